	.target	sm_90a

	.elftype	@"ET_EXEC"


//--------------------- .note.nv.tkinfo           --------------------------
	.section	.note.nv.tkinfo,"",@"SHT_NOTE"
	.sectionflags	@"SHF_NOTE_NV_TKINFO"
	.tkinfo
        /*0018*/ 	.word	0x00000002
        /*0030*/ 	.string	""
        /*0030*/ 	.string	"ptxas"
        /*0030*/ 	.string	"Cuda compilation tools, release 13.0, V13.0.88"
        /*0030*/ 	.string	"Build cuda_13.0.r13.0/compiler.36424714_0"
        /*0030*/ 	.string	"-arch sm_90a -m 64 "



//--------------------- .note.nv.cuinfo           --------------------------
	.section	.note.nv.cuinfo,"",@"SHT_NOTE"
	.sectionflags	@"SHF_NOTE_NV_CUINFO"
        /*0018*/ 	.short	0x0002
        /*001a*/ 	.short	0x005a
        /*001c*/ 	.short	0x0082
	.zero		2


//--------------------- .nv.info                  --------------------------
	.section	.nv.info,"",@"SHT_CUDA_INFO"
	.align	4


	//----- nvinfo : EIATTR_REGCOUNT
	.align		4
        /*0000*/ 	.byte	0x04, 0x2f
        /*0002*/ 	.short	(.L_43 - .L_42)
	.align		4
.L_42:
        /*0004*/ 	.word	index@(_ZN2at6native29vectorized_elementwise_kernelILi8ENS0_13BinaryFunctorIhhhNS0_17BitwiseAndFunctorIhEEEESt5arrayIPcLm3EEEEviT0_T1_)
        /*0008*/ 	.word	0x00000020


	//----- nvinfo : EIATTR_FRAME_SIZE
	.align		4
.L_43:
        /*000c*/ 	.byte	0x04, 0x11
        /*000e*/ 	.short	(.L_45 - .L_44)
	.align		4
.L_44:
        /*0010*/ 	.word	index@(_ZN2at6native29vectorized_elementwise_kernelILi8ENS0_13BinaryFunctorIhhhNS0_17BitwiseAndFunctorIhEEEESt5arrayIPcLm3EEEEviT0_T1_)
        /*0014*/ 	.word	0x00000000


	//----- nvinfo : EIATTR_REGCOUNT
	.align		4
.L_45:
        /*0018*/ 	.byte	0x04, 0x2f
        /*001a*/ 	.short	(.L_47 - .L_46)
	.align		4
.L_46:
        /*001c*/ 	.word	index@(_ZN2at6native29vectorized_elementwise_kernelILi4ENS0_13BinaryFunctorIhhhNS0_17BitwiseAndFunctorIhEEEESt5arrayIPcLm3EEEEviT0_T1_)
        /*0020*/ 	.word	0x00000020


	//----- nvinfo : EIATTR_FRAME_SIZE
	.align		4
.L_47:
        /*0024*/ 	.byte	0x04, 0x11
        /*0026*/ 	.short	(.L_49 - .L_48)
	.align		4
.L_48:
        /*0028*/ 	.word	index@(_ZN2at6native29vectorized_elementwise_kernelILi4ENS0_13BinaryFunctorIhhhNS0_17BitwiseAndFunctorIhEEEESt5arrayIPcLm3EEEEviT0_T1_)
        /*002c*/ 	.word	0x00000000


	//----- nvinfo : EIATTR_REGCOUNT
	.align		4
.L_49:
        /*0030*/ 	.byte	0x04, 0x2f
        /*0032*/ 	.short	(.L_51 - .L_50)
	.align		4
.L_50:
        /*0034*/ 	.word	index@(_ZN2at6native29vectorized_elementwise_kernelILi2ENS0_13BinaryFunctorIhhhNS0_17BitwiseAndFunctorIhEEEESt5arrayIPcLm3EEEEviT0_T1_)
        /*0038*/ 	.word	0x00000020


	//----- nvinfo : EIATTR_FRAME_SIZE
	.align		4
.L_51:
        /*003c*/ 	.byte	0x04, 0x11
        /*003e*/ 	.short	(.L_53 - .L_52)
	.align		4
.L_52:
        /*0040*/ 	.word	index@(_ZN2at6native29vectorized_elementwise_kernelILi2ENS0_13BinaryFunctorIhhhNS0_17BitwiseAndFunctorIhEEEESt5arrayIPcLm3EEEEviT0_T1_)
        /*0044*/ 	.word	0x00000000


	//----- nvinfo : EIATTR_REGCOUNT
	.align		4
.L_53:
        /*0048*/ 	.byte	0x04, 0x2f
        /*004a*/ 	.short	(.L_55 - .L_54)
	.align		4
.L_54:
        /*004c*/ 	.word	index@(_ZN2at6native27unrolled_elementwise_kernelINS0_13BinaryFunctorIhhhNS0_17BitwiseAndFunctorIhEEEESt5arrayIPcLm3EELi4E23TrivialOffsetCalculatorILi2EjES9_ILi1EjENS0_6memory15LoadWithoutCastENSC_16StoreWithoutCastEEEviT_T0_T2_T3_T4_T5_)
        /*0050*/ 	.word	0x0000001a


	//----- nvinfo : EIATTR_FRAME_SIZE
	.align		4
.L_55:
        /*0054*/ 	.byte	0x04, 0x11
        /*0056*/ 	.short	(.L_57 - .L_56)
	.align		4
.L_56:
        /*0058*/ 	.word	index@(_ZN2at6native27unrolled_elementwise_kernelINS0_13BinaryFunctorIhhhNS0_17BitwiseAndFunctorIhEEEESt5arrayIPcLm3EELi4E23TrivialOffsetCalculatorILi2EjES9_ILi1EjENS0_6memory15LoadWithoutCastENSC_16StoreWithoutCastEEEviT_T0_T2_T3_T4_T5_)
        /*005c*/ 	.word	0x00000000


	//----- nvinfo : EIATTR_REGCOUNT
	.align		4
.L_57:
        /*0060*/ 	.byte	0x04, 0x2f
        /*0062*/ 	.short	(.L_59 - .L_58)
	.align		4
.L_58:
        /*0064*/ 	.word	index@(_ZN2at6native18elementwise_kernelILi128ELi4EZNS0_22gpu_kernel_impl_nocastINS0_13BinaryFunctorIhhhNS0_17BitwiseAndFunctorIhEEEEEEvRNS_18TensorIteratorBaseERKT_EUliE_EEviT1_)
        /*0068*/ 	.word	0x00000012


	//----- nvinfo : EIATTR_FRAME_SIZE
	.align		4
.L_59:
        /*006c*/ 	.byte	0x04, 0x11
        /*006e*/ 	.short	(.L_61 - .L_60)
	.align		4
.L_60:
        /*0070*/ 	.word	index@(_ZN2at6native18elementwise_kernelILi128ELi4EZNS0_22gpu_kernel_impl_nocastINS0_13BinaryFunctorIhhhNS0_17BitwiseAndFunctorIhEEEEEEvRNS_18TensorIteratorBaseERKT_EUliE_EEviT1_)
        /*0074*/ 	.word	0x00000000


	//----- nvinfo : EIATTR_REGCOUNT
	.align		4
.L_61:
        /*0078*/ 	.byte	0x04, 0x2f
        /*007a*/ 	.short	(.L_63 - .L_62)
	.align		4
.L_62:
        /*007c*/ 	.word	index@(_ZN2at6native27unrolled_elementwise_kernelINS0_13BinaryFunctorIhhhNS0_17BitwiseAndFunctorIhEEEESt5arrayIPcLm3EELi4E23TrivialOffsetCalculatorILi2EjES9_ILi1EjENS0_6memory12LoadWithCastILi2EEENSC_13StoreWithCastILi1EEEEEviT_T0_T2_T3_T4_T5_)
        /*0080*/ 	.word	0x00000020


	//----- nvinfo : EIATTR_FRAME_SIZE
	.align		4
.L_63:
        /*0084*/ 	.byte	0x04, 0x11
        /*0086*/ 	.short	(.L_65 - .L_64)
	.align		4
.L_64:
        /*0088*/ 	.word	index@(_ZN2at6native27unrolled_elementwise_kernelINS0_13BinaryFunctorIhhhNS0_17BitwiseAndFunctorIhEEEESt5arrayIPcLm3EELi4E23TrivialOffsetCalculatorILi2EjES9_ILi1EjENS0_6memory12LoadWithCastILi2EEENSC_13StoreWithCastILi1EEEEEviT_T0_T2_T3_T4_T5_)
        /*008c*/ 	.word	0x00000000


	//----- nvinfo : EIATTR_REGCOUNT
	.align		4
.L_65:
        /*0090*/ 	.byte	0x04, 0x2f
        /*0092*/ 	.short	(.L_67 - .L_66)
	.align		4
.L_66:
        /*0094*/ 	.word	index@(_ZN2at6native18elementwise_kernelILi128ELi4EZNS0_15gpu_kernel_implINS0_13BinaryFunctorIhhhNS0_17BitwiseAndFunctorIhEEEEEEvRNS_18TensorIteratorBaseERKT_EUliE_EEviT1_)
        /*0098*/ 	.word	0x0000001a


	//----- nvinfo : EIATTR_FRAME_SIZE
	.align		4
.L_67:
        /*009c*/ 	.byte	0x04, 0x11
        /*009e*/ 	.short	(.L_69 - .L_68)
	.align		4
.L_68:
        /*00a0*/ 	.word	index@(_ZN2at6native18elementwise_kernelILi128ELi4EZNS0_15gpu_kernel_implINS0_13BinaryFunctorIhhhNS0_17BitwiseAndFunctorIhEEEEEEvRNS_18TensorIteratorBaseERKT_EUliE_EEviT1_)
        /*00a4*/ 	.word	0x00000000


	//----- nvinfo : EIATTR_REGCOUNT
	.align		4
.L_69:
        /*00a8*/ 	.byte	0x04, 0x2f
        /*00aa*/ 	.short	(.L_71 - .L_70)
	.align		4
.L_70:
        /*00ac*/ 	.word	index@(_ZN2at6native29vectorized_elementwise_kernelILi8ENS0_13AUnaryFunctorIhhhNS0_17BitwiseAndFunctorIhEEEESt5arrayIPcLm2EEEEviT0_T1_)
        /*00b0*/ 	.word	0x00000020


	//----- nvinfo : EIATTR_FRAME_SIZE
	.align		4
.L_71:
        /*00b4*/ 	.byte	0x04, 0x11
        /*00b6*/ 	.short	(.L_73 - .L_72)
	.align		4
.L_72:
        /*00b8*/ 	.word	index@(_ZN2at6native29vectorized_elementwise_kernelILi8ENS0_13AUnaryFunctorIhhhNS0_17BitwiseAndFunctorIhEEEESt5arrayIPcLm2EEEEviT0_T1_)
        /*00bc*/ 	.word	0x00000000


	//----- nvinfo : EIATTR_REGCOUNT
	.align		4
.L_73:
        /*00c0*/ 	.byte	0x04, 0x2f
        /*00c2*/ 	.short	(.L_75 - .L_74)
	.align		4
.L_74:
        /*00c4*/ 	.word	index@(_ZN2at6native29vectorized_elementwise_kernelILi4ENS0_13AUnaryFunctorIhhhNS0_17BitwiseAndFunctorIhEEEESt5arrayIPcLm2EEEEviT0_T1_)
        /*00c8*/ 	.word	0x0000001e


	//----- nvinfo : EIATTR_FRAME_SIZE
	.align		4
.L_75:
        /*00cc*/ 	.byte	0x04, 0x11
        /*00ce*/ 	.short	(.L_77 - .L_76)
	.align		4
.L_76:
        /*00d0*/ 	.word	index@(_ZN2at6native29vectorized_elementwise_kernelILi4ENS0_13AUnaryFunctorIhhhNS0_17BitwiseAndFunctorIhEEEESt5arrayIPcLm2EEEEviT0_T1_)
        /*00d4*/ 	.word	0x00000000


	//----- nvinfo : EIATTR_REGCOUNT
	.align		4
.L_77:
        /*00d8*/ 	.byte	0x04, 0x2f
        /*00da*/ 	.short	(.L_79 - .L_78)
	.align		4
.L_78:
        /*00dc*/ 	.word	index@(_ZN2at6native29vectorized_elementwise_kernelILi2ENS0_13AUnaryFunctorIhhhNS0_17BitwiseAndFunctorIhEEEESt5arrayIPcLm2EEEEviT0_T1_)
        /*00e0*/ 	.word	0x0000001e


	//----- nvinfo : EIATTR_FRAME_SIZE
	.align		4
.L_79:
        /*00e4*/ 	.byte	0x04, 0x11
        /*00e6*/ 	.short	(.L_81 - .L_80)
	.align		4
.L_80:
        /*00e8*/ 	.word	index@(_ZN2at6native29vectorized_elementwise_kernelILi2ENS0_13AUnaryFunctorIhhhNS0_17BitwiseAndFunctorIhEEEESt5arrayIPcLm2EEEEviT0_T1_)
        /*00ec*/ 	.word	0x00000000


	//----- nvinfo : EIATTR_REGCOUNT
	.align		4
.L_81:
        /*00f0*/ 	.byte	0x04, 0x2f
        /*00f2*/ 	.short	(.L_83 - .L_82)
	.align		4
.L_82:
        /*00f4*/ 	.word	index@(_ZN2at6native27unrolled_elementwise_kernelINS0_13AUnaryFunctorIhhhNS0_17BitwiseAndFunctorIhEEEESt5arrayIPcLm2EELi4E23TrivialOffsetCalculatorILi1EjESA_NS0_6memory15LoadWithoutCastENSB_16StoreWithoutCastEEEviT_T0_T2_T3_T4_T5_)
        /*00f8*/ 	.word	0x00000016


	//----- nvinfo : EIATTR_FRAME_SIZE
	.align		4
.L_83:
        /*00fc*/ 	.byte	0x04, 0x11
        /*00fe*/ 	.short	(.L_85 - .L_84)
	.align		4
.L_84:
        /*0100*/ 	.word	index@(_ZN2at6native27unrolled_elementwise_kernelINS0_13AUnaryFunctorIhhhNS0_17BitwiseAndFunctorIhEEEESt5arrayIPcLm2EELi4E23TrivialOffsetCalculatorILi1EjESA_NS0_6memory15LoadWithoutCastENSB_16StoreWithoutCastEEEviT_T0_T2_T3_T4_T5_)
        /*0104*/ 	.word	0x00000000


	//----- nvinfo : EIATTR_REGCOUNT
	.align		4
.L_85:
        /*0108*/ 	.byte	0x04, 0x2f
        /*010a*/ 	.short	(.L_87 - .L_86)
	.align		4
.L_86:
        /*010c*/ 	.word	index@(_ZN2at6native18elementwise_kernelILi128ELi4EZNS0_22gpu_kernel_impl_nocastINS0_13AUnaryFunctorIhhhNS0_17BitwiseAndFunctorIhEEEEEEvRNS_18TensorIteratorBaseERKT_EUliE_EEviT1_)
        /*0110*/ 	.word	0x00000012


	//----- nvinfo : EIATTR_FRAME_SIZE
	.align		4
.L_87:
        /*0114*/ 	.byte	0x04, 0x11
        /*0116*/ 	.short	(.L_89 - .L_88)
	.align		4
.L_88:
        /*0118*/ 	.word	index@(_ZN2at6native18elementwise_kernelILi128ELi4EZNS0_22gpu_kernel_impl_nocastINS0_13AUnaryFunctorIhhhNS0_17BitwiseAndFunctorIhEEEEEEvRNS_18TensorIteratorBaseERKT_EUliE_EEviT1_)
        /*011c*/ 	.word	0x00000000


	//----- nvinfo : EIATTR_REGCOUNT
	.align		4
.L_89:
        /*0120*/ 	.byte	0x04, 0x2f
        /*0122*/ 	.short	(.L_91 - .L_90)
	.align		4
.L_90:
        /*0124*/ 	.word	index@(_ZN2at6native27unrolled_elementwise_kernelINS0_13AUnaryFunctorIhhhNS0_17BitwiseAndFunctorIhEEEESt5arrayIPcLm2EELi4E23TrivialOffsetCalculatorILi1EjESA_NS0_6memory12LoadWithCastILi1EEENSB_13StoreWithCastILi1EEEEEviT_T0_T2_T3_T4_T5_)
        /*0128*/ 	.word	0x0000001d


	//----- nvinfo : EIATTR_FRAME_SIZE
	.align		4
.L_91:
        /*012c*/ 	.byte	0x04, 0x11
        /*012e*/ 	.short	(.L_93 - .L_92)
	.align		4
.L_92:
        /*0130*/ 	.word	index@(_ZN2at6native27unrolled_elementwise_kernelINS0_13AUnaryFunctorIhhhNS0_17BitwiseAndFunctorIhEEEESt5arrayIPcLm2EELi4E23TrivialOffsetCalculatorILi1EjESA_NS0_6memory12LoadWithCastILi1EEENSB_13StoreWithCastILi1EEEEEviT_T0_T2_T3_T4_T5_)
        /*0134*/ 	.word	0x00000000


	//----- nvinfo : EIATTR_REGCOUNT
	.align		4
.L_93:
        /*0138*/ 	.byte	0x04, 0x2f
        /*013a*/ 	.short	(.L_95 - .L_94)
	.align		4
.L_94:
        /*013c*/ 	.word	index@(_ZN2at6native18elementwise_kernelILi128ELi4EZNS0_15gpu_kernel_implINS0_13AUnaryFunctorIhhhNS0_17BitwiseAndFunctorIhEEEEEEvRNS_18TensorIteratorBaseERKT_EUliE_EEviT1_)
        /*0140*/ 	.word	0x0000001a


	//----- nvinfo : EIATTR_FRAME_SIZE
	.align		4
.L_95:
        /*0144*/ 	.byte	0x04, 0x11
        /*0146*/ 	.short	(.L_97 - .L_96)
	.align		4
.L_96:
        /*0148*/ 	.word	index@(_ZN2at6native18elementwise_kernelILi128ELi4EZNS0_15gpu_kernel_implINS0_13AUnaryFunctorIhhhNS0_17BitwiseAndFunctorIhEEEEEEvRNS_18TensorIteratorBaseERKT_EUliE_EEviT1_)
        /*014c*/ 	.word	0x00000000


	//----- nvinfo : EIATTR_REGCOUNT
	.align		4
.L_97:
        /*0150*/ 	.byte	0x04, 0x2f
        /*0152*/ 	.short	(.L_99 - .L_98)
	.align		4
.L_98:
        /*0154*/ 	.word	index@(_ZN2at6native29vectorized_elementwise_kernelILi8ENS0_13BinaryFunctorIaaaNS0_17BitwiseAndFunctorIaEEEESt5arrayIPcLm3EEEEviT0_T1_)
        /*0158*/ 	.word	0x00000020


	//----- nvinfo : EIATTR_FRAME_SIZE
	.align		4
.L_99:
        /*015c*/ 	.byte	0x04, 0x11
        /*015e*/ 	.short	(.L_101 - .L_100)
	.align		4
.L_100:
        /*0160*/ 	.word	index@(_ZN2at6native29vectorized_elementwise_kernelILi8ENS0_13BinaryFunctorIaaaNS0_17BitwiseAndFunctorIaEEEESt5arrayIPcLm3EEEEviT0_T1_)
        /*0164*/ 	.word	0x00000000


	//----- nvinfo : EIATTR_REGCOUNT
	.align		4
.L_101:
        /*0168*/ 	.byte	0x04, 0x2f
        /*016a*/ 	.short	(.L_103 - .L_102)
	.align		4
.L_102:
        /*016c*/ 	.word	index@(_ZN2at6native29vectorized_elementwise_kernelILi4ENS0_13BinaryFunctorIaaaNS0_17BitwiseAndFunctorIaEEEESt5arrayIPcLm3EEEEviT0_T1_)
        /*0170*/ 	.word	0x00000020


	//----- nvinfo : EIATTR_FRAME_SIZE
	.align		4
.L_103:
        /*0174*/ 	.byte	0x04, 0x11
        /*0176*/ 	.short	(.L_105 - .L_104)
	.align		4
.L_104:
        /*0178*/ 	.word	index@(_ZN2at6native29vectorized_elementwise_kernelILi4ENS0_13BinaryFunctorIaaaNS0_17BitwiseAndFunctorIaEEEESt5arrayIPcLm3EEEEviT0_T1_)
        /*017c*/ 	.word	0x00000000


	//----- nvinfo : EIATTR_REGCOUNT
	.align		4
.L_105:
        /*0180*/ 	.byte	0x04, 0x2f
        /*0182*/ 	.short	(.L_107 - .L_106)
	.align		4
.L_106:
        /*0184*/ 	.word	index@(_ZN2at6native29vectorized_elementwise_kernelILi2ENS0_13BinaryFunctorIaaaNS0_17BitwiseAndFunctorIaEEEESt5arrayIPcLm3EEEEviT0_T1_)
        /*0188*/ 	.word	0x00000020


	//----- nvinfo : EIATTR_FRAME_SIZE
	.align		4
.L_107:
        /*018c*/ 	.byte	0x04, 0x11
        /*018e*/ 	.short	(.L_109 - .L_108)
	.align		4
.L_108:
        /*0190*/ 	.word	index@(_ZN2at6native29vectorized_elementwise_kernelILi2ENS0_13BinaryFunctorIaaaNS0_17BitwiseAndFunctorIaEEEESt5arrayIPcLm3EEEEviT0_T1_)
        /*0194*/ 	.word	0x00000000


	//----- nvinfo : EIATTR_REGCOUNT
	.align		4
.L_109:
        /*0198*/ 	.byte	0x04, 0x2f
        /*019a*/ 	.short	(.L_111 - .L_110)
	.align		4
.L_110:
        /*019c*/ 	.word	index@(_ZN2at6native27unrolled_elementwise_kernelINS0_13BinaryFunctorIaaaNS0_17BitwiseAndFunctorIaEEEESt5arrayIPcLm3EELi4E23TrivialOffsetCalculatorILi2EjES9_ILi1EjENS0_6memory15LoadWithoutCastENSC_16StoreWithoutCastEEEviT_T0_T2_T3_T4_T5_)
        /*01a0*/ 	.word	0x0000001a


	//----- nvinfo : EIATTR_FRAME_SIZE
	.align		4
.L_111:
        /*01a4*/ 	.byte	0x04, 0x11
        /*01a6*/ 	.short	(.L_113 - .L_112)
	.align		4
.L_112:
        /*01a8*/ 	.word	index@(_ZN2at6native27unrolled_elementwise_kernelINS0_13BinaryFunctorIaaaNS0_17BitwiseAndFunctorIaEEEESt5arrayIPcLm3EELi4E23TrivialOffsetCalculatorILi2EjES9_ILi1EjENS0_6memory15LoadWithoutCastENSC_16StoreWithoutCastEEEviT_T0_T2_T3_T4_T5_)
        /*01ac*/ 	.word	0x00000000


	//----- nvinfo : EIATTR_REGCOUNT
	.align		4
.L_113:
        /*01b0*/ 	.byte	0x04, 0x2f
        /*01b2*/ 	.short	(.L_115 - .L_114)
	.align		4
.L_114:
        /*01b4*/ 	.word	index@(_ZN2at6native18elementwise_kernelILi128ELi4EZNS0_22gpu_kernel_impl_nocastINS0_13BinaryFunctorIaaaNS0_17BitwiseAndFunctorIaEEEEEEvRNS_18TensorIteratorBaseERKT_EUliE_EEviT1_)
        /*01b8*/ 	.word	0x00000012


	//----- nvinfo : EIATTR_FRAME_SIZE
	.align		4
.L_115:
        /*01bc*/ 	.byte	0x04, 0x11
        /*01be*/ 	.short	(.L_117 - .L_116)
	.align		4
.L_116:
        /*01c0*/ 	.word	index@(_ZN2at6native18elementwise_kernelILi128ELi4EZNS0_22gpu_kernel_impl_nocastINS0_13BinaryFunctorIaaaNS0_17BitwiseAndFunctorIaEEEEEEvRNS_18TensorIteratorBaseERKT_EUliE_EEviT1_)
        /*01c4*/ 	.word	0x00000000


	//----- nvinfo : EIATTR_REGCOUNT
	.align		4
.L_117:
        /*01c8*/ 	.byte	0x04, 0x2f
        /*01ca*/ 	.short	(.L_119 - .L_118)
	.align		4
.L_118:
        /*01cc*/ 	.word	index@(_ZN2at6native27unrolled_elementwise_kernelINS0_13BinaryFunctorIaaaNS0_17BitwiseAndFunctorIaEEEESt5arrayIPcLm3EELi4E23TrivialOffsetCalculatorILi2EjES9_ILi1EjENS0_6memory12LoadWithCastILi2EEENSC_13StoreWithCastILi1EEEEEviT_T0_T2_T3_T4_T5_)
        /*01d0*/ 	.word	0x00000020


	//----- nvinfo : EIATTR_FRAME_SIZE
	.align		4
.L_119:
        /*01d4*/ 	.byte	0x04, 0x11
        /*01d6*/ 	.short	(.L_121 - .L_120)
	.align		4
.L_120:
        /*01d8*/ 	.word	index@(_ZN2at6native27unrolled_elementwise_kernelINS0_13BinaryFunctorIaaaNS0_17BitwiseAndFunctorIaEEEESt5arrayIPcLm3EELi4E23TrivialOffsetCalculatorILi2EjES9_ILi1EjENS0_6memory12LoadWithCastILi2EEENSC_13StoreWithCastILi1EEEEEviT_T0_T2_T3_T4_T5_)
        /*01dc*/ 	.word	0x00000000


	//----- nvinfo : EIATTR_REGCOUNT
	.align		4
.L_121:
        /*01e0*/ 	.byte	0x04, 0x2f
        /*01e2*/ 	.short	(.L_123 - .L_122)
	.align		4
.L_122:
        /*01e4*/ 	.word	index@(_ZN2at6native18elementwise_kernelILi128ELi4EZNS0_15gpu_kernel_implINS0_13BinaryFunctorIaaaNS0_17BitwiseAndFunctorIaEEEEEEvRNS_18TensorIteratorBaseERKT_EUliE_EEviT1_)
        /*01e8*/ 	.word	0x0000001a


	//----- nvinfo : EIATTR_FRAME_SIZE
	.align		4
.L_123:
        /*01ec*/ 	.byte	0x04, 0x11
        /*01ee*/ 	.short	(.L_125 - .L_124)
	.align		4
.L_124:
        /*01f0*/ 	.word	index@(_ZN2at6native18elementwise_kernelILi128ELi4EZNS0_15gpu_kernel_implINS0_13BinaryFunctorIaaaNS0_17BitwiseAndFunctorIaEEEEEEvRNS_18TensorIteratorBaseERKT_EUliE_EEviT1_)
        /*01f4*/ 	.word	0x00000000


	//----- nvinfo : EIATTR_REGCOUNT
	.align		4
.L_125:
        /*01f8*/ 	.byte	0x04, 0x2f
        /*01fa*/ 	.short	(.L_127 - .L_126)
	.align		4
.L_126:
        /*01fc*/ 	.word	index@(_ZN2at6native29vectorized_elementwise_kernelILi8ENS0_13AUnaryFunctorIaaaNS0_17BitwiseAndFunctorIaEEEESt5arrayIPcLm2EEEEviT0_T1_)
        /*0200*/ 	.word	0x00000020


	//----- nvinfo : EIATTR_FRAME_SIZE
	.align		4
.L_127:
        /*0204*/ 	.byte	0x04, 0x11
        /*0206*/ 	.short	(.L_129 - .L_128)
	.align		4
.L_128:
        /*0208*/ 	.word	index@(_ZN2at6native29vectorized_elementwise_kernelILi8ENS0_13AUnaryFunctorIaaaNS0_17BitwiseAndFunctorIaEEEESt5arrayIPcLm2EEEEviT0_T1_)
        /*020c*/ 	.word	0x00000000


	//----- nvinfo : EIATTR_REGCOUNT
	.align		4
.L_129:
        /*0210*/ 	.byte	0x04, 0x2f
        /*0212*/ 	.short	(.L_131 - .L_130)
	.align		4
.L_130:
        /*0214*/ 	.word	index@(_ZN2at6native29vectorized_elementwise_kernelILi4ENS0_13AUnaryFunctorIaaaNS0_17BitwiseAndFunctorIaEEEESt5arrayIPcLm2EEEEviT0_T1_)
        /*0218*/ 	.word	0x0000001e


	//----- nvinfo : EIATTR_FRAME_SIZE
	.align		4
.L_131:
        /*021c*/ 	.byte	0x04, 0x11
        /*021e*/ 	.short	(.L_133 - .L_132)
	.align		4
.L_132:
        /*0220*/ 	.word	index@(_ZN2at6native29vectorized_elementwise_kernelILi4ENS0_13AUnaryFunctorIaaaNS0_17BitwiseAndFunctorIaEEEESt5arrayIPcLm2EEEEviT0_T1_)
        /*0224*/ 	.word	0x00000000


	//----- nvinfo : EIATTR_REGCOUNT
	.align		4
.L_133:
        /*0228*/ 	.byte	0x04, 0x2f
        /*022a*/ 	.short	(.L_135 - .L_134)
	.align		4
.L_134:
        /*022c*/ 	.word	index@(_ZN2at6native29vectorized_elementwise_kernelILi2ENS0_13AUnaryFunctorIaaaNS0_17BitwiseAndFunctorIaEEEESt5arrayIPcLm2EEEEviT0_T1_)
        /*0230*/ 	.word	0x0000001e


	//----- nvinfo : EIATTR_FRAME_SIZE
	.align		4
.L_135:
        /*0234*/ 	.byte	0x04, 0x11
        /*0236*/ 	.short	(.L_137 - .L_136)
	.align		4
.L_136:
        /*0238*/ 	.word	index@(_ZN2at6native29vectorized_elementwise_kernelILi2ENS0_13AUnaryFunctorIaaaNS0_17BitwiseAndFunctorIaEEEESt5arrayIPcLm2EEEEviT0_T1_)
        /*023c*/ 	.word	0x00000000


	//----- nvinfo : EIATTR_REGCOUNT
	.align		4
.L_137:
        /*0240*/ 	.byte	0x04, 0x2f
        /*0242*/ 	.short	(.L_139 - .L_138)
	.align		4
.L_138:
        /*0244*/ 	.word	index@(_ZN2at6native27unrolled_elementwise_kernelINS0_13AUnaryFunctorIaaaNS0_17BitwiseAndFunctorIaEEEESt5arrayIPcLm2EELi4E23TrivialOffsetCalculatorILi1EjESA_NS0_6memory15LoadWithoutCastENSB_16StoreWithoutCastEEEviT_T0_T2_T3_T4_T5_)
        /*0248*/ 	.word	0x00000016


	//----- nvinfo : EIATTR_FRAME_SIZE
	.align		4
.L_139:
        /*024c*/ 	.byte	0x04, 0x11
        /*024e*/ 	.short	(.L_141 - .L_140)
	.align		4
.L_140:
        /*0250*/ 	.word	index@(_ZN2at6native27unrolled_elementwise_kernelINS0_13AUnaryFunctorIaaaNS0_17BitwiseAndFunctorIaEEEESt5arrayIPcLm2EELi4E23TrivialOffsetCalculatorILi1EjESA_NS0_6memory15LoadWithoutCastENSB_16StoreWithoutCastEEEviT_T0_T2_T3_T4_T5_)
        /*0254*/ 	.word	0x00000000


	//----- nvinfo : EIATTR_REGCOUNT
	.align		4
.L_141:
        /*0258*/ 	.byte	0x04, 0x2f
        /*025a*/ 	.short	(.L_143 - .L_142)
	.align		4
.L_142:
        /*025c*/ 	.word	index@(_ZN2at6native18elementwise_kernelILi128ELi4EZNS0_22gpu_kernel_impl_nocastINS0_13AUnaryFunctorIaaaNS0_17BitwiseAndFunctorIaEEEEEEvRNS_18TensorIteratorBaseERKT_EUliE_EEviT1_)
        /*0260*/ 	.word	0x00000012


	//----- nvinfo : EIATTR_FRAME_SIZE
	.align		4
.L_143:
        /*0264*/ 	.byte	0x04, 0x11
        /*0266*/ 	.short	(.L_145 - .L_144)
	.align		4
.L_144:
        /*0268*/ 	.word	index@(_ZN2at6native18elementwise_kernelILi128ELi4EZNS0_22gpu_kernel_impl_nocastINS0_13AUnaryFunctorIaaaNS0_17BitwiseAndFunctorIaEEEEEEvRNS_18TensorIteratorBaseERKT_EUliE_EEviT1_)
        /*026c*/ 	.word	0x00000000


	//----- nvinfo : EIATTR_REGCOUNT
	.align		4
.L_145:
        /*0270*/ 	.byte	0x04, 0x2f
        /*0272*/ 	.short	(.L_147 - .L_146)
	.align		4
.L_146:
        /*0274*/ 	.word	index@(_ZN2at6native27unrolled_elementwise_kernelINS0_13AUnaryFunctorIaaaNS0_17BitwiseAndFunctorIaEEEESt5arrayIPcLm2EELi4E23TrivialOffsetCalculatorILi1EjESA_NS0_6memory12LoadWithCastILi1EEENSB_13StoreWithCastILi1EEEEEviT_T0_T2_T3_T4_T5_)
        /*0278*/ 	.word	0x0000001d


	//----- nvinfo : EIATTR_FRAME_SIZE
	.align		4
.L_147:
        /*027c*/ 	.byte	0x04, 0x11
        /*027e*/ 	.short	(.L_149 - .L_148)
	.align		4
.L_148:
        /*0280*/ 	.word	index@(_ZN2at6native27unrolled_elementwise_kernelINS0_13AUnaryFunctorIaaaNS0_17BitwiseAndFunctorIaEEEESt5arrayIPcLm2EELi4E23TrivialOffsetCalculatorILi1EjESA_NS0_6memory12LoadWithCastILi1EEENSB_13StoreWithCastILi1EEEEEviT_T0_T2_T3_T4_T5_)
        /*0284*/ 	.word	0x00000000


	//----- nvinfo : EIATTR_REGCOUNT
	.align		4
.L_149:
        /*0288*/ 	.byte	0x04, 0x2f
        /*028a*/ 	.short	(.L_151 - .L_150)
	.align		4
.L_150:
        /*028c*/ 	.word	index@(_ZN2at6native18elementwise_kernelILi128ELi4EZNS0_15gpu_kernel_implINS0_13AUnaryFunctorIaaaNS0_17BitwiseAndFunctorIaEEEEEEvRNS_18TensorIteratorBaseERKT_EUliE_EEviT1_)
        /*0290*/ 	.word	0x0000001a


	//----- nvinfo : EIATTR_FRAME_SIZE
	.align		4
.L_151:
        /*0294*/ 	.byte	0x04, 0x11
        /*0296*/ 	.short	(.L_153 - .L_152)
	.align		4
.L_152:
        /*0298*/ 	.word	index@(_ZN2at6native18elementwise_kernelILi128ELi4EZNS0_15gpu_kernel_implINS0_13AUnaryFunctorIaaaNS0_17BitwiseAndFunctorIaEEEEEEvRNS_18TensorIteratorBaseERKT_EUliE_EEviT1_)
        /*029c*/ 	.word	0x00000000


	//----- nvinfo : EIATTR_REGCOUNT
	.align		4
.L_153:
        /*02a0*/ 	.byte	0x04, 0x2f
        /*02a2*/ 	.short	(.L_155 - .L_154)
	.align		4
.L_154:
        /*02a4*/ 	.word	index@(_ZN2at6native29vectorized_elementwise_kernelILi8ENS0_13BinaryFunctorIiiiNS0_17BitwiseAndFunctorIiEEEESt5arrayIPcLm3EEEEviT0_T1_)
        /*02a8*/ 	.word	0x00000020


	//----- nvinfo : EIATTR_FRAME_SIZE
	.align		4
.L_155:
        /*02ac*/ 	.byte	0x04, 0x11
        /*02ae*/ 	.short	(.L_157 - .L_156)
	.align		4
.L_156:
        /*02b0*/ 	.word	index@(_ZN2at6native29vectorized_elementwise_kernelILi8ENS0_13BinaryFunctorIiiiNS0_17BitwiseAndFunctorIiEEEESt5arrayIPcLm3EEEEviT0_T1_)
        /*02b4*/ 	.word	0x00000000


	//----- nvinfo : EIATTR_REGCOUNT
	.align		4
.L_157:
        /*02b8*/ 	.byte	0x04, 0x2f
        /*02ba*/ 	.short	(.L_159 - .L_158)
	.align		4
.L_158:
        /*02bc*/ 	.word	index@(_ZN2at6native29vectorized_elementwise_kernelILi4ENS0_13BinaryFunctorIiiiNS0_17BitwiseAndFunctorIiEEEESt5arrayIPcLm3EEEEviT0_T1_)
        /*02c0*/ 	.word	0x00000020


	//----- nvinfo : EIATTR_FRAME_SIZE
	.align		4
.L_159:
        /*02c4*/ 	.byte	0x04, 0x11
        /*02c6*/ 	.short	(.L_161 - .L_160)
	.align		4
.L_160:
        /*02c8*/ 	.word	index@(_ZN2at6native29vectorized_elementwise_kernelILi4ENS0_13BinaryFunctorIiiiNS0_17BitwiseAndFunctorIiEEEESt5arrayIPcLm3EEEEviT0_T1_)
        /*02cc*/ 	.word	0x00000000


	//----- nvinfo : EIATTR_REGCOUNT
	.align		4
.L_161:
        /*02d0*/ 	.byte	0x04, 0x2f
        /*02d2*/ 	.short	(.L_163 - .L_162)
	.align		4
.L_162:
        /*02d4*/ 	.word	index@(_ZN2at6native29vectorized_elementwise_kernelILi2ENS0_13BinaryFunctorIiiiNS0_17BitwiseAndFunctorIiEEEESt5arrayIPcLm3EEEEviT0_T1_)
        /*02d8*/ 	.word	0x00000020


	//----- nvinfo : EIATTR_FRAME_SIZE
	.align		4
.L_163:
        /*02dc*/ 	.byte	0x04, 0x11
        /*02de*/ 	.short	(.L_165 - .L_164)
	.align		4
.L_164:
        /*02e0*/ 	.word	index@(_ZN2at6native29vectorized_elementwise_kernelILi2ENS0_13BinaryFunctorIiiiNS0_17BitwiseAndFunctorIiEEEESt5arrayIPcLm3EEEEviT0_T1_)
        /*02e4*/ 	.word	0x00000000


	//----- nvinfo : EIATTR_REGCOUNT
	.align		4
.L_165:
        /*02e8*/ 	.byte	0x04, 0x2f
        /*02ea*/ 	.short	(.L_167 - .L_166)
	.align		4
.L_166:
        /*02ec*/ 	.word	index@(_ZN2at6native27unrolled_elementwise_kernelINS0_13BinaryFunctorIiiiNS0_17BitwiseAndFunctorIiEEEESt5arrayIPcLm3EELi4E23TrivialOffsetCalculatorILi2EjES9_ILi1EjENS0_6memory15LoadWithoutCastENSC_16StoreWithoutCastEEEviT_T0_T2_T3_T4_T5_)
        /*02f0*/ 	.word	0x0000001a


	//----- nvinfo : EIATTR_FRAME_SIZE
	.align		4
.L_167:
        /*02f4*/ 	.byte	0x04, 0x11
        /*02f6*/ 	.short	(.L_169 - .L_168)
	.align		4
.L_168:
        /*02f8*/ 	.word	index@(_ZN2at6native27unrolled_elementwise_kernelINS0_13BinaryFunctorIiiiNS0_17BitwiseAndFunctorIiEEEESt5arrayIPcLm3EELi4E23TrivialOffsetCalculatorILi2EjES9_ILi1EjENS0_6memory15LoadWithoutCastENSC_16StoreWithoutCastEEEviT_T0_T2_T3_T4_T5_)
        /*02fc*/ 	.word	0x00000000


	//----- nvinfo : EIATTR_REGCOUNT
	.align		4
.L_169:
        /*0300*/ 	.byte	0x04, 0x2f
        /*0302*/ 	.short	(.L_171 - .L_170)
	.align		4
.L_170:
        /*0304*/ 	.word	index@(_ZN2at6native18elementwise_kernelILi128ELi2EZNS0_22gpu_kernel_impl_nocastINS0_13BinaryFunctorIiiiNS0_17BitwiseAndFunctorIiEEEEEEvRNS_18TensorIteratorBaseERKT_EUliE_EEviT1_)
        /*0308*/ 	.word	0x00000012


	//----- nvinfo : EIATTR_FRAME_SIZE
	.align		4
.L_171:
        /*030c*/ 	.byte	0x04, 0x11
        /*030e*/ 	.short	(.L_173 - .L_172)
	.align		4
.L_172:
        /*0310*/ 	.word	index@(_ZN2at6native18elementwise_kernelILi128ELi2EZNS0_22gpu_kernel_impl_nocastINS0_13BinaryFunctorIiiiNS0_17BitwiseAndFunctorIiEEEEEEvRNS_18TensorIteratorBaseERKT_EUliE_EEviT1_)
        /*0314*/ 	.word	0x00000000


	//----- nvinfo : EIATTR_REGCOUNT
	.align		4
.L_173:
        /*0318*/ 	.byte	0x04, 0x2f
        /*031a*/ 	.short	(.L_175 - .L_174)
	.align		4
.L_174:
        /*031c*/ 	.word	index@(_ZN2at6native27unrolled_elementwise_kernelINS0_13BinaryFunctorIiiiNS0_17BitwiseAndFunctorIiEEEESt5arrayIPcLm3EELi4E23TrivialOffsetCalculatorILi2EjES9_ILi1EjENS0_6memory12LoadWithCastILi2EEENSC_13StoreWithCastILi1EEEEEviT_T0_T2_T3_T4_T5_)
        /*0320*/ 	.word	0x00000020


	//----- nvinfo : EIATTR_FRAME_SIZE
	.align		4
.L_175:
        /*0324*/ 	.byte	0x04, 0x11
        /*0326*/ 	.short	(.L_177 - .L_176)
	.align		4
.L_176:
        /*0328*/ 	.word	index@(_ZN2at6native27unrolled_elementwise_kernelINS0_13BinaryFunctorIiiiNS0_17BitwiseAndFunctorIiEEEESt5arrayIPcLm3EELi4E23TrivialOffsetCalculatorILi2EjES9_ILi1EjENS0_6memory12LoadWithCastILi2EEENSC_13StoreWithCastILi1EEEEEviT_T0_T2_T3_T4_T5_)
        /*032c*/ 	.word	0x00000000


	//----- nvinfo : EIATTR_REGCOUNT
	.align		4
.L_177:
        /*0330*/ 	.byte	0x04, 0x2f
        /*0332*/ 	.short	(.L_179 - .L_178)
	.align		4
.L_178:
        /*0334*/ 	.word	index@(_ZN2at6native18elementwise_kernelILi128ELi4EZNS0_15gpu_kernel_implINS0_13BinaryFunctorIiiiNS0_17BitwiseAndFunctorIiEEEEEEvRNS_18TensorIteratorBaseERKT_EUliE_EEviT1_)
        /*0338*/ 	.word	0x0000001a


	//----- nvinfo : EIATTR_FRAME_SIZE
	.align		4
.L_179:
        /*033c*/ 	.byte	0x04, 0x11
        /*033e*/ 	.short	(.L_181 - .L_180)
	.align		4
.L_180:
        /*0340*/ 	.word	index@(_ZN2at6native18elementwise_kernelILi128ELi4EZNS0_15gpu_kernel_implINS0_13BinaryFunctorIiiiNS0_17BitwiseAndFunctorIiEEEEEEvRNS_18TensorIteratorBaseERKT_EUliE_EEviT1_)
        /*0344*/ 	.word	0x00000000


	//----- nvinfo : EIATTR_REGCOUNT
	.align		4
.L_181:
        /*0348*/ 	.byte	0x04, 0x2f
        /*034a*/ 	.short	(.L_183 - .L_182)
	.align		4
.L_182:
        /*034c*/ 	.word	index@(_ZN2at6native29vectorized_elementwise_kernelILi8ENS0_13AUnaryFunctorIiiiNS0_17BitwiseAndFunctorIiEEEESt5arrayIPcLm2EEEEviT0_T1_)
        /*0350*/ 	.word	0x00000020


	//----- nvinfo : EIATTR_FRAME_SIZE
	.align		4
.L_183:
        /*0354*/ 	.byte	0x04, 0x11
        /*0356*/ 	.short	(.L_185 - .L_184)
	.align		4
.L_184:
        /*0358*/ 	.word	index@(_ZN2at6native29vectorized_elementwise_kernelILi8ENS0_13AUnaryFunctorIiiiNS0_17BitwiseAndFunctorIiEEEESt5arrayIPcLm2EEEEviT0_T1_)
        /*035c*/ 	.word	0x00000000


	//----- nvinfo : EIATTR_REGCOUNT
	.align		4
.L_185:
        /*0360*/ 	.byte	0x04, 0x2f
        /*0362*/ 	.short	(.L_187 - .L_186)
	.align		4
.L_186:
        /*0364*/ 	.word	index@(_ZN2at6native29vectorized_elementwise_kernelILi4ENS0_13AUnaryFunctorIiiiNS0_17BitwiseAndFunctorIiEEEESt5arrayIPcLm2EEEEviT0_T1_)
        /*0368*/ 	.word	0x00000020


	//----- nvinfo : EIATTR_FRAME_SIZE
	.align		4
.L_187:
        /*036c*/ 	.byte	0x04, 0x11
        /*036e*/ 	.short	(.L_189 - .L_188)
	.align		4
.L_188:
        /*0370*/ 	.word	index@(_ZN2at6native29vectorized_elementwise_kernelILi4ENS0_13AUnaryFunctorIiiiNS0_17BitwiseAndFunctorIiEEEESt5arrayIPcLm2EEEEviT0_T1_)
        /*0374*/ 	.word	0x00000000


	//----- nvinfo : EIATTR_REGCOUNT
	.align		4
.L_189:
        /*0378*/ 	.byte	0x04, 0x2f
        /*037a*/ 	.short	(.L_191 - .L_190)
	.align		4
.L_190:
        /*037c*/ 	.word	index@(_ZN2at6native29vectorized_elementwise_kernelILi2ENS0_13AUnaryFunctorIiiiNS0_17BitwiseAndFunctorIiEEEESt5arrayIPcLm2EEEEviT0_T1_)
        /*0380*/ 	.word	0x00000020


	//----- nvinfo : EIATTR_FRAME_SIZE
	.align		4
.L_191:
        /*0384*/ 	.byte	0x04, 0x11
        /*0386*/ 	.short	(.L_193 - .L_192)
	.align		4
.L_192:
        /*0388*/ 	.word	index@(_ZN2at6native29vectorized_elementwise_kernelILi2ENS0_13AUnaryFunctorIiiiNS0_17BitwiseAndFunctorIiEEEESt5arrayIPcLm2EEEEviT0_T1_)
        /*038c*/ 	.word	0x00000000


	//----- nvinfo : EIATTR_REGCOUNT
	.align		4
.L_193:
        /*0390*/ 	.byte	0x04, 0x2f
        /*0392*/ 	.short	(.L_195 - .L_194)
	.align		4
.L_194:
        /*0394*/ 	.word	index@(_ZN2at6native27unrolled_elementwise_kernelINS0_13AUnaryFunctorIiiiNS0_17BitwiseAndFunctorIiEEEESt5arrayIPcLm2EELi4E23TrivialOffsetCalculatorILi1EjESA_NS0_6memory15LoadWithoutCastENSB_16StoreWithoutCastEEEviT_T0_T2_T3_T4_T5_)
        /*0398*/ 	.word	0x00000018


	//----- nvinfo : EIATTR_FRAME_SIZE
	.align		4
.L_195:
        /*039c*/ 	.byte	0x04, 0x11
        /*039e*/ 	.short	(.L_197 - .L_196)
	.align		4
.L_196:
        /*03a0*/ 	.word	index@(_ZN2at6native27unrolled_elementwise_kernelINS0_13AUnaryFunctorIiiiNS0_17BitwiseAndFunctorIiEEEESt5arrayIPcLm2EELi4E23TrivialOffsetCalculatorILi1EjESA_NS0_6memory15LoadWithoutCastENSB_16StoreWithoutCastEEEviT_T0_T2_T3_T4_T5_)
        /*03a4*/ 	.word	0x00000000


	//----- nvinfo : EIATTR_REGCOUNT
	.align		4
.L_197:
        /*03a8*/ 	.byte	0x04, 0x2f
        /*03aa*/ 	.short	(.L_199 - .L_198)
	.align		4
.L_198:
        /*03ac*/ 	.word	index@(_ZN2at6native18elementwise_kernelILi128ELi2EZNS0_22gpu_kernel_impl_nocastINS0_13AUnaryFunctorIiiiNS0_17BitwiseAndFunctorIiEEEEEEvRNS_18TensorIteratorBaseERKT_EUliE_EEviT1_)
        /*03b0*/ 	.word	0x00000012


	//----- nvinfo : EIATTR_FRAME_SIZE
	.align		4
.L_199:
        /*03b4*/ 	.byte	0x04, 0x11
        /*03b6*/ 	.short	(.L_201 - .L_200)
	.align		4
.L_200:
        /*03b8*/ 	.word	index@(_ZN2at6native18elementwise_kernelILi128ELi2EZNS0_22gpu_kernel_impl_nocastINS0_13AUnaryFunctorIiiiNS0_17BitwiseAndFunctorIiEEEEEEvRNS_18TensorIteratorBaseERKT_EUliE_EEviT1_)
        /*03bc*/ 	.word	0x00000000


	//----- nvinfo : EIATTR_REGCOUNT
	.align		4
.L_201:
        /*03c0*/ 	.byte	0x04, 0x2f
        /*03c2*/ 	.short	(.L_203 - .L_202)
	.align		4
.L_202:
        /*03c4*/ 	.word	index@(_ZN2at6native27unrolled_elementwise_kernelINS0_13AUnaryFunctorIiiiNS0_17BitwiseAndFunctorIiEEEESt5arrayIPcLm2EELi4E23TrivialOffsetCalculatorILi1EjESA_NS0_6memory12LoadWithCastILi1EEENSB_13StoreWithCastILi1EEEEEviT_T0_T2_T3_T4_T5_)
        /*03c8*/ 	.word	0x0000001d


	//----- nvinfo : EIATTR_FRAME_SIZE
	.align		4
.L_203:
        /*03cc*/ 	.byte	0x04, 0x11
        /*03ce*/ 	.short	(.L_205 - .L_204)
	.align		4
.L_204:
        /*03d0*/ 	.word	index@(_ZN2at6native27unrolled_elementwise_kernelINS0_13AUnaryFunctorIiiiNS0_17BitwiseAndFunctorIiEEEESt5arrayIPcLm2EELi4E23TrivialOffsetCalculatorILi1EjESA_NS0_6memory12LoadWithCastILi1EEENSB_13StoreWithCastILi1EEEEEviT_T0_T2_T3_T4_T5_)
        /*03d4*/ 	.word	0x00000000


	//----- nvinfo : EIATTR_REGCOUNT
	.align		4
.L_205:
        /*03d8*/ 	.byte	0x04, 0x2f
        /*03da*/ 	.short	(.L_207 - .L_206)
	.align		4
.L_206:
        /*03dc*/ 	.word	index@(_ZN2at6native18elementwise_kernelILi128ELi4EZNS0_15gpu_kernel_implINS0_13AUnaryFunctorIiiiNS0_17BitwiseAndFunctorIiEEEEEEvRNS_18TensorIteratorBaseERKT_EUliE_EEviT1_)
        /*03e0*/ 	.word	0x0000001a


	//----- nvinfo : EIATTR_FRAME_SIZE
	.align		4
.L_207:
        /*03e4*/ 	.byte	0x04, 0x11
        /*03e6*/ 	.short	(.L_209 - .L_208)
	.align		4
.L_208:
        /*03e8*/ 	.word	index@(_ZN2at6native18elementwise_kernelILi128ELi4EZNS0_15gpu_kernel_implINS0_13AUnaryFunctorIiiiNS0_17BitwiseAndFunctorIiEEEEEEvRNS_18TensorIteratorBaseERKT_EUliE_EEviT1_)
        /*03ec*/ 	.word	0x00000000


	//----- nvinfo : EIATTR_REGCOUNT
	.align		4
.L_209:
        /*03f0*/ 	.byte	0x04, 0x2f
        /*03f2*/ 	.short	(.L_211 - .L_210)
	.align		4
.L_210:
        /*03f4*/ 	.word	index@(_ZN2at6native29vectorized_elementwise_kernelILi8ENS0_13BinaryFunctorIlllNS0_17BitwiseAndFunctorIlEEEESt5arrayIPcLm3EEEEviT0_T1_)
        /*03f8*/ 	.word	0x00000026


	//----- nvinfo : EIATTR_FRAME_SIZE
	.align		4
.L_211:
        /*03fc*/ 	.byte	0x04, 0x11
        /*03fe*/ 	.short	(.L_213 - .L_212)
	.align		4
.L_212:
        /*0400*/ 	.word	index@(_ZN2at6native29vectorized_elementwise_kernelILi8ENS0_13BinaryFunctorIlllNS0_17BitwiseAndFunctorIlEEEESt5arrayIPcLm3EEEEviT0_T1_)
        /*0404*/ 	.word	0x00000000


	//----- nvinfo : EIATTR_REGCOUNT
	.align		4
.L_213:
        /*0408*/ 	.byte	0x04, 0x2f
        /*040a*/ 	.short	(.L_215 - .L_214)
	.align		4
.L_214:
        /*040c*/ 	.word	index@(_ZN2at6native29vectorized_elementwise_kernelILi4ENS0_13BinaryFunctorIlllNS0_17BitwiseAndFunctorIlEEEESt5arrayIPcLm3EEEEviT0_T1_)
        /*0410*/ 	.word	0x00000026


	//----- nvinfo : EIATTR_FRAME_SIZE
	.align		4
.L_215:
        /*0414*/ 	.byte	0x04, 0x11
        /*0416*/ 	.short	(.L_217 - .L_216)
	.align		4
.L_216:
        /*0418*/ 	.word	index@(_ZN2at6native29vectorized_elementwise_kernelILi4ENS0_13BinaryFunctorIlllNS0_17BitwiseAndFunctorIlEEEESt5arrayIPcLm3EEEEviT0_T1_)
        /*041c*/ 	.word	0x00000000


	//----- nvinfo : EIATTR_REGCOUNT
	.align		4
.L_217:
        /*0420*/ 	.byte	0x04, 0x2f
        /*0422*/ 	.short	(.L_219 - .L_218)
	.align		4
.L_218:
        /*0424*/ 	.word	index@(_ZN2at6native29vectorized_elementwise_kernelILi2ENS0_13BinaryFunctorIlllNS0_17BitwiseAndFunctorIlEEEESt5arrayIPcLm3EEEEviT0_T1_)
        /*0428*/ 	.word	0x00000026


	//----- nvinfo : EIATTR_FRAME_SIZE
	.align		4
.L_219:
        /*042c*/ 	.byte	0x04, 0x11
        /*042e*/ 	.short	(.L_221 - .L_220)
	.align		4
.L_220:
        /*0430*/ 	.word	index@(_ZN2at6native29vectorized_elementwise_kernelILi2ENS0_13BinaryFunctorIlllNS0_17BitwiseAndFunctorIlEEEESt5arrayIPcLm3EEEEviT0_T1_)
        /*0434*/ 	.word	0x00000000


	//----- nvinfo : EIATTR_REGCOUNT
	.align		4
.L_221:
        /*0438*/ 	.byte	0x04, 0x2f
        /*043a*/ 	.short	(.L_223 - .L_222)
	.align		4
.L_222:
        /*043c*/ 	.word	index@(_ZN2at6native27unrolled_elementwise_kernelINS0_13BinaryFunctorIlllNS0_17BitwiseAndFunctorIlEEEESt5arrayIPcLm3EELi4E23TrivialOffsetCalculatorILi2EjES9_ILi1EjENS0_6memory15LoadWithoutCastENSC_16StoreWithoutCastEEEviT_T0_T2_T3_T4_T5_)
        /*0440*/ 	.word	0x00000020


	//----- nvinfo : EIATTR_FRAME_SIZE
	.align		4
.L_223:
        /*0444*/ 	.byte	0x04, 0x11
        /*0446*/ 	.short	(.L_225 - .L_224)
	.align		4
.L_224:
        /*0448*/ 	.word	index@(_ZN2at6native27unrolled_elementwise_kernelINS0_13BinaryFunctorIlllNS0_17BitwiseAndFunctorIlEEEESt5arrayIPcLm3EELi4E23TrivialOffsetCalculatorILi2EjES9_ILi1EjENS0_6memory15LoadWithoutCastENSC_16StoreWithoutCastEEEviT_T0_T2_T3_T4_T5_)
        /*044c*/ 	.word	0x00000000


	//----- nvinfo : EIATTR_REGCOUNT
	.align		4
.L_225:
        /*0450*/ 	.byte	0x04, 0x2f
        /*0452*/ 	.short	(.L_227 - .L_226)
	.align		4
.L_226:
        /*0454*/ 	.word	index@(_ZN2at6native18elementwise_kernelILi128ELi2EZNS0_22gpu_kernel_impl_nocastINS0_13BinaryFunctorIlllNS0_17BitwiseAndFunctorIlEEEEEEvRNS_18TensorIteratorBaseERKT_EUliE_EEviT1_)
        /*0458*/ 	.word	0x00000012


	//----- nvinfo : EIATTR_FRAME_SIZE
	.align		4
.L_227:
        /*045c*/ 	.byte	0x04, 0x11
        /*045e*/ 	.short	(.L_229 - .L_228)
	.align		4
.L_228:
        /*0460*/ 	.word	index@(_ZN2at6native18elementwise_kernelILi128ELi2EZNS0_22gpu_kernel_impl_nocastINS0_13BinaryFunctorIlllNS0_17BitwiseAndFunctorIlEEEEEEvRNS_18TensorIteratorBaseERKT_EUliE_EEviT1_)
        /*0464*/ 	.word	0x00000000


	//----- nvinfo : EIATTR_REGCOUNT
	.align		4
.L_229:
        /*0468*/ 	.byte	0x04, 0x2f
        /*046a*/ 	.short	(.L_231 - .L_230)
	.align		4
.L_230:
        /*046c*/ 	.word	index@(_ZN2at6native27unrolled_elementwise_kernelINS0_13BinaryFunctorIlllNS0_17BitwiseAndFunctorIlEEEESt5arrayIPcLm3EELi4E23TrivialOffsetCalculatorILi2EjES9_ILi1EjENS0_6memory12LoadWithCastILi2EEENSC_13StoreWithCastILi1EEEEEviT_T0_T2_T3_T4_T5_)
        /*0470*/ 	.word	0x00000028


	//----- nvinfo : EIATTR_FRAME_SIZE
	.align		4
.L_231:
        /*0474*/ 	.byte	0x04, 0x11
        /*0476*/ 	.short	(.L_233 - .L_232)
	.align		4
.L_232:
        /*0478*/ 	.word	index@(_ZN2at6native27unrolled_elementwise_kernelINS0_13BinaryFunctorIlllNS0_17BitwiseAndFunctorIlEEEESt5arrayIPcLm3EELi4E23TrivialOffsetCalculatorILi2EjES9_ILi1EjENS0_6memory12LoadWithCastILi2EEENSC_13StoreWithCastILi1EEEEEviT_T0_T2_T3_T4_T5_)
        /*047c*/ 	.word	0x00000000


	//----- nvinfo : EIATTR_REGCOUNT
	.align		4
.L_233:
        /*0480*/ 	.byte	0x04, 0x2f
        /*0482*/ 	.short	(.L_235 - .L_234)
	.align		4
.L_234:
        /*0484*/ 	.word	index@(_ZN2at6native18elementwise_kernelILi128ELi4EZNS0_15gpu_kernel_implINS0_13BinaryFunctorIlllNS0_17BitwiseAndFunctorIlEEEEEEvRNS_18TensorIteratorBaseERKT_EUliE_EEviT1_)
        /*0488*/ 	.word	0x0000001c


	//----- nvinfo : EIATTR_FRAME_SIZE
	.align		4
.L_235:
        /*048c*/ 	.byte	0x04, 0x11
        /*048e*/ 	.short	(.L_237 - .L_236)
	.align		4
.L_236:
        /*0490*/ 	.word	index@(_ZN2at6native18elementwise_kernelILi128ELi4EZNS0_15gpu_kernel_implINS0_13BinaryFunctorIlllNS0_17BitwiseAndFunctorIlEEEEEEvRNS_18TensorIteratorBaseERKT_EUliE_EEviT1_)
        /*0494*/ 	.word	0x00000000


	//----- nvinfo : EIATTR_REGCOUNT
	.align		4
.L_237:
        /*0498*/ 	.byte	0x04, 0x2f
        /*049a*/ 	.short	(.L_239 - .L_238)
	.align		4
.L_238:
        /*049c*/ 	.word	index@(_ZN2at6native29vectorized_elementwise_kernelILi8ENS0_13AUnaryFunctorIlllNS0_17BitwiseAndFunctorIlEEEESt5arrayIPcLm2EEEEviT0_T1_)
        /*04a0*/ 	.word	0x00000020


	//----- nvinfo : EIATTR_FRAME_SIZE
	.align		4
.L_239:
        /*04a4*/ 	.byte	0x04, 0x11
        /*04a6*/ 	.short	(.L_241 - .L_240)
	.align		4
.L_240:
        /*04a8*/ 	.word	index@(_ZN2at6native29vectorized_elementwise_kernelILi8ENS0_13AUnaryFunctorIlllNS0_17BitwiseAndFunctorIlEEEESt5arrayIPcLm2EEEEviT0_T1_)
        /*04ac*/ 	.word	0x00000000


	//----- nvinfo : EIATTR_REGCOUNT
	.align		4
.L_241:
        /*04b0*/ 	.byte	0x04, 0x2f
        /*04b2*/ 	.short	(.L_243 - .L_242)
	.align		4
.L_242:
        /*04b4*/ 	.word	index@(_ZN2at6native29vectorized_elementwise_kernelILi4ENS0_13AUnaryFunctorIlllNS0_17BitwiseAndFunctorIlEEEESt5arrayIPcLm2EEEEviT0_T1_)
        /*04b8*/ 	.word	0x00000020


	//----- nvinfo : EIATTR_FRAME_SIZE
	.align		4
.L_243:
        /*04bc*/ 	.byte	0x04, 0x11
        /*04be*/ 	.short	(.L_245 - .L_244)
	.align		4
.L_244:
        /*04c0*/ 	.word	index@(_ZN2at6native29vectorized_elementwise_kernelILi4ENS0_13AUnaryFunctorIlllNS0_17BitwiseAndFunctorIlEEEESt5arrayIPcLm2EEEEviT0_T1_)
        /*04c4*/ 	.word	0x00000000


	//----- nvinfo : EIATTR_REGCOUNT
	.align		4
.L_245:
        /*04c8*/ 	.byte	0x04, 0x2f
        /*04ca*/ 	.short	(.L_247 - .L_246)
	.align		4
.L_246:
        /*04cc*/ 	.word	index@(_ZN2at6native29vectorized_elementwise_kernelILi2ENS0_13AUnaryFunctorIlllNS0_17BitwiseAndFunctorIlEEEESt5arrayIPcLm2EEEEviT0_T1_)
        /*04d0*/ 	.word	0x00000020


	//----- nvinfo : EIATTR_FRAME_SIZE
	.align		4
.L_247:
        /*04d4*/ 	.byte	0x04, 0x11
        /*04d6*/ 	.short	(.L_249 - .L_248)
	.align		4
.L_248:
        /*04d8*/ 	.word	index@(_ZN2at6native29vectorized_elementwise_kernelILi2ENS0_13AUnaryFunctorIlllNS0_17BitwiseAndFunctorIlEEEESt5arrayIPcLm2EEEEviT0_T1_)
        /*04dc*/ 	.word	0x00000000


	//----- nvinfo : EIATTR_REGCOUNT
	.align		4
.L_249:
        /*04e0*/ 	.byte	0x04, 0x2f
        /*04e2*/ 	.short	(.L_251 - .L_250)
	.align		4
.L_250:
        /*04e4*/ 	.word	index@(_ZN2at6native27unrolled_elementwise_kernelINS0_13AUnaryFunctorIlllNS0_17BitwiseAndFunctorIlEEEESt5arrayIPcLm2EELi4E23TrivialOffsetCalculatorILi1EjESA_NS0_6memory15LoadWithoutCastENSB_16StoreWithoutCastEEEviT_T0_T2_T3_T4_T5_)
        /*04e8*/ 	.word	0x0000001a


	//----- nvinfo : EIATTR_FRAME_SIZE
	.align		4
.L_251:
        /*04ec*/ 	.byte	0x04, 0x11
        /*04ee*/ 	.short	(.L_253 - .L_252)
	.align		4
.L_252:
        /*04f0*/ 	.word	index@(_ZN2at6native27unrolled_elementwise_kernelINS0_13AUnaryFunctorIlllNS0_17BitwiseAndFunctorIlEEEESt5arrayIPcLm2EELi4E23TrivialOffsetCalculatorILi1EjESA_NS0_6memory15LoadWithoutCastENSB_16StoreWithoutCastEEEviT_T0_T2_T3_T4_T5_)
        /*04f4*/ 	.word	0x00000000


	//----- nvinfo : EIATTR_REGCOUNT
	.align		4
.L_253:
        /*04f8*/ 	.byte	0x04, 0x2f
        /*04fa*/ 	.short	(.L_255 - .L_254)
	.align		4
.L_254:
        /*04fc*/ 	.word	index@(_ZN2at6native18elementwise_kernelILi128ELi2EZNS0_22gpu_kernel_impl_nocastINS0_13AUnaryFunctorIlllNS0_17BitwiseAndFunctorIlEEEEEEvRNS_18TensorIteratorBaseERKT_EUliE_EEviT1_)
        /*0500*/ 	.word	0x00000012


	//----- nvinfo : EIATTR_FRAME_SIZE
	.align		4
.L_255:
        /*0504*/ 	.byte	0x04, 0x11
        /*0506*/ 	.short	(.L_257 - .L_256)
	.align		4
.L_256:
        /*0508*/ 	.word	index@(_ZN2at6native18elementwise_kernelILi128ELi2EZNS0_22gpu_kernel_impl_nocastINS0_13AUnaryFunctorIlllNS0_17BitwiseAndFunctorIlEEEEEEvRNS_18TensorIteratorBaseERKT_EUliE_EEviT1_)
        /*050c*/ 	.word	0x00000000


	//----- nvinfo : EIATTR_REGCOUNT
	.align		4
.L_257:
        /*0510*/ 	.byte	0x04, 0x2f
        /*0512*/ 	.short	(.L_259 - .L_258)
	.align		4
.L_258:
        /*0514*/ 	.word	index@(_ZN2at6native27unrolled_elementwise_kernelINS0_13AUnaryFunctorIlllNS0_17BitwiseAndFunctorIlEEEESt5arrayIPcLm2EELi4E23TrivialOffsetCalculatorILi1EjESA_NS0_6memory12LoadWithCastILi1EEENSB_13StoreWithCastILi1EEEEEviT_T0_T2_T3_T4_T5_)
        /*0518*/ 	.word	0x00000020


	//----- nvinfo : EIATTR_FRAME_SIZE
	.align		4
.L_259:
        /*051c*/ 	.byte	0x04, 0x11
        /*051e*/ 	.short	(.L_261 - .L_260)
	.align		4
.L_260:
        /*0520*/ 	.word	index@(_ZN2at6native27unrolled_elementwise_kernelINS0_13AUnaryFunctorIlllNS0_17BitwiseAndFunctorIlEEEESt5arrayIPcLm2EELi4E23TrivialOffsetCalculatorILi1EjESA_NS0_6memory12LoadWithCastILi1EEENSB_13StoreWithCastILi1EEEEEviT_T0_T2_T3_T4_T5_)
        /*0524*/ 	.word	0x00000000


	//----- nvinfo : EIATTR_REGCOUNT
	.align		4
.L_261:
        /*0528*/ 	.byte	0x04, 0x2f
        /*052a*/ 	.short	(.L_263 - .L_262)
	.align		4
.L_262:
        /*052c*/ 	.word	index@(_ZN2at6native18elementwise_kernelILi128ELi4EZNS0_15gpu_kernel_implINS0_13AUnaryFunctorIlllNS0_17BitwiseAndFunctorIlEEEEEEvRNS_18TensorIteratorBaseERKT_EUliE_EEviT1_)
        /*0530*/ 	.word	0x0000001a


	//----- nvinfo : EIATTR_FRAME_SIZE
	.align		4
.L_263:
        /*0534*/ 	.byte	0x04, 0x11
        /*0536*/ 	.short	(.L_265 - .L_264)
	.align		4
.L_264:
        /*0538*/ 	.word	index@(_ZN2at6native18elementwise_kernelILi128ELi4EZNS0_15gpu_kernel_implINS0_13AUnaryFunctorIlllNS0_17BitwiseAndFunctorIlEEEEEEvRNS_18TensorIteratorBaseERKT_EUliE_EEviT1_)
        /*053c*/ 	.word	0x00000000


	//----- nvinfo : EIATTR_REGCOUNT
	.align		4
.L_265:
        /*0540*/ 	.byte	0x04, 0x2f
        /*0542*/ 	.short	(.L_267 - .L_266)
	.align		4
.L_266:
        /*0544*/ 	.word	index@(_ZN2at6native29vectorized_elementwise_kernelILi8ENS0_13BinaryFunctorIsssNS0_17BitwiseAndFunctorIsEEEESt5arrayIPcLm3EEEEviT0_T1_)
        /*0548*/ 	.word	0x00000020


	//----- nvinfo : EIATTR_FRAME_SIZE
	.align		4
.L_267:
        /*054c*/ 	.byte	0x04, 0x11
        /*054e*/ 	.short	(.L_269 - .L_268)
	.align		4
.L_268:
        /*0550*/ 	.word	index@(_ZN2at6native29vectorized_elementwise_kernelILi8ENS0_13BinaryFunctorIsssNS0_17BitwiseAndFunctorIsEEEESt5arrayIPcLm3EEEEviT0_T1_)
        /*0554*/ 	.word	0x00000000


	//----- nvinfo : EIATTR_REGCOUNT
	.align		4
.L_269:
        /*0558*/ 	.byte	0x04, 0x2f
        /*055a*/ 	.short	(.L_271 - .L_270)
	.align		4
.L_270:
        /*055c*/ 	.word	index@(_ZN2at6native29vectorized_elementwise_kernelILi4ENS0_13BinaryFunctorIsssNS0_17BitwiseAndFunctorIsEEEESt5arrayIPcLm3EEEEviT0_T1_)
        /*0560*/ 	.word	0x00000020


	//----- nvinfo : EIATTR_FRAME_SIZE
	.align		4
.L_271:
        /*0564*/ 	.byte	0x04, 0x11
        /*0566*/ 	.short	(.L_273 - .L_272)
	.align		4
.L_272:
        /*0568*/ 	.word	index@(_ZN2at6native29vectorized_elementwise_kernelILi4ENS0_13BinaryFunctorIsssNS0_17BitwiseAndFunctorIsEEEESt5arrayIPcLm3EEEEviT0_T1_)
        /*056c*/ 	.word	0x00000000


	//----- nvinfo : EIATTR_REGCOUNT
	.align		4
.L_273:
        /*0570*/ 	.byte	0x04, 0x2f
        /*0572*/ 	.short	(.L_275 - .L_274)
	.align		4
.L_274:
        /*0574*/ 	.word	index@(_ZN2at6native29vectorized_elementwise_kernelILi2ENS0_13BinaryFunctorIsssNS0_17BitwiseAndFunctorIsEEEESt5arrayIPcLm3EEEEviT0_T1_)
        /*0578*/ 	.word	0x00000020


	//----- nvinfo : EIATTR_FRAME_SIZE
	.align		4
.L_275:
        /*057c*/ 	.byte	0x04, 0x11
        /*057e*/ 	.short	(.L_277 - .L_276)
	.align		4
.L_276:
        /*0580*/ 	.word	index@(_ZN2at6native29vectorized_elementwise_kernelILi2ENS0_13BinaryFunctorIsssNS0_17BitwiseAndFunctorIsEEEESt5arrayIPcLm3EEEEviT0_T1_)
        /*0584*/ 	.word	0x00000000


	//----- nvinfo : EIATTR_REGCOUNT
	.align		4
.L_277:
        /*0588*/ 	.byte	0x04, 0x2f
        /*058a*/ 	.short	(.L_279 - .L_278)
	.align		4
.L_278:
        /*058c*/ 	.word	index@(_ZN2at6native27unrolled_elementwise_kernelINS0_13BinaryFunctorIsssNS0_17BitwiseAndFunctorIsEEEESt5arrayIPcLm3EELi4E23TrivialOffsetCalculatorILi2EjES9_ILi1EjENS0_6memory15LoadWithoutCastENSC_16StoreWithoutCastEEEviT_T0_T2_T3_T4_T5_)
        /*0590*/ 	.word	0x0000001a


	//----- nvinfo : EIATTR_FRAME_SIZE
	.align		4
.L_279:
        /*0594*/ 	.byte	0x04, 0x11
        /*0596*/ 	.short	(.L_281 - .L_280)
	.align		4
.L_280:
        /*0598*/ 	.word	index@(_ZN2at6native27unrolled_elementwise_kernelINS0_13BinaryFunctorIsssNS0_17BitwiseAndFunctorIsEEEESt5arrayIPcLm3EELi4E23TrivialOffsetCalculatorILi2EjES9_ILi1EjENS0_6memory15LoadWithoutCastENSC_16StoreWithoutCastEEEviT_T0_T2_T3_T4_T5_)
        /*059c*/ 	.word	0x00000000


	//----- nvinfo : EIATTR_REGCOUNT
	.align		4
.L_281:
        /*05a0*/ 	.byte	0x04, 0x2f
        /*05a2*/ 	.short	(.L_283 - .L_282)
	.align		4
.L_282:
        /*05a4*/ 	.word	index@(_ZN2at6native18elementwise_kernelILi128ELi4EZNS0_22gpu_kernel_impl_nocastINS0_13BinaryFunctorIsssNS0_17BitwiseAndFunctorIsEEEEEEvRNS_18TensorIteratorBaseERKT_EUliE_EEviT1_)
        /*05a8*/ 	.word	0x00000012


	//----- nvinfo : EIATTR_FRAME_SIZE
	.align		4
.L_283:
        /*05ac*/ 	.byte	0x04, 0x11
        /*05ae*/ 	.short	(.L_285 - .L_284)
	.align		4
.L_284:
        /*05b0*/ 	.word	index@(_ZN2at6native18elementwise_kernelILi128ELi4EZNS0_22gpu_kernel_impl_nocastINS0_13BinaryFunctorIsssNS0_17BitwiseAndFunctorIsEEEEEEvRNS_18TensorIteratorBaseERKT_EUliE_EEviT1_)
        /*05b4*/ 	.word	0x00000000


	//----- nvinfo : EIATTR_REGCOUNT
	.align		4
.L_285:
        /*05b8*/ 	.byte	0x04, 0x2f
        /*05ba*/ 	.short	(.L_287 - .L_286)
	.align		4
.L_286:
        /*05bc*/ 	.word	index@(_ZN2at6native27unrolled_elementwise_kernelINS0_13BinaryFunctorIsssNS0_17BitwiseAndFunctorIsEEEESt5arrayIPcLm3EELi4E23TrivialOffsetCalculatorILi2EjES9_ILi1EjENS0_6memory12LoadWithCastILi2EEENSC_13StoreWithCastILi1EEEEEviT_T0_T2_T3_T4_T5_)
        /*05c0*/ 	.word	0x00000020


	//----- nvinfo : EIATTR_FRAME_SIZE
	.align		4
.L_287:
        /*05c4*/ 	.byte	0x04, 0x11
        /*05c6*/ 	.short	(.L_289 - .L_288)
	.align		4
.L_288:
        /*05c8*/ 	.word	index@(_ZN2at6native27unrolled_elementwise_kernelINS0_13BinaryFunctorIsssNS0_17BitwiseAndFunctorIsEEEESt5arrayIPcLm3EELi4E23TrivialOffsetCalculatorILi2EjES9_ILi1EjENS0_6memory12LoadWithCastILi2EEENSC_13StoreWithCastILi1EEEEEviT_T0_T2_T3_T4_T5_)
        /*05cc*/ 	.word	0x00000000


	//----- nvinfo : EIATTR_REGCOUNT
	.align		4
.L_289:
        /*05d0*/ 	.byte	0x04, 0x2f
        /*05d2*/ 	.short	(.L_291 - .L_290)
	.align		4
.L_290:
        /*05d4*/ 	.word	index@(_ZN2at6native18elementwise_kernelILi128ELi4EZNS0_15gpu_kernel_implINS0_13BinaryFunctorIsssNS0_17BitwiseAndFunctorIsEEEEEEvRNS_18TensorIteratorBaseERKT_EUliE_EEviT1_)
        /*05d8*/ 	.word	0x0000001a


	//----- nvinfo : EIATTR_FRAME_SIZE
	.align		4
.L_291:
        /*05dc*/ 	.byte	0x04, 0x11
        /*05de*/ 	.short	(.L_293 - .L_292)
	.align		4
.L_292:
        /*05e0*/ 	.word	index@(_ZN2at6native18elementwise_kernelILi128ELi4EZNS0_15gpu_kernel_implINS0_13BinaryFunctorIsssNS0_17BitwiseAndFunctorIsEEEEEEvRNS_18TensorIteratorBaseERKT_EUliE_EEviT1_)
        /*05e4*/ 	.word	0x00000000


	//----- nvinfo : EIATTR_REGCOUNT
	.align		4
.L_293:
        /*05e8*/ 	.byte	0x04, 0x2f
        /*05ea*/ 	.short	(.L_295 - .L_294)
	.align		4
.L_294:
        /*05ec*/ 	.word	index@(_ZN2at6native29vectorized_elementwise_kernelILi8ENS0_13AUnaryFunctorIsssNS0_17BitwiseAndFunctorIsEEEESt5arrayIPcLm2EEEEviT0_T1_)
        /*05f0*/ 	.word	0x00000020


	//----- nvinfo : EIATTR_FRAME_SIZE
	.align		4
.L_295:
        /*05f4*/ 	.byte	0x04, 0x11
        /*05f6*/ 	.short	(.L_297 - .L_296)
	.align		4
.L_296:
        /*05f8*/ 	.word	index@(_ZN2at6native29vectorized_elementwise_kernelILi8ENS0_13AUnaryFunctorIsssNS0_17BitwiseAndFunctorIsEEEESt5arrayIPcLm2EEEEviT0_T1_)
        /*05fc*/ 	.word	0x00000000


	//----- nvinfo : EIATTR_REGCOUNT
	.align		4
.L_297:
        /*0600*/ 	.byte	0x04, 0x2f
        /*0602*/ 	.short	(.L_299 - .L_298)
	.align		4
.L_298:
        /*0604*/ 	.word	index@(_ZN2at6native29vectorized_elementwise_kernelILi4ENS0_13AUnaryFunctorIsssNS0_17BitwiseAndFunctorIsEEEESt5arrayIPcLm2EEEEviT0_T1_)
        /*0608*/ 	.word	0x00000020


	//----- nvinfo : EIATTR_FRAME_SIZE
	.align		4
.L_299:
        /*060c*/ 	.byte	0x04, 0x11
        /*060e*/ 	.short	(.L_301 - .L_300)
	.align		4
.L_300:
        /*0610*/ 	.word	index@(_ZN2at6native29vectorized_elementwise_kernelILi4ENS0_13AUnaryFunctorIsssNS0_17BitwiseAndFunctorIsEEEESt5arrayIPcLm2EEEEviT0_T1_)
        /*0614*/ 	.word	0x00000000


	//----- nvinfo : EIATTR_REGCOUNT
	.align		4
.L_301:
        /*0618*/ 	.byte	0x04, 0x2f
        /*061a*/ 	.short	(.L_303 - .L_302)
	.align		4
.L_302:
        /*061c*/ 	.word	index@(_ZN2at6native29vectorized_elementwise_kernelILi2ENS0_13AUnaryFunctorIsssNS0_17BitwiseAndFunctorIsEEEESt5arrayIPcLm2EEEEviT0_T1_)
        /*0620*/ 	.word	0x00000020


	//----- nvinfo : EIATTR_FRAME_SIZE
	.align		4
.L_303:
        /*0624*/ 	.byte	0x04, 0x11
        /*0626*/ 	.short	(.L_305 - .L_304)
	.align		4
.L_304:
        /*0628*/ 	.word	index@(_ZN2at6native29vectorized_elementwise_kernelILi2ENS0_13AUnaryFunctorIsssNS0_17BitwiseAndFunctorIsEEEESt5arrayIPcLm2EEEEviT0_T1_)
        /*062c*/ 	.word	0x00000000


	//----- nvinfo : EIATTR_REGCOUNT
	.align		4
.L_305:
        /*0630*/ 	.byte	0x04, 0x2f
        /*0632*/ 	.short	(.L_307 - .L_306)
	.align		4
.L_306:
        /*0634*/ 	.word	index@(_ZN2at6native27unrolled_elementwise_kernelINS0_13AUnaryFunctorIsssNS0_17BitwiseAndFunctorIsEEEESt5arrayIPcLm2EELi4E23TrivialOffsetCalculatorILi1EjESA_NS0_6memory15LoadWithoutCastENSB_16StoreWithoutCastEEEviT_T0_T2_T3_T4_T5_)
        /*0638*/ 	.word	0x00000018


	//----- nvinfo : EIATTR_FRAME_SIZE
	.align		4
.L_307:
        /*063c*/ 	.byte	0x04, 0x11
        /*063e*/ 	.short	(.L_309 - .L_308)
	.align		4
.L_308:
        /*0640*/ 	.word	index@(_ZN2at6native27unrolled_elementwise_kernelINS0_13AUnaryFunctorIsssNS0_17BitwiseAndFunctorIsEEEESt5arrayIPcLm2EELi4E23TrivialOffsetCalculatorILi1EjESA_NS0_6memory15LoadWithoutCastENSB_16StoreWithoutCastEEEviT_T0_T2_T3_T4_T5_)
        /*0644*/ 	.word	0x00000000


	//----- nvinfo : EIATTR_REGCOUNT
	.align		4
.L_309:
        /*0648*/ 	.byte	0x04, 0x2f
        /*064a*/ 	.short	(.L_311 - .L_310)
	.align		4
.L_310:
        /*064c*/ 	.word	index@(_ZN2at6native18elementwise_kernelILi128ELi4EZNS0_22gpu_kernel_impl_nocastINS0_13AUnaryFunctorIsssNS0_17BitwiseAndFunctorIsEEEEEEvRNS_18TensorIteratorBaseERKT_EUliE_EEviT1_)
        /*0650*/ 	.word	0x00000012


	//----- nvinfo : EIATTR_FRAME_SIZE
	.align		4
.L_311:
        /*0654*/ 	.byte	0x04, 0x11
        /*0656*/ 	.short	(.L_313 - .L_312)
	.align		4
.L_312:
        /*0658*/ 	.word	index@(_ZN2at6native18elementwise_kernelILi128ELi4EZNS0_22gpu_kernel_impl_nocastINS0_13AUnaryFunctorIsssNS0_17BitwiseAndFunctorIsEEEEEEvRNS_18TensorIteratorBaseERKT_EUliE_EEviT1_)
        /*065c*/ 	.word	0x00000000


	//----- nvinfo : EIATTR_REGCOUNT
	.align		4
.L_313:
        /*0660*/ 	.byte	0x04, 0x2f
        /*0662*/ 	.short	(.L_315 - .L_314)
	.align		4
.L_314:
        /*0664*/ 	.word	index@(_ZN2at6native27unrolled_elementwise_kernelINS0_13AUnaryFunctorIsssNS0_17BitwiseAndFunctorIsEEEESt5arrayIPcLm2EELi4E23TrivialOffsetCalculatorILi1EjESA_NS0_6memory12LoadWithCastILi1EEENSB_13StoreWithCastILi1EEEEEviT_T0_T2_T3_T4_T5_)
        /*0668*/ 	.word	0x0000001d


	//----- nvinfo : EIATTR_FRAME_SIZE
	.align		4
.L_315:
        /*066c*/ 	.byte	0x04, 0x11
        /*066e*/ 	.short	(.L_317 - .L_316)
	.align		4
.L_316:
        /*0670*/ 	.word	index@(_ZN2at6native27unrolled_elementwise_kernelINS0_13AUnaryFunctorIsssNS0_17BitwiseAndFunctorIsEEEESt5arrayIPcLm2EELi4E23TrivialOffsetCalculatorILi1EjESA_NS0_6memory12LoadWithCastILi1EEENSB_13StoreWithCastILi1EEEEEviT_T0_T2_T3_T4_T5_)
        /*0674*/ 	.word	0x00000000


	//----- nvinfo : EIATTR_REGCOUNT
	.align		4
.L_317:
        /*0678*/ 	.byte	0x04, 0x2f
        /*067a*/ 	.short	(.L_319 - .L_318)
	.align		4
.L_318:
        /*067c*/ 	.word	index@(_ZN2at6native18elementwise_kernelILi128ELi4EZNS0_15gpu_kernel_implINS0_13AUnaryFunctorIsssNS0_17BitwiseAndFunctorIsEEEEEEvRNS_18TensorIteratorBaseERKT_EUliE_EEviT1_)
        /*0680*/ 	.word	0x0000001a


	//----- nvinfo : EIATTR_FRAME_SIZE
	.align		4
.L_319:
        /*0684*/ 	.byte	0x04, 0x11
        /*0686*/ 	.short	(.L_321 - .L_320)
	.align		4
.L_320:
        /*0688*/ 	.word	index@(_ZN2at6native18elementwise_kernelILi128ELi4EZNS0_15gpu_kernel_implINS0_13AUnaryFunctorIsssNS0_17BitwiseAndFunctorIsEEEEEEvRNS_18TensorIteratorBaseERKT_EUliE_EEviT1_)
        /*068c*/ 	.word	0x00000000


	//----- nvinfo : EIATTR_REGCOUNT
	.align		4
.L_321:
        /*0690*/ 	.byte	0x04, 0x2f
        /*0692*/ 	.short	(.L_323 - .L_322)
	.align		4
.L_322:
        /*0694*/ 	.word	index@(_ZN2at6native29vectorized_elementwise_kernelILi8ENS0_13BinaryFunctorIbbbNS0_17BitwiseAndFunctorIbEEEESt5arrayIPcLm3EEEEviT0_T1_)
        /*0698*/ 	.word	0x00000020


	//----- nvinfo : EIATTR_FRAME_SIZE
	.align		4
.L_323:
        /*069c*/ 	.byte	0x04, 0x11
        /*069e*/ 	.short	(.L_325 - .L_324)
	.align		4
.L_324:
        /*06a0*/ 	.word	index@(_ZN2at6native29vectorized_elementwise_kernelILi8ENS0_13BinaryFunctorIbbbNS0_17BitwiseAndFunctorIbEEEESt5arrayIPcLm3EEEEviT0_T1_)
        /*06a4*/ 	.word	0x00000000


	//----- nvinfo : EIATTR_REGCOUNT
	.align		4
.L_325:
        /*06a8*/ 	.byte	0x04, 0x2f
        /*06aa*/ 	.short	(.L_327 - .L_326)
	.align		4
.L_326:
        /*06ac*/ 	.word	index@(_ZN2at6native29vectorized_elementwise_kernelILi4ENS0_13BinaryFunctorIbbbNS0_17BitwiseAndFunctorIbEEEESt5arrayIPcLm3EEEEviT0_T1_)
        /*06b0*/ 	.word	0x00000020


	//----- nvinfo : EIATTR_FRAME_SIZE
	.align		4
.L_327:
        /*06b4*/ 	.byte	0x04, 0x11
        /*06b6*/ 	.short	(.L_329 - .L_328)
	.align		4
.L_328:
        /*06b8*/ 	.word	index@(_ZN2at6native29vectorized_elementwise_kernelILi4ENS0_13BinaryFunctorIbbbNS0_17BitwiseAndFunctorIbEEEESt5arrayIPcLm3EEEEviT0_T1_)
        /*06bc*/ 	.word	0x00000000


	//----- nvinfo : EIATTR_REGCOUNT
	.align		4
.L_329:
        /*06c0*/ 	.byte	0x04, 0x2f
        /*06c2*/ 	.short	(.L_331 - .L_330)
	.align		4
.L_330:
        /*06c4*/ 	.word	index@(_ZN2at6native29vectorized_elementwise_kernelILi2ENS0_13BinaryFunctorIbbbNS0_17BitwiseAndFunctorIbEEEESt5arrayIPcLm3EEEEviT0_T1_)
        /*06c8*/ 	.word	0x00000020


	//----- nvinfo : EIATTR_FRAME_SIZE
	.align		4
.L_331:
        /*06cc*/ 	.byte	0x04, 0x11
        /*06ce*/ 	.short	(.L_333 - .L_332)
	.align		4
.L_332:
        /*06d0*/ 	.word	index@(_ZN2at6native29vectorized_elementwise_kernelILi2ENS0_13BinaryFunctorIbbbNS0_17BitwiseAndFunctorIbEEEESt5arrayIPcLm3EEEEviT0_T1_)
        /*06d4*/ 	.word	0x00000000


	//----- nvinfo : EIATTR_REGCOUNT
	.align		4
.L_333:
        /*06d8*/ 	.byte	0x04, 0x2f
        /*06da*/ 	.short	(.L_335 - .L_334)
	.align		4
.L_334:
        /*06dc*/ 	.word	index@(_ZN2at6native27unrolled_elementwise_kernelINS0_13BinaryFunctorIbbbNS0_17BitwiseAndFunctorIbEEEESt5arrayIPcLm3EELi4E23TrivialOffsetCalculatorILi2EjES9_ILi1EjENS0_6memory15LoadWithoutCastENSC_16StoreWithoutCastEEEviT_T0_T2_T3_T4_T5_)
        /*06e0*/ 	.word	0x0000001a


	//----- nvinfo : EIATTR_FRAME_SIZE
	.align		4
.L_335:
        /*06e4*/ 	.byte	0x04, 0x11
        /*06e6*/ 	.short	(.L_337 - .L_336)
	.align		4
.L_336:
        /*06e8*/ 	.word	index@(_ZN2at6native27unrolled_elementwise_kernelINS0_13BinaryFunctorIbbbNS0_17BitwiseAndFunctorIbEEEESt5arrayIPcLm3EELi4E23TrivialOffsetCalculatorILi2EjES9_ILi1EjENS0_6memory15LoadWithoutCastENSC_16StoreWithoutCastEEEviT_T0_T2_T3_T4_T5_)
        /*06ec*/ 	.word	0x00000000


	//----- nvinfo : EIATTR_REGCOUNT
	.align		4
.L_337:
        /*06f0*/ 	.byte	0x04, 0x2f
        /*06f2*/ 	.short	(.L_339 - .L_338)
	.align		4
.L_338:
        /*06f4*/ 	.word	index@(_ZN2at6native18elementwise_kernelILi128ELi4EZNS0_22gpu_kernel_impl_nocastINS0_13BinaryFunctorIbbbNS0_17BitwiseAndFunctorIbEEEEEEvRNS_18TensorIteratorBaseERKT_EUliE_EEviT1_)
        /*06f8*/ 	.word	0x00000012


	//----- nvinfo : EIATTR_FRAME_SIZE
	.align		4
.L_339:
        /*06fc*/ 	.byte	0x04, 0x11
        /*06fe*/ 	.short	(.L_341 - .L_340)
	.align		4
.L_340:
        /*0700*/ 	.word	index@(_ZN2at6native18elementwise_kernelILi128ELi4EZNS0_22gpu_kernel_impl_nocastINS0_13BinaryFunctorIbbbNS0_17BitwiseAndFunctorIbEEEEEEvRNS_18TensorIteratorBaseERKT_EUliE_EEviT1_)
        /*0704*/ 	.word	0x00000000


	//----- nvinfo : EIATTR_REGCOUNT
	.align		4
.L_341:
        /*0708*/ 	.byte	0x04, 0x2f
        /*070a*/ 	.short	(.L_343 - .L_342)
	.align		4
.L_342:
        /*070c*/ 	.word	index@(_ZN2at6native27unrolled_elementwise_kernelINS0_13BinaryFunctorIbbbNS0_17BitwiseAndFunctorIbEEEESt5arrayIPcLm3EELi4E23TrivialOffsetCalculatorILi2EjES9_ILi1EjENS0_6memory12LoadWithCastILi2EEENSC_13StoreWithCastILi1EEEEEviT_T0_T2_T3_T4_T5_)
        /*0710*/ 	.word	0x0000001e


	//----- nvinfo : EIATTR_FRAME_SIZE
	.align		4
.L_343:
        /*0714*/ 	.byte	0x04, 0x11
        /*0716*/ 	.short	(.L_345 - .L_344)
	.align		4
.L_344:
        /*0718*/ 	.word	index@(_ZN2at6native27unrolled_elementwise_kernelINS0_13BinaryFunctorIbbbNS0_17BitwiseAndFunctorIbEEEESt5arrayIPcLm3EELi4E23TrivialOffsetCalculatorILi2EjES9_ILi1EjENS0_6memory12LoadWithCastILi2EEENSC_13StoreWithCastILi1EEEEEviT_T0_T2_T3_T4_T5_)
        /*071c*/ 	.word	0x00000000


	//----- nvinfo : EIATTR_REGCOUNT
	.align		4
.L_345:
        /*0720*/ 	.byte	0x04, 0x2f
        /*0722*/ 	.short	(.L_347 - .L_346)
	.align		4
.L_346:
        /*0724*/ 	.word	index@(_ZN2at6native18elementwise_kernelILi128ELi4EZNS0_15gpu_kernel_implINS0_13BinaryFunctorIbbbNS0_17BitwiseAndFunctorIbEEEEEEvRNS_18TensorIteratorBaseERKT_EUliE_EEviT1_)
        /*0728*/ 	.word	0x0000001a


	//----- nvinfo : EIATTR_FRAME_SIZE
	.align		4
.L_347:
        /*072c*/ 	.byte	0x04, 0x11
        /*072e*/ 	.short	(.L_349 - .L_348)
	.align		4
.L_348:
        /*0730*/ 	.word	index@(_ZN2at6native18elementwise_kernelILi128ELi4EZNS0_15gpu_kernel_implINS0_13BinaryFunctorIbbbNS0_17BitwiseAndFunctorIbEEEEEEvRNS_18TensorIteratorBaseERKT_EUliE_EEviT1_)
        /*0734*/ 	.word	0x00000000


	//----- nvinfo : EIATTR_REGCOUNT
	.align		4
.L_349:
        /*0738*/ 	.byte	0x04, 0x2f
        /*073a*/ 	.short	(.L_351 - .L_350)
	.align		4
.L_350:
        /*073c*/ 	.word	index@(_ZN2at6native29vectorized_elementwise_kernelILi8ENS0_13AUnaryFunctorIbbbNS0_17BitwiseAndFunctorIbEEEESt5arrayIPcLm2EEEEviT0_T1_)
        /*0740*/ 	.word	0x0000001a


	//----- nvinfo : EIATTR_FRAME_SIZE
	.align		4
.L_351:
        /*0744*/ 	.byte	0x04, 0x11
        /*0746*/ 	.short	(.L_353 - .L_352)
	.align		4
.L_352:
        /*0748*/ 	.word	index@(_ZN2at6native29vectorized_elementwise_kernelILi8ENS0_13AUnaryFunctorIbbbNS0_17BitwiseAndFunctorIbEEEESt5arrayIPcLm2EEEEviT0_T1_)
        /*074c*/ 	.word	0x00000000


	//----- nvinfo : EIATTR_REGCOUNT
	.align		4
.L_353:
        /*0750*/ 	.byte	0x04, 0x2f
        /*0752*/ 	.short	(.L_355 - .L_354)
	.align		4
.L_354:
        /*0754*/ 	.word	index@(_ZN2at6native29vectorized_elementwise_kernelILi4ENS0_13AUnaryFunctorIbbbNS0_17BitwiseAndFunctorIbEEEESt5arrayIPcLm2EEEEviT0_T1_)
        /*0758*/ 	.word	0x0000001a


	//----- nvinfo : EIATTR_FRAME_SIZE
	.align		4
.L_355:
        /*075c*/ 	.byte	0x04, 0x11
        /*075e*/ 	.short	(.L_357 - .L_356)
	.align		4
.L_356:
        /*0760*/ 	.word	index@(_ZN2at6native29vectorized_elementwise_kernelILi4ENS0_13AUnaryFunctorIbbbNS0_17BitwiseAndFunctorIbEEEESt5arrayIPcLm2EEEEviT0_T1_)
        /*0764*/ 	.word	0x00000000


	//----- nvinfo : EIATTR_REGCOUNT
	.align		4
.L_357:
        /*0768*/ 	.byte	0x04, 0x2f
        /*076a*/ 	.short	(.L_359 - .L_358)
	.align		4
.L_358:
        /*076c*/ 	.word	index@(_ZN2at6native29vectorized_elementwise_kernelILi2ENS0_13AUnaryFunctorIbbbNS0_17BitwiseAndFunctorIbEEEESt5arrayIPcLm2EEEEviT0_T1_)
        /*0770*/ 	.word	0x0000001a


	//----- nvinfo : EIATTR_FRAME_SIZE
	.align		4
.L_359:
        /*0774*/ 	.byte	0x04, 0x11
        /*0776*/ 	.short	(.L_361 - .L_360)
	.align		4
.L_360:
        /*0778*/ 	.word	index@(_ZN2at6native29vectorized_elementwise_kernelILi2ENS0_13AUnaryFunctorIbbbNS0_17BitwiseAndFunctorIbEEEESt5arrayIPcLm2EEEEviT0_T1_)
        /*077c*/ 	.word	0x00000000


	//----- nvinfo : EIATTR_REGCOUNT
	.align		4
.L_361:
        /*0780*/ 	.byte	0x04, 0x2f
        /*0782*/ 	.short	(.L_363 - .L_362)
	.align		4
.L_362:
        /*0784*/ 	.word	index@(_ZN2at6native27unrolled_elementwise_kernelINS0_13AUnaryFunctorIbbbNS0_17BitwiseAndFunctorIbEEEESt5arrayIPcLm2EELi4E23TrivialOffsetCalculatorILi1EjESA_NS0_6memory15LoadWithoutCastENSB_16StoreWithoutCastEEEviT_T0_T2_T3_T4_T5_)
        /*0788*/ 	.word	0x00000014


	//----- nvinfo : EIATTR_FRAME_SIZE
	.align		4
.L_363:
        /*078c*/ 	.byte	0x04, 0x11
        /*078e*/ 	.short	(.L_365 - .L_364)
	.align		4
.L_364:
        /*0790*/ 	.word	index@(_ZN2at6native27unrolled_elementwise_kernelINS0_13AUnaryFunctorIbbbNS0_17BitwiseAndFunctorIbEEEESt5arrayIPcLm2EELi4E23TrivialOffsetCalculatorILi1EjESA_NS0_6memory15LoadWithoutCastENSB_16StoreWithoutCastEEEviT_T0_T2_T3_T4_T5_)
        /*0794*/ 	.word	0x00000000


	//----- nvinfo : EIATTR_REGCOUNT
	.align		4
.L_365:
        /*0798*/ 	.byte	0x04, 0x2f
        /*079a*/ 	.short	(.L_367 - .L_366)
	.align		4
.L_366:
        /*079c*/ 	.word	index@(_ZN2at6native18elementwise_kernelILi128ELi4EZNS0_22gpu_kernel_impl_nocastINS0_13AUnaryFunctorIbbbNS0_17BitwiseAndFunctorIbEEEEEEvRNS_18TensorIteratorBaseERKT_EUliE_EEviT1_)
        /*07a0*/ 	.word	0x00000012


	//----- nvinfo : EIATTR_FRAME_SIZE
	.align		4
.L_367:
        /*07a4*/ 	.byte	0x04, 0x11
        /*07a6*/ 	.short	(.L_369 - .L_368)
	.align		4
.L_368:
        /*07a8*/ 	.word	index@(_ZN2at6native18elementwise_kernelILi128ELi4EZNS0_22gpu_kernel_impl_nocastINS0_13AUnaryFunctorIbbbNS0_17BitwiseAndFunctorIbEEEEEEvRNS_18TensorIteratorBaseERKT_EUliE_EEviT1_)
        /*07ac*/ 	.word	0x00000000


	//----- nvinfo : EIATTR_REGCOUNT
	.align		4
.L_369:
        /*07b0*/ 	.byte	0x04, 0x2f
        /*07b2*/ 	.short	(.L_371 - .L_370)
	.align		4
.L_370:
        /*07b4*/ 	.word	index@(_ZN2at6native27unrolled_elementwise_kernelINS0_13AUnaryFunctorIbbbNS0_17BitwiseAndFunctorIbEEEESt5arrayIPcLm2EELi4E23TrivialOffsetCalculatorILi1EjESA_NS0_6memory12LoadWithCastILi1EEENSB_13StoreWithCastILi1EEEEEviT_T0_T2_T3_T4_T5_)
        /*07b8*/ 	.word	0x0000001e


	//----- nvinfo : EIATTR_FRAME_SIZE
	.align		4
.L_371:
        /*07bc*/ 	.byte	0x04, 0x11
        /*07be*/ 	.short	(.L_373 - .L_372)
	.align		4
.L_372:
        /*07c0*/ 	.word	index@(_ZN2at6native27unrolled_elementwise_kernelINS0_13AUnaryFunctorIbbbNS0_17BitwiseAndFunctorIbEEEESt5arrayIPcLm2EELi4E23TrivialOffsetCalculatorILi1EjESA_NS0_6memory12LoadWithCastILi1EEENSB_13StoreWithCastILi1EEEEEviT_T0_T2_T3_T4_T5_)
        /*07c4*/ 	.word	0x00000000


	//----- nvinfo : EIATTR_REGCOUNT
	.align		4
.L_373:
        /*07c8*/ 	.byte	0x04, 0x2f
        /*07ca*/ 	.short	(.L_375 - .L_374)
	.align		4
.L_374:
        /*07cc*/ 	.word	index@(_ZN2at6native18elementwise_kernelILi128ELi4EZNS0_15gpu_kernel_implINS0_13AUnaryFunctorIbbbNS0_17BitwiseAndFunctorIbEEEEEEvRNS_18TensorIteratorBaseERKT_EUliE_EEviT1_)
        /*07d0*/ 	.word	0x0000001a


	//----- nvinfo : EIATTR_FRAME_SIZE
	.align		4
.L_375:
        /*07d4*/ 	.byte	0x04, 0x11
        /*07d6*/ 	.short	(.L_377 - .L_376)
	.align		4
.L_376:
        /*07d8*/ 	.word	index@(_ZN2at6native18elementwise_kernelILi128ELi4EZNS0_15gpu_kernel_implINS0_13AUnaryFunctorIbbbNS0_17BitwiseAndFunctorIbEEEEEEvRNS_18TensorIteratorBaseERKT_EUliE_EEviT1_)
        /*07dc*/ 	.word	0x00000000


	//----- nvinfo : EIATTR_REGCOUNT
	.align		4
.L_377:
        /*07e0*/ 	.byte	0x04, 0x2f
        /*07e2*/ 	.short	(.L_379 - .L_378)
	.align		4
.L_378:
        /*07e4*/ 	.word	index@(_ZN2at6native29vectorized_elementwise_kernelILi8ENS0_13BinaryFunctorIhhhNS0_16BitwiseOrFunctorIhEEEESt5arrayIPcLm3EEEEviT0_T1_)
        /*07e8*/ 	.word	0x00000020


	//----- nvinfo : EIATTR_FRAME_SIZE
	.align		4
.L_379:
        /*07ec*/ 	.byte	0x04, 0x11
        /*07ee*/ 	.short	(.L_381 - .L_380)
	.align		4
.L_380:
        /*07f0*/ 	.word	index@(_ZN2at6native29vectorized_elementwise_kernelILi8ENS0_13BinaryFunctorIhhhNS0_16BitwiseOrFunctorIhEEEESt5arrayIPcLm3EEEEviT0_T1_)
        /*07f4*/ 	.word	0x00000000


	//----- nvinfo : EIATTR_REGCOUNT
	.align		4
.L_381:
        /*07f8*/ 	.byte	0x04, 0x2f
        /*07fa*/ 	.short	(.L_383 - .L_382)
	.align		4
.L_382:
        /*07fc*/ 	.word	index@(_ZN2at6native29vectorized_elementwise_kernelILi4ENS0_13BinaryFunctorIhhhNS0_16BitwiseOrFunctorIhEEEESt5arrayIPcLm3EEEEviT0_T1_)
        /*0800*/ 	.word	0x00000020


	//----- nvinfo : EIATTR_FRAME_SIZE
	.align		4
.L_383:
        /*0804*/ 	.byte	0x04, 0x11
        /*0806*/ 	.short	(.L_385 - .L_384)
	.align		4
.L_384:
        /*0808*/ 	.word	index@(_ZN2at6native29vectorized_elementwise_kernelILi4ENS0_13BinaryFunctorIhhhNS0_16BitwiseOrFunctorIhEEEESt5arrayIPcLm3EEEEviT0_T1_)
        /*080c*/ 	.word	0x00000000


	//----- nvinfo : EIATTR_REGCOUNT
	.align		4
.L_385:
        /*0810*/ 	.byte	0x04, 0x2f
        /*0812*/ 	.short	(.L_387 - .L_386)
	.align		4
.L_386:
        /*0814*/ 	.word	index@(_ZN2at6native29vectorized_elementwise_kernelILi2ENS0_13BinaryFunctorIhhhNS0_16BitwiseOrFunctorIhEEEESt5arrayIPcLm3EEEEviT0_T1_)
        /*0818*/ 	.word	0x00000020


	//----- nvinfo : EIATTR_FRAME_SIZE
	.align		4
.L_387:
        /*081c*/ 	.byte	0x04, 0x11
        /*081e*/ 	.short	(.L_389 - .L_388)
	.align		4
.L_388:
        /*0820*/ 	.word	index@(_ZN2at6native29vectorized_elementwise_kernelILi2ENS0_13BinaryFunctorIhhhNS0_16BitwiseOrFunctorIhEEEESt5arrayIPcLm3EEEEviT0_T1_)
        /*0824*/ 	.word	0x00000000


	//----- nvinfo : EIATTR_REGCOUNT
	.align		4
.L_389:
        /*0828*/ 	.byte	0x04, 0x2f
        /*082a*/ 	.short	(.L_391 - .L_390)
	.align		4
.L_390:
        /*082c*/ 	.word	index@(_ZN2at6native27unrolled_elementwise_kernelINS0_13BinaryFunctorIhhhNS0_16BitwiseOrFunctorIhEEEESt5arrayIPcLm3EELi4E23TrivialOffsetCalculatorILi2EjES9_ILi1EjENS0_6memory15LoadWithoutCastENSC_16StoreWithoutCastEEEviT_T0_T2_T3_T4_T5_)
        /*0830*/ 	.word	0x0000001a


	//----- nvinfo : EIATTR_FRAME_SIZE
	.align		4
.L_391:
        /*0834*/ 	.byte	0x04, 0x11
        /*0836*/ 	.short	(.L_393 - .L_392)
	.align		4
.L_392:
        /*0838*/ 	.word	index@(_ZN2at6native27unrolled_elementwise_kernelINS0_13BinaryFunctorIhhhNS0_16BitwiseOrFunctorIhEEEESt5arrayIPcLm3EELi4E23TrivialOffsetCalculatorILi2EjES9_ILi1EjENS0_6memory15LoadWithoutCastENSC_16StoreWithoutCastEEEviT_T0_T2_T3_T4_T5_)
        /*083c*/ 	.word	0x00000000


	//----- nvinfo : EIATTR_REGCOUNT
	.align		4
.L_393:
        /*0840*/ 	.byte	0x04, 0x2f
        /*0842*/ 	.short	(.L_395 - .L_394)
	.align		4
.L_394:
        /*0844*/ 	.word	index@(_ZN2at6native18elementwise_kernelILi128ELi4EZNS0_22gpu_kernel_impl_nocastINS0_13BinaryFunctorIhhhNS0_16BitwiseOrFunctorIhEEEEEEvRNS_18TensorIteratorBaseERKT_EUliE_EEviT1_)
        /*0848*/ 	.word	0x00000012


	//----- nvinfo : EIATTR_FRAME_SIZE
	.align		4
.L_395:
        /*084c*/ 	.byte	0x04, 0x11
        /*084e*/ 	.short	(.L_397 - .L_396)
	.align		4
.L_396:
        /*0850*/ 	.word	index@(_ZN2at6native18elementwise_kernelILi128ELi4EZNS0_22gpu_kernel_impl_nocastINS0_13BinaryFunctorIhhhNS0_16BitwiseOrFunctorIhEEEEEEvRNS_18TensorIteratorBaseERKT_EUliE_EEviT1_)
        /*0854*/ 	.word	0x00000000


	//----- nvinfo : EIATTR_REGCOUNT
	.align		4
.L_397:
        /*0858*/ 	.byte	0x04, 0x2f
        /*085a*/ 	.short	(.L_399 - .L_398)
	.align		4
.L_398:
        /*085c*/ 	.word	index@(_ZN2at6native27unrolled_elementwise_kernelINS0_13BinaryFunctorIhhhNS0_16BitwiseOrFunctorIhEEEESt5arrayIPcLm3EELi4E23TrivialOffsetCalculatorILi2EjES9_ILi1EjENS0_6memory12LoadWithCastILi2EEENSC_13StoreWithCastILi1EEEEEviT_T0_T2_T3_T4_T5_)
        /*0860*/ 	.word	0x00000020


	//----- nvinfo : EIATTR_FRAME_SIZE
	.align		4
.L_399:
        /*0864*/ 	.byte	0x04, 0x11
        /*0866*/ 	.short	(.L_401 - .L_400)
	.align		4
.L_400:
        /*0868*/ 	.word	index@(_ZN2at6native27unrolled_elementwise_kernelINS0_13BinaryFunctorIhhhNS0_16BitwiseOrFunctorIhEEEESt5arrayIPcLm3EELi4E23TrivialOffsetCalculatorILi2EjES9_ILi1EjENS0_6memory12LoadWithCastILi2EEENSC_13StoreWithCastILi1EEEEEviT_T0_T2_T3_T4_T5_)
        /*086c*/ 	.word	0x00000000


	//----- nvinfo : EIATTR_REGCOUNT
	.align		4
.L_401:
        /*0870*/ 	.byte	0x04, 0x2f
        /*0872*/ 	.short	(.L_403 - .L_402)
	.align		4
.L_402:
        /*0874*/ 	.word	index@(_ZN2at6native18elementwise_kernelILi128ELi4EZNS0_15gpu_kernel_implINS0_13BinaryFunctorIhhhNS0_16BitwiseOrFunctorIhEEEEEEvRNS_18TensorIteratorBaseERKT_EUliE_EEviT1_)
        /*0878*/ 	.word	0x0000001a


	//----- nvinfo : EIATTR_FRAME_SIZE
	.align		4
.L_403:
        /*087c*/ 	.byte	0x04, 0x11
        /*087e*/ 	.short	(.L_405 - .L_404)
	.align		4
.L_404:
        /*0880*/ 	.word	index@(_ZN2at6native18elementwise_kernelILi128ELi4EZNS0_15gpu_kernel_implINS0_13BinaryFunctorIhhhNS0_16BitwiseOrFunctorIhEEEEEEvRNS_18TensorIteratorBaseERKT_EUliE_EEviT1_)
        /*0884*/ 	.word	0x00000000


	//----- nvinfo : EIATTR_REGCOUNT
	.align		4
.L_405:
        /*0888*/ 	.byte	0x04, 0x2f
        /*088a*/ 	.short	(.L_407 - .L_406)
	.align		4
.L_406:
        /*088c*/ 	.word	index@(_ZN2at6native29vectorized_elementwise_kernelILi8ENS0_13AUnaryFunctorIhhhNS0_16BitwiseOrFunctorIhEEEESt5arrayIPcLm2EEEEviT0_T1_)
        /*0890*/ 	.word	0x00000020


	//----- nvinfo : EIATTR_FRAME_SIZE
	.align		4
.L_407:
        /*0894*/ 	.byte	0x04, 0x11
        /*0896*/ 	.short	(.L_409 - .L_408)
	.align		4
.L_408:
        /*0898*/ 	.word	index@(_ZN2at6native29vectorized_elementwise_kernelILi8ENS0_13AUnaryFunctorIhhhNS0_16BitwiseOrFunctorIhEEEESt5arrayIPcLm2EEEEviT0_T1_)
        /*089c*/ 	.word	0x00000000


	//----- nvinfo : EIATTR_REGCOUNT
	.align		4
.L_409:
        /*08a0*/ 	.byte	0x04, 0x2f
        /*08a2*/ 	.short	(.L_411 - .L_410)
	.align		4
.L_410:
        /*08a4*/ 	.word	index@(_ZN2at6native29vectorized_elementwise_kernelILi4ENS0_13AUnaryFunctorIhhhNS0_16BitwiseOrFunctorIhEEEESt5arrayIPcLm2EEEEviT0_T1_)
        /*08a8*/ 	.word	0x0000001e


	//----- nvinfo : EIATTR_FRAME_SIZE
	.align		4
.L_411:
        /*08ac*/ 	.byte	0x04, 0x11
        /*08ae*/ 	.short	(.L_413 - .L_412)
	.align		4
.L_412:
        /*08b0*/ 	.word	index@(_ZN2at6native29vectorized_elementwise_kernelILi4ENS0_13AUnaryFunctorIhhhNS0_16BitwiseOrFunctorIhEEEESt5arrayIPcLm2EEEEviT0_T1_)
        /*08b4*/ 	.word	0x00000000


	//----- nvinfo : EIATTR_REGCOUNT
	.align		4
.L_413:
        /*08b8*/ 	.byte	0x04, 0x2f
        /*08ba*/ 	.short	(.L_415 - .L_414)
	.align		4
.L_414:
        /*08bc*/ 	.word	index@(_ZN2at6native29vectorized_elementwise_kernelILi2ENS0_13AUnaryFunctorIhhhNS0_16BitwiseOrFunctorIhEEEESt5arrayIPcLm2EEEEviT0_T1_)
        /*08c0*/ 	.word	0x0000001e


	//----- nvinfo : EIATTR_FRAME_SIZE
	.align		4
.L_415:
        /*08c4*/ 	.byte	0x04, 0x11
        /*08c6*/ 	.short	(.L_417 - .L_416)
	.align		4
.L_416:
        /*08c8*/ 	.word	index@(_ZN2at6native29vectorized_elementwise_kernelILi2ENS0_13AUnaryFunctorIhhhNS0_16BitwiseOrFunctorIhEEEESt5arrayIPcLm2EEEEviT0_T1_)
        /*08cc*/ 	.word	0x00000000


	//----- nvinfo : EIATTR_REGCOUNT
	.align		4
.L_417:
        /*08d0*/ 	.byte	0x04, 0x2f
        /*08d2*/ 	.short	(.L_419 - .L_418)
	.align		4
.L_418:
        /*08d4*/ 	.word	index@(_ZN2at6native27unrolled_elementwise_kernelINS0_13AUnaryFunctorIhhhNS0_16BitwiseOrFunctorIhEEEESt5arrayIPcLm2EELi4E23TrivialOffsetCalculatorILi1EjESA_NS0_6memory15LoadWithoutCastENSB_16StoreWithoutCastEEEviT_T0_T2_T3_T4_T5_)
        /*08d8*/ 	.word	0x00000016


	//----- nvinfo : EIATTR_FRAME_SIZE
	.align		4
.L_419:
        /*08dc*/ 	.byte	0x04, 0x11
        /*08de*/ 	.short	(.L_421 - .L_420)
	.align		4
.L_420:
        /*08e0*/ 	.word	index@(_ZN2at6native27unrolled_elementwise_kernelINS0_13AUnaryFunctorIhhhNS0_16BitwiseOrFunctorIhEEEESt5arrayIPcLm2EELi4E23TrivialOffsetCalculatorILi1EjESA_NS0_6memory15LoadWithoutCastENSB_16StoreWithoutCastEEEviT_T0_T2_T3_T4_T5_)
        /*08e4*/ 	.word	0x00000000


	//----- nvinfo : EIATTR_REGCOUNT
	.align		4
.L_421:
        /*08e8*/ 	.byte	0x04, 0x2f
        /*08ea*/ 	.short	(.L_423 - .L_422)
	.align		4
.L_422:
        /*08ec*/ 	.word	index@(_ZN2at6native18elementwise_kernelILi128ELi4EZNS0_22gpu_kernel_impl_nocastINS0_13AUnaryFunctorIhhhNS0_16BitwiseOrFunctorIhEEEEEEvRNS_18TensorIteratorBaseERKT_EUliE_EEviT1_)
        /*08f0*/ 	.word	0x00000012


	//----- nvinfo : EIATTR_FRAME_SIZE
	.align		4
.L_423:
        /*08f4*/ 	.byte	0x04, 0x11
        /*08f6*/ 	.short	(.L_425 - .L_424)
	.align		4
.L_424:
        /*08f8*/ 	.word	index@(_ZN2at6native18elementwise_kernelILi128ELi4EZNS0_22gpu_kernel_impl_nocastINS0_13AUnaryFunctorIhhhNS0_16BitwiseOrFunctorIhEEEEEEvRNS_18TensorIteratorBaseERKT_EUliE_EEviT1_)
        /*08fc*/ 	.word	0x00000000


	//----- nvinfo : EIATTR_REGCOUNT
	.align		4
.L_425:
        /*0900*/ 	.byte	0x04, 0x2f
        /*0902*/ 	.short	(.L_427 - .L_426)
	.align		4
.L_426:
        /*0904*/ 	.word	index@(_ZN2at6native27unrolled_elementwise_kernelINS0_13AUnaryFunctorIhhhNS0_16BitwiseOrFunctorIhEEEESt5arrayIPcLm2EELi4E23TrivialOffsetCalculatorILi1EjESA_NS0_6memory12LoadWithCastILi1EEENSB_13StoreWithCastILi1EEEEEviT_T0_T2_T3_T4_T5_)
        /*0908*/ 	.word	0x0000001d


	//----- nvinfo : EIATTR_FRAME_SIZE
	.align		4
.L_427:
        /*090c*/ 	.byte	0x04, 0x11
        /*090e*/ 	.short	(.L_429 - .L_428)
	.align		4
.L_428:
        /*0910*/ 	.word	index@(_ZN2at6native27unrolled_elementwise_kernelINS0_13AUnaryFunctorIhhhNS0_16BitwiseOrFunctorIhEEEESt5arrayIPcLm2EELi4E23TrivialOffsetCalculatorILi1EjESA_NS0_6memory12LoadWithCastILi1EEENSB_13StoreWithCastILi1EEEEEviT_T0_T2_T3_T4_T5_)
        /*0914*/ 	.word	0x00000000


	//----- nvinfo : EIATTR_REGCOUNT
	.align		4
.L_429:
        /*0918*/ 	.byte	0x04, 0x2f
        /*091a*/ 	.short	(.L_431 - .L_430)
	.align		4
.L_430:
        /*091c*/ 	.word	index@(_ZN2at6native18elementwise_kernelILi128ELi4EZNS0_15gpu_kernel_implINS0_13AUnaryFunctorIhhhNS0_16BitwiseOrFunctorIhEEEEEEvRNS_18TensorIteratorBaseERKT_EUliE_EEviT1_)
        /*0920*/ 	.word	0x0000001a


	//----- nvinfo : EIATTR_FRAME_SIZE
	.align		4
.L_431:
        /*0924*/ 	.byte	0x04, 0x11
        /*0926*/ 	.short	(.L_433 - .L_432)
	.align		4
.L_432:
        /*0928*/ 	.word	index@(_ZN2at6native18elementwise_kernelILi128ELi4EZNS0_15gpu_kernel_implINS0_13AUnaryFunctorIhhhNS0_16BitwiseOrFunctorIhEEEEEEvRNS_18TensorIteratorBaseERKT_EUliE_EEviT1_)
        /*092c*/ 	.word	0x00000000


	//----- nvinfo : EIATTR_REGCOUNT
	.align		4
.L_433:
        /*0930*/ 	.byte	0x04, 0x2f
        /*0932*/ 	.short	(.L_435 - .L_434)
	.align		4
.L_434:
        /*0934*/ 	.word	index@(_ZN2at6native29vectorized_elementwise_kernelILi8ENS0_13BinaryFunctorIaaaNS0_16BitwiseOrFunctorIaEEEESt5arrayIPcLm3EEEEviT0_T1_)
        /*0938*/ 	.word	0x00000020


	//----- nvinfo : EIATTR_FRAME_SIZE
	.align		4
.L_435:
        /*093c*/ 	.byte	0x04, 0x11
        /*093e*/ 	.short	(.L_437 - .L_436)
	.align		4
.L_436:
        /*0940*/ 	.word	index@(_ZN2at6native29vectorized_elementwise_kernelILi8ENS0_13BinaryFunctorIaaaNS0_16BitwiseOrFunctorIaEEEESt5arrayIPcLm3EEEEviT0_T1_)
        /*0944*/ 	.word	0x00000000


	//----- nvinfo : EIATTR_REGCOUNT
	.align		4
.L_437:
        /*0948*/ 	.byte	0x04, 0x2f
        /*094a*/ 	.short	(.L_439 - .L_438)
	.align		4
.L_438:
        /*094c*/ 	.word	index@(_ZN2at6native29vectorized_elementwise_kernelILi4ENS0_13BinaryFunctorIaaaNS0_16BitwiseOrFunctorIaEEEESt5arrayIPcLm3EEEEviT0_T1_)
        /*0950*/ 	.word	0x00000020


	//----- nvinfo : EIATTR_FRAME_SIZE
	.align		4
.L_439:
        /*0954*/ 	.byte	0x04, 0x11
        /*0956*/ 	.short	(.L_441 - .L_440)
	.align		4
.L_440:
        /*0958*/ 	.word	index@(_ZN2at6native29vectorized_elementwise_kernelILi4ENS0_13BinaryFunctorIaaaNS0_16BitwiseOrFunctorIaEEEESt5arrayIPcLm3EEEEviT0_T1_)
        /*095c*/ 	.word	0x00000000


	//----- nvinfo : EIATTR_REGCOUNT
	.align		4
.L_441:
        /*0960*/ 	.byte	0x04, 0x2f
        /*0962*/ 	.short	(.L_443 - .L_442)
	.align		4
.L_442:
        /*0964*/ 	.word	index@(_ZN2at6native29vectorized_elementwise_kernelILi2ENS0_13BinaryFunctorIaaaNS0_16BitwiseOrFunctorIaEEEESt5arrayIPcLm3EEEEviT0_T1_)
        /*0968*/ 	.word	0x00000020


	//----- nvinfo : EIATTR_FRAME_SIZE
	.align		4
.L_443:
        /*096c*/ 	.byte	0x04, 0x11
        /*096e*/ 	.short	(.L_445 - .L_444)
	.align		4
.L_444:
        /*0970*/ 	.word	index@(_ZN2at6native29vectorized_elementwise_kernelILi2ENS0_13BinaryFunctorIaaaNS0_16BitwiseOrFunctorIaEEEESt5arrayIPcLm3EEEEviT0_T1_)
        /*0974*/ 	.word	0x00000000


	//----- nvinfo : EIATTR_REGCOUNT
	.align		4
.L_445:
        /*0978*/ 	.byte	0x04, 0x2f
        /*097a*/ 	.short	(.L_447 - .L_446)
	.align		4
.L_446:
        /*097c*/ 	.word	index@(_ZN2at6native27unrolled_elementwise_kernelINS0_13BinaryFunctorIaaaNS0_16BitwiseOrFunctorIaEEEESt5arrayIPcLm3EELi4E23TrivialOffsetCalculatorILi2EjES9_ILi1EjENS0_6memory15LoadWithoutCastENSC_16StoreWithoutCastEEEviT_T0_T2_T3_T4_T5_)
        /*0980*/ 	.word	0x0000001a


	//----- nvinfo : EIATTR_FRAME_SIZE
	.align		4
.L_447:
        /*0984*/ 	.byte	0x04, 0x11
        /*0986*/ 	.short	(.L_449 - .L_448)
	.align		4
.L_448:
        /*0988*/ 	.word	index@(_ZN2at6native27unrolled_elementwise_kernelINS0_13BinaryFunctorIaaaNS0_16BitwiseOrFunctorIaEEEESt5arrayIPcLm3EELi4E23TrivialOffsetCalculatorILi2EjES9_ILi1EjENS0_6memory15LoadWithoutCastENSC_16StoreWithoutCastEEEviT_T0_T2_T3_T4_T5_)
        /*098c*/ 	.word	0x00000000


	//----- nvinfo : EIATTR_REGCOUNT
	.align		4
.L_449:
        /*0990*/ 	.byte	0x04, 0x2f
        /*0992*/ 	.short	(.L_451 - .L_450)
	.align		4
.L_450:
        /*0994*/ 	.word	index@(_ZN2at6native18elementwise_kernelILi128ELi4EZNS0_22gpu_kernel_impl_nocastINS0_13BinaryFunctorIaaaNS0_16BitwiseOrFunctorIaEEEEEEvRNS_18TensorIteratorBaseERKT_EUliE_EEviT1_)
        /*0998*/ 	.word	0x00000012


	//----- nvinfo : EIATTR_FRAME_SIZE
	.align		4
.L_451:
        /*099c*/ 	.byte	0x04, 0x11
        /*099e*/ 	.short	(.L_453 - .L_452)
	.align		4
.L_452:
        /*09a0*/ 	.word	index@(_ZN2at6native18elementwise_kernelILi128ELi4EZNS0_22gpu_kernel_impl_nocastINS0_13BinaryFunctorIaaaNS0_16BitwiseOrFunctorIaEEEEEEvRNS_18TensorIteratorBaseERKT_EUliE_EEviT1_)
        /*09a4*/ 	.word	0x00000000


	//----- nvinfo : EIATTR_REGCOUNT
	.align		4
.L_453:
        /*09a8*/ 	.byte	0x04, 0x2f
        /*09aa*/ 	.short	(.L_455 - .L_454)
	.align		4
.L_454:
        /*09ac*/ 	.word	index@(_ZN2at6native27unrolled_elementwise_kernelINS0_13BinaryFunctorIaaaNS0_16BitwiseOrFunctorIaEEEESt5arrayIPcLm3EELi4E23TrivialOffsetCalculatorILi2EjES9_ILi1EjENS0_6memory12LoadWithCastILi2EEENSC_13StoreWithCastILi1EEEEEviT_T0_T2_T3_T4_T5_)
        /*09b0*/ 	.word	0x00000020


	//----- nvinfo : EIATTR_FRAME_SIZE
	.align		4
.L_455:
        /*09b4*/ 	.byte	0x04, 0x11
        /*09b6*/ 	.short	(.L_457 - .L_456)
	.align		4
.L_456:
        /*09b8*/ 	.word	index@(_ZN2at6native27unrolled_elementwise_kernelINS0_13BinaryFunctorIaaaNS0_16BitwiseOrFunctorIaEEEESt5arrayIPcLm3EELi4E23TrivialOffsetCalculatorILi2EjES9_ILi1EjENS0_6memory12LoadWithCastILi2EEENSC_13StoreWithCastILi1EEEEEviT_T0_T2_T3_T4_T5_)
        /*09bc*/ 	.word	0x00000000


	//----- nvinfo : EIATTR_REGCOUNT
	.align		4
.L_457:
        /*09c0*/ 	.byte	0x04, 0x2f
        /*09c2*/ 	.short	(.L_459 - .L_458)
	.align		4
.L_458:
        /*09c4*/ 	.word	index@(_ZN2at6native18elementwise_kernelILi128ELi4EZNS0_15gpu_kernel_implINS0_13BinaryFunctorIaaaNS0_16BitwiseOrFunctorIaEEEEEEvRNS_18TensorIteratorBaseERKT_EUliE_EEviT1_)
        /*09c8*/ 	.word	0x0000001a


	//----- nvinfo : EIATTR_FRAME_SIZE
	.align		4
.L_459:
        /*09cc*/ 	.byte	0x04, 0x11
        /*09ce*/ 	.short	(.L_461 - .L_460)
	.align		4
.L_460:
        /*09d0*/ 	.word	index@(_ZN2at6native18elementwise_kernelILi128ELi4EZNS0_15gpu_kernel_implINS0_13BinaryFunctorIaaaNS0_16BitwiseOrFunctorIaEEEEEEvRNS_18TensorIteratorBaseERKT_EUliE_EEviT1_)
        /*09d4*/ 	.word	0x00000000


	//----- nvinfo : EIATTR_REGCOUNT
	.align		4
.L_461:
        /*09d8*/ 	.byte	0x04, 0x2f
        /*09da*/ 	.short	(.L_463 - .L_462)
	.align		4
.L_462:
        /*09dc*/ 	.word	index@(_ZN2at6native29vectorized_elementwise_kernelILi8ENS0_13AUnaryFunctorIaaaNS0_16BitwiseOrFunctorIaEEEESt5arrayIPcLm2EEEEviT0_T1_)
        /*09e0*/ 	.word	0x00000020


	//----- nvinfo : EIATTR_FRAME_SIZE
	.align		4
.L_463:
        /*09e4*/ 	.byte	0x04, 0x11
        /*09e6*/ 	.short	(.L_465 - .L_464)
	.align		4
.L_464:
        /*09e8*/ 	.word	index@(_ZN2at6native29vectorized_elementwise_kernelILi8ENS0_13AUnaryFunctorIaaaNS0_16BitwiseOrFunctorIaEEEESt5arrayIPcLm2EEEEviT0_T1_)
        /*09ec*/ 	.word	0x00000000


	//----- nvinfo : EIATTR_REGCOUNT
	.align		4
.L_465:
        /*09f0*/ 	.byte	0x04, 0x2f
        /*09f2*/ 	.short	(.L_467 - .L_466)
	.align		4
.L_466:
        /*09f4*/ 	.word	index@(_ZN2at6native29vectorized_elementwise_kernelILi4ENS0_13AUnaryFunctorIaaaNS0_16BitwiseOrFunctorIaEEEESt5arrayIPcLm2EEEEviT0_T1_)
        /*09f8*/ 	.word	0x0000001e


	//----- nvinfo : EIATTR_FRAME_SIZE
	.align		4
.L_467:
        /*09fc*/ 	.byte	0x04, 0x11
        /*09fe*/ 	.short	(.L_469 - .L_468)
	.align		4
.L_468:
        /*0a00*/ 	.word	index@(_ZN2at6native29vectorized_elementwise_kernelILi4ENS0_13AUnaryFunctorIaaaNS0_16BitwiseOrFunctorIaEEEESt5arrayIPcLm2EEEEviT0_T1_)
        /*0a04*/ 	.word	0x00000000


	//----- nvinfo : EIATTR_REGCOUNT
	.align		4
.L_469:
        /*0a08*/ 	.byte	0x04, 0x2f
        /*0a0a*/ 	.short	(.L_471 - .L_470)
	.align		4
.L_470:
        /*0a0c*/ 	.word	index@(_ZN2at6native29vectorized_elementwise_kernelILi2ENS0_13AUnaryFunctorIaaaNS0_16BitwiseOrFunctorIaEEEESt5arrayIPcLm2EEEEviT0_T1_)
        /*0a10*/ 	.word	0x0000001e


	//----- nvinfo : EIATTR_FRAME_SIZE
	.align		4
.L_471:
        /*0a14*/ 	.byte	0x04, 0x11
        /*0a16*/ 	.short	(.L_473 - .L_472)
	.align		4
.L_472:
        /*0a18*/ 	.word	index@(_ZN2at6native29vectorized_elementwise_kernelILi2ENS0_13AUnaryFunctorIaaaNS0_16BitwiseOrFunctorIaEEEESt5arrayIPcLm2EEEEviT0_T1_)
        /*0a1c*/ 	.word	0x00000000


	//----- nvinfo : EIATTR_REGCOUNT
	.align		4
.L_473:
        /*0a20*/ 	.byte	0x04, 0x2f
        /*0a22*/ 	.short	(.L_475 - .L_474)
	.align		4
.L_474:
        /*0a24*/ 	.word	index@(_ZN2at6native27unrolled_elementwise_kernelINS0_13AUnaryFunctorIaaaNS0_16BitwiseOrFunctorIaEEEESt5arrayIPcLm2EELi4E23TrivialOffsetCalculatorILi1EjESA_NS0_6memory15LoadWithoutCastENSB_16StoreWithoutCastEEEviT_T0_T2_T3_T4_T5_)
        /*0a28*/ 	.word	0x00000016


	//----- nvinfo : EIATTR_FRAME_SIZE
	.align		4
.L_475:
        /*0a2c*/ 	.byte	0x04, 0x11
        /*0a2e*/ 	.short	(.L_477 - .L_476)
	.align		4
.L_476:
        /*0a30*/ 	.word	index@(_ZN2at6native27unrolled_elementwise_kernelINS0_13AUnaryFunctorIaaaNS0_16BitwiseOrFunctorIaEEEESt5arrayIPcLm2EELi4E23TrivialOffsetCalculatorILi1EjESA_NS0_6memory15LoadWithoutCastENSB_16StoreWithoutCastEEEviT_T0_T2_T3_T4_T5_)
        /*0a34*/ 	.word	0x00000000


	//----- nvinfo : EIATTR_REGCOUNT
	.align		4
.L_477:
        /*0a38*/ 	.byte	0x04, 0x2f
        /*0a3a*/ 	.short	(.L_479 - .L_478)
	.align		4
.L_478:
        /*0a3c*/ 	.word	index@(_ZN2at6native18elementwise_kernelILi128ELi4EZNS0_22gpu_kernel_impl_nocastINS0_13AUnaryFunctorIaaaNS0_16BitwiseOrFunctorIaEEEEEEvRNS_18TensorIteratorBaseERKT_EUliE_EEviT1_)
        /*0a40*/ 	.word	0x00000012


	//----- nvinfo : EIATTR_FRAME_SIZE
	.align		4
.L_479:
        /*0a44*/ 	.byte	0x04, 0x11
        /*0a46*/ 	.short	(.L_481 - .L_480)
	.align		4
.L_480:
        /*0a48*/ 	.word	index@(_ZN2at6native18elementwise_kernelILi128ELi4EZNS0_22gpu_kernel_impl_nocastINS0_13AUnaryFunctorIaaaNS0_16BitwiseOrFunctorIaEEEEEEvRNS_18TensorIteratorBaseERKT_EUliE_EEviT1_)
        /*0a4c*/ 	.word	0x00000000


	//----- nvinfo : EIATTR_REGCOUNT
	.align		4
.L_481:
        /*0a50*/ 	.byte	0x04, 0x2f
        /*0a52*/ 	.short	(.L_483 - .L_482)
	.align		4
.L_482:
        /*0a54*/ 	.word	index@(_ZN2at6native27unrolled_elementwise_kernelINS0_13AUnaryFunctorIaaaNS0_16BitwiseOrFunctorIaEEEESt5arrayIPcLm2EELi4E23TrivialOffsetCalculatorILi1EjESA_NS0_6memory12LoadWithCastILi1EEENSB_13StoreWithCastILi1EEEEEviT_T0_T2_T3_T4_T5_)
        /*0a58*/ 	.word	0x0000001d


	//----- nvinfo : EIATTR_FRAME_SIZE
	.align		4
.L_483:
        /*0a5c*/ 	.byte	0x04, 0x11
        /*0a5e*/ 	.short	(.L_485 - .L_484)
	.align		4
.L_484:
        /*0a60*/ 	.word	index@(_ZN2at6native27unrolled_elementwise_kernelINS0_13AUnaryFunctorIaaaNS0_16BitwiseOrFunctorIaEEEESt5arrayIPcLm2EELi4E23TrivialOffsetCalculatorILi1EjESA_NS0_6memory12LoadWithCastILi1EEENSB_13StoreWithCastILi1EEEEEviT_T0_T2_T3_T4_T5_)
        /*0a64*/ 	.word	0x00000000


	//----- nvinfo : EIATTR_REGCOUNT
	.align		4
.L_485:
        /*0a68*/ 	.byte	0x04, 0x2f
        /*0a6a*/ 	.short	(.L_487 - .L_486)
	.align		4
.L_486:
        /*0a6c*/ 	.word	index@(_ZN2at6native18elementwise_kernelILi128ELi4EZNS0_15gpu_kernel_implINS0_13AUnaryFunctorIaaaNS0_16BitwiseOrFunctorIaEEEEEEvRNS_18TensorIteratorBaseERKT_EUliE_EEviT1_)
        /*0a70*/ 	.word	0x0000001a


	//----- nvinfo : EIATTR_FRAME_SIZE
	.align		4
.L_487:
        /*0a74*/ 	.byte	0x04, 0x11
        /*0a76*/ 	.short	(.L_489 - .L_488)
	.align		4
.L_488:
        /*0a78*/ 	.word	index@(_ZN2at6native18elementwise_kernelILi128ELi4EZNS0_15gpu_kernel_implINS0_13AUnaryFunctorIaaaNS0_16BitwiseOrFunctorIaEEEEEEvRNS_18TensorIteratorBaseERKT_EUliE_EEviT1_)
        /*0a7c*/ 	.word	0x00000000


	//----- nvinfo : EIATTR_REGCOUNT
	.align		4
.L_489:
        /*0a80*/ 	.byte	0x04, 0x2f
        /*0a82*/ 	.short	(.L_491 - .L_490)
	.align		4
.L_490:
        /*0a84*/ 	.word	index@(_ZN2at6native29vectorized_elementwise_kernelILi8ENS0_13BinaryFunctorIiiiNS0_16BitwiseOrFunctorIiEEEESt5arrayIPcLm3EEEEviT0_T1_)
        /*0a88*/ 	.word	0x00000020


	//----- nvinfo : EIATTR_FRAME_SIZE
	.align		4
.L_491:
        /*0a8c*/ 	.byte	0x04, 0x11
        /*0a8e*/ 	.short	(.L_493 - .L_492)
	.align		4
.L_492:
        /*0a90*/ 	.word	index@(_ZN2at6native29vectorized_elementwise_kernelILi8ENS0_13BinaryFunctorIiiiNS0_16BitwiseOrFunctorIiEEEESt5arrayIPcLm3EEEEviT0_T1_)
        /*0a94*/ 	.word	0x00000000


	//----- nvinfo : EIATTR_REGCOUNT
	.align		4
.L_493:
        /*0a98*/ 	.byte	0x04, 0x2f
        /*0a9a*/ 	.short	(.L_495 - .L_494)
	.align		4
.L_494:
        /*0a9c*/ 	.word	index@(_ZN2at6native29vectorized_elementwise_kernelILi4ENS0_13BinaryFunctorIiiiNS0_16BitwiseOrFunctorIiEEEESt5arrayIPcLm3EEEEviT0_T1_)
        /*0aa0*/ 	.word	0x00000020


	//----- nvinfo : EIATTR_FRAME_SIZE
	.align		4
.L_495:
        /*0aa4*/ 	.byte	0x04, 0x11
        /*0aa6*/ 	.short	(.L_497 - .L_496)
	.align		4
.L_496:
        /*0aa8*/ 	.word	index@(_ZN2at6native29vectorized_elementwise_kernelILi4ENS0_13BinaryFunctorIiiiNS0_16BitwiseOrFunctorIiEEEESt5arrayIPcLm3EEEEviT0_T1_)
        /*0aac*/ 	.word	0x00000000


	//----- nvinfo : EIATTR_REGCOUNT
	.align		4
.L_497:
        /*0ab0*/ 	.byte	0x04, 0x2f
        /*0ab2*/ 	.short	(.L_499 - .L_498)
	.align		4
.L_498:
        /*0ab4*/ 	.word	index@(_ZN2at6native29vectorized_elementwise_kernelILi2ENS0_13BinaryFunctorIiiiNS0_16BitwiseOrFunctorIiEEEESt5arrayIPcLm3EEEEviT0_T1_)
        /*0ab8*/ 	.word	0x00000020


	//----- nvinfo : EIATTR_FRAME_SIZE
	.align		4
.L_499:
        /*0abc*/ 	.byte	0x04, 0x11
        /*0abe*/ 	.short	(.L_501 - .L_500)
	.align		4
.L_500:
        /*0ac0*/ 	.word	index@(_ZN2at6native29vectorized_elementwise_kernelILi2ENS0_13BinaryFunctorIiiiNS0_16BitwiseOrFunctorIiEEEESt5arrayIPcLm3EEEEviT0_T1_)
        /*0ac4*/ 	.word	0x00000000


	//----- nvinfo : EIATTR_REGCOUNT
	.align		4
.L_501:
        /*0ac8*/ 	.byte	0x04, 0x2f
        /*0aca*/ 	.short	(.L_503 - .L_502)
	.align		4
.L_502:
        /*0acc*/ 	.word	index@(_ZN2at6native27unrolled_elementwise_kernelINS0_13BinaryFunctorIiiiNS0_16BitwiseOrFunctorIiEEEESt5arrayIPcLm3EELi4E23TrivialOffsetCalculatorILi2EjES9_ILi1EjENS0_6memory15LoadWithoutCastENSC_16StoreWithoutCastEEEviT_T0_T2_T3_T4_T5_)
        /*0ad0*/ 	.word	0x0000001a


	//----- nvinfo : EIATTR_FRAME_SIZE
	.align		4
.L_503:
        /*0ad4*/ 	.byte	0x04, 0x11
        /*0ad6*/ 	.short	(.L_505 - .L_504)
	.align		4
.L_504:
        /*0ad8*/ 	.word	index@(_ZN2at6native27unrolled_elementwise_kernelINS0_13BinaryFunctorIiiiNS0_16BitwiseOrFunctorIiEEEESt5arrayIPcLm3EELi4E23TrivialOffsetCalculatorILi2EjES9_ILi1EjENS0_6memory15LoadWithoutCastENSC_16StoreWithoutCastEEEviT_T0_T2_T3_T4_T5_)
        /*0adc*/ 	.word	0x00000000


	//----- nvinfo : EIATTR_REGCOUNT
	.align		4
.L_505:
        /*0ae0*/ 	.byte	0x04, 0x2f
        /*0ae2*/ 	.short	(.L_507 - .L_506)
	.align		4
.L_506:
        /*0ae4*/ 	.word	index@(_ZN2at6native18elementwise_kernelILi128ELi2EZNS0_22gpu_kernel_impl_nocastINS0_13BinaryFunctorIiiiNS0_16BitwiseOrFunctorIiEEEEEEvRNS_18TensorIteratorBaseERKT_EUliE_EEviT1_)
        /*0ae8*/ 	.word	0x00000012


	//----- nvinfo : EIATTR_FRAME_SIZE
	.align		4
.L_507:
        /*0aec*/ 	.byte	0x04, 0x11
        /*0aee*/ 	.short	(.L_509 - .L_508)
	.align		4
.L_508:
        /*0af0*/ 	.word	index@(_ZN2at6native18elementwise_kernelILi128ELi2EZNS0_22gpu_kernel_impl_nocastINS0_13BinaryFunctorIiiiNS0_16BitwiseOrFunctorIiEEEEEEvRNS_18TensorIteratorBaseERKT_EUliE_EEviT1_)
        /*0af4*/ 	.word	0x00000000


	//----- nvinfo : EIATTR_REGCOUNT
	.align		4
.L_509:
        /*0af8*/ 	.byte	0x04, 0x2f
        /*0afa*/ 	.short	(.L_511 - .L_510)
	.align		4
.L_510:
        /*0afc*/ 	.word	index@(_ZN2at6native27unrolled_elementwise_kernelINS0_13BinaryFunctorIiiiNS0_16BitwiseOrFunctorIiEEEESt5arrayIPcLm3EELi4E23TrivialOffsetCalculatorILi2EjES9_ILi1EjENS0_6memory12LoadWithCastILi2EEENSC_13StoreWithCastILi1EEEEEviT_T0_T2_T3_T4_T5_)
        /*0b00*/ 	.word	0x00000020


	//----- nvinfo : EIATTR_FRAME_SIZE
	.align		4
.L_511:
        /*0b04*/ 	.byte	0x04, 0x11
        /*0b06*/ 	.short	(.L_513 - .L_512)
	.align		4
.L_512:
        /*0b08*/ 	.word	index@(_ZN2at6native27unrolled_elementwise_kernelINS0_13BinaryFunctorIiiiNS0_16BitwiseOrFunctorIiEEEESt5arrayIPcLm3EELi4E23TrivialOffsetCalculatorILi2EjES9_ILi1EjENS0_6memory12LoadWithCastILi2EEENSC_13StoreWithCastILi1EEEEEviT_T0_T2_T3_T4_T5_)
        /*0b0c*/ 	.word	0x00000000


	//----- nvinfo : EIATTR_REGCOUNT
	.align		4
.L_513:
        /*0b10*/ 	.byte	0x04, 0x2f
        /*0b12*/ 	.short	(.L_515 - .L_514)
	.align		4
.L_514:
        /*0b14*/ 	.word	index@(_ZN2at6native18elementwise_kernelILi128ELi4EZNS0_15gpu_kernel_implINS0_13BinaryFunctorIiiiNS0_16BitwiseOrFunctorIiEEEEEEvRNS_18TensorIteratorBaseERKT_EUliE_EEviT1_)
        /*0b18*/ 	.word	0x0000001a


	//----- nvinfo : EIATTR_FRAME_SIZE
	.align		4
.L_515:
        /*0b1c*/ 	.byte	0x04, 0x11
        /*0b1e*/ 	.short	(.L_517 - .L_516)
	.align		4
.L_516:
        /*0b20*/ 	.word	index@(_ZN2at6native18elementwise_kernelILi128ELi4EZNS0_15gpu_kernel_implINS0_13BinaryFunctorIiiiNS0_16BitwiseOrFunctorIiEEEEEEvRNS_18TensorIteratorBaseERKT_EUliE_EEviT1_)
        /*0b24*/ 	.word	0x00000000


	//----- nvinfo : EIATTR_REGCOUNT
	.align		4
.L_517:
        /*0b28*/ 	.byte	0x04, 0x2f
        /*0b2a*/ 	.short	(.L_519 - .L_518)
	.align		4
.L_518:
        /*0b2c*/ 	.word	index@(_ZN2at6native29vectorized_elementwise_kernelILi8ENS0_13AUnaryFunctorIiiiNS0_16BitwiseOrFunctorIiEEEESt5arrayIPcLm2EEEEviT0_T1_)
        /*0b30*/ 	.word	0x00000020


	//----- nvinfo : EIATTR_FRAME_SIZE
	.align		4
.L_519:
        /*0b34*/ 	.byte	0x04, 0x11
        /*0b36*/ 	.short	(.L_521 - .L_520)
	.align		4
.L_520:
        /*0b38*/ 	.word	index@(_ZN2at6native29vectorized_elementwise_kernelILi8ENS0_13AUnaryFunctorIiiiNS0_16BitwiseOrFunctorIiEEEESt5arrayIPcLm2EEEEviT0_T1_)
        /*0b3c*/ 	.word	0x00000000


	//----- nvinfo : EIATTR_REGCOUNT
	.align		4
.L_521:
        /*0b40*/ 	.byte	0x04, 0x2f
        /*0b42*/ 	.short	(.L_523 - .L_522)
	.align		4
.L_522:
        /*0b44*/ 	.word	index@(_ZN2at6native29vectorized_elementwise_kernelILi4ENS0_13AUnaryFunctorIiiiNS0_16BitwiseOrFunctorIiEEEESt5arrayIPcLm2EEEEviT0_T1_)
        /*0b48*/ 	.word	0x00000020


	//----- nvinfo : EIATTR_FRAME_SIZE
	.align		4
.L_523:
        /*0b4c*/ 	.byte	0x04, 0x11
        /*0b4e*/ 	.short	(.L_525 - .L_524)
	.align		4
.L_524:
        /*0b50*/ 	.word	index@(_ZN2at6native29vectorized_elementwise_kernelILi4ENS0_13AUnaryFunctorIiiiNS0_16BitwiseOrFunctorIiEEEESt5arrayIPcLm2EEEEviT0_T1_)
        /*0b54*/ 	.word	0x00000000


	//----- nvinfo : EIATTR_REGCOUNT
	.align		4
.L_525:
        /*0b58*/ 	.byte	0x04, 0x2f
        /*0b5a*/ 	.short	(.L_527 - .L_526)
	.align		4
.L_526:
        /*0b5c*/ 	.word	index@(_ZN2at6native29vectorized_elementwise_kernelILi2ENS0_13AUnaryFunctorIiiiNS0_16BitwiseOrFunctorIiEEEESt5arrayIPcLm2EEEEviT0_T1_)
        /*0b60*/ 	.word	0x00000020


	//----- nvinfo : EIATTR_FRAME_SIZE
	.align		4
.L_527:
        /*0b64*/ 	.byte	0x04, 0x11
        /*0b66*/ 	.short	(.L_529 - .L_528)
	.align		4
.L_528:
        /*0b68*/ 	.word	index@(_ZN2at6native29vectorized_elementwise_kernelILi2ENS0_13AUnaryFunctorIiiiNS0_16BitwiseOrFunctorIiEEEESt5arrayIPcLm2EEEEviT0_T1_)
        /*0b6c*/ 	.word	0x00000000


	//----- nvinfo : EIATTR_REGCOUNT
	.align		4
.L_529:
        /*0b70*/ 	.byte	0x04, 0x2f
        /*0b72*/ 	.short	(.L_531 - .L_530)
	.align		4
.L_530:
        /*0b74*/ 	.word	index@(_ZN2at6native27unrolled_elementwise_kernelINS0_13AUnaryFunctorIiiiNS0_16BitwiseOrFunctorIiEEEESt5arrayIPcLm2EELi4E23TrivialOffsetCalculatorILi1EjESA_NS0_6memory15LoadWithoutCastENSB_16StoreWithoutCastEEEviT_T0_T2_T3_T4_T5_)
        /*0b78*/ 	.word	0x00000018


	//----- nvinfo : EIATTR_FRAME_SIZE
	.align		4
.L_531:
        /*0b7c*/ 	.byte	0x04, 0x11
        /*0b7e*/ 	.short	(.L_533 - .L_532)
	.align		4
.L_532:
        /*0b80*/ 	.word	index@(_ZN2at6native27unrolled_elementwise_kernelINS0_13AUnaryFunctorIiiiNS0_16BitwiseOrFunctorIiEEEESt5arrayIPcLm2EELi4E23TrivialOffsetCalculatorILi1EjESA_NS0_6memory15LoadWithoutCastENSB_16StoreWithoutCastEEEviT_T0_T2_T3_T4_T5_)
        /*0b84*/ 	.word	0x00000000


	//----- nvinfo : EIATTR_REGCOUNT
	.align		4
.L_533:
        /*0b88*/ 	.byte	0x04, 0x2f
        /*0b8a*/ 	.short	(.L_535 - .L_534)
	.align		4
.L_534:
        /*0b8c*/ 	.word	index@(_ZN2at6native18elementwise_kernelILi128ELi2EZNS0_22gpu_kernel_impl_nocastINS0_13AUnaryFunctorIiiiNS0_16BitwiseOrFunctorIiEEEEEEvRNS_18TensorIteratorBaseERKT_EUliE_EEviT1_)
        /*0b90*/ 	.word	0x00000012


	//----- nvinfo : EIATTR_FRAME_SIZE
	.align		4
.L_535:
        /*0b94*/ 	.byte	0x04, 0x11
        /*0b96*/ 	.short	(.L_537 - .L_536)
	.align		4
.L_536:
        /*0b98*/ 	.word	index@(_ZN2at6native18elementwise_kernelILi128ELi2EZNS0_22gpu_kernel_impl_nocastINS0_13AUnaryFunctorIiiiNS0_16BitwiseOrFunctorIiEEEEEEvRNS_18TensorIteratorBaseERKT_EUliE_EEviT1_)
        /*0b9c*/ 	.word	0x00000000


	//----- nvinfo : EIATTR_REGCOUNT
	.align		4
.L_537:
        /*0ba0*/ 	.byte	0x04, 0x2f
        /*0ba2*/ 	.short	(.L_539 - .L_538)
	.align		4
.L_538:
        /*0ba4*/ 	.word	index@(_ZN2at6native27unrolled_elementwise_kernelINS0_13AUnaryFunctorIiiiNS0_16BitwiseOrFunctorIiEEEESt5arrayIPcLm2EELi4E23TrivialOffsetCalculatorILi1EjESA_NS0_6memory12LoadWithCastILi1EEENSB_13StoreWithCastILi1EEEEEviT_T0_T2_T3_T4_T5_)
        /*0ba8*/ 	.word	0x0000001d


	//----- nvinfo : EIATTR_FRAME_SIZE
	.align		4
.L_539:
        /*0bac*/ 	.byte	0x04, 0x11
        /*0bae*/ 	.short	(.L_541 - .L_540)
	.align		4
.L_540:
        /*0bb0*/ 	.word	index@(_ZN2at6native27unrolled_elementwise_kernelINS0_13AUnaryFunctorIiiiNS0_16BitwiseOrFunctorIiEEEESt5arrayIPcLm2EELi4E23TrivialOffsetCalculatorILi1EjESA_NS0_6memory12LoadWithCastILi1EEENSB_13StoreWithCastILi1EEEEEviT_T0_T2_T3_T4_T5_)
        /*0bb4*/ 	.word	0x00000000


	//----- nvinfo : EIATTR_REGCOUNT
	.align		4
.L_541:
        /*0bb8*/ 	.byte	0x04, 0x2f
        /*0bba*/ 	.short	(.L_543 - .L_542)
	.align		4
.L_542:
        /*0bbc*/ 	.word	index@(_ZN2at6native18elementwise_kernelILi128ELi4EZNS0_15gpu_kernel_implINS0_13AUnaryFunctorIiiiNS0_16BitwiseOrFunctorIiEEEEEEvRNS_18TensorIteratorBaseERKT_EUliE_EEviT1_)
        /*0bc0*/ 	.word	0x0000001a


	//----- nvinfo : EIATTR_FRAME_SIZE
	.align		4
.L_543:
        /*0bc4*/ 	.byte	0x04, 0x11
        /*0bc6*/ 	.short	(.L_545 - .L_544)
	.align		4
.L_544:
        /*0bc8*/ 	.word	index@(_ZN2at6native18elementwise_kernelILi128ELi4EZNS0_15gpu_kernel_implINS0_13AUnaryFunctorIiiiNS0_16BitwiseOrFunctorIiEEEEEEvRNS_18TensorIteratorBaseERKT_EUliE_EEviT1_)
        /*0bcc*/ 	.word	0x00000000


	//----- nvinfo : EIATTR_REGCOUNT
	.align		4
.L_545:
        /*0bd0*/ 	.byte	0x04, 0x2f
        /*0bd2*/ 	.short	(.L_547 - .L_546)
	.align		4
.L_546:
        /*0bd4*/ 	.word	index@(_ZN2at6native29vectorized_elementwise_kernelILi8ENS0_13BinaryFunctorIlllNS0_16BitwiseOrFunctorIlEEEESt5arrayIPcLm3EEEEviT0_T1_)
        /*0bd8*/ 	.word	0x00000026


	//----- nvinfo : EIATTR_FRAME_SIZE
	.align		4
.L_547:
        /*0bdc*/ 	.byte	0x04, 0x11
        /*0bde*/ 	.short	(.L_549 - .L_548)
	.align		4
.L_548:
        /*0be0*/ 	.word	index@(_ZN2at6native29vectorized_elementwise_kernelILi8ENS0_13BinaryFunctorIlllNS0_16BitwiseOrFunctorIlEEEESt5arrayIPcLm3EEEEviT0_T1_)
        /*0be4*/ 	.word	0x00000000


	//----- nvinfo : EIATTR_REGCOUNT
	.align		4
.L_549:
        /*0be8*/ 	.byte	0x04, 0x2f
        /*0bea*/ 	.short	(.L_551 - .L_550)
	.align		4
.L_550:
        /*0bec*/ 	.word	index@(_ZN2at6native29vectorized_elementwise_kernelILi4ENS0_13BinaryFunctorIlllNS0_16BitwiseOrFunctorIlEEEESt5arrayIPcLm3EEEEviT0_T1_)
        /*0bf0*/ 	.word	0x00000026


	//----- nvinfo : EIATTR_FRAME_SIZE
	.align		4
.L_551:
        /*0bf4*/ 	.byte	0x04, 0x11
        /*0bf6*/ 	.short	(.L_553 - .L_552)
	.align		4
.L_552:
        /*0bf8*/ 	.word	index@(_ZN2at6native29vectorized_elementwise_kernelILi4ENS0_13BinaryFunctorIlllNS0_16BitwiseOrFunctorIlEEEESt5arrayIPcLm3EEEEviT0_T1_)
        /*0bfc*/ 	.word	0x00000000


	//----- nvinfo : EIATTR_REGCOUNT
	.align		4
.L_553:
        /*0c00*/ 	.byte	0x04, 0x2f
        /*0c02*/ 	.short	(.L_555 - .L_554)
	.align		4
.L_554:
        /*0c04*/ 	.word	index@(_ZN2at6native29vectorized_elementwise_kernelILi2ENS0_13BinaryFunctorIlllNS0_16BitwiseOrFunctorIlEEEESt5arrayIPcLm3EEEEviT0_T1_)
        /*0c08*/ 	.word	0x00000026


	//----- nvinfo : EIATTR_FRAME_SIZE
	.align		4
.L_555:
        /*0c0c*/ 	.byte	0x04, 0x11
        /*0c0e*/ 	.short	(.L_557 - .L_556)
	.align		4
.L_556:
        /*0c10*/ 	.word	index@(_ZN2at6native29vectorized_elementwise_kernelILi2ENS0_13BinaryFunctorIlllNS0_16BitwiseOrFunctorIlEEEESt5arrayIPcLm3EEEEviT0_T1_)
        /*0c14*/ 	.word	0x00000000


	//----- nvinfo : EIATTR_REGCOUNT
	.align		4
.L_557:
        /*0c18*/ 	.byte	0x04, 0x2f
        /*0c1a*/ 	.short	(.L_559 - .L_558)
	.align		4
.L_558:
        /*0c1c*/ 	.word	index@(_ZN2at6native27unrolled_elementwise_kernelINS0_13BinaryFunctorIlllNS0_16BitwiseOrFunctorIlEEEESt5arrayIPcLm3EELi4E23TrivialOffsetCalculatorILi2EjES9_ILi1EjENS0_6memory15LoadWithoutCastENSC_16StoreWithoutCastEEEviT_T0_T2_T3_T4_T5_)
        /*0c20*/ 	.word	0x00000020


	//----- nvinfo : EIATTR_FRAME_SIZE
	.align		4
.L_559:
        /*0c24*/ 	.byte	0x04, 0x11
        /*0c26*/ 	.short	(.L_561 - .L_560)
	.align		4
.L_560:
        /*0c28*/ 	.word	index@(_ZN2at6native27unrolled_elementwise_kernelINS0_13BinaryFunctorIlllNS0_16BitwiseOrFunctorIlEEEESt5arrayIPcLm3EELi4E23TrivialOffsetCalculatorILi2EjES9_ILi1EjENS0_6memory15LoadWithoutCastENSC_16StoreWithoutCastEEEviT_T0_T2_T3_T4_T5_)
        /*0c2c*/ 	.word	0x00000000


	//----- nvinfo : EIATTR_REGCOUNT
	.align		4
.L_561:
        /*0c30*/ 	.byte	0x04, 0x2f
        /*0c32*/ 	.short	(.L_563 - .L_562)
	.align		4
.L_562:
        /*0c34*/ 	.word	index@(_ZN2at6native18elementwise_kernelILi128ELi2EZNS0_22gpu_kernel_impl_nocastINS0_13BinaryFunctorIlllNS0_16BitwiseOrFunctorIlEEEEEEvRNS_18TensorIteratorBaseERKT_EUliE_EEviT1_)
        /*0c38*/ 	.word	0x00000012


	//----- nvinfo : EIATTR_FRAME_SIZE
	.align		4
.L_563:
        /*0c3c*/ 	.byte	0x04, 0x11
        /*0c3e*/ 	.short	(.L_565 - .L_564)
	.align		4
.L_564:
        /*0c40*/ 	.word	index@(_ZN2at6native18elementwise_kernelILi128ELi2EZNS0_22gpu_kernel_impl_nocastINS0_13BinaryFunctorIlllNS0_16BitwiseOrFunctorIlEEEEEEvRNS_18TensorIteratorBaseERKT_EUliE_EEviT1_)
        /*0c44*/ 	.word	0x00000000


	//----- nvinfo : EIATTR_REGCOUNT
	.align		4
.L_565:
        /*0c48*/ 	.byte	0x04, 0x2f
        /*0c4a*/ 	.short	(.L_567 - .L_566)
	.align		4
.L_566:
        /*0c4c*/ 	.word	index@(_ZN2at6native27unrolled_elementwise_kernelINS0_13BinaryFunctorIlllNS0_16BitwiseOrFunctorIlEEEESt5arrayIPcLm3EELi4E23TrivialOffsetCalculatorILi2EjES9_ILi1EjENS0_6memory12LoadWithCastILi2EEENSC_13StoreWithCastILi1EEEEEviT_T0_T2_T3_T4_T5_)
        /*0c50*/ 	.word	0x00000028


	//----- nvinfo : EIATTR_FRAME_SIZE
	.align		4
.L_567:
        /*0c54*/ 	.byte	0x04, 0x11
        /*0c56*/ 	.short	(.L_569 - .L_568)
	.align		4
.L_568:
        /*0c58*/ 	.word	index@(_ZN2at6native27unrolled_elementwise_kernelINS0_13BinaryFunctorIlllNS0_16BitwiseOrFunctorIlEEEESt5arrayIPcLm3EELi4E23TrivialOffsetCalculatorILi2EjES9_ILi1EjENS0_6memory12LoadWithCastILi2EEENSC_13StoreWithCastILi1EEEEEviT_T0_T2_T3_T4_T5_)
        /*0c5c*/ 	.word	0x00000000


	//----- nvinfo : EIATTR_REGCOUNT
	.align		4
.L_569:
        /*0c60*/ 	.byte	0x04, 0x2f
        /*0c62*/ 	.short	(.L_571 - .L_570)
	.align		4
.L_570:
        /*0c64*/ 	.word	index@(_ZN2at6native18elementwise_kernelILi128ELi4EZNS0_15gpu_kernel_implINS0_13BinaryFunctorIlllNS0_16BitwiseOrFunctorIlEEEEEEvRNS_18TensorIteratorBaseERKT_EUliE_EEviT1_)
        /*0c68*/ 	.word	0x0000001c


	//----- nvinfo : EIATTR_FRAME_SIZE
	.align		4
.L_571:
        /*0c6c*/ 	.byte	0x04, 0x11
        /*0c6e*/ 	.short	(.L_573 - .L_572)
	.align		4
.L_572:
        /*0c70*/ 	.word	index@(_ZN2at6native18elementwise_kernelILi128ELi4EZNS0_15gpu_kernel_implINS0_13BinaryFunctorIlllNS0_16BitwiseOrFunctorIlEEEEEEvRNS_18TensorIteratorBaseERKT_EUliE_EEviT1_)
        /*0c74*/ 	.word	0x00000000


	//----- nvinfo : EIATTR_REGCOUNT
	.align		4
.L_573:
        /*0c78*/ 	.byte	0x04, 0x2f
        /*0c7a*/ 	.short	(.L_575 - .L_574)
	.align		4
.L_574:
        /*0c7c*/ 	.word	index@(_ZN2at6native29vectorized_elementwise_kernelILi8ENS0_13AUnaryFunctorIlllNS0_16BitwiseOrFunctorIlEEEESt5arrayIPcLm2EEEEviT0_T1_)
        /*0c80*/ 	.word	0x00000020


	//----- nvinfo : EIATTR_FRAME_SIZE
	.align		4
.L_575:
        /*0c84*/ 	.byte	0x04, 0x11
        /*0c86*/ 	.short	(.L_577 - .L_576)
	.align		4
.L_576:
        /*0c88*/ 	.word	index@(_ZN2at6native29vectorized_elementwise_kernelILi8ENS0_13AUnaryFunctorIlllNS0_16BitwiseOrFunctorIlEEEESt5arrayIPcLm2EEEEviT0_T1_)
        /*0c8c*/ 	.word	0x00000000


	//----- nvinfo : EIATTR_REGCOUNT
	.align		4
.L_577:
        /*0c90*/ 	.byte	0x04, 0x2f
        /*0c92*/ 	.short	(.L_579 - .L_578)
	.align		4
.L_578:
        /*0c94*/ 	.word	index@(_ZN2at6native29vectorized_elementwise_kernelILi4ENS0_13AUnaryFunctorIlllNS0_16BitwiseOrFunctorIlEEEESt5arrayIPcLm2EEEEviT0_T1_)
        /*0c98*/ 	.word	0x00000020


	//----- nvinfo : EIATTR_FRAME_SIZE
	.align		4
.L_579:
        /*0c9c*/ 	.byte	0x04, 0x11
        /*0c9e*/ 	.short	(.L_581 - .L_580)
	.align		4
.L_580:
        /*0ca0*/ 	.word	index@(_ZN2at6native29vectorized_elementwise_kernelILi4ENS0_13AUnaryFunctorIlllNS0_16BitwiseOrFunctorIlEEEESt5arrayIPcLm2EEEEviT0_T1_)
        /*0ca4*/ 	.word	0x00000000


	//----- nvinfo : EIATTR_REGCOUNT
	.align		4
.L_581:
        /*0ca8*/ 	.byte	0x04, 0x2f
        /*0caa*/ 	.short	(.L_583 - .L_582)
	.align		4
.L_582:
        /*0cac*/ 	.word	index@(_ZN2at6native29vectorized_elementwise_kernelILi2ENS0_13AUnaryFunctorIlllNS0_16BitwiseOrFunctorIlEEEESt5arrayIPcLm2EEEEviT0_T1_)
        /*0cb0*/ 	.word	0x00000020


	//----- nvinfo : EIATTR_FRAME_SIZE
	.align		4
.L_583:
        /*0cb4*/ 	.byte	0x04, 0x11
        /*0cb6*/ 	.short	(.L_585 - .L_584)
	.align		4
.L_584:
        /*0cb8*/ 	.word	index@(_ZN2at6native29vectorized_elementwise_kernelILi2ENS0_13AUnaryFunctorIlllNS0_16BitwiseOrFunctorIlEEEESt5arrayIPcLm2EEEEviT0_T1_)
        /*0cbc*/ 	.word	0x00000000


	//----- nvinfo : EIATTR_REGCOUNT
	.align		4
.L_585:
        /*0cc0*/ 	.byte	0x04, 0x2f
        /*0cc2*/ 	.short	(.L_587 - .L_586)
	.align		4
.L_586:
        /*0cc4*/ 	.word	index@(_ZN2at6native27unrolled_elementwise_kernelINS0_13AUnaryFunctorIlllNS0_16BitwiseOrFunctorIlEEEESt5arrayIPcLm2EELi4E23TrivialOffsetCalculatorILi1EjESA_NS0_6memory15LoadWithoutCastENSB_16StoreWithoutCastEEEviT_T0_T2_T3_T4_T5_)
        /*0cc8*/ 	.word	0x0000001a


	//----- nvinfo : EIATTR_FRAME_SIZE
	.align		4
.L_587:
        /*0ccc*/ 	.byte	0x04, 0x11
        /*0cce*/ 	.short	(.L_589 - .L_588)
	.align		4
.L_588:
        /*0cd0*/ 	.word	index@(_ZN2at6native27unrolled_elementwise_kernelINS0_13AUnaryFunctorIlllNS0_16BitwiseOrFunctorIlEEEESt5arrayIPcLm2EELi4E23TrivialOffsetCalculatorILi1EjESA_NS0_6memory15LoadWithoutCastENSB_16StoreWithoutCastEEEviT_T0_T2_T3_T4_T5_)
        /*0cd4*/ 	.word	0x00000000


	//----- nvinfo : EIATTR_REGCOUNT
	.align		4
.L_589:
        /*0cd8*/ 	.byte	0x04, 0x2f
        /*0cda*/ 	.short	(.L_591 - .L_590)
	.align		4
.L_590:
        /*0cdc*/ 	.word	index@(_ZN2at6native18elementwise_kernelILi128ELi2EZNS0_22gpu_kernel_impl_nocastINS0_13AUnaryFunctorIlllNS0_16BitwiseOrFunctorIlEEEEEEvRNS_18TensorIteratorBaseERKT_EUliE_EEviT1_)
        /*0ce0*/ 	.word	0x00000012


	//----- nvinfo : EIATTR_FRAME_SIZE
	.align		4
.L_591:
        /*0ce4*/ 	.byte	0x04, 0x11
        /*0ce6*/ 	.short	(.L_593 - .L_592)
	.align		4
.L_592:
        /*0ce8*/ 	.word	index@(_ZN2at6native18elementwise_kernelILi128ELi2EZNS0_22gpu_kernel_impl_nocastINS0_13AUnaryFunctorIlllNS0_16BitwiseOrFunctorIlEEEEEEvRNS_18TensorIteratorBaseERKT_EUliE_EEviT1_)
        /*0cec*/ 	.word	0x00000000


	//----- nvinfo : EIATTR_REGCOUNT
	.align		4
.L_593:
        /*0cf0*/ 	.byte	0x04, 0x2f
        /*0cf2*/ 	.short	(.L_595 - .L_594)
	.align		4
.L_594:
        /*0cf4*/ 	.word	index@(_ZN2at6native27unrolled_elementwise_kernelINS0_13AUnaryFunctorIlllNS0_16BitwiseOrFunctorIlEEEESt5arrayIPcLm2EELi4E23TrivialOffsetCalculatorILi1EjESA_NS0_6memory12LoadWithCastILi1EEENSB_13StoreWithCastILi1EEEEEviT_T0_T2_T3_T4_T5_)
        /*0cf8*/ 	.word	0x00000020


	//----- nvinfo : EIATTR_FRAME_SIZE
	.align		4
.L_595:
        /*0cfc*/ 	.byte	0x04, 0x11
        /*0cfe*/ 	.short	(.L_597 - .L_596)
	.align		4
.L_596:
        /*0d00*/ 	.word	index@(_ZN2at6native27unrolled_elementwise_kernelINS0_13AUnaryFunctorIlllNS0_16BitwiseOrFunctorIlEEEESt5arrayIPcLm2EELi4E23TrivialOffsetCalculatorILi1EjESA_NS0_6memory12LoadWithCastILi1EEENSB_13StoreWithCastILi1EEEEEviT_T0_T2_T3_T4_T5_)
        /*0d04*/ 	.word	0x00000000


	//----- nvinfo : EIATTR_REGCOUNT
	.align		4
.L_597:
        /*0d08*/ 	.byte	0x04, 0x2f
        /*0d0a*/ 	.short	(.L_599 - .L_598)
	.align		4
.L_598:
        /*0d0c*/ 	.word	index@(_ZN2at6native18elementwise_kernelILi128ELi4EZNS0_15gpu_kernel_implINS0_13AUnaryFunctorIlllNS0_16BitwiseOrFunctorIlEEEEEEvRNS_18TensorIteratorBaseERKT_EUliE_EEviT1_)
        /*0d10*/ 	.word	0x0000001a


	//----- nvinfo : EIATTR_FRAME_SIZE
	.align		4
.L_599:
        /*0d14*/ 	.byte	0x04, 0x11
        /*0d16*/ 	.short	(.L_601 - .L_600)
	.align		4
.L_600:
        /*0d18*/ 	.word	index@(_ZN2at6native18elementwise_kernelILi128ELi4EZNS0_15gpu_kernel_implINS0_13AUnaryFunctorIlllNS0_16BitwiseOrFunctorIlEEEEEEvRNS_18TensorIteratorBaseERKT_EUliE_EEviT1_)
        /*0d1c*/ 	.word	0x00000000


	//----- nvinfo : EIATTR_REGCOUNT
	.align		4
.L_601:
        /*0d20*/ 	.byte	0x04, 0x2f
        /*0d22*/ 	.short	(.L_603 - .L_602)
	.align		4
.L_602:
        /*0d24*/ 	.word	index@(_ZN2at6native29vectorized_elementwise_kernelILi8ENS0_13BinaryFunctorIsssNS0_16BitwiseOrFunctorIsEEEESt5arrayIPcLm3EEEEviT0_T1_)
        /*0d28*/ 	.word	0x00000020


	//----- nvinfo : EIATTR_FRAME_SIZE
	.align		4
.L_603:
        /*0d2c*/ 	.byte	0x04, 0x11
        /*0d2e*/ 	.short	(.L_605 - .L_604)
	.align		4
.L_604:
        /*0d30*/ 	.word	index@(_ZN2at6native29vectorized_elementwise_kernelILi8ENS0_13BinaryFunctorIsssNS0_16BitwiseOrFunctorIsEEEESt5arrayIPcLm3EEEEviT0_T1_)
        /*0d34*/ 	.word	0x00000000


	//----- nvinfo : EIATTR_REGCOUNT
	.align		4
.L_605:
        /*0d38*/ 	.byte	0x04, 0x2f
        /*0d3a*/ 	.short	(.L_607 - .L_606)
	.align		4
.L_606:
        /*0d3c*/ 	.word	index@(_ZN2at6native29vectorized_elementwise_kernelILi4ENS0_13BinaryFunctorIsssNS0_16BitwiseOrFunctorIsEEEESt5arrayIPcLm3EEEEviT0_T1_)
        /*0d40*/ 	.word	0x00000020


	//----- nvinfo : EIATTR_FRAME_SIZE
	.align		4
.L_607:
        /*0d44*/ 	.byte	0x04, 0x11
        /*0d46*/ 	.short	(.L_609 - .L_608)
	.align		4
.L_608:
        /*0d48*/ 	.word	index@(_ZN2at6native29vectorized_elementwise_kernelILi4ENS0_13BinaryFunctorIsssNS0_16BitwiseOrFunctorIsEEEESt5arrayIPcLm3EEEEviT0_T1_)
        /*0d4c*/ 	.word	0x00000000


	//----- nvinfo : EIATTR_REGCOUNT
	.align		4
.L_609:
        /*0d50*/ 	.byte	0x04, 0x2f
        /*0d52*/ 	.short	(.L_611 - .L_610)
	.align		4
.L_610:
        /*0d54*/ 	.word	index@(_ZN2at6native29vectorized_elementwise_kernelILi2ENS0_13BinaryFunctorIsssNS0_16BitwiseOrFunctorIsEEEESt5arrayIPcLm3EEEEviT0_T1_)
        /*0d58*/ 	.word	0x00000020


	//----- nvinfo : EIATTR_FRAME_SIZE
	.align		4
.L_611:
        /*0d5c*/ 	.byte	0x04, 0x11
        /*0d5e*/ 	.short	(.L_613 - .L_612)
	.align		4
.L_612:
        /*0d60*/ 	.word	index@(_ZN2at6native29vectorized_elementwise_kernelILi2ENS0_13BinaryFunctorIsssNS0_16BitwiseOrFunctorIsEEEESt5arrayIPcLm3EEEEviT0_T1_)
        /*0d64*/ 	.word	0x00000000


	//----- nvinfo : EIATTR_REGCOUNT
	.align		4
.L_613:
        /*0d68*/ 	.byte	0x04, 0x2f
        /*0d6a*/ 	.short	(.L_615 - .L_614)
	.align		4
.L_614:
        /*0d6c*/ 	.word	index@(_ZN2at6native27unrolled_elementwise_kernelINS0_13BinaryFunctorIsssNS0_16BitwiseOrFunctorIsEEEESt5arrayIPcLm3EELi4E23TrivialOffsetCalculatorILi2EjES9_ILi1EjENS0_6memory15LoadWithoutCastENSC_16StoreWithoutCastEEEviT_T0_T2_T3_T4_T5_)
        /*0d70*/ 	.word	0x0000001a


	//----- nvinfo : EIATTR_FRAME_SIZE
	.align		4
.L_615:
        /*0d74*/ 	.byte	0x04, 0x11
        /*0d76*/ 	.short	(.L_617 - .L_616)
	.align		4
.L_616:
        /*0d78*/ 	.word	index@(_ZN2at6native27unrolled_elementwise_kernelINS0_13BinaryFunctorIsssNS0_16BitwiseOrFunctorIsEEEESt5arrayIPcLm3EELi4E23TrivialOffsetCalculatorILi2EjES9_ILi1EjENS0_6memory15LoadWithoutCastENSC_16StoreWithoutCastEEEviT_T0_T2_T3_T4_T5_)
        /*0d7c*/ 	.word	0x00000000


	//----- nvinfo : EIATTR_REGCOUNT
	.align		4
.L_617:
        /*0d80*/ 	.byte	0x04, 0x2f
        /*0d82*/ 	.short	(.L_619 - .L_618)
	.align		4
.L_618:
        /*0d84*/ 	.word	index@(_ZN2at6native18elementwise_kernelILi128ELi4EZNS0_22gpu_kernel_impl_nocastINS0_13BinaryFunctorIsssNS0_16BitwiseOrFunctorIsEEEEEEvRNS_18TensorIteratorBaseERKT_EUliE_EEviT1_)
        /*0d88*/ 	.word	0x00000012


	//----- nvinfo : EIATTR_FRAME_SIZE
	.align		4
.L_619:
        /*0d8c*/ 	.byte	0x04, 0x11
        /*0d8e*/ 	.short	(.L_621 - .L_620)
	.align		4
.L_620:
        /*0d90*/ 	.word	index@(_ZN2at6native18elementwise_kernelILi128ELi4EZNS0_22gpu_kernel_impl_nocastINS0_13BinaryFunctorIsssNS0_16BitwiseOrFunctorIsEEEEEEvRNS_18TensorIteratorBaseERKT_EUliE_EEviT1_)
        /*0d94*/ 	.word	0x00000000


	//----- nvinfo : EIATTR_REGCOUNT
	.align		4
.L_621:
        /*0d98*/ 	.byte	0x04, 0x2f
        /*0d9a*/ 	.short	(.L_623 - .L_622)
	.align		4
.L_622:
        /*0d9c*/ 	.word	index@(_ZN2at6native27unrolled_elementwise_kernelINS0_13BinaryFunctorIsssNS0_16BitwiseOrFunctorIsEEEESt5arrayIPcLm3EELi4E23TrivialOffsetCalculatorILi2EjES9_ILi1EjENS0_6memory12LoadWithCastILi2EEENSC_13StoreWithCastILi1EEEEEviT_T0_T2_T3_T4_T5_)
        /*0da0*/ 	.word	0x00000020


	//----- nvinfo : EIATTR_FRAME_SIZE
	.align		4
.L_623:
        /*0da4*/ 	.byte	0x04, 0x11
        /*0da6*/ 	.short	(.L_625 - .L_624)
	.align		4
.L_624:
        /*0da8*/ 	.word	index@(_ZN2at6native27unrolled_elementwise_kernelINS0_13BinaryFunctorIsssNS0_16BitwiseOrFunctorIsEEEESt5arrayIPcLm3EELi4E23TrivialOffsetCalculatorILi2EjES9_ILi1EjENS0_6memory12LoadWithCastILi2EEENSC_13StoreWithCastILi1EEEEEviT_T0_T2_T3_T4_T5_)
        /*0dac*/ 	.word	0x00000000


	//----- nvinfo : EIATTR_REGCOUNT
	.align		4
.L_625:
        /*0db0*/ 	.byte	0x04, 0x2f
        /*0db2*/ 	.short	(.L_627 - .L_626)
	.align		4
.L_626:
        /*0db4*/ 	.word	index@(_ZN2at6native18elementwise_kernelILi128ELi4EZNS0_15gpu_kernel_implINS0_13BinaryFunctorIsssNS0_16BitwiseOrFunctorIsEEEEEEvRNS_18TensorIteratorBaseERKT_EUliE_EEviT1_)
        /*0db8*/ 	.word	0x0000001a


	//----- nvinfo : EIATTR_FRAME_SIZE
	.align		4
.L_627:
        /*0dbc*/ 	.byte	0x04, 0x11
        /*0dbe*/ 	.short	(.L_629 - .L_628)
	.align		4
.L_628:
        /*0dc0*/ 	.word	index@(_ZN2at6native18elementwise_kernelILi128ELi4EZNS0_15gpu_kernel_implINS0_13BinaryFunctorIsssNS0_16BitwiseOrFunctorIsEEEEEEvRNS_18TensorIteratorBaseERKT_EUliE_EEviT1_)
        /*0dc4*/ 	.word	0x00000000


	//----- nvinfo : EIATTR_REGCOUNT
	.align		4
.L_629:
        /*0dc8*/ 	.byte	0x04, 0x2f
        /*0dca*/ 	.short	(.L_631 - .L_630)
	.align		4
.L_630:
        /*0dcc*/ 	.word	index@(_ZN2at6native29vectorized_elementwise_kernelILi8ENS0_13AUnaryFunctorIsssNS0_16BitwiseOrFunctorIsEEEESt5arrayIPcLm2EEEEviT0_T1_)
        /*0dd0*/ 	.word	0x00000020


	//----- nvinfo : EIATTR_FRAME_SIZE
	.align		4
.L_631:
        /*0dd4*/ 	.byte	0x04, 0x11
        /*0dd6*/ 	.short	(.L_633 - .L_632)
	.align		4
.L_632:
        /*0dd8*/ 	.word	index@(_ZN2at6native29vectorized_elementwise_kernelILi8ENS0_13AUnaryFunctorIsssNS0_16BitwiseOrFunctorIsEEEESt5arrayIPcLm2EEEEviT0_T1_)
        /*0ddc*/ 	.word	0x00000000


	//----- nvinfo : EIATTR_REGCOUNT
	.align		4
.L_633:
        /*0de0*/ 	.byte	0x04, 0x2f
        /*0de2*/ 	.short	(.L_635 - .L_634)
	.align		4
.L_634:
        /*0de4*/ 	.word	index@(_ZN2at6native29vectorized_elementwise_kernelILi4ENS0_13AUnaryFunctorIsssNS0_16BitwiseOrFunctorIsEEEESt5arrayIPcLm2EEEEviT0_T1_)
        /*0de8*/ 	.word	0x00000020


	//----- nvinfo : EIATTR_FRAME_SIZE
	.align		4
.L_635:
        /*0dec*/ 	.byte	0x04, 0x11
        /*0dee*/ 	.short	(.L_637 - .L_636)
	.align		4
.L_636:
        /*0df0*/ 	.word	index@(_ZN2at6native29vectorized_elementwise_kernelILi4ENS0_13AUnaryFunctorIsssNS0_16BitwiseOrFunctorIsEEEESt5arrayIPcLm2EEEEviT0_T1_)
        /*0df4*/ 	.word	0x00000000


	//----- nvinfo : EIATTR_REGCOUNT
	.align		4
.L_637:
        /*0df8*/ 	.byte	0x04, 0x2f
        /*0dfa*/ 	.short	(.L_639 - .L_638)
	.align		4
.L_638:
        /*0dfc*/ 	.word	index@(_ZN2at6native29vectorized_elementwise_kernelILi2ENS0_13AUnaryFunctorIsssNS0_16BitwiseOrFunctorIsEEEESt5arrayIPcLm2EEEEviT0_T1_)
        /*0e00*/ 	.word	0x00000020


	//----- nvinfo : EIATTR_FRAME_SIZE
	.align		4
.L_639:
        /*0e04*/ 	.byte	0x04, 0x11
        /*0e06*/ 	.short	(.L_641 - .L_640)
	.align		4
.L_640:
        /*0e08*/ 	.word	index@(_ZN2at6native29vectorized_elementwise_kernelILi2ENS0_13AUnaryFunctorIsssNS0_16BitwiseOrFunctorIsEEEESt5arrayIPcLm2EEEEviT0_T1_)
        /*0e0c*/ 	.word	0x00000000


	//----- nvinfo : EIATTR_REGCOUNT
	.align		4
.L_641:
        /*0e10*/ 	.byte	0x04, 0x2f
        /*0e12*/ 	.short	(.L_643 - .L_642)
	.align		4
.L_642:
        /*0e14*/ 	.word	index@(_ZN2at6native27unrolled_elementwise_kernelINS0_13AUnaryFunctorIsssNS0_16BitwiseOrFunctorIsEEEESt5arrayIPcLm2EELi4E23TrivialOffsetCalculatorILi1EjESA_NS0_6memory15LoadWithoutCastENSB_16StoreWithoutCastEEEviT_T0_T2_T3_T4_T5_)
        /*0e18*/ 	.word	0x00000018


	//----- nvinfo : EIATTR_FRAME_SIZE
	.align		4
.L_643:
        /*0e1c*/ 	.byte	0x04, 0x11
        /*0e1e*/ 	.short	(.L_645 - .L_644)
	.align		4
.L_644:
        /*0e20*/ 	.word	index@(_ZN2at6native27unrolled_elementwise_kernelINS0_13AUnaryFunctorIsssNS0_16BitwiseOrFunctorIsEEEESt5arrayIPcLm2EELi4E23TrivialOffsetCalculatorILi1EjESA_NS0_6memory15LoadWithoutCastENSB_16StoreWithoutCastEEEviT_T0_T2_T3_T4_T5_)
        /*0e24*/ 	.word	0x00000000


	//----- nvinfo : EIATTR_REGCOUNT
	.align		4
.L_645:
        /*0e28*/ 	.byte	0x04, 0x2f
        /*0e2a*/ 	.short	(.L_647 - .L_646)
	.align		4
.L_646:
        /*0e2c*/ 	.word	index@(_ZN2at6native18elementwise_kernelILi128ELi4EZNS0_22gpu_kernel_impl_nocastINS0_13AUnaryFunctorIsssNS0_16BitwiseOrFunctorIsEEEEEEvRNS_18TensorIteratorBaseERKT_EUliE_EEviT1_)
        /*0e30*/ 	.word	0x00000012


	//----- nvinfo : EIATTR_FRAME_SIZE
	.align		4
.L_647:
        /*0e34*/ 	.byte	0x04, 0x11
        /*0e36*/ 	.short	(.L_649 - .L_648)
	.align		4
.L_648:
        /*0e38*/ 	.word	index@(_ZN2at6native18elementwise_kernelILi128ELi4EZNS0_22gpu_kernel_impl_nocastINS0_13AUnaryFunctorIsssNS0_16BitwiseOrFunctorIsEEEEEEvRNS_18TensorIteratorBaseERKT_EUliE_EEviT1_)
        /*0e3c*/ 	.word	0x00000000


	//----- nvinfo : EIATTR_REGCOUNT
	.align		4
.L_649:
        /*0e40*/ 	.byte	0x04, 0x2f
        /*0e42*/ 	.short	(.L_651 - .L_650)
	.align		4
.L_650:
        /*0e44*/ 	.word	index@(_ZN2at6native27unrolled_elementwise_kernelINS0_13AUnaryFunctorIsssNS0_16BitwiseOrFunctorIsEEEESt5arrayIPcLm2EELi4E23TrivialOffsetCalculatorILi1EjESA_NS0_6memory12LoadWithCastILi1EEENSB_13StoreWithCastILi1EEEEEviT_T0_T2_T3_T4_T5_)
        /*0e48*/ 	.word	0x0000001d


	//----- nvinfo : EIATTR_FRAME_SIZE
	.align		4
.L_651:
        /*0e4c*/ 	.byte	0x04, 0x11
        /*0e4e*/ 	.short	(.L_653 - .L_652)
	.align		4
.L_652:
        /*0e50*/ 	.word	index@(_ZN2at6native27unrolled_elementwise_kernelINS0_13AUnaryFunctorIsssNS0_16BitwiseOrFunctorIsEEEESt5arrayIPcLm2EELi4E23TrivialOffsetCalculatorILi1EjESA_NS0_6memory12LoadWithCastILi1EEENSB_13StoreWithCastILi1EEEEEviT_T0_T2_T3_T4_T5_)
        /*0e54*/ 	.word	0x00000000


	//----- nvinfo : EIATTR_REGCOUNT
	.align		4
.L_653:
        /*0e58*/ 	.byte	0x04, 0x2f
        /*0e5a*/ 	.short	(.L_655 - .L_654)
	.align		4
.L_654:
        /*0e5c*/ 	.word	index@(_ZN2at6native18elementwise_kernelILi128ELi4EZNS0_15gpu_kernel_implINS0_13AUnaryFunctorIsssNS0_16BitwiseOrFunctorIsEEEEEEvRNS_18TensorIteratorBaseERKT_EUliE_EEviT1_)
        /*0e60*/ 	.word	0x0000001a


	//----- nvinfo : EIATTR_FRAME_SIZE
	.align		4
.L_655:
        /*0e64*/ 	.byte	0x04, 0x11
        /*0e66*/ 	.short	(.L_657 - .L_656)
	.align		4
.L_656:
        /*0e68*/ 	.word	index@(_ZN2at6native18elementwise_kernelILi128ELi4EZNS0_15gpu_kernel_implINS0_13AUnaryFunctorIsssNS0_16BitwiseOrFunctorIsEEEEEEvRNS_18TensorIteratorBaseERKT_EUliE_EEviT1_)
        /*0e6c*/ 	.word	0x00000000


	//----- nvinfo : EIATTR_REGCOUNT
	.align		4
.L_657:
        /*0e70*/ 	.byte	0x04, 0x2f
        /*0e72*/ 	.short	(.L_659 - .L_658)
	.align		4
.L_658:
        /*0e74*/ 	.word	index@(_ZN2at6native29vectorized_elementwise_kernelILi8ENS0_13BinaryFunctorIbbbNS0_16BitwiseOrFunctorIbEEEESt5arrayIPcLm3EEEEviT0_T1_)
        /*0e78*/ 	.word	0x00000020


	//----- nvinfo : EIATTR_FRAME_SIZE
	.align		4
.L_659:
        /*0e7c*/ 	.byte	0x04, 0x11
        /*0e7e*/ 	.short	(.L_661 - .L_660)
	.align		4
.L_660:
        /*0e80*/ 	.word	index@(_ZN2at6native29vectorized_elementwise_kernelILi8ENS0_13BinaryFunctorIbbbNS0_16BitwiseOrFunctorIbEEEESt5arrayIPcLm3EEEEviT0_T1_)
        /*0e84*/ 	.word	0x00000000


	//----- nvinfo : EIATTR_REGCOUNT
	.align		4
.L_661:
        /*0e88*/ 	.byte	0x04, 0x2f
        /*0e8a*/ 	.short	(.L_663 - .L_662)
	.align		4
.L_662:
        /*0e8c*/ 	.word	index@(_ZN2at6native29vectorized_elementwise_kernelILi4ENS0_13BinaryFunctorIbbbNS0_16BitwiseOrFunctorIbEEEESt5arrayIPcLm3EEEEviT0_T1_)
        /*0e90*/ 	.word	0x00000020


	//----- nvinfo : EIATTR_FRAME_SIZE
	.align		4
.L_663:
        /*0e94*/ 	.byte	0x04, 0x11
        /*0e96*/ 	.short	(.L_665 - .L_664)
	.align		4
.L_664:
        /*0e98*/ 	.word	index@(_ZN2at6native29vectorized_elementwise_kernelILi4ENS0_13BinaryFunctorIbbbNS0_16BitwiseOrFunctorIbEEEESt5arrayIPcLm3EEEEviT0_T1_)
        /*0e9c*/ 	.word	0x00000000


	//----- nvinfo : EIATTR_REGCOUNT
	.align		4
.L_665:
        /*0ea0*/ 	.byte	0x04, 0x2f
        /*0ea2*/ 	.short	(.L_667 - .L_666)
	.align		4
.L_666:
        /*0ea4*/ 	.word	index@(_ZN2at6native29vectorized_elementwise_kernelILi2ENS0_13BinaryFunctorIbbbNS0_16BitwiseOrFunctorIbEEEESt5arrayIPcLm3EEEEviT0_T1_)
        /*0ea8*/ 	.word	0x00000020


	//----- nvinfo : EIATTR_FRAME_SIZE
	.align		4
.L_667:
        /*0eac*/ 	.byte	0x04, 0x11
        /*0eae*/ 	.short	(.L_669 - .L_668)
	.align		4
.L_668:
        /*0eb0*/ 	.word	index@(_ZN2at6native29vectorized_elementwise_kernelILi2ENS0_13BinaryFunctorIbbbNS0_16BitwiseOrFunctorIbEEEESt5arrayIPcLm3EEEEviT0_T1_)
        /*0eb4*/ 	.word	0x00000000


	//----- nvinfo : EIATTR_REGCOUNT
	.align		4
.L_669:
        /*0eb8*/ 	.byte	0x04, 0x2f
        /*0eba*/ 	.short	(.L_671 - .L_670)
	.align		4
.L_670:
        /*0ebc*/ 	.word	index@(_ZN2at6native27unrolled_elementwise_kernelINS0_13BinaryFunctorIbbbNS0_16BitwiseOrFunctorIbEEEESt5arrayIPcLm3EELi4E23TrivialOffsetCalculatorILi2EjES9_ILi1EjENS0_6memory15LoadWithoutCastENSC_16StoreWithoutCastEEEviT_T0_T2_T3_T4_T5_)
        /*0ec0*/ 	.word	0x0000001e


	//----- nvinfo : EIATTR_FRAME_SIZE
	.align		4
.L_671:
        /*0ec4*/ 	.byte	0x04, 0x11
        /*0ec6*/ 	.short	(.L_673 - .L_672)
	.align		4
.L_672:
        /*0ec8*/ 	.word	index@(_ZN2at6native27unrolled_elementwise_kernelINS0_13BinaryFunctorIbbbNS0_16BitwiseOrFunctorIbEEEESt5arrayIPcLm3EELi4E23TrivialOffsetCalculatorILi2EjES9_ILi1EjENS0_6memory15LoadWithoutCastENSC_16StoreWithoutCastEEEviT_T0_T2_T3_T4_T5_)
        /*0ecc*/ 	.word	0x00000000


	//----- nvinfo : EIATTR_REGCOUNT
	.align		4
.L_673:
        /*0ed0*/ 	.byte	0x04, 0x2f
        /*0ed2*/ 	.short	(.L_675 - .L_674)
	.align		4
.L_674:
        /*0ed4*/ 	.word	index@(_ZN2at6native18elementwise_kernelILi128ELi4EZNS0_22gpu_kernel_impl_nocastINS0_13BinaryFunctorIbbbNS0_16BitwiseOrFunctorIbEEEEEEvRNS_18TensorIteratorBaseERKT_EUliE_EEviT1_)
        /*0ed8*/ 	.word	0x00000012


	//----- nvinfo : EIATTR_FRAME_SIZE
	.align		4
.L_675:
        /*0edc*/ 	.byte	0x04, 0x11
        /*0ede*/ 	.short	(.L_677 - .L_676)
	.align		4
.L_676:
        /*0ee0*/ 	.word	index@(_ZN2at6native18elementwise_kernelILi128ELi4EZNS0_22gpu_kernel_impl_nocastINS0_13BinaryFunctorIbbbNS0_16BitwiseOrFunctorIbEEEEEEvRNS_18TensorIteratorBaseERKT_EUliE_EEviT1_)
        /*0ee4*/ 	.word	0x00000000


	//----- nvinfo : EIATTR_REGCOUNT
	.align		4
.L_677:
        /*0ee8*/ 	.byte	0x04, 0x2f
        /*0eea*/ 	.short	(.L_679 - .L_678)
	.align		4
.L_678:
        /*0eec*/ 	.word	index@(_ZN2at6native27unrolled_elementwise_kernelINS0_13BinaryFunctorIbbbNS0_16BitwiseOrFunctorIbEEEESt5arrayIPcLm3EELi4E23TrivialOffsetCalculatorILi2EjES9_ILi1EjENS0_6memory12LoadWithCastILi2EEENSC_13StoreWithCastILi1EEEEEviT_T0_T2_T3_T4_T5_)
        /*0ef0*/ 	.word	0x0000001e


	//----- nvinfo : EIATTR_FRAME_SIZE
	.align		4
.L_679:
        /*0ef4*/ 	.byte	0x04, 0x11
        /*0ef6*/ 	.short	(.L_681 - .L_680)
	.align		4
.L_680:
        /*0ef8*/ 	.word	index@(_ZN2at6native27unrolled_elementwise_kernelINS0_13BinaryFunctorIbbbNS0_16BitwiseOrFunctorIbEEEESt5arrayIPcLm3EELi4E23TrivialOffsetCalculatorILi2EjES9_ILi1EjENS0_6memory12LoadWithCastILi2EEENSC_13StoreWithCastILi1EEEEEviT_T0_T2_T3_T4_T5_)
        /*0efc*/ 	.word	0x00000000


	//----- nvinfo : EIATTR_REGCOUNT
	.align		4
.L_681:
        /*0f00*/ 	.byte	0x04, 0x2f
        /*0f02*/ 	.short	(.L_683 - .L_682)
	.align		4
.L_682:
        /*0f04*/ 	.word	index@(_ZN2at6native18elementwise_kernelILi128ELi4EZNS0_15gpu_kernel_implINS0_13BinaryFunctorIbbbNS0_16BitwiseOrFunctorIbEEEEEEvRNS_18TensorIteratorBaseERKT_EUliE_EEviT1_)
        /*0f08*/ 	.word	0x0000001a


	//----- nvinfo : EIATTR_FRAME_SIZE
	.align		4
.L_683:
        /*0f0c*/ 	.byte	0x04, 0x11
        /*0f0e*/ 	.short	(.L_685 - .L_684)
	.align		4
.L_684:
        /*0f10*/ 	.word	index@(_ZN2at6native18elementwise_kernelILi128ELi4EZNS0_15gpu_kernel_implINS0_13BinaryFunctorIbbbNS0_16BitwiseOrFunctorIbEEEEEEvRNS_18TensorIteratorBaseERKT_EUliE_EEviT1_)
        /*0f14*/ 	.word	0x00000000


	//----- nvinfo : EIATTR_REGCOUNT
	.align		4
.L_685:
        /*0f18*/ 	.byte	0x04, 0x2f
        /*0f1a*/ 	.short	(.L_687 - .L_686)
	.align		4
.L_686:
        /*0f1c*/ 	.word	index@(_ZN2at6native29vectorized_elementwise_kernelILi8ENS0_13AUnaryFunctorIbbbNS0_16BitwiseOrFunctorIbEEEESt5arrayIPcLm2EEEEviT0_T1_)
        /*0f20*/ 	.word	0x00000020


	//----- nvinfo : EIATTR_FRAME_SIZE
	.align		4
.L_687:
        /*0f24*/ 	.byte	0x04, 0x11
        /*0f26*/ 	.short	(.L_689 - .L_688)
	.align		4
.L_688:
        /*0f28*/ 	.word	index@(_ZN2at6native29vectorized_elementwise_kernelILi8ENS0_13AUnaryFunctorIbbbNS0_16BitwiseOrFunctorIbEEEESt5arrayIPcLm2EEEEviT0_T1_)
        /*0f2c*/ 	.word	0x00000000


	//----- nvinfo : EIATTR_REGCOUNT
	.align		4
.L_689:
        /*0f30*/ 	.byte	0x04, 0x2f
        /*0f32*/ 	.short	(.L_691 - .L_690)
	.align		4
.L_690:
        /*0f34*/ 	.word	index@(_ZN2at6native29vectorized_elementwise_kernelILi4ENS0_13AUnaryFunctorIbbbNS0_16BitwiseOrFunctorIbEEEESt5arrayIPcLm2EEEEviT0_T1_)
        /*0f38*/ 	.word	0x00000020


	//----- nvinfo : EIATTR_FRAME_SIZE
	.align		4
.L_691:
        /*0f3c*/ 	.byte	0x04, 0x11
        /*0f3e*/ 	.short	(.L_693 - .L_692)
	.align		4
.L_692:
        /*0f40*/ 	.word	index@(_ZN2at6native29vectorized_elementwise_kernelILi4ENS0_13AUnaryFunctorIbbbNS0_16BitwiseOrFunctorIbEEEESt5arrayIPcLm2EEEEviT0_T1_)
        /*0f44*/ 	.word	0x00000000


	//----- nvinfo : EIATTR_REGCOUNT
	.align		4
.L_693:
        /*0f48*/ 	.byte	0x04, 0x2f
        /*0f4a*/ 	.short	(.L_695 - .L_694)
	.align		4
.L_694:
        /*0f4c*/ 	.word	index@(_ZN2at6native29vectorized_elementwise_kernelILi2ENS0_13AUnaryFunctorIbbbNS0_16BitwiseOrFunctorIbEEEESt5arrayIPcLm2EEEEviT0_T1_)
        /*0f50*/ 	.word	0x00000020


	//----- nvinfo : EIATTR_FRAME_SIZE
	.align		4
.L_695:
        /*0f54*/ 	.byte	0x04, 0x11
        /*0f56*/ 	.short	(.L_697 - .L_696)
	.align		4
.L_696:
        /*0f58*/ 	.word	index@(_ZN2at6native29vectorized_elementwise_kernelILi2ENS0_13AUnaryFunctorIbbbNS0_16BitwiseOrFunctorIbEEEESt5arrayIPcLm2EEEEviT0_T1_)
        /*0f5c*/ 	.word	0x00000000


	//----- nvinfo : EIATTR_REGCOUNT
	.align		4
.L_697:
        /*0f60*/ 	.byte	0x04, 0x2f
        /*0f62*/ 	.short	(.L_699 - .L_698)
	.align		4
.L_698:
        /*0f64*/ 	.word	index@(_ZN2at6native27unrolled_elementwise_kernelINS0_13AUnaryFunctorIbbbNS0_16BitwiseOrFunctorIbEEEESt5arrayIPcLm2EELi4E23TrivialOffsetCalculatorILi1EjESA_NS0_6memory15LoadWithoutCastENSB_16StoreWithoutCastEEEviT_T0_T2_T3_T4_T5_)
        /*0f68*/ 	.word	0x00000014


	//----- nvinfo : EIATTR_FRAME_SIZE
	.align		4
.L_699:
        /*0f6c*/ 	.byte	0x04, 0x11
        /*0f6e*/ 	.short	(.L_701 - .L_700)
	.align		4
.L_700:
        /*0f70*/ 	.word	index@(_ZN2at6native27unrolled_elementwise_kernelINS0_13AUnaryFunctorIbbbNS0_16BitwiseOrFunctorIbEEEESt5arrayIPcLm2EELi4E23TrivialOffsetCalculatorILi1EjESA_NS0_6memory15LoadWithoutCastENSB_16StoreWithoutCastEEEviT_T0_T2_T3_T4_T5_)
        /*0f74*/ 	.word	0x00000000


	//----- nvinfo : EIATTR_REGCOUNT
	.align		4
.L_701:
        /*0f78*/ 	.byte	0x04, 0x2f
        /*0f7a*/ 	.short	(.L_703 - .L_702)
	.align		4
.L_702:
        /*0f7c*/ 	.word	index@(_ZN2at6native18elementwise_kernelILi128ELi4EZNS0_22gpu_kernel_impl_nocastINS0_13AUnaryFunctorIbbbNS0_16BitwiseOrFunctorIbEEEEEEvRNS_18TensorIteratorBaseERKT_EUliE_EEviT1_)
        /*0f80*/ 	.word	0x00000012


	//----- nvinfo : EIATTR_FRAME_SIZE
	.align		4
.L_703:
        /*0f84*/ 	.byte	0x04, 0x11
        /*0f86*/ 	.short	(.L_705 - .L_704)
	.align		4
.L_704:
        /*0f88*/ 	.word	index@(_ZN2at6native18elementwise_kernelILi128ELi4EZNS0_22gpu_kernel_impl_nocastINS0_13AUnaryFunctorIbbbNS0_16BitwiseOrFunctorIbEEEEEEvRNS_18TensorIteratorBaseERKT_EUliE_EEviT1_)
        /*0f8c*/ 	.word	0x00000000


	//----- nvinfo : EIATTR_REGCOUNT
	.align		4
.L_705:
        /*0f90*/ 	.byte	0x04, 0x2f
        /*0f92*/ 	.short	(.L_707 - .L_706)
	.align		4
.L_706:
        /*0f94*/ 	.word	index@(_ZN2at6native27unrolled_elementwise_kernelINS0_13AUnaryFunctorIbbbNS0_16BitwiseOrFunctorIbEEEESt5arrayIPcLm2EELi4E23TrivialOffsetCalculatorILi1EjESA_NS0_6memory12LoadWithCastILi1EEENSB_13StoreWithCastILi1EEEEEviT_T0_T2_T3_T4_T5_)
        /*0f98*/ 	.word	0x0000001e


	//----- nvinfo : EIATTR_FRAME_SIZE
	.align		4
.L_707:
        /*0f9c*/ 	.byte	0x04, 0x11
        /*0f9e*/ 	.short	(.L_709 - .L_708)
	.align		4
.L_708:
        /*0fa0*/ 	.word	index@(_ZN2at6native27unrolled_elementwise_kernelINS0_13AUnaryFunctorIbbbNS0_16BitwiseOrFunctorIbEEEESt5arrayIPcLm2EELi4E23TrivialOffsetCalculatorILi1EjESA_NS0_6memory12LoadWithCastILi1EEENSB_13StoreWithCastILi1EEEEEviT_T0_T2_T3_T4_T5_)
        /*0fa4*/ 	.word	0x00000000


	//----- nvinfo : EIATTR_REGCOUNT
	.align		4
.L_709:
        /*0fa8*/ 	.byte	0x04, 0x2f
        /*0faa*/ 	.short	(.L_711 - .L_710)
	.align		4
.L_710:
        /*0fac*/ 	.word	index@(_ZN2at6native18elementwise_kernelILi128ELi4EZNS0_15gpu_kernel_implINS0_13AUnaryFunctorIbbbNS0_16BitwiseOrFunctorIbEEEEEEvRNS_18TensorIteratorBaseERKT_EUliE_EEviT1_)
        /*0fb0*/ 	.word	0x0000001a


	//----- nvinfo : EIATTR_FRAME_SIZE
	.align		4
.L_711:
        /*0fb4*/ 	.byte	0x04, 0x11
        /*0fb6*/ 	.short	(.L_713 - .L_712)
	.align		4
.L_712:
        /*0fb8*/ 	.word	index@(_ZN2at6native18elementwise_kernelILi128ELi4EZNS0_15gpu_kernel_implINS0_13AUnaryFunctorIbbbNS0_16BitwiseOrFunctorIbEEEEEEvRNS_18TensorIteratorBaseERKT_EUliE_EEviT1_)
        /*0fbc*/ 	.word	0x00000000


	//----- nvinfo : EIATTR_REGCOUNT
	.align		4
.L_713:
        /*0fc0*/ 	.byte	0x04, 0x2f
        /*0fc2*/ 	.short	(.L_715 - .L_714)
	.align		4
.L_714:
        /*0fc4*/ 	.word	index@(_ZN2at6native29vectorized_elementwise_kernelILi8ENS0_13BinaryFunctorIhhhNS0_17BitwiseXorFunctorIhEEEESt5arrayIPcLm3EEEEviT0_T1_)
        /*0fc8*/ 	.word	0x00000020


	//----- nvinfo : EIATTR_FRAME_SIZE
	.align		4
.L_715:
        /*0fcc*/ 	.byte	0x04, 0x11
        /*0fce*/ 	.short	(.L_717 - .L_716)
	.align		4
.L_716:
        /*0fd0*/ 	.word	index@(_ZN2at6native29vectorized_elementwise_kernelILi8ENS0_13BinaryFunctorIhhhNS0_17BitwiseXorFunctorIhEEEESt5arrayIPcLm3EEEEviT0_T1_)
        /*0fd4*/ 	.word	0x00000000


	//----- nvinfo : EIATTR_REGCOUNT
	.align		4
.L_717:
        /*0fd8*/ 	.byte	0x04, 0x2f
        /*0fda*/ 	.short	(.L_719 - .L_718)
	.align		4
.L_718:
        /*0fdc*/ 	.word	index@(_ZN2at6native29vectorized_elementwise_kernelILi4ENS0_13BinaryFunctorIhhhNS0_17BitwiseXorFunctorIhEEEESt5arrayIPcLm3EEEEviT0_T1_)
        /*0fe0*/ 	.word	0x00000020


	//----- nvinfo : EIATTR_FRAME_SIZE
	.align		4
.L_719:
        /*0fe4*/ 	.byte	0x04, 0x11
        /*0fe6*/ 	.short	(.L_721 - .L_720)
	.align		4
.L_720:
        /*0fe8*/ 	.word	index@(_ZN2at6native29vectorized_elementwise_kernelILi4ENS0_13BinaryFunctorIhhhNS0_17BitwiseXorFunctorIhEEEESt5arrayIPcLm3EEEEviT0_T1_)
        /*0fec*/ 	.word	0x00000000


	//----- nvinfo : EIATTR_REGCOUNT
	.align		4
.L_721:
        /*0ff0*/ 	.byte	0x04, 0x2f
        /*0ff2*/ 	.short	(.L_723 - .L_722)
	.align		4
.L_722:
        /*0ff4*/ 	.word	index@(_ZN2at6native29vectorized_elementwise_kernelILi2ENS0_13BinaryFunctorIhhhNS0_17BitwiseXorFunctorIhEEEESt5arrayIPcLm3EEEEviT0_T1_)
        /*0ff8*/ 	.word	0x00000020


	//----- nvinfo : EIATTR_FRAME_SIZE
	.align		4
.L_723:
        /*0ffc*/ 	.byte	0x04, 0x11
        /*0ffe*/ 	.short	(.L_725 - .L_724)
	.align		4
.L_724:
        /*1000*/ 	.word	index@(_ZN2at6native29vectorized_elementwise_kernelILi2ENS0_13BinaryFunctorIhhhNS0_17BitwiseXorFunctorIhEEEESt5arrayIPcLm3EEEEviT0_T1_)
        /*1004*/ 	.word	0x00000000


	//----- nvinfo : EIATTR_REGCOUNT
	.align		4
.L_725:
        /*1008*/ 	.byte	0x04, 0x2f
        /*100a*/ 	.short	(.L_727 - .L_726)
	.align		4
.L_726:
        /*100c*/ 	.word	index@(_ZN2at6native27unrolled_elementwise_kernelINS0_13BinaryFunctorIhhhNS0_17BitwiseXorFunctorIhEEEESt5arrayIPcLm3EELi4E23TrivialOffsetCalculatorILi2EjES9_ILi1EjENS0_6memory15LoadWithoutCastENSC_16StoreWithoutCastEEEviT_T0_T2_T3_T4_T5_)
        /*1010*/ 	.word	0x0000001a


	//----- nvinfo : EIATTR_FRAME_SIZE
	.align		4
.L_727:
        /*1014*/ 	.byte	0x04, 0x11
        /*1016*/ 	.short	(.L_729 - .L_728)
	.align		4
.L_728:
        /*1018*/ 	.word	index@(_ZN2at6native27unrolled_elementwise_kernelINS0_13BinaryFunctorIhhhNS0_17BitwiseXorFunctorIhEEEESt5arrayIPcLm3EELi4E23TrivialOffsetCalculatorILi2EjES9_ILi1EjENS0_6memory15LoadWithoutCastENSC_16StoreWithoutCastEEEviT_T0_T2_T3_T4_T5_)
        /*101c*/ 	.word	0x00000000


	//----- nvinfo : EIATTR_REGCOUNT
	.align		4
.L_729:
        /*1020*/ 	.byte	0x04, 0x2f
        /*1022*/ 	.short	(.L_731 - .L_730)
	.align		4
.L_730:
        /*1024*/ 	.word	index@(_ZN2at6native18elementwise_kernelILi128ELi4EZNS0_22gpu_kernel_impl_nocastINS0_13BinaryFunctorIhhhNS0_17BitwiseXorFunctorIhEEEEEEvRNS_18TensorIteratorBaseERKT_EUliE_EEviT1_)
        /*1028*/ 	.word	0x00000012


	//----- nvinfo : EIATTR_FRAME_SIZE
	.align		4
.L_731:
        /*102c*/ 	.byte	0x04, 0x11
        /*102e*/ 	.short	(.L_733 - .L_732)
	.align		4
.L_732:
        /*1030*/ 	.word	index@(_ZN2at6native18elementwise_kernelILi128ELi4EZNS0_22gpu_kernel_impl_nocastINS0_13BinaryFunctorIhhhNS0_17BitwiseXorFunctorIhEEEEEEvRNS_18TensorIteratorBaseERKT_EUliE_EEviT1_)
        /*1034*/ 	.word	0x00000000


	//----- nvinfo : EIATTR_REGCOUNT
	.align		4
.L_733:
        /*1038*/ 	.byte	0x04, 0x2f
        /*103a*/ 	.short	(.L_735 - .L_734)
	.align		4
.L_734:
        /*103c*/ 	.word	index@(_ZN2at6native27unrolled_elementwise_kernelINS0_13BinaryFunctorIhhhNS0_17BitwiseXorFunctorIhEEEESt5arrayIPcLm3EELi4E23TrivialOffsetCalculatorILi2EjES9_ILi1EjENS0_6memory12LoadWithCastILi2EEENSC_13StoreWithCastILi1EEEEEviT_T0_T2_T3_T4_T5_)
        /*1040*/ 	.word	0x00000020


	//----- nvinfo : EIATTR_FRAME_SIZE
	.align		4
.L_735:
        /*1044*/ 	.byte	0x04, 0x11
        /*1046*/ 	.short	(.L_737 - .L_736)
	.align		4
.L_736:
        /*1048*/ 	.word	index@(_ZN2at6native27unrolled_elementwise_kernelINS0_13BinaryFunctorIhhhNS0_17BitwiseXorFunctorIhEEEESt5arrayIPcLm3EELi4E23TrivialOffsetCalculatorILi2EjES9_ILi1EjENS0_6memory12LoadWithCastILi2EEENSC_13StoreWithCastILi1EEEEEviT_T0_T2_T3_T4_T5_)
        /*104c*/ 	.word	0x00000000


	//----- nvinfo : EIATTR_REGCOUNT
	.align		4
.L_737:
        /*1050*/ 	.byte	0x04, 0x2f
        /*1052*/ 	.short	(.L_739 - .L_738)
	.align		4
.L_738:
        /*1054*/ 	.word	index@(_ZN2at6native18elementwise_kernelILi128ELi4EZNS0_15gpu_kernel_implINS0_13BinaryFunctorIhhhNS0_17BitwiseXorFunctorIhEEEEEEvRNS_18TensorIteratorBaseERKT_EUliE_EEviT1_)
        /*1058*/ 	.word	0x0000001a


	//----- nvinfo : EIATTR_FRAME_SIZE
	.align		4
.L_739:
        /*105c*/ 	.byte	0x04, 0x11
        /*105e*/ 	.short	(.L_741 - .L_740)
	.align		4
.L_740:
        /*1060*/ 	.word	index@(_ZN2at6native18elementwise_kernelILi128ELi4EZNS0_15gpu_kernel_implINS0_13BinaryFunctorIhhhNS0_17BitwiseXorFunctorIhEEEEEEvRNS_18TensorIteratorBaseERKT_EUliE_EEviT1_)
        /*1064*/ 	.word	0x00000000


	//----- nvinfo : EIATTR_REGCOUNT
	.align		4
.L_741:
        /*1068*/ 	.byte	0x04, 0x2f
        /*106a*/ 	.short	(.L_743 - .L_742)
	.align		4
.L_742:
        /*106c*/ 	.word	index@(_ZN2at6native29vectorized_elementwise_kernelILi8ENS0_13AUnaryFunctorIhhhNS0_17BitwiseXorFunctorIhEEEESt5arrayIPcLm2EEEEviT0_T1_)
        /*1070*/ 	.word	0x00000020


	//----- nvinfo : EIATTR_FRAME_SIZE
	.align		4
.L_743:
        /*1074*/ 	.byte	0x04, 0x11
        /*1076*/ 	.short	(.L_745 - .L_744)
	.align		4
.L_744:
        /*1078*/ 	.word	index@(_ZN2at6native29vectorized_elementwise_kernelILi8ENS0_13AUnaryFunctorIhhhNS0_17BitwiseXorFunctorIhEEEESt5arrayIPcLm2EEEEviT0_T1_)
        /*107c*/ 	.word	0x00000000


	//----- nvinfo : EIATTR_REGCOUNT
	.align		4
.L_745:
        /*1080*/ 	.byte	0x04, 0x2f
        /*1082*/ 	.short	(.L_747 - .L_746)
	.align		4
.L_746:
        /*1084*/ 	.word	index@(_ZN2at6native29vectorized_elementwise_kernelILi4ENS0_13AUnaryFunctorIhhhNS0_17BitwiseXorFunctorIhEEEESt5arrayIPcLm2EEEEviT0_T1_)
        /*1088*/ 	.word	0x0000001e


	//----- nvinfo : EIATTR_FRAME_SIZE
	.align		4
.L_747:
        /*108c*/ 	.byte	0x04, 0x11
        /*108e*/ 	.short	(.L_749 - .L_748)
	.align		4
.L_748:
        /*1090*/ 	.word	index@(_ZN2at6native29vectorized_elementwise_kernelILi4ENS0_13AUnaryFunctorIhhhNS0_17BitwiseXorFunctorIhEEEESt5arrayIPcLm2EEEEviT0_T1_)
        /*1094*/ 	.word	0x00000000


	//----- nvinfo : EIATTR_REGCOUNT
	.align		4
.L_749:
        /*1098*/ 	.byte	0x04, 0x2f
        /*109a*/ 	.short	(.L_751 - .L_750)
	.align		4
.L_750:
        /*109c*/ 	.word	index@(_ZN2at6native29vectorized_elementwise_kernelILi2ENS0_13AUnaryFunctorIhhhNS0_17BitwiseXorFunctorIhEEEESt5arrayIPcLm2EEEEviT0_T1_)
        /*10a0*/ 	.word	0x0000001e


	//----- nvinfo : EIATTR_FRAME_SIZE
	.align		4
.L_751:
        /*10a4*/ 	.byte	0x04, 0x11
        /*10a6*/ 	.short	(.L_753 - .L_752)
	.align		4
.L_752:
        /*10a8*/ 	.word	index@(_ZN2at6native29vectorized_elementwise_kernelILi2ENS0_13AUnaryFunctorIhhhNS0_17BitwiseXorFunctorIhEEEESt5arrayIPcLm2EEEEviT0_T1_)
        /*10ac*/ 	.word	0x00000000


	//----- nvinfo : EIATTR_REGCOUNT
	.align		4
.L_753:
        /*10b0*/ 	.byte	0x04, 0x2f
        /*10b2*/ 	.short	(.L_755 - .L_754)
	.align		4
.L_754:
        /*10b4*/ 	.word	index@(_ZN2at6native27unrolled_elementwise_kernelINS0_13AUnaryFunctorIhhhNS0_17BitwiseXorFunctorIhEEEESt5arrayIPcLm2EELi4E23TrivialOffsetCalculatorILi1EjESA_NS0_6memory15LoadWithoutCastENSB_16StoreWithoutCastEEEviT_T0_T2_T3_T4_T5_)
        /*10b8*/ 	.word	0x00000016


	//----- nvinfo : EIATTR_FRAME_SIZE
	.align		4
.L_755:
        /*10bc*/ 	.byte	0x04, 0x11
        /*10be*/ 	.short	(.L_757 - .L_756)
	.align		4
.L_756:
        /*10c0*/ 	.word	index@(_ZN2at6native27unrolled_elementwise_kernelINS0_13AUnaryFunctorIhhhNS0_17BitwiseXorFunctorIhEEEESt5arrayIPcLm2EELi4E23TrivialOffsetCalculatorILi1EjESA_NS0_6memory15LoadWithoutCastENSB_16StoreWithoutCastEEEviT_T0_T2_T3_T4_T5_)
        /*10c4*/ 	.word	0x00000000


	//----- nvinfo : EIATTR_REGCOUNT
	.align		4
.L_757:
        /*10c8*/ 	.byte	0x04, 0x2f
        /*10ca*/ 	.short	(.L_759 - .L_758)
	.align		4
.L_758:
        /*10cc*/ 	.word	index@(_ZN2at6native18elementwise_kernelILi128ELi4EZNS0_22gpu_kernel_impl_nocastINS0_13AUnaryFunctorIhhhNS0_17BitwiseXorFunctorIhEEEEEEvRNS_18TensorIteratorBaseERKT_EUliE_EEviT1_)
        /*10d0*/ 	.word	0x00000012


	//----- nvinfo : EIATTR_FRAME_SIZE
	.align		4
.L_759:
        /*10d4*/ 	.byte	0x04, 0x11
        /*10d6*/ 	.short	(.L_761 - .L_760)
	.align		4
.L_760:
        /*10d8*/ 	.word	index@(_ZN2at6native18elementwise_kernelILi128ELi4EZNS0_22gpu_kernel_impl_nocastINS0_13AUnaryFunctorIhhhNS0_17BitwiseXorFunctorIhEEEEEEvRNS_18TensorIteratorBaseERKT_EUliE_EEviT1_)
        /*10dc*/ 	.word	0x00000000


	//----- nvinfo : EIATTR_REGCOUNT
	.align		4
.L_761:
        /*10e0*/ 	.byte	0x04, 0x2f
        /*10e2*/ 	.short	(.L_763 - .L_762)
	.align		4
.L_762:
        /*10e4*/ 	.word	index@(_ZN2at6native27unrolled_elementwise_kernelINS0_13AUnaryFunctorIhhhNS0_17BitwiseXorFunctorIhEEEESt5arrayIPcLm2EELi4E23TrivialOffsetCalculatorILi1EjESA_NS0_6memory12LoadWithCastILi1EEENSB_13StoreWithCastILi1EEEEEviT_T0_T2_T3_T4_T5_)
        /*10e8*/ 	.word	0x0000001d


	//----- nvinfo : EIATTR_FRAME_SIZE
	.align		4
.L_763:
        /*10ec*/ 	.byte	0x04, 0x11
        /*10ee*/ 	.short	(.L_765 - .L_764)
	.align		4
.L_764:
        /*10f0*/ 	.word	index@(_ZN2at6native27unrolled_elementwise_kernelINS0_13AUnaryFunctorIhhhNS0_17BitwiseXorFunctorIhEEEESt5arrayIPcLm2EELi4E23TrivialOffsetCalculatorILi1EjESA_NS0_6memory12LoadWithCastILi1EEENSB_13StoreWithCastILi1EEEEEviT_T0_T2_T3_T4_T5_)
        /*10f4*/ 	.word	0x00000000


	//----- nvinfo : EIATTR_REGCOUNT
	.align		4
.L_765:
        /*10f8*/ 	.byte	0x04, 0x2f
        /*10fa*/ 	.short	(.L_767 - .L_766)
	.align		4
.L_766:
        /*10fc*/ 	.word	index@(_ZN2at6native18elementwise_kernelILi128ELi4EZNS0_15gpu_kernel_implINS0_13AUnaryFunctorIhhhNS0_17BitwiseXorFunctorIhEEEEEEvRNS_18TensorIteratorBaseERKT_EUliE_EEviT1_)
        /*1100*/ 	.word	0x0000001a


	//----- nvinfo : EIATTR_FRAME_SIZE
	.align		4
.L_767:
        /*1104*/ 	.byte	0x04, 0x11
        /*1106*/ 	.short	(.L_769 - .L_768)
	.align		4
.L_768:
        /*1108*/ 	.word	index@(_ZN2at6native18elementwise_kernelILi128ELi4EZNS0_15gpu_kernel_implINS0_13AUnaryFunctorIhhhNS0_17BitwiseXorFunctorIhEEEEEEvRNS_18TensorIteratorBaseERKT_EUliE_EEviT1_)
        /*110c*/ 	.word	0x00000000


	//----- nvinfo : EIATTR_REGCOUNT
	.align		4
.L_769:
        /*1110*/ 	.byte	0x04, 0x2f
        /*1112*/ 	.short	(.L_771 - .L_770)
	.align		4
.L_770:
        /*1114*/ 	.word	index@(_ZN2at6native29vectorized_elementwise_kernelILi8ENS0_13BinaryFunctorIaaaNS0_17BitwiseXorFunctorIaEEEESt5arrayIPcLm3EEEEviT0_T1_)
        /*1118*/ 	.word	0x00000020


	//----- nvinfo : EIATTR_FRAME_SIZE
	.align		4
.L_771:
        /*111c*/ 	.byte	0x04, 0x11
        /*111e*/ 	.short	(.L_773 - .L_772)
	.align		4
.L_772:
        /*1120*/ 	.word	index@(_ZN2at6native29vectorized_elementwise_kernelILi8ENS0_13BinaryFunctorIaaaNS0_17BitwiseXorFunctorIaEEEESt5arrayIPcLm3EEEEviT0_T1_)
        /*1124*/ 	.word	0x00000000


	//----- nvinfo : EIATTR_REGCOUNT
	.align		4
.L_773:
        /*1128*/ 	.byte	0x04, 0x2f
        /*112a*/ 	.short	(.L_775 - .L_774)
	.align		4
.L_774:
        /*112c*/ 	.word	index@(_ZN2at6native29vectorized_elementwise_kernelILi4ENS0_13BinaryFunctorIaaaNS0_17BitwiseXorFunctorIaEEEESt5arrayIPcLm3EEEEviT0_T1_)
        /*1130*/ 	.word	0x00000020


	//----- nvinfo : EIATTR_FRAME_SIZE
	.align		4
.L_775:
        /*1134*/ 	.byte	0x04, 0x11
        /*1136*/ 	.short	(.L_777 - .L_776)
	.align		4
.L_776:
        /*1138*/ 	.word	index@(_ZN2at6native29vectorized_elementwise_kernelILi4ENS0_13BinaryFunctorIaaaNS0_17BitwiseXorFunctorIaEEEESt5arrayIPcLm3EEEEviT0_T1_)
        /*113c*/ 	.word	0x00000000


	//----- nvinfo : EIATTR_REGCOUNT
	.align		4
.L_777:
        /*1140*/ 	.byte	0x04, 0x2f
        /*1142*/ 	.short	(.L_779 - .L_778)
	.align		4
.L_778:
        /*1144*/ 	.word	index@(_ZN2at6native29vectorized_elementwise_kernelILi2ENS0_13BinaryFunctorIaaaNS0_17BitwiseXorFunctorIaEEEESt5arrayIPcLm3EEEEviT0_T1_)
        /*1148*/ 	.word	0x00000020


	//----- nvinfo : EIATTR_FRAME_SIZE
	.align		4
.L_779:
        /*114c*/ 	.byte	0x04, 0x11
        /*114e*/ 	.short	(.L_781 - .L_780)
	.align		4
.L_780:
        /*1150*/ 	.word	index@(_ZN2at6native29vectorized_elementwise_kernelILi2ENS0_13BinaryFunctorIaaaNS0_17BitwiseXorFunctorIaEEEESt5arrayIPcLm3EEEEviT0_T1_)
        /*1154*/ 	.word	0x00000000


	//----- nvinfo : EIATTR_REGCOUNT
	.align		4
.L_781:
        /*1158*/ 	.byte	0x04, 0x2f
        /*115a*/ 	.short	(.L_783 - .L_782)
	.align		4
.L_782:
        /*115c*/ 	.word	index@(_ZN2at6native27unrolled_elementwise_kernelINS0_13BinaryFunctorIaaaNS0_17BitwiseXorFunctorIaEEEESt5arrayIPcLm3EELi4E23TrivialOffsetCalculatorILi2EjES9_ILi1EjENS0_6memory15LoadWithoutCastENSC_16StoreWithoutCastEEEviT_T0_T2_T3_T4_T5_)
        /*1160*/ 	.word	0x0000001a


	//----- nvinfo : EIATTR_FRAME_SIZE
	.align		4
.L_783:
        /*1164*/ 	.byte	0x04, 0x11
        /*1166*/ 	.short	(.L_785 - .L_784)
	.align		4
.L_784:
        /*1168*/ 	.word	index@(_ZN2at6native27unrolled_elementwise_kernelINS0_13BinaryFunctorIaaaNS0_17BitwiseXorFunctorIaEEEESt5arrayIPcLm3EELi4E23TrivialOffsetCalculatorILi2EjES9_ILi1EjENS0_6memory15LoadWithoutCastENSC_16StoreWithoutCastEEEviT_T0_T2_T3_T4_T5_)
        /*116c*/ 	.word	0x00000000


	//----- nvinfo : EIATTR_REGCOUNT
	.align		4
.L_785:
        /*1170*/ 	.byte	0x04, 0x2f
        /*1172*/ 	.short	(.L_787 - .L_786)
	.align		4
.L_786:
        /*1174*/ 	.word	index@(_ZN2at6native18elementwise_kernelILi128ELi4EZNS0_22gpu_kernel_impl_nocastINS0_13BinaryFunctorIaaaNS0_17BitwiseXorFunctorIaEEEEEEvRNS_18TensorIteratorBaseERKT_EUliE_EEviT1_)
        /*1178*/ 	.word	0x00000012


	//----- nvinfo : EIATTR_FRAME_SIZE
	.align		4
.L_787:
        /*117c*/ 	.byte	0x04, 0x11
        /*117e*/ 	.short	(.L_789 - .L_788)
	.align		4
.L_788:
        /*1180*/ 	.word	index@(_ZN2at6native18elementwise_kernelILi128ELi4EZNS0_22gpu_kernel_impl_nocastINS0_13BinaryFunctorIaaaNS0_17BitwiseXorFunctorIaEEEEEEvRNS_18TensorIteratorBaseERKT_EUliE_EEviT1_)
        /*1184*/ 	.word	0x00000000


	//----- nvinfo : EIATTR_REGCOUNT
	.align		4
.L_789:
        /*1188*/ 	.byte	0x04, 0x2f
        /*118a*/ 	.short	(.L_791 - .L_790)
	.align		4
.L_790:
        /*118c*/ 	.word	index@(_ZN2at6native27unrolled_elementwise_kernelINS0_13BinaryFunctorIaaaNS0_17BitwiseXorFunctorIaEEEESt5arrayIPcLm3EELi4E23TrivialOffsetCalculatorILi2EjES9_ILi1EjENS0_6memory12LoadWithCastILi2EEENSC_13StoreWithCastILi1EEEEEviT_T0_T2_T3_T4_T5_)
        /*1190*/ 	.word	0x00000020


	//----- nvinfo : EIATTR_FRAME_SIZE
	.align		4
.L_791:
        /*1194*/ 	.byte	0x04, 0x11
        /*1196*/ 	.short	(.L_793 - .L_792)
	.align		4
.L_792:
        /*1198*/ 	.word	index@(_ZN2at6native27unrolled_elementwise_kernelINS0_13BinaryFunctorIaaaNS0_17BitwiseXorFunctorIaEEEESt5arrayIPcLm3EELi4E23TrivialOffsetCalculatorILi2EjES9_ILi1EjENS0_6memory12LoadWithCastILi2EEENSC_13StoreWithCastILi1EEEEEviT_T0_T2_T3_T4_T5_)
        /*119c*/ 	.word	0x00000000


	//----- nvinfo : EIATTR_REGCOUNT
	.align		4
.L_793:
        /*11a0*/ 	.byte	0x04, 0x2f
        /*11a2*/ 	.short	(.L_795 - .L_794)
	.align		4
.L_794:
        /*11a4*/ 	.word	index@(_ZN2at6native18elementwise_kernelILi128ELi4EZNS0_15gpu_kernel_implINS0_13BinaryFunctorIaaaNS0_17BitwiseXorFunctorIaEEEEEEvRNS_18TensorIteratorBaseERKT_EUliE_EEviT1_)
        /*11a8*/ 	.word	0x0000001a


	//----- nvinfo : EIATTR_FRAME_SIZE
	.align		4
.L_795:
        /*11ac*/ 	.byte	0x04, 0x11
        /*11ae*/ 	.short	(.L_797 - .L_796)
	.align		4
.L_796:
        /*11b0*/ 	.word	index@(_ZN2at6native18elementwise_kernelILi128ELi4EZNS0_15gpu_kernel_implINS0_13BinaryFunctorIaaaNS0_17BitwiseXorFunctorIaEEEEEEvRNS_18TensorIteratorBaseERKT_EUliE_EEviT1_)
        /*11b4*/ 	.word	0x00000000


	//----- nvinfo : EIATTR_REGCOUNT
	.align		4
.L_797:
        /*11b8*/ 	.byte	0x04, 0x2f
        /*11ba*/ 	.short	(.L_799 - .L_798)
	.align		4
.L_798:
        /*11bc*/ 	.word	index@(_ZN2at6native29vectorized_elementwise_kernelILi8ENS0_13AUnaryFunctorIaaaNS0_17BitwiseXorFunctorIaEEEESt5arrayIPcLm2EEEEviT0_T1_)
        /*11c0*/ 	.word	0x00000020


	//----- nvinfo : EIATTR_FRAME_SIZE
	.align		4
.L_799:
        /*11c4*/ 	.byte	0x04, 0x11
        /*11c6*/ 	.short	(.L_801 - .L_800)
	.align		4
.L_800:
        /*11c8*/ 	.word	index@(_ZN2at6native29vectorized_elementwise_kernelILi8ENS0_13AUnaryFunctorIaaaNS0_17BitwiseXorFunctorIaEEEESt5arrayIPcLm2EEEEviT0_T1_)
        /*11cc*/ 	.word	0x00000000


	//----- nvinfo : EIATTR_REGCOUNT
	.align		4
.L_801:
        /*11d0*/ 	.byte	0x04, 0x2f
        /*11d2*/ 	.short	(.L_803 - .L_802)
	.align		4
.L_802:
        /*11d4*/ 	.word	index@(_ZN2at6native29vectorized_elementwise_kernelILi4ENS0_13AUnaryFunctorIaaaNS0_17BitwiseXorFunctorIaEEEESt5arrayIPcLm2EEEEviT0_T1_)
        /*11d8*/ 	.word	0x0000001e


	//----- nvinfo : EIATTR_FRAME_SIZE
	.align		4
.L_803:
        /*11dc*/ 	.byte	0x04, 0x11
        /*11de*/ 	.short	(.L_805 - .L_804)
	.align		4
.L_804:
        /*11e0*/ 	.word	index@(_ZN2at6native29vectorized_elementwise_kernelILi4ENS0_13AUnaryFunctorIaaaNS0_17BitwiseXorFunctorIaEEEESt5arrayIPcLm2EEEEviT0_T1_)
        /*11e4*/ 	.word	0x00000000


	//----- nvinfo : EIATTR_REGCOUNT
	.align		4
.L_805:
        /*11e8*/ 	.byte	0x04, 0x2f
        /*11ea*/ 	.short	(.L_807 - .L_806)
	.align		4
.L_806:
        /*11ec*/ 	.word	index@(_ZN2at6native29vectorized_elementwise_kernelILi2ENS0_13AUnaryFunctorIaaaNS0_17BitwiseXorFunctorIaEEEESt5arrayIPcLm2EEEEviT0_T1_)
        /*11f0*/ 	.word	0x0000001e


	//----- nvinfo : EIATTR_FRAME_SIZE
	.align		4
.L_807:
        /*11f4*/ 	.byte	0x04, 0x11
        /*11f6*/ 	.short	(.L_809 - .L_808)
	.align		4
.L_808:
        /*11f8*/ 	.word	index@(_ZN2at6native29vectorized_elementwise_kernelILi2ENS0_13AUnaryFunctorIaaaNS0_17BitwiseXorFunctorIaEEEESt5arrayIPcLm2EEEEviT0_T1_)
        /*11fc*/ 	.word	0x00000000


	//----- nvinfo : EIATTR_REGCOUNT
	.align		4
.L_809:
        /*1200*/ 	.byte	0x04, 0x2f
        /*1202*/ 	.short	(.L_811 - .L_810)
	.align		4
.L_810:
        /*1204*/ 	.word	index@(_ZN2at6native27unrolled_elementwise_kernelINS0_13AUnaryFunctorIaaaNS0_17BitwiseXorFunctorIaEEEESt5arrayIPcLm2EELi4E23TrivialOffsetCalculatorILi1EjESA_NS0_6memory15LoadWithoutCastENSB_16StoreWithoutCastEEEviT_T0_T2_T3_T4_T5_)
        /*1208*/ 	.word	0x00000016


	//----- nvinfo : EIATTR_FRAME_SIZE
	.align		4
.L_811:
        /*120c*/ 	.byte	0x04, 0x11
        /*120e*/ 	.short	(.L_813 - .L_812)
	.align		4
.L_812:
        /*1210*/ 	.word	index@(_ZN2at6native27unrolled_elementwise_kernelINS0_13AUnaryFunctorIaaaNS0_17BitwiseXorFunctorIaEEEESt5arrayIPcLm2EELi4E23TrivialOffsetCalculatorILi1EjESA_NS0_6memory15LoadWithoutCastENSB_16StoreWithoutCastEEEviT_T0_T2_T3_T4_T5_)
        /*1214*/ 	.word	0x00000000


	//----- nvinfo : EIATTR_REGCOUNT
	.align		4
.L_813:
        /*1218*/ 	.byte	0x04, 0x2f
        /*121a*/ 	.short	(.L_815 - .L_814)
	.align		4
.L_814:
        /*121c*/ 	.word	index@(_ZN2at6native18elementwise_kernelILi128ELi4EZNS0_22gpu_kernel_impl_nocastINS0_13AUnaryFunctorIaaaNS0_17BitwiseXorFunctorIaEEEEEEvRNS_18TensorIteratorBaseERKT_EUliE_EEviT1_)
        /*1220*/ 	.word	0x00000012


	//----- nvinfo : EIATTR_FRAME_SIZE
	.align		4
.L_815:
        /*1224*/ 	.byte	0x04, 0x11
        /*1226*/ 	.short	(.L_817 - .L_816)
	.align		4
.L_816:
        /*1228*/ 	.word	index@(_ZN2at6native18elementwise_kernelILi128ELi4EZNS0_22gpu_kernel_impl_nocastINS0_13AUnaryFunctorIaaaNS0_17BitwiseXorFunctorIaEEEEEEvRNS_18TensorIteratorBaseERKT_EUliE_EEviT1_)
        /*122c*/ 	.word	0x00000000


	//----- nvinfo : EIATTR_REGCOUNT
	.align		4
.L_817:
        /*1230*/ 	.byte	0x04, 0x2f
        /*1232*/ 	.short	(.L_819 - .L_818)
	.align		4
.L_818:
        /*1234*/ 	.word	index@(_ZN2at6native27unrolled_elementwise_kernelINS0_13AUnaryFunctorIaaaNS0_17BitwiseXorFunctorIaEEEESt5arrayIPcLm2EELi4E23TrivialOffsetCalculatorILi1EjESA_NS0_6memory12LoadWithCastILi1EEENSB_13StoreWithCastILi1EEEEEviT_T0_T2_T3_T4_T5_)
        /*1238*/ 	.word	0x0000001d


	//----- nvinfo : EIATTR_FRAME_SIZE
	.align		4
.L_819:
        /*123c*/ 	.byte	0x04, 0x11
        /*123e*/ 	.short	(.L_821 - .L_820)
	.align		4
.L_820:
        /*1240*/ 	.word	index@(_ZN2at6native27unrolled_elementwise_kernelINS0_13AUnaryFunctorIaaaNS0_17BitwiseXorFunctorIaEEEESt5arrayIPcLm2EELi4E23TrivialOffsetCalculatorILi1EjESA_NS0_6memory12LoadWithCastILi1EEENSB_13StoreWithCastILi1EEEEEviT_T0_T2_T3_T4_T5_)
        /*1244*/ 	.word	0x00000000


	//----- nvinfo : EIATTR_REGCOUNT
	.align		4
.L_821:
        /*1248*/ 	.byte	0x04, 0x2f
        /*124a*/ 	.short	(.L_823 - .L_822)
	.align		4
.L_822:
        /*124c*/ 	.word	index@(_ZN2at6native18elementwise_kernelILi128ELi4EZNS0_15gpu_kernel_implINS0_13AUnaryFunctorIaaaNS0_17BitwiseXorFunctorIaEEEEEEvRNS_18TensorIteratorBaseERKT_EUliE_EEviT1_)
        /*1250*/ 	.word	0x0000001a


	//----- nvinfo : EIATTR_FRAME_SIZE
	.align		4
.L_823:
        /*1254*/ 	.byte	0x04, 0x11
        /*1256*/ 	.short	(.L_825 - .L_824)
	.align		4
.L_824:
        /*1258*/ 	.word	index@(_ZN2at6native18elementwise_kernelILi128ELi4EZNS0_15gpu_kernel_implINS0_13AUnaryFunctorIaaaNS0_17BitwiseXorFunctorIaEEEEEEvRNS_18TensorIteratorBaseERKT_EUliE_EEviT1_)
        /*125c*/ 	.word	0x00000000


	//----- nvinfo : EIATTR_REGCOUNT
	.align		4
.L_825:
        /*1260*/ 	.byte	0x04, 0x2f
        /*1262*/ 	.short	(.L_827 - .L_826)
	.align		4
.L_826:
        /*1264*/ 	.word	index@(_ZN2at6native29vectorized_elementwise_kernelILi8ENS0_13BinaryFunctorIiiiNS0_17BitwiseXorFunctorIiEEEESt5arrayIPcLm3EEEEviT0_T1_)
        /*1268*/ 	.word	0x00000020


	//----- nvinfo : EIATTR_FRAME_SIZE
	.align		4
.L_827:
        /*126c*/ 	.byte	0x04, 0x11
        /*126e*/ 	.short	(.L_829 - .L_828)
	.align		4
.L_828:
        /*1270*/ 	.word	index@(_ZN2at6native29vectorized_elementwise_kernelILi8ENS0_13BinaryFunctorIiiiNS0_17BitwiseXorFunctorIiEEEESt5arrayIPcLm3EEEEviT0_T1_)
        /*1274*/ 	.word	0x00000000


	//----- nvinfo : EIATTR_REGCOUNT
	.align		4
.L_829:
        /*1278*/ 	.byte	0x04, 0x2f
        /*127a*/ 	.short	(.L_831 - .L_830)
	.align		4
.L_830:
        /*127c*/ 	.word	index@(_ZN2at6native29vectorized_elementwise_kernelILi4ENS0_13BinaryFunctorIiiiNS0_17BitwiseXorFunctorIiEEEESt5arrayIPcLm3EEEEviT0_T1_)
        /*1280*/ 	.word	0x00000020


	//----- nvinfo : EIATTR_FRAME_SIZE
	.align		4
.L_831:
        /*1284*/ 	.byte	0x04, 0x11
        /*1286*/ 	.short	(.L_833 - .L_832)
	.align		4
.L_832:
        /*1288*/ 	.word	index@(_ZN2at6native29vectorized_elementwise_kernelILi4ENS0_13BinaryFunctorIiiiNS0_17BitwiseXorFunctorIiEEEESt5arrayIPcLm3EEEEviT0_T1_)
        /*128c*/ 	.word	0x00000000


	//----- nvinfo : EIATTR_REGCOUNT
	.align		4
.L_833:
        /*1290*/ 	.byte	0x04, 0x2f
        /*1292*/ 	.short	(.L_835 - .L_834)
	.align		4
.L_834:
        /*1294*/ 	.word	index@(_ZN2at6native29vectorized_elementwise_kernelILi2ENS0_13BinaryFunctorIiiiNS0_17BitwiseXorFunctorIiEEEESt5arrayIPcLm3EEEEviT0_T1_)
        /*1298*/ 	.word	0x00000020


	//----- nvinfo : EIATTR_FRAME_SIZE
	.align		4
.L_835:
        /*129c*/ 	.byte	0x04, 0x11
        /*129e*/ 	.short	(.L_837 - .L_836)
	.align		4
.L_836:
        /*12a0*/ 	.word	index@(_ZN2at6native29vectorized_elementwise_kernelILi2ENS0_13BinaryFunctorIiiiNS0_17BitwiseXorFunctorIiEEEESt5arrayIPcLm3EEEEviT0_T1_)
        /*12a4*/ 	.word	0x00000000


	//----- nvinfo : EIATTR_REGCOUNT
	.align		4
.L_837:
        /*12a8*/ 	.byte	0x04, 0x2f
        /*12aa*/ 	.short	(.L_839 - .L_838)
	.align		4
.L_838:
        /*12ac*/ 	.word	index@(_ZN2at6native27unrolled_elementwise_kernelINS0_13BinaryFunctorIiiiNS0_17BitwiseXorFunctorIiEEEESt5arrayIPcLm3EELi4E23TrivialOffsetCalculatorILi2EjES9_ILi1EjENS0_6memory15LoadWithoutCastENSC_16StoreWithoutCastEEEviT_T0_T2_T3_T4_T5_)
        /*12b0*/ 	.word	0x0000001a


	//----- nvinfo : EIATTR_FRAME_SIZE
	.align		4
.L_839:
        /*12b4*/ 	.byte	0x04, 0x11
        /*12b6*/ 	.short	(.L_841 - .L_840)
	.align		4
.L_840:
        /*12b8*/ 	.word	index@(_ZN2at6native27unrolled_elementwise_kernelINS0_13BinaryFunctorIiiiNS0_17BitwiseXorFunctorIiEEEESt5arrayIPcLm3EELi4E23TrivialOffsetCalculatorILi2EjES9_ILi1EjENS0_6memory15LoadWithoutCastENSC_16StoreWithoutCastEEEviT_T0_T2_T3_T4_T5_)
        /*12bc*/ 	.word	0x00000000


	//----- nvinfo : EIATTR_REGCOUNT
	.align		4
.L_841:
        /*12c0*/ 	.byte	0x04, 0x2f
        /*12c2*/ 	.short	(.L_843 - .L_842)
	.align		4
.L_842:
        /*12c4*/ 	.word	index@(_ZN2at6native18elementwise_kernelILi128ELi2EZNS0_22gpu_kernel_impl_nocastINS0_13BinaryFunctorIiiiNS0_17BitwiseXorFunctorIiEEEEEEvRNS_18TensorIteratorBaseERKT_EUliE_EEviT1_)
        /*12c8*/ 	.word	0x00000012


	//----- nvinfo : EIATTR_FRAME_SIZE
	.align		4
.L_843:
        /*12cc*/ 	.byte	0x04, 0x11
        /*12ce*/ 	.short	(.L_845 - .L_844)
	.align		4
.L_844:
        /*12d0*/ 	.word	index@(_ZN2at6native18elementwise_kernelILi128ELi2EZNS0_22gpu_kernel_impl_nocastINS0_13BinaryFunctorIiiiNS0_17BitwiseXorFunctorIiEEEEEEvRNS_18TensorIteratorBaseERKT_EUliE_EEviT1_)
        /*12d4*/ 	.word	0x00000000


	//----- nvinfo : EIATTR_REGCOUNT
	.align		4
.L_845:
        /*12d8*/ 	.byte	0x04, 0x2f
        /*12da*/ 	.short	(.L_847 - .L_846)
	.align		4
.L_846:
        /*12dc*/ 	.word	index@(_ZN2at6native27unrolled_elementwise_kernelINS0_13BinaryFunctorIiiiNS0_17BitwiseXorFunctorIiEEEESt5arrayIPcLm3EELi4E23TrivialOffsetCalculatorILi2EjES9_ILi1EjENS0_6memory12LoadWithCastILi2EEENSC_13StoreWithCastILi1EEEEEviT_T0_T2_T3_T4_T5_)
        /*12e0*/ 	.word	0x00000020


	//----- nvinfo : EIATTR_FRAME_SIZE
	.align		4
.L_847:
        /*12e4*/ 	.byte	0x04, 0x11
        /*12e6*/ 	.short	(.L_849 - .L_848)
	.align		4
.L_848:
        /*12e8*/ 	.word	index@(_ZN2at6native27unrolled_elementwise_kernelINS0_13BinaryFunctorIiiiNS0_17BitwiseXorFunctorIiEEEESt5arrayIPcLm3EELi4E23TrivialOffsetCalculatorILi2EjES9_ILi1EjENS0_6memory12LoadWithCastILi2EEENSC_13StoreWithCastILi1EEEEEviT_T0_T2_T3_T4_T5_)
        /*12ec*/ 	.word	0x00000000


	//----- nvinfo : EIATTR_REGCOUNT
	.align		4
.L_849:
        /*12f0*/ 	.byte	0x04, 0x2f
        /*12f2*/ 	.short	(.L_851 - .L_850)
	.align		4
.L_850:
        /*12f4*/ 	.word	index@(_ZN2at6native18elementwise_kernelILi128ELi4EZNS0_15gpu_kernel_implINS0_13BinaryFunctorIiiiNS0_17BitwiseXorFunctorIiEEEEEEvRNS_18TensorIteratorBaseERKT_EUliE_EEviT1_)
        /*12f8*/ 	.word	0x0000001a


	//----- nvinfo : EIATTR_FRAME_SIZE
	.align		4
.L_851:
        /*12fc*/ 	.byte	0x04, 0x11
        /*12fe*/ 	.short	(.L_853 - .L_852)
	.align		4
.L_852:
        /*1300*/ 	.word	index@(_ZN2at6native18elementwise_kernelILi128ELi4EZNS0_15gpu_kernel_implINS0_13BinaryFunctorIiiiNS0_17BitwiseXorFunctorIiEEEEEEvRNS_18TensorIteratorBaseERKT_EUliE_EEviT1_)
        /*1304*/ 	.word	0x00000000


	//----- nvinfo : EIATTR_REGCOUNT
	.align		4
.L_853:
        /*1308*/ 	.byte	0x04, 0x2f
        /*130a*/ 	.short	(.L_855 - .L_854)
	.align		4
.L_854:
        /*130c*/ 	.word	index@(_ZN2at6native29vectorized_elementwise_kernelILi8ENS0_13AUnaryFunctorIiiiNS0_17BitwiseXorFunctorIiEEEESt5arrayIPcLm2EEEEviT0_T1_)
        /*1310*/ 	.word	0x00000020


	//----- nvinfo : EIATTR_FRAME_SIZE
	.align		4
.L_855:
        /*1314*/ 	.byte	0x04, 0x11
        /*1316*/ 	.short	(.L_857 - .L_856)
	.align		4
.L_856:
        /*1318*/ 	.word	index@(_ZN2at6native29vectorized_elementwise_kernelILi8ENS0_13AUnaryFunctorIiiiNS0_17BitwiseXorFunctorIiEEEESt5arrayIPcLm2EEEEviT0_T1_)
        /*131c*/ 	.word	0x00000000


	//----- nvinfo : EIATTR_REGCOUNT
	.align		4
.L_857:
        /*1320*/ 	.byte	0x04, 0x2f
        /*1322*/ 	.short	(.L_859 - .L_858)
	.align		4
.L_858:
        /*1324*/ 	.word	index@(_ZN2at6native29vectorized_elementwise_kernelILi4ENS0_13AUnaryFunctorIiiiNS0_17BitwiseXorFunctorIiEEEESt5arrayIPcLm2EEEEviT0_T1_)
        /*1328*/ 	.word	0x00000020


	//----- nvinfo : EIATTR_FRAME_SIZE
	.align		4
.L_859:
        /*132c*/ 	.byte	0x04, 0x11
        /*132e*/ 	.short	(.L_861 - .L_860)
	.align		4
.L_860:
        /*1330*/ 	.word	index@(_ZN2at6native29vectorized_elementwise_kernelILi4ENS0_13AUnaryFunctorIiiiNS0_17BitwiseXorFunctorIiEEEESt5arrayIPcLm2EEEEviT0_T1_)
        /*1334*/ 	.word	0x00000000


	//----- nvinfo : EIATTR_REGCOUNT
	.align		4
.L_861:
        /*1338*/ 	.byte	0x04, 0x2f
        /*133a*/ 	.short	(.L_863 - .L_862)
	.align		4
.L_862:
        /*133c*/ 	.word	index@(_ZN2at6native29vectorized_elementwise_kernelILi2ENS0_13AUnaryFunctorIiiiNS0_17BitwiseXorFunctorIiEEEESt5arrayIPcLm2EEEEviT0_T1_)
        /*1340*/ 	.word	0x00000020


	//----- nvinfo : EIATTR_FRAME_SIZE
	.align		4
.L_863:
        /*1344*/ 	.byte	0x04, 0x11
        /*1346*/ 	.short	(.L_865 - .L_864)
	.align		4
.L_864:
        /*1348*/ 	.word	index@(_ZN2at6native29vectorized_elementwise_kernelILi2ENS0_13AUnaryFunctorIiiiNS0_17BitwiseXorFunctorIiEEEESt5arrayIPcLm2EEEEviT0_T1_)
        /*134c*/ 	.word	0x00000000


	//----- nvinfo : EIATTR_REGCOUNT
	.align		4
.L_865:
        /*1350*/ 	.byte	0x04, 0x2f
        /*1352*/ 	.short	(.L_867 - .L_866)
	.align		4
.L_866:
        /*1354*/ 	.word	index@(_ZN2at6native27unrolled_elementwise_kernelINS0_13AUnaryFunctorIiiiNS0_17BitwiseXorFunctorIiEEEESt5arrayIPcLm2EELi4E23TrivialOffsetCalculatorILi1EjESA_NS0_6memory15LoadWithoutCastENSB_16StoreWithoutCastEEEviT_T0_T2_T3_T4_T5_)
        /*1358*/ 	.word	0x00000018


	//----- nvinfo : EIATTR_FRAME_SIZE
	.align		4
.L_867:
        /*135c*/ 	.byte	0x04, 0x11
        /*135e*/ 	.short	(.L_869 - .L_868)
	.align		4
.L_868:
        /*1360*/ 	.word	index@(_ZN2at6native27unrolled_elementwise_kernelINS0_13AUnaryFunctorIiiiNS0_17BitwiseXorFunctorIiEEEESt5arrayIPcLm2EELi4E23TrivialOffsetCalculatorILi1EjESA_NS0_6memory15LoadWithoutCastENSB_16StoreWithoutCastEEEviT_T0_T2_T3_T4_T5_)
        /*1364*/ 	.word	0x00000000


	//----- nvinfo : EIATTR_REGCOUNT
	.align		4
.L_869:
        /*1368*/ 	.byte	0x04, 0x2f
        /*136a*/ 	.short	(.L_871 - .L_870)
	.align		4
.L_870:
        /*136c*/ 	.word	index@(_ZN2at6native18elementwise_kernelILi128ELi2EZNS0_22gpu_kernel_impl_nocastINS0_13AUnaryFunctorIiiiNS0_17BitwiseXorFunctorIiEEEEEEvRNS_18TensorIteratorBaseERKT_EUliE_EEviT1_)
        /*1370*/ 	.word	0x00000012


	//----- nvinfo : EIATTR_FRAME_SIZE
	.align		4
.L_871:
        /*1374*/ 	.byte	0x04, 0x11
        /*1376*/ 	.short	(.L_873 - .L_872)
	.align		4
.L_872:
        /*1378*/ 	.word	index@(_ZN2at6native18elementwise_kernelILi128ELi2EZNS0_22gpu_kernel_impl_nocastINS0_13AUnaryFunctorIiiiNS0_17BitwiseXorFunctorIiEEEEEEvRNS_18TensorIteratorBaseERKT_EUliE_EEviT1_)
        /*137c*/ 	.word	0x00000000


	//----- nvinfo : EIATTR_REGCOUNT
	.align		4
.L_873:
        /*1380*/ 	.byte	0x04, 0x2f
        /*1382*/ 	.short	(.L_875 - .L_874)
	.align		4
.L_874:
        /*1384*/ 	.word	index@(_ZN2at6native27unrolled_elementwise_kernelINS0_13AUnaryFunctorIiiiNS0_17BitwiseXorFunctorIiEEEESt5arrayIPcLm2EELi4E23TrivialOffsetCalculatorILi1EjESA_NS0_6memory12LoadWithCastILi1EEENSB_13StoreWithCastILi1EEEEEviT_T0_T2_T3_T4_T5_)
        /*1388*/ 	.word	0x0000001d


	//----- nvinfo : EIATTR_FRAME_SIZE
	.align		4
.L_875:
        /*138c*/ 	.byte	0x04, 0x11
        /*138e*/ 	.short	(.L_877 - .L_876)
	.align		4
.L_876:
        /*1390*/ 	.word	index@(_ZN2at6native27unrolled_elementwise_kernelINS0_13AUnaryFunctorIiiiNS0_17BitwiseXorFunctorIiEEEESt5arrayIPcLm2EELi4E23TrivialOffsetCalculatorILi1EjESA_NS0_6memory12LoadWithCastILi1EEENSB_13StoreWithCastILi1EEEEEviT_T0_T2_T3_T4_T5_)
        /*1394*/ 	.word	0x00000000


	//----- nvinfo : EIATTR_REGCOUNT
	.align		4
.L_877:
        /*1398*/ 	.byte	0x04, 0x2f
        /*139a*/ 	.short	(.L_879 - .L_878)
	.align		4
.L_878:
        /*139c*/ 	.word	index@(_ZN2at6native18elementwise_kernelILi128ELi4EZNS0_15gpu_kernel_implINS0_13AUnaryFunctorIiiiNS0_17BitwiseXorFunctorIiEEEEEEvRNS_18TensorIteratorBaseERKT_EUliE_EEviT1_)
        /*13a0*/ 	.word	0x0000001a


	//----- nvinfo : EIATTR_FRAME_SIZE
	.align		4
.L_879:
        /*13a4*/ 	.byte	0x04, 0x11
        /*13a6*/ 	.short	(.L_881 - .L_880)
	.align		4
.L_880:
        /*13a8*/ 	.word	index@(_ZN2at6native18elementwise_kernelILi128ELi4EZNS0_15gpu_kernel_implINS0_13AUnaryFunctorIiiiNS0_17BitwiseXorFunctorIiEEEEEEvRNS_18TensorIteratorBaseERKT_EUliE_EEviT1_)
        /*13ac*/ 	.word	0x00000000


	//----- nvinfo : EIATTR_REGCOUNT
	.align		4
.L_881:
        /*13b0*/ 	.byte	0x04, 0x2f
        /*13b2*/ 	.short	(.L_883 - .L_882)
	.align		4
.L_882:
        /*13b4*/ 	.word	index@(_ZN2at6native29vectorized_elementwise_kernelILi8ENS0_13BinaryFunctorIlllNS0_17BitwiseXorFunctorIlEEEESt5arrayIPcLm3EEEEviT0_T1_)
        /*13b8*/ 	.word	0x00000026


	//----- nvinfo : EIATTR_FRAME_SIZE
	.align		4
.L_883:
        /*13bc*/ 	.byte	0x04, 0x11
        /*13be*/ 	.short	(.L_885 - .L_884)
	.align		4
.L_884:
        /*13c0*/ 	.word	index@(_ZN2at6native29vectorized_elementwise_kernelILi8ENS0_13BinaryFunctorIlllNS0_17BitwiseXorFunctorIlEEEESt5arrayIPcLm3EEEEviT0_T1_)
        /*13c4*/ 	.word	0x00000000


	//----- nvinfo : EIATTR_REGCOUNT
	.align		4
.L_885:
        /*13c8*/ 	.byte	0x04, 0x2f
        /*13ca*/ 	.short	(.L_887 - .L_886)
	.align		4
.L_886:
        /*13cc*/ 	.word	index@(_ZN2at6native29vectorized_elementwise_kernelILi4ENS0_13BinaryFunctorIlllNS0_17BitwiseXorFunctorIlEEEESt5arrayIPcLm3EEEEviT0_T1_)
        /*13d0*/ 	.word	0x00000026


	//----- nvinfo : EIATTR_FRAME_SIZE
	.align		4
.L_887:
        /*13d4*/ 	.byte	0x04, 0x11
        /*13d6*/ 	.short	(.L_889 - .L_888)
	.align		4
.L_888:
        /*13d8*/ 	.word	index@(_ZN2at6native29vectorized_elementwise_kernelILi4ENS0_13BinaryFunctorIlllNS0_17BitwiseXorFunctorIlEEEESt5arrayIPcLm3EEEEviT0_T1_)
        /*13dc*/ 	.word	0x00000000


	//----- nvinfo : EIATTR_REGCOUNT
	.align		4
.L_889:
        /*13e0*/ 	.byte	0x04, 0x2f
        /*13e2*/ 	.short	(.L_891 - .L_890)
	.align		4
.L_890:
        /*13e4*/ 	.word	index@(_ZN2at6native29vectorized_elementwise_kernelILi2ENS0_13BinaryFunctorIlllNS0_17BitwiseXorFunctorIlEEEESt5arrayIPcLm3EEEEviT0_T1_)
        /*13e8*/ 	.word	0x00000026


	//----- nvinfo : EIATTR_FRAME_SIZE
	.align		4
.L_891:
        /*13ec*/ 	.byte	0x04, 0x11
        /*13ee*/ 	.short	(.L_893 - .L_892)
	.align		4
.L_892:
        /*13f0*/ 	.word	index@(_ZN2at6native29vectorized_elementwise_kernelILi2ENS0_13BinaryFunctorIlllNS0_17BitwiseXorFunctorIlEEEESt5arrayIPcLm3EEEEviT0_T1_)
        /*13f4*/ 	.word	0x00000000


	//----- nvinfo : EIATTR_REGCOUNT
	.align		4
.L_893:
        /*13f8*/ 	.byte	0x04, 0x2f
        /*13fa*/ 	.short	(.L_895 - .L_894)
	.align		4
.L_894:
        /*13fc*/ 	.word	index@(_ZN2at6native27unrolled_elementwise_kernelINS0_13BinaryFunctorIlllNS0_17BitwiseXorFunctorIlEEEESt5arrayIPcLm3EELi4E23TrivialOffsetCalculatorILi2EjES9_ILi1EjENS0_6memory15LoadWithoutCastENSC_16StoreWithoutCastEEEviT_T0_T2_T3_T4_T5_)
        /*1400*/ 	.word	0x00000020


	//----- nvinfo : EIATTR_FRAME_SIZE
	.align		4
.L_895:
        /*1404*/ 	.byte	0x04, 0x11
        /*1406*/ 	.short	(.L_897 - .L_896)
	.align		4
.L_896:
        /*1408*/ 	.word	index@(_ZN2at6native27unrolled_elementwise_kernelINS0_13BinaryFunctorIlllNS0_17BitwiseXorFunctorIlEEEESt5arrayIPcLm3EELi4E23TrivialOffsetCalculatorILi2EjES9_ILi1EjENS0_6memory15LoadWithoutCastENSC_16StoreWithoutCastEEEviT_T0_T2_T3_T4_T5_)
        /*140c*/ 	.word	0x00000000


	//----- nvinfo : EIATTR_REGCOUNT
	.align		4
.L_897:
        /*1410*/ 	.byte	0x04, 0x2f
        /*1412*/ 	.short	(.L_899 - .L_898)
	.align		4
.L_898:
        /*1414*/ 	.word	index@(_ZN2at6native18elementwise_kernelILi128ELi2EZNS0_22gpu_kernel_impl_nocastINS0_13BinaryFunctorIlllNS0_17BitwiseXorFunctorIlEEEEEEvRNS_18TensorIteratorBaseERKT_EUliE_EEviT1_)
        /*1418*/ 	.word	0x00000012


	//----- nvinfo : EIATTR_FRAME_SIZE
	.align		4
.L_899:
        /*141c*/ 	.byte	0x04, 0x11
        /*141e*/ 	.short	(.L_901 - .L_900)
	.align		4
.L_900:
        /*1420*/ 	.word	index@(_ZN2at6native18elementwise_kernelILi128ELi2EZNS0_22gpu_kernel_impl_nocastINS0_13BinaryFunctorIlllNS0_17BitwiseXorFunctorIlEEEEEEvRNS_18TensorIteratorBaseERKT_EUliE_EEviT1_)
        /*1424*/ 	.word	0x00000000


	//----- nvinfo : EIATTR_REGCOUNT
	.align		4
.L_901:
        /*1428*/ 	.byte	0x04, 0x2f
        /*142a*/ 	.short	(.L_903 - .L_902)
	.align		4
.L_902:
        /*142c*/ 	.word	index@(_ZN2at6native27unrolled_elementwise_kernelINS0_13BinaryFunctorIlllNS0_17BitwiseXorFunctorIlEEEESt5arrayIPcLm3EELi4E23TrivialOffsetCalculatorILi2EjES9_ILi1EjENS0_6memory12LoadWithCastILi2EEENSC_13StoreWithCastILi1EEEEEviT_T0_T2_T3_T4_T5_)
        /*1430*/ 	.word	0x00000028


	//----- nvinfo : EIATTR_FRAME_SIZE
	.align		4
.L_903:
        /*1434*/ 	.byte	0x04, 0x11
        /*1436*/ 	.short	(.L_905 - .L_904)
	.align		4
.L_904:
        /*1438*/ 	.word	index@(_ZN2at6native27unrolled_elementwise_kernelINS0_13BinaryFunctorIlllNS0_17BitwiseXorFunctorIlEEEESt5arrayIPcLm3EELi4E23TrivialOffsetCalculatorILi2EjES9_ILi1EjENS0_6memory12LoadWithCastILi2EEENSC_13StoreWithCastILi1EEEEEviT_T0_T2_T3_T4_T5_)
        /*143c*/ 	.word	0x00000000


	//----- nvinfo : EIATTR_REGCOUNT
	.align		4
.L_905:
        /*1440*/ 	.byte	0x04, 0x2f
        /*1442*/ 	.short	(.L_907 - .L_906)
	.align		4
.L_906:
        /*1444*/ 	.word	index@(_ZN2at6native18elementwise_kernelILi128ELi4EZNS0_15gpu_kernel_implINS0_13BinaryFunctorIlllNS0_17BitwiseXorFunctorIlEEEEEEvRNS_18TensorIteratorBaseERKT_EUliE_EEviT1_)
        /*1448*/ 	.word	0x0000001c


	//----- nvinfo : EIATTR_FRAME_SIZE
	.align		4
.L_907:
        /*144c*/ 	.byte	0x04, 0x11
        /*144e*/ 	.short	(.L_909 - .L_908)
	.align		4
.L_908:
        /*1450*/ 	.word	index@(_ZN2at6native18elementwise_kernelILi128ELi4EZNS0_15gpu_kernel_implINS0_13BinaryFunctorIlllNS0_17BitwiseXorFunctorIlEEEEEEvRNS_18TensorIteratorBaseERKT_EUliE_EEviT1_)
        /*1454*/ 	.word	0x00000000


	//----- nvinfo : EIATTR_REGCOUNT
	.align		4
.L_909:
        /*1458*/ 	.byte	0x04, 0x2f
        /*145a*/ 	.short	(.L_911 - .L_910)
	.align		4
.L_910:
        /*145c*/ 	.word	index@(_ZN2at6native29vectorized_elementwise_kernelILi8ENS0_13AUnaryFunctorIlllNS0_17BitwiseXorFunctorIlEEEESt5arrayIPcLm2EEEEviT0_T1_)
        /*1460*/ 	.word	0x00000020


	//----- nvinfo : EIATTR_FRAME_SIZE
	.align		4
.L_911:
        /*1464*/ 	.byte	0x04, 0x11
        /*1466*/ 	.short	(.L_913 - .L_912)
	.align		4
.L_912:
        /*1468*/ 	.word	index@(_ZN2at6native29vectorized_elementwise_kernelILi8ENS0_13AUnaryFunctorIlllNS0_17BitwiseXorFunctorIlEEEESt5arrayIPcLm2EEEEviT0_T1_)
        /*146c*/ 	.word	0x00000000


	//----- nvinfo : EIATTR_REGCOUNT
	.align		4
.L_913:
        /*1470*/ 	.byte	0x04, 0x2f
        /*1472*/ 	.short	(.L_915 - .L_914)
	.align		4
.L_914:
        /*1474*/ 	.word	index@(_ZN2at6native29vectorized_elementwise_kernelILi4ENS0_13AUnaryFunctorIlllNS0_17BitwiseXorFunctorIlEEEESt5arrayIPcLm2EEEEviT0_T1_)
        /*1478*/ 	.word	0x00000020


	//----- nvinfo : EIATTR_FRAME_SIZE
	.align		4
.L_915:
        /*147c*/ 	.byte	0x04, 0x11
        /*147e*/ 	.short	(.L_917 - .L_916)
	.align		4
.L_916:
        /*1480*/ 	.word	index@(_ZN2at6native29vectorized_elementwise_kernelILi4ENS0_13AUnaryFunctorIlllNS0_17BitwiseXorFunctorIlEEEESt5arrayIPcLm2EEEEviT0_T1_)
        /*1484*/ 	.word	0x00000000


	//----- nvinfo : EIATTR_REGCOUNT
	.align		4
.L_917:
        /*1488*/ 	.byte	0x04, 0x2f
        /*148a*/ 	.short	(.L_919 - .L_918)
	.align		4
.L_918:
        /*148c*/ 	.word	index@(_ZN2at6native29vectorized_elementwise_kernelILi2ENS0_13AUnaryFunctorIlllNS0_17BitwiseXorFunctorIlEEEESt5arrayIPcLm2EEEEviT0_T1_)
        /*1490*/ 	.word	0x00000020


	//----- nvinfo : EIATTR_FRAME_SIZE
	.align		4
.L_919:
        /*1494*/ 	.byte	0x04, 0x11
        /*1496*/ 	.short	(.L_921 - .L_920)
	.align		4
.L_920:
        /*1498*/ 	.word	index@(_ZN2at6native29vectorized_elementwise_kernelILi2ENS0_13AUnaryFunctorIlllNS0_17BitwiseXorFunctorIlEEEESt5arrayIPcLm2EEEEviT0_T1_)
        /*149c*/ 	.word	0x00000000


	//----- nvinfo : EIATTR_REGCOUNT
	.align		4
.L_921:
        /*14a0*/ 	.byte	0x04, 0x2f
        /*14a2*/ 	.short	(.L_923 - .L_922)
	.align		4
.L_922:
        /*14a4*/ 	.word	index@(_ZN2at6native27unrolled_elementwise_kernelINS0_13AUnaryFunctorIlllNS0_17BitwiseXorFunctorIlEEEESt5arrayIPcLm2EELi4E23TrivialOffsetCalculatorILi1EjESA_NS0_6memory15LoadWithoutCastENSB_16StoreWithoutCastEEEviT_T0_T2_T3_T4_T5_)
        /*14a8*/ 	.word	0x0000001a


	//----- nvinfo : EIATTR_FRAME_SIZE
	.align		4
.L_923:
        /*14ac*/ 	.byte	0x04, 0x11
        /*14ae*/ 	.short	(.L_925 - .L_924)
	.align		4
.L_924:
        /*14b0*/ 	.word	index@(_ZN2at6native27unrolled_elementwise_kernelINS0_13AUnaryFunctorIlllNS0_17BitwiseXorFunctorIlEEEESt5arrayIPcLm2EELi4E23TrivialOffsetCalculatorILi1EjESA_NS0_6memory15LoadWithoutCastENSB_16StoreWithoutCastEEEviT_T0_T2_T3_T4_T5_)
        /*14b4*/ 	.word	0x00000000


	//----- nvinfo : EIATTR_REGCOUNT
	.align		4
.L_925:
        /*14b8*/ 	.byte	0x04, 0x2f
        /*14ba*/ 	.short	(.L_927 - .L_926)
	.align		4
.L_926:
        /*14bc*/ 	.word	index@(_ZN2at6native18elementwise_kernelILi128ELi2EZNS0_22gpu_kernel_impl_nocastINS0_13AUnaryFunctorIlllNS0_17BitwiseXorFunctorIlEEEEEEvRNS_18TensorIteratorBaseERKT_EUliE_EEviT1_)
        /*14c0*/ 	.word	0x00000012


	//----- nvinfo : EIATTR_FRAME_SIZE
	.align		4
.L_927:
        /*14c4*/ 	.byte	0x04, 0x11
        /*14c6*/ 	.short	(.L_929 - .L_928)
	.align		4
.L_928:
        /*14c8*/ 	.word	index@(_ZN2at6native18elementwise_kernelILi128ELi2EZNS0_22gpu_kernel_impl_nocastINS0_13AUnaryFunctorIlllNS0_17BitwiseXorFunctorIlEEEEEEvRNS_18TensorIteratorBaseERKT_EUliE_EEviT1_)
        /*14cc*/ 	.word	0x00000000


	//----- nvinfo : EIATTR_REGCOUNT
	.align		4
.L_929:
        /*14d0*/ 	.byte	0x04, 0x2f
        /*14d2*/ 	.short	(.L_931 - .L_930)
	.align		4
.L_930:
        /*14d4*/ 	.word	index@(_ZN2at6native27unrolled_elementwise_kernelINS0_13AUnaryFunctorIlllNS0_17BitwiseXorFunctorIlEEEESt5arrayIPcLm2EELi4E23TrivialOffsetCalculatorILi1EjESA_NS0_6memory12LoadWithCastILi1EEENSB_13StoreWithCastILi1EEEEEviT_T0_T2_T3_T4_T5_)
        /*14d8*/ 	.word	0x00000020


	//----- nvinfo : EIATTR_FRAME_SIZE
	.align		4
.L_931:
        /*14dc*/ 	.byte	0x04, 0x11
        /*14de*/ 	.short	(.L_933 - .L_932)
	.align		4
.L_932:
        /*14e0*/ 	.word	index@(_ZN2at6native27unrolled_elementwise_kernelINS0_13AUnaryFunctorIlllNS0_17BitwiseXorFunctorIlEEEESt5arrayIPcLm2EELi4E23TrivialOffsetCalculatorILi1EjESA_NS0_6memory12LoadWithCastILi1EEENSB_13StoreWithCastILi1EEEEEviT_T0_T2_T3_T4_T5_)
        /*14e4*/ 	.word	0x00000000


	//----- nvinfo : EIATTR_REGCOUNT
	.align		4
.L_933:
        /*14e8*/ 	.byte	0x04, 0x2f
        /*14ea*/ 	.short	(.L_935 - .L_934)
	.align		4
.L_934:
        /*14ec*/ 	.word	index@(_ZN2at6native18elementwise_kernelILi128ELi4EZNS0_15gpu_kernel_implINS0_13AUnaryFunctorIlllNS0_17BitwiseXorFunctorIlEEEEEEvRNS_18TensorIteratorBaseERKT_EUliE_EEviT1_)
        /*14f0*/ 	.word	0x0000001a


	//----- nvinfo : EIATTR_FRAME_SIZE
	.align		4
.L_935:
        /*14f4*/ 	.byte	0x04, 0x11
        /*14f6*/ 	.short	(.L_937 - .L_936)
	.align		4
.L_936:
        /*14f8*/ 	.word	index@(_ZN2at6native18elementwise_kernelILi128ELi4EZNS0_15gpu_kernel_implINS0_13AUnaryFunctorIlllNS0_17BitwiseXorFunctorIlEEEEEEvRNS_18TensorIteratorBaseERKT_EUliE_EEviT1_)
        /*14fc*/ 	.word	0x00000000


	//----- nvinfo : EIATTR_REGCOUNT
	.align		4
.L_937:
        /*1500*/ 	.byte	0x04, 0x2f
        /*1502*/ 	.short	(.L_939 - .L_938)
	.align		4
.L_938:
        /*1504*/ 	.word	index@(_ZN2at6native29vectorized_elementwise_kernelILi8ENS0_13BinaryFunctorIsssNS0_17BitwiseXorFunctorIsEEEESt5arrayIPcLm3EEEEviT0_T1_)
        /*1508*/ 	.word	0x00000020


	//----- nvinfo : EIATTR_FRAME_SIZE
	.align		4
.L_939:
        /*150c*/ 	.byte	0x04, 0x11
        /*150e*/ 	.short	(.L_941 - .L_940)
	.align		4
.L_940:
        /*1510*/ 	.word	index@(_ZN2at6native29vectorized_elementwise_kernelILi8ENS0_13BinaryFunctorIsssNS0_17BitwiseXorFunctorIsEEEESt5arrayIPcLm3EEEEviT0_T1_)
        /*1514*/ 	.word	0x00000000


	//----- nvinfo : EIATTR_REGCOUNT
	.align		4
.L_941:
        /*1518*/ 	.byte	0x04, 0x2f
        /*151a*/ 	.short	(.L_943 - .L_942)
	.align		4
.L_942:
        /*151c*/ 	.word	index@(_ZN2at6native29vectorized_elementwise_kernelILi4ENS0_13BinaryFunctorIsssNS0_17BitwiseXorFunctorIsEEEESt5arrayIPcLm3EEEEviT0_T1_)
        /*1520*/ 	.word	0x00000020


	//----- nvinfo : EIATTR_FRAME_SIZE
	.align		4
.L_943:
        /*1524*/ 	.byte	0x04, 0x11
        /*1526*/ 	.short	(.L_945 - .L_944)
	.align		4
.L_944:
        /*1528*/ 	.word	index@(_ZN2at6native29vectorized_elementwise_kernelILi4ENS0_13BinaryFunctorIsssNS0_17BitwiseXorFunctorIsEEEESt5arrayIPcLm3EEEEviT0_T1_)
        /*152c*/ 	.word	0x00000000


	//----- nvinfo : EIATTR_REGCOUNT
	.align		4
.L_945:
        /*1530*/ 	.byte	0x04, 0x2f
        /*1532*/ 	.short	(.L_947 - .L_946)
	.align		4
.L_946:
        /*1534*/ 	.word	index@(_ZN2at6native29vectorized_elementwise_kernelILi2ENS0_13BinaryFunctorIsssNS0_17BitwiseXorFunctorIsEEEESt5arrayIPcLm3EEEEviT0_T1_)
        /*1538*/ 	.word	0x00000020


	//----- nvinfo : EIATTR_FRAME_SIZE
	.align		4
.L_947:
        /*153c*/ 	.byte	0x04, 0x11
        /*153e*/ 	.short	(.L_949 - .L_948)
	.align		4
.L_948:
        /*1540*/ 	.word	index@(_ZN2at6native29vectorized_elementwise_kernelILi2ENS0_13BinaryFunctorIsssNS0_17BitwiseXorFunctorIsEEEESt5arrayIPcLm3EEEEviT0_T1_)
        /*1544*/ 	.word	0x00000000


	//----- nvinfo : EIATTR_REGCOUNT
	.align		4
.L_949:
        /*1548*/ 	.byte	0x04, 0x2f
        /*154a*/ 	.short	(.L_951 - .L_950)
	.align		4
.L_950:
        /*154c*/ 	.word	index@(_ZN2at6native27unrolled_elementwise_kernelINS0_13BinaryFunctorIsssNS0_17BitwiseXorFunctorIsEEEESt5arrayIPcLm3EELi4E23TrivialOffsetCalculatorILi2EjES9_ILi1EjENS0_6memory15LoadWithoutCastENSC_16StoreWithoutCastEEEviT_T0_T2_T3_T4_T5_)
        /*1550*/ 	.word	0x0000001a


	//----- nvinfo : EIATTR_FRAME_SIZE
	.align		4
.L_951:
        /*1554*/ 	.byte	0x04, 0x11
        /*1556*/ 	.short	(.L_953 - .L_952)
	.align		4
.L_952:
        /*1558*/ 	.word	index@(_ZN2at6native27unrolled_elementwise_kernelINS0_13BinaryFunctorIsssNS0_17BitwiseXorFunctorIsEEEESt5arrayIPcLm3EELi4E23TrivialOffsetCalculatorILi2EjES9_ILi1EjENS0_6memory15LoadWithoutCastENSC_16StoreWithoutCastEEEviT_T0_T2_T3_T4_T5_)
        /*155c*/ 	.word	0x00000000


	//----- nvinfo : EIATTR_REGCOUNT
	.align		4
.L_953:
        /*1560*/ 	.byte	0x04, 0x2f
        /*1562*/ 	.short	(.L_955 - .L_954)
	.align		4
.L_954:
        /*1564*/ 	.word	index@(_ZN2at6native18elementwise_kernelILi128ELi4EZNS0_22gpu_kernel_impl_nocastINS0_13BinaryFunctorIsssNS0_17BitwiseXorFunctorIsEEEEEEvRNS_18TensorIteratorBaseERKT_EUliE_EEviT1_)
        /*1568*/ 	.word	0x00000012


	//----- nvinfo : EIATTR_FRAME_SIZE
	.align		4
.L_955:
        /*156c*/ 	.byte	0x04, 0x11
        /*156e*/ 	.short	(.L_957 - .L_956)
	.align		4
.L_956:
        /*1570*/ 	.word	index@(_ZN2at6native18elementwise_kernelILi128ELi4EZNS0_22gpu_kernel_impl_nocastINS0_13BinaryFunctorIsssNS0_17BitwiseXorFunctorIsEEEEEEvRNS_18TensorIteratorBaseERKT_EUliE_EEviT1_)
        /*1574*/ 	.word	0x00000000


	//----- nvinfo : EIATTR_REGCOUNT
	.align		4
.L_957:
        /*1578*/ 	.byte	0x04, 0x2f
        /*157a*/ 	.short	(.L_959 - .L_958)
	.align		4
.L_958:
        /*157c*/ 	.word	index@(_ZN2at6native27unrolled_elementwise_kernelINS0_13BinaryFunctorIsssNS0_17BitwiseXorFunctorIsEEEESt5arrayIPcLm3EELi4E23TrivialOffsetCalculatorILi2EjES9_ILi1EjENS0_6memory12LoadWithCastILi2EEENSC_13StoreWithCastILi1EEEEEviT_T0_T2_T3_T4_T5_)
        /*1580*/ 	.word	0x00000020


	//----- nvinfo : EIATTR_FRAME_SIZE
	.align		4
.L_959:
        /*1584*/ 	.byte	0x04, 0x11
        /*1586*/ 	.short	(.L_961 - .L_960)
	.align		4
.L_960:
        /*1588*/ 	.word	index@(_ZN2at6native27unrolled_elementwise_kernelINS0_13BinaryFunctorIsssNS0_17BitwiseXorFunctorIsEEEESt5arrayIPcLm3EELi4E23TrivialOffsetCalculatorILi2EjES9_ILi1EjENS0_6memory12LoadWithCastILi2EEENSC_13StoreWithCastILi1EEEEEviT_T0_T2_T3_T4_T5_)
        /*158c*/ 	.word	0x00000000


	//----- nvinfo : EIATTR_REGCOUNT
	.align		4
.L_961:
        /*1590*/ 	.byte	0x04, 0x2f
        /*1592*/ 	.short	(.L_963 - .L_962)
	.align		4
.L_962:
        /*1594*/ 	.word	index@(_ZN2at6native18elementwise_kernelILi128ELi4EZNS0_15gpu_kernel_implINS0_13BinaryFunctorIsssNS0_17BitwiseXorFunctorIsEEEEEEvRNS_18TensorIteratorBaseERKT_EUliE_EEviT1_)
        /*1598*/ 	.word	0x0000001a


	//----- nvinfo : EIATTR_FRAME_SIZE
	.align		4
.L_963:
        /*159c*/ 	.byte	0x04, 0x11
        /*159e*/ 	.short	(.L_965 - .L_964)
	.align		4
.L_964:
        /*15a0*/ 	.word	index@(_ZN2at6native18elementwise_kernelILi128ELi4EZNS0_15gpu_kernel_implINS0_13BinaryFunctorIsssNS0_17BitwiseXorFunctorIsEEEEEEvRNS_18TensorIteratorBaseERKT_EUliE_EEviT1_)
        /*15a4*/ 	.word	0x00000000


	//----- nvinfo : EIATTR_REGCOUNT
	.align		4
.L_965:
        /*15a8*/ 	.byte	0x04, 0x2f
        /*15aa*/ 	.short	(.L_967 - .L_966)
	.align		4
.L_966:
        /*15ac*/ 	.word	index@(_ZN2at6native29vectorized_elementwise_kernelILi8ENS0_13AUnaryFunctorIsssNS0_17BitwiseXorFunctorIsEEEESt5arrayIPcLm2EEEEviT0_T1_)
        /*15b0*/ 	.word	0x00000020


	//----- nvinfo : EIATTR_FRAME_SIZE
	.align		4
.L_967:
        /*15b4*/ 	.byte	0x04, 0x11
        /*15b6*/ 	.short	(.L_969 - .L_968)
	.align		4
.L_968:
        /*15b8*/ 	.word	index@(_ZN2at6native29vectorized_elementwise_kernelILi8ENS0_13AUnaryFunctorIsssNS0_17BitwiseXorFunctorIsEEEESt5arrayIPcLm2EEEEviT0_T1_)
        /*15bc*/ 	.word	0x00000000


	//----- nvinfo : EIATTR_REGCOUNT
	.align		4
.L_969:
        /*15c0*/ 	.byte	0x04, 0x2f
        /*15c2*/ 	.short	(.L_971 - .L_970)
	.align		4
.L_970:
        /*15c4*/ 	.word	index@(_ZN2at6native29vectorized_elementwise_kernelILi4ENS0_13AUnaryFunctorIsssNS0_17BitwiseXorFunctorIsEEEESt5arrayIPcLm2EEEEviT0_T1_)
        /*15c8*/ 	.word	0x00000020


	//----- nvinfo : EIATTR_FRAME_SIZE
	.align		4
.L_971:
        /*15cc*/ 	.byte	0x04, 0x11
        /*15ce*/ 	.short	(.L_973 - .L_972)
	.align		4
.L_972:
        /*15d0*/ 	.word	index@(_ZN2at6native29vectorized_elementwise_kernelILi4ENS0_13AUnaryFunctorIsssNS0_17BitwiseXorFunctorIsEEEESt5arrayIPcLm2EEEEviT0_T1_)
        /*15d4*/ 	.word	0x00000000


	//----- nvinfo : EIATTR_REGCOUNT
	.align		4
.L_973:
        /*15d8*/ 	.byte	0x04, 0x2f
        /*15da*/ 	.short	(.L_975 - .L_974)
	.align		4
.L_974:
        /*15dc*/ 	.word	index@(_ZN2at6native29vectorized_elementwise_kernelILi2ENS0_13AUnaryFunctorIsssNS0_17BitwiseXorFunctorIsEEEESt5arrayIPcLm2EEEEviT0_T1_)
        /*15e0*/ 	.word	0x00000020


	//----- nvinfo : EIATTR_FRAME_SIZE
	.align		4
.L_975:
        /*15e4*/ 	.byte	0x04, 0x11
        /*15e6*/ 	.short	(.L_977 - .L_976)
	.align		4
.L_976:
        /*15e8*/ 	.word	index@(_ZN2at6native29vectorized_elementwise_kernelILi2ENS0_13AUnaryFunctorIsssNS0_17BitwiseXorFunctorIsEEEESt5arrayIPcLm2EEEEviT0_T1_)
        /*15ec*/ 	.word	0x00000000


	//----- nvinfo : EIATTR_REGCOUNT
	.align		4
.L_977:
        /*15f0*/ 	.byte	0x04, 0x2f
        /*15f2*/ 	.short	(.L_979 - .L_978)
	.align		4
.L_978:
        /*15f4*/ 	.word	index@(_ZN2at6native27unrolled_elementwise_kernelINS0_13AUnaryFunctorIsssNS0_17BitwiseXorFunctorIsEEEESt5arrayIPcLm2EELi4E23TrivialOffsetCalculatorILi1EjESA_NS0_6memory15LoadWithoutCastENSB_16StoreWithoutCastEEEviT_T0_T2_T3_T4_T5_)
        /*15f8*/ 	.word	0x00000018


	//----- nvinfo : EIATTR_FRAME_SIZE
	.align		4
.L_979:
        /*15fc*/ 	.byte	0x04, 0x11
        /*15fe*/ 	.short	(.L_981 - .L_980)
	.align		4
.L_980:
        /*1600*/ 	.word	index@(_ZN2at6native27unrolled_elementwise_kernelINS0_13AUnaryFunctorIsssNS0_17BitwiseXorFunctorIsEEEESt5arrayIPcLm2EELi4E23TrivialOffsetCalculatorILi1EjESA_NS0_6memory15LoadWithoutCastENSB_16StoreWithoutCastEEEviT_T0_T2_T3_T4_T5_)
        /*1604*/ 	.word	0x00000000


	//----- nvinfo : EIATTR_REGCOUNT
	.align		4
.L_981:
        /*1608*/ 	.byte	0x04, 0x2f
        /*160a*/ 	.short	(.L_983 - .L_982)
	.align		4
.L_982:
        /*160c*/ 	.word	index@(_ZN2at6native18elementwise_kernelILi128ELi4EZNS0_22gpu_kernel_impl_nocastINS0_13AUnaryFunctorIsssNS0_17BitwiseXorFunctorIsEEEEEEvRNS_18TensorIteratorBaseERKT_EUliE_EEviT1_)
        /*1610*/ 	.word	0x00000012


	//----- nvinfo : EIATTR_FRAME_SIZE
	.align		4
.L_983:
        /*1614*/ 	.byte	0x04, 0x11
        /*1616*/ 	.short	(.L_985 - .L_984)
	.align		4
.L_984:
        /*1618*/ 	.word	index@(_ZN2at6native18elementwise_kernelILi128ELi4EZNS0_22gpu_kernel_impl_nocastINS0_13AUnaryFunctorIsssNS0_17BitwiseXorFunctorIsEEEEEEvRNS_18TensorIteratorBaseERKT_EUliE_EEviT1_)
        /*161c*/ 	.word	0x00000000


	//----- nvinfo : EIATTR_REGCOUNT
	.align		4
.L_985:
        /*1620*/ 	.byte	0x04, 0x2f
        /*1622*/ 	.short	(.L_987 - .L_986)
	.align		4
.L_986:
        /*1624*/ 	.word	index@(_ZN2at6native27unrolled_elementwise_kernelINS0_13AUnaryFunctorIsssNS0_17BitwiseXorFunctorIsEEEESt5arrayIPcLm2EELi4E23TrivialOffsetCalculatorILi1EjESA_NS0_6memory12LoadWithCastILi1EEENSB_13StoreWithCastILi1EEEEEviT_T0_T2_T3_T4_T5_)
        /*1628*/ 	.word	0x0000001d


	//----- nvinfo : EIATTR_FRAME_SIZE
	.align		4
.L_987:
        /*162c*/ 	.byte	0x04, 0x11
        /*162e*/ 	.short	(.L_989 - .L_988)
	.align		4
.L_988:
        /*1630*/ 	.word	index@(_ZN2at6native27unrolled_elementwise_kernelINS0_13AUnaryFunctorIsssNS0_17BitwiseXorFunctorIsEEEESt5arrayIPcLm2EELi4E23TrivialOffsetCalculatorILi1EjESA_NS0_6memory12LoadWithCastILi1EEENSB_13StoreWithCastILi1EEEEEviT_T0_T2_T3_T4_T5_)
        /*1634*/ 	.word	0x00000000


	//----- nvinfo : EIATTR_REGCOUNT
	.align		4
.L_989:
        /*1638*/ 	.byte	0x04, 0x2f
        /*163a*/ 	.short	(.L_991 - .L_990)
	.align		4
.L_990:
        /*163c*/ 	.word	index@(_ZN2at6native18elementwise_kernelILi128ELi4EZNS0_15gpu_kernel_implINS0_13AUnaryFunctorIsssNS0_17BitwiseXorFunctorIsEEEEEEvRNS_18TensorIteratorBaseERKT_EUliE_EEviT1_)
        /*1640*/ 	.word	0x0000001a


	//----- nvinfo : EIATTR_FRAME_SIZE
	.align		4
.L_991:
        /*1644*/ 	.byte	0x04, 0x11
        /*1646*/ 	.short	(.L_993 - .L_992)
	.align		4
.L_992:
        /*1648*/ 	.word	index@(_ZN2at6native18elementwise_kernelILi128ELi4EZNS0_15gpu_kernel_implINS0_13AUnaryFunctorIsssNS0_17BitwiseXorFunctorIsEEEEEEvRNS_18TensorIteratorBaseERKT_EUliE_EEviT1_)
        /*164c*/ 	.word	0x00000000


	//----- nvinfo : EIATTR_REGCOUNT
	.align		4
.L_993:
        /*1650*/ 	.byte	0x04, 0x2f
        /*1652*/ 	.short	(.L_995 - .L_994)
	.align		4
.L_994:
        /*1654*/ 	.word	index@(_ZN2at6native29vectorized_elementwise_kernelILi8ENS0_13BinaryFunctorIbbbNS0_17BitwiseXorFunctorIbEEEESt5arrayIPcLm3EEEEviT0_T1_)
        /*1658*/ 	.word	0x00000020


	//----- nvinfo : EIATTR_FRAME_SIZE
	.align		4
.L_995:
        /*165c*/ 	.byte	0x04, 0x11
        /*165e*/ 	.short	(.L_997 - .L_996)
	.align		4
.L_996:
        /*1660*/ 	.word	index@(_ZN2at6native29vectorized_elementwise_kernelILi8ENS0_13BinaryFunctorIbbbNS0_17BitwiseXorFunctorIbEEEESt5arrayIPcLm3EEEEviT0_T1_)
        /*1664*/ 	.word	0x00000000


	//----- nvinfo : EIATTR_REGCOUNT
	.align		4
.L_997:
        /*1668*/ 	.byte	0x04, 0x2f
        /*166a*/ 	.short	(.L_999 - .L_998)
	.align		4
.L_998:
        /*166c*/ 	.word	index@(_ZN2at6native29vectorized_elementwise_kernelILi4ENS0_13BinaryFunctorIbbbNS0_17BitwiseXorFunctorIbEEEESt5arrayIPcLm3EEEEviT0_T1_)
        /*1670*/ 	.word	0x00000020


	//----- nvinfo : EIATTR_FRAME_SIZE
	.align		4
.L_999:
        /*1674*/ 	.byte	0x04, 0x11
        /*1676*/ 	.short	(.L_1001 - .L_1000)
	.align		4
.L_1000:
        /*1678*/ 	.word	index@(_ZN2at6native29vectorized_elementwise_kernelILi4ENS0_13BinaryFunctorIbbbNS0_17BitwiseXorFunctorIbEEEESt5arrayIPcLm3EEEEviT0_T1_)
        /*167c*/ 	.word	0x00000000


	//----- nvinfo : EIATTR_REGCOUNT
	.align		4
.L_1001:
        /*1680*/ 	.byte	0x04, 0x2f
        /*1682*/ 	.short	(.L_1003 - .L_1002)
	.align		4
.L_1002:
        /*1684*/ 	.word	index@(_ZN2at6native29vectorized_elementwise_kernelILi2ENS0_13BinaryFunctorIbbbNS0_17BitwiseXorFunctorIbEEEESt5arrayIPcLm3EEEEviT0_T1_)
        /*1688*/ 	.word	0x00000020


	//----- nvinfo : EIATTR_FRAME_SIZE
	.align		4
.L_1003:
        /*168c*/ 	.byte	0x04, 0x11
        /*168e*/ 	.short	(.L_1005 - .L_1004)
	.align		4
.L_1004:
        /*1690*/ 	.word	index@(_ZN2at6native29vectorized_elementwise_kernelILi2ENS0_13BinaryFunctorIbbbNS0_17BitwiseXorFunctorIbEEEESt5arrayIPcLm3EEEEviT0_T1_)
        /*1694*/ 	.word	0x00000000


	//----- nvinfo : EIATTR_REGCOUNT
	.align		4
.L_1005:
        /*1698*/ 	.byte	0x04, 0x2f
        /*169a*/ 	.short	(.L_1007 - .L_1006)
	.align		4
.L_1006:
        /*169c*/ 	.word	index@(_ZN2at6native27unrolled_elementwise_kernelINS0_13BinaryFunctorIbbbNS0_17BitwiseXorFunctorIbEEEESt5arrayIPcLm3EELi4E23TrivialOffsetCalculatorILi2EjES9_ILi1EjENS0_6memory15LoadWithoutCastENSC_16StoreWithoutCastEEEviT_T0_T2_T3_T4_T5_)
        /*16a0*/ 	.word	0x0000001e


	//----- nvinfo : EIATTR_FRAME_SIZE
	.align		4
.L_1007:
        /*16a4*/ 	.byte	0x04, 0x11
        /*16a6*/ 	.short	(.L_1009 - .L_1008)
	.align		4
.L_1008:
        /*16a8*/ 	.word	index@(_ZN2at6native27unrolled_elementwise_kernelINS0_13BinaryFunctorIbbbNS0_17BitwiseXorFunctorIbEEEESt5arrayIPcLm3EELi4E23TrivialOffsetCalculatorILi2EjES9_ILi1EjENS0_6memory15LoadWithoutCastENSC_16StoreWithoutCastEEEviT_T0_T2_T3_T4_T5_)
        /*16ac*/ 	.word	0x00000000


	//----- nvinfo : EIATTR_REGCOUNT
	.align		4
.L_1009:
        /*16b0*/ 	.byte	0x04, 0x2f
        /*16b2*/ 	.short	(.L_1011 - .L_1010)
	.align		4
.L_1010:
        /*16b4*/ 	.word	index@(_ZN2at6native18elementwise_kernelILi128ELi4EZNS0_22gpu_kernel_impl_nocastINS0_13BinaryFunctorIbbbNS0_17BitwiseXorFunctorIbEEEEEEvRNS_18TensorIteratorBaseERKT_EUliE_EEviT1_)
        /*16b8*/ 	.word	0x00000012


	//----- nvinfo : EIATTR_FRAME_SIZE
	.align		4
.L_1011:
        /*16bc*/ 	.byte	0x04, 0x11
        /*16be*/ 	.short	(.L_1013 - .L_1012)
	.align		4
.L_1012:
        /*16c0*/ 	.word	index@(_ZN2at6native18elementwise_kernelILi128ELi4EZNS0_22gpu_kernel_impl_nocastINS0_13BinaryFunctorIbbbNS0_17BitwiseXorFunctorIbEEEEEEvRNS_18TensorIteratorBaseERKT_EUliE_EEviT1_)
        /*16c4*/ 	.word	0x00000000


	//----- nvinfo : EIATTR_REGCOUNT
	.align		4
.L_1013:
        /*16c8*/ 	.byte	0x04, 0x2f
        /*16ca*/ 	.short	(.L_1015 - .L_1014)
	.align		4
.L_1014:
        /*16cc*/ 	.word	index@(_ZN2at6native27unrolled_elementwise_kernelINS0_13BinaryFunctorIbbbNS0_17BitwiseXorFunctorIbEEEESt5arrayIPcLm3EELi4E23TrivialOffsetCalculatorILi2EjES9_ILi1EjENS0_6memory12LoadWithCastILi2EEENSC_13StoreWithCastILi1EEEEEviT_T0_T2_T3_T4_T5_)
        /*16d0*/ 	.word	0x0000001e


	//----- nvinfo : EIATTR_FRAME_SIZE
	.align		4
.L_1015:
        /*16d4*/ 	.byte	0x04, 0x11
        /*16d6*/ 	.short	(.L_1017 - .L_1016)
	.align		4
.L_1016:
        /*16d8*/ 	.word	index@(_ZN2at6native27unrolled_elementwise_kernelINS0_13BinaryFunctorIbbbNS0_17BitwiseXorFunctorIbEEEESt5arrayIPcLm3EELi4E23TrivialOffsetCalculatorILi2EjES9_ILi1EjENS0_6memory12LoadWithCastILi2EEENSC_13StoreWithCastILi1EEEEEviT_T0_T2_T3_T4_T5_)
        /*16dc*/ 	.word	0x00000000


	//----- nvinfo : EIATTR_REGCOUNT
	.align		4
.L_1017:
        /*16e0*/ 	.byte	0x04, 0x2f
        /*16e2*/ 	.short	(.L_1019 - .L_1018)
	.align		4
.L_1018:
        /*16e4*/ 	.word	index@(_ZN2at6native18elementwise_kernelILi128ELi4EZNS0_15gpu_kernel_implINS0_13BinaryFunctorIbbbNS0_17BitwiseXorFunctorIbEEEEEEvRNS_18TensorIteratorBaseERKT_EUliE_EEviT1_)
        /*16e8*/ 	.word	0x0000001a


	//----- nvinfo : EIATTR_FRAME_SIZE
	.align		4
.L_1019:
        /*16ec*/ 	.byte	0x04, 0x11
        /*16ee*/ 	.short	(.L_1021 - .L_1020)
	.align		4
.L_1020:
        /*16f0*/ 	.word	index@(_ZN2at6native18elementwise_kernelILi128ELi4EZNS0_15gpu_kernel_implINS0_13BinaryFunctorIbbbNS0_17BitwiseXorFunctorIbEEEEEEvRNS_18TensorIteratorBaseERKT_EUliE_EEviT1_)
        /*16f4*/ 	.word	0x00000000


	//----- nvinfo : EIATTR_REGCOUNT
	.align		4
.L_1021:
        /*16f8*/ 	.byte	0x04, 0x2f
        /*16fa*/ 	.short	(.L_1023 - .L_1022)
	.align		4
.L_1022:
        /*16fc*/ 	.word	index@(_ZN2at6native29vectorized_elementwise_kernelILi8ENS0_13AUnaryFunctorIbbbNS0_17BitwiseXorFunctorIbEEEESt5arrayIPcLm2EEEEviT0_T1_)
        /*1700*/ 	.word	0x0000001a


	//----- nvinfo : EIATTR_FRAME_SIZE
	.align		4
.L_1023:
        /*1704*/ 	.byte	0x04, 0x11
        /*1706*/ 	.short	(.L_1025 - .L_1024)
	.align		4
.L_1024:
        /*1708*/ 	.word	index@(_ZN2at6native29vectorized_elementwise_kernelILi8ENS0_13AUnaryFunctorIbbbNS0_17BitwiseXorFunctorIbEEEESt5arrayIPcLm2EEEEviT0_T1_)
        /*170c*/ 	.word	0x00000000


	//----- nvinfo : EIATTR_REGCOUNT
	.align		4
.L_1025:
        /*1710*/ 	.byte	0x04, 0x2f
        /*1712*/ 	.short	(.L_1027 - .L_1026)
	.align		4
.L_1026:
        /*1714*/ 	.word	index@(_ZN2at6native29vectorized_elementwise_kernelILi4ENS0_13AUnaryFunctorIbbbNS0_17BitwiseXorFunctorIbEEEESt5arrayIPcLm2EEEEviT0_T1_)
        /*1718*/ 	.word	0x0000001a


	//----- nvinfo : EIATTR_FRAME_SIZE
	.align		4
.L_1027:
        /*171c*/ 	.byte	0x04, 0x11
        /*171e*/ 	.short	(.L_1029 - .L_1028)
	.align		4
.L_1028:
        /*1720*/ 	.word	index@(_ZN2at6native29vectorized_elementwise_kernelILi4ENS0_13AUnaryFunctorIbbbNS0_17BitwiseXorFunctorIbEEEESt5arrayIPcLm2EEEEviT0_T1_)
        /*1724*/ 	.word	0x00000000


	//----- nvinfo : EIATTR_REGCOUNT
	.align		4
.L_1029:
        /*1728*/ 	.byte	0x04, 0x2f
        /*172a*/ 	.short	(.L_1031 - .L_1030)
	.align		4
.L_1030:
        /*172c*/ 	.word	index@(_ZN2at6native29vectorized_elementwise_kernelILi2ENS0_13AUnaryFunctorIbbbNS0_17BitwiseXorFunctorIbEEEESt5arrayIPcLm2EEEEviT0_T1_)
        /*1730*/ 	.word	0x0000001a


	//----- nvinfo : EIATTR_FRAME_SIZE
	.align		4
.L_1031:
        /*1734*/ 	.byte	0x04, 0x11
        /*1736*/ 	.short	(.L_1033 - .L_1032)
	.align		4
.L_1032:
        /*1738*/ 	.word	index@(_ZN2at6native29vectorized_elementwise_kernelILi2ENS0_13AUnaryFunctorIbbbNS0_17BitwiseXorFunctorIbEEEESt5arrayIPcLm2EEEEviT0_T1_)
        /*173c*/ 	.word	0x00000000


	//----- nvinfo : EIATTR_REGCOUNT
	.align		4
.L_1033:
        /*1740*/ 	.byte	0x04, 0x2f
        /*1742*/ 	.short	(.L_1035 - .L_1034)
	.align		4
.L_1034:
        /*1744*/ 	.word	index@(_ZN2at6native27unrolled_elementwise_kernelINS0_13AUnaryFunctorIbbbNS0_17BitwiseXorFunctorIbEEEESt5arrayIPcLm2EELi4E23TrivialOffsetCalculatorILi1EjESA_NS0_6memory15LoadWithoutCastENSB_16StoreWithoutCastEEEviT_T0_T2_T3_T4_T5_)
        /*1748*/ 	.word	0x00000016


	//----- nvinfo : EIATTR_FRAME_SIZE
	.align		4
.L_1035:
        /*174c*/ 	.byte	0x04, 0x11
        /*174e*/ 	.short	(.L_1037 - .L_1036)
	.align		4
.L_1036:
        /*1750*/ 	.word	index@(_ZN2at6native27unrolled_elementwise_kernelINS0_13AUnaryFunctorIbbbNS0_17BitwiseXorFunctorIbEEEESt5arrayIPcLm2EELi4E23TrivialOffsetCalculatorILi1EjESA_NS0_6memory15LoadWithoutCastENSB_16StoreWithoutCastEEEviT_T0_T2_T3_T4_T5_)
        /*1754*/ 	.word	0x00000000


	//----- nvinfo : EIATTR_REGCOUNT
	.align		4
.L_1037:
        /*1758*/ 	.byte	0x04, 0x2f
        /*175a*/ 	.short	(.L_1039 - .L_1038)
	.align		4
.L_1038:
        /*175c*/ 	.word	index@(_ZN2at6native18elementwise_kernelILi128ELi4EZNS0_22gpu_kernel_impl_nocastINS0_13AUnaryFunctorIbbbNS0_17BitwiseXorFunctorIbEEEEEEvRNS_18TensorIteratorBaseERKT_EUliE_EEviT1_)
        /*1760*/ 	.word	0x00000012


	//----- nvinfo : EIATTR_FRAME_SIZE
	.align		4
.L_1039:
        /*1764*/ 	.byte	0x04, 0x11
        /*1766*/ 	.short	(.L_1041 - .L_1040)
	.align		4
.L_1040:
        /*1768*/ 	.word	index@(_ZN2at6native18elementwise_kernelILi128ELi4EZNS0_22gpu_kernel_impl_nocastINS0_13AUnaryFunctorIbbbNS0_17BitwiseXorFunctorIbEEEEEEvRNS_18TensorIteratorBaseERKT_EUliE_EEviT1_)
        /*176c*/ 	.word	0x00000000


	//----- nvinfo : EIATTR_REGCOUNT
	.align		4
.L_1041:
        /*1770*/ 	.byte	0x04, 0x2f
        /*1772*/ 	.short	(.L_1043 - .L_1042)
	.align		4
.L_1042:
        /*1774*/ 	.word	index@(_ZN2at6native27unrolled_elementwise_kernelINS0_13AUnaryFunctorIbbbNS0_17BitwiseXorFunctorIbEEEESt5arrayIPcLm2EELi4E23TrivialOffsetCalculatorILi1EjESA_NS0_6memory12LoadWithCastILi1EEENSB_13StoreWithCastILi1EEEEEviT_T0_T2_T3_T4_T5_)
        /*1778*/ 	.word	0x0000001e


	//----- nvinfo : EIATTR_FRAME_SIZE
	.align		4
.L_1043:
        /*177c*/ 	.byte	0x04, 0x11
        /*177e*/ 	.short	(.L_1045 - .L_1044)
	.align		4
.L_1044:
        /*1780*/ 	.word	index@(_ZN2at6native27unrolled_elementwise_kernelINS0_13AUnaryFunctorIbbbNS0_17BitwiseXorFunctorIbEEEESt5arrayIPcLm2EELi4E23TrivialOffsetCalculatorILi1EjESA_NS0_6memory12LoadWithCastILi1EEENSB_13StoreWithCastILi1EEEEEviT_T0_T2_T3_T4_T5_)
        /*1784*/ 	.word	0x00000000


	//----- nvinfo : EIATTR_REGCOUNT
	.align		4
.L_1045:
        /*1788*/ 	.byte	0x04, 0x2f
        /*178a*/ 	.short	(.L_1047 - .L_1046)
	.align		4
.L_1046:
        /*178c*/ 	.word	index@(_ZN2at6native18elementwise_kernelILi128ELi4EZNS0_15gpu_kernel_implINS0_13AUnaryFunctorIbbbNS0_17BitwiseXorFunctorIbEEEEEEvRNS_18TensorIteratorBaseERKT_EUliE_EEviT1_)
        /*1790*/ 	.word	0x0000001a


	//----- nvinfo : EIATTR_FRAME_SIZE
	.align		4
.L_1047:
        /*1794*/ 	.byte	0x04, 0x11
        /*1796*/ 	.short	(.L_1049 - .L_1048)
	.align		4
.L_1048:
        /*1798*/ 	.word	index@(_ZN2at6native18elementwise_kernelILi128ELi4EZNS0_15gpu_kernel_implINS0_13AUnaryFunctorIbbbNS0_17BitwiseXorFunctorIbEEEEEEvRNS_18TensorIteratorBaseERKT_EUliE_EEviT1_)
        /*179c*/ 	.word	0x00000000


	//----- nvinfo : EIATTR_MIN_STACK_SIZE
	.align		4
.L_1049:
        /*17a0*/ 	.byte	0x04, 0x12
        /*17a2*/ 	.short	(.L_1051 - .L_1050)
	.align		4
.L_1050:
        /*17a4*/ 	.word	index@(_ZN2at6native18elementwise_kernelILi128ELi4EZNS0_15gpu_kernel_implINS0_13AUnaryFunctorIbbbNS0_17BitwiseXorFunctorIbEEEEEEvRNS_18TensorIteratorBaseERKT_EUliE_EEviT1_)
        /*17a8*/ 	.word	0x00000000


	//----- nvinfo : EIATTR_MIN_STACK_SIZE
	.align		4
.L_1051:
        /*17ac*/ 	.byte	0x04, 0x12
        /*17ae*/ 	.short	(.L_1053 - .L_1052)
	.align		4
.L_1052:
        /*17b0*/ 	.word	index@(_ZN2at6native27unrolled_elementwise_kernelINS0_13AUnaryFunctorIbbbNS0_17BitwiseXorFunctorIbEEEESt5arrayIPcLm2EELi4E23TrivialOffsetCalculatorILi1EjESA_NS0_6memory12LoadWithCastILi1EEENSB_13StoreWithCastILi1EEEEEviT_T0_T2_T3_T4_T5_)
        /*17b4*/ 	.word	0x00000000


	//----- nvinfo : EIATTR_MIN_STACK_SIZE
	.align		4
.L_1053:
        /*17b8*/ 	.byte	0x04, 0x12
        /*17ba*/ 	.short	(.L_1055 - .L_1054)
	.align		4
.L_1054:
        /*17bc*/ 	.word	index@(_ZN2at6native18elementwise_kernelILi128ELi4EZNS0_22gpu_kernel_impl_nocastINS0_13AUnaryFunctorIbbbNS0_17BitwiseXorFunctorIbEEEEEEvRNS_18TensorIteratorBaseERKT_EUliE_EEviT1_)
        /*17c0*/ 	.word	0x00000000


	//----- nvinfo : EIATTR_MIN_STACK_SIZE
	.align		4
.L_1055:
        /*17c4*/ 	.byte	0x04, 0x12
        /*17c6*/ 	.short	(.L_1057 - .L_1056)
	.align		4
.L_1056:
        /*17c8*/ 	.word	index@(_ZN2at6native27unrolled_elementwise_kernelINS0_13AUnaryFunctorIbbbNS0_17BitwiseXorFunctorIbEEEESt5arrayIPcLm2EELi4E23TrivialOffsetCalculatorILi1EjESA_NS0_6memory15LoadWithoutCastENSB_16StoreWithoutCastEEEviT_T0_T2_T3_T4_T5_)
        /*17cc*/ 	.word	0x00000000


	//----- nvinfo : EIATTR_MIN_STACK_SIZE
	.align		4
.L_1057:
        /*17d0*/ 	.byte	0x04, 0x12
        /*17d2*/ 	.short	(.L_1059 - .L_1058)
	.align		4
.L_1058:
        /*17d4*/ 	.word	index@(_ZN2at6native29vectorized_elementwise_kernelILi2ENS0_13AUnaryFunctorIbbbNS0_17BitwiseXorFunctorIbEEEESt5arrayIPcLm2EEEEviT0_T1_)
        /*17d8*/ 	.word	0x00000000


	//----- nvinfo : EIATTR_MIN_STACK_SIZE
	.align		4
.L_1059:
        /*17dc*/ 	.byte	0x04, 0x12
        /*17de*/ 	.short	(.L_1061 - .L_1060)
	.align		4
.L_1060:
        /*17e0*/ 	.word	index@(_ZN2at6native29vectorized_elementwise_kernelILi4ENS0_13AUnaryFunctorIbbbNS0_17BitwiseXorFunctorIbEEEESt5arrayIPcLm2EEEEviT0_T1_)
        /*17e4*/ 	.word	0x00000000


	//----- nvinfo : EIATTR_MIN_STACK_SIZE
	.align		4
.L_1061:
        /*17e8*/ 	.byte	0x04, 0x12
        /*17ea*/ 	.short	(.L_1063 - .L_1062)
	.align		4
.L_1062:
        /*17ec*/ 	.word	index@(_ZN2at6native29vectorized_elementwise_kernelILi8ENS0_13AUnaryFunctorIbbbNS0_17BitwiseXorFunctorIbEEEESt5arrayIPcLm2EEEEviT0_T1_)
        /*17f0*/ 	.word	0x00000000


	//----- nvinfo : EIATTR_MIN_STACK_SIZE
	.align		4
.L_1063:
        /*17f4*/ 	.byte	0x04, 0x12
        /*17f6*/ 	.short	(.L_1065 - .L_1064)
	.align		4
.L_1064:
        /*17f8*/ 	.word	index@(_ZN2at6native18elementwise_kernelILi128ELi4EZNS0_15gpu_kernel_implINS0_13BinaryFunctorIbbbNS0_17BitwiseXorFunctorIbEEEEEEvRNS_18TensorIteratorBaseERKT_EUliE_EEviT1_)
        /*17fc*/ 	.word	0x00000000


	//----- nvinfo : EIATTR_MIN_STACK_SIZE
	.align		4
.L_1065:
        /*1800*/ 	.byte	0x04, 0x12
        /*1802*/ 	.short	(.L_1067 - .L_1066)
	.align		4
.L_1066:
        /*1804*/ 	.word	index@(_ZN2at6native27unrolled_elementwise_kernelINS0_13BinaryFunctorIbbbNS0_17BitwiseXorFunctorIbEEEESt5arrayIPcLm3EELi4E23TrivialOffsetCalculatorILi2EjES9_ILi1EjENS0_6memory12LoadWithCastILi2EEENSC_13StoreWithCastILi1EEEEEviT_T0_T2_T3_T4_T5_)
        /*1808*/ 	.word	0x00000000


	//----- nvinfo : EIATTR_MIN_STACK_SIZE
	.align		4
.L_1067:
        /*180c*/ 	.byte	0x04, 0x12
        /*180e*/ 	.short	(.L_1069 - .L_1068)
	.align		4
.L_1068:
        /*1810*/ 	.word	index@(_ZN2at6native18elementwise_kernelILi128ELi4EZNS0_22gpu_kernel_impl_nocastINS0_13BinaryFunctorIbbbNS0_17BitwiseXorFunctorIbEEEEEEvRNS_18TensorIteratorBaseERKT_EUliE_EEviT1_)
        /*1814*/ 	.word	0x00000000


	//----- nvinfo : EIATTR_MIN_STACK_SIZE
	.align		4
.L_1069:
        /*1818*/ 	.byte	0x04, 0x12
        /*181a*/ 	.short	(.L_1071 - .L_1070)
	.align		4
.L_1070:
        /*181c*/ 	.word	index@(_ZN2at6native27unrolled_elementwise_kernelINS0_13BinaryFunctorIbbbNS0_17BitwiseXorFunctorIbEEEESt5arrayIPcLm3EELi4E23TrivialOffsetCalculatorILi2EjES9_ILi1EjENS0_6memory15LoadWithoutCastENSC_16StoreWithoutCastEEEviT_T0_T2_T3_T4_T5_)
        /*1820*/ 	.word	0x00000000


	//----- nvinfo : EIATTR_MIN_STACK_SIZE
	.align		4
.L_1071:
        /*1824*/ 	.byte	0x04, 0x12
        /*1826*/ 	.short	(.L_1073 - .L_1072)
	.align		4
.L_1072:
        /*1828*/ 	.word	index@(_ZN2at6native29vectorized_elementwise_kernelILi2ENS0_13BinaryFunctorIbbbNS0_17BitwiseXorFunctorIbEEEESt5arrayIPcLm3EEEEviT0_T1_)
        /*182c*/ 	.word	0x00000000


	//----- nvinfo : EIATTR_MIN_STACK_SIZE
	.align		4
.L_1073:
        /*1830*/ 	.byte	0x04, 0x12
        /*1832*/ 	.short	(.L_1075 - .L_1074)
	.align		4
.L_1074:
        /*1834*/ 	.word	index@(_ZN2at6native29vectorized_elementwise_kernelILi4ENS0_13BinaryFunctorIbbbNS0_17BitwiseXorFunctorIbEEEESt5arrayIPcLm3EEEEviT0_T1_)
        /*1838*/ 	.word	0x00000000


	//----- nvinfo : EIATTR_MIN_STACK_SIZE
	.align		4
.L_1075:
        /*183c*/ 	.byte	0x04, 0x12
        /*183e*/ 	.short	(.L_1077 - .L_1076)
	.align		4
.L_1076:
        /*1840*/ 	.word	index@(_ZN2at6native29vectorized_elementwise_kernelILi8ENS0_13BinaryFunctorIbbbNS0_17BitwiseXorFunctorIbEEEESt5arrayIPcLm3EEEEviT0_T1_)
        /*1844*/ 	.word	0x00000000


	//----- nvinfo : EIATTR_MIN_STACK_SIZE
	.align		4
.L_1077:
        /*1848*/ 	.byte	0x04, 0x12
        /*184a*/ 	.short	(.L_1079 - .L_1078)
	.align		4
.L_1078:
        /*184c*/ 	.word	index@(_ZN2at6native18elementwise_kernelILi128ELi4EZNS0_15gpu_kernel_implINS0_13AUnaryFunctorIsssNS0_17BitwiseXorFunctorIsEEEEEEvRNS_18TensorIteratorBaseERKT_EUliE_EEviT1_)
        /*1850*/ 	.word	0x00000000


	//----- nvinfo : EIATTR_MIN_STACK_SIZE
	.align		4
.L_1079:
        /*1854*/ 	.byte	0x04, 0x12
        /*1856*/ 	.short	(.L_1081 - .L_1080)
	.align		4
.L_1080:
        /*1858*/ 	.word	index@(_ZN2at6native27unrolled_elementwise_kernelINS0_13AUnaryFunctorIsssNS0_17BitwiseXorFunctorIsEEEESt5arrayIPcLm2EELi4E23TrivialOffsetCalculatorILi1EjESA_NS0_6memory12LoadWithCastILi1EEENSB_13StoreWithCastILi1EEEEEviT_T0_T2_T3_T4_T5_)
        /*185c*/ 	.word	0x00000000


	//----- nvinfo : EIATTR_MIN_STACK_SIZE
	.align		4
.L_1081:
        /*1860*/ 	.byte	0x04, 0x12
        /*1862*/ 	.short	(.L_1083 - .L_1082)
	.align		4
.L_1082:
        /*1864*/ 	.word	index@(_ZN2at6native18elementwise_kernelILi128ELi4EZNS0_22gpu_kernel_impl_nocastINS0_13AUnaryFunctorIsssNS0_17BitwiseXorFunctorIsEEEEEEvRNS_18TensorIteratorBaseERKT_EUliE_EEviT1_)
        /*1868*/ 	.word	0x00000000


	//----- nvinfo : EIATTR_MIN_STACK_SIZE
	.align		4
.L_1083:
        /*186c*/ 	.byte	0x04, 0x12
        /*186e*/ 	.short	(.L_1085 - .L_1084)
	.align		4
.L_1084:
        /*1870*/ 	.word	index@(_ZN2at6native27unrolled_elementwise_kernelINS0_13AUnaryFunctorIsssNS0_17BitwiseXorFunctorIsEEEESt5arrayIPcLm2EELi4E23TrivialOffsetCalculatorILi1EjESA_NS0_6memory15LoadWithoutCastENSB_16StoreWithoutCastEEEviT_T0_T2_T3_T4_T5_)
        /*1874*/ 	.word	0x00000000


	//----- nvinfo : EIATTR_MIN_STACK_SIZE
	.align		4
.L_1085:
        /*1878*/ 	.byte	0x04, 0x12
        /*187a*/ 	.short	(.L_1087 - .L_1086)
	.align		4
.L_1086:
        /*187c*/ 	.word	index@(_ZN2at6native29vectorized_elementwise_kernelILi2ENS0_13AUnaryFunctorIsssNS0_17BitwiseXorFunctorIsEEEESt5arrayIPcLm2EEEEviT0_T1_)
        /*1880*/ 	.word	0x00000000


	//----- nvinfo : EIATTR_MIN_STACK_SIZE
	.align		4
.L_1087:
        /*1884*/ 	.byte	0x04, 0x12
        /*1886*/ 	.short	(.L_1089 - .L_1088)
	.align		4
.L_1088:
        /*1888*/ 	.word	index@(_ZN2at6native29vectorized_elementwise_kernelILi4ENS0_13AUnaryFunctorIsssNS0_17BitwiseXorFunctorIsEEEESt5arrayIPcLm2EEEEviT0_T1_)
        /*188c*/ 	.word	0x00000000


	//----- nvinfo : EIATTR_MIN_STACK_SIZE
	.align		4
.L_1089:
        /*1890*/ 	.byte	0x04, 0x12
        /*1892*/ 	.short	(.L_1091 - .L_1090)
	.align		4
.L_1090:
        /*1894*/ 	.word	index@(_ZN2at6native29vectorized_elementwise_kernelILi8ENS0_13AUnaryFunctorIsssNS0_17BitwiseXorFunctorIsEEEESt5arrayIPcLm2EEEEviT0_T1_)
        /*1898*/ 	.word	0x00000000


	//----- nvinfo : EIATTR_MIN_STACK_SIZE
	.align		4
.L_1091:
        /*189c*/ 	.byte	0x04, 0x12
        /*189e*/ 	.short	(.L_1093 - .L_1092)
	.align		4
.L_1092:
        /*18a0*/ 	.word	index@(_ZN2at6native18elementwise_kernelILi128ELi4EZNS0_15gpu_kernel_implINS0_13BinaryFunctorIsssNS0_17BitwiseXorFunctorIsEEEEEEvRNS_18TensorIteratorBaseERKT_EUliE_EEviT1_)
        /*18a4*/ 	.word	0x00000000


	//----- nvinfo : EIATTR_MIN_STACK_SIZE
	.align		4
.L_1093:
        /*18a8*/ 	.byte	0x04, 0x12
        /*18aa*/ 	.short	(.L_1095 - .L_1094)
	.align		4
.L_1094:
        /*18ac*/ 	.word	index@(_ZN2at6native27unrolled_elementwise_kernelINS0_13BinaryFunctorIsssNS0_17BitwiseXorFunctorIsEEEESt5arrayIPcLm3EELi4E23TrivialOffsetCalculatorILi2EjES9_ILi1EjENS0_6memory12LoadWithCastILi2EEENSC_13StoreWithCastILi1EEEEEviT_T0_T2_T3_T4_T5_)
        /*18b0*/ 	.word	0x00000000


	//----- nvinfo : EIATTR_MIN_STACK_SIZE
	.align		4
.L_1095:
        /*18b4*/ 	.byte	0x04, 0x12
        /*18b6*/ 	.short	(.L_1097 - .L_1096)
	.align		4
.L_1096:
        /*18b8*/ 	.word	index@(_ZN2at6native18elementwise_kernelILi128ELi4EZNS0_22gpu_kernel_impl_nocastINS0_13BinaryFunctorIsssNS0_17BitwiseXorFunctorIsEEEEEEvRNS_18TensorIteratorBaseERKT_EUliE_EEviT1_)
        /*18bc*/ 	.word	0x00000000


	//----- nvinfo : EIATTR_MIN_STACK_SIZE
	.align		4
.L_1097:
        /*18c0*/ 	.byte	0x04, 0x12
        /*18c2*/ 	.short	(.L_1099 - .L_1098)
	.align		4
.L_1098:
        /*18c4*/ 	.word	index@(_ZN2at6native27unrolled_elementwise_kernelINS0_13BinaryFunctorIsssNS0_17BitwiseXorFunctorIsEEEESt5arrayIPcLm3EELi4E23TrivialOffsetCalculatorILi2EjES9_ILi1EjENS0_6memory15LoadWithoutCastENSC_16StoreWithoutCastEEEviT_T0_T2_T3_T4_T5_)
        /*18c8*/ 	.word	0x00000000


	//----- nvinfo : EIATTR_MIN_STACK_SIZE
	.align		4
.L_1099:
        /*18cc*/ 	.byte	0x04, 0x12
        /*18ce*/ 	.short	(.L_1101 - .L_1100)
	.align		4
.L_1100:
        /*18d0*/ 	.word	index@(_ZN2at6native29vectorized_elementwise_kernelILi2ENS0_13BinaryFunctorIsssNS0_17BitwiseXorFunctorIsEEEESt5arrayIPcLm3EEEEviT0_T1_)
        /*18d4*/ 	.word	0x00000000


	//----- nvinfo : EIATTR_MIN_STACK_SIZE
	.align		4
.L_1101:
        /*18d8*/ 	.byte	0x04, 0x12
        /*18da*/ 	.short	(.L_1103 - .L_1102)
	.align		4
.L_1102:
        /*18dc*/ 	.word	index@(_ZN2at6native29vectorized_elementwise_kernelILi4ENS0_13BinaryFunctorIsssNS0_17BitwiseXorFunctorIsEEEESt5arrayIPcLm3EEEEviT0_T1_)
        /*18e0*/ 	.word	0x00000000


	//----- nvinfo : EIATTR_MIN_STACK_SIZE
	.align		4
.L_1103:
        /*18e4*/ 	.byte	0x04, 0x12
        /*18e6*/ 	.short	(.L_1105 - .L_1104)
	.align		4
.L_1104:
        /*18e8*/ 	.word	index@(_ZN2at6native29vectorized_elementwise_kernelILi8ENS0_13BinaryFunctorIsssNS0_17BitwiseXorFunctorIsEEEESt5arrayIPcLm3EEEEviT0_T1_)
        /*18ec*/ 	.word	0x00000000


	//----- nvinfo : EIATTR_MIN_STACK_SIZE
	.align		4
.L_1105:
        /*18f0*/ 	.byte	0x04, 0x12
        /*18f2*/ 	.short	(.L_1107 - .L_1106)
	.align		4
.L_1106:
        /*18f4*/ 	.word	index@(_ZN2at6native18elementwise_kernelILi128ELi4EZNS0_15gpu_kernel_implINS0_13AUnaryFunctorIlllNS0_17BitwiseXorFunctorIlEEEEEEvRNS_18TensorIteratorBaseERKT_EUliE_EEviT1_)
        /*18f8*/ 	.word	0x00000000


	//----- nvinfo : EIATTR_MIN_STACK_SIZE
	.align		4
.L_1107:
        /*18fc*/ 	.byte	0x04, 0x12
        /*18fe*/ 	.short	(.L_1109 - .L_1108)
	.align		4
.L_1108:
        /*1900*/ 	.word	index@(_ZN2at6native27unrolled_elementwise_kernelINS0_13AUnaryFunctorIlllNS0_17BitwiseXorFunctorIlEEEESt5arrayIPcLm2EELi4E23TrivialOffsetCalculatorILi1EjESA_NS0_6memory12LoadWithCastILi1EEENSB_13StoreWithCastILi1EEEEEviT_T0_T2_T3_T4_T5_)
        /*1904*/ 	.word	0x00000000


	//----- nvinfo : EIATTR_MIN_STACK_SIZE
	.align		4
.L_1109:
        /*1908*/ 	.byte	0x04, 0x12
        /*190a*/ 	.short	(.L_1111 - .L_1110)
	.align		4
.L_1110:
        /*190c*/ 	.word	index@(_ZN2at6native18elementwise_kernelILi128ELi2EZNS0_22gpu_kernel_impl_nocastINS0_13AUnaryFunctorIlllNS0_17BitwiseXorFunctorIlEEEEEEvRNS_18TensorIteratorBaseERKT_EUliE_EEviT1_)
        /*1910*/ 	.word	0x00000000


	//----- nvinfo : EIATTR_MIN_STACK_SIZE
	.align		4
.L_1111:
        /*1914*/ 	.byte	0x04, 0x12
        /*1916*/ 	.short	(.L_1113 - .L_1112)
	.align		4
.L_1112:
        /*1918*/ 	.word	index@(_ZN2at6native27unrolled_elementwise_kernelINS0_13AUnaryFunctorIlllNS0_17BitwiseXorFunctorIlEEEESt5arrayIPcLm2EELi4E23TrivialOffsetCalculatorILi1EjESA_NS0_6memory15LoadWithoutCastENSB_16StoreWithoutCastEEEviT_T0_T2_T3_T4_T5_)
        /*191c*/ 	.word	0x00000000


	//----- nvinfo : EIATTR_MIN_STACK_SIZE
	.align		4
.L_1113:
        /*1920*/ 	.byte	0x04, 0x12
        /*1922*/ 	.short	(.L_1115 - .L_1114)
	.align		4
.L_1114:
        /*1924*/ 	.word	index@(_ZN2at6native29vectorized_elementwise_kernelILi2ENS0_13AUnaryFunctorIlllNS0_17BitwiseXorFunctorIlEEEESt5arrayIPcLm2EEEEviT0_T1_)
        /*1928*/ 	.word	0x00000000


	//----- nvinfo : EIATTR_MIN_STACK_SIZE
	.align		4
.L_1115:
        /*192c*/ 	.byte	0x04, 0x12
        /*192e*/ 	.short	(.L_1117 - .L_1116)
	.align		4
.L_1116:
        /*1930*/ 	.word	index@(_ZN2at6native29vectorized_elementwise_kernelILi4ENS0_13AUnaryFunctorIlllNS0_17BitwiseXorFunctorIlEEEESt5arrayIPcLm2EEEEviT0_T1_)
        /*1934*/ 	.word	0x00000000


	//----- nvinfo : EIATTR_MIN_STACK_SIZE
	.align		4
.L_1117:
        /*1938*/ 	.byte	0x04, 0x12
        /*193a*/ 	.short	(.L_1119 - .L_1118)
	.align		4
.L_1118:
        /*193c*/ 	.word	index@(_ZN2at6native29vectorized_elementwise_kernelILi8ENS0_13AUnaryFunctorIlllNS0_17BitwiseXorFunctorIlEEEESt5arrayIPcLm2EEEEviT0_T1_)
        /*1940*/ 	.word	0x00000000


	//----- nvinfo : EIATTR_MIN_STACK_SIZE
	.align		4
.L_1119:
        /*1944*/ 	.byte	0x04, 0x12
        /*1946*/ 	.short	(.L_1121 - .L_1120)
	.align		4
.L_1120:
        /*1948*/ 	.word	index@(_ZN2at6native18elementwise_kernelILi128ELi4EZNS0_15gpu_kernel_implINS0_13BinaryFunctorIlllNS0_17BitwiseXorFunctorIlEEEEEEvRNS_18TensorIteratorBaseERKT_EUliE_EEviT1_)
        /*194c*/ 	.word	0x00000000


	//----- nvinfo : EIATTR_MIN_STACK_SIZE
	.align		4
.L_1121:
        /*1950*/ 	.byte	0x04, 0x12
        /*1952*/ 	.short	(.L_1123 - .L_1122)
	.align		4
.L_1122:
        /*1954*/ 	.word	index@(_ZN2at6native27unrolled_elementwise_kernelINS0_13BinaryFunctorIlllNS0_17BitwiseXorFunctorIlEEEESt5arrayIPcLm3EELi4E23TrivialOffsetCalculatorILi2EjES9_ILi1EjENS0_6memory12LoadWithCastILi2EEENSC_13StoreWithCastILi1EEEEEviT_T0_T2_T3_T4_T5_)
        /*1958*/ 	.word	0x00000000


	//----- nvinfo : EIATTR_MIN_STACK_SIZE
	.align		4
.L_1123:
        /*195c*/ 	.byte	0x04, 0x12
        /*195e*/ 	.short	(.L_1125 - .L_1124)
	.align		4
.L_1124:
        /*1960*/ 	.word	index@(_ZN2at6native18elementwise_kernelILi128ELi2EZNS0_22gpu_kernel_impl_nocastINS0_13BinaryFunctorIlllNS0_17BitwiseXorFunctorIlEEEEEEvRNS_18TensorIteratorBaseERKT_EUliE_EEviT1_)
        /*1964*/ 	.word	0x00000000


	//----- nvinfo : EIATTR_MIN_STACK_SIZE
	.align		4
.L_1125:
        /*1968*/ 	.byte	0x04, 0x12
        /*196a*/ 	.short	(.L_1127 - .L_1126)
	.align		4
.L_1126:
        /*196c*/ 	.word	index@(_ZN2at6native27unrolled_elementwise_kernelINS0_13BinaryFunctorIlllNS0_17BitwiseXorFunctorIlEEEESt5arrayIPcLm3EELi4E23TrivialOffsetCalculatorILi2EjES9_ILi1EjENS0_6memory15LoadWithoutCastENSC_16StoreWithoutCastEEEviT_T0_T2_T3_T4_T5_)
        /*1970*/ 	.word	0x00000000


	//----- nvinfo : EIATTR_MIN_STACK_SIZE
	.align		4
.L_1127:
        /*1974*/ 	.byte	0x04, 0x12
        /*1976*/ 	.short	(.L_1129 - .L_1128)
	.align		4
.L_1128:
        /*1978*/ 	.word	index@(_ZN2at6native29vectorized_elementwise_kernelILi2ENS0_13BinaryFunctorIlllNS0_17BitwiseXorFunctorIlEEEESt5arrayIPcLm3EEEEviT0_T1_)
        /*197c*/ 	.word	0x00000000


	//----- nvinfo : EIATTR_MIN_STACK_SIZE
	.align		4
.L_1129:
        /*1980*/ 	.byte	0x04, 0x12
        /*1982*/ 	.short	(.L_1131 - .L_1130)
	.align		4
.L_1130:
        /*1984*/ 	.word	index@(_ZN2at6native29vectorized_elementwise_kernelILi4ENS0_13BinaryFunctorIlllNS0_17BitwiseXorFunctorIlEEEESt5arrayIPcLm3EEEEviT0_T1_)
        /*1988*/ 	.word	0x00000000


	//----- nvinfo : EIATTR_MIN_STACK_SIZE
	.align		4
.L_1131:
        /*198c*/ 	.byte	0x04, 0x12
        /*198e*/ 	.short	(.L_1133 - .L_1132)
	.align		4
.L_1132:
        /*1990*/ 	.word	index@(_ZN2at6native29vectorized_elementwise_kernelILi8ENS0_13BinaryFunctorIlllNS0_17BitwiseXorFunctorIlEEEESt5arrayIPcLm3EEEEviT0_T1_)
        /*1994*/ 	.word	0x00000000


	//----- nvinfo : EIATTR_MIN_STACK_SIZE
	.align		4
.L_1133:
        /*1998*/ 	.byte	0x04, 0x12
        /*199a*/ 	.short	(.L_1135 - .L_1134)
	.align		4
.L_1134:
        /*199c*/ 	.word	index@(_ZN2at6native18elementwise_kernelILi128ELi4EZNS0_15gpu_kernel_implINS0_13AUnaryFunctorIiiiNS0_17BitwiseXorFunctorIiEEEEEEvRNS_18TensorIteratorBaseERKT_EUliE_EEviT1_)
        /*19a0*/ 	.word	0x00000000


	//----- nvinfo : EIATTR_MIN_STACK_SIZE
	.align		4
.L_1135:
        /*19a4*/ 	.byte	0x04, 0x12
        /*19a6*/ 	.short	(.L_1137 - .L_1136)
	.align		4
.L_1136:
        /*19a8*/ 	.word	index@(_ZN2at6native27unrolled_elementwise_kernelINS0_13AUnaryFunctorIiiiNS0_17BitwiseXorFunctorIiEEEESt5arrayIPcLm2EELi4E23TrivialOffsetCalculatorILi1EjESA_NS0_6memory12LoadWithCastILi1EEENSB_13StoreWithCastILi1EEEEEviT_T0_T2_T3_T4_T5_)
        /*19ac*/ 	.word	0x00000000


	//----- nvinfo : EIATTR_MIN_STACK_SIZE
	.align		4
.L_1137:
        /*19b0*/ 	.byte	0x04, 0x12
        /*19b2*/ 	.short	(.L_1139 - .L_1138)
	.align		4
.L_1138:
        /*19b4*/ 	.word	index@(_ZN2at6native18elementwise_kernelILi128ELi2EZNS0_22gpu_kernel_impl_nocastINS0_13AUnaryFunctorIiiiNS0_17BitwiseXorFunctorIiEEEEEEvRNS_18TensorIteratorBaseERKT_EUliE_EEviT1_)
        /*19b8*/ 	.word	0x00000000


	//----- nvinfo : EIATTR_MIN_STACK_SIZE
	.align		4
.L_1139:
        /*19bc*/ 	.byte	0x04, 0x12
        /*19be*/ 	.short	(.L_1141 - .L_1140)
	.align		4
.L_1140:
        /*19c0*/ 	.word	index@(_ZN2at6native27unrolled_elementwise_kernelINS0_13AUnaryFunctorIiiiNS0_17BitwiseXorFunctorIiEEEESt5arrayIPcLm2EELi4E23TrivialOffsetCalculatorILi1EjESA_NS0_6memory15LoadWithoutCastENSB_16StoreWithoutCastEEEviT_T0_T2_T3_T4_T5_)
        /*19c4*/ 	.word	0x00000000


	//----- nvinfo : EIATTR_MIN_STACK_SIZE
	.align		4
.L_1141:
        /*19c8*/ 	.byte	0x04, 0x12
        /*19ca*/ 	.short	(.L_1143 - .L_1142)
	.align		4
.L_1142:
        /*19cc*/ 	.word	index@(_ZN2at6native29vectorized_elementwise_kernelILi2ENS0_13AUnaryFunctorIiiiNS0_17BitwiseXorFunctorIiEEEESt5arrayIPcLm2EEEEviT0_T1_)
        /*19d0*/ 	.word	0x00000000


	//----- nvinfo : EIATTR_MIN_STACK_SIZE
	.align		4
.L_1143:
        /*19d4*/ 	.byte	0x04, 0x12
        /*19d6*/ 	.short	(.L_1145 - .L_1144)
	.align		4
.L_1144:
        /*19d8*/ 	.word	index@(_ZN2at6native29vectorized_elementwise_kernelILi4ENS0_13AUnaryFunctorIiiiNS0_17BitwiseXorFunctorIiEEEESt5arrayIPcLm2EEEEviT0_T1_)
        /*19dc*/ 	.word	0x00000000


	//----- nvinfo : EIATTR_MIN_STACK_SIZE
	.align		4
.L_1145:
        /*19e0*/ 	.byte	0x04, 0x12
        /*19e2*/ 	.short	(.L_1147 - .L_1146)
	.align		4
.L_1146:
        /*19e4*/ 	.word	index@(_ZN2at6native29vectorized_elementwise_kernelILi8ENS0_13AUnaryFunctorIiiiNS0_17BitwiseXorFunctorIiEEEESt5arrayIPcLm2EEEEviT0_T1_)
        /*19e8*/ 	.word	0x00000000


	//----- nvinfo : EIATTR_MIN_STACK_SIZE
	.align		4
.L_1147:
        /*19ec*/ 	.byte	0x04, 0x12
        /*19ee*/ 	.short	(.L_1149 - .L_1148)
	.align		4
.L_1148:
        /*19f0*/ 	.word	index@(_ZN2at6native18elementwise_kernelILi128ELi4EZNS0_15gpu_kernel_implINS0_13BinaryFunctorIiiiNS0_17BitwiseXorFunctorIiEEEEEEvRNS_18TensorIteratorBaseERKT_EUliE_EEviT1_)
        /*19f4*/ 	.word	0x00000000


	//----- nvinfo : EIATTR_MIN_STACK_SIZE
	.align		4
.L_1149:
        /*19f8*/ 	.byte	0x04, 0x12
        /*19fa*/ 	.short	(.L_1151 - .L_1150)
	.align		4
.L_1150:
        /*19fc*/ 	.word	index@(_ZN2at6native27unrolled_elementwise_kernelINS0_13BinaryFunctorIiiiNS0_17BitwiseXorFunctorIiEEEESt5arrayIPcLm3EELi4E23TrivialOffsetCalculatorILi2EjES9_ILi1EjENS0_6memory12LoadWithCastILi2EEENSC_13StoreWithCastILi1EEEEEviT_T0_T2_T3_T4_T5_)
        /*1a00*/ 	.word	0x00000000


	//----- nvinfo : EIATTR_MIN_STACK_SIZE
	.align		4
.L_1151:
        /*1a04*/ 	.byte	0x04, 0x12
        /*1a06*/ 	.short	(.L_1153 - .L_1152)
	.align		4
.L_1152:
        /*1a08*/ 	.word	index@(_ZN2at6native18elementwise_kernelILi128ELi2EZNS0_22gpu_kernel_impl_nocastINS0_13BinaryFunctorIiiiNS0_17BitwiseXorFunctorIiEEEEEEvRNS_18TensorIteratorBaseERKT_EUliE_EEviT1_)
        /*1a0c*/ 	.word	0x00000000


	//----- nvinfo : EIATTR_MIN_STACK_SIZE
	.align		4
.L_1153:
        /*1a10*/ 	.byte	0x04, 0x12
        /*1a12*/ 	.short	(.L_1155 - .L_1154)
	.align		4
.L_1154:
        /*1a14*/ 	.word	index@(_ZN2at6native27unrolled_elementwise_kernelINS0_13BinaryFunctorIiiiNS0_17BitwiseXorFunctorIiEEEESt5arrayIPcLm3EELi4E23TrivialOffsetCalculatorILi2EjES9_ILi1EjENS0_6memory15LoadWithoutCastENSC_16StoreWithoutCastEEEviT_T0_T2_T3_T4_T5_)
        /*1a18*/ 	.word	0x00000000


	//----- nvinfo : EIATTR_MIN_STACK_SIZE
	.align		4
.L_1155:
        /*1a1c*/ 	.byte	0x04, 0x12
        /*1a1e*/ 	.short	(.L_1157 - .L_1156)
	.align		4
.L_1156:
        /*1a20*/ 	.word	index@(_ZN2at6native29vectorized_elementwise_kernelILi2ENS0_13BinaryFunctorIiiiNS0_17BitwiseXorFunctorIiEEEESt5arrayIPcLm3EEEEviT0_T1_)
        /*1a24*/ 	.word	0x00000000


	//----- nvinfo : EIATTR_MIN_STACK_SIZE
	.align		4
.L_1157:
        /*1a28*/ 	.byte	0x04, 0x12
        /*1a2a*/ 	.short	(.L_1159 - .L_1158)
	.align		4
.L_1158:
        /*1a2c*/ 	.word	index@(_ZN2at6native29vectorized_elementwise_kernelILi4ENS0_13BinaryFunctorIiiiNS0_17BitwiseXorFunctorIiEEEESt5arrayIPcLm3EEEEviT0_T1_)
        /*1a30*/ 	.word	0x00000000


	//----- nvinfo : EIATTR_MIN_STACK_SIZE
	.align		4
.L_1159:
        /*1a34*/ 	.byte	0x04, 0x12
        /*1a36*/ 	.short	(.L_1161 - .L_1160)
	.align		4
.L_1160:
        /*1a38*/ 	.word	index@(_ZN2at6native29vectorized_elementwise_kernelILi8ENS0_13BinaryFunctorIiiiNS0_17BitwiseXorFunctorIiEEEESt5arrayIPcLm3EEEEviT0_T1_)
        /*1a3c*/ 	.word	0x00000000


	//----- nvinfo : EIATTR_MIN_STACK_SIZE
	.align		4
.L_1161:
        /*1a40*/ 	.byte	0x04, 0x12
        /*1a42*/ 	.short	(.L_1163 - .L_1162)
	.align		4
.L_1162:
        /*1a44*/ 	.word	index@(_ZN2at6native18elementwise_kernelILi128ELi4EZNS0_15gpu_kernel_implINS0_13AUnaryFunctorIaaaNS0_17BitwiseXorFunctorIaEEEEEEvRNS_18TensorIteratorBaseERKT_EUliE_EEviT1_)
        /*1a48*/ 	.word	0x00000000


	//----- nvinfo : EIATTR_MIN_STACK_SIZE
	.align		4
.L_1163:
        /*1a4c*/ 	.byte	0x04, 0x12
        /*1a4e*/ 	.short	(.L_1165 - .L_1164)
	.align		4
.L_1164:
        /*1a50*/ 	.word	index@(_ZN2at6native27unrolled_elementwise_kernelINS0_13AUnaryFunctorIaaaNS0_17BitwiseXorFunctorIaEEEESt5arrayIPcLm2EELi4E23TrivialOffsetCalculatorILi1EjESA_NS0_6memory12LoadWithCastILi1EEENSB_13StoreWithCastILi1EEEEEviT_T0_T2_T3_T4_T5_)
        /*1a54*/ 	.word	0x00000000


	//----- nvinfo : EIATTR_MIN_STACK_SIZE
	.align		4
.L_1165:
        /*1a58*/ 	.byte	0x04, 0x12
        /*1a5a*/ 	.short	(.L_1167 - .L_1166)
	.align		4
.L_1166:
        /*1a5c*/ 	.word	index@(_ZN2at6native18elementwise_kernelILi128ELi4EZNS0_22gpu_kernel_impl_nocastINS0_13AUnaryFunctorIaaaNS0_17BitwiseXorFunctorIaEEEEEEvRNS_18TensorIteratorBaseERKT_EUliE_EEviT1_)
        /*1a60*/ 	.word	0x00000000


	//----- nvinfo : EIATTR_MIN_STACK_SIZE
	.align		4
.L_1167:
        /*1a64*/ 	.byte	0x04, 0x12
        /*1a66*/ 	.short	(.L_1169 - .L_1168)
	.align		4
.L_1168:
        /*1a68*/ 	.word	index@(_ZN2at6native27unrolled_elementwise_kernelINS0_13AUnaryFunctorIaaaNS0_17BitwiseXorFunctorIaEEEESt5arrayIPcLm2EELi4E23TrivialOffsetCalculatorILi1EjESA_NS0_6memory15LoadWithoutCastENSB_16StoreWithoutCastEEEviT_T0_T2_T3_T4_T5_)
        /*1a6c*/ 	.word	0x00000000


	//----- nvinfo : EIATTR_MIN_STACK_SIZE
	.align		4
.L_1169:
        /*1a70*/ 	.byte	0x04, 0x12
        /*1a72*/ 	.short	(.L_1171 - .L_1170)
	.align		4
.L_1170:
        /*1a74*/ 	.word	index@(_ZN2at6native29vectorized_elementwise_kernelILi2ENS0_13AUnaryFunctorIaaaNS0_17BitwiseXorFunctorIaEEEESt5arrayIPcLm2EEEEviT0_T1_)
        /*1a78*/ 	.word	0x00000000


	//----- nvinfo : EIATTR_MIN_STACK_SIZE
	.align		4
.L_1171:
        /*1a7c*/ 	.byte	0x04, 0x12
        /*1a7e*/ 	.short	(.L_1173 - .L_1172)
	.align		4
.L_1172:
        /*1a80*/ 	.word	index@(_ZN2at6native29vectorized_elementwise_kernelILi4ENS0_13AUnaryFunctorIaaaNS0_17BitwiseXorFunctorIaEEEESt5arrayIPcLm2EEEEviT0_T1_)
        /*1a84*/ 	.word	0x00000000


	//----- nvinfo : EIATTR_MIN_STACK_SIZE
	.align		4
.L_1173:
        /*1a88*/ 	.byte	0x04, 0x12
        /*1a8a*/ 	.short	(.L_1175 - .L_1174)
	.align		4
.L_1174:
        /*1a8c*/ 	.word	index@(_ZN2at6native29vectorized_elementwise_kernelILi8ENS0_13AUnaryFunctorIaaaNS0_17BitwiseXorFunctorIaEEEESt5arrayIPcLm2EEEEviT0_T1_)
        /*1a90*/ 	.word	0x00000000


	//----- nvinfo : EIATTR_MIN_STACK_SIZE
	.align		4
.L_1175:
        /*1a94*/ 	.byte	0x04, 0x12
        /*1a96*/ 	.short	(.L_1177 - .L_1176)
	.align		4
.L_1176:
        /*1a98*/ 	.word	index@(_ZN2at6native18elementwise_kernelILi128ELi4EZNS0_15gpu_kernel_implINS0_13BinaryFunctorIaaaNS0_17BitwiseXorFunctorIaEEEEEEvRNS_18TensorIteratorBaseERKT_EUliE_EEviT1_)
        /*1a9c*/ 	.word	0x00000000


	//----- nvinfo : EIATTR_MIN_STACK_SIZE
	.align		4
.L_1177:
        /*1aa0*/ 	.byte	0x04, 0x12
        /*1aa2*/ 	.short	(.L_1179 - .L_1178)
	.align		4
.L_1178:
        /*1aa4*/ 	.word	index@(_ZN2at6native27unrolled_elementwise_kernelINS0_13BinaryFunctorIaaaNS0_17BitwiseXorFunctorIaEEEESt5arrayIPcLm3EELi4E23TrivialOffsetCalculatorILi2EjES9_ILi1EjENS0_6memory12LoadWithCastILi2EEENSC_13StoreWithCastILi1EEEEEviT_T0_T2_T3_T4_T5_)
        /*1aa8*/ 	.word	0x00000000


	//----- nvinfo : EIATTR_MIN_STACK_SIZE
	.align		4
.L_1179:
        /*1aac*/ 	.byte	0x04, 0x12
        /*1aae*/ 	.short	(.L_1181 - .L_1180)
	.align		4
.L_1180:
        /*1ab0*/ 	.word	index@(_ZN2at6native18elementwise_kernelILi128ELi4EZNS0_22gpu_kernel_impl_nocastINS0_13BinaryFunctorIaaaNS0_17BitwiseXorFunctorIaEEEEEEvRNS_18TensorIteratorBaseERKT_EUliE_EEviT1_)
        /*1ab4*/ 	.word	0x00000000


	//----- nvinfo : EIATTR_MIN_STACK_SIZE
	.align		4
.L_1181:
        /*1ab8*/ 	.byte	0x04, 0x12
        /*1aba*/ 	.short	(.L_1183 - .L_1182)
	.align		4
.L_1182:
        /*1abc*/ 	.word	index@(_ZN2at6native27unrolled_elementwise_kernelINS0_13BinaryFunctorIaaaNS0_17BitwiseXorFunctorIaEEEESt5arrayIPcLm3EELi4E23TrivialOffsetCalculatorILi2EjES9_ILi1EjENS0_6memory15LoadWithoutCastENSC_16StoreWithoutCastEEEviT_T0_T2_T3_T4_T5_)
        /*1ac0*/ 	.word	0x00000000


	//----- nvinfo : EIATTR_MIN_STACK_SIZE
	.align		4
.L_1183:
        /*1ac4*/ 	.byte	0x04, 0x12
        /*1ac6*/ 	.short	(.L_1185 - .L_1184)
	.align		4
.L_1184:
        /*1ac8*/ 	.word	index@(_ZN2at6native29vectorized_elementwise_kernelILi2ENS0_13BinaryFunctorIaaaNS0_17BitwiseXorFunctorIaEEEESt5arrayIPcLm3EEEEviT0_T1_)
        /*1acc*/ 	.word	0x00000000


	//----- nvinfo : EIATTR_MIN_STACK_SIZE
	.align		4
.L_1185:
        /*1ad0*/ 	.byte	0x04, 0x12
        /*1ad2*/ 	.short	(.L_1187 - .L_1186)
	.align		4
.L_1186:
        /*1ad4*/ 	.word	index@(_ZN2at6native29vectorized_elementwise_kernelILi4ENS0_13BinaryFunctorIaaaNS0_17BitwiseXorFunctorIaEEEESt5arrayIPcLm3EEEEviT0_T1_)
        /*1ad8*/ 	.word	0x00000000


	//----- nvinfo : EIATTR_MIN_STACK_SIZE
	.align		4
.L_1187:
        /*1adc*/ 	.byte	0x04, 0x12
        /*1ade*/ 	.short	(.L_1189 - .L_1188)
	.align		4
.L_1188:
        /*1ae0*/ 	.word	index@(_ZN2at6native29vectorized_elementwise_kernelILi8ENS0_13BinaryFunctorIaaaNS0_17BitwiseXorFunctorIaEEEESt5arrayIPcLm3EEEEviT0_T1_)
        /*1ae4*/ 	.word	0x00000000


	//----- nvinfo : EIATTR_MIN_STACK_SIZE
	.align		4
.L_1189:
        /*1ae8*/ 	.byte	0x04, 0x12
        /*1aea*/ 	.short	(.L_1191 - .L_1190)
	.align		4
.L_1190:
        /*1aec*/ 	.word	index@(_ZN2at6native18elementwise_kernelILi128ELi4EZNS0_15gpu_kernel_implINS0_13AUnaryFunctorIhhhNS0_17BitwiseXorFunctorIhEEEEEEvRNS_18TensorIteratorBaseERKT_EUliE_EEviT1_)
        /*1af0*/ 	.word	0x00000000


	//----- nvinfo : EIATTR_MIN_STACK_SIZE
	.align		4
.L_1191:
        /*1af4*/ 	.byte	0x04, 0x12
        /*1af6*/ 	.short	(.L_1193 - .L_1192)
	.align		4
.L_1192:
        /*1af8*/ 	.word	index@(_ZN2at6native27unrolled_elementwise_kernelINS0_13AUnaryFunctorIhhhNS0_17BitwiseXorFunctorIhEEEESt5arrayIPcLm2EELi4E23TrivialOffsetCalculatorILi1EjESA_NS0_6memory12LoadWithCastILi1EEENSB_13StoreWithCastILi1EEEEEviT_T0_T2_T3_T4_T5_)
        /*1afc*/ 	.word	0x00000000


	//----- nvinfo : EIATTR_MIN_STACK_SIZE
	.align		4
.L_1193:
        /*1b00*/ 	.byte	0x04, 0x12
        /*1b02*/ 	.short	(.L_1195 - .L_1194)
	.align		4
.L_1194:
        /*1b04*/ 	.word	index@(_ZN2at6native18elementwise_kernelILi128ELi4EZNS0_22gpu_kernel_impl_nocastINS0_13AUnaryFunctorIhhhNS0_17BitwiseXorFunctorIhEEEEEEvRNS_18TensorIteratorBaseERKT_EUliE_EEviT1_)
        /*1b08*/ 	.word	0x00000000


	//----- nvinfo : EIATTR_MIN_STACK_SIZE
	.align		4
.L_1195:
        /*1b0c*/ 	.byte	0x04, 0x12
        /*1b0e*/ 	.short	(.L_1197 - .L_1196)
	.align		4
.L_1196:
        /*1b10*/ 	.word	index@(_ZN2at6native27unrolled_elementwise_kernelINS0_13AUnaryFunctorIhhhNS0_17BitwiseXorFunctorIhEEEESt5arrayIPcLm2EELi4E23TrivialOffsetCalculatorILi1EjESA_NS0_6memory15LoadWithoutCastENSB_16StoreWithoutCastEEEviT_T0_T2_T3_T4_T5_)
        /*1b14*/ 	.word	0x00000000


	//----- nvinfo : EIATTR_MIN_STACK_SIZE
	.align		4
.L_1197:
        /*1b18*/ 	.byte	0x04, 0x12
        /*1b1a*/ 	.short	(.L_1199 - .L_1198)
	.align		4
.L_1198:
        /*1b1c*/ 	.word	index@(_ZN2at6native29vectorized_elementwise_kernelILi2ENS0_13AUnaryFunctorIhhhNS0_17BitwiseXorFunctorIhEEEESt5arrayIPcLm2EEEEviT0_T1_)
        /*1b20*/ 	.word	0x00000000


	//----- nvinfo : EIATTR_MIN_STACK_SIZE
	.align		4
.L_1199:
        /*1b24*/ 	.byte	0x04, 0x12
        /*1b26*/ 	.short	(.L_1201 - .L_1200)
	.align		4
.L_1200:
        /*1b28*/ 	.word	index@(_ZN2at6native29vectorized_elementwise_kernelILi4ENS0_13AUnaryFunctorIhhhNS0_17BitwiseXorFunctorIhEEEESt5arrayIPcLm2EEEEviT0_T1_)
        /*1b2c*/ 	.word	0x00000000


	//----- nvinfo : EIATTR_MIN_STACK_SIZE
	.align		4
.L_1201:
        /*1b30*/ 	.byte	0x04, 0x12
        /*1b32*/ 	.short	(.L_1203 - .L_1202)
	.align		4
.L_1202:
        /*1b34*/ 	.word	index@(_ZN2at6native29vectorized_elementwise_kernelILi8ENS0_13AUnaryFunctorIhhhNS0_17BitwiseXorFunctorIhEEEESt5arrayIPcLm2EEEEviT0_T1_)
        /*1b38*/ 	.word	0x00000000


	//----- nvinfo : EIATTR_MIN_STACK_SIZE
	.align		4
.L_1203:
        /*1b3c*/ 	.byte	0x04, 0x12
        /*1b3e*/ 	.short	(.L_1205 - .L_1204)
	.align		4
.L_1204:
        /*1b40*/ 	.word	index@(_ZN2at6native18elementwise_kernelILi128ELi4EZNS0_15gpu_kernel_implINS0_13BinaryFunctorIhhhNS0_17BitwiseXorFunctorIhEEEEEEvRNS_18TensorIteratorBaseERKT_EUliE_EEviT1_)
        /*1b44*/ 	.word	0x00000000


	//----- nvinfo : EIATTR_MIN_STACK_SIZE
	.align		4
.L_1205:
        /*1b48*/ 	.byte	0x04, 0x12
        /*1b4a*/ 	.short	(.L_1207 - .L_1206)
	.align		4
.L_1206:
        /*1b4c*/ 	.word	index@(_ZN2at6native27unrolled_elementwise_kernelINS0_13BinaryFunctorIhhhNS0_17BitwiseXorFunctorIhEEEESt5arrayIPcLm3EELi4E23TrivialOffsetCalculatorILi2EjES9_ILi1EjENS0_6memory12LoadWithCastILi2EEENSC_13StoreWithCastILi1EEEEEviT_T0_T2_T3_T4_T5_)
        /*1b50*/ 	.word	0x00000000


	//----- nvinfo : EIATTR_MIN_STACK_SIZE
	.align		4
.L_1207:
        /*1b54*/ 	.byte	0x04, 0x12
        /*1b56*/ 	.short	(.L_1209 - .L_1208)
	.align		4
.L_1208:
        /*1b58*/ 	.word	index@(_ZN2at6native18elementwise_kernelILi128ELi4EZNS0_22gpu_kernel_impl_nocastINS0_13BinaryFunctorIhhhNS0_17BitwiseXorFunctorIhEEEEEEvRNS_18TensorIteratorBaseERKT_EUliE_EEviT1_)
        /*1b5c*/ 	.word	0x00000000


	//----- nvinfo : EIATTR_MIN_STACK_SIZE
	.align		4
.L_1209:
        /*1b60*/ 	.byte	0x04, 0x12
        /*1b62*/ 	.short	(.L_1211 - .L_1210)
	.align		4
.L_1210:
        /*1b64*/ 	.word	index@(_ZN2at6native27unrolled_elementwise_kernelINS0_13BinaryFunctorIhhhNS0_17BitwiseXorFunctorIhEEEESt5arrayIPcLm3EELi4E23TrivialOffsetCalculatorILi2EjES9_ILi1EjENS0_6memory15LoadWithoutCastENSC_16StoreWithoutCastEEEviT_T0_T2_T3_T4_T5_)
        /*1b68*/ 	.word	0x00000000


	//----- nvinfo : EIATTR_MIN_STACK_SIZE
	.align		4
.L_1211:
        /*1b6c*/ 	.byte	0x04, 0x12
        /*1b6e*/ 	.short	(.L_1213 - .L_1212)
	.align		4
.L_1212:
        /*1b70*/ 	.word	index@(_ZN2at6native29vectorized_elementwise_kernelILi2ENS0_13BinaryFunctorIhhhNS0_17BitwiseXorFunctorIhEEEESt5arrayIPcLm3EEEEviT0_T1_)
        /*1b74*/ 	.word	0x00000000


	//----- nvinfo : EIATTR_MIN_STACK_SIZE
	.align		4
.L_1213:
        /*1b78*/ 	.byte	0x04, 0x12
        /*1b7a*/ 	.short	(.L_1215 - .L_1214)
	.align		4
.L_1214:
        /*1b7c*/ 	.word	index@(_ZN2at6native29vectorized_elementwise_kernelILi4ENS0_13BinaryFunctorIhhhNS0_17BitwiseXorFunctorIhEEEESt5arrayIPcLm3EEEEviT0_T1_)
        /*1b80*/ 	.word	0x00000000


	//----- nvinfo : EIATTR_MIN_STACK_SIZE
	.align		4
.L_1215:
        /*1b84*/ 	.byte	0x04, 0x12
        /*1b86*/ 	.short	(.L_1217 - .L_1216)
	.align		4
.L_1216:
        /*1b88*/ 	.word	index@(_ZN2at6native29vectorized_elementwise_kernelILi8ENS0_13BinaryFunctorIhhhNS0_17BitwiseXorFunctorIhEEEESt5arrayIPcLm3EEEEviT0_T1_)
        /*1b8c*/ 	.word	0x00000000


	//----- nvinfo : EIATTR_MIN_STACK_SIZE
	.align		4
.L_1217:
        /*1b90*/ 	.byte	0x04, 0x12
        /*1b92*/ 	.short	(.L_1219 - .L_1218)
	.align		4
.L_1218:
        /*1b94*/ 	.word	index@(_ZN2at6native18elementwise_kernelILi128ELi4EZNS0_15gpu_kernel_implINS0_13AUnaryFunctorIbbbNS0_16BitwiseOrFunctorIbEEEEEEvRNS_18TensorIteratorBaseERKT_EUliE_EEviT1_)
        /*1b98*/ 	.word	0x00000000


	//----- nvinfo : EIATTR_MIN_STACK_SIZE
	.align		4
.L_1219:
        /*1b9c*/ 	.byte	0x04, 0x12
        /*1b9e*/ 	.short	(.L_1221 - .L_1220)
	.align		4
.L_1220:
        /*1ba0*/ 	.word	index@(_ZN2at6native27unrolled_elementwise_kernelINS0_13AUnaryFunctorIbbbNS0_16BitwiseOrFunctorIbEEEESt5arrayIPcLm2EELi4E23TrivialOffsetCalculatorILi1EjESA_NS0_6memory12LoadWithCastILi1EEENSB_13StoreWithCastILi1EEEEEviT_T0_T2_T3_T4_T5_)
        /*1ba4*/ 	.word	0x00000000


	//----- nvinfo : EIATTR_MIN_STACK_SIZE
	.align		4
.L_1221:
        /*1ba8*/ 	.byte	0x04, 0x12
        /*1baa*/ 	.short	(.L_1223 - .L_1222)
	.align		4
.L_1222:
        /*1bac*/ 	.word	index@(_ZN2at6native18elementwise_kernelILi128ELi4EZNS0_22gpu_kernel_impl_nocastINS0_13AUnaryFunctorIbbbNS0_16BitwiseOrFunctorIbEEEEEEvRNS_18TensorIteratorBaseERKT_EUliE_EEviT1_)
        /*1bb0*/ 	.word	0x00000000


	//----- nvinfo : EIATTR_MIN_STACK_SIZE
	.align		4
.L_1223:
        /*1bb4*/ 	.byte	0x04, 0x12
        /*1bb6*/ 	.short	(.L_1225 - .L_1224)
	.align		4
.L_1224:
        /*1bb8*/ 	.word	index@(_ZN2at6native27unrolled_elementwise_kernelINS0_13AUnaryFunctorIbbbNS0_16BitwiseOrFunctorIbEEEESt5arrayIPcLm2EELi4E23TrivialOffsetCalculatorILi1EjESA_NS0_6memory15LoadWithoutCastENSB_16StoreWithoutCastEEEviT_T0_T2_T3_T4_T5_)
        /*1bbc*/ 	.word	0x00000000


	//----- nvinfo : EIATTR_MIN_STACK_SIZE
	.align		4
.L_1225:
        /*1bc0*/ 	.byte	0x04, 0x12
        /*1bc2*/ 	.short	(.L_1227 - .L_1226)
	.align		4
.L_1226:
        /*1bc4*/ 	.word	index@(_ZN2at6native29vectorized_elementwise_kernelILi2ENS0_13AUnaryFunctorIbbbNS0_16BitwiseOrFunctorIbEEEESt5arrayIPcLm2EEEEviT0_T1_)
        /*1bc8*/ 	.word	0x00000000


	//----- nvinfo : EIATTR_MIN_STACK_SIZE
	.align		4
.L_1227:
        /*1bcc*/ 	.byte	0x04, 0x12
        /*1bce*/ 	.short	(.L_1229 - .L_1228)
	.align		4
.L_1228:
        /*1bd0*/ 	.word	index@(_ZN2at6native29vectorized_elementwise_kernelILi4ENS0_13AUnaryFunctorIbbbNS0_16BitwiseOrFunctorIbEEEESt5arrayIPcLm2EEEEviT0_T1_)
        /*1bd4*/ 	.word	0x00000000


	//----- nvinfo : EIATTR_MIN_STACK_SIZE
	.align		4
.L_1229:
        /*1bd8*/ 	.byte	0x04, 0x12
        /*1bda*/ 	.short	(.L_1231 - .L_1230)
	.align		4
.L_1230:
        /*1bdc*/ 	.word	index@(_ZN2at6native29vectorized_elementwise_kernelILi8ENS0_13AUnaryFunctorIbbbNS0_16BitwiseOrFunctorIbEEEESt5arrayIPcLm2EEEEviT0_T1_)
        /*1be0*/ 	.word	0x00000000


	//----- nvinfo : EIATTR_MIN_STACK_SIZE
	.align		4
.L_1231:
        /*1be4*/ 	.byte	0x04, 0x12
        /*1be6*/ 	.short	(.L_1233 - .L_1232)
	.align		4
.L_1232:
        /*1be8*/ 	.word	index@(_ZN2at6native18elementwise_kernelILi128ELi4EZNS0_15gpu_kernel_implINS0_13BinaryFunctorIbbbNS0_16BitwiseOrFunctorIbEEEEEEvRNS_18TensorIteratorBaseERKT_EUliE_EEviT1_)
        /*1bec*/ 	.word	0x00000000


	//----- nvinfo : EIATTR_MIN_STACK_SIZE
	.align		4
.L_1233:
        /*1bf0*/ 	.byte	0x04, 0x12
        /*1bf2*/ 	.short	(.L_1235 - .L_1234)
	.align		4
.L_1234:
        /*1bf4*/ 	.word	index@(_ZN2at6native27unrolled_elementwise_kernelINS0_13BinaryFunctorIbbbNS0_16BitwiseOrFunctorIbEEEESt5arrayIPcLm3EELi4E23TrivialOffsetCalculatorILi2EjES9_ILi1EjENS0_6memory12LoadWithCastILi2EEENSC_13StoreWithCastILi1EEEEEviT_T0_T2_T3_T4_T5_)
        /*1bf8*/ 	.word	0x00000000


	//----- nvinfo : EIATTR_MIN_STACK_SIZE
	.align		4
.L_1235:
        /*1bfc*/ 	.byte	0x04, 0x12
        /*1bfe*/ 	.short	(.L_1237 - .L_1236)
	.align		4
.L_1236:
        /*1c00*/ 	.word	index@(_ZN2at6native18elementwise_kernelILi128ELi4EZNS0_22gpu_kernel_impl_nocastINS0_13BinaryFunctorIbbbNS0_16BitwiseOrFunctorIbEEEEEEvRNS_18TensorIteratorBaseERKT_EUliE_EEviT1_)
        /*1c04*/ 	.word	0x00000000


	//----- nvinfo : EIATTR_MIN_STACK_SIZE
	.align		4
.L_1237:
        /*1c08*/ 	.byte	0x04, 0x12
        /*1c0a*/ 	.short	(.L_1239 - .L_1238)
	.align		4
.L_1238:
        /*1c0c*/ 	.word	index@(_ZN2at6native27unrolled_elementwise_kernelINS0_13BinaryFunctorIbbbNS0_16BitwiseOrFunctorIbEEEESt5arrayIPcLm3EELi4E23TrivialOffsetCalculatorILi2EjES9_ILi1EjENS0_6memory15LoadWithoutCastENSC_16StoreWithoutCastEEEviT_T0_T2_T3_T4_T5_)
        /*1c10*/ 	.word	0x00000000


	//----- nvinfo : EIATTR_MIN_STACK_SIZE
	.align		4
.L_1239:
        /*1c14*/ 	.byte	0x04, 0x12
        /*1c16*/ 	.short	(.L_1241 - .L_1240)
	.align		4
.L_1240:
        /*1c18*/ 	.word	index@(_ZN2at6native29vectorized_elementwise_kernelILi2ENS0_13BinaryFunctorIbbbNS0_16BitwiseOrFunctorIbEEEESt5arrayIPcLm3EEEEviT0_T1_)
        /*1c1c*/ 	.word	0x00000000


	//----- nvinfo : EIATTR_MIN_STACK_SIZE
	.align		4
.L_1241:
        /*1c20*/ 	.byte	0x04, 0x12
        /*1c22*/ 	.short	(.L_1243 - .L_1242)
	.align		4
.L_1242:
        /*1c24*/ 	.word	index@(_ZN2at6native29vectorized_elementwise_kernelILi4ENS0_13BinaryFunctorIbbbNS0_16BitwiseOrFunctorIbEEEESt5arrayIPcLm3EEEEviT0_T1_)
        /*1c28*/ 	.word	0x00000000


	//----- nvinfo : EIATTR_MIN_STACK_SIZE
	.align		4
.L_1243:
        /*1c2c*/ 	.byte	0x04, 0x12
        /*1c2e*/ 	.short	(.L_1245 - .L_1244)
	.align		4
.L_1244:
        /*1c30*/ 	.word	index@(_ZN2at6native29vectorized_elementwise_kernelILi8ENS0_13BinaryFunctorIbbbNS0_16BitwiseOrFunctorIbEEEESt5arrayIPcLm3EEEEviT0_T1_)
        /*1c34*/ 	.word	0x00000000


	//----- nvinfo : EIATTR_MIN_STACK_SIZE
	.align		4
.L_1245:
        /*1c38*/ 	.byte	0x04, 0x12
        /*1c3a*/ 	.short	(.L_1247 - .L_1246)
	.align		4
.L_1246:
        /*1c3c*/ 	.word	index@(_ZN2at6native18elementwise_kernelILi128ELi4EZNS0_15gpu_kernel_implINS0_13AUnaryFunctorIsssNS0_16BitwiseOrFunctorIsEEEEEEvRNS_18TensorIteratorBaseERKT_EUliE_EEviT1_)
        /*1c40*/ 	.word	0x00000000


	//----- nvinfo : EIATTR_MIN_STACK_SIZE
	.align		4
.L_1247:
        /*1c44*/ 	.byte	0x04, 0x12
        /*1c46*/ 	.short	(.L_1249 - .L_1248)
	.align		4
.L_1248:
        /*1c48*/ 	.word	index@(_ZN2at6native27unrolled_elementwise_kernelINS0_13AUnaryFunctorIsssNS0_16BitwiseOrFunctorIsEEEESt5arrayIPcLm2EELi4E23TrivialOffsetCalculatorILi1EjESA_NS0_6memory12LoadWithCastILi1EEENSB_13StoreWithCastILi1EEEEEviT_T0_T2_T3_T4_T5_)
        /*1c4c*/ 	.word	0x00000000


	//----- nvinfo : EIATTR_MIN_STACK_SIZE
	.align		4
.L_1249:
        /*1c50*/ 	.byte	0x04, 0x12
        /*1c52*/ 	.short	(.L_1251 - .L_1250)
	.align		4
.L_1250:
        /*1c54*/ 	.word	index@(_ZN2at6native18elementwise_kernelILi128ELi4EZNS0_22gpu_kernel_impl_nocastINS0_13AUnaryFunctorIsssNS0_16BitwiseOrFunctorIsEEEEEEvRNS_18TensorIteratorBaseERKT_EUliE_EEviT1_)
        /*1c58*/ 	.word	0x00000000


	//----- nvinfo : EIATTR_MIN_STACK_SIZE
	.align		4
.L_1251:
        /*1c5c*/ 	.byte	0x04, 0x12
        /*1c5e*/ 	.short	(.L_1253 - .L_1252)
	.align		4
.L_1252:
        /*1c60*/ 	.word	index@(_ZN2at6native27unrolled_elementwise_kernelINS0_13AUnaryFunctorIsssNS0_16BitwiseOrFunctorIsEEEESt5arrayIPcLm2EELi4E23TrivialOffsetCalculatorILi1EjESA_NS0_6memory15LoadWithoutCastENSB_16StoreWithoutCastEEEviT_T0_T2_T3_T4_T5_)
        /*1c64*/ 	.word	0x00000000


	//----- nvinfo : EIATTR_MIN_STACK_SIZE
	.align		4
.L_1253:
        /*1c68*/ 	.byte	0x04, 0x12
        /*1c6a*/ 	.short	(.L_1255 - .L_1254)
	.align		4
.L_1254:
        /*1c6c*/ 	.word	index@(_ZN2at6native29vectorized_elementwise_kernelILi2ENS0_13AUnaryFunctorIsssNS0_16BitwiseOrFunctorIsEEEESt5arrayIPcLm2EEEEviT0_T1_)
        /*1c70*/ 	.word	0x00000000


	//----- nvinfo : EIATTR_MIN_STACK_SIZE
	.align		4
.L_1255:
        /*1c74*/ 	.byte	0x04, 0x12
        /*1c76*/ 	.short	(.L_1257 - .L_1256)
	.align		4
.L_1256:
        /*1c78*/ 	.word	index@(_ZN2at6native29vectorized_elementwise_kernelILi4ENS0_13AUnaryFunctorIsssNS0_16BitwiseOrFunctorIsEEEESt5arrayIPcLm2EEEEviT0_T1_)
        /*1c7c*/ 	.word	0x00000000


	//----- nvinfo : EIATTR_MIN_STACK_SIZE
	.align		4
.L_1257:
        /*1c80*/ 	.byte	0x04, 0x12
        /*1c82*/ 	.short	(.L_1259 - .L_1258)
	.align		4
.L_1258:
        /*1c84*/ 	.word	index@(_ZN2at6native29vectorized_elementwise_kernelILi8ENS0_13AUnaryFunctorIsssNS0_16BitwiseOrFunctorIsEEEESt5arrayIPcLm2EEEEviT0_T1_)
        /*1c88*/ 	.word	0x00000000


	//----- nvinfo : EIATTR_MIN_STACK_SIZE
	.align		4
.L_1259:
        /*1c8c*/ 	.byte	0x04, 0x12
        /*1c8e*/ 	.short	(.L_1261 - .L_1260)
	.align		4
.L_1260:
        /*1c90*/ 	.word	index@(_ZN2at6native18elementwise_kernelILi128ELi4EZNS0_15gpu_kernel_implINS0_13BinaryFunctorIsssNS0_16BitwiseOrFunctorIsEEEEEEvRNS_18TensorIteratorBaseERKT_EUliE_EEviT1_)
        /*1c94*/ 	.word	0x00000000


	//----- nvinfo : EIATTR_MIN_STACK_SIZE
	.align		4
.L_1261:
        /*1c98*/ 	.byte	0x04, 0x12
        /*1c9a*/ 	.short	(.L_1263 - .L_1262)
	.align		4
.L_1262:
        /*1c9c*/ 	.word	index@(_ZN2at6native27unrolled_elementwise_kernelINS0_13BinaryFunctorIsssNS0_16BitwiseOrFunctorIsEEEESt5arrayIPcLm3EELi4E23TrivialOffsetCalculatorILi2EjES9_ILi1EjENS0_6memory12LoadWithCastILi2EEENSC_13StoreWithCastILi1EEEEEviT_T0_T2_T3_T4_T5_)
        /*1ca0*/ 	.word	0x00000000


	//----- nvinfo : EIATTR_MIN_STACK_SIZE
	.align		4
.L_1263:
        /*1ca4*/ 	.byte	0x04, 0x12
        /*1ca6*/ 	.short	(.L_1265 - .L_1264)
	.align		4
.L_1264:
        /*1ca8*/ 	.word	index@(_ZN2at6native18elementwise_kernelILi128ELi4EZNS0_22gpu_kernel_impl_nocastINS0_13BinaryFunctorIsssNS0_16BitwiseOrFunctorIsEEEEEEvRNS_18TensorIteratorBaseERKT_EUliE_EEviT1_)
        /*1cac*/ 	.word	0x00000000


	//----- nvinfo : EIATTR_MIN_STACK_SIZE
	.align		4
.L_1265:
        /*1cb0*/ 	.byte	0x04, 0x12
        /*1cb2*/ 	.short	(.L_1267 - .L_1266)
	.align		4
.L_1266:
        /*1cb4*/ 	.word	index@(_ZN2at6native27unrolled_elementwise_kernelINS0_13BinaryFunctorIsssNS0_16BitwiseOrFunctorIsEEEESt5arrayIPcLm3EELi4E23TrivialOffsetCalculatorILi2EjES9_ILi1EjENS0_6memory15LoadWithoutCastENSC_16StoreWithoutCastEEEviT_T0_T2_T3_T4_T5_)
        /*1cb8*/ 	.word	0x00000000


	//----- nvinfo : EIATTR_MIN_STACK_SIZE
	.align		4
.L_1267:
        /*1cbc*/ 	.byte	0x04, 0x12
        /*1cbe*/ 	.short	(.L_1269 - .L_1268)
	.align		4
.L_1268:
        /*1cc0*/ 	.word	index@(_ZN2at6native29vectorized_elementwise_kernelILi2ENS0_13BinaryFunctorIsssNS0_16BitwiseOrFunctorIsEEEESt5arrayIPcLm3EEEEviT0_T1_)
        /*1cc4*/ 	.word	0x00000000


	//----- nvinfo : EIATTR_MIN_STACK_SIZE
	.align		4
.L_1269:
        /*1cc8*/ 	.byte	0x04, 0x12
        /*1cca*/ 	.short	(.L_1271 - .L_1270)
	.align		4
.L_1270:
        /*1ccc*/ 	.word	index@(_ZN2at6native29vectorized_elementwise_kernelILi4ENS0_13BinaryFunctorIsssNS0_16BitwiseOrFunctorIsEEEESt5arrayIPcLm3EEEEviT0_T1_)
        /*1cd0*/ 	.word	0x00000000


	//----- nvinfo : EIATTR_MIN_STACK_SIZE
	.align		4
.L_1271:
        /*1cd4*/ 	.byte	0x04, 0x12
        /*1cd6*/ 	.short	(.L_1273 - .L_1272)
	.align		4
.L_1272:
        /*1cd8*/ 	.word	index@(_ZN2at6native29vectorized_elementwise_kernelILi8ENS0_13BinaryFunctorIsssNS0_16BitwiseOrFunctorIsEEEESt5arrayIPcLm3EEEEviT0_T1_)
        /*1cdc*/ 	.word	0x00000000


	//----- nvinfo : EIATTR_MIN_STACK_SIZE
	.align		4
.L_1273:
        /*1ce0*/ 	.byte	0x04, 0x12
        /*1ce2*/ 	.short	(.L_1275 - .L_1274)
	.align		4
.L_1274:
        /*1ce4*/ 	.word	index@(_ZN2at6native18elementwise_kernelILi128ELi4EZNS0_15gpu_kernel_implINS0_13AUnaryFunctorIlllNS0_16BitwiseOrFunctorIlEEEEEEvRNS_18TensorIteratorBaseERKT_EUliE_EEviT1_)
        /*1ce8*/ 	.word	0x00000000


	//----- nvinfo : EIATTR_MIN_STACK_SIZE
	.align		4
.L_1275:
        /*1cec*/ 	.byte	0x04, 0x12
        /*1cee*/ 	.short	(.L_1277 - .L_1276)
	.align		4
.L_1276:
        /*1cf0*/ 	.word	index@(_ZN2at6native27unrolled_elementwise_kernelINS0_13AUnaryFunctorIlllNS0_16BitwiseOrFunctorIlEEEESt5arrayIPcLm2EELi4E23TrivialOffsetCalculatorILi1EjESA_NS0_6memory12LoadWithCastILi1EEENSB_13StoreWithCastILi1EEEEEviT_T0_T2_T3_T4_T5_)
        /*1cf4*/ 	.word	0x00000000


	//----- nvinfo : EIATTR_MIN_STACK_SIZE
	.align		4
.L_1277:
        /*1cf8*/ 	.byte	0x04, 0x12
        /*1cfa*/ 	.short	(.L_1279 - .L_1278)
	.align		4
.L_1278:
        /*1cfc*/ 	.word	index@(_ZN2at6native18elementwise_kernelILi128ELi2EZNS0_22gpu_kernel_impl_nocastINS0_13AUnaryFunctorIlllNS0_16BitwiseOrFunctorIlEEEEEEvRNS_18TensorIteratorBaseERKT_EUliE_EEviT1_)
        /*1d00*/ 	.word	0x00000000


	//----- nvinfo : EIATTR_MIN_STACK_SIZE
	.align		4
.L_1279:
        /*1d04*/ 	.byte	0x04, 0x12
        /*1d06*/ 	.short	(.L_1281 - .L_1280)
	.align		4
.L_1280:
        /*1d08*/ 	.word	index@(_ZN2at6native27unrolled_elementwise_kernelINS0_13AUnaryFunctorIlllNS0_16BitwiseOrFunctorIlEEEESt5arrayIPcLm2EELi4E23TrivialOffsetCalculatorILi1EjESA_NS0_6memory15LoadWithoutCastENSB_16StoreWithoutCastEEEviT_T0_T2_T3_T4_T5_)
        /*1d0c*/ 	.word	0x00000000


	//----- nvinfo : EIATTR_MIN_STACK_SIZE
	.align		4
.L_1281:
        /*1d10*/ 	.byte	0x04, 0x12
        /*1d12*/ 	.short	(.L_1283 - .L_1282)
	.align		4
.L_1282:
        /*1d14*/ 	.word	index@(_ZN2at6native29vectorized_elementwise_kernelILi2ENS0_13AUnaryFunctorIlllNS0_16BitwiseOrFunctorIlEEEESt5arrayIPcLm2EEEEviT0_T1_)
        /*1d18*/ 	.word	0x00000000


	//----- nvinfo : EIATTR_MIN_STACK_SIZE
	.align		4
.L_1283:
        /*1d1c*/ 	.byte	0x04, 0x12
        /*1d1e*/ 	.short	(.L_1285 - .L_1284)
	.align		4
.L_1284:
        /*1d20*/ 	.word	index@(_ZN2at6native29vectorized_elementwise_kernelILi4ENS0_13AUnaryFunctorIlllNS0_16BitwiseOrFunctorIlEEEESt5arrayIPcLm2EEEEviT0_T1_)
        /*1d24*/ 	.word	0x00000000


	//----- nvinfo : EIATTR_MIN_STACK_SIZE
	.align		4
.L_1285:
        /*1d28*/ 	.byte	0x04, 0x12
        /*1d2a*/ 	.short	(.L_1287 - .L_1286)
	.align		4
.L_1286:
        /*1d2c*/ 	.word	index@(_ZN2at6native29vectorized_elementwise_kernelILi8ENS0_13AUnaryFunctorIlllNS0_16BitwiseOrFunctorIlEEEESt5arrayIPcLm2EEEEviT0_T1_)
        /*1d30*/ 	.word	0x00000000


	//----- nvinfo : EIATTR_MIN_STACK_SIZE
	.align		4
.L_1287:
        /*1d34*/ 	.byte	0x04, 0x12
        /*1d36*/ 	.short	(.L_1289 - .L_1288)
	.align		4
.L_1288:
        /*1d38*/ 	.word	index@(_ZN2at6native18elementwise_kernelILi128ELi4EZNS0_15gpu_kernel_implINS0_13BinaryFunctorIlllNS0_16BitwiseOrFunctorIlEEEEEEvRNS_18TensorIteratorBaseERKT_EUliE_EEviT1_)
        /*1d3c*/ 	.word	0x00000000


	//----- nvinfo : EIATTR_MIN_STACK_SIZE
	.align		4
.L_1289:
        /*1d40*/ 	.byte	0x04, 0x12
        /*1d42*/ 	.short	(.L_1291 - .L_1290)
	.align		4
.L_1290:
        /*1d44*/ 	.word	index@(_ZN2at6native27unrolled_elementwise_kernelINS0_13BinaryFunctorIlllNS0_16BitwiseOrFunctorIlEEEESt5arrayIPcLm3EELi4E23TrivialOffsetCalculatorILi2EjES9_ILi1EjENS0_6memory12LoadWithCastILi2EEENSC_13StoreWithCastILi1EEEEEviT_T0_T2_T3_T4_T5_)
        /*1d48*/ 	.word	0x00000000


	//----- nvinfo : EIATTR_MIN_STACK_SIZE
	.align		4
.L_1291:
        /*1d4c*/ 	.byte	0x04, 0x12
        /*1d4e*/ 	.short	(.L_1293 - .L_1292)
	.align		4
.L_1292:
        /*1d50*/ 	.word	index@(_ZN2at6native18elementwise_kernelILi128ELi2EZNS0_22gpu_kernel_impl_nocastINS0_13BinaryFunctorIlllNS0_16BitwiseOrFunctorIlEEEEEEvRNS_18TensorIteratorBaseERKT_EUliE_EEviT1_)
        /*1d54*/ 	.word	0x00000000


	//----- nvinfo : EIATTR_MIN_STACK_SIZE
	.align		4
.L_1293:
        /*1d58*/ 	.byte	0x04, 0x12
        /*1d5a*/ 	.short	(.L_1295 - .L_1294)
	.align		4
.L_1294:
        /*1d5c*/ 	.word	index@(_ZN2at6native27unrolled_elementwise_kernelINS0_13BinaryFunctorIlllNS0_16BitwiseOrFunctorIlEEEESt5arrayIPcLm3EELi4E23TrivialOffsetCalculatorILi2EjES9_ILi1EjENS0_6memory15LoadWithoutCastENSC_16StoreWithoutCastEEEviT_T0_T2_T3_T4_T5_)
        /*1d60*/ 	.word	0x00000000


	//----- nvinfo : EIATTR_MIN_STACK_SIZE
	.align		4
.L_1295:
        /*1d64*/ 	.byte	0x04, 0x12
        /*1d66*/ 	.short	(.L_1297 - .L_1296)
	.align		4
.L_1296:
        /*1d68*/ 	.word	index@(_ZN2at6native29vectorized_elementwise_kernelILi2ENS0_13BinaryFunctorIlllNS0_16BitwiseOrFunctorIlEEEESt5arrayIPcLm3EEEEviT0_T1_)
        /*1d6c*/ 	.word	0x00000000


	//----- nvinfo : EIATTR_MIN_STACK_SIZE
	.align		4
.L_1297:
        /*1d70*/ 	.byte	0x04, 0x12
        /*1d72*/ 	.short	(.L_1299 - .L_1298)
	.align		4
.L_1298:
        /*1d74*/ 	.word	index@(_ZN2at6native29vectorized_elementwise_kernelILi4ENS0_13BinaryFunctorIlllNS0_16BitwiseOrFunctorIlEEEESt5arrayIPcLm3EEEEviT0_T1_)
        /*1d78*/ 	.word	0x00000000


	//----- nvinfo : EIATTR_MIN_STACK_SIZE
	.align		4
.L_1299:
        /*1d7c*/ 	.byte	0x04, 0x12
        /*1d7e*/ 	.short	(.L_1301 - .L_1300)
	.align		4
.L_1300:
        /*1d80*/ 	.word	index@(_ZN2at6native29vectorized_elementwise_kernelILi8ENS0_13BinaryFunctorIlllNS0_16BitwiseOrFunctorIlEEEESt5arrayIPcLm3EEEEviT0_T1_)
        /*1d84*/ 	.word	0x00000000


	//----- nvinfo : EIATTR_MIN_STACK_SIZE
	.align		4
.L_1301:
        /*1d88*/ 	.byte	0x04, 0x12
        /*1d8a*/ 	.short	(.L_1303 - .L_1302)
	.align		4
.L_1302:
        /*1d8c*/ 	.word	index@(_ZN2at6native18elementwise_kernelILi128ELi4EZNS0_15gpu_kernel_implINS0_13AUnaryFunctorIiiiNS0_16BitwiseOrFunctorIiEEEEEEvRNS_18TensorIteratorBaseERKT_EUliE_EEviT1_)
        /*1d90*/ 	.word	0x00000000


	//----- nvinfo : EIATTR_MIN_STACK_SIZE
	.align		4
.L_1303:
        /*1d94*/ 	.byte	0x04, 0x12
        /*1d96*/ 	.short	(.L_1305 - .L_1304)
	.align		4
.L_1304:
        /*1d98*/ 	.word	index@(_ZN2at6native27unrolled_elementwise_kernelINS0_13AUnaryFunctorIiiiNS0_16BitwiseOrFunctorIiEEEESt5arrayIPcLm2EELi4E23TrivialOffsetCalculatorILi1EjESA_NS0_6memory12LoadWithCastILi1EEENSB_13StoreWithCastILi1EEEEEviT_T0_T2_T3_T4_T5_)
        /*1d9c*/ 	.word	0x00000000


	//----- nvinfo : EIATTR_MIN_STACK_SIZE
	.align		4
.L_1305:
        /*1da0*/ 	.byte	0x04, 0x12
        /*1da2*/ 	.short	(.L_1307 - .L_1306)
	.align		4
.L_1306:
        /*1da4*/ 	.word	index@(_ZN2at6native18elementwise_kernelILi128ELi2EZNS0_22gpu_kernel_impl_nocastINS0_13AUnaryFunctorIiiiNS0_16BitwiseOrFunctorIiEEEEEEvRNS_18TensorIteratorBaseERKT_EUliE_EEviT1_)
        /*1da8*/ 	.word	0x00000000


	//----- nvinfo : EIATTR_MIN_STACK_SIZE
	.align		4
.L_1307:
        /*1dac*/ 	.byte	0x04, 0x12
        /*1dae*/ 	.short	(.L_1309 - .L_1308)
	.align		4
.L_1308:
        /*1db0*/ 	.word	index@(_ZN2at6native27unrolled_elementwise_kernelINS0_13AUnaryFunctorIiiiNS0_16BitwiseOrFunctorIiEEEESt5arrayIPcLm2EELi4E23TrivialOffsetCalculatorILi1EjESA_NS0_6memory15LoadWithoutCastENSB_16StoreWithoutCastEEEviT_T0_T2_T3_T4_T5_)
        /*1db4*/ 	.word	0x00000000


	//----- nvinfo : EIATTR_MIN_STACK_SIZE
	.align		4
.L_1309:
        /*1db8*/ 	.byte	0x04, 0x12
        /*1dba*/ 	.short	(.L_1311 - .L_1310)
	.align		4
.L_1310:
        /*1dbc*/ 	.word	index@(_ZN2at6native29vectorized_elementwise_kernelILi2ENS0_13AUnaryFunctorIiiiNS0_16BitwiseOrFunctorIiEEEESt5arrayIPcLm2EEEEviT0_T1_)
        /*1dc0*/ 	.word	0x00000000


	//----- nvinfo : EIATTR_MIN_STACK_SIZE
	.align		4
.L_1311:
        /*1dc4*/ 	.byte	0x04, 0x12
        /*1dc6*/ 	.short	(.L_1313 - .L_1312)
	.align		4
.L_1312:
        /*1dc8*/ 	.word	index@(_ZN2at6native29vectorized_elementwise_kernelILi4ENS0_13AUnaryFunctorIiiiNS0_16BitwiseOrFunctorIiEEEESt5arrayIPcLm2EEEEviT0_T1_)
        /*1dcc*/ 	.word	0x00000000


	//----- nvinfo : EIATTR_MIN_STACK_SIZE
	.align		4
.L_1313:
        /*1dd0*/ 	.byte	0x04, 0x12
        /*1dd2*/ 	.short	(.L_1315 - .L_1314)
	.align		4
.L_1314:
        /*1dd4*/ 	.word	index@(_ZN2at6native29vectorized_elementwise_kernelILi8ENS0_13AUnaryFunctorIiiiNS0_16BitwiseOrFunctorIiEEEESt5arrayIPcLm2EEEEviT0_T1_)
        /*1dd8*/ 	.word	0x00000000


	//----- nvinfo : EIATTR_MIN_STACK_SIZE
	.align		4
.L_1315:
        /*1ddc*/ 	.byte	0x04, 0x12
        /*1dde*/ 	.short	(.L_1317 - .L_1316)
	.align		4
.L_1316:
        /*1de0*/ 	.word	index@(_ZN2at6native18elementwise_kernelILi128ELi4EZNS0_15gpu_kernel_implINS0_13BinaryFunctorIiiiNS0_16BitwiseOrFunctorIiEEEEEEvRNS_18TensorIteratorBaseERKT_EUliE_EEviT1_)
        /*1de4*/ 	.word	0x00000000


	//----- nvinfo : EIATTR_MIN_STACK_SIZE
	.align		4
.L_1317:
        /*1de8*/ 	.byte	0x04, 0x12
        /*1dea*/ 	.short	(.L_1319 - .L_1318)
	.align		4
.L_1318:
        /*1dec*/ 	.word	index@(_ZN2at6native27unrolled_elementwise_kernelINS0_13BinaryFunctorIiiiNS0_16BitwiseOrFunctorIiEEEESt5arrayIPcLm3EELi4E23TrivialOffsetCalculatorILi2EjES9_ILi1EjENS0_6memory12LoadWithCastILi2EEENSC_13StoreWithCastILi1EEEEEviT_T0_T2_T3_T4_T5_)
        /*1df0*/ 	.word	0x00000000


	//----- nvinfo : EIATTR_MIN_STACK_SIZE
	.align		4
.L_1319:
        /*1df4*/ 	.byte	0x04, 0x12
        /*1df6*/ 	.short	(.L_1321 - .L_1320)
	.align		4
.L_1320:
        /*1df8*/ 	.word	index@(_ZN2at6native18elementwise_kernelILi128ELi2EZNS0_22gpu_kernel_impl_nocastINS0_13BinaryFunctorIiiiNS0_16BitwiseOrFunctorIiEEEEEEvRNS_18TensorIteratorBaseERKT_EUliE_EEviT1_)
        /*1dfc*/ 	.word	0x00000000


	//----- nvinfo : EIATTR_MIN_STACK_SIZE
	.align		4
.L_1321:
        /*1e00*/ 	.byte	0x04, 0x12
        /*1e02*/ 	.short	(.L_1323 - .L_1322)
	.align		4
.L_1322:
        /*1e04*/ 	.word	index@(_ZN2at6native27unrolled_elementwise_kernelINS0_13BinaryFunctorIiiiNS0_16BitwiseOrFunctorIiEEEESt5arrayIPcLm3EELi4E23TrivialOffsetCalculatorILi2EjES9_ILi1EjENS0_6memory15LoadWithoutCastENSC_16StoreWithoutCastEEEviT_T0_T2_T3_T4_T5_)
        /*1e08*/ 	.word	0x00000000


	//----- nvinfo : EIATTR_MIN_STACK_SIZE
	.align		4
.L_1323:
        /*1e0c*/ 	.byte	0x04, 0x12
        /*1e0e*/ 	.short	(.L_1325 - .L_1324)
	.align		4
.L_1324:
        /*1e10*/ 	.word	index@(_ZN2at6native29vectorized_elementwise_kernelILi2ENS0_13BinaryFunctorIiiiNS0_16BitwiseOrFunctorIiEEEESt5arrayIPcLm3EEEEviT0_T1_)
        /*1e14*/ 	.word	0x00000000


	//----- nvinfo : EIATTR_MIN_STACK_SIZE
	.align		4
.L_1325:
        /*1e18*/ 	.byte	0x04, 0x12
        /*1e1a*/ 	.short	(.L_1327 - .L_1326)
	.align		4
.L_1326:
        /*1e1c*/ 	.word	index@(_ZN2at6native29vectorized_elementwise_kernelILi4ENS0_13BinaryFunctorIiiiNS0_16BitwiseOrFunctorIiEEEESt5arrayIPcLm3EEEEviT0_T1_)
        /*1e20*/ 	.word	0x00000000


	//----- nvinfo : EIATTR_MIN_STACK_SIZE
	.align		4
.L_1327:
        /*1e24*/ 	.byte	0x04, 0x12
        /*1e26*/ 	.short	(.L_1329 - .L_1328)
	.align		4
.L_1328:
        /*1e28*/ 	.word	index@(_ZN2at6native29vectorized_elementwise_kernelILi8ENS0_13BinaryFunctorIiiiNS0_16BitwiseOrFunctorIiEEEESt5arrayIPcLm3EEEEviT0_T1_)
        /*1e2c*/ 	.word	0x00000000


	//----- nvinfo : EIATTR_MIN_STACK_SIZE
	.align		4
.L_1329:
        /*1e30*/ 	.byte	0x04, 0x12
        /*1e32*/ 	.short	(.L_1331 - .L_1330)
	.align		4
.L_1330:
        /*1e34*/ 	.word	index@(_ZN2at6native18elementwise_kernelILi128ELi4EZNS0_15gpu_kernel_implINS0_13AUnaryFunctorIaaaNS0_16BitwiseOrFunctorIaEEEEEEvRNS_18TensorIteratorBaseERKT_EUliE_EEviT1_)
        /*1e38*/ 	.word	0x00000000


	//----- nvinfo : EIATTR_MIN_STACK_SIZE
	.align		4
.L_1331:
        /*1e3c*/ 	.byte	0x04, 0x12
        /*1e3e*/ 	.short	(.L_1333 - .L_1332)
	.align		4
.L_1332:
        /*1e40*/ 	.word	index@(_ZN2at6native27unrolled_elementwise_kernelINS0_13AUnaryFunctorIaaaNS0_16BitwiseOrFunctorIaEEEESt5arrayIPcLm2EELi4E23TrivialOffsetCalculatorILi1EjESA_NS0_6memory12LoadWithCastILi1EEENSB_13StoreWithCastILi1EEEEEviT_T0_T2_T3_T4_T5_)
        /*1e44*/ 	.word	0x00000000


	//----- nvinfo : EIATTR_MIN_STACK_SIZE
	.align		4
.L_1333:
        /*1e48*/ 	.byte	0x04, 0x12
        /*1e4a*/ 	.short	(.L_1335 - .L_1334)
	.align		4
.L_1334:
        /*1e4c*/ 	.word	index@(_ZN2at6native18elementwise_kernelILi128ELi4EZNS0_22gpu_kernel_impl_nocastINS0_13AUnaryFunctorIaaaNS0_16BitwiseOrFunctorIaEEEEEEvRNS_18TensorIteratorBaseERKT_EUliE_EEviT1_)
        /*1e50*/ 	.word	0x00000000


	//----- nvinfo : EIATTR_MIN_STACK_SIZE
	.align		4
.L_1335:
        /*1e54*/ 	.byte	0x04, 0x12
        /*1e56*/ 	.short	(.L_1337 - .L_1336)
	.align		4
.L_1336:
        /*1e58*/ 	.word	index@(_ZN2at6native27unrolled_elementwise_kernelINS0_13AUnaryFunctorIaaaNS0_16BitwiseOrFunctorIaEEEESt5arrayIPcLm2EELi4E23TrivialOffsetCalculatorILi1EjESA_NS0_6memory15LoadWithoutCastENSB_16StoreWithoutCastEEEviT_T0_T2_T3_T4_T5_)
        /*1e5c*/ 	.word	0x00000000


	//----- nvinfo : EIATTR_MIN_STACK_SIZE
	.align		4
.L_1337:
        /*1e60*/ 	.byte	0x04, 0x12
        /*1e62*/ 	.short	(.L_1339 - .L_1338)
	.align		4
.L_1338:
        /*1e64*/ 	.word	index@(_ZN2at6native29vectorized_elementwise_kernelILi2ENS0_13AUnaryFunctorIaaaNS0_16BitwiseOrFunctorIaEEEESt5arrayIPcLm2EEEEviT0_T1_)
        /*1e68*/ 	.word	0x00000000


	//----- nvinfo : EIATTR_MIN_STACK_SIZE
	.align		4
.L_1339:
        /*1e6c*/ 	.byte	0x04, 0x12
        /*1e6e*/ 	.short	(.L_1341 - .L_1340)
	.align		4
.L_1340:
        /*1e70*/ 	.word	index@(_ZN2at6native29vectorized_elementwise_kernelILi4ENS0_13AUnaryFunctorIaaaNS0_16BitwiseOrFunctorIaEEEESt5arrayIPcLm2EEEEviT0_T1_)
        /*1e74*/ 	.word	0x00000000


	//----- nvinfo : EIATTR_MIN_STACK_SIZE
	.align		4
.L_1341:
        /*1e78*/ 	.byte	0x04, 0x12
        /*1e7a*/ 	.short	(.L_1343 - .L_1342)
	.align		4
.L_1342:
        /*1e7c*/ 	.word	index@(_ZN2at6native29vectorized_elementwise_kernelILi8ENS0_13AUnaryFunctorIaaaNS0_16BitwiseOrFunctorIaEEEESt5arrayIPcLm2EEEEviT0_T1_)
        /*1e80*/ 	.word	0x00000000


	//----- nvinfo : EIATTR_MIN_STACK_SIZE
	.align		4
.L_1343:
        /*1e84*/ 	.byte	0x04, 0x12
        /*1e86*/ 	.short	(.L_1345 - .L_1344)
	.align		4
.L_1344:
        /*1e88*/ 	.word	index@(_ZN2at6native18elementwise_kernelILi128ELi4EZNS0_15gpu_kernel_implINS0_13BinaryFunctorIaaaNS0_16BitwiseOrFunctorIaEEEEEEvRNS_18TensorIteratorBaseERKT_EUliE_EEviT1_)
        /*1e8c*/ 	.word	0x00000000


	//----- nvinfo : EIATTR_MIN_STACK_SIZE
	.align		4
.L_1345:
        /*1e90*/ 	.byte	0x04, 0x12
        /*1e92*/ 	.short	(.L_1347 - .L_1346)
	.align		4
.L_1346:
        /*1e94*/ 	.word	index@(_ZN2at6native27unrolled_elementwise_kernelINS0_13BinaryFunctorIaaaNS0_16BitwiseOrFunctorIaEEEESt5arrayIPcLm3EELi4E23TrivialOffsetCalculatorILi2EjES9_ILi1EjENS0_6memory12LoadWithCastILi2EEENSC_13StoreWithCastILi1EEEEEviT_T0_T2_T3_T4_T5_)
        /*1e98*/ 	.word	0x00000000


	//----- nvinfo : EIATTR_MIN_STACK_SIZE
	.align		4
.L_1347:
        /*1e9c*/ 	.byte	0x04, 0x12
        /*1e9e*/ 	.short	(.L_1349 - .L_1348)
	.align		4
.L_1348:
        /*1ea0*/ 	.word	index@(_ZN2at6native18elementwise_kernelILi128ELi4EZNS0_22gpu_kernel_impl_nocastINS0_13BinaryFunctorIaaaNS0_16BitwiseOrFunctorIaEEEEEEvRNS_18TensorIteratorBaseERKT_EUliE_EEviT1_)
        /*1ea4*/ 	.word	0x00000000


	//----- nvinfo : EIATTR_MIN_STACK_SIZE
	.align		4
.L_1349:
        /*1ea8*/ 	.byte	0x04, 0x12
        /*1eaa*/ 	.short	(.L_1351 - .L_1350)
	.align		4
.L_1350:
        /*1eac*/ 	.word	index@(_ZN2at6native27unrolled_elementwise_kernelINS0_13BinaryFunctorIaaaNS0_16BitwiseOrFunctorIaEEEESt5arrayIPcLm3EELi4E23TrivialOffsetCalculatorILi2EjES9_ILi1EjENS0_6memory15LoadWithoutCastENSC_16StoreWithoutCastEEEviT_T0_T2_T3_T4_T5_)
        /*1eb0*/ 	.word	0x00000000


	//----- nvinfo : EIATTR_MIN_STACK_SIZE
	.align		4
.L_1351:
        /*1eb4*/ 	.byte	0x04, 0x12
        /*1eb6*/ 	.short	(.L_1353 - .L_1352)
	.align		4
.L_1352:
        /*1eb8*/ 	.word	index@(_ZN2at6native29vectorized_elementwise_kernelILi2ENS0_13BinaryFunctorIaaaNS0_16BitwiseOrFunctorIaEEEESt5arrayIPcLm3EEEEviT0_T1_)
        /*1ebc*/ 	.word	0x00000000


	//----- nvinfo : EIATTR_MIN_STACK_SIZE
	.align		4
.L_1353:
        /*1ec0*/ 	.byte	0x04, 0x12
        /*1ec2*/ 	.short	(.L_1355 - .L_1354)
	.align		4
.L_1354:
        /*1ec4*/ 	.word	index@(_ZN2at6native29vectorized_elementwise_kernelILi4ENS0_13BinaryFunctorIaaaNS0_16BitwiseOrFunctorIaEEEESt5arrayIPcLm3EEEEviT0_T1_)
        /*1ec8*/ 	.word	0x00000000


	//----- nvinfo : EIATTR_MIN_STACK_SIZE
	.align		4
.L_1355:
        /*1ecc*/ 	.byte	0x04, 0x12
        /*1ece*/ 	.short	(.L_1357 - .L_1356)
	.align		4
.L_1356:
        /*1ed0*/ 	.word	index@(_ZN2at6native29vectorized_elementwise_kernelILi8ENS0_13BinaryFunctorIaaaNS0_16BitwiseOrFunctorIaEEEESt5arrayIPcLm3EEEEviT0_T1_)
        /*1ed4*/ 	.word	0x00000000


	//----- nvinfo : EIATTR_MIN_STACK_SIZE
	.align		4
.L_1357:
        /*1ed8*/ 	.byte	0x04, 0x12
        /*1eda*/ 	.short	(.L_1359 - .L_1358)
	.align		4
.L_1358:
        /*1edc*/ 	.word	index@(_ZN2at6native18elementwise_kernelILi128ELi4EZNS0_15gpu_kernel_implINS0_13AUnaryFunctorIhhhNS0_16BitwiseOrFunctorIhEEEEEEvRNS_18TensorIteratorBaseERKT_EUliE_EEviT1_)
        /*1ee0*/ 	.word	0x00000000


	//----- nvinfo : EIATTR_MIN_STACK_SIZE
	.align		4
.L_1359:
        /*1ee4*/ 	.byte	0x04, 0x12
        /*1ee6*/ 	.short	(.L_1361 - .L_1360)
	.align		4
.L_1360:
        /*1ee8*/ 	.word	index@(_ZN2at6native27unrolled_elementwise_kernelINS0_13AUnaryFunctorIhhhNS0_16BitwiseOrFunctorIhEEEESt5arrayIPcLm2EELi4E23TrivialOffsetCalculatorILi1EjESA_NS0_6memory12LoadWithCastILi1EEENSB_13StoreWithCastILi1EEEEEviT_T0_T2_T3_T4_T5_)
        /*1eec*/ 	.word	0x00000000


	//----- nvinfo : EIATTR_MIN_STACK_SIZE
	.align		4
.L_1361:
        /*1ef0*/ 	.byte	0x04, 0x12
        /*1ef2*/ 	.short	(.L_1363 - .L_1362)
	.align		4
.L_1362:
        /*1ef4*/ 	.word	index@(_ZN2at6native18elementwise_kernelILi128ELi4EZNS0_22gpu_kernel_impl_nocastINS0_13AUnaryFunctorIhhhNS0_16BitwiseOrFunctorIhEEEEEEvRNS_18TensorIteratorBaseERKT_EUliE_EEviT1_)
        /*1ef8*/ 	.word	0x00000000


	//----- nvinfo : EIATTR_MIN_STACK_SIZE
	.align		4
.L_1363:
        /*1efc*/ 	.byte	0x04, 0x12
        /*1efe*/ 	.short	(.L_1365 - .L_1364)
	.align		4
.L_1364:
        /*1f00*/ 	.word	index@(_ZN2at6native27unrolled_elementwise_kernelINS0_13AUnaryFunctorIhhhNS0_16BitwiseOrFunctorIhEEEESt5arrayIPcLm2EELi4E23TrivialOffsetCalculatorILi1EjESA_NS0_6memory15LoadWithoutCastENSB_16StoreWithoutCastEEEviT_T0_T2_T3_T4_T5_)
        /*1f04*/ 	.word	0x00000000


	//----- nvinfo : EIATTR_MIN_STACK_SIZE
	.align		4
.L_1365:
        /*1f08*/ 	.byte	0x04, 0x12
        /*1f0a*/ 	.short	(.L_1367 - .L_1366)
	.align		4
.L_1366:
        /*1f0c*/ 	.word	index@(_ZN2at6native29vectorized_elementwise_kernelILi2ENS0_13AUnaryFunctorIhhhNS0_16BitwiseOrFunctorIhEEEESt5arrayIPcLm2EEEEviT0_T1_)
        /*1f10*/ 	.word	0x00000000


	//----- nvinfo : EIATTR_MIN_STACK_SIZE
	.align		4
.L_1367:
        /*1f14*/ 	.byte	0x04, 0x12
        /*1f16*/ 	.short	(.L_1369 - .L_1368)
	.align		4
.L_1368:
        /*1f18*/ 	.word	index@(_ZN2at6native29vectorized_elementwise_kernelILi4ENS0_13AUnaryFunctorIhhhNS0_16BitwiseOrFunctorIhEEEESt5arrayIPcLm2EEEEviT0_T1_)
        /*1f1c*/ 	.word	0x00000000


	//----- nvinfo : EIATTR_MIN_STACK_SIZE
	.align		4
.L_1369:
        /*1f20*/ 	.byte	0x04, 0x12
        /*1f22*/ 	.short	(.L_1371 - .L_1370)
	.align		4
.L_1370:
        /*1f24*/ 	.word	index@(_ZN2at6native29vectorized_elementwise_kernelILi8ENS0_13AUnaryFunctorIhhhNS0_16BitwiseOrFunctorIhEEEESt5arrayIPcLm2EEEEviT0_T1_)
        /*1f28*/ 	.word	0x00000000


	//----- nvinfo : EIATTR_MIN_STACK_SIZE
	.align		4
.L_1371:
        /*1f2c*/ 	.byte	0x04, 0x12
        /*1f2e*/ 	.short	(.L_1373 - .L_1372)
	.align		4
.L_1372:
        /*1f30*/ 	.word	index@(_ZN2at6native18elementwise_kernelILi128ELi4EZNS0_15gpu_kernel_implINS0_13BinaryFunctorIhhhNS0_16BitwiseOrFunctorIhEEEEEEvRNS_18TensorIteratorBaseERKT_EUliE_EEviT1_)
        /*1f34*/ 	.word	0x00000000


	//----- nvinfo : EIATTR_MIN_STACK_SIZE
	.align		4
.L_1373:
        /*1f38*/ 	.byte	0x04, 0x12
        /*1f3a*/ 	.short	(.L_1375 - .L_1374)
	.align		4
.L_1374:
        /*1f3c*/ 	.word	index@(_ZN2at6native27unrolled_elementwise_kernelINS0_13BinaryFunctorIhhhNS0_16BitwiseOrFunctorIhEEEESt5arrayIPcLm3EELi4E23TrivialOffsetCalculatorILi2EjES9_ILi1EjENS0_6memory12LoadWithCastILi2EEENSC_13StoreWithCastILi1EEEEEviT_T0_T2_T3_T4_T5_)
        /*1f40*/ 	.word	0x00000000


	//----- nvinfo : EIATTR_MIN_STACK_SIZE
	.align		4
.L_1375:
        /*1f44*/ 	.byte	0x04, 0x12
        /*1f46*/ 	.short	(.L_1377 - .L_1376)
	.align		4
.L_1376:
        /*1f48*/ 	.word	index@(_ZN2at6native18elementwise_kernelILi128ELi4EZNS0_22gpu_kernel_impl_nocastINS0_13BinaryFunctorIhhhNS0_16BitwiseOrFunctorIhEEEEEEvRNS_18TensorIteratorBaseERKT_EUliE_EEviT1_)
        /*1f4c*/ 	.word	0x00000000


	//----- nvinfo : EIATTR_MIN_STACK_SIZE
	.align		4
.L_1377:
        /*1f50*/ 	.byte	0x04, 0x12
        /*1f52*/ 	.short	(.L_1379 - .L_1378)
	.align		4
.L_1378:
        /*1f54*/ 	.word	index@(_ZN2at6native27unrolled_elementwise_kernelINS0_13BinaryFunctorIhhhNS0_16BitwiseOrFunctorIhEEEESt5arrayIPcLm3EELi4E23TrivialOffsetCalculatorILi2EjES9_ILi1EjENS0_6memory15LoadWithoutCastENSC_16StoreWithoutCastEEEviT_T0_T2_T3_T4_T5_)
        /*1f58*/ 	.word	0x00000000


	//----- nvinfo : EIATTR_MIN_STACK_SIZE
	.align		4
.L_1379:
        /*1f5c*/ 	.byte	0x04, 0x12
        /*1f5e*/ 	.short	(.L_1381 - .L_1380)
	.align		4
.L_1380:
        /*1f60*/ 	.word	index@(_ZN2at6native29vectorized_elementwise_kernelILi2ENS0_13BinaryFunctorIhhhNS0_16BitwiseOrFunctorIhEEEESt5arrayIPcLm3EEEEviT0_T1_)
        /*1f64*/ 	.word	0x00000000


	//----- nvinfo : EIATTR_MIN_STACK_SIZE
	.align		4
.L_1381:
        /*1f68*/ 	.byte	0x04, 0x12
        /*1f6a*/ 	.short	(.L_1383 - .L_1382)
	.align		4
.L_1382:
        /*1f6c*/ 	.word	index@(_ZN2at6native29vectorized_elementwise_kernelILi4ENS0_13BinaryFunctorIhhhNS0_16BitwiseOrFunctorIhEEEESt5arrayIPcLm3EEEEviT0_T1_)
        /*1f70*/ 	.word	0x00000000


	//----- nvinfo : EIATTR_MIN_STACK_SIZE
	.align		4
.L_1383:
        /*1f74*/ 	.byte	0x04, 0x12
        /*1f76*/ 	.short	(.L_1385 - .L_1384)
	.align		4
.L_1384:
        /*1f78*/ 	.word	index@(_ZN2at6native29vectorized_elementwise_kernelILi8ENS0_13BinaryFunctorIhhhNS0_16BitwiseOrFunctorIhEEEESt5arrayIPcLm3EEEEviT0_T1_)
        /*1f7c*/ 	.word	0x00000000


	//----- nvinfo : EIATTR_MIN_STACK_SIZE
	.align		4
.L_1385:
        /*1f80*/ 	.byte	0x04, 0x12
        /*1f82*/ 	.short	(.L_1387 - .L_1386)
	.align		4
.L_1386:
        /*1f84*/ 	.word	index@(_ZN2at6native18elementwise_kernelILi128ELi4EZNS0_15gpu_kernel_implINS0_13AUnaryFunctorIbbbNS0_17BitwiseAndFunctorIbEEEEEEvRNS_18TensorIteratorBaseERKT_EUliE_EEviT1_)
        /*1f88*/ 	.word	0x00000000


	//----- nvinfo : EIATTR_MIN_STACK_SIZE
	.align		4
.L_1387:
        /*1f8c*/ 	.byte	0x04, 0x12
        /*1f8e*/ 	.short	(.L_1389 - .L_1388)
	.align		4
.L_1388:
        /*1f90*/ 	.word	index@(_ZN2at6native27unrolled_elementwise_kernelINS0_13AUnaryFunctorIbbbNS0_17BitwiseAndFunctorIbEEEESt5arrayIPcLm2EELi4E23TrivialOffsetCalculatorILi1EjESA_NS0_6memory12LoadWithCastILi1EEENSB_13StoreWithCastILi1EEEEEviT_T0_T2_T3_T4_T5_)
        /*1f94*/ 	.word	0x00000000


	//----- nvinfo : EIATTR_MIN_STACK_SIZE
	.align		4
.L_1389:
        /*1f98*/ 	.byte	0x04, 0x12
        /*1f9a*/ 	.short	(.L_1391 - .L_1390)
	.align		4
.L_1390:
        /*1f9c*/ 	.word	index@(_ZN2at6native18elementwise_kernelILi128ELi4EZNS0_22gpu_kernel_impl_nocastINS0_13AUnaryFunctorIbbbNS0_17BitwiseAndFunctorIbEEEEEEvRNS_18TensorIteratorBaseERKT_EUliE_EEviT1_)
        /*1fa0*/ 	.word	0x00000000


	//----- nvinfo : EIATTR_MIN_STACK_SIZE
	.align		4
.L_1391:
        /*1fa4*/ 	.byte	0x04, 0x12
        /*1fa6*/ 	.short	(.L_1393 - .L_1392)
	.align		4
.L_1392:
        /*1fa8*/ 	.word	index@(_ZN2at6native27unrolled_elementwise_kernelINS0_13AUnaryFunctorIbbbNS0_17BitwiseAndFunctorIbEEEESt5arrayIPcLm2EELi4E23TrivialOffsetCalculatorILi1EjESA_NS0_6memory15LoadWithoutCastENSB_16StoreWithoutCastEEEviT_T0_T2_T3_T4_T5_)
        /*1fac*/ 	.word	0x00000000


	//----- nvinfo : EIATTR_MIN_STACK_SIZE
	.align		4
.L_1393:
        /*1fb0*/ 	.byte	0x04, 0x12
        /*1fb2*/ 	.short	(.L_1395 - .L_1394)
	.align		4
.L_1394:
        /*1fb4*/ 	.word	index@(_ZN2at6native29vectorized_elementwise_kernelILi2ENS0_13AUnaryFunctorIbbbNS0_17BitwiseAndFunctorIbEEEESt5arrayIPcLm2EEEEviT0_T1_)
        /*1fb8*/ 	.word	0x00000000


	//----- nvinfo : EIATTR_MIN_STACK_SIZE
	.align		4
.L_1395:
        /*1fbc*/ 	.byte	0x04, 0x12
        /*1fbe*/ 	.short	(.L_1397 - .L_1396)
	.align		4
.L_1396:
        /*1fc0*/ 	.word	index@(_ZN2at6native29vectorized_elementwise_kernelILi4ENS0_13AUnaryFunctorIbbbNS0_17BitwiseAndFunctorIbEEEESt5arrayIPcLm2EEEEviT0_T1_)
        /*1fc4*/ 	.word	0x00000000


	//----- nvinfo : EIATTR_MIN_STACK_SIZE
	.align		4
.L_1397:
        /*1fc8*/ 	.byte	0x04, 0x12
        /*1fca*/ 	.short	(.L_1399 - .L_1398)
	.align		4
.L_1398:
        /*1fcc*/ 	.word	index@(_ZN2at6native29vectorized_elementwise_kernelILi8ENS0_13AUnaryFunctorIbbbNS0_17BitwiseAndFunctorIbEEEESt5arrayIPcLm2EEEEviT0_T1_)
        /*1fd0*/ 	.word	0x00000000


	//----- nvinfo : EIATTR_MIN_STACK_SIZE
	.align		4
.L_1399:
        /*1fd4*/ 	.byte	0x04, 0x12
        /*1fd6*/ 	.short	(.L_1401 - .L_1400)
	.align		4
.L_1400:
        /*1fd8*/ 	.word	index@(_ZN2at6native18elementwise_kernelILi128ELi4EZNS0_15gpu_kernel_implINS0_13BinaryFunctorIbbbNS0_17BitwiseAndFunctorIbEEEEEEvRNS_18TensorIteratorBaseERKT_EUliE_EEviT1_)
        /*1fdc*/ 	.word	0x00000000


	//----- nvinfo : EIATTR_MIN_STACK_SIZE
	.align		4
.L_1401:
        /*1fe0*/ 	.byte	0x04, 0x12
        /*1fe2*/ 	.short	(.L_1403 - .L_1402)
	.align		4
.L_1402:
        /*1fe4*/ 	.word	index@(_ZN2at6native27unrolled_elementwise_kernelINS0_13BinaryFunctorIbbbNS0_17BitwiseAndFunctorIbEEEESt5arrayIPcLm3EELi4E23TrivialOffsetCalculatorILi2EjES9_ILi1EjENS0_6memory12LoadWithCastILi2EEENSC_13StoreWithCastILi1EEEEEviT_T0_T2_T3_T4_T5_)
        /*1fe8*/ 	.word	0x00000000


	//----- nvinfo : EIATTR_MIN_STACK_SIZE
	.align		4
.L_1403:
        /*1fec*/ 	.byte	0x04, 0x12
        /*1fee*/ 	.short	(.L_1405 - .L_1404)
	.align		4
.L_1404:
        /*1ff0*/ 	.word	index@(_ZN2at6native18elementwise_kernelILi128ELi4EZNS0_22gpu_kernel_impl_nocastINS0_13BinaryFunctorIbbbNS0_17BitwiseAndFunctorIbEEEEEEvRNS_18TensorIteratorBaseERKT_EUliE_EEviT1_)
        /*1ff4*/ 	.word	0x00000000


	//----- nvinfo : EIATTR_MIN_STACK_SIZE
	.align		4
.L_1405:
        /*1ff8*/ 	.byte	0x04, 0x12
        /*1ffa*/ 	.short	(.L_1407 - .L_1406)
	.align		4
.L_1406:
        /*1ffc*/ 	.word	index@(_ZN2at6native27unrolled_elementwise_kernelINS0_13BinaryFunctorIbbbNS0_17BitwiseAndFunctorIbEEEESt5arrayIPcLm3EELi4E23TrivialOffsetCalculatorILi2EjES9_ILi1EjENS0_6memory15LoadWithoutCastENSC_16StoreWithoutCastEEEviT_T0_T2_T3_T4_T5_)
        /*2000*/ 	.word	0x00000000


	//----- nvinfo : EIATTR_MIN_STACK_SIZE
	.align		4
.L_1407:
        /*2004*/ 	.byte	0x04, 0x12
        /*2006*/ 	.short	(.L_1409 - .L_1408)
	.align		4
.L_1408:
        /*2008*/ 	.word	index@(_ZN2at6native29vectorized_elementwise_kernelILi2ENS0_13BinaryFunctorIbbbNS0_17BitwiseAndFunctorIbEEEESt5arrayIPcLm3EEEEviT0_T1_)
        /*200c*/ 	.word	0x00000000


	//----- nvinfo : EIATTR_MIN_STACK_SIZE
	.align		4
.L_1409:
        /*2010*/ 	.byte	0x04, 0x12
        /*2012*/ 	.short	(.L_1411 - .L_1410)
	.align		4
.L_1410:
        /*2014*/ 	.word	index@(_ZN2at6native29vectorized_elementwise_kernelILi4ENS0_13BinaryFunctorIbbbNS0_17BitwiseAndFunctorIbEEEESt5arrayIPcLm3EEEEviT0_T1_)
        /*2018*/ 	.word	0x00000000


	//----- nvinfo : EIATTR_MIN_STACK_SIZE
	.align		4
.L_1411:
        /*201c*/ 	.byte	0x04, 0x12
        /*201e*/ 	.short	(.L_1413 - .L_1412)
	.align		4
.L_1412:
        /*2020*/ 	.word	index@(_ZN2at6native29vectorized_elementwise_kernelILi8ENS0_13BinaryFunctorIbbbNS0_17BitwiseAndFunctorIbEEEESt5arrayIPcLm3EEEEviT0_T1_)
        /*2024*/ 	.word	0x00000000


	//----- nvinfo : EIATTR_MIN_STACK_SIZE
	.align		4
.L_1413:
        /*2028*/ 	.byte	0x04, 0x12
        /*202a*/ 	.short	(.L_1415 - .L_1414)
	.align		4
.L_1414:
        /*202c*/ 	.word	index@(_ZN2at6native18elementwise_kernelILi128ELi4EZNS0_15gpu_kernel_implINS0_13AUnaryFunctorIsssNS0_17BitwiseAndFunctorIsEEEEEEvRNS_18TensorIteratorBaseERKT_EUliE_EEviT1_)
        /*2030*/ 	.word	0x00000000


	//----- nvinfo : EIATTR_MIN_STACK_SIZE
	.align		4
.L_1415:
        /*2034*/ 	.byte	0x04, 0x12
        /*2036*/ 	.short	(.L_1417 - .L_1416)
	.align		4
.L_1416:
        /*2038*/ 	.word	index@(_ZN2at6native27unrolled_elementwise_kernelINS0_13AUnaryFunctorIsssNS0_17BitwiseAndFunctorIsEEEESt5arrayIPcLm2EELi4E23TrivialOffsetCalculatorILi1EjESA_NS0_6memory12LoadWithCastILi1EEENSB_13StoreWithCastILi1EEEEEviT_T0_T2_T3_T4_T5_)
        /*203c*/ 	.word	0x00000000


	//----- nvinfo : EIATTR_MIN_STACK_SIZE
	.align		4
.L_1417:
        /*2040*/ 	.byte	0x04, 0x12
        /*2042*/ 	.short	(.L_1419 - .L_1418)
	.align		4
.L_1418:
        /*2044*/ 	.word	index@(_ZN2at6native18elementwise_kernelILi128ELi4EZNS0_22gpu_kernel_impl_nocastINS0_13AUnaryFunctorIsssNS0_17BitwiseAndFunctorIsEEEEEEvRNS_18TensorIteratorBaseERKT_EUliE_EEviT1_)
        /*2048*/ 	.word	0x00000000


	//----- nvinfo : EIATTR_MIN_STACK_SIZE
	.align		4
.L_1419:
        /*204c*/ 	.byte	0x04, 0x12
        /*204e*/ 	.short	(.L_1421 - .L_1420)
	.align		4
.L_1420:
        /*2050*/ 	.word	index@(_ZN2at6native27unrolled_elementwise_kernelINS0_13AUnaryFunctorIsssNS0_17BitwiseAndFunctorIsEEEESt5arrayIPcLm2EELi4E23TrivialOffsetCalculatorILi1EjESA_NS0_6memory15LoadWithoutCastENSB_16StoreWithoutCastEEEviT_T0_T2_T3_T4_T5_)
        /*2054*/ 	.word	0x00000000


	//----- nvinfo : EIATTR_MIN_STACK_SIZE
	.align		4
.L_1421:
        /*2058*/ 	.byte	0x04, 0x12
        /*205a*/ 	.short	(.L_1423 - .L_1422)
	.align		4
.L_1422:
        /*205c*/ 	.word	index@(_ZN2at6native29vectorized_elementwise_kernelILi2ENS0_13AUnaryFunctorIsssNS0_17BitwiseAndFunctorIsEEEESt5arrayIPcLm2EEEEviT0_T1_)
        /*2060*/ 	.word	0x00000000


	//----- nvinfo : EIATTR_MIN_STACK_SIZE
	.align		4
.L_1423:
        /*2064*/ 	.byte	0x04, 0x12
        /*2066*/ 	.short	(.L_1425 - .L_1424)
	.align		4
.L_1424:
        /*2068*/ 	.word	index@(_ZN2at6native29vectorized_elementwise_kernelILi4ENS0_13AUnaryFunctorIsssNS0_17BitwiseAndFunctorIsEEEESt5arrayIPcLm2EEEEviT0_T1_)
        /*206c*/ 	.word	0x00000000


	//----- nvinfo : EIATTR_MIN_STACK_SIZE
	.align		4
.L_1425:
        /*2070*/ 	.byte	0x04, 0x12
        /*2072*/ 	.short	(.L_1427 - .L_1426)
	.align		4
.L_1426:
        /*2074*/ 	.word	index@(_ZN2at6native29vectorized_elementwise_kernelILi8ENS0_13AUnaryFunctorIsssNS0_17BitwiseAndFunctorIsEEEESt5arrayIPcLm2EEEEviT0_T1_)
        /*2078*/ 	.word	0x00000000


	//----- nvinfo : EIATTR_MIN_STACK_SIZE
	.align		4
.L_1427:
        /*207c*/ 	.byte	0x04, 0x12
        /*207e*/ 	.short	(.L_1429 - .L_1428)
	.align		4
.L_1428:
        /*2080*/ 	.word	index@(_ZN2at6native18elementwise_kernelILi128ELi4EZNS0_15gpu_kernel_implINS0_13BinaryFunctorIsssNS0_17BitwiseAndFunctorIsEEEEEEvRNS_18TensorIteratorBaseERKT_EUliE_EEviT1_)
        /*2084*/ 	.word	0x00000000


	//----- nvinfo : EIATTR_MIN_STACK_SIZE
	.align		4
.L_1429:
        /*2088*/ 	.byte	0x04, 0x12
        /*208a*/ 	.short	(.L_1431 - .L_1430)
	.align		4
.L_1430:
        /*208c*/ 	.word	index@(_ZN2at6native27unrolled_elementwise_kernelINS0_13BinaryFunctorIsssNS0_17BitwiseAndFunctorIsEEEESt5arrayIPcLm3EELi4E23TrivialOffsetCalculatorILi2EjES9_ILi1EjENS0_6memory12LoadWithCastILi2EEENSC_13StoreWithCastILi1EEEEEviT_T0_T2_T3_T4_T5_)
        /*2090*/ 	.word	0x00000000


	//----- nvinfo : EIATTR_MIN_STACK_SIZE
	.align		4
.L_1431:
        /*2094*/ 	.byte	0x04, 0x12
        /*2096*/ 	.short	(.L_1433 - .L_1432)
	.align		4
.L_1432:
        /*2098*/ 	.word	index@(_ZN2at6native18elementwise_kernelILi128ELi4EZNS0_22gpu_kernel_impl_nocastINS0_13BinaryFunctorIsssNS0_17BitwiseAndFunctorIsEEEEEEvRNS_18TensorIteratorBaseERKT_EUliE_EEviT1_)
        /*209c*/ 	.word	0x00000000


	//----- nvinfo : EIATTR_MIN_STACK_SIZE
	.align		4
.L_1433:
        /*20a0*/ 	.byte	0x04, 0x12
        /*20a2*/ 	.short	(.L_1435 - .L_1434)
	.align		4
.L_1434:
        /*20a4*/ 	.word	index@(_ZN2at6native27unrolled_elementwise_kernelINS0_13BinaryFunctorIsssNS0_17BitwiseAndFunctorIsEEEESt5arrayIPcLm3EELi4E23TrivialOffsetCalculatorILi2EjES9_ILi1EjENS0_6memory15LoadWithoutCastENSC_16StoreWithoutCastEEEviT_T0_T2_T3_T4_T5_)
        /*20a8*/ 	.word	0x00000000


	//----- nvinfo : EIATTR_MIN_STACK_SIZE
	.align		4
.L_1435:
        /*20ac*/ 	.byte	0x04, 0x12
        /*20ae*/ 	.short	(.L_1437 - .L_1436)
	.align		4
.L_1436:
        /*20b0*/ 	.word	index@(_ZN2at6native29vectorized_elementwise_kernelILi2ENS0_13BinaryFunctorIsssNS0_17BitwiseAndFunctorIsEEEESt5arrayIPcLm3EEEEviT0_T1_)
        /*20b4*/ 	.word	0x00000000


	//----- nvinfo : EIATTR_MIN_STACK_SIZE
	.align		4
.L_1437:
        /*20b8*/ 	.byte	0x04, 0x12
        /*20ba*/ 	.short	(.L_1439 - .L_1438)
	.align		4
.L_1438:
        /*20bc*/ 	.word	index@(_ZN2at6native29vectorized_elementwise_kernelILi4ENS0_13BinaryFunctorIsssNS0_17BitwiseAndFunctorIsEEEESt5arrayIPcLm3EEEEviT0_T1_)
        /*20c0*/ 	.word	0x00000000


	//----- nvinfo : EIATTR_MIN_STACK_SIZE
	.align		4
.L_1439:
        /*20c4*/ 	.byte	0x04, 0x12
        /*20c6*/ 	.short	(.L_1441 - .L_1440)
	.align		4
.L_1440:
        /*20c8*/ 	.word	index@(_ZN2at6native29vectorized_elementwise_kernelILi8ENS0_13BinaryFunctorIsssNS0_17BitwiseAndFunctorIsEEEESt5arrayIPcLm3EEEEviT0_T1_)
        /*20cc*/ 	.word	0x00000000


	//----- nvinfo : EIATTR_MIN_STACK_SIZE
	.align		4
.L_1441:
        /*20d0*/ 	.byte	0x04, 0x12
        /*20d2*/ 	.short	(.L_1443 - .L_1442)
	.align		4
.L_1442:
        /*20d4*/ 	.word	index@(_ZN2at6native18elementwise_kernelILi128ELi4EZNS0_15gpu_kernel_implINS0_13AUnaryFunctorIlllNS0_17BitwiseAndFunctorIlEEEEEEvRNS_18TensorIteratorBaseERKT_EUliE_EEviT1_)
        /*20d8*/ 	.word	0x00000000


	//----- nvinfo : EIATTR_MIN_STACK_SIZE
	.align		4
.L_1443:
        /*20dc*/ 	.byte	0x04, 0x12
        /*20de*/ 	.short	(.L_1445 - .L_1444)
	.align		4
.L_1444:
        /*20e0*/ 	.word	index@(_ZN2at6native27unrolled_elementwise_kernelINS0_13AUnaryFunctorIlllNS0_17BitwiseAndFunctorIlEEEESt5arrayIPcLm2EELi4E23TrivialOffsetCalculatorILi1EjESA_NS0_6memory12LoadWithCastILi1EEENSB_13StoreWithCastILi1EEEEEviT_T0_T2_T3_T4_T5_)
        /*20e4*/ 	.word	0x00000000


	//----- nvinfo : EIATTR_MIN_STACK_SIZE
	.align		4
.L_1445:
        /*20e8*/ 	.byte	0x04, 0x12
        /*20ea*/ 	.short	(.L_1447 - .L_1446)
	.align		4
.L_1446:
        /*20ec*/ 	.word	index@(_ZN2at6native18elementwise_kernelILi128ELi2EZNS0_22gpu_kernel_impl_nocastINS0_13AUnaryFunctorIlllNS0_17BitwiseAndFunctorIlEEEEEEvRNS_18TensorIteratorBaseERKT_EUliE_EEviT1_)
        /*20f0*/ 	.word	0x00000000


	//----- nvinfo : EIATTR_MIN_STACK_SIZE
	.align		4
.L_1447:
        /*20f4*/ 	.byte	0x04, 0x12
        /*20f6*/ 	.short	(.L_1449 - .L_1448)
	.align		4
.L_1448:
        /*20f8*/ 	.word	index@(_ZN2at6native27unrolled_elementwise_kernelINS0_13AUnaryFunctorIlllNS0_17BitwiseAndFunctorIlEEEESt5arrayIPcLm2EELi4E23TrivialOffsetCalculatorILi1EjESA_NS0_6memory15LoadWithoutCastENSB_16StoreWithoutCastEEEviT_T0_T2_T3_T4_T5_)
        /*20fc*/ 	.word	0x00000000


	//----- nvinfo : EIATTR_MIN_STACK_SIZE
	.align		4
.L_1449:
        /*2100*/ 	.byte	0x04, 0x12
        /*2102*/ 	.short	(.L_1451 - .L_1450)
	.align		4
.L_1450:
        /*2104*/ 	.word	index@(_ZN2at6native29vectorized_elementwise_kernelILi2ENS0_13AUnaryFunctorIlllNS0_17BitwiseAndFunctorIlEEEESt5arrayIPcLm2EEEEviT0_T1_)
        /*2108*/ 	.word	0x00000000


	//----- nvinfo : EIATTR_MIN_STACK_SIZE
	.align		4
.L_1451:
        /*210c*/ 	.byte	0x04, 0x12
        /*210e*/ 	.short	(.L_1453 - .L_1452)
	.align		4
.L_1452:
        /*2110*/ 	.word	index@(_ZN2at6native29vectorized_elementwise_kernelILi4ENS0_13AUnaryFunctorIlllNS0_17BitwiseAndFunctorIlEEEESt5arrayIPcLm2EEEEviT0_T1_)
        /*2114*/ 	.word	0x00000000


	//----- nvinfo : EIATTR_MIN_STACK_SIZE
	.align		4
.L_1453:
        /*2118*/ 	.byte	0x04, 0x12
        /*211a*/ 	.short	(.L_1455 - .L_1454)
	.align		4
.L_1454:
        /*211c*/ 	.word	index@(_ZN2at6native29vectorized_elementwise_kernelILi8ENS0_13AUnaryFunctorIlllNS0_17BitwiseAndFunctorIlEEEESt5arrayIPcLm2EEEEviT0_T1_)
        /*2120*/ 	.word	0x00000000


	//----- nvinfo : EIATTR_MIN_STACK_SIZE
	.align		4
.L_1455:
        /*2124*/ 	.byte	0x04, 0x12
        /*2126*/ 	.short	(.L_1457 - .L_1456)
	.align		4
.L_1456:
        /*2128*/ 	.word	index@(_ZN2at6native18elementwise_kernelILi128ELi4EZNS0_15gpu_kernel_implINS0_13BinaryFunctorIlllNS0_17BitwiseAndFunctorIlEEEEEEvRNS_18TensorIteratorBaseERKT_EUliE_EEviT1_)
        /*212c*/ 	.word	0x00000000


	//----- nvinfo : EIATTR_MIN_STACK_SIZE
	.align		4
.L_1457:
        /*2130*/ 	.byte	0x04, 0x12
        /*2132*/ 	.short	(.L_1459 - .L_1458)
	.align		4
.L_1458:
        /*2134*/ 	.word	index@(_ZN2at6native27unrolled_elementwise_kernelINS0_13BinaryFunctorIlllNS0_17BitwiseAndFunctorIlEEEESt5arrayIPcLm3EELi4E23TrivialOffsetCalculatorILi2EjES9_ILi1EjENS0_6memory12LoadWithCastILi2EEENSC_13StoreWithCastILi1EEEEEviT_T0_T2_T3_T4_T5_)
        /*2138*/ 	.word	0x00000000


	//----- nvinfo : EIATTR_MIN_STACK_SIZE
	.align		4
.L_1459:
        /*213c*/ 	.byte	0x04, 0x12
        /*213e*/ 	.short	(.L_1461 - .L_1460)
	.align		4
.L_1460:
        /*2140*/ 	.word	index@(_ZN2at6native18elementwise_kernelILi128ELi2EZNS0_22gpu_kernel_impl_nocastINS0_13BinaryFunctorIlllNS0_17BitwiseAndFunctorIlEEEEEEvRNS_18TensorIteratorBaseERKT_EUliE_EEviT1_)
        /*2144*/ 	.word	0x00000000


	//----- nvinfo : EIATTR_MIN_STACK_SIZE
	.align		4
.L_1461:
        /*2148*/ 	.byte	0x04, 0x12
        /*214a*/ 	.short	(.L_1463 - .L_1462)
	.align		4
.L_1462:
        /*214c*/ 	.word	index@(_ZN2at6native27unrolled_elementwise_kernelINS0_13BinaryFunctorIlllNS0_17BitwiseAndFunctorIlEEEESt5arrayIPcLm3EELi4E23TrivialOffsetCalculatorILi2EjES9_ILi1EjENS0_6memory15LoadWithoutCastENSC_16StoreWithoutCastEEEviT_T0_T2_T3_T4_T5_)
        /*2150*/ 	.word	0x00000000


	//----- nvinfo : EIATTR_MIN_STACK_SIZE
	.align		4
.L_1463:
        /*2154*/ 	.byte	0x04, 0x12
        /*2156*/ 	.short	(.L_1465 - .L_1464)
	.align		4
.L_1464:
        /*2158*/ 	.word	index@(_ZN2at6native29vectorized_elementwise_kernelILi2ENS0_13BinaryFunctorIlllNS0_17BitwiseAndFunctorIlEEEESt5arrayIPcLm3EEEEviT0_T1_)
        /*215c*/ 	.word	0x00000000


	//----- nvinfo : EIATTR_MIN_STACK_SIZE
	.align		4
.L_1465:
        /*2160*/ 	.byte	0x04, 0x12
        /*2162*/ 	.short	(.L_1467 - .L_1466)
	.align		4
.L_1466:
        /*2164*/ 	.word	index@(_ZN2at6native29vectorized_elementwise_kernelILi4ENS0_13BinaryFunctorIlllNS0_17BitwiseAndFunctorIlEEEESt5arrayIPcLm3EEEEviT0_T1_)
        /*2168*/ 	.word	0x00000000


	//----- nvinfo : EIATTR_MIN_STACK_SIZE
	.align		4
.L_1467:
        /*216c*/ 	.byte	0x04, 0x12
        /*216e*/ 	.short	(.L_1469 - .L_1468)
	.align		4
.L_1468:
        /*2170*/ 	.word	index@(_ZN2at6native29vectorized_elementwise_kernelILi8ENS0_13BinaryFunctorIlllNS0_17BitwiseAndFunctorIlEEEESt5arrayIPcLm3EEEEviT0_T1_)
        /*2174*/ 	.word	0x00000000


	//----- nvinfo : EIATTR_MIN_STACK_SIZE
	.align		4
.L_1469:
        /*2178*/ 	.byte	0x04, 0x12
        /*217a*/ 	.short	(.L_1471 - .L_1470)
	.align		4
.L_1470:
        /*217c*/ 	.word	index@(_ZN2at6native18elementwise_kernelILi128ELi4EZNS0_15gpu_kernel_implINS0_13AUnaryFunctorIiiiNS0_17BitwiseAndFunctorIiEEEEEEvRNS_18TensorIteratorBaseERKT_EUliE_EEviT1_)
        /*2180*/ 	.word	0x00000000


	//----- nvinfo : EIATTR_MIN_STACK_SIZE
	.align		4
.L_1471:
        /*2184*/ 	.byte	0x04, 0x12
        /*2186*/ 	.short	(.L_1473 - .L_1472)
	.align		4
.L_1472:
        /*2188*/ 	.word	index@(_ZN2at6native27unrolled_elementwise_kernelINS0_13AUnaryFunctorIiiiNS0_17BitwiseAndFunctorIiEEEESt5arrayIPcLm2EELi4E23TrivialOffsetCalculatorILi1EjESA_NS0_6memory12LoadWithCastILi1EEENSB_13StoreWithCastILi1EEEEEviT_T0_T2_T3_T4_T5_)
        /*218c*/ 	.word	0x00000000


	//----- nvinfo : EIATTR_MIN_STACK_SIZE
	.align		4
.L_1473:
        /*2190*/ 	.byte	0x04, 0x12
        /*2192*/ 	.short	(.L_1475 - .L_1474)
	.align		4
.L_1474:
        /*2194*/ 	.word	index@(_ZN2at6native18elementwise_kernelILi128ELi2EZNS0_22gpu_kernel_impl_nocastINS0_13AUnaryFunctorIiiiNS0_17BitwiseAndFunctorIiEEEEEEvRNS_18TensorIteratorBaseERKT_EUliE_EEviT1_)
        /*2198*/ 	.word	0x00000000


	//----- nvinfo : EIATTR_MIN_STACK_SIZE
	.align		4
.L_1475:
        /*219c*/ 	.byte	0x04, 0x12
        /*219e*/ 	.short	(.L_1477 - .L_1476)
	.align		4
.L_1476:
        /*21a0*/ 	.word	index@(_ZN2at6native27unrolled_elementwise_kernelINS0_13AUnaryFunctorIiiiNS0_17BitwiseAndFunctorIiEEEESt5arrayIPcLm2EELi4E23TrivialOffsetCalculatorILi1EjESA_NS0_6memory15LoadWithoutCastENSB_16StoreWithoutCastEEEviT_T0_T2_T3_T4_T5_)
        /*21a4*/ 	.word	0x00000000


	//----- nvinfo : EIATTR_MIN_STACK_SIZE
	.align		4
.L_1477:
        /*21a8*/ 	.byte	0x04, 0x12
        /*21aa*/ 	.short	(.L_1479 - .L_1478)
	.align		4
.L_1478:
        /*21ac*/ 	.word	index@(_ZN2at6native29vectorized_elementwise_kernelILi2ENS0_13AUnaryFunctorIiiiNS0_17BitwiseAndFunctorIiEEEESt5arrayIPcLm2EEEEviT0_T1_)
        /*21b0*/ 	.word	0x00000000


	//----- nvinfo : EIATTR_MIN_STACK_SIZE
	.align		4
.L_1479:
        /*21b4*/ 	.byte	0x04, 0x12
        /*21b6*/ 	.short	(.L_1481 - .L_1480)
	.align		4
.L_1480:
        /*21b8*/ 	.word	index@(_ZN2at6native29vectorized_elementwise_kernelILi4ENS0_13AUnaryFunctorIiiiNS0_17BitwiseAndFunctorIiEEEESt5arrayIPcLm2EEEEviT0_T1_)
        /*21bc*/ 	.word	0x00000000


	//----- nvinfo : EIATTR_MIN_STACK_SIZE
	.align		4
.L_1481:
        /*21c0*/ 	.byte	0x04, 0x12
        /*21c2*/ 	.short	(.L_1483 - .L_1482)
	.align		4
.L_1482:
        /*21c4*/ 	.word	index@(_ZN2at6native29vectorized_elementwise_kernelILi8ENS0_13AUnaryFunctorIiiiNS0_17BitwiseAndFunctorIiEEEESt5arrayIPcLm2EEEEviT0_T1_)
        /*21c8*/ 	.word	0x00000000


	//----- nvinfo : EIATTR_MIN_STACK_SIZE
	.align		4
.L_1483:
        /*21cc*/ 	.byte	0x04, 0x12
        /*21ce*/ 	.short	(.L_1485 - .L_1484)
	.align		4
.L_1484:
        /*21d0*/ 	.word	index@(_ZN2at6native18elementwise_kernelILi128ELi4EZNS0_15gpu_kernel_implINS0_13BinaryFunctorIiiiNS0_17BitwiseAndFunctorIiEEEEEEvRNS_18TensorIteratorBaseERKT_EUliE_EEviT1_)
        /*21d4*/ 	.word	0x00000000


	//----- nvinfo : EIATTR_MIN_STACK_SIZE
	.align		4
.L_1485:
        /*21d8*/ 	.byte	0x04, 0x12
        /*21da*/ 	.short	(.L_1487 - .L_1486)
	.align		4
.L_1486:
        /*21dc*/ 	.word	index@(_ZN2at6native27unrolled_elementwise_kernelINS0_13BinaryFunctorIiiiNS0_17BitwiseAndFunctorIiEEEESt5arrayIPcLm3EELi4E23TrivialOffsetCalculatorILi2EjES9_ILi1EjENS0_6memory12LoadWithCastILi2EEENSC_13StoreWithCastILi1EEEEEviT_T0_T2_T3_T4_T5_)
        /*21e0*/ 	.word	0x00000000


	//----- nvinfo : EIATTR_MIN_STACK_SIZE
	.align		4
.L_1487:
        /*21e4*/ 	.byte	0x04, 0x12
        /*21e6*/ 	.short	(.L_1489 - .L_1488)
	.align		4
.L_1488:
        /*21e8*/ 	.word	index@(_ZN2at6native18elementwise_kernelILi128ELi2EZNS0_22gpu_kernel_impl_nocastINS0_13BinaryFunctorIiiiNS0_17BitwiseAndFunctorIiEEEEEEvRNS_18TensorIteratorBaseERKT_EUliE_EEviT1_)
        /*21ec*/ 	.word	0x00000000


	//----- nvinfo : EIATTR_MIN_STACK_SIZE
	.align		4
.L_1489:
        /*21f0*/ 	.byte	0x04, 0x12
        /*21f2*/ 	.short	(.L_1491 - .L_1490)
	.align		4
.L_1490:
        /*21f4*/ 	.word	index@(_ZN2at6native27unrolled_elementwise_kernelINS0_13BinaryFunctorIiiiNS0_17BitwiseAndFunctorIiEEEESt5arrayIPcLm3EELi4E23TrivialOffsetCalculatorILi2EjES9_ILi1EjENS0_6memory15LoadWithoutCastENSC_16StoreWithoutCastEEEviT_T0_T2_T3_T4_T5_)
        /*21f8*/ 	.word	0x00000000


	//----- nvinfo : EIATTR_MIN_STACK_SIZE
	.align		4
.L_1491:
        /*21fc*/ 	.byte	0x04, 0x12
        /*21fe*/ 	.short	(.L_1493 - .L_1492)
	.align		4
.L_1492:
        /*2200*/ 	.word	index@(_ZN2at6native29vectorized_elementwise_kernelILi2ENS0_13BinaryFunctorIiiiNS0_17BitwiseAndFunctorIiEEEESt5arrayIPcLm3EEEEviT0_T1_)
        /*2204*/ 	.word	0x00000000


	//----- nvinfo : EIATTR_MIN_STACK_SIZE
	.align		4
.L_1493:
        /*2208*/ 	.byte	0x04, 0x12
        /*220a*/ 	.short	(.L_1495 - .L_1494)
	.align		4
.L_1494:
        /*220c*/ 	.word	index@(_ZN2at6native29vectorized_elementwise_kernelILi4ENS0_13BinaryFunctorIiiiNS0_17BitwiseAndFunctorIiEEEESt5arrayIPcLm3EEEEviT0_T1_)
        /*2210*/ 	.word	0x00000000


	//----- nvinfo : EIATTR_MIN_STACK_SIZE
	.align		4
.L_1495:
        /*2214*/ 	.byte	0x04, 0x12
        /*2216*/ 	.short	(.L_1497 - .L_1496)
	.align		4
.L_1496:
        /*2218*/ 	.word	index@(_ZN2at6native29vectorized_elementwise_kernelILi8ENS0_13BinaryFunctorIiiiNS0_17BitwiseAndFunctorIiEEEESt5arrayIPcLm3EEEEviT0_T1_)
        /*221c*/ 	.word	0x00000000


	//----- nvinfo : EIATTR_MIN_STACK_SIZE
	.align		4
.L_1497:
        /*2220*/ 	.byte	0x04, 0x12
        /*2222*/ 	.short	(.L_1499 - .L_1498)
	.align		4
.L_1498:
        /*2224*/ 	.word	index@(_ZN2at6native18elementwise_kernelILi128ELi4EZNS0_15gpu_kernel_implINS0_13AUnaryFunctorIaaaNS0_17BitwiseAndFunctorIaEEEEEEvRNS_18TensorIteratorBaseERKT_EUliE_EEviT1_)
        /*2228*/ 	.word	0x00000000


	//----- nvinfo : EIATTR_MIN_STACK_SIZE
	.align		4
.L_1499:
        /*222c*/ 	.byte	0x04, 0x12
        /*222e*/ 	.short	(.L_1501 - .L_1500)
	.align		4
.L_1500:
        /*2230*/ 	.word	index@(_ZN2at6native27unrolled_elementwise_kernelINS0_13AUnaryFunctorIaaaNS0_17BitwiseAndFunctorIaEEEESt5arrayIPcLm2EELi4E23TrivialOffsetCalculatorILi1EjESA_NS0_6memory12LoadWithCastILi1EEENSB_13StoreWithCastILi1EEEEEviT_T0_T2_T3_T4_T5_)
        /*2234*/ 	.word	0x00000000


	//----- nvinfo : EIATTR_MIN_STACK_SIZE
	.align		4
.L_1501:
        /*2238*/ 	.byte	0x04, 0x12
        /*223a*/ 	.short	(.L_1503 - .L_1502)
	.align		4
.L_1502:
        /*223c*/ 	.word	index@(_ZN2at6native18elementwise_kernelILi128ELi4EZNS0_22gpu_kernel_impl_nocastINS0_13AUnaryFunctorIaaaNS0_17BitwiseAndFunctorIaEEEEEEvRNS_18TensorIteratorBaseERKT_EUliE_EEviT1_)
        /*2240*/ 	.word	0x00000000


	//----- nvinfo : EIATTR_MIN_STACK_SIZE
	.align		4
.L_1503:
        /*2244*/ 	.byte	0x04, 0x12
        /*2246*/ 	.short	(.L_1505 - .L_1504)
	.align		4
.L_1504:
        /*2248*/ 	.word	index@(_ZN2at6native27unrolled_elementwise_kernelINS0_13AUnaryFunctorIaaaNS0_17BitwiseAndFunctorIaEEEESt5arrayIPcLm2EELi4E23TrivialOffsetCalculatorILi1EjESA_NS0_6memory15LoadWithoutCastENSB_16StoreWithoutCastEEEviT_T0_T2_T3_T4_T5_)
        /*224c*/ 	.word	0x00000000


	//----- nvinfo : EIATTR_MIN_STACK_SIZE
	.align		4
.L_1505:
        /*2250*/ 	.byte	0x04, 0x12
        /*2252*/ 	.short	(.L_1507 - .L_1506)
	.align		4
.L_1506:
        /*2254*/ 	.word	index@(_ZN2at6native29vectorized_elementwise_kernelILi2ENS0_13AUnaryFunctorIaaaNS0_17BitwiseAndFunctorIaEEEESt5arrayIPcLm2EEEEviT0_T1_)
        /*2258*/ 	.word	0x00000000


	//----- nvinfo : EIATTR_MIN_STACK_SIZE
	.align		4
.L_1507:
        /*225c*/ 	.byte	0x04, 0x12
        /*225e*/ 	.short	(.L_1509 - .L_1508)
	.align		4
.L_1508:
        /*2260*/ 	.word	index@(_ZN2at6native29vectorized_elementwise_kernelILi4ENS0_13AUnaryFunctorIaaaNS0_17BitwiseAndFunctorIaEEEESt5arrayIPcLm2EEEEviT0_T1_)
        /*2264*/ 	.word	0x00000000


	//----- nvinfo : EIATTR_MIN_STACK_SIZE
	.align		4
.L_1509:
        /*2268*/ 	.byte	0x04, 0x12
        /*226a*/ 	.short	(.L_1511 - .L_1510)
	.align		4
.L_1510:
        /*226c*/ 	.word	index@(_ZN2at6native29vectorized_elementwise_kernelILi8ENS0_13AUnaryFunctorIaaaNS0_17BitwiseAndFunctorIaEEEESt5arrayIPcLm2EEEEviT0_T1_)
        /*2270*/ 	.word	0x00000000


	//----- nvinfo : EIATTR_MIN_STACK_SIZE
	.align		4
.L_1511:
        /*2274*/ 	.byte	0x04, 0x12
        /*2276*/ 	.short	(.L_1513 - .L_1512)
	.align		4
.L_1512:
        /*2278*/ 	.word	index@(_ZN2at6native18elementwise_kernelILi128ELi4EZNS0_15gpu_kernel_implINS0_13BinaryFunctorIaaaNS0_17BitwiseAndFunctorIaEEEEEEvRNS_18TensorIteratorBaseERKT_EUliE_EEviT1_)
        /*227c*/ 	.word	0x00000000


	//----- nvinfo : EIATTR_MIN_STACK_SIZE
	.align		4
.L_1513:
        /*2280*/ 	.byte	0x04, 0x12
        /*2282*/ 	.short	(.L_1515 - .L_1514)
	.align		4
.L_1514:
        /*2284*/ 	.word	index@(_ZN2at6native27unrolled_elementwise_kernelINS0_13BinaryFunctorIaaaNS0_17BitwiseAndFunctorIaEEEESt5arrayIPcLm3EELi4E23TrivialOffsetCalculatorILi2EjES9_ILi1EjENS0_6memory12LoadWithCastILi2EEENSC_13StoreWithCastILi1EEEEEviT_T0_T2_T3_T4_T5_)
        /*2288*/ 	.word	0x00000000


	//----- nvinfo : EIATTR_MIN_STACK_SIZE
	.align		4
.L_1515:
        /*228c*/ 	.byte	0x04, 0x12
        /*228e*/ 	.short	(.L_1517 - .L_1516)
	.align		4
.L_1516:
        /*2290*/ 	.word	index@(_ZN2at6native18elementwise_kernelILi128ELi4EZNS0_22gpu_kernel_impl_nocastINS0_13BinaryFunctorIaaaNS0_17BitwiseAndFunctorIaEEEEEEvRNS_18TensorIteratorBaseERKT_EUliE_EEviT1_)
        /*2294*/ 	.word	0x00000000


	//----- nvinfo : EIATTR_MIN_STACK_SIZE
	.align		4
.L_1517:
        /*2298*/ 	.byte	0x04, 0x12
        /*229a*/ 	.short	(.L_1519 - .L_1518)
	.align		4
.L_1518:
        /*229c*/ 	.word	index@(_ZN2at6native27unrolled_elementwise_kernelINS0_13BinaryFunctorIaaaNS0_17BitwiseAndFunctorIaEEEESt5arrayIPcLm3EELi4E23TrivialOffsetCalculatorILi2EjES9_ILi1EjENS0_6memory15LoadWithoutCastENSC_16StoreWithoutCastEEEviT_T0_T2_T3_T4_T5_)
        /*22a0*/ 	.word	0x00000000


	//----- nvinfo : EIATTR_MIN_STACK_SIZE
	.align		4
.L_1519:
        /*22a4*/ 	.byte	0x04, 0x12
        /*22a6*/ 	.short	(.L_1521 - .L_1520)
	.align		4
.L_1520:
        /*22a8*/ 	.word	index@(_ZN2at6native29vectorized_elementwise_kernelILi2ENS0_13BinaryFunctorIaaaNS0_17BitwiseAndFunctorIaEEEESt5arrayIPcLm3EEEEviT0_T1_)
        /*22ac*/ 	.word	0x00000000


	//----- nvinfo : EIATTR_MIN_STACK_SIZE
	.align		4
.L_1521:
        /*22b0*/ 	.byte	0x04, 0x12
        /*22b2*/ 	.short	(.L_1523 - .L_1522)
	.align		4
.L_1522:
        /*22b4*/ 	.word	index@(_ZN2at6native29vectorized_elementwise_kernelILi4ENS0_13BinaryFunctorIaaaNS0_17BitwiseAndFunctorIaEEEESt5arrayIPcLm3EEEEviT0_T1_)
        /*22b8*/ 	.word	0x00000000


	//----- nvinfo : EIATTR_MIN_STACK_SIZE
	.align		4
.L_1523:
        /*22bc*/ 	.byte	0x04, 0x12
        /*22be*/ 	.short	(.L_1525 - .L_1524)
	.align		4
.L_1524:
        /*22c0*/ 	.word	index@(_ZN2at6native29vectorized_elementwise_kernelILi8ENS0_13BinaryFunctorIaaaNS0_17BitwiseAndFunctorIaEEEESt5arrayIPcLm3EEEEviT0_T1_)
        /*22c4*/ 	.word	0x00000000


	//----- nvinfo : EIATTR_MIN_STACK_SIZE
	.align		4
.L_1525:
        /*22c8*/ 	.byte	0x04, 0x12
        /*22ca*/ 	.short	(.L_1527 - .L_1526)
	.align		4
.L_1526:
        /*22cc*/ 	.word	index@(_ZN2at6native18elementwise_kernelILi128ELi4EZNS0_15gpu_kernel_implINS0_13AUnaryFunctorIhhhNS0_17BitwiseAndFunctorIhEEEEEEvRNS_18TensorIteratorBaseERKT_EUliE_EEviT1_)
        /*22d0*/ 	.word	0x00000000


	//----- nvinfo : EIATTR_MIN_STACK_SIZE
	.align		4
.L_1527:
        /*22d4*/ 	.byte	0x04, 0x12
        /*22d6*/ 	.short	(.L_1529 - .L_1528)
	.align		4
.L_1528:
        /*22d8*/ 	.word	index@(_ZN2at6native27unrolled_elementwise_kernelINS0_13AUnaryFunctorIhhhNS0_17BitwiseAndFunctorIhEEEESt5arrayIPcLm2EELi4E23TrivialOffsetCalculatorILi1EjESA_NS0_6memory12LoadWithCastILi1EEENSB_13StoreWithCastILi1EEEEEviT_T0_T2_T3_T4_T5_)
        /*22dc*/ 	.word	0x00000000


	//----- nvinfo : EIATTR_MIN_STACK_SIZE
	.align		4
.L_1529:
        /*22e0*/ 	.byte	0x04, 0x12
        /*22e2*/ 	.short	(.L_1531 - .L_1530)
	.align		4
.L_1530:
        /*22e4*/ 	.word	index@(_ZN2at6native18elementwise_kernelILi128ELi4EZNS0_22gpu_kernel_impl_nocastINS0_13AUnaryFunctorIhhhNS0_17BitwiseAndFunctorIhEEEEEEvRNS_18TensorIteratorBaseERKT_EUliE_EEviT1_)
        /*22e8*/ 	.word	0x00000000


	//----- nvinfo : EIATTR_MIN_STACK_SIZE
	.align		4
.L_1531:
        /*22ec*/ 	.byte	0x04, 0x12
        /*22ee*/ 	.short	(.L_1533 - .L_1532)
	.align		4
.L_1532:
        /*22f0*/ 	.word	index@(_ZN2at6native27unrolled_elementwise_kernelINS0_13AUnaryFunctorIhhhNS0_17BitwiseAndFunctorIhEEEESt5arrayIPcLm2EELi4E23TrivialOffsetCalculatorILi1EjESA_NS0_6memory15LoadWithoutCastENSB_16StoreWithoutCastEEEviT_T0_T2_T3_T4_T5_)
        /*22f4*/ 	.word	0x00000000


	//----- nvinfo : EIATTR_MIN_STACK_SIZE
	.align		4
.L_1533:
        /*22f8*/ 	.byte	0x04, 0x12
        /*22fa*/ 	.short	(.L_1535 - .L_1534)
	.align		4
.L_1534:
        /*22fc*/ 	.word	index@(_ZN2at6native29vectorized_elementwise_kernelILi2ENS0_13AUnaryFunctorIhhhNS0_17BitwiseAndFunctorIhEEEESt5arrayIPcLm2EEEEviT0_T1_)
        /*2300*/ 	.word	0x00000000


	//----- nvinfo : EIATTR_MIN_STACK_SIZE
	.align		4
.L_1535:
        /*2304*/ 	.byte	0x04, 0x12
        /*2306*/ 	.short	(.L_1537 - .L_1536)
	.align		4
.L_1536:
        /*2308*/ 	.word	index@(_ZN2at6native29vectorized_elementwise_kernelILi4ENS0_13AUnaryFunctorIhhhNS0_17BitwiseAndFunctorIhEEEESt5arrayIPcLm2EEEEviT0_T1_)
        /*230c*/ 	.word	0x00000000


	//----- nvinfo : EIATTR_MIN_STACK_SIZE
	.align		4
.L_1537:
        /*2310*/ 	.byte	0x04, 0x12
        /*2312*/ 	.short	(.L_1539 - .L_1538)
	.align		4
.L_1538:
        /*2314*/ 	.word	index@(_ZN2at6native29vectorized_elementwise_kernelILi8ENS0_13AUnaryFunctorIhhhNS0_17BitwiseAndFunctorIhEEEESt5arrayIPcLm2EEEEviT0_T1_)
        /*2318*/ 	.word	0x00000000


	//----- nvinfo : EIATTR_MIN_STACK_SIZE
	.align		4
.L_1539:
        /*231c*/ 	.byte	0x04, 0x12
        /*231e*/ 	.short	(.L_1541 - .L_1540)
	.align		4
.L_1540:
        /*2320*/ 	.word	index@(_ZN2at6native18elementwise_kernelILi128ELi4EZNS0_15gpu_kernel_implINS0_13BinaryFunctorIhhhNS0_17BitwiseAndFunctorIhEEEEEEvRNS_18TensorIteratorBaseERKT_EUliE_EEviT1_)
        /*2324*/ 	.word	0x00000000


	//----- nvinfo : EIATTR_MIN_STACK_SIZE
	.align		4
.L_1541:
        /*2328*/ 	.byte	0x04, 0x12
        /*232a*/ 	.short	(.L_1543 - .L_1542)
	.align		4
.L_1542:
        /*232c*/ 	.word	index@(_ZN2at6native27unrolled_elementwise_kernelINS0_13BinaryFunctorIhhhNS0_17BitwiseAndFunctorIhEEEESt5arrayIPcLm3EELi4E23TrivialOffsetCalculatorILi2EjES9_ILi1EjENS0_6memory12LoadWithCastILi2EEENSC_13StoreWithCastILi1EEEEEviT_T0_T2_T3_T4_T5_)
        /*2330*/ 	.word	0x00000000


	//----- nvinfo : EIATTR_MIN_STACK_SIZE
	.align		4
.L_1543:
        /*2334*/ 	.byte	0x04, 0x12
        /*2336*/ 	.short	(.L_1545 - .L_1544)
	.align		4
.L_1544:
        /*2338*/ 	.word	index@(_ZN2at6native18elementwise_kernelILi128ELi4EZNS0_22gpu_kernel_impl_nocastINS0_13BinaryFunctorIhhhNS0_17BitwiseAndFunctorIhEEEEEEvRNS_18TensorIteratorBaseERKT_EUliE_EEviT1_)
        /*233c*/ 	.word	0x00000000


	//----- nvinfo : EIATTR_MIN_STACK_SIZE
	.align		4
.L_1545:
        /*2340*/ 	.byte	0x04, 0x12
        /*2342*/ 	.short	(.L_1547 - .L_1546)
	.align		4
.L_1546:
        /*2344*/ 	.word	index@(_ZN2at6native27unrolled_elementwise_kernelINS0_13BinaryFunctorIhhhNS0_17BitwiseAndFunctorIhEEEESt5arrayIPcLm3EELi4E23TrivialOffsetCalculatorILi2EjES9_ILi1EjENS0_6memory15LoadWithoutCastENSC_16StoreWithoutCastEEEviT_T0_T2_T3_T4_T5_)
        /*2348*/ 	.word	0x00000000


	//----- nvinfo : EIATTR_MIN_STACK_SIZE
	.align		4
.L_1547:
        /*234c*/ 	.byte	0x04, 0x12
        /*234e*/ 	.short	(.L_1549 - .L_1548)
	.align		4
.L_1548:
        /*2350*/ 	.word	index@(_ZN2at6native29vectorized_elementwise_kernelILi2ENS0_13BinaryFunctorIhhhNS0_17BitwiseAndFunctorIhEEEESt5arrayIPcLm3EEEEviT0_T1_)
        /*2354*/ 	.word	0x00000000


	//----- nvinfo : EIATTR_MIN_STACK_SIZE
	.align		4
.L_1549:
        /*2358*/ 	.byte	0x04, 0x12
        /*235a*/ 	.short	(.L_1551 - .L_1550)
	.align		4
.L_1550:
        /*235c*/ 	.word	index@(_ZN2at6native29vectorized_elementwise_kernelILi4ENS0_13BinaryFunctorIhhhNS0_17BitwiseAndFunctorIhEEEESt5arrayIPcLm3EEEEviT0_T1_)
        /*2360*/ 	.word	0x00000000


	//----- nvinfo : EIATTR_MIN_STACK_SIZE
	.align		4
.L_1551:
        /*2364*/ 	.byte	0x04, 0x12
        /*2366*/ 	.short	(.L_1553 - .L_1552)
	.align		4
.L_1552:
        /*2368*/ 	.word	index@(_ZN2at6native29vectorized_elementwise_kernelILi8ENS0_13BinaryFunctorIhhhNS0_17BitwiseAndFunctorIhEEEESt5arrayIPcLm3EEEEviT0_T1_)
        /*236c*/ 	.word	0x00000000
.L_1553:


//--------------------- .nv.compat                --------------------------
	.section	.nv.compat,"",@"SHT_CUDA_COMPAT_INFO"
	.align	4
        /*0000*/ 	.byte	0x02, 0x09, 0x01, 0x00, 0x02, 0x02, 0x01, 0x00, 0x02, 0x05, 0x05, 0x00, 0x03, 0x07, 0x01, 0x01
        /*0010*/ 	.byte	0x02, 0x03, 0x00, 0x00, 0x02, 0x06, 0x01, 0x00, 0x04, 0x0b, 0x08, 0x00, 0x00, 0x00, 0x00, 0x00
        /*0020*/ 	.byte	0x00, 0x00, 0x00, 0x00


//--------------------- .nv.info._ZN2at6native18elementwise_kernelILi128ELi4EZNS0_15gpu_kernel_implINS0_13AUnaryFunctorIbbbNS0_17BitwiseXorFunctorIbEEEEEEvRNS_18TensorIteratorBaseERKT_EUliE_EEviT1_ --------------------------
	.section	.nv.info._ZN2at6native18elementwise_kernelILi128ELi4EZNS0_15gpu_kernel_implINS0_13AUnaryFunctorIbbbNS0_17BitwiseXorFunctorIbEEEEEEvRNS_18TensorIteratorBaseERKT_EUliE_EEviT1_,"",@"SHT_CUDA_INFO"
	.sectionflags	@""
	.align	4


	//----- nvinfo : EIATTR_CUDA_API_VERSION
	.align		4
        /*0000*/ 	.byte	0x04, 0x37
        /*0002*/ 	.short	(.L_1555 - .L_1554)
.L_1554:
        /*0004*/ 	.word	0x00000082


	//----- nvinfo : EIATTR_KPARAM_INFO
	.align		4
.L_1555:
        /*0008*/ 	.byte	0x04, 0x17
        /*000a*/ 	.short	(.L_1557 - .L_1556)
.L_1556:
        /*000c*/ 	.word	0x00000000
        /*0010*/ 	.short	0x0001
        /*0012*/ 	.short	0x0008
        /*0014*/ 	.byte	0x00, 0xf0, 0x61, 0x08


	//----- nvinfo : EIATTR_KPARAM_INFO
	.align		4
.L_1557:
        /*0018*/ 	.byte	0x04, 0x17
        /*001a*/ 	.short	(.L_1559 - .L_1558)
.L_1558:
        /*001c*/ 	.word	0x00000000
        /*0020*/ 	.short	0x0000
        /*0022*/ 	.short	0x0000
        /*0024*/ 	.byte	0x00, 0xf0, 0x11, 0x00


	//----- nvinfo : EIATTR_SPARSE_MMA_MASK
	.align		4
.L_1559:
        /*0028*/ 	.byte	0x03, 0x50
        /*002a*/ 	.short	0x0000


	//----- nvinfo : EIATTR_MAXREG_COUNT
	.align		4
        /*002c*/ 	.byte	0x03, 0x1b
        /*002e*/ 	.short	0x0080


	//----- nvinfo : EIATTR_EXTERNS
	.align		4
        /*0030*/ 	.byte	0x04, 0x0f
        /*0032*/ 	.short	(.L_1561 - .L_1560)


	//   ....[0]....
	.align		4
.L_1560:
        /*0034*/ 	.word	index@(__assertfail)


	//----- nvinfo : EIATTR_MERCURY_ISA_VERSION
	.align		4
.L_1561:
        /*0038*/ 	.byte	0x03, 0x5f
        /*003a*/ 	.short	0x0101


	//----- nvinfo : EIATTR_SYSCALL_OFFSETS
	.align		4
        /*003c*/ 	.byte	0x04, 0x46
        /*003e*/ 	.short	(.L_1563 - .L_1562)


	//   ....[0]....
.L_1562:
        /*0040*/ 	.word	0x00002260


	//   ....[1]....
        /*0044*/ 	.word	0x00003020


	//   ....[2]....
        /*0048*/ 	.word	0x000052b0


	//   ....[3]....
        /*004c*/ 	.word	0x00006070


	//   ....[4]....
        /*0050*/ 	.word	0x000082f0


	//   ....[5]....
        /*0054*/ 	.word	0x000090b0


	//   ....[6]....
        /*0058*/ 	.word	0x0000b320


	//   ....[7]....
        /*005c*/ 	.word	0x0000c0e0


	//----- nvinfo : EIATTR_EXIT_INSTR_OFFSETS
	.align		4
.L_1563:
        /*0060*/ 	.byte	0x04, 0x1c
        /*0062*/ 	.short	(.L_1565 - .L_1564)


	//   ....[0]....
.L_1564:
        /*0064*/ 	.word	0x00009160


	//   ....[1]....
        /*0068*/ 	.word	0x0000b4d0


	//   ....[2]....
        /*006c*/ 	.word	0x0000b4f0


	//   ....[3]....
        /*0070*/ 	.word	0x0000b580


	//   ....[4]....
        /*0074*/ 	.word	0x0000b5a0


	//   ....[5]....
        /*0078*/ 	.word	0x0000b5c0


	//   ....[6]....
        /*007c*/ 	.word	0x0000b650


	//   ....[7]....
        /*0080*/ 	.word	0x0000b690


	//   ....[8]....
        /*0084*/ 	.word	0x0000b730


	//   ....[9]....
        /*0088*/ 	.word	0x0000b780


	//   ....[10]....
        /*008c*/ 	.word	0x0000b7c0


	//   ....[11]....
        /*0090*/ 	.word	0x0000b860


	//   ....[12]....
        /*0094*/ 	.word	0x0000b8b0


	//   ....[13]....
        /*0098*/ 	.word	0x0000ba00


	//   ....[14]....
        /*009c*/ 	.word	0x0000baa0


	//   ....[15]....
        /*00a0*/ 	.word	0x0000bae0


	//   ....[16]....
        /*00a4*/ 	.word	0x0000bb30


	//   ....[17]....
        /*00a8*/ 	.word	0x0000bb70


	//   ....[18]....
        /*00ac*/ 	.word	0x0000bc10


	//   ....[19]....
        /*00b0*/ 	.word	0x0000bd50


	//   ....[20]....
        /*00b4*/ 	.word	0x0000be90


	//   ....[21]....
        /*00b8*/ 	.word	0x0000bfe0


	//   ....[22]....
        /*00bc*/ 	.word	0x0000c0f0


	//   ....[23]....
        /*00c0*/ 	.word	0x0000c120


	//   ....[24]....
        /*00c4*/ 	.word	0x0000c140


	//----- nvinfo : EIATTR_MAX_THREADS
	.align		4
.L_1565:
        /*00c8*/ 	.byte	0x04, 0x05
        /*00ca*/ 	.short	(.L_1567 - .L_1566)
.L_1566:
        /*00cc*/ 	.word	0x00000080
        /*00d0*/ 	.word	0x00000001
        /*00d4*/ 	.word	0x00000001


	//----- nvinfo : EIATTR_CRS_STACK_SIZE
	.align		4
.L_1567:
        /*00d8*/ 	.byte	0x04, 0x1e
        /*00da*/ 	.short	(.L_1569 - .L_1568)
.L_1568:
        /*00dc*/ 	.word	0x00000000


	//----- nvinfo : EIATTR_CBANK_PARAM_SIZE
	.align		4
.L_1569:
        /*00e0*/ 	.byte	0x03, 0x19
        /*00e2*/ 	.short	0x0220


	//----- nvinfo : EIATTR_PARAM_CBANK
	.align		4
        /*00e4*/ 	.byte	0x04, 0x0a
        /*00e6*/ 	.short	(.L_1571 - .L_1570)
	.align		4
.L_1570:
        /*00e8*/ 	.word	index@(.nv.constant0._ZN2at6native18elementwise_kernelILi128ELi4EZNS0_15gpu_kernel_implINS0_13AUnaryFunctorIbbbNS0_17BitwiseXorFunctorIbEEEEEEvRNS_18TensorIteratorBaseERKT_EUliE_EEviT1_)
        /*00ec*/ 	.short	0x0210
        /*00ee*/ 	.short	0x0220


	//----- nvinfo : EIATTR_SW_WAR
	.align		4
.L_1571:
        /*00f0*/ 	.byte	0x04, 0x36
        /*00f2*/ 	.short	(.L_1573 - .L_1572)
.L_1572:
        /*00f4*/ 	.word	0x00000008
.L_1573:


//--------------------- .nv.info._ZN2at6native27unrolled_elementwise_kernelINS0_13AUnaryFunctorIbbbNS0_17BitwiseXorFunctorIbEEEESt5arrayIPcLm2EELi4E23TrivialOffsetCalculatorILi1EjESA_NS0_6memory12LoadWithCastILi1EEENSB_13StoreWithCastILi1EEEEEviT_T0_T2_T3_T4_T5_ --------------------------
	.section	.nv.info._ZN2at6native27unrolled_elementwise_kernelINS0_13AUnaryFunctorIbbbNS0_17BitwiseXorFunctorIbEEEESt5arrayIPcLm2EELi4E23TrivialOffsetCalculatorILi1EjESA_NS0_6memory12LoadWithCastILi1EEENSB_13StoreWithCastILi1EEEEEviT_T0_T2_T3_T4_T5_,"",@"SHT_CUDA_INFO"
	.sectionflags	@""
	.align	4


	//----- nvinfo : EIATTR_CUDA_API_VERSION
	.align		4
        /*0000*/ 	.byte	0x04, 0x37
        /*0002*/ 	.short	(.L_1575 - .L_1574)
.L_1574:
        /*0004*/ 	.word	0x00000082


	//----- nvinfo : EIATTR_KPARAM_INFO
	.align		4
.L_1575:
        /*0008*/ 	.byte	0x04, 0x17
        /*000a*/ 	.short	(.L_1577 - .L_1576)
.L_1576:
        /*000c*/ 	.word	0x00000000
        /*0010*/ 	.short	0x0006
        /*0012*/ 	.short	0x0024
        /*0014*/ 	.byte	0x00, 0xf0, 0x21, 0x00


	//----- nvinfo : EIATTR_KPARAM_INFO
	.align		4
.L_1577:
        /*0018*/ 	.byte	0x04, 0x17
        /*001a*/ 	.short	(.L_1579 - .L_1578)
.L_1578:
        /*001c*/ 	.word	0x00000000
        /*0020*/ 	.short	0x0005
        /*0022*/ 	.short	0x001c
        /*0024*/ 	.byte	0x00, 0xf0, 0x21, 0x00


	//----- nvinfo : EIATTR_KPARAM_INFO
	.align		4
.L_1579:
        /*0028*/ 	.byte	0x04, 0x17
        /*002a*/ 	.short	(.L_1581 - .L_1580)
.L_1580:
        /*002c*/ 	.word	0x00000000
        /*0030*/ 	.short	0x0004
        /*0032*/ 	.short	0x0019
        /*0034*/ 	.byte	0x00, 0xf0, 0x05, 0x00


	//----- nvinfo : EIATTR_KPARAM_INFO
	.align		4
.L_1581:
        /*0038*/ 	.byte	0x04, 0x17
        /*003a*/ 	.short	(.L_1583 - .L_1582)
.L_1582:
        /*003c*/ 	.word	0x00000000
        /*0040*/ 	.short	0x0003
        /*0042*/ 	.short	0x0018
        /*0044*/ 	.byte	0x00, 0xf0, 0x05, 0x00


	//----- nvinfo : EIATTR_KPARAM_INFO
	.align		4
.L_1583:
        /*0048*/ 	.byte	0x04, 0x17
        /*004a*/ 	.short	(.L_1585 - .L_1584)
.L_1584:
        /*004c*/ 	.word	0x00000000
        /*0050*/ 	.short	0x0002
        /*0052*/ 	.short	0x0008
        /*0054*/ 	.byte	0x00, 0xf0, 0x41, 0x00


	//----- nvinfo : EIATTR_KPARAM_INFO
	.align		4
.L_1585:
        /*0058*/ 	.byte	0x04, 0x17
        /*005a*/ 	.short	(.L_1587 - .L_1586)
.L_1586:
        /*005c*/ 	.word	0x00000000
        /*0060*/ 	.short	0x0001
        /*0062*/ 	.short	0x0004
        /*0064*/ 	.byte	0x00, 0xf0, 0x09, 0x00


	//----- nvinfo : EIATTR_KPARAM_INFO
	.align		4
.L_1587:
        /*0068*/ 	.byte	0x04, 0x17
        /*006a*/ 	.short	(.L_1589 - .L_1588)
.L_1588:
        /*006c*/ 	.word	0x00000000
        /*0070*/ 	.short	0x0000
        /*0072*/ 	.short	0x0000
        /*0074*/ 	.byte	0x00, 0xf0, 0x11, 0x00


	//----- nvinfo : EIATTR_SPARSE_MMA_MASK
	.align		4
.L_1589:
        /*0078*/ 	.byte	0x03, 0x50
        /*007a*/ 	.short	0x0000


	//----- nvinfo : EIATTR_MAXREG_COUNT
	.align		4
        /*007c*/ 	.byte	0x03, 0x1b
        /*007e*/ 	.short	0x00ff


	//----- nvinfo : EIATTR_EXTERNS
	.align		4
        /*0080*/ 	.byte	0x04, 0x0f
        /*0082*/ 	.short	(.L_1591 - .L_1590)


	//   ....[0]....
	.align		4
.L_1590:
        /*0084*/ 	.word	index@(__assertfail)


	//----- nvinfo : EIATTR_MERCURY_ISA_VERSION
	.align		4
.L_1591:
        /*0088*/ 	.byte	0x03, 0x5f
        /*008a*/ 	.short	0x0101


	//----- nvinfo : EIATTR_SYSCALL_OFFSETS
	.align		4
        /*008c*/ 	.byte	0x04, 0x46
        /*008e*/ 	.short	(.L_1593 - .L_1592)


	//   ....[0]....
.L_1592:
        /*0090*/ 	.word	0x00000f80


	//   ....[1]....
        /*0094*/ 	.word	0x00001f40


	//   ....[2]....
        /*0098*/ 	.word	0x00002f10


	//   ....[3]....
        /*009c*/ 	.word	0x00003ec0


	//   ....[4]....
        /*00a0*/ 	.word	0x00004ee0


	//   ....[5]....
        /*00a4*/ 	.word	0x00005db0


	//   ....[6]....
        /*00a8*/ 	.word	0x00006c60


	//   ....[7]....
        /*00ac*/ 	.word	0x00007b10


	//----- nvinfo : EIATTR_EXIT_INSTR_OFFSETS
	.align		4
.L_1593:
        /*00b0*/ 	.byte	0x04, 0x1c
        /*00b2*/ 	.short	(.L_1595 - .L_1594)


	//   ....[0]....
.L_1594:
        /*00b4*/ 	.word	0x00006cf0


	//   ....[1]....
        /*00b8*/ 	.word	0x00006e20


	//   ....[2]....
        /*00bc*/ 	.word	0x00006e40


	//   ....[3]....
        /*00c0*/ 	.word	0x00006ed0


	//   ....[4]....
        /*00c4*/ 	.word	0x00006ef0


	//   ....[5]....
        /*00c8*/ 	.word	0x00006f10


	//   ....[6]....
        /*00cc*/ 	.word	0x00006fa0


	//   ....[7]....
        /*00d0*/ 	.word	0x00006fe0


	//   ....[8]....
        /*00d4*/ 	.word	0x00007080


	//   ....[9]....
        /*00d8*/ 	.word	0x000070d0


	//   ....[10]....
        /*00dc*/ 	.word	0x00007100


	//   ....[11]....
        /*00e0*/ 	.word	0x000071a0


	//   ....[12]....
        /*00e4*/ 	.word	0x000071e0


	//   ....[13]....
        /*00e8*/ 	.word	0x00007370


	//   ....[14]....
        /*00ec*/ 	.word	0x000074d0


	//   ....[15]....
        /*00f0*/ 	.word	0x00007510


	//   ....[16]....
        /*00f4*/ 	.word	0x000075b0


	//   ....[17]....
        /*00f8*/ 	.word	0x00007730


	//   ....[18]....
        /*00fc*/ 	.word	0x000078b0


	//   ....[19]....
        /*0100*/ 	.word	0x00007a10


	//   ....[20]....
        /*0104*/ 	.word	0x00007b20


	//   ....[21]....
        /*0108*/ 	.word	0x00007b50


	//   ....[22]....
        /*010c*/ 	.word	0x00007b70


	//----- nvinfo : EIATTR_MAX_THREADS
	.align		4
.L_1595:
        /*0110*/ 	.byte	0x04, 0x05
        /*0112*/ 	.short	(.L_1597 - .L_1596)
.L_1596:
        /*0114*/ 	.word	0x00000080
        /*0118*/ 	.word	0x00000001
        /*011c*/ 	.word	0x00000001


	//----- nvinfo : EIATTR_CRS_STACK_SIZE
	.align		4
.L_1597:
        /*0120*/ 	.byte	0x04, 0x1e
        /*0122*/ 	.short	(.L_1599 - .L_1598)
.L_1598:
        /*0124*/ 	.word	0x00000000


	//----- nvinfo : EIATTR_CBANK_PARAM_SIZE
	.align		4
.L_1599:
        /*0128*/ 	.byte	0x03, 0x19
        /*012a*/ 	.short	0x002c


	//----- nvinfo : EIATTR_PARAM_CBANK
	.align		4
        /*012c*/ 	.byte	0x04, 0x0a
        /*012e*/ 	.short	(.L_1601 - .L_1600)
	.align		4
.L_1600:
        /*0130*/ 	.word	index@(.nv.constant0._ZN2at6native27unrolled_elementwise_kernelINS0_13AUnaryFunctorIbbbNS0_17BitwiseXorFunctorIbEEEESt5arrayIPcLm2EELi4E23TrivialOffsetCalculatorILi1EjESA_NS0_6memory12LoadWithCastILi1EEENSB_13StoreWithCastILi1EEEEEviT_T0_T2_T3_T4_T5_)
        /*0134*/ 	.short	0x0210
        /*0136*/ 	.short	0x002c


	//----- nvinfo : EIATTR_SW_WAR
	.align		4
.L_1601:
        /*0138*/ 	.byte	0x04, 0x36
        /*013a*/ 	.short	(.L_1603 - .L_1602)
.L_1602:
        /*013c*/ 	.word	0x00000008
.L_1603:


//--------------------- .nv.info._ZN2at6native18elementwise_kernelILi128ELi4EZNS0_22gpu_kernel_impl_nocastINS0_13AUnaryFunctorIbbbNS0_17BitwiseXorFunctorIbEEEEEEvRNS_18TensorIteratorBaseERKT_EUliE_EEviT1_ --------------------------
	.section	.nv.info._ZN2at6native18elementwise_kernelILi128ELi4EZNS0_22gpu_kernel_impl_nocastINS0_13AUnaryFunctorIbbbNS0_17BitwiseXorFunctorIbEEEEEEvRNS_18TensorIteratorBaseERKT_EUliE_EEviT1_,"",@"SHT_CUDA_INFO"
	.sectionflags	@""
	.align	4


	//----- nvinfo : EIATTR_CUDA_API_VERSION
	.align		4
        /*0000*/ 	.byte	0x04, 0x37
        /*0002*/ 	.short	(.L_1605 - .L_1604)
.L_1604:
        /*0004*/ 	.word	0x00000082


	//----- nvinfo : EIATTR_KPARAM_INFO
	.align		4
.L_1605:
        /*0008*/ 	.byte	0x04, 0x17
        /*000a*/ 	.short	(.L_1607 - .L_1606)
.L_1606:
        /*000c*/ 	.word	0x00000000
        /*0010*/ 	.short	0x0001
        /*0012*/ 	.short	0x0008
        /*0014*/ 	.byte	0x00, 0xf0, 0x61, 0x08


	//----- nvinfo : EIATTR_KPARAM_INFO
	.align		4
.L_1607:
        /*0018*/ 	.byte	0x04, 0x17
        /*001a*/ 	.short	(.L_1609 - .L_1608)
.L_1608:
        /*001c*/ 	.word	0x00000000
        /*0020*/ 	.short	0x0000
        /*0022*/ 	.short	0x0000
        /*0024*/ 	.byte	0x00, 0xf0, 0x11, 0x00


	//----- nvinfo : EIATTR_SPARSE_MMA_MASK
	.align		4
.L_1609:
        /*0028*/ 	.byte	0x03, 0x50
        /*002a*/ 	.short	0x0000


	//----- nvinfo : EIATTR_MAXREG_COUNT
	.align		4
        /*002c*/ 	.byte	0x03, 0x1b
        /*002e*/ 	.short	0x0080


	//----- nvinfo : EIATTR_MERCURY_ISA_VERSION
	.align		4
        /*0030*/ 	.byte	0x03, 0x5f
        /*0032*/ 	.short	0x0101


	//----- nvinfo : EIATTR_EXIT_INSTR_OFFSETS
	.align		4
        /*0034*/ 	.byte	0x04, 0x1c
        /*0036*/ 	.short	(.L_1611 - .L_1610)


	//   ....[0]....
.L_1610:
        /*0038*/ 	.word	0x00003c60


	//   ....[1]....
        /*003c*/ 	.word	0x00005020


	//----- nvinfo : EIATTR_MAX_THREADS
	.align		4
.L_1611:
        /*0040*/ 	.byte	0x04, 0x05
        /*0042*/ 	.short	(.L_1613 - .L_1612)
.L_1612:
        /*0044*/ 	.word	0x00000080
        /*0048*/ 	.word	0x00000001
        /*004c*/ 	.word	0x00000001


	//----- nvinfo : EIATTR_CRS_STACK_SIZE
	.align		4
.L_1613:
        /*0050*/ 	.byte	0x04, 0x1e
        /*0052*/ 	.short	(.L_1615 - .L_1614)
.L_1614:
        /*0054*/ 	.word	0x00000000


	//----- nvinfo : EIATTR_CBANK_PARAM_SIZE
	.align		4
.L_1615:
        /*0058*/ 	.byte	0x03, 0x19
        /*005a*/ 	.short	0x0220


	//----- nvinfo : EIATTR_PARAM_CBANK
	.align		4
        /*005c*/ 	.byte	0x04, 0x0a
        /*005e*/ 	.short	(.L_1617 - .L_1616)
	.align		4
.L_1616:
        /*0060*/ 	.word	index@(.nv.constant0._ZN2at6native18elementwise_kernelILi128ELi4EZNS0_22gpu_kernel_impl_nocastINS0_13AUnaryFunctorIbbbNS0_17BitwiseXorFunctorIbEEEEEEvRNS_18TensorIteratorBaseERKT_EUliE_EEviT1_)
        /*0064*/ 	.short	0x0210
        /*0066*/ 	.short	0x0220


	//----- nvinfo : EIATTR_SW_WAR
	.align		4
.L_1617:
        /*0068*/ 	.byte	0x04, 0x36
        /*006a*/ 	.short	(.L_1619 - .L_1618)
.L_1618:
        /*006c*/ 	.word	0x00000008
.L_1619:


//--------------------- .nv.info._ZN2at6native27unrolled_elementwise_kernelINS0_13AUnaryFunctorIbbbNS0_17BitwiseXorFunctorIbEEEESt5arrayIPcLm2EELi4E23TrivialOffsetCalculatorILi1EjESA_NS0_6memory15LoadWithoutCastENSB_16StoreWithoutCastEEEviT_T0_T2_T3_T4_T5_ --------------------------
	.section	.nv.info._ZN2at6native27unrolled_elementwise_kernelINS0_13AUnaryFunctorIbbbNS0_17BitwiseXorFunctorIbEEEESt5arrayIPcLm2EELi4E23TrivialOffsetCalculatorILi1EjESA_NS0_6memory15LoadWithoutCastENSB_16StoreWithoutCastEEEviT_T0_T2_T3_T4_T5_,"",@"SHT_CUDA_INFO"
	.sectionflags	@""
	.align	4


	//----- nvinfo : EIATTR_CUDA_API_VERSION
	.align		4
        /*0000*/ 	.byte	0x04, 0x37
        /*0002*/ 	.short	(.L_1621 - .L_1620)
.L_1620:
        /*0004*/ 	.word	0x00000082


	//----- nvinfo : EIATTR_KPARAM_INFO
	.align		4
.L_1621:
        /*0008*/ 	.byte	0x04, 0x17
        /*000a*/ 	.short	(.L_1623 - .L_1622)
.L_1622:
        /*000c*/ 	.word	0x00000000
        /*0010*/ 	.short	0x0006
        /*0012*/ 	.short	0x001b
        /*0014*/ 	.byte	0x00, 0xf0, 0x05, 0x00


	//----- nvinfo : EIATTR_KPARAM_INFO
	.align		4
.L_1623:
        /*0018*/ 	.byte	0x04, 0x17
        /*001a*/ 	.short	(.L_1625 - .L_1624)
.L_1624:
        /*001c*/ 	.word	0x00000000
        /*0020*/ 	.short	0x0005
        /*0022*/ 	.short	0x001a
        /*0024*/ 	.byte	0x00, 0xf0, 0x05, 0x00


	//----- nvinfo : EIATTR_KPARAM_INFO
	.align		4
.L_1625:
        /*0028*/ 	.byte	0x04, 0x17
        /*002a*/ 	.short	(.L_1627 - .L_1626)
.L_1626:
        /*002c*/ 	.word	0x00000000
        /*0030*/ 	.short	0x0004
        /*0032*/ 	.short	0x0019
        /*0034*/ 	.byte	0x00, 0xf0, 0x05, 0x00


	//----- nvinfo : EIATTR_KPARAM_INFO
	.align		4
.L_1627:
        /*0038*/ 	.byte	0x04, 0x17
        /*003a*/ 	.short	(.L_1629 - .L_1628)
.L_1628:
        /*003c*/ 	.word	0x00000000
        /*0040*/ 	.short	0x0003
        /*0042*/ 	.short	0x0018
        /*0044*/ 	.byte	0x00, 0xf0, 0x05, 0x00


	//----- nvinfo : EIATTR_KPARAM_INFO
	.align		4
.L_1629:
        /*0048*/ 	.byte	0x04, 0x17
        /*004a*/ 	.short	(.L_1631 - .L_1630)
.L_1630:
        /*004c*/ 	.word	0x00000000
        /*0050*/ 	.short	0x0002
        /*0052*/ 	.short	0x0008
        /*0054*/ 	.byte	0x00, 0xf0, 0x41, 0x00


	//----- nvinfo : EIATTR_KPARAM_INFO
	.align		4
.L_1631:
        /*0058*/ 	.byte	0x04, 0x17
        /*005a*/ 	.short	(.L_1633 - .L_1632)
.L_1632:
        /*005c*/ 	.word	0x00000000
        /*0060*/ 	.short	0x0001
        /*0062*/ 	.short	0x0004
        /*0064*/ 	.byte	0x00, 0xf0, 0x09, 0x00


	//----- nvinfo : EIATTR_KPARAM_INFO
	.align		4
.L_1633:
        /*0068*/ 	.byte	0x04, 0x17
        /*006a*/ 	.short	(.L_1635 - .L_1634)
.L_1634:
        /*006c*/ 	.word	0x00000000
        /*0070*/ 	.short	0x0000
        /*0072*/ 	.short	0x0000
        /*0074*/ 	.byte	0x00, 0xf0, 0x11, 0x00


	//----- nvinfo : EIATTR_SPARSE_MMA_MASK
	.align		4
.L_1635:
        /*0078*/ 	.byte	0x03, 0x50
        /*007a*/ 	.short	0x0000


	//----- nvinfo : EIATTR_MAXREG_COUNT
	.align		4
        /*007c*/ 	.byte	0x03, 0x1b
        /*007e*/ 	.short	0x00ff


	//----- nvinfo : EIATTR_MERCURY_ISA_VERSION
	.align		4
        /*0080*/ 	.byte	0x03, 0x5f
        /*0082*/ 	.short	0x0101


	//----- nvinfo : EIATTR_EXIT_INSTR_OFFSETS
	.align		4
        /*0084*/ 	.byte	0x04, 0x1c
        /*0086*/ 	.short	(.L_1637 - .L_1636)


	//   ....[0]....
.L_1636:
        /*0088*/ 	.word	0x00000550


	//   ....[1]....
        /*008c*/ 	.word	0x000005c0


	//----- nvinfo : EIATTR_MAX_THREADS
	.align		4
.L_1637:
        /*0090*/ 	.byte	0x04, 0x05
        /*0092*/ 	.short	(.L_1639 - .L_1638)
.L_1638:
        /*0094*/ 	.word	0x00000080
        /*0098*/ 	.word	0x00000001
        /*009c*/ 	.word	0x00000001


	//----- nvinfo : EIATTR_CRS_STACK_SIZE
	.align		4
.L_1639:
        /*00a0*/ 	.byte	0x04, 0x1e
        /*00a2*/ 	.short	(.L_1641 - .L_1640)
.L_1640:
        /*00a4*/ 	.word	0x00000000


	//----- nvinfo : EIATTR_CBANK_PARAM_SIZE
	.align		4
.L_1641:
        /*00a8*/ 	.byte	0x03, 0x19
        /*00aa*/ 	.short	0x001c


	//----- nvinfo : EIATTR_PARAM_CBANK
	.align		4
        /*00ac*/ 	.byte	0x04, 0x0a
        /*00ae*/ 	.short	(.L_1643 - .L_1642)
	.align		4
.L_1642:
        /*00b0*/ 	.word	index@(.nv.constant0._ZN2at6native27unrolled_elementwise_kernelINS0_13AUnaryFunctorIbbbNS0_17BitwiseXorFunctorIbEEEESt5arrayIPcLm2EELi4E23TrivialOffsetCalculatorILi1EjESA_NS0_6memory15LoadWithoutCastENSB_16StoreWithoutCastEEEviT_T0_T2_T3_T4_T5_)
        /*00b4*/ 	.short	0x0210
        /*00b6*/ 	.short	0x001c


	//----- nvinfo : EIATTR_SW_WAR
	.align		4
.L_1643:
        /*00b8*/ 	.byte	0x04, 0x36
        /*00ba*/ 	.short	(.L_1645 - .L_1644)
.L_1644:
        /*00bc*/ 	.word	0x00000008
.L_1645:


//--------------------- .nv.info._ZN2at6native29vectorized_elementwise_kernelILi2ENS0_13AUnaryFunctorIbbbNS0_17BitwiseXorFunctorIbEEEESt5arrayIPcLm2EEEEviT0_T1_ --------------------------
	.section	.nv.info._ZN2at6native29vectorized_elementwise_kernelILi2ENS0_13AUnaryFunctorIbbbNS0_17BitwiseXorFunctorIbEEEESt5arrayIPcLm2EEEEviT0_T1_,"",@"SHT_CUDA_INFO"
	.sectionflags	@""
	.align	4


	//----- nvinfo : EIATTR_CUDA_API_VERSION
	.align		4
        /*0000*/ 	.byte	0x04, 0x37
        /*0002*/ 	.short	(.L_1647 - .L_1646)
.L_1646:
        /*0004*/ 	.word	0x00000082


	//----- nvinfo : EIATTR_KPARAM_INFO
	.align		4
.L_1647:
        /*0008*/ 	.byte	0x04, 0x17
        /*000a*/ 	.short	(.L_1649 - .L_1648)
.L_1648:
        /*000c*/ 	.word	0x00000000
        /*0010*/ 	.short	0x0002
        /*0012*/ 	.short	0x0008
        /*0014*/ 	.byte	0x00, 0xf0, 0x41, 0x00


	//----- nvinfo : EIATTR_KPARAM_INFO
	.align		4
.L_1649:
        /*0018*/ 	.byte	0x04, 0x17
        /*001a*/ 	.short	(.L_1651 - .L_1650)
.L_1650:
        /*001c*/ 	.word	0x00000000
        /*0020*/ 	.short	0x0001
        /*0022*/ 	.short	0x0004
        /*0024*/ 	.byte	0x00, 0xf0, 0x09, 0x00


	//----- nvinfo : EIATTR_KPARAM_INFO
	.align		4
.L_1651:
        /*0028*/ 	.byte	0x04, 0x17
        /*002a*/ 	.short	(.L_1653 - .L_1652)
.L_1652:
        /*002c*/ 	.word	0x00000000
        /*0030*/ 	.short	0x0000
        /*0032*/ 	.short	0x0000
        /*0034*/ 	.byte	0x00, 0xf0, 0x11, 0x00


	//----- nvinfo : EIATTR_SPARSE_MMA_MASK
	.align		4
.L_1653:
        /*0038*/ 	.byte	0x03, 0x50
        /*003a*/ 	.short	0x0000


	//----- nvinfo : EIATTR_MAXREG_COUNT
	.align		4
        /*003c*/ 	.byte	0x03, 0x1b
        /*003e*/ 	.short	0x00ff


	//----- nvinfo : EIATTR_MERCURY_ISA_VERSION
	.align		4
        /*0040*/ 	.byte	0x03, 0x5f
        /*0042*/ 	.short	0x0101


	//----- nvinfo : EIATTR_EXIT_INSTR_OFFSETS
	.align		4
        /*0044*/ 	.byte	0x04, 0x1c
        /*0046*/ 	.short	(.L_1655 - .L_1654)


	//   ....[0]....
.L_1654:
        /*0048*/ 	.word	0x000004b0


	//   ....[1]....
        /*004c*/ 	.word	0x00000f80


	//   ....[2]....
        /*0050*/ 	.word	0x00000ff0


	//----- nvinfo : EIATTR_MAX_THREADS
	.align		4
.L_1655:
        /*0054*/ 	.byte	0x04, 0x05
        /*0056*/ 	.short	(.L_1657 - .L_1656)
.L_1656:
        /*0058*/ 	.word	0x00000080
        /*005c*/ 	.word	0x00000001
        /*0060*/ 	.word	0x00000001


	//----- nvinfo : EIATTR_CRS_STACK_SIZE
	.align		4
.L_1657:
        /*0064*/ 	.byte	0x04, 0x1e
        /*0066*/ 	.short	(.L_1659 - .L_1658)
.L_1658:
        /*0068*/ 	.word	0x00000000


	//----- nvinfo : EIATTR_CBANK_PARAM_SIZE
	.align		4
.L_1659:
        /*006c*/ 	.byte	0x03, 0x19
        /*006e*/ 	.short	0x0018


	//----- nvinfo : EIATTR_PARAM_CBANK
	.align		4
        /*0070*/ 	.byte	0x04, 0x0a
        /*0072*/ 	.short	(.L_1661 - .L_1660)
	.align		4
.L_1660:
        /*0074*/ 	.word	index@(.nv.constant0._ZN2at6native29vectorized_elementwise_kernelILi2ENS0_13AUnaryFunctorIbbbNS0_17BitwiseXorFunctorIbEEEESt5arrayIPcLm2EEEEviT0_T1_)
        /*0078*/ 	.short	0x0210
        /*007a*/ 	.short	0x0018


	//----- nvinfo : EIATTR_SW_WAR
	.align		4
.L_1661:
        /*007c*/ 	.byte	0x04, 0x36
        /*007e*/ 	.short	(.L_1663 - .L_1662)
.L_1662:
        /*0080*/ 	.word	0x00000008
.L_1663:


//--------------------- .nv.info._ZN2at6native29vectorized_elementwise_kernelILi4ENS0_13AUnaryFunctorIbbbNS0_17BitwiseXorFunctorIbEEEESt5arrayIPcLm2EEEEviT0_T1_ --------------------------
	.section	.nv.info._ZN2at6native29vectorized_elementwise_kernelILi4ENS0_13AUnaryFunctorIbbbNS0_17BitwiseXorFunctorIbEEEESt5arrayIPcLm2EEEEviT0_T1_,"",@"SHT_CUDA_INFO"
	.sectionflags	@""
	.align	4


	//----- nvinfo : EIATTR_CUDA_API_VERSION
	.align		4
        /*0000*/ 	.byte	0x04, 0x37
        /*0002*/ 	.short	(.L_1665 - .L_1664)
.L_1664:
        /*0004*/ 	.word	0x00000082


	//----- nvinfo : EIATTR_KPARAM_INFO
	.align		4
.L_1665:
        /*0008*/ 	.byte	0x04, 0x17
        /*000a*/ 	.short	(.L_1667 - .L_1666)
.L_1666:
        /*000c*/ 	.word	0x00000000
        /*0010*/ 	.short	0x0002
        /*0012*/ 	.short	0x0008
        /*0014*/ 	.byte	0x00, 0xf0, 0x41, 0x00


	//----- nvinfo : EIATTR_KPARAM_INFO
	.align		4
.L_1667:
        /*0018*/ 	.byte	0x04, 0x17
        /*001a*/ 	.short	(.L_1669 - .L_1668)
.L_1668:
        /*001c*/ 	.word	0x00000000
        /*0020*/ 	.short	0x0001
        /*0022*/ 	.short	0x0004
        /*0024*/ 	.byte	0x00, 0xf0, 0x09, 0x00


	//----- nvinfo : EIATTR_KPARAM_INFO
	.align		4
.L_1669:
        /*0028*/ 	.byte	0x04, 0x17
        /*002a*/ 	.short	(.L_1671 - .L_1670)
.L_1670:
        /*002c*/ 	.word	0x00000000
        /*0030*/ 	.short	0x0000
        /*0032*/ 	.short	0x0000
        /*0034*/ 	.byte	0x00, 0xf0, 0x11, 0x00


	//----- nvinfo : EIATTR_SPARSE_MMA_MASK
	.align		4
.L_1671:
        /*0038*/ 	.byte	0x03, 0x50
        /*003a*/ 	.short	0x0000


	//----- nvinfo : EIATTR_MAXREG_COUNT
	.align		4
        /*003c*/ 	.byte	0x03, 0x1b
        /*003e*/ 	.short	0x00ff


	//----- nvinfo : EIATTR_MERCURY_ISA_VERSION
	.align		4
        /*0040*/ 	.byte	0x03, 0x5f
        /*0042*/ 	.short	0x0101


	//----- nvinfo : EIATTR_EXIT_INSTR_OFFSETS
	.align		4
        /*0044*/ 	.byte	0x04, 0x1c
        /*0046*/ 	.short	(.L_1673 - .L_1672)


	//   ....[0]....
.L_1672:
        /*0048*/ 	.word	0x00000490


	//   ....[1]....
        /*004c*/ 	.word	0x00000f60


	//   ....[2]....
        /*0050*/ 	.word	0x00000fd0


	//----- nvinfo : EIATTR_MAX_THREADS
	.align		4
.L_1673:
        /*0054*/ 	.byte	0x04, 0x05
        /*0056*/ 	.short	(.L_1675 - .L_1674)
.L_1674:
        /*0058*/ 	.word	0x00000080
        /*005c*/ 	.word	0x00000001
        /*0060*/ 	.word	0x00000001


	//----- nvinfo : EIATTR_CRS_STACK_SIZE
	.align		4
.L_1675:
        /*0064*/ 	.byte	0x04, 0x1e
        /*0066*/ 	.short	(.L_1677 - .L_1676)
.L_1676:
        /*0068*/ 	.word	0x00000000


	//----- nvinfo : EIATTR_CBANK_PARAM_SIZE
	.align		4
.L_1677:
        /*006c*/ 	.byte	0x03, 0x19
        /*006e*/ 	.short	0x0018


	//----- nvinfo : EIATTR_PARAM_CBANK
	.align		4
        /*0070*/ 	.byte	0x04, 0x0a
        /*0072*/ 	.short	(.L_1679 - .L_1678)
	.align		4
.L_1678:
        /*0074*/ 	.word	index@(.nv.constant0._ZN2at6native29vectorized_elementwise_kernelILi4ENS0_13AUnaryFunctorIbbbNS0_17BitwiseXorFunctorIbEEEESt5arrayIPcLm2EEEEviT0_T1_)
        /*0078*/ 	.short	0x0210
        /*007a*/ 	.short	0x0018


	//----- nvinfo : EIATTR_SW_WAR
	.align		4
.L_1679:
        /*007c*/ 	.byte	0x04, 0x36
        /*007e*/ 	.short	(.L_1681 - .L_1680)
.L_1680:
        /*0080*/ 	.word	0x00000008
.L_1681:


//--------------------- .nv.info._ZN2at6native29vectorized_elementwise_kernelILi8ENS0_13AUnaryFunctorIbbbNS0_17BitwiseXorFunctorIbEEEESt5arrayIPcLm2EEEEviT0_T1_ --------------------------
	.section	.nv.info._ZN2at6native29vectorized_elementwise_kernelILi8ENS0_13AUnaryFunctorIbbbNS0_17BitwiseXorFunctorIbEEEESt5arrayIPcLm2EEEEviT0_T1_,"",@"SHT_CUDA_INFO"
	.sectionflags	@""
	.align	4


	//----- nvinfo : EIATTR_CUDA_API_VERSION
	.align		4
        /*0000*/ 	.byte	0x04, 0x37
        /*0002*/ 	.short	(.L_1683 - .L_1682)
.L_1682:
        /*0004*/ 	.word	0x00000082


	//----- nvinfo : EIATTR_KPARAM_INFO
	.align		4
.L_1683:
        /*0008*/ 	.byte	0x04, 0x17
        /*000a*/ 	.short	(.L_1685 - .L_1684)
.L_1684:
        /*000c*/ 	.word	0x00000000
        /*0010*/ 	.short	0x0002
        /*0012*/ 	.short	0x0008
        /*0014*/ 	.byte	0x00, 0xf0, 0x41, 0x00


	//----- nvinfo : EIATTR_KPARAM_INFO
	.align		4
.L_1685:
        /*0018*/ 	.byte	0x04, 0x17
        /*001a*/ 	.short	(.L_1687 - .L_1686)
.L_1686:
        /*001c*/ 	.word	0x00000000
        /*0020*/ 	.short	0x0001
        /*0022*/ 	.short	0x0004
        /*0024*/ 	.byte	0x00, 0xf0, 0x09, 0x00


	//----- nvinfo : EIATTR_KPARAM_INFO
	.align		4
.L_1687:
        /*0028*/ 	.byte	0x04, 0x17
        /*002a*/ 	.short	(.L_1689 - .L_1688)
.L_1688:
        /*002c*/ 	.word	0x00000000
        /*0030*/ 	.short	0x0000
        /*0032*/ 	.short	0x0000
        /*0034*/ 	.byte	0x00, 0xf0, 0x11, 0x00


	//----- nvinfo : EIATTR_SPARSE_MMA_MASK
	.align		4
.L_1689:
        /*0038*/ 	.byte	0x03, 0x50
        /*003a*/ 	.short	0x0000


	//----- nvinfo : EIATTR_MAXREG_COUNT
	.align		4
        /*003c*/ 	.byte	0x03, 0x1b
        /*003e*/ 	.short	0x00ff


	//----- nvinfo : EIATTR_MERCURY_ISA_VERSION
	.align		4
        /*0040*/ 	.byte	0x03, 0x5f
        /*0042*/ 	.short	0x0101


	//----- nvinfo : EIATTR_EXIT_INSTR_OFFSETS
	.align		4
        /*0044*/ 	.byte	0x04, 0x1c
        /*0046*/ 	.short	(.L_1691 - .L_1690)


	//   ....[0]....
.L_1690:
        /*0048*/ 	.word	0x00000560


	//   ....[1]....
        /*004c*/ 	.word	0x00001030


	//   ....[2]....
        /*0050*/ 	.word	0x000010a0


	//----- nvinfo : EIATTR_MAX_THREADS
	.align		4
.L_1691:
        /*0054*/ 	.byte	0x04, 0x05
        /*0056*/ 	.short	(.L_1693 - .L_1692)
.L_1692:
        /*0058*/ 	.word	0x00000080
        /*005c*/ 	.word	0x00000001
        /*0060*/ 	.word	0x00000001


	//----- nvinfo : EIATTR_CRS_STACK_SIZE
	.align		4
.L_1693:
        /*0064*/ 	.byte	0x04, 0x1e
        /*0066*/ 	.short	(.L_1695 - .L_1694)
.L_1694:
        /*0068*/ 	.word	0x00000000


	//----- nvinfo : EIATTR_CBANK_PARAM_SIZE
	.align		4
.L_1695:
        /*006c*/ 	.byte	0x03, 0x19
        /*006e*/ 	.short	0x0018


	//----- nvinfo : EIATTR_PARAM_CBANK
	.align		4
        /*0070*/ 	.byte	0x04, 0x0a
        /*0072*/ 	.short	(.L_1697 - .L_1696)
	.align		4
.L_1696:
        /*0074*/ 	.word	index@(.nv.constant0._ZN2at6native29vectorized_elementwise_kernelILi8ENS0_13AUnaryFunctorIbbbNS0_17BitwiseXorFunctorIbEEEESt5arrayIPcLm2EEEEviT0_T1_)
        /*0078*/ 	.short	0x0210
        /*007a*/ 	.short	0x0018


	//----- nvinfo : EIATTR_SW_WAR
	.align		4
.L_1697:
        /*007c*/ 	.byte	0x04, 0x36
        /*007e*/ 	.short	(.L_1699 - .L_1698)
.L_1698:
        /*0080*/ 	.word	0x00000008
.L_1699:


//--------------------- .nv.info._ZN2at6native18elementwise_kernelILi128ELi4EZNS0_15gpu_kernel_implINS0_13BinaryFunctorIbbbNS0_17BitwiseXorFunctorIbEEEEEEvRNS_18TensorIteratorBaseERKT_EUliE_EEviT1_ --------------------------
	.section	.nv.info._ZN2at6native18elementwise_kernelILi128ELi4EZNS0_15gpu_kernel_implINS0_13BinaryFunctorIbbbNS0_17BitwiseXorFunctorIbEEEEEEvRNS_18TensorIteratorBaseERKT_EUliE_EEviT1_,"",@"SHT_CUDA_INFO"
	.sectionflags	@""
	.align	4


	//----- nvinfo : EIATTR_CUDA_API_VERSION
	.align		4
        /*0000*/ 	.byte	0x04, 0x37
        /*0002*/ 	.short	(.L_1701 - .L_1700)
.L_1700:
        /*0004*/ 	.word	0x00000082


	//----- nvinfo : EIATTR_KPARAM_INFO
	.align		4
.L_1701:
        /*0008*/ 	.byte	0x04, 0x17
        /*000a*/ 	.short	(.L_1703 - .L_1702)
.L_1702:
        /*000c*/ 	.word	0x00000000
        /*0010*/ 	.short	0x0001
        /*0012*/ 	.short	0x0008
        /*0014*/ 	.byte	0x00, 0xf0, 0x21, 0x0a


	//----- nvinfo : EIATTR_KPARAM_INFO
	.align		4
.L_1703:
        /*0018*/ 	.byte	0x04, 0x17
        /*001a*/ 	.short	(.L_1705 - .L_1704)
.L_1704:
        /*001c*/ 	.word	0x00000000
        /*0020*/ 	.short	0x0000
        /*0022*/ 	.short	0x0000
        /*0024*/ 	.byte	0x00, 0xf0, 0x11, 0x00


	//----- nvinfo : EIATTR_SPARSE_MMA_MASK
	.align		4
.L_1705:
        /*0028*/ 	.byte	0x03, 0x50
        /*002a*/ 	.short	0x0000


	//----- nvinfo : EIATTR_MAXREG_COUNT
	.align		4
        /*002c*/ 	.byte	0x03, 0x1b
        /*002e*/ 	.short	0x0080


	//----- nvinfo : EIATTR_EXTERNS
	.align		4
        /*0030*/ 	.byte	0x04, 0x0f
        /*0032*/ 	.short	(.L_1707 - .L_1706)


	//   ....[0]....
	.align		4
.L_1706:
        /*0034*/ 	.word	index@(__assertfail)


	//----- nvinfo : EIATTR_MERCURY_ISA_VERSION
	.align		4
.L_1707:
        /*0038*/ 	.byte	0x03, 0x5f
        /*003a*/ 	.short	0x0101


	//----- nvinfo : EIATTR_SYSCALL_OFFSETS
	.align		4
        /*003c*/ 	.byte	0x04, 0x46
        /*003e*/ 	.short	(.L_1709 - .L_1708)


	//   ....[0]....
.L_1708:
        /*0040*/ 	.word	0x000026c0


	//   ....[1]....
        /*0044*/ 	.word	0x00003610


	//   ....[2]....
        /*0048*/ 	.word	0x00004490


	//   ....[3]....
        /*004c*/ 	.word	0x00006b70


	//   ....[4]....
        /*0050*/ 	.word	0x00007ac0


	//   ....[5]....
        /*0054*/ 	.word	0x00008940


	//   ....[6]....
        /*0058*/ 	.word	0x0000b010


	//   ....[7]....
        /*005c*/ 	.word	0x0000bf60


	//   ....[8]....
        /*0060*/ 	.word	0x0000cde0


	//   ....[9]....
        /*0064*/ 	.word	0x0000f4a0


	//   ....[10]....
        /*0068*/ 	.word	0x000103f0


	//   ....[11]....
        /*006c*/ 	.word	0x00011270


	//----- nvinfo : EIATTR_EXIT_INSTR_OFFSETS
	.align		4
.L_1709:
        /*0070*/ 	.byte	0x04, 0x1c
        /*0072*/ 	.short	(.L_1711 - .L_1710)


	//   ....[0]....
.L_1710:
        /*0074*/ 	.word	0x0000ce80


	//   ....[1]....
        /*0078*/ 	.word	0x00010580


	//   ....[2]....
        /*007c*/ 	.word	0x000105a0


	//   ....[3]....
        /*0080*/ 	.word	0x00010630


	//   ....[4]....
        /*0084*/ 	.word	0x00010650


	//   ....[5]....
        /*0088*/ 	.word	0x00010670


	//   ....[6]....
        /*008c*/ 	.word	0x00010700


	//   ....[7]....
        /*0090*/ 	.word	0x00010740


	//   ....[8]....
        /*0094*/ 	.word	0x000107e0


	//   ....[9]....
        /*0098*/ 	.word	0x00010830


	//   ....[10]....
        /*009c*/ 	.word	0x00010860


	//   ....[11]....
        /*00a0*/ 	.word	0x00010900


	//   ....[12]....
        /*00a4*/ 	.word	0x00010940


	//   ....[13]....
        /*00a8*/ 	.word	0x00010ad0


	//   ....[14]....
        /*00ac*/ 	.word	0x00010c30


	//   ....[15]....
        /*00b0*/ 	.word	0x00010c70


	//   ....[16]....
        /*00b4*/ 	.word	0x00010d10


	//   ....[17]....
        /*00b8*/ 	.word	0x00010e90


	//   ....[18]....
        /*00bc*/ 	.word	0x00011010


	//   ....[19]....
        /*00c0*/ 	.word	0x00011170


	//   ....[20]....
        /*00c4*/ 	.word	0x00011280


	//   ....[21]....
        /*00c8*/ 	.word	0x000112b0


	//   ....[22]....
        /*00cc*/ 	.word	0x000112d0


	//----- nvinfo : EIATTR_MAX_THREADS
	.align		4
.L_1711:
        /*00d0*/ 	.byte	0x04, 0x05
        /*00d2*/ 	.short	(.L_1713 - .L_1712)
.L_1712:
        /*00d4*/ 	.word	0x00000080
        /*00d8*/ 	.word	0x00000001
        /*00dc*/ 	.word	0x00000001


	//----- nvinfo : EIATTR_CRS_STACK_SIZE
	.align		4
.L_1713:
        /*00e0*/ 	.byte	0x04, 0x1e
        /*00e2*/ 	.short	(.L_1715 - .L_1714)
.L_1714:
        /*00e4*/ 	.word	0x00000000


	//----- nvinfo : EIATTR_CBANK_PARAM_SIZE
	.align		4
.L_1715:
        /*00e8*/ 	.byte	0x03, 0x19
        /*00ea*/ 	.short	0x0290


	//----- nvinfo : EIATTR_PARAM_CBANK
	.align		4
        /*00ec*/ 	.byte	0x04, 0x0a
        /*00ee*/ 	.short	(.L_1717 - .L_1716)
	.align		4
.L_1716:
        /*00f0*/ 	.word	index@(.nv.constant0._ZN2at6native18elementwise_kernelILi128ELi4EZNS0_15gpu_kernel_implINS0_13BinaryFunctorIbbbNS0_17BitwiseXorFunctorIbEEEEEEvRNS_18TensorIteratorBaseERKT_EUliE_EEviT1_)
        /*00f4*/ 	.short	0x0210
        /*00f6*/ 	.short	0x0290


	//----- nvinfo : EIATTR_SW_WAR
	.align		4
.L_1717:
        /*00f8*/ 	.byte	0x04, 0x36
        /*00fa*/ 	.short	(.L_1719 - .L_1718)
.L_1718:
        /*00fc*/ 	.word	0x00000008
.L_1719:


//--------------------- .nv.info._ZN2at6native27unrolled_elementwise_kernelINS0_13BinaryFunctorIbbbNS0_17BitwiseXorFunctorIbEEEESt5arrayIPcLm3EELi4E23TrivialOffsetCalculatorILi2EjES9_ILi1EjENS0_6memory12LoadWithCastILi2EEENSC_13StoreWithCastILi1EEEEEviT_T0_T2_T3_T4_T5_ --------------------------
	.section	.nv.info._ZN2at6native27unrolled_elementwise_kernelINS0_13BinaryFunctorIbbbNS0_17BitwiseXorFunctorIbEEEESt5arrayIPcLm3EELi4E23TrivialOffsetCalculatorILi2EjES9_ILi1EjENS0_6memory12LoadWithCastILi2EEENSC_13StoreWithCastILi1EEEEEviT_T0_T2_T3_T4_T5_,"",@"SHT_CUDA_INFO"
	.sectionflags	@""
	.align	4


	//----- nvinfo : EIATTR_CUDA_API_VERSION
	.align		4
        /*0000*/ 	.byte	0x04, 0x37
        /*0002*/ 	.short	(.L_1721 - .L_1720)
.L_1720:
        /*0004*/ 	.word	0x00000082


	//----- nvinfo : EIATTR_KPARAM_INFO
	.align		4
.L_1721:
        /*0008*/ 	.byte	0x04, 0x17
        /*000a*/ 	.short	(.L_1723 - .L_1722)
.L_1722:
        /*000c*/ 	.word	0x00000000
        /*0010*/ 	.short	0x0006
        /*0012*/ 	.short	0x0030
        /*0014*/ 	.byte	0x00, 0xf0, 0x21, 0x00


	//----- nvinfo : EIATTR_KPARAM_INFO
	.align		4
.L_1723:
        /*0018*/ 	.byte	0x04, 0x17
        /*001a*/ 	.short	(.L_1725 - .L_1724)
.L_1724:
        /*001c*/ 	.word	0x00000000
        /*0020*/ 	.short	0x0005
        /*0022*/ 	.short	0x0024
        /*0024*/ 	.byte	0x00, 0xf0, 0x31, 0x00


	//----- nvinfo : EIATTR_KPARAM_INFO
	.align		4
.L_1725:
        /*0028*/ 	.byte	0x04, 0x17
        /*002a*/ 	.short	(.L_1727 - .L_1726)
.L_1726:
        /*002c*/ 	.word	0x00000000
        /*0030*/ 	.short	0x0004
        /*0032*/ 	.short	0x0021
        /*0034*/ 	.byte	0x00, 0xf0, 0x05, 0x00


	//----- nvinfo : EIATTR_KPARAM_INFO
	.align		4
.L_1727:
        /*0038*/ 	.byte	0x04, 0x17
        /*003a*/ 	.short	(.L_1729 - .L_1728)
.L_1728:
        /*003c*/ 	.word	0x00000000
        /*0040*/ 	.short	0x0003
        /*0042*/ 	.short	0x0020
        /*0044*/ 	.byte	0x00, 0xf0, 0x05, 0x00


	//----- nvinfo : EIATTR_KPARAM_INFO
	.align		4
.L_1729:
        /*0048*/ 	.byte	0x04, 0x17
        /*004a*/ 	.short	(.L_1731 - .L_1730)
.L_1730:
        /*004c*/ 	.word	0x00000000
        /*0050*/ 	.short	0x0002
        /*0052*/ 	.short	0x0008
        /*0054*/ 	.byte	0x00, 0xf0, 0x61, 0x00


	//----- nvinfo : EIATTR_KPARAM_INFO
	.align		4
.L_1731:
        /*0058*/ 	.byte	0x04, 0x17
        /*005a*/ 	.short	(.L_1733 - .L_1732)
.L_1732:
        /*005c*/ 	.word	0x00000000
        /*0060*/ 	.short	0x0001
        /*0062*/ 	.short	0x0004
        /*0064*/ 	.byte	0x00, 0xf0, 0x05, 0x00


	//----- nvinfo : EIATTR_KPARAM_INFO
	.align		4
.L_1733:
        /*0068*/ 	.byte	0x04, 0x17
        /*006a*/ 	.short	(.L_1735 - .L_1734)
.L_1734:
        /*006c*/ 	.word	0x00000000
        /*0070*/ 	.short	0x0000
        /*0072*/ 	.short	0x0000
        /*0074*/ 	.byte	0x00, 0xf0, 0x11, 0x00


	//----- nvinfo : EIATTR_SPARSE_MMA_MASK
	.align		4
.L_1735:
        /*0078*/ 	.byte	0x03, 0x50
        /*007a*/ 	.short	0x0000


	//----- nvinfo : EIATTR_MAXREG_COUNT
	.align		4
        /*007c*/ 	.byte	0x03, 0x1b
        /*007e*/ 	.short	0x00ff


	//----- nvinfo : EIATTR_EXTERNS
	.align		4
        /*0080*/ 	.byte	0x04, 0x0f
        /*0082*/ 	.short	(.L_1737 - .L_1736)


	//   ....[0]....
	.align		4
.L_1736:
        /*0084*/ 	.word	index@(__assertfail)


	//----- nvinfo : EIATTR_MERCURY_ISA_VERSION
	.align		4
.L_1737:
        /*0088*/ 	.byte	0x03, 0x5f
        /*008a*/ 	.short	0x0101


	//----- nvinfo : EIATTR_SYSCALL_OFFSETS
	.align		4
        /*008c*/ 	.byte	0x04, 0x46
        /*008e*/ 	.short	(.L_1739 - .L_1738)


	//   ....[0]....
.L_1738:
        /*0090*/ 	.word	0x000010c0


	//   ....[1]....
        /*0094*/ 	.word	0x00002020


	//   ....[2]....
        /*0098*/ 	.word	0x00003130


	//   ....[3]....
        /*009c*/ 	.word	0x00004090


	//   ....[4]....
        /*00a0*/ 	.word	0x000051b0


	//   ....[5]....
        /*00a4*/ 	.word	0x00006120


	//   ....[6]....
        /*00a8*/ 	.word	0x00007220


	//   ....[7]....
        /*00ac*/ 	.word	0x00008190


	//   ....[8]....
        /*00b0*/ 	.word	0x00009150


	//   ....[9]....
        /*00b4*/ 	.word	0x0000a050


	//   ....[10]....
        /*00b8*/ 	.word	0x0000af40


	//   ....[11]....
        /*00bc*/ 	.word	0x0000be30


	//----- nvinfo : EIATTR_EXIT_INSTR_OFFSETS
	.align		4
.L_1739:
        /*00c0*/ 	.byte	0x04, 0x1c
        /*00c2*/ 	.short	(.L_1741 - .L_1740)


	//   ....[0]....
.L_1740:
        /*00c4*/ 	.word	0x0000aff0


	//   ....[1]....
        /*00c8*/ 	.word	0x0000b120


	//   ....[2]....
        /*00cc*/ 	.word	0x0000b140


	//   ....[3]....
        /*00d0*/ 	.word	0x0000b1e0


	//   ....[4]....
        /*00d4*/ 	.word	0x0000b210


	//   ....[5]....
        /*00d8*/ 	.word	0x0000b230


	//   ....[6]....
        /*00dc*/ 	.word	0x0000b2c0


	//   ....[7]....
        /*00e0*/ 	.word	0x0000b300


	//   ....[8]....
        /*00e4*/ 	.word	0x0000b3a0


	//   ....[9]....
        /*00e8*/ 	.word	0x0000b3f0


	//   ....[10]....
        /*00ec*/ 	.word	0x0000b420


	//   ....[11]....
        /*00f0*/ 	.word	0x0000b4c0


	//   ....[12]....
        /*00f4*/ 	.word	0x0000b500


	//   ....[13]....
        /*00f8*/ 	.word	0x0000b690


	//   ....[14]....
        /*00fc*/ 	.word	0x0000b7f0


	//   ....[15]....
        /*0100*/ 	.word	0x0000b830


	//   ....[16]....
        /*0104*/ 	.word	0x0000b8d0


	//   ....[17]....
        /*0108*/ 	.word	0x0000ba50


	//   ....[18]....
        /*010c*/ 	.word	0x0000bbd0


	//   ....[19]....
        /*0110*/ 	.word	0x0000bd30


	//   ....[20]....
        /*0114*/ 	.word	0x0000be40


	//   ....[21]....
        /*0118*/ 	.word	0x0000be80


	//   ....[22]....
        /*011c*/ 	.word	0x0000beb0


	//----- nvinfo : EIATTR_MAX_THREADS
	.align		4
.L_1741:
        /*0120*/ 	.byte	0x04, 0x05
        /*0122*/ 	.short	(.L_1743 - .L_1742)
.L_1742:
        /*0124*/ 	.word	0x00000080
        /*0128*/ 	.word	0x00000001
        /*012c*/ 	.word	0x00000001


	//----- nvinfo : EIATTR_CRS_STACK_SIZE
	.align		4
.L_1743:
        /*0130*/ 	.byte	0x04, 0x1e
        /*0132*/ 	.short	(.L_1745 - .L_1744)
.L_1744:
        /*0134*/ 	.word	0x00000000


	//----- nvinfo : EIATTR_CBANK_PARAM_SIZE
	.align		4
.L_1745:
        /*0138*/ 	.byte	0x03, 0x19
        /*013a*/ 	.short	0x0038


	//----- nvinfo : EIATTR_PARAM_CBANK
	.align		4
        /*013c*/ 	.byte	0x04, 0x0a
        /*013e*/ 	.short	(.L_1747 - .L_1746)
	.align		4
.L_1746:
        /*0140*/ 	.word	index@(.nv.constant0._ZN2at6native27unrolled_elementwise_kernelINS0_13BinaryFunctorIbbbNS0_17BitwiseXorFunctorIbEEEESt5arrayIPcLm3EELi4E23TrivialOffsetCalculatorILi2EjES9_ILi1EjENS0_6memory12LoadWithCastILi2EEENSC_13StoreWithCastILi1EEEEEviT_T0_T2_T3_T4_T5_)
        /*0144*/ 	.short	0x0210
        /*0146*/ 	.short	0x0038


	//----- nvinfo : EIATTR_SW_WAR
	.align		4
.L_1747:
        /*0148*/ 	.byte	0x04, 0x36
        /*014a*/ 	.short	(.L_1749 - .L_1748)
.L_1748:
        /*014c*/ 	.word	0x00000008
.L_1749:


//--------------------- .nv.info._ZN2at6native18elementwise_kernelILi128ELi4EZNS0_22gpu_kernel_impl_nocastINS0_13BinaryFunctorIbbbNS0_17BitwiseXorFunctorIbEEEEEEvRNS_18TensorIteratorBaseERKT_EUliE_EEviT1_ --------------------------
	.section	.nv.info._ZN2at6native18elementwise_kernelILi128ELi4EZNS0_22gpu_kernel_impl_nocastINS0_13BinaryFunctorIbbbNS0_17BitwiseXorFunctorIbEEEEEEvRNS_18TensorIteratorBaseERKT_EUliE_EEviT1_,"",@"SHT_CUDA_INFO"
	.sectionflags	@""
	.align	4


	//----- nvinfo : EIATTR_CUDA_API_VERSION
	.align		4
        /*0000*/ 	.byte	0x04, 0x37
        /*0002*/ 	.short	(.L_1751 - .L_1750)
.L_1750:
        /*0004*/ 	.word	0x00000082


	//----- nvinfo : EIATTR_KPARAM_INFO
	.align		4
.L_1751:
        /*0008*/ 	.byte	0x04, 0x17
        /*000a*/ 	.short	(.L_1753 - .L_1752)
.L_1752:
        /*000c*/ 	.word	0x00000000
        /*0010*/ 	.short	0x0001
        /*0012*/ 	.short	0x0008
        /*0014*/ 	.byte	0x00, 0xf0, 0x21, 0x0a


	//----- nvinfo : EIATTR_KPARAM_INFO
	.align		4
.L_1753:
        /*0018*/ 	.byte	0x04, 0x17
        /*001a*/ 	.short	(.L_1755 - .L_1754)
.L_1754:
        /*001c*/ 	.word	0x00000000
        /*0020*/ 	.short	0x0000
        /*0022*/ 	.short	0x0000
        /*0024*/ 	.byte	0x00, 0xf0, 0x11, 0x00


	//----- nvinfo : EIATTR_SPARSE_MMA_MASK
	.align		4
.L_1755:
        /*0028*/ 	.byte	0x03, 0x50
        /*002a*/ 	.short	0x0000


	//----- nvinfo : EIATTR_MAXREG_COUNT
	.align		4
        /*002c*/ 	.byte	0x03, 0x1b
        /*002e*/ 	.short	0x0080


	//----- nvinfo : EIATTR_MERCURY_ISA_VERSION
	.align		4
        /*0030*/ 	.byte	0x03, 0x5f
        /*0032*/ 	.short	0x0101


	//----- nvinfo : EIATTR_EXIT_INSTR_OFFSETS
	.align		4
        /*0034*/ 	.byte	0x04, 0x1c
        /*0036*/ 	.short	(.L_1757 - .L_1756)


	//   ....[0]....
.L_1756:
        /*0038*/ 	.word	0x00004650


	//   ....[1]....
        /*003c*/ 	.word	0x00005d60


	//----- nvinfo : EIATTR_MAX_THREADS
	.align		4
.L_1757:
        /*0040*/ 	.byte	0x04, 0x05
        /*0042*/ 	.short	(.L_1759 - .L_1758)
.L_1758:
        /*0044*/ 	.word	0x00000080
        /*0048*/ 	.word	0x00000001
        /*004c*/ 	.word	0x00000001


	//----- nvinfo : EIATTR_CRS_STACK_SIZE
	.align		4
.L_1759:
        /*0050*/ 	.byte	0x04, 0x1e
        /*0052*/ 	.short	(.L_1761 - .L_1760)
.L_1760:
        /*0054*/ 	.word	0x00000000


	//----- nvinfo : EIATTR_CBANK_PARAM_SIZE
	.align		4
.L_1761:
        /*0058*/ 	.byte	0x03, 0x19
        /*005a*/ 	.short	0x0290


	//----- nvinfo : EIATTR_PARAM_CBANK
	.align		4
        /*005c*/ 	.byte	0x04, 0x0a
        /*005e*/ 	.short	(.L_1763 - .L_1762)
	.align		4
.L_1762:
        /*0060*/ 	.word	index@(.nv.constant0._ZN2at6native18elementwise_kernelILi128ELi4EZNS0_22gpu_kernel_impl_nocastINS0_13BinaryFunctorIbbbNS0_17BitwiseXorFunctorIbEEEEEEvRNS_18TensorIteratorBaseERKT_EUliE_EEviT1_)
        /*0064*/ 	.short	0x0210
        /*0066*/ 	.short	0x0290


	//----- nvinfo : EIATTR_SW_WAR
	.align		4
.L_1763:
        /*0068*/ 	.byte	0x04, 0x36
        /*006a*/ 	.short	(.L_1765 - .L_1764)
.L_1764:
        /*006c*/ 	.word	0x00000008
.L_1765:


//--------------------- .nv.info._ZN2at6native27unrolled_elementwise_kernelINS0_13BinaryFunctorIbbbNS0_17BitwiseXorFunctorIbEEEESt5arrayIPcLm3EELi4E23TrivialOffsetCalculatorILi2EjES9_ILi1EjENS0_6memory15LoadWithoutCastENSC_16StoreWithoutCastEEEviT_T0_T2_T3_T4_T5_ --------------------------
	.section	.nv.info._ZN2at6native27unrolled_elementwise_kernelINS0_13BinaryFunctorIbbbNS0_17BitwiseXorFunctorIbEEEESt5arrayIPcLm3EELi4E23TrivialOffsetCalculatorILi2EjES9_ILi1EjENS0_6memory15LoadWithoutCastENSC_16StoreWithoutCastEEEviT_T0_T2_T3_T4_T5_,"",@"SHT_CUDA_INFO"
	.sectionflags	@""
	.align	4


	//----- nvinfo : EIATTR_CUDA_API_VERSION
	.align		4
        /*0000*/ 	.byte	0x04, 0x37
        /*0002*/ 	.short	(.L_1767 - .L_1766)
.L_1766:
        /*0004*/ 	.word	0x00000082


	//----- nvinfo : EIATTR_KPARAM_INFO
	.align		4
.L_1767:
        /*0008*/ 	.byte	0x04, 0x17
        /*000a*/ 	.short	(.L_1769 - .L_1768)
.L_1768:
        /*000c*/ 	.word	0x00000000
        /*0010*/ 	.short	0x0006
        /*0012*/ 	.short	0x0023
        /*0014*/ 	.byte	0x00, 0xf0, 0x05, 0x00


	//----- nvinfo : EIATTR_KPARAM_INFO
	.align		4
.L_1769:
        /*0018*/ 	.byte	0x04, 0x17
        /*001a*/ 	.short	(.L_1771 - .L_1770)
.L_1770:
        /*001c*/ 	.word	0x00000000
        /*0020*/ 	.short	0x0005
        /*0022*/ 	.short	0x0022
        /*0024*/ 	.byte	0x00, 0xf0, 0x05, 0x00


	//----- nvinfo : EIATTR_KPARAM_INFO
	.align		4
.L_1771:
        /*0028*/ 	.byte	0x04, 0x17
        /*002a*/ 	.short	(.L_1773 - .L_1772)
.L_1772:
        /*002c*/ 	.word	0x00000000
        /*0030*/ 	.short	0x0004
        /*0032*/ 	.short	0x0021
        /*0034*/ 	.byte	0x00, 0xf0, 0x05, 0x00


	//----- nvinfo : EIATTR_KPARAM_INFO
	.align		4
.L_1773:
        /*0038*/ 	.byte	0x04, 0x17
        /*003a*/ 	.short	(.L_1775 - .L_1774)
.L_1774:
        /*003c*/ 	.word	0x00000000
        /*0040*/ 	.short	0x0003
        /*0042*/ 	.short	0x0020
        /*0044*/ 	.byte	0x00, 0xf0, 0x05, 0x00


	//----- nvinfo : EIATTR_KPARAM_INFO
	.align		4
.L_1775:
        /*0048*/ 	.byte	0x04, 0x17
        /*004a*/ 	.short	(.L_1777 - .L_1776)
.L_1776:
        /*004c*/ 	.word	0x00000000
        /*0050*/ 	.short	0x0002
        /*0052*/ 	.short	0x0008
        /*0054*/ 	.byte	0x00, 0xf0, 0x61, 0x00


	//----- nvinfo : EIATTR_KPARAM_INFO
	.align		4
.L_1777:
        /*0058*/ 	.byte	0x04, 0x17
        /*005a*/ 	.short	(.L_1779 - .L_1778)
.L_1778:
        /*005c*/ 	.word	0x00000000
        /*0060*/ 	.short	0x0001
        /*0062*/ 	.short	0x0004
        /*0064*/ 	.byte	0x00, 0xf0, 0x05, 0x00


	//----- nvinfo : EIATTR_KPARAM_INFO
	.align		4
.L_1779:
        /*0068*/ 	.byte	0x04, 0x17
        /*006a*/ 	.short	(.L_1781 - .L_1780)
.L_1780:
        /*006c*/ 	.word	0x00000000
        /*0070*/ 	.short	0x0000
        /*0072*/ 	.short	0x0000
        /*0074*/ 	.byte	0x00, 0xf0, 0x11, 0x00


	//----- nvinfo : EIATTR_SPARSE_MMA_MASK
	.align		4
.L_1781:
        /*0078*/ 	.byte	0x03, 0x50
        /*007a*/ 	.short	0x0000


	//----- nvinfo : EIATTR_MAXREG_COUNT
	.align		4
        /*007c*/ 	.byte	0x03, 0x1b
        /*007e*/ 	.short	0x00ff


	//----- nvinfo : EIATTR_MERCURY_ISA_VERSION
	.align		4
        /*0080*/ 	.byte	0x03, 0x5f
        /*0082*/ 	.short	0x0101


	//----- nvinfo : EIATTR_EXIT_INSTR_OFFSETS
	.align		4
        /*0084*/ 	.byte	0x04, 0x1c
        /*0086*/ 	.short	(.L_1783 - .L_1782)


	//   ....[0]....
.L_1782:
        /*0088*/ 	.word	0x00000630


	//   ....[1]....
        /*008c*/ 	.word	0x000006d0


	//----- nvinfo : EIATTR_MAX_THREADS
	.align		4
.L_1783:
        /*0090*/ 	.byte	0x04, 0x05
        /*0092*/ 	.short	(.L_1785 - .L_1784)
.L_1784:
        /*0094*/ 	.word	0x00000080
        /*0098*/ 	.word	0x00000001
        /*009c*/ 	.word	0x00000001


	//----- nvinfo : EIATTR_CRS_STACK_SIZE
	.align		4
.L_1785:
        /*00a0*/ 	.byte	0x04, 0x1e
        /*00a2*/ 	.short	(.L_1787 - .L_1786)
.L_1786:
        /*00a4*/ 	.word	0x00000000


	//----- nvinfo : EIATTR_CBANK_PARAM_SIZE
	.align		4
.L_1787:
        /*00a8*/ 	.byte	0x03, 0x19
        /*00aa*/ 	.short	0x0024


	//----- nvinfo : EIATTR_PARAM_CBANK
	.align		4
        /*00ac*/ 	.byte	0x04, 0x0a
        /*00ae*/ 	.short	(.L_1789 - .L_1788)
	.align		4
.L_1788:
        /*00b0*/ 	.word	index@(.nv.constant0._ZN2at6native27unrolled_elementwise_kernelINS0_13BinaryFunctorIbbbNS0_17BitwiseXorFunctorIbEEEESt5arrayIPcLm3EELi4E23TrivialOffsetCalculatorILi2EjES9_ILi1EjENS0_6memory15LoadWithoutCastENSC_16StoreWithoutCastEEEviT_T0_T2_T3_T4_T5_)
        /*00b4*/ 	.short	0x0210
        /*00b6*/ 	.short	0x0024


	//----- nvinfo : EIATTR_SW_WAR
	.align		4
.L_1789:
        /*00b8*/ 	.byte	0x04, 0x36
        /*00ba*/ 	.short	(.L_1791 - .L_1790)
.L_1790:
        /*00bc*/ 	.word	0x00000008
.L_1791:


//--------------------- .nv.info._ZN2at6native29vectorized_elementwise_kernelILi2ENS0_13BinaryFunctorIbbbNS0_17BitwiseXorFunctorIbEEEESt5arrayIPcLm3EEEEviT0_T1_ --------------------------
	.section	.nv.info._ZN2at6native29vectorized_elementwise_kernelILi2ENS0_13BinaryFunctorIbbbNS0_17BitwiseXorFunctorIbEEEESt5arrayIPcLm3EEEEviT0_T1_,"",@"SHT_CUDA_INFO"
	.sectionflags	@""
	.align	4


	//----- nvinfo : EIATTR_CUDA_API_VERSION
	.align		4
        /*0000*/ 	.byte	0x04, 0x37
        /*0002*/ 	.short	(.L_1793 - .L_1792)
.L_1792:
        /*0004*/ 	.word	0x00000082


	//----- nvinfo : EIATTR_KPARAM_INFO
	.align		4
.L_1793:
        /*0008*/ 	.byte	0x04, 0x17
        /*000a*/ 	.short	(.L_1795 - .L_1794)
.L_1794:
        /*000c*/ 	.word	0x00000000
        /*0010*/ 	.short	0x0002
        /*0012*/ 	.short	0x0008
        /*0014*/ 	.byte	0x00, 0xf0, 0x61, 0x00


	//----- nvinfo : EIATTR_KPARAM_INFO
	.align		4
.L_1795:
        /*0018*/ 	.byte	0x04, 0x17
        /*001a*/ 	.short	(.L_1797 - .L_1796)
.L_1796:
        /*001c*/ 	.word	0x00000000
        /*0020*/ 	.short	0x0001
        /*0022*/ 	.short	0x0004
        /*0024*/ 	.byte	0x00, 0xf0, 0x05, 0x00


	//----- nvinfo : EIATTR_KPARAM_INFO
	.align		4
.L_1797:
        /*0028*/ 	.byte	0x04, 0x17
        /*002a*/ 	.short	(.L_1799 - .L_1798)
.L_1798:
        /*002c*/ 	.word	0x00000000
        /*0030*/ 	.short	0x0000
        /*0032*/ 	.short	0x0000
        /*0034*/ 	.byte	0x00, 0xf0, 0x11, 0x00


	//----- nvinfo : EIATTR_SPARSE_MMA_MASK
	.align		4
.L_1799:
        /*0038*/ 	.byte	0x03, 0x50
        /*003a*/ 	.short	0x0000


	//----- nvinfo : EIATTR_MAXREG_COUNT
	.align		4
        /*003c*/ 	.byte	0x03, 0x1b
        /*003e*/ 	.short	0x00ff


	//----- nvinfo : EIATTR_MERCURY_ISA_VERSION
	.align		4
        /*0040*/ 	.byte	0x03, 0x5f
        /*0042*/ 	.short	0x0101


	//----- nvinfo : EIATTR_EXIT_INSTR_OFFSETS
	.align		4
        /*0044*/ 	.byte	0x04, 0x1c
        /*0046*/ 	.short	(.L_1801 - .L_1800)


	//   ....[0]....
.L_1800:
        /*0048*/ 	.word	0x00000540


	//   ....[1]....
        /*004c*/ 	.word	0x00001230


	//   ....[2]....
        /*0050*/ 	.word	0x00001290


	//----- nvinfo : EIATTR_MAX_THREADS
	.align		4
.L_1801:
        /*0054*/ 	.byte	0x04, 0x05
        /*0056*/ 	.short	(.L_1803 - .L_1802)
.L_1802:
        /*0058*/ 	.word	0x00000080
        /*005c*/ 	.word	0x00000001
        /*0060*/ 	.word	0x00000001


	//----- nvinfo : EIATTR_CRS_STACK_SIZE
	.align		4
.L_1803:
        /*0064*/ 	.byte	0x04, 0x1e
        /*0066*/ 	.short	(.L_1805 - .L_1804)
.L_1804:
        /*0068*/ 	.word	0x00000000


	//----- nvinfo : EIATTR_CBANK_PARAM_SIZE
	.align		4
.L_1805:
        /*006c*/ 	.byte	0x03, 0x19
        /*006e*/ 	.short	0x0020


	//----- nvinfo : EIATTR_PARAM_CBANK
	.align		4
        /*0070*/ 	.byte	0x04, 0x0a
        /*0072*/ 	.short	(.L_1807 - .L_1806)
	.align		4
.L_1806:
        /*0074*/ 	.word	index@(.nv.constant0._ZN2at6native29vectorized_elementwise_kernelILi2ENS0_13BinaryFunctorIbbbNS0_17BitwiseXorFunctorIbEEEESt5arrayIPcLm3EEEEviT0_T1_)
        /*0078*/ 	.short	0x0210
        /*007a*/ 	.short	0x0020


	//----- nvinfo : EIATTR_SW_WAR
	.align		4
.L_1807:
        /*007c*/ 	.byte	0x04, 0x36
        /*007e*/ 	.short	(.L_1809 - .L_1808)
.L_1808:
        /*0080*/ 	.word	0x00000008
.L_1809:


//--------------------- .nv.info._ZN2at6native29vectorized_elementwise_kernelILi4ENS0_13BinaryFunctorIbbbNS0_17BitwiseXorFunctorIbEEEESt5arrayIPcLm3EEEEviT0_T1_ --------------------------
	.section	.nv.info._ZN2at6native29vectorized_elementwise_kernelILi4ENS0_13BinaryFunctorIbbbNS0_17BitwiseXorFunctorIbEEEESt5arrayIPcLm3EEEEviT0_T1_,"",@"SHT_CUDA_INFO"
	.sectionflags	@""
	.align	4


	//----- nvinfo : EIATTR_CUDA_API_VERSION
	.align		4
        /*0000*/ 	.byte	0x04, 0x37
        /*0002*/ 	.short	(.L_1811 - .L_1810)
.L_1810:
        /*0004*/ 	.word	0x00000082


	//----- nvinfo : EIATTR_KPARAM_INFO
	.align		4
.L_1811:
        /*0008*/ 	.byte	0x04, 0x17
        /*000a*/ 	.short	(.L_1813 - .L_1812)
.L_1812:
        /*000c*/ 	.word	0x00000000
        /*0010*/ 	.short	0x0002
        /*0012*/ 	.short	0x0008
        /*0014*/ 	.byte	0x00, 0xf0, 0x61, 0x00


	//----- nvinfo : EIATTR_KPARAM_INFO
	.align		4
.L_1813:
        /*0018*/ 	.byte	0x04, 0x17
        /*001a*/ 	.short	(.L_1815 - .L_1814)
.L_1814:
        /*001c*/ 	.word	0x00000000
        /*0020*/ 	.short	0x0001
        /*0022*/ 	.short	0x0004
        /*0024*/ 	.byte	0x00, 0xf0, 0x05, 0x00


	//----- nvinfo : EIATTR_KPARAM_INFO
	.align		4
.L_1815:
        /*0028*/ 	.byte	0x04, 0x17
        /*002a*/ 	.short	(.L_1817 - .L_1816)
.L_1816:
        /*002c*/ 	.word	0x00000000
        /*0030*/ 	.short	0x0000
        /*0032*/ 	.short	0x0000
        /*0034*/ 	.byte	0x00, 0xf0, 0x11, 0x00


	//----- nvinfo : EIATTR_SPARSE_MMA_MASK
	.align		4
.L_1817:
        /*0038*/ 	.byte	0x03, 0x50
        /*003a*/ 	.short	0x0000


	//----- nvinfo : EIATTR_MAXREG_COUNT
	.align		4
        /*003c*/ 	.byte	0x03, 0x1b
        /*003e*/ 	.short	0x00ff


	//----- nvinfo : EIATTR_MERCURY_ISA_VERSION
	.align		4
        /*0040*/ 	.byte	0x03, 0x5f
        /*0042*/ 	.short	0x0101


	//----- nvinfo : EIATTR_EXIT_INSTR_OFFSETS
	.align		4
        /*0044*/ 	.byte	0x04, 0x1c
        /*0046*/ 	.short	(.L_1819 - .L_1818)


	//   ....[0]....
.L_1818:
        /*0048*/ 	.word	0x00000500


	//   ....[1]....
        /*004c*/ 	.word	0x000011f0


	//   ....[2]....
        /*0050*/ 	.word	0x00001250


	//----- nvinfo : EIATTR_MAX_THREADS
	.align		4
.L_1819:
        /*0054*/ 	.byte	0x04, 0x05
        /*0056*/ 	.short	(.L_1821 - .L_1820)
.L_1820:
        /*0058*/ 	.word	0x00000080
        /*005c*/ 	.word	0x00000001
        /*0060*/ 	.word	0x00000001


	//----- nvinfo : EIATTR_CRS_STACK_SIZE
	.align		4
.L_1821:
        /*0064*/ 	.byte	0x04, 0x1e
        /*0066*/ 	.short	(.L_1823 - .L_1822)
.L_1822:
        /*0068*/ 	.word	0x00000000


	//----- nvinfo : EIATTR_CBANK_PARAM_SIZE
	.align		4
.L_1823:
        /*006c*/ 	.byte	0x03, 0x19
        /*006e*/ 	.short	0x0020


	//----- nvinfo : EIATTR_PARAM_CBANK
	.align		4
        /*0070*/ 	.byte	0x04, 0x0a
        /*0072*/ 	.short	(.L_1825 - .L_1824)
	.align		4
.L_1824:
        /*0074*/ 	.word	index@(.nv.constant0._ZN2at6native29vectorized_elementwise_kernelILi4ENS0_13BinaryFunctorIbbbNS0_17BitwiseXorFunctorIbEEEESt5arrayIPcLm3EEEEviT0_T1_)
        /*0078*/ 	.short	0x0210
        /*007a*/ 	.short	0x0020


	//----- nvinfo : EIATTR_SW_WAR
	.align		4
.L_1825:
        /*007c*/ 	.byte	0x04, 0x36
        /*007e*/ 	.short	(.L_1827 - .L_1826)
.L_1826:
        /*0080*/ 	.word	0x00000008
.L_1827:


//--------------------- .nv.info._ZN2at6native29vectorized_elementwise_kernelILi8ENS0_13BinaryFunctorIbbbNS0_17BitwiseXorFunctorIbEEEESt5arrayIPcLm3EEEEviT0_T1_ --------------------------
	.section	.nv.info._ZN2at6native29vectorized_elementwise_kernelILi8ENS0_13BinaryFunctorIbbbNS0_17BitwiseXorFunctorIbEEEESt5arrayIPcLm3EEEEviT0_T1_,"",@"SHT_CUDA_INFO"
	.sectionflags	@""
	.align	4


	//----- nvinfo : EIATTR_CUDA_API_VERSION
	.align		4
        /*0000*/ 	.byte	0x04, 0x37
        /*0002*/ 	.short	(.L_1829 - .L_1828)
.L_1828:
        /*0004*/ 	.word	0x00000082


	//----- nvinfo : EIATTR_KPARAM_INFO
	.align		4
.L_1829:
        /*0008*/ 	.byte	0x04, 0x17
        /*000a*/ 	.short	(.L_1831 - .L_1830)
.L_1830:
        /*000c*/ 	.word	0x00000000
        /*0010*/ 	.short	0x0002
        /*0012*/ 	.short	0x0008
        /*0014*/ 	.byte	0x00, 0xf0, 0x61, 0x00


	//----- nvinfo : EIATTR_KPARAM_INFO
	.align		4
.L_1831:
        /*0018*/ 	.byte	0x04, 0x17
        /*001a*/ 	.short	(.L_1833 - .L_1832)
.L_1832:
        /*001c*/ 	.word	0x00000000
        /*0020*/ 	.short	0x0001
        /*0022*/ 	.short	0x0004
        /*0024*/ 	.byte	0x00, 0xf0, 0x05, 0x00


	//----- nvinfo : EIATTR_KPARAM_INFO
	.align		4
.L_1833:
        /*0028*/ 	.byte	0x04, 0x17
        /*002a*/ 	.short	(.L_1835 - .L_1834)
.L_1834:
        /*002c*/ 	.word	0x00000000
        /*0030*/ 	.short	0x0000
        /*0032*/ 	.short	0x0000
        /*0034*/ 	.byte	0x00, 0xf0, 0x11, 0x00


	//----- nvinfo : EIATTR_SPARSE_MMA_MASK
	.align		4
.L_1835:
        /*0038*/ 	.byte	0x03, 0x50
        /*003a*/ 	.short	0x0000


	//----- nvinfo : EIATTR_MAXREG_COUNT
	.align		4
        /*003c*/ 	.byte	0x03, 0x1b
        /*003e*/ 	.short	0x00ff


	//----- nvinfo : EIATTR_MERCURY_ISA_VERSION
	.align		4
        /*0040*/ 	.byte	0x03, 0x5f
        /*0042*/ 	.short	0x0101


	//----- nvinfo : EIATTR_EXIT_INSTR_OFFSETS
	.align		4
        /*0044*/ 	.byte	0x04, 0x1c
        /*0046*/ 	.short	(.L_1837 - .L_1836)


	//   ....[0]....
.L_1836:
        /*0048*/ 	.word	0x00000620


	//   ....[1]....
        /*004c*/ 	.word	0x00001310


	//   ....[2]....
        /*0050*/ 	.word	0x00001370


	//----- nvinfo : EIATTR_MAX_THREADS
	.align		4
.L_1837:
        /*0054*/ 	.byte	0x04, 0x05
        /*0056*/ 	.short	(.L_1839 - .L_1838)
.L_1838:
        /*0058*/ 	.word	0x00000080
        /*005c*/ 	.word	0x00000001
        /*0060*/ 	.word	0x00000001


	//----- nvinfo : EIATTR_CRS_STACK_SIZE
	.align		4
.L_1839:
        /*0064*/ 	.byte	0x04, 0x1e
        /*0066*/ 	.short	(.L_1841 - .L_1840)
.L_1840:
        /*0068*/ 	.word	0x00000000


	//----- nvinfo : EIATTR_CBANK_PARAM_SIZE
	.align		4
.L_1841:
        /*006c*/ 	.byte	0x03, 0x19
        /*006e*/ 	.short	0x0020


	//----- nvinfo : EIATTR_PARAM_CBANK
	.align		4
        /*0070*/ 	.byte	0x04, 0x0a
        /*0072*/ 	.short	(.L_1843 - .L_1842)
	.align		4
.L_1842:
        /*0074*/ 	.word	index@(.nv.constant0._ZN2at6native29vectorized_elementwise_kernelILi8ENS0_13BinaryFunctorIbbbNS0_17BitwiseXorFunctorIbEEEESt5arrayIPcLm3EEEEviT0_T1_)
        /*0078*/ 	.short	0x0210
        /*007a*/ 	.short	0x0020


	//----- nvinfo : EIATTR_SW_WAR
	.align		4
.L_1843:
        /*007c*/ 	.byte	0x04, 0x36
        /*007e*/ 	.short	(.L_1845 - .L_1844)
.L_1844:
        /*0080*/ 	.word	0x00000008
.L_1845:


//--------------------- .nv.info._ZN2at6native18elementwise_kernelILi128ELi4EZNS0_15gpu_kernel_implINS0_13AUnaryFunctorIsssNS0_17BitwiseXorFunctorIsEEEEEEvRNS_18TensorIteratorBaseERKT_EUliE_EEviT1_ --------------------------
	.section	.nv.info._ZN2at6native18elementwise_kernelILi128ELi4EZNS0_15gpu_kernel_implINS0_13AUnaryFunctorIsssNS0_17BitwiseXorFunctorIsEEEEEEvRNS_18TensorIteratorBaseERKT_EUliE_EEviT1_,"",@"SHT_CUDA_INFO"
	.sectionflags	@""
	.align	4


	//----- nvinfo : EIATTR_CUDA_API_VERSION
	.align		4
        /*0000*/ 	.byte	0x04, 0x37
        /*0002*/ 	.short	(.L_1847 - .L_1846)
.L_1846:
        /*0004*/ 	.word	0x00000082


	//----- nvinfo : EIATTR_KPARAM_INFO
	.align		4
.L_1847:
        /*0008*/ 	.byte	0x04, 0x17
        /*000a*/ 	.short	(.L_1849 - .L_1848)
.L_1848:
        /*000c*/ 	.word	0x00000000
        /*0010*/ 	.short	0x0001
        /*0012*/ 	.short	0x0008
        /*0014*/ 	.byte	0x00, 0xf0, 0x61, 0x08


	//----- nvinfo : EIATTR_KPARAM_INFO
	.align		4
.L_1849:
        /*0018*/ 	.byte	0x04, 0x17
        /*001a*/ 	.short	(.L_1851 - .L_1850)
.L_1850:
        /*001c*/ 	.word	0x00000000
        /*0020*/ 	.short	0x0000
        /*0022*/ 	.short	0x0000
        /*0024*/ 	.byte	0x00, 0xf0, 0x11, 0x00


	//----- nvinfo : EIATTR_SPARSE_MMA_MASK
	.align		4
.L_1851:
        /*0028*/ 	.byte	0x03, 0x50
        /*002a*/ 	.short	0x0000


	//----- nvinfo : EIATTR_MAXREG_COUNT
	.align		4
        /*002c*/ 	.byte	0x03, 0x1b
        /*002e*/ 	.short	0x0080


	//----- nvinfo : EIATTR_EXTERNS
	.align		4
        /*0030*/ 	.byte	0x04, 0x0f
        /*0032*/ 	.short	(.L_1853 - .L_1852)


	//   ....[0]....
	.align		4
.L_1852:
        /*0034*/ 	.word	index@(__assertfail)


	//----- nvinfo : EIATTR_MERCURY_ISA_VERSION
	.align		4
.L_1853:
        /*0038*/ 	.byte	0x03, 0x5f
        /*003a*/ 	.short	0x0101


	//----- nvinfo : EIATTR_SYSCALL_OFFSETS
	.align		4
        /*003c*/ 	.byte	0x04, 0x46
        /*003e*/ 	.short	(.L_1855 - .L_1854)


	//   ....[0]....
.L_1854:
        /*0040*/ 	.word	0x000021f0


	//   ....[1]....
        /*0044*/ 	.word	0x00003080


	//   ....[2]....
        /*0048*/ 	.word	0x000052b0


	//   ....[3]....
        /*004c*/ 	.word	0x00006140


	//   ....[4]....
        /*0050*/ 	.word	0x00008360


	//   ....[5]....
        /*0054*/ 	.word	0x000091f0


	//   ....[6]....
        /*0058*/ 	.word	0x0000b400


	//   ....[7]....
        /*005c*/ 	.word	0x0000c290


	//----- nvinfo : EIATTR_EXIT_INSTR_OFFSETS
	.align		4
.L_1855:
        /*0060*/ 	.byte	0x04, 0x1c
        /*0062*/ 	.short	(.L_1857 - .L_1856)


	//   ....[0]....
.L_1856:
        /*0064*/ 	.word	0x000092b0


	//   ....[1]....
        /*0068*/ 	.word	0x0000b550


	//   ....[2]....
        /*006c*/ 	.word	0x0000b570


	//   ....[3]....
        /*0070*/ 	.word	0x0000b610


	//   ....[4]....
        /*0074*/ 	.word	0x0000b640


	//   ....[5]....
        /*0078*/ 	.word	0x0000b660


	//   ....[6]....
        /*007c*/ 	.word	0x0000b6f0


	//   ....[7]....
        /*0080*/ 	.word	0x0000b730


	//   ....[8]....
        /*0084*/ 	.word	0x0000b7d0


	//   ....[9]....
        /*0088*/ 	.word	0x0000b820


	//   ....[10]....
        /*008c*/ 	.word	0x0000b850


	//   ....[11]....
        /*0090*/ 	.word	0x0000b920


	//   ....[12]....
        /*0094*/ 	.word	0x0000b960


	//   ....[13]....
        /*0098*/ 	.word	0x0000baf0


	//   ....[14]....
        /*009c*/ 	.word	0x0000bc50


	//   ....[15]....
        /*00a0*/ 	.word	0x0000bc90


	//   ....[16]....
        /*00a4*/ 	.word	0x0000bd30


	//   ....[17]....
        /*00a8*/ 	.word	0x0000beb0


	//   ....[18]....
        /*00ac*/ 	.word	0x0000c030


	//   ....[19]....
        /*00b0*/ 	.word	0x0000c190


	//   ....[20]....
        /*00b4*/ 	.word	0x0000c2a0


	//   ....[21]....
        /*00b8*/ 	.word	0x0000c2e0


	//   ....[22]....
        /*00bc*/ 	.word	0x0000c310


	//----- nvinfo : EIATTR_MAX_THREADS
	.align		4
.L_1857:
        /*00c0*/ 	.byte	0x04, 0x05
        /*00c2*/ 	.short	(.L_1859 - .L_1858)
.L_1858:
        /*00c4*/ 	.word	0x00000080
        /*00c8*/ 	.word	0x00000001
        /*00cc*/ 	.word	0x00000001


	//----- nvinfo : EIATTR_CRS_STACK_SIZE
	.align		4
.L_1859:
        /*00d0*/ 	.byte	0x04, 0x1e
        /*00d2*/ 	.short	(.L_1861 - .L_1860)
.L_1860:
        /*00d4*/ 	.word	0x00000000


	//----- nvinfo : EIATTR_CBANK_PARAM_SIZE
	.align		4
.L_1861:
        /*00d8*/ 	.byte	0x03, 0x19
        /*00da*/ 	.short	0x0220


	//----- nvinfo : EIATTR_PARAM_CBANK
	.align		4
        /*00dc*/ 	.byte	0x04, 0x0a
        /*00de*/ 	.short	(.L_1863 - .L_1862)
	.align		4
.L_1862:
        /*00e0*/ 	.word	index@(.nv.constant0._ZN2at6native18elementwise_kernelILi128ELi4EZNS0_15gpu_kernel_implINS0_13AUnaryFunctorIsssNS0_17BitwiseXorFunctorIsEEEEEEvRNS_18TensorIteratorBaseERKT_EUliE_EEviT1_)
        /*00e4*/ 	.short	0x0210
        /*00e6*/ 	.short	0x0220


	//----- nvinfo : EIATTR_SW_WAR
	.align		4
.L_1863:
        /*00e8*/ 	.byte	0x04, 0x36
        /*00ea*/ 	.short	(.L_1865 - .L_1864)
.L_1864:
        /*00ec*/ 	.word	0x00000008
.L_1865:


//--------------------- .nv.info._ZN2at6native27unrolled_elementwise_kernelINS0_13AUnaryFunctorIsssNS0_17BitwiseXorFunctorIsEEEESt5arrayIPcLm2EELi4E23TrivialOffsetCalculatorILi1EjESA_NS0_6memory12LoadWithCastILi1EEENSB_13StoreWithCastILi1EEEEEviT_T0_T2_T3_T4_T5_ --------------------------
	.section	.nv.info._ZN2at6native27unrolled_elementwise_kernelINS0_13AUnaryFunctorIsssNS0_17BitwiseXorFunctorIsEEEESt5arrayIPcLm2EELi4E23TrivialOffsetCalculatorILi1EjESA_NS0_6memory12LoadWithCastILi1EEENSB_13StoreWithCastILi1EEEEEviT_T0_T2_T3_T4_T5_,"",@"SHT_CUDA_INFO"
	.sectionflags	@""
	.align	4


	//----- nvinfo : EIATTR_CUDA_API_VERSION
	.align		4
        /*0000*/ 	.byte	0x04, 0x37
        /*0002*/ 	.short	(.L_1867 - .L_1866)
.L_1866:
        /*0004*/ 	.word	0x00000082


	//----- nvinfo : EIATTR_KPARAM_INFO
	.align		4
.L_1867:
        /*0008*/ 	.byte	0x04, 0x17
        /*000a*/ 	.short	(.L_1869 - .L_1868)
.L_1868:
        /*000c*/ 	.word	0x00000000
        /*0010*/ 	.short	0x0006
        /*0012*/ 	.short	0x0024
        /*0014*/ 	.byte	0x00, 0xf0, 0x21, 0x00


	//----- nvinfo : EIATTR_KPARAM_INFO
	.align		4
.L_1869:
        /*0018*/ 	.byte	0x04, 0x17
        /*001a*/ 	.short	(.L_1871 - .L_1870)
.L_1870:
        /*001c*/ 	.word	0x00000000
        /*0020*/ 	.short	0x0005
        /*0022*/ 	.short	0x001c
        /*0024*/ 	.byte	0x00, 0xf0, 0x21, 0x00


	//----- nvinfo : EIATTR_KPARAM_INFO
	.align		4
.L_1871:
        /*0028*/ 	.byte	0x04, 0x17
        /*002a*/ 	.short	(.L_1873 - .L_1872)
.L_1872:
        /*002c*/ 	.word	0x00000000
        /*0030*/ 	.short	0x0004
        /*0032*/ 	.short	0x0019
        /*0034*/ 	.byte	0x00, 0xf0, 0x05, 0x00


	//----- nvinfo : EIATTR_KPARAM_INFO
	.align		4
.L_1873:
        /*0038*/ 	.byte	0x04, 0x17
        /*003a*/ 	.short	(.L_1875 - .L_1874)
.L_1874:
        /*003c*/ 	.word	0x00000000
        /*0040*/ 	.short	0x0003
        /*0042*/ 	.short	0x0018
        /*0044*/ 	.byte	0x00, 0xf0, 0x05, 0x00


	//----- nvinfo : EIATTR_KPARAM_INFO
	.align		4
.L_1875:
        /*0048*/ 	.byte	0x04, 0x17
        /*004a*/ 	.short	(.L_1877 - .L_1876)
.L_1876:
        /*004c*/ 	.word	0x00000000
        /*0050*/ 	.short	0x0002
        /*0052*/ 	.short	0x0008
        /*0054*/ 	.byte	0x00, 0xf0, 0x41, 0x00


	//----- nvinfo : EIATTR_KPARAM_INFO
	.align		4
.L_1877:
        /*0058*/ 	.byte	0x04, 0x17
        /*005a*/ 	.short	(.L_1879 - .L_1878)
.L_1878:
        /*005c*/ 	.word	0x00000000
        /*0060*/ 	.short	0x0001
        /*0062*/ 	.short	0x0004
        /*0064*/ 	.byte	0x00, 0xf0, 0x11, 0x00


	//----- nvinfo : EIATTR_KPARAM_INFO
	.align		4
.L_1879:
        /*0068*/ 	.byte	0x04, 0x17
        /*006a*/ 	.short	(.L_1881 - .L_1880)
.L_1880:
        /*006c*/ 	.word	0x00000000
        /*0070*/ 	.short	0x0000
        /*0072*/ 	.short	0x0000
        /*0074*/ 	.byte	0x00, 0xf0, 0x11, 0x00


	//----- nvinfo : EIATTR_SPARSE_MMA_MASK
	.align		4
.L_1881:
        /*0078*/ 	.byte	0x03, 0x50
        /*007a*/ 	.short	0x0000


	//----- nvinfo : EIATTR_MAXREG_COUNT
	.align		4
        /*007c*/ 	.byte	0x03, 0x1b
        /*007e*/ 	.short	0x00ff


	//----- nvinfo : EIATTR_EXTERNS
	.align		4
        /*0080*/ 	.byte	0x04, 0x0f
        /*0082*/ 	.short	(.L_1883 - .L_1882)


	//   ....[0]....
	.align		4
.L_1882:
        /*0084*/ 	.word	index@(__assertfail)


	//----- nvinfo : EIATTR_MERCURY_ISA_VERSION
	.align		4
.L_1883:
        /*0088*/ 	.byte	0x03, 0x5f
        /*008a*/ 	.short	0x0101


	//----- nvinfo : EIATTR_SYSCALL_OFFSETS
	.align		4
        /*008c*/ 	.byte	0x04, 0x46
        /*008e*/ 	.short	(.L_1885 - .L_1884)


	//   ....[0]....
.L_1884:
        /*0090*/ 	.word	0x00000f10


	//   ....[1]....
        /*0094*/ 	.word	0x00001e20


	//   ....[2]....
        /*0098*/ 	.word	0x00002d40


	//   ....[3]....
        /*009c*/ 	.word	0x00003c40


	//   ....[4]....
        /*00a0*/ 	.word	0x00004bd0


	//   ....[5]....
        /*00a4*/ 	.word	0x00005b10


	//   ....[6]....
        /*00a8*/ 	.word	0x00006a30


	//   ....[7]....
        /*00ac*/ 	.word	0x00007950


	//----- nvinfo : EIATTR_EXIT_INSTR_OFFSETS
	.align		4
.L_1885:
        /*00b0*/ 	.byte	0x04, 0x1c
        /*00b2*/ 	.short	(.L_1887 - .L_1886)


	//   ....[0]....
.L_1886:
        /*00b4*/ 	.word	0x00006ae0


	//   ....[1]....
        /*00b8*/ 	.word	0x00006c10


	//   ....[2]....
        /*00bc*/ 	.word	0x00006c30


	//   ....[3]....
        /*00c0*/ 	.word	0x00006cd0


	//   ....[4]....
        /*00c4*/ 	.word	0x00006d00


	//   ....[5]....
        /*00c8*/ 	.word	0x00006d20


	//   ....[6]....
        /*00cc*/ 	.word	0x00006db0


	//   ....[7]....
        /*00d0*/ 	.word	0x00006df0


	//   ....[8]....
        /*00d4*/ 	.word	0x00006e90


	//   ....[9]....
        /*00d8*/ 	.word	0x00006ee0


	//   ....[10]....
        /*00dc*/ 	.word	0x00006f10


	//   ....[11]....
        /*00e0*/ 	.word	0x00006fe0


	//   ....[12]....
        /*00e4*/ 	.word	0x00007020


	//   ....[13]....
        /*00e8*/ 	.word	0x000071b0


	//   ....[14]....
        /*00ec*/ 	.word	0x00007310


	//   ....[15]....
        /*00f0*/ 	.word	0x00007350


	//   ....[16]....
        /*00f4*/ 	.word	0x000073f0


	//   ....[17]....
        /*00f8*/ 	.word	0x00007570


	//   ....[18]....
        /*00fc*/ 	.word	0x000076f0


	//   ....[19]....
        /*0100*/ 	.word	0x00007850


	//   ....[20]....
        /*0104*/ 	.word	0x00007960


	//   ....[21]....
        /*0108*/ 	.word	0x000079a0


	//   ....[22]....
        /*010c*/ 	.word	0x000079d0


	//----- nvinfo : EIATTR_MAX_THREADS
	.align		4
.L_1887:
        /*0110*/ 	.byte	0x04, 0x05
        /*0112*/ 	.short	(.L_1889 - .L_1888)
.L_1888:
        /*0114*/ 	.word	0x00000080
        /*0118*/ 	.word	0x00000001
        /*011c*/ 	.word	0x00000001


	//----- nvinfo : EIATTR_CRS_STACK_SIZE
	.align		4
.L_1889:
        /*0120*/ 	.byte	0x04, 0x1e
        /*0122*/ 	.short	(.L_1891 - .L_1890)
.L_1890:
        /*0124*/ 	.word	0x00000000


	//----- nvinfo : EIATTR_CBANK_PARAM_SIZE
	.align		4
.L_1891:
        /*0128*/ 	.byte	0x03, 0x19
        /*012a*/ 	.short	0x002c


	//----- nvinfo : EIATTR_PARAM_CBANK
	.align		4
        /*012c*/ 	.byte	0x04, 0x0a
        /*012e*/ 	.short	(.L_1893 - .L_1892)
	.align		4
.L_1892:
        /*0130*/ 	.word	index@(.nv.constant0._ZN2at6native27unrolled_elementwise_kernelINS0_13AUnaryFunctorIsssNS0_17BitwiseXorFunctorIsEEEESt5arrayIPcLm2EELi4E23TrivialOffsetCalculatorILi1EjESA_NS0_6memory12LoadWithCastILi1EEENSB_13StoreWithCastILi1EEEEEviT_T0_T2_T3_T4_T5_)
        /*0134*/ 	.short	0x0210
        /*0136*/ 	.short	0x002c


	//----- nvinfo : EIATTR_SW_WAR
	.align		4
.L_1893:
        /*0138*/ 	.byte	0x04, 0x36
        /*013a*/ 	.short	(.L_1895 - .L_1894)
.L_1894:
        /*013c*/ 	.word	0x00000008
.L_1895:


//--------------------- .nv.info._ZN2at6native18elementwise_kernelILi128ELi4EZNS0_22gpu_kernel_impl_nocastINS0_13AUnaryFunctorIsssNS0_17BitwiseXorFunctorIsEEEEEEvRNS_18TensorIteratorBaseERKT_EUliE_EEviT1_ --------------------------
	.section	.nv.info._ZN2at6native18elementwise_kernelILi128ELi4EZNS0_22gpu_kernel_impl_nocastINS0_13AUnaryFunctorIsssNS0_17BitwiseXorFunctorIsEEEEEEvRNS_18TensorIteratorBaseERKT_EUliE_EEviT1_,"",@"SHT_CUDA_INFO"
	.sectionflags	@""
	.align	4


	//----- nvinfo : EIATTR_CUDA_API_VERSION
	.align		4
        /*0000*/ 	.byte	0x04, 0x37
        /*0002*/ 	.short	(.L_1897 - .L_1896)
.L_1896:
        /*0004*/ 	.word	0x00000082


	//----- nvinfo : EIATTR_KPARAM_INFO
	.align		4
.L_1897:
        /*0008*/ 	.byte	0x04, 0x17
        /*000a*/ 	.short	(.L_1899 - .L_1898)
.L_1898:
        /*000c*/ 	.word	0x00000000
        /*0010*/ 	.short	0x0001
        /*0012*/ 	.short	0x0008
        /*0014*/ 	.byte	0x00, 0xf0, 0x61, 0x08


	//----- nvinfo : EIATTR_KPARAM_INFO
	.align		4
.L_1899:
        /*0018*/ 	.byte	0x04, 0x17
        /*001a*/ 	.short	(.L_1901 - .L_1900)
.L_1900:
        /*001c*/ 	.word	0x00000000
        /*0020*/ 	.short	0x0000
        /*0022*/ 	.short	0x0000
        /*0024*/ 	.byte	0x00, 0xf0, 0x11, 0x00


	//----- nvinfo : EIATTR_SPARSE_MMA_MASK
	.align		4
.L_1901:
        /*0028*/ 	.byte	0x03, 0x50
        /*002a*/ 	.short	0x0000


	//----- nvinfo : EIATTR_MAXREG_COUNT
	.align		4
        /*002c*/ 	.byte	0x03, 0x1b
        /*002e*/ 	.short	0x0080


	//----- nvinfo : EIATTR_MERCURY_ISA_VERSION
	.align		4
        /*0030*/ 	.byte	0x03, 0x5f
        /*0032*/ 	.short	0x0101


	//----- nvinfo : EIATTR_EXIT_INSTR_OFFSETS
	.align		4
        /*0034*/ 	.byte	0x04, 0x1c
        /*0036*/ 	.short	(.L_1903 - .L_1902)


	//   ....[0]....
.L_1902:
        /*0038*/ 	.word	0x00003ba0


	//   ....[1]....
        /*003c*/ 	.word	0x00004f20


	//----- nvinfo : EIATTR_MAX_THREADS
	.align		4
.L_1903:
        /*0040*/ 	.byte	0x04, 0x05
        /*0042*/ 	.short	(.L_1905 - .L_1904)
.L_1904:
        /*0044*/ 	.word	0x00000080
        /*0048*/ 	.word	0x00000001
        /*004c*/ 	.word	0x00000001


	//----- nvinfo : EIATTR_CRS_STACK_SIZE
	.align		4
.L_1905:
        /*0050*/ 	.byte	0x04, 0x1e
        /*0052*/ 	.short	(.L_1907 - .L_1906)
.L_1906:
        /*0054*/ 	.word	0x00000000


	//----- nvinfo : EIATTR_CBANK_PARAM_SIZE
	.align		4
.L_1907:
        /*0058*/ 	.byte	0x03, 0x19
        /*005a*/ 	.short	0x0220


	//----- nvinfo : EIATTR_PARAM_CBANK
	.align		4
        /*005c*/ 	.byte	0x04, 0x0a
        /*005e*/ 	.short	(.L_1909 - .L_1908)
	.align		4
.L_1908:
        /*0060*/ 	.word	index@(.nv.constant0._ZN2at6native18elementwise_kernelILi128ELi4EZNS0_22gpu_kernel_impl_nocastINS0_13AUnaryFunctorIsssNS0_17BitwiseXorFunctorIsEEEEEEvRNS_18TensorIteratorBaseERKT_EUliE_EEviT1_)
        /*0064*/ 	.short	0x0210
        /*0066*/ 	.short	0x0220


	//----- nvinfo : EIATTR_SW_WAR
	.align		4
.L_1909:
        /*0068*/ 	.byte	0x04, 0x36
        /*006a*/ 	.short	(.L_1911 - .L_1910)
.L_1910:
        /*006c*/ 	.word	0x00000008
.L_1911:


//--------------------- .nv.info._ZN2at6native27unrolled_elementwise_kernelINS0_13AUnaryFunctorIsssNS0_17BitwiseXorFunctorIsEEEESt5arrayIPcLm2EELi4E23TrivialOffsetCalculatorILi1EjESA_NS0_6memory15LoadWithoutCastENSB_16StoreWithoutCastEEEviT_T0_T2_T3_T4_T5_ --------------------------
	.section	.nv.info._ZN2at6native27unrolled_elementwise_kernelINS0_13AUnaryFunctorIsssNS0_17BitwiseXorFunctorIsEEEESt5arrayIPcLm2EELi4E23TrivialOffsetCalculatorILi1EjESA_NS0_6memory15LoadWithoutCastENSB_16StoreWithoutCastEEEviT_T0_T2_T3_T4_T5_,"",@"SHT_CUDA_INFO"
	.sectionflags	@""
	.align	4


	//----- nvinfo : EIATTR_CUDA_API_VERSION
	.align		4
        /*0000*/ 	.byte	0x04, 0x37
        /*0002*/ 	.short	(.L_1913 - .L_1912)
.L_1912:
        /*0004*/ 	.word	0x00000082


	//----- nvinfo : EIATTR_KPARAM_INFO
	.align		4
.L_1913:
        /*0008*/ 	.byte	0x04, 0x17
        /*000a*/ 	.short	(.L_1915 - .L_1914)
.L_1914:
        /*000c*/ 	.word	0x00000000
        /*0010*/ 	.short	0x0006
        /*0012*/ 	.short	0x001b
        /*0014*/ 	.byte	0x00, 0xf0, 0x05, 0x00


	//----- nvinfo : EIATTR_KPARAM_INFO
	.align		4
.L_1915:
        /*0018*/ 	.byte	0x04, 0x17
        /*001a*/ 	.short	(.L_1917 - .L_1916)
.L_1916:
        /*001c*/ 	.word	0x00000000
        /*0020*/ 	.short	0x0005
        /*0022*/ 	.short	0x001a
        /*0024*/ 	.byte	0x00, 0xf0, 0x05, 0x00


	//----- nvinfo : EIATTR_KPARAM_INFO
	.align		4
.L_1917:
        /*0028*/ 	.byte	0x04, 0x17
        /*002a*/ 	.short	(.L_1919 - .L_1918)
.L_1918:
        /*002c*/ 	.word	0x00000000
        /*0030*/ 	.short	0x0004
        /*0032*/ 	.short	0x0019
        /*0034*/ 	.byte	0x00, 0xf0, 0x05, 0x00


	//----- nvinfo : EIATTR_KPARAM_INFO
	.align		4
.L_1919:
        /*0038*/ 	.byte	0x04, 0x17
        /*003a*/ 	.short	(.L_1921 - .L_1920)
.L_1920:
        /*003c*/ 	.word	0x00000000
        /*0040*/ 	.short	0x0003
        /*0042*/ 	.short	0x0018
        /*0044*/ 	.byte	0x00, 0xf0, 0x05, 0x00


	//----- nvinfo : EIATTR_KPARAM_INFO
	.align		4
.L_1921:
        /*0048*/ 	.byte	0x04, 0x17
        /*004a*/ 	.short	(.L_1923 - .L_1922)
.L_1922:
        /*004c*/ 	.word	0x00000000
        /*0050*/ 	.short	0x0002
        /*0052*/ 	.short	0x0008
        /*0054*/ 	.byte	0x00, 0xf0, 0x41, 0x00


	//----- nvinfo : EIATTR_KPARAM_INFO
	.align		4
.L_1923:
        /*0058*/ 	.byte	0x04, 0x17
        /*005a*/ 	.short	(.L_1925 - .L_1924)
.L_1924:
        /*005c*/ 	.word	0x00000000
        /*0060*/ 	.short	0x0001
        /*0062*/ 	.short	0x0004
        /*0064*/ 	.byte	0x00, 0xf0, 0x11, 0x00


	//----- nvinfo : EIATTR_KPARAM_INFO
	.align		4
.L_1925:
        /*0068*/ 	.byte	0x04, 0x17
        /*006a*/ 	.short	(.L_1927 - .L_1926)
.L_1926:
        /*006c*/ 	.word	0x00000000
        /*0070*/ 	.short	0x0000
        /*0072*/ 	.short	0x0000
        /*0074*/ 	.byte	0x00, 0xf0, 0x11, 0x00


	//----- nvinfo : EIATTR_SPARSE_MMA_MASK
	.align		4
.L_1927:
        /*0078*/ 	.byte	0x03, 0x50
        /*007a*/ 	.short	0x0000


	//----- nvinfo : EIATTR_MAXREG_COUNT
	.align		4
        /*007c*/ 	.byte	0x03, 0x1b
        /*007e*/ 	.short	0x00ff


	//----- nvinfo : EIATTR_MERCURY_ISA_VERSION
	.align		4
        /*0080*/ 	.byte	0x03, 0x5f
        /*0082*/ 	.short	0x0101


	//----- nvinfo : EIATTR_EXIT_INSTR_OFFSETS
	.align		4
        /*0084*/ 	.byte	0x04, 0x1c
        /*0086*/ 	.short	(.L_1929 - .L_1928)


	//   ....[0]....
.L_1928:
        /*0088*/ 	.word	0x000003d0


	//   ....[1]....
        /*008c*/ 	.word	0x00000420


	//----- nvinfo : EIATTR_MAX_THREADS
	.align		4
.L_1929:
        /*0090*/ 	.byte	0x04, 0x05
        /*0092*/ 	.short	(.L_1931 - .L_1930)
.L_1930:
        /*0094*/ 	.word	0x00000080
        /*0098*/ 	.word	0x00000001
        /*009c*/ 	.word	0x00000001


	//----- nvinfo : EIATTR_CRS_STACK_SIZE
	.align		4
.L_1931:
        /*00a0*/ 	.byte	0x04, 0x1e
        /*00a2*/ 	.short	(.L_1933 - .L_1932)
.L_1932:
        /*00a4*/ 	.word	0x00000000


	//----- nvinfo : EIATTR_CBANK_PARAM_SIZE
	.align		4
.L_1933:
        /*00a8*/ 	.byte	0x03, 0x19
        /*00aa*/ 	.short	0x001c


	//----- nvinfo : EIATTR_PARAM_CBANK
	.align		4
        /*00ac*/ 	.byte	0x04, 0x0a
        /*00ae*/ 	.short	(.L_1935 - .L_1934)
	.align		4
.L_1934:
        /*00b0*/ 	.word	index@(.nv.constant0._ZN2at6native27unrolled_elementwise_kernelINS0_13AUnaryFunctorIsssNS0_17BitwiseXorFunctorIsEEEESt5arrayIPcLm2EELi4E23TrivialOffsetCalculatorILi1EjESA_NS0_6memory15LoadWithoutCastENSB_16StoreWithoutCastEEEviT_T0_T2_T3_T4_T5_)
        /*00b4*/ 	.short	0x0210
        /*00b6*/ 	.short	0x001c


	//----- nvinfo : EIATTR_SW_WAR
	.align		4
.L_1935:
        /*00b8*/ 	.byte	0x04, 0x36
        /*00ba*/ 	.short	(.L_1937 - .L_1936)
.L_1936:
        /*00bc*/ 	.word	0x00000008
.L_1937:


//--------------------- .nv.info._ZN2at6native29vectorized_elementwise_kernelILi2ENS0_13AUnaryFunctorIsssNS0_17BitwiseXorFunctorIsEEEESt5arrayIPcLm2EEEEviT0_T1_ --------------------------
	.section	.nv.info._ZN2at6native29vectorized_elementwise_kernelILi2ENS0_13AUnaryFunctorIsssNS0_17BitwiseXorFunctorIsEEEESt5arrayIPcLm2EEEEviT0_T1_,"",@"SHT_CUDA_INFO"
	.sectionflags	@""
	.align	4


	//----- nvinfo : EIATTR_CUDA_API_VERSION
	.align		4
        /*0000*/ 	.byte	0x04, 0x37
        /*0002*/ 	.short	(.L_1939 - .L_1938)
.L_1938:
        /*0004*/ 	.word	0x00000082


	//----- nvinfo : EIATTR_KPARAM_INFO
	.align		4
.L_1939:
        /*0008*/ 	.byte	0x04, 0x17
        /*000a*/ 	.short	(.L_1941 - .L_1940)
.L_1940:
        /*000c*/ 	.word	0x00000000
        /*0010*/ 	.short	0x0002
        /*0012*/ 	.short	0x0008
        /*0014*/ 	.byte	0x00, 0xf0, 0x41, 0x00


	//----- nvinfo : EIATTR_KPARAM_INFO
	.align		4
.L_1941:
        /*0018*/ 	.byte	0x04, 0x17
        /*001a*/ 	.short	(.L_1943 - .L_1942)
.L_1942:
        /*001c*/ 	.word	0x00000000
        /*0020*/ 	.short	0x0001
        /*0022*/ 	.short	0x0004
        /*0024*/ 	.byte	0x00, 0xf0, 0x11, 0x00


	//----- nvinfo : EIATTR_KPARAM_INFO
	.align		4
.L_1943:
        /*0028*/ 	.byte	0x04, 0x17
        /*002a*/ 	.short	(.L_1945 - .L_1944)
.L_1944:
        /*002c*/ 	.word	0x00000000
        /*0030*/ 	.short	0x0000
        /*0032*/ 	.short	0x0000
        /*0034*/ 	.byte	0x00, 0xf0, 0x11, 0x00


	//----- nvinfo : EIATTR_SPARSE_MMA_MASK
	.align		4
.L_1945:
        /*0038*/ 	.byte	0x03, 0x50
        /*003a*/ 	.short	0x0000


	//----- nvinfo : EIATTR_MAXREG_COUNT
	.align		4
        /*003c*/ 	.byte	0x03, 0x1b
        /*003e*/ 	.short	0x00ff


	//----- nvinfo : EIATTR_MERCURY_ISA_VERSION
	.align		4
        /*0040*/ 	.byte	0x03, 0x5f
        /*0042*/ 	.short	0x0101


	//----- nvinfo : EIATTR_EXIT_INSTR_OFFSETS
	.align		4
        /*0044*/ 	.byte	0x04, 0x1c
        /*0046*/ 	.short	(.L_1947 - .L_1946)


	//   ....[0]....
.L_1946:
        /*0048*/ 	.word	0x00000280


	//   ....[1]....
        /*004c*/ 	.word	0x00000a00


	//   ....[2]....
        /*0050*/ 	.word	0x00000a50


	//----- nvinfo : EIATTR_MAX_THREADS
	.align		4
.L_1947:
        /*0054*/ 	.byte	0x04, 0x05
        /*0056*/ 	.short	(.L_1949 - .L_1948)
.L_1948:
        /*0058*/ 	.word	0x00000080
        /*005c*/ 	.word	0x00000001
        /*0060*/ 	.word	0x00000001


	//----- nvinfo : EIATTR_CRS_STACK_SIZE
	.align		4
.L_1949:
        /*0064*/ 	.byte	0x04, 0x1e
        /*0066*/ 	.short	(.L_1951 - .L_1950)
.L_1950:
        /*0068*/ 	.word	0x00000000


	//----- nvinfo : EIATTR_CBANK_PARAM_SIZE
	.align		4
.L_1951:
        /*006c*/ 	.byte	0x03, 0x19
        /*006e*/ 	.short	0x0018


	//----- nvinfo : EIATTR_PARAM_CBANK
	.align		4
        /*0070*/ 	.byte	0x04, 0x0a
        /*0072*/ 	.short	(.L_1953 - .L_1952)
	.align		4
.L_1952:
        /*0074*/ 	.word	index@(.nv.constant0._ZN2at6native29vectorized_elementwise_kernelILi2ENS0_13AUnaryFunctorIsssNS0_17BitwiseXorFunctorIsEEEESt5arrayIPcLm2EEEEviT0_T1_)
        /*0078*/ 	.short	0x0210
        /*007a*/ 	.short	0x0018


	//----- nvinfo : EIATTR_SW_WAR
	.align		4
.L_1953:
        /*007c*/ 	.byte	0x04, 0x36
        /*007e*/ 	.short	(.L_1955 - .L_1954)
.L_1954:
        /*0080*/ 	.word	0x00000008
.L_1955:


//--------------------- .nv.info._ZN2at6native29vectorized_elementwise_kernelILi4ENS0_13AUnaryFunctorIsssNS0_17BitwiseXorFunctorIsEEEESt5arrayIPcLm2EEEEviT0_T1_ --------------------------
	.section	.nv.info._ZN2at6native29vectorized_elementwise_kernelILi4ENS0_13AUnaryFunctorIsssNS0_17BitwiseXorFunctorIsEEEESt5arrayIPcLm2EEEEviT0_T1_,"",@"SHT_CUDA_INFO"
	.sectionflags	@""
	.align	4


	//----- nvinfo : EIATTR_CUDA_API_VERSION
	.align		4
        /*0000*/ 	.byte	0x04, 0x37
        /*0002*/ 	.short	(.L_1957 - .L_1956)
.L_1956:
        /*0004*/ 	.word	0x00000082


	//----- nvinfo : EIATTR_KPARAM_INFO
	.align		4
.L_1957:
        /*0008*/ 	.byte	0x04, 0x17
        /*000a*/ 	.short	(.L_1959 - .L_1958)
.L_1958:
        /*000c*/ 	.word	0x00000000
        /*0010*/ 	.short	0x0002
        /*0012*/ 	.short	0x0008
        /*0014*/ 	.byte	0x00, 0xf0, 0x41, 0x00


	//----- nvinfo : EIATTR_KPARAM_INFO
	.align		4
.L_1959:
        /*0018*/ 	.byte	0x04, 0x17
        /*001a*/ 	.short	(.L_1961 - .L_1960)
.L_1960:
        /*001c*/ 	.word	0x00000000
        /*0020*/ 	.short	0x0001
        /*0022*/ 	.short	0x0004
        /*0024*/ 	.byte	0x00, 0xf0, 0x11, 0x00


	//----- nvinfo : EIATTR_KPARAM_INFO
	.align		4
.L_1961:
        /*0028*/ 	.byte	0x04, 0x17
        /*002a*/ 	.short	(.L_1963 - .L_1962)
.L_1962:
        /*002c*/ 	.word	0x00000000
        /*0030*/ 	.short	0x0000
        /*0032*/ 	.short	0x0000
        /*0034*/ 	.byte	0x00, 0xf0, 0x11, 0x00


	//----- nvinfo : EIATTR_SPARSE_MMA_MASK
	.align		4
.L_1963:
        /*0038*/ 	.byte	0x03, 0x50
        /*003a*/ 	.short	0x0000


	//----- nvinfo : EIATTR_MAXREG_COUNT
	.align		4
        /*003c*/ 	.byte	0x03, 0x1b
        /*003e*/ 	.short	0x00ff


	//----- nvinfo : EIATTR_MERCURY_ISA_VERSION
	.align		4
        /*0040*/ 	.byte	0x03, 0x5f
        /*0042*/ 	.short	0x0101


	//----- nvinfo : EIATTR_EXIT_INSTR_OFFSETS
	.align		4
        /*0044*/ 	.byte	0x04, 0x1c
        /*0046*/ 	.short	(.L_1965 - .L_1964)


	//   ....[0]....
.L_1964:
        /*0048*/ 	.word	0x00000240


	//   ....[1]....
        /*004c*/ 	.word	0x000009c0


	//   ....[2]....
        /*0050*/ 	.word	0x00000a10


	//----- nvinfo : EIATTR_MAX_THREADS
	.align		4
.L_1965:
        /*0054*/ 	.byte	0x04, 0x05
        /*0056*/ 	.short	(.L_1967 - .L_1966)
.L_1966:
        /*0058*/ 	.word	0x00000080
        /*005c*/ 	.word	0x00000001
        /*0060*/ 	.word	0x00000001


	//----- nvinfo : EIATTR_CRS_STACK_SIZE
	.align		4
.L_1967:
        /*0064*/ 	.byte	0x04, 0x1e
        /*0066*/ 	.short	(.L_1969 - .L_1968)
.L_1968:
        /*0068*/ 	.word	0x00000000


	//----- nvinfo : EIATTR_CBANK_PARAM_SIZE
	.align		4
.L_1969:
        /*006c*/ 	.byte	0x03, 0x19
        /*006e*/ 	.short	0x0018


	//----- nvinfo : EIATTR_PARAM_CBANK
	.align		4
        /*0070*/ 	.byte	0x04, 0x0a
        /*0072*/ 	.short	(.L_1971 - .L_1970)
	.align		4
.L_1970:
        /*0074*/ 	.word	index@(.nv.constant0._ZN2at6native29vectorized_elementwise_kernelILi4ENS0_13AUnaryFunctorIsssNS0_17BitwiseXorFunctorIsEEEESt5arrayIPcLm2EEEEviT0_T1_)
        /*0078*/ 	.short	0x0210
        /*007a*/ 	.short	0x0018


	//----- nvinfo : EIATTR_SW_WAR
	.align		4
.L_1971:
        /*007c*/ 	.byte	0x04, 0x36
        /*007e*/ 	.short	(.L_1973 - .L_1972)
.L_1972:
        /*0080*/ 	.word	0x00000008
.L_1973:


//--------------------- .nv.info._ZN2at6native29vectorized_elementwise_kernelILi8ENS0_13AUnaryFunctorIsssNS0_17BitwiseXorFunctorIsEEEESt5arrayIPcLm2EEEEviT0_T1_ --------------------------
	.section	.nv.info._ZN2at6native29vectorized_elementwise_kernelILi8ENS0_13AUnaryFunctorIsssNS0_17BitwiseXorFunctorIsEEEESt5arrayIPcLm2EEEEviT0_T1_,"",@"SHT_CUDA_INFO"
	.sectionflags	@""
	.align	4


	//----- nvinfo : EIATTR_CUDA_API_VERSION
	.align		4
        /*0000*/ 	.byte	0x04, 0x37
        /*0002*/ 	.short	(.L_1975 - .L_1974)
.L_1974:
        /*0004*/ 	.word	0x00000082


	//----- nvinfo : EIATTR_KPARAM_INFO
	.align		4
.L_1975:
        /*0008*/ 	.byte	0x04, 0x17
        /*000a*/ 	.short	(.L_1977 - .L_1976)
.L_1976:
        /*000c*/ 	.word	0x00000000
        /*0010*/ 	.short	0x0002
        /*0012*/ 	.short	0x0008
        /*0014*/ 	.byte	0x00, 0xf0, 0x41, 0x00


	//----- nvinfo : EIATTR_KPARAM_INFO
	.align		4
.L_1977:
        /*0018*/ 	.byte	0x04, 0x17
        /*001a*/ 	.short	(.L_1979 - .L_1978)
.L_1978:
        /*001c*/ 	.word	0x00000000
        /*0020*/ 	.short	0x0001
        /*0022*/ 	.short	0x0004
        /*0024*/ 	.byte	0x00, 0xf0, 0x11, 0x00


	//----- nvinfo : EIATTR_KPARAM_INFO
	.align		4
.L_1979:
        /*0028*/ 	.byte	0x04, 0x17
        /*002a*/ 	.short	(.L_1981 - .L_1980)
.L_1980:
        /*002c*/ 	.word	0x00000000
        /*0030*/ 	.short	0x0000
        /*0032*/ 	.short	0x0000
        /*0034*/ 	.byte	0x00, 0xf0, 0x11, 0x00


	//----- nvinfo : EIATTR_SPARSE_MMA_MASK
	.align		4
.L_1981:
        /*0038*/ 	.byte	0x03, 0x50
        /*003a*/ 	.short	0x0000


	//----- nvinfo : EIATTR_MAXREG_COUNT
	.align		4
        /*003c*/ 	.byte	0x03, 0x1b
        /*003e*/ 	.short	0x00ff


	//----- nvinfo : EIATTR_MERCURY_ISA_VERSION
	.align		4
        /*0040*/ 	.byte	0x03, 0x5f
        /*0042*/ 	.short	0x0101


	//----- nvinfo : EIATTR_EXIT_INSTR_OFFSETS
	.align		4
        /*0044*/ 	.byte	0x04, 0x1c
        /*0046*/ 	.short	(.L_1983 - .L_1982)


	//   ....[0]....
.L_1982:
        /*0048*/ 	.word	0x00000220


	//   ....[1]....
        /*004c*/ 	.word	0x000009a0


	//   ....[2]....
        /*0050*/ 	.word	0x000009f0


	//----- nvinfo : EIATTR_MAX_THREADS
	.align		4
.L_1983:
        /*0054*/ 	.byte	0x04, 0x05
        /*0056*/ 	.short	(.L_1985 - .L_1984)
.L_1984:
        /*0058*/ 	.word	0x00000080
        /*005c*/ 	.word	0x00000001
        /*0060*/ 	.word	0x00000001


	//----- nvinfo : EIATTR_CRS_STACK_SIZE
	.align		4
.L_1985:
        /*0064*/ 	.byte	0x04, 0x1e
        /*0066*/ 	.short	(.L_1987 - .L_1986)
.L_1986:
        /*0068*/ 	.word	0x00000000


	//----- nvinfo : EIATTR_CBANK_PARAM_SIZE
	.align		4
.L_1987:
        /*006c*/ 	.byte	0x03, 0x19
        /*006e*/ 	.short	0x0018


	//----- nvinfo : EIATTR_PARAM_CBANK
	.align		4
        /*0070*/ 	.byte	0x04, 0x0a
        /*0072*/ 	.short	(.L_1989 - .L_1988)
	.align		4
.L_1988:
        /*0074*/ 	.word	index@(.nv.constant0._ZN2at6native29vectorized_elementwise_kernelILi8ENS0_13AUnaryFunctorIsssNS0_17BitwiseXorFunctorIsEEEESt5arrayIPcLm2EEEEviT0_T1_)
        /*0078*/ 	.short	0x0210
        /*007a*/ 	.short	0x0018


	//----- nvinfo : EIATTR_SW_WAR
	.align		4
.L_1989:
        /*007c*/ 	.byte	0x04, 0x36
        /*007e*/ 	.short	(.L_1991 - .L_1990)
.L_1990:
        /*0080*/ 	.word	0x00000008
.L_1991:


//--------------------- .nv.info._ZN2at6native18elementwise_kernelILi128ELi4EZNS0_15gpu_kernel_implINS0_13BinaryFunctorIsssNS0_17BitwiseXorFunctorIsEEEEEEvRNS_18TensorIteratorBaseERKT_EUliE_EEviT1_ --------------------------
	.section	.nv.info._ZN2at6native18elementwise_kernelILi128ELi4EZNS0_15gpu_kernel_implINS0_13BinaryFunctorIsssNS0_17BitwiseXorFunctorIsEEEEEEvRNS_18TensorIteratorBaseERKT_EUliE_EEviT1_,"",@"SHT_CUDA_INFO"
	.sectionflags	@""
	.align	4


	//----- nvinfo : EIATTR_CUDA_API_VERSION
	.align		4
        /*0000*/ 	.byte	0x04, 0x37
        /*0002*/ 	.short	(.L_1993 - .L_1992)
.L_1992:
        /*0004*/ 	.word	0x00000082


	//----- nvinfo : EIATTR_KPARAM_INFO
	.align		4
.L_1993:
        /*0008*/ 	.byte	0x04, 0x17
        /*000a*/ 	.short	(.L_1995 - .L_1994)
.L_1994:
        /*000c*/ 	.word	0x00000000
        /*0010*/ 	.short	0x0001
        /*0012*/ 	.short	0x0008
        /*0014*/ 	.byte	0x00, 0xf0, 0x21, 0x0a


	//----- nvinfo : EIATTR_KPARAM_INFO
	.align		4
.L_1995:
        /*0018*/ 	.byte	0x04, 0x17
        /*001a*/ 	.short	(.L_1997 - .L_1996)
.L_1996:
        /*001c*/ 	.word	0x00000000
        /*0020*/ 	.short	0x0000
        /*0022*/ 	.short	0x0000
        /*0024*/ 	.byte	0x00, 0xf0, 0x11, 0x00


	//----- nvinfo : EIATTR_SPARSE_MMA_MASK
	.align		4
.L_1997:
        /*0028*/ 	.byte	0x03, 0x50
        /*002a*/ 	.short	0x0000


	//----- nvinfo : EIATTR_MAXREG_COUNT
	.align		4
        /*002c*/ 	.byte	0x03, 0x1b
        /*002e*/ 	.short	0x0080


	//----- nvinfo : EIATTR_EXTERNS
	.align		4
        /*0030*/ 	.byte	0x04, 0x0f
        /*0032*/ 	.short	(.L_1999 - .L_1998)


	//   ....[0]....
	.align		4
.L_1998:
        /*0034*/ 	.word	index@(__assertfail)


	//----- nvinfo : EIATTR_MERCURY_ISA_VERSION
	.align		4
.L_1999:
        /*0038*/ 	.byte	0x03, 0x5f
        /*003a*/ 	.short	0x0101


	//----- nvinfo : EIATTR_SYSCALL_OFFSETS
	.align		4
        /*003c*/ 	.byte	0x04, 0x46
        /*003e*/ 	.short	(.L_2001 - .L_2000)


	//   ....[0]....
.L_2000:
        /*0040*/ 	.word	0x00002520


	//   ....[1]....
        /*0044*/ 	.word	0x000033a0


	//   ....[2]....
        /*0048*/ 	.word	0x00004220


	//   ....[3]....
        /*004c*/ 	.word	0x00006780


	//   ....[4]....
        /*0050*/ 	.word	0x00007600


	//   ....[5]....
        /*0054*/ 	.word	0x00008480


	//   ....[6]....
        /*0058*/ 	.word	0x0000a9d0


	//   ....[7]....
        /*005c*/ 	.word	0x0000b850


	//   ....[8]....
        /*0060*/ 	.word	0x0000c6d0


	//   ....[9]....
        /*0064*/ 	.word	0x0000ec10


	//   ....[10]....
        /*0068*/ 	.word	0x0000fa90


	//   ....[11]....
        /*006c*/ 	.word	0x00010910


	//----- nvinfo : EIATTR_EXIT_INSTR_OFFSETS
	.align		4
.L_2001:
        /*0070*/ 	.byte	0x04, 0x1c
        /*0072*/ 	.short	(.L_2003 - .L_2002)


	//   ....[0]....
.L_2002:
        /*0074*/ 	.word	0x0000c790


	//   ....[1]....
        /*0078*/ 	.word	0x0000fbd0


	//   ....[2]....
        /*007c*/ 	.word	0x0000fbf0


	//   ....[3]....
        /*0080*/ 	.word	0x0000fc90


	//   ....[4]....
        /*0084*/ 	.word	0x0000fcc0


	//   ....[5]....
        /*0088*/ 	.word	0x0000fce0


	//   ....[6]....
        /*008c*/ 	.word	0x0000fd70


	//   ....[7]....
        /*0090*/ 	.word	0x0000fdb0


	//   ....[8]....
        /*0094*/ 	.word	0x0000fe50


	//   ....[9]....
        /*0098*/ 	.word	0x0000fea0


	//   ....[10]....
        /*009c*/ 	.word	0x0000fed0


	//   ....[11]....
        /*00a0*/ 	.word	0x0000ffa0


	//   ....[12]....
        /*00a4*/ 	.word	0x0000ffe0


	//   ....[13]....
        /*00a8*/ 	.word	0x00010170


	//   ....[14]....
        /*00ac*/ 	.word	0x000102d0


	//   ....[15]....
        /*00b0*/ 	.word	0x00010310


	//   ....[16]....
        /*00b4*/ 	.word	0x000103b0


	//   ....[17]....
        /*00b8*/ 	.word	0x00010530


	//   ....[18]....
        /*00bc*/ 	.word	0x000106b0


	//   ....[19]....
        /*00c0*/ 	.word	0x00010810


	//   ....[20]....
        /*00c4*/ 	.word	0x00010920


	//   ....[21]....
        /*00c8*/ 	.word	0x00010960


	//   ....[22]....
        /*00cc*/ 	.word	0x00010990


	//----- nvinfo : EIATTR_MAX_THREADS
	.align		4
.L_2003:
        /*00d0*/ 	.byte	0x04, 0x05
        /*00d2*/ 	.short	(.L_2005 - .L_2004)
.L_2004:
        /*00d4*/ 	.word	0x00000080
        /*00d8*/ 	.word	0x00000001
        /*00dc*/ 	.word	0x00000001


	//----- nvinfo : EIATTR_CRS_STACK_SIZE
	.align		4
.L_2005:
        /*00e0*/ 	.byte	0x04, 0x1e
        /*00e2*/ 	.short	(.L_2007 - .L_2006)
.L_2006:
        /*00e4*/ 	.word	0x00000000


	//----- nvinfo : EIATTR_CBANK_PARAM_SIZE
	.align		4
.L_2007:
        /*00e8*/ 	.byte	0x03, 0x19
        /*00ea*/ 	.short	0x0290


	//----- nvinfo : EIATTR_PARAM_CBANK
	.align		4
        /*00ec*/ 	.byte	0x04, 0x0a
        /*00ee*/ 	.short	(.L_2009 - .L_2008)
	.align		4
.L_2008:
        /*00f0*/ 	.word	index@(.nv.constant0._ZN2at6native18elementwise_kernelILi128ELi4EZNS0_15gpu_kernel_implINS0_13BinaryFunctorIsssNS0_17BitwiseXorFunctorIsEEEEEEvRNS_18TensorIteratorBaseERKT_EUliE_EEviT1_)
        /*00f4*/ 	.short	0x0210
        /*00f6*/ 	.short	0x0290


	//----- nvinfo : EIATTR_SW_WAR
	.align		4
.L_2009:
        /*00f8*/ 	.byte	0x04, 0x36
        /*00fa*/ 	.short	(.L_2011 - .L_2010)
.L_2010:
        /*00fc*/ 	.word	0x00000008
.L_2011:


//--------------------- .nv.info._ZN2at6native27unrolled_elementwise_kernelINS0_13BinaryFunctorIsssNS0_17BitwiseXorFunctorIsEEEESt5arrayIPcLm3EELi4E23TrivialOffsetCalculatorILi2EjES9_ILi1EjENS0_6memory12LoadWithCastILi2EEENSC_13StoreWithCastILi1EEEEEviT_T0_T2_T3_T4_T5_ --------------------------
	.section	.nv.info._ZN2at6native27unrolled_elementwise_kernelINS0_13BinaryFunctorIsssNS0_17BitwiseXorFunctorIsEEEESt5arrayIPcLm3EELi4E23TrivialOffsetCalculatorILi2EjES9_ILi1EjENS0_6memory12LoadWithCastILi2EEENSC_13StoreWithCastILi1EEEEEviT_T0_T2_T3_T4_T5_,"",@"SHT_CUDA_INFO"
	.sectionflags	@""
	.align	4


	//----- nvinfo : EIATTR_CUDA_API_VERSION
	.align		4
        /*0000*/ 	.byte	0x04, 0x37
        /*0002*/ 	.short	(.L_2013 - .L_2012)
.L_2012:
        /*0004*/ 	.word	0x00000082


	//----- nvinfo : EIATTR_KPARAM_INFO
	.align		4
.L_2013:
        /*0008*/ 	.byte	0x04, 0x17
        /*000a*/ 	.short	(.L_2015 - .L_2014)
.L_2014:
        /*000c*/ 	.word	0x00000000
        /*0010*/ 	.short	0x0006
        /*0012*/ 	.short	0x0030
        /*0014*/ 	.byte	0x00, 0xf0, 0x21, 0x00


	//----- nvinfo : EIATTR_KPARAM_INFO
	.align		4
.L_2015:
        /*0018*/ 	.byte	0x04, 0x17
        /*001a*/ 	.short	(.L_2017 - .L_2016)
.L_2016:
        /*001c*/ 	.word	0x00000000
        /*0020*/ 	.short	0x0005
        /*0022*/ 	.short	0x0024
        /*0024*/ 	.byte	0x00, 0xf0, 0x31, 0x00


	//----- nvinfo : EIATTR_KPARAM_INFO
	.align		4
.L_2017:
        /*0028*/ 	.byte	0x04, 0x17
        /*002a*/ 	.short	(.L_2019 - .L_2018)
.L_2018:
        /*002c*/ 	.word	0x00000000
        /*0030*/ 	.short	0x0004
        /*0032*/ 	.short	0x0021
        /*0034*/ 	.byte	0x00, 0xf0, 0x05, 0x00


	//----- nvinfo : EIATTR_KPARAM_INFO
	.align		4
.L_2019:
        /*0038*/ 	.byte	0x04, 0x17
        /*003a*/ 	.short	(.L_2021 - .L_2020)
.L_2020:
        /*003c*/ 	.word	0x00000000
        /*0040*/ 	.short	0x0003
        /*0042*/ 	.short	0x0020
        /*0044*/ 	.byte	0x00, 0xf0, 0x05, 0x00


	//----- nvinfo : EIATTR_KPARAM_INFO
	.align		4
.L_2021:
        /*0048*/ 	.byte	0x04, 0x17
        /*004a*/ 	.short	(.L_2023 - .L_2022)
.L_2022:
        /*004c*/ 	.word	0x00000000
        /*0050*/ 	.short	0x0002
        /*0052*/ 	.short	0x0008
        /*0054*/ 	.byte	0x00, 0xf0, 0x61, 0x00


	//----- nvinfo : EIATTR_KPARAM_INFO
	.align		4
.L_2023:
        /*0058*/ 	.byte	0x04, 0x17
        /*005a*/ 	.short	(.L_2025 - .L_2024)
.L_2024:
        /*005c*/ 	.word	0x00000000
        /*0060*/ 	.short	0x0001
        /*0062*/ 	.short	0x0004
        /*0064*/ 	.byte	0x00, 0xf0, 0x05, 0x00


	//----- nvinfo : EIATTR_KPARAM_INFO
	.align		4
.L_2025:
        /*0068*/ 	.byte	0x04, 0x17
        /*006a*/ 	.short	(.L_2027 - .L_2026)
.L_2026:
        /*006c*/ 	.word	0x00000000
        /*0070*/ 	.short	0x0000
        /*0072*/ 	.short	0x0000
        /*0074*/ 	.byte	0x00, 0xf0, 0x11, 0x00


	//----- nvinfo : EIATTR_SPARSE_MMA_MASK
	.align		4
.L_2027:
        /*0078*/ 	.byte	0x03, 0x50
        /*007a*/ 	.short	0x0000


	//----- nvinfo : EIATTR_MAXREG_COUNT
	.align		4
        /*007c*/ 	.byte	0x03, 0x1b
        /*007e*/ 	.short	0x00ff


	//----- nvinfo : EIATTR_EXTERNS
	.align		4
        /*0080*/ 	.byte	0x04, 0x0f
        /*0082*/ 	.short	(.L_2029 - .L_2028)


	//   ....[0]....
	.align		4
.L_2028:
        /*0084*/ 	.word	index@(__assertfail)


	//----- nvinfo : EIATTR_MERCURY_ISA_VERSION
	.align		4
.L_2029:
        /*0088*/ 	.byte	0x03, 0x5f
        /*008a*/ 	.short	0x0101


	//----- nvinfo : EIATTR_SYSCALL_OFFSETS
	.align		4
        /*008c*/ 	.byte	0x04, 0x46
        /*008e*/ 	.short	(.L_2031 - .L_2030)


	//   ....[0]....
.L_2030:
        /*0090*/ 	.word	0x00000f30


	//   ....[1]....
        /*0094*/ 	.word	0x00001dc0


	//   ....[2]....
        /*0098*/ 	.word	0x00002cd0


	//   ....[3]....
        /*009c*/ 	.word	0x00003b60


	//   ....[4]....
        /*00a0*/ 	.word	0x00004a80


	//   ....[5]....
        /*00a4*/ 	.word	0x00005920


	//   ....[6]....
        /*00a8*/ 	.word	0x00006820


	//   ....[7]....
        /*00ac*/ 	.word	0x000076c0


	//   ....[8]....
        /*00b0*/ 	.word	0x00008630


	//   ....[9]....
        /*00b4*/ 	.word	0x00009560


	//   ....[10]....
        /*00b8*/ 	.word	0x0000a480


	//   ....[11]....
        /*00bc*/ 	.word	0x0000b3a0


	//----- nvinfo : EIATTR_EXIT_INSTR_OFFSETS
	.align		4
.L_2031:
        /*00c0*/ 	.byte	0x04, 0x1c
        /*00c2*/ 	.short	(.L_2033 - .L_2032)


	//   ....[0]....
.L_2032:
        /*00c4*/ 	.word	0x0000a530


	//   ....[1]....
        /*00c8*/ 	.word	0x0000a660


	//   ....[2]....
        /*00cc*/ 	.word	0x0000a680


	//   ....[3]....
        /*00d0*/ 	.word	0x0000a720


	//   ....[4]....
        /*00d4*/ 	.word	0x0000a750


	//   ....[5]....
        /*00d8*/ 	.word	0x0000a770


	//   ....[6]....
        /*00dc*/ 	.word	0x0000a800


	//   ....[7]....
        /*00e0*/ 	.word	0x0000a840


	//   ....[8]....
        /*00e4*/ 	.word	0x0000a8e0


	//   ....[9]....
        /*00e8*/ 	.word	0x0000a930


	//   ....[10]....
        /*00ec*/ 	.word	0x0000a960


	//   ....[11]....
        /*00f0*/ 	.word	0x0000aa30


	//   ....[12]....
        /*00f4*/ 	.word	0x0000aa70


	//   ....[13]....
        /*00f8*/ 	.word	0x0000ac00


	//   ....[14]....
        /*00fc*/ 	.word	0x0000ad60


	//   ....[15]....
        /*0100*/ 	.word	0x0000ada0


	//   ....[16]....
        /*0104*/ 	.word	0x0000ae40


	//   ....[17]....
        /*0108*/ 	.word	0x0000afc0


	//   ....[18]....
        /*010c*/ 	.word	0x0000b140


	//   ....[19]....
        /*0110*/ 	.word	0x0000b2a0


	//   ....[20]....
        /*0114*/ 	.word	0x0000b3b0


	//   ....[21]....
        /*0118*/ 	.word	0x0000b3f0


	//   ....[22]....
        /*011c*/ 	.word	0x0000b420


	//----- nvinfo : EIATTR_MAX_THREADS
	.align		4
.L_2033:
        /*0120*/ 	.byte	0x04, 0x05
        /*0122*/ 	.short	(.L_2035 - .L_2034)
.L_2034:
        /*0124*/ 	.word	0x00000080
        /*0128*/ 	.word	0x00000001
        /*012c*/ 	.word	0x00000001


	//----- nvinfo : EIATTR_CRS_STACK_SIZE
	.align		4
.L_2035:
        /*0130*/ 	.byte	0x04, 0x1e
        /*0132*/ 	.short	(.L_2037 - .L_2036)
.L_2036:
        /*0134*/ 	.word	0x00000000


	//----- nvinfo : EIATTR_CBANK_PARAM_SIZE
	.align		4
.L_2037:
        /*0138*/ 	.byte	0x03, 0x19
        /*013a*/ 	.short	0x0038


	//----- nvinfo : EIATTR_PARAM_CBANK
	.align		4
        /*013c*/ 	.byte	0x04, 0x0a
        /*013e*/ 	.short	(.L_2039 - .L_2038)
	.align		4
.L_2038:
        /*0140*/ 	.word	index@(.nv.constant0._ZN2at6native27unrolled_elementwise_kernelINS0_13BinaryFunctorIsssNS0_17BitwiseXorFunctorIsEEEESt5arrayIPcLm3EELi4E23TrivialOffsetCalculatorILi2EjES9_ILi1EjENS0_6memory12LoadWithCastILi2EEENSC_13StoreWithCastILi1EEEEEviT_T0_T2_T3_T4_T5_)
        /*0144*/ 	.short	0x0210
        /*0146*/ 	.short	0x0038


	//----- nvinfo : EIATTR_SW_WAR
	.align		4
.L_2039:
        /*0148*/ 	.byte	0x04, 0x36
        /*014a*/ 	.short	(.L_2041 - .L_2040)
.L_2040:
        /*014c*/ 	.word	0x00000008
.L_2041:


//--------------------- .nv.info._ZN2at6native18elementwise_kernelILi128ELi4EZNS0_22gpu_kernel_impl_nocastINS0_13BinaryFunctorIsssNS0_17BitwiseXorFunctorIsEEEEEEvRNS_18TensorIteratorBaseERKT_EUliE_EEviT1_ --------------------------
	.section	.nv.info._ZN2at6native18elementwise_kernelILi128ELi4EZNS0_22gpu_kernel_impl_nocastINS0_13BinaryFunctorIsssNS0_17BitwiseXorFunctorIsEEEEEEvRNS_18TensorIteratorBaseERKT_EUliE_EEviT1_,"",@"SHT_CUDA_INFO"
	.sectionflags	@""
	.align	4


	//----- nvinfo : EIATTR_CUDA_API_VERSION
	.align		4
        /*0000*/ 	.byte	0x04, 0x37
        /*0002*/ 	.short	(.L_2043 - .L_2042)
.L_2042:
        /*0004*/ 	.word	0x00000082


	//----- nvinfo : EIATTR_KPARAM_INFO
	.align		4
.L_2043:
        /*0008*/ 	.byte	0x04, 0x17
        /*000a*/ 	.short	(.L_2045 - .L_2044)
.L_2044:
        /*000c*/ 	.word	0x00000000
        /*0010*/ 	.short	0x0001
        /*0012*/ 	.short	0x0008
        /*0014*/ 	.byte	0x00, 0xf0, 0x21, 0x0a


	//----- nvinfo : EIATTR_KPARAM_INFO
	.align		4
.L_2045:
        /*0018*/ 	.byte	0x04, 0x17
        /*001a*/ 	.short	(.L_2047 - .L_2046)
.L_2046:
        /*001c*/ 	.word	0x00000000
        /*0020*/ 	.short	0x0000
        /*0022*/ 	.short	0x0000
        /*0024*/ 	.byte	0x00, 0xf0, 0x11, 0x00


	//----- nvinfo : EIATTR_SPARSE_MMA_MASK
	.align		4
.L_2047:
        /*0028*/ 	.byte	0x03, 0x50
        /*002a*/ 	.short	0x0000


	//----- nvinfo : EIATTR_MAXREG_COUNT
	.align		4
        /*002c*/ 	.byte	0x03, 0x1b
        /*002e*/ 	.short	0x0080


	//----- nvinfo : EIATTR_MERCURY_ISA_VERSION
	.align		4
        /*0030*/ 	.byte	0x03, 0x5f
        /*0032*/ 	.short	0x0101


	//----- nvinfo : EIATTR_EXIT_INSTR_OFFSETS
	.align		4
        /*0034*/ 	.byte	0x04, 0x1c
        /*0036*/ 	.short	(.L_2049 - .L_2048)


	//   ....[0]....
.L_2048:
        /*0038*/ 	.word	0x000045f0


	//   ....[1]....
        /*003c*/ 	.word	0x00005ce0


	//----- nvinfo : EIATTR_MAX_THREADS
	.align		4
.L_2049:
        /*0040*/ 	.byte	0x04, 0x05
        /*0042*/ 	.short	(.L_2051 - .L_2050)
.L_2050:
        /*0044*/ 	.word	0x00000080
        /*0048*/ 	.word	0x00000001
        /*004c*/ 	.word	0x00000001


	//----- nvinfo : EIATTR_CRS_STACK_SIZE
	.align		4
.L_2051:
        /*0050*/ 	.byte	0x04, 0x1e
        /*0052*/ 	.short	(.L_2053 - .L_2052)
.L_2052:
        /*0054*/ 	.word	0x00000000


	//----- nvinfo : EIATTR_CBANK_PARAM_SIZE
	.align		4
.L_2053:
        /*0058*/ 	.byte	0x03, 0x19
        /*005a*/ 	.short	0x0290


	//----- nvinfo : EIATTR_PARAM_CBANK
	.align		4
        /*005c*/ 	.byte	0x04, 0x0a
        /*005e*/ 	.short	(.L_2055 - .L_2054)
	.align		4
.L_2054:
        /*0060*/ 	.word	index@(.nv.constant0._ZN2at6native18elementwise_kernelILi128ELi4EZNS0_22gpu_kernel_impl_nocastINS0_13BinaryFunctorIsssNS0_17BitwiseXorFunctorIsEEEEEEvRNS_18TensorIteratorBaseERKT_EUliE_EEviT1_)
        /*0064*/ 	.short	0x0210
        /*0066*/ 	.short	0x0290


	//----- nvinfo : EIATTR_SW_WAR
	.align		4
.L_2055:
        /*0068*/ 	.byte	0x04, 0x36
        /*006a*/ 	.short	(.L_2057 - .L_2056)
.L_2056:
        /*006c*/ 	.word	0x00000008
.L_2057:


//--------------------- .nv.info._ZN2at6native27unrolled_elementwise_kernelINS0_13BinaryFunctorIsssNS0_17BitwiseXorFunctorIsEEEESt5arrayIPcLm3EELi4E23TrivialOffsetCalculatorILi2EjES9_ILi1EjENS0_6memory15LoadWithoutCastENSC_16StoreWithoutCastEEEviT_T0_T2_T3_T4_T5_ --------------------------
	.section	.nv.info._ZN2at6native27unrolled_elementwise_kernelINS0_13BinaryFunctorIsssNS0_17BitwiseXorFunctorIsEEEESt5arrayIPcLm3EELi4E23TrivialOffsetCalculatorILi2EjES9_ILi1EjENS0_6memory15LoadWithoutCastENSC_16StoreWithoutCastEEEviT_T0_T2_T3_T4_T5_,"",@"SHT_CUDA_INFO"
	.sectionflags	@""
	.align	4


	//----- nvinfo : EIATTR_CUDA_API_VERSION
	.align		4
        /*0000*/ 	.byte	0x04, 0x37
        /*0002*/ 	.short	(.L_2059 - .L_2058)
.L_2058:
        /*0004*/ 	.word	0x00000082


	//----- nvinfo : EIATTR_KPARAM_INFO
	.align		4
.L_2059:
        /*0008*/ 	.byte	0x04, 0x17
        /*000a*/ 	.short	(.L_2061 - .L_2060)
.L_2060:
        /*000c*/ 	.word	0x00000000
        /*0010*/ 	.short	0x0006
        /*0012*/ 	.short	0x0023
        /*0014*/ 	.byte	0x00, 0xf0, 0x05, 0x00


	//----- nvinfo : EIATTR_KPARAM_INFO
	.align		4
.L_2061:
        /*0018*/ 	.byte	0x04, 0x17
        /*001a*/ 	.short	(.L_2063 - .L_2062)
.L_2062:
        /*001c*/ 	.word	0x00000000
        /*0020*/ 	.short	0x0005
        /*0022*/ 	.short	0x0022
        /*0024*/ 	.byte	0x00, 0xf0, 0x05, 0x00


	//----- nvinfo : EIATTR_KPARAM_INFO
	.align		4
.L_2063:
        /*0028*/ 	.byte	0x04, 0x17
        /*002a*/ 	.short	(.L_2065 - .L_2064)
.L_2064:
        /*002c*/ 	.word	0x00000000
        /*0030*/ 	.short	0x0004
        /*0032*/ 	.short	0x0021
        /*0034*/ 	.byte	0x00, 0xf0, 0x05, 0x00


	//----- nvinfo : EIATTR_KPARAM_INFO
	.align		4
.L_2065:
        /*0038*/ 	.byte	0x04, 0x17
        /*003a*/ 	.short	(.L_2067 - .L_2066)
.L_2066:
        /*003c*/ 	.word	0x00000000
        /*0040*/ 	.short	0x0003
        /*0042*/ 	.short	0x0020
        /*0044*/ 	.byte	0x00, 0xf0, 0x05, 0x00


	//----- nvinfo : EIATTR_KPARAM_INFO
	.align		4
.L_2067:
        /*0048*/ 	.byte	0x04, 0x17
        /*004a*/ 	.short	(.L_2069 - .L_2068)
.L_2068:
        /*004c*/ 	.word	0x00000000
        /*0050*/ 	.short	0x0002
        /*0052*/ 	.short	0x0008
        /*0054*/ 	.byte	0x00, 0xf0, 0x61, 0x00


	//----- nvinfo : EIATTR_KPARAM_INFO
	.align		4
.L_2069:
        /*0058*/ 	.byte	0x04, 0x17
        /*005a*/ 	.short	(.L_2071 - .L_2070)
.L_2070:
        /*005c*/ 	.word	0x00000000
        /*0060*/ 	.short	0x0001
        /*0062*/ 	.short	0x0004
        /*0064*/ 	.byte	0x00, 0xf0, 0x05, 0x00


	//----- nvinfo : EIATTR_KPARAM_INFO
	.align		4
.L_2071:
        /*0068*/ 	.byte	0x04, 0x17
        /*006a*/ 	.short	(.L_2073 - .L_2072)
.L_2072:
        /*006c*/ 	.word	0x00000000
        /*0070*/ 	.short	0x0000
        /*0072*/ 	.short	0x0000
        /*0074*/ 	.byte	0x00, 0xf0, 0x11, 0x00


	//----- nvinfo : EIATTR_SPARSE_MMA_MASK
	.align		4
.L_2073:
        /*0078*/ 	.byte	0x03, 0x50
        /*007a*/ 	.short	0x0000


	//----- nvinfo : EIATTR_MAXREG_COUNT
	.align		4
        /*007c*/ 	.byte	0x03, 0x1b
        /*007e*/ 	.short	0x00ff


	//----- nvinfo : EIATTR_MERCURY_ISA_VERSION
	.align		4
        /*0080*/ 	.byte	0x03, 0x5f
        /*0082*/ 	.short	0x0101


	//----- nvinfo : EIATTR_EXIT_INSTR_OFFSETS
	.align		4
        /*0084*/ 	.byte	0x04, 0x1c
        /*0086*/ 	.short	(.L_2075 - .L_2074)


	//   ....[0]....
.L_2074:
        /*0088*/ 	.word	0x000004b0


	//   ....[1]....
        /*008c*/ 	.word	0x00000510


	//----- nvinfo : EIATTR_MAX_THREADS
	.align		4
.L_2075:
        /*0090*/ 	.byte	0x04, 0x05
        /*0092*/ 	.short	(.L_2077 - .L_2076)
.L_2076:
        /*0094*/ 	.word	0x00000080
        /*0098*/ 	.word	0x00000001
        /*009c*/ 	.word	0x00000001


	//----- nvinfo : EIATTR_CRS_STACK_SIZE
	.align		4
.L_2077:
        /*00a0*/ 	.byte	0x04, 0x1e
        /*00a2*/ 	.short	(.L_2079 - .L_2078)
.L_2078:
        /*00a4*/ 	.word	0x00000000


	//----- nvinfo : EIATTR_CBANK_PARAM_SIZE
	.align		4
.L_2079:
        /*00a8*/ 	.byte	0x03, 0x19
        /*00aa*/ 	.short	0x0024


	//----- nvinfo : EIATTR_PARAM_CBANK
	.align		4
        /*00ac*/ 	.byte	0x04, 0x0a
        /*00ae*/ 	.short	(.L_2081 - .L_2080)
	.align		4
.L_2080:
        /*00b0*/ 	.word	index@(.nv.constant0._ZN2at6native27unrolled_elementwise_kernelINS0_13BinaryFunctorIsssNS0_17BitwiseXorFunctorIsEEEESt5arrayIPcLm3EELi4E23TrivialOffsetCalculatorILi2EjES9_ILi1EjENS0_6memory15LoadWithoutCastENSC_16StoreWithoutCastEEEviT_T0_T2_T3_T4_T5_)
        /*00b4*/ 	.short	0x0210
        /*00b6*/ 	.short	0x0024


	//----- nvinfo : EIATTR_SW_WAR
	.align		4
.L_2081:
        /*00b8*/ 	.byte	0x04, 0x36
        /*00ba*/ 	.short	(.L_2083 - .L_2082)
.L_2082:
        /*00bc*/ 	.word	0x00000008
.L_2083:


//--------------------- .nv.info._ZN2at6native29vectorized_elementwise_kernelILi2ENS0_13BinaryFunctorIsssNS0_17BitwiseXorFunctorIsEEEESt5arrayIPcLm3EEEEviT0_T1_ --------------------------
	.section	.nv.info._ZN2at6native29vectorized_elementwise_kernelILi2ENS0_13BinaryFunctorIsssNS0_17BitwiseXorFunctorIsEEEESt5arrayIPcLm3EEEEviT0_T1_,"",@"SHT_CUDA_INFO"
	.sectionflags	@""
	.align	4


	//----- nvinfo : EIATTR_CUDA_API_VERSION
	.align		4
        /*0000*/ 	.byte	0x04, 0x37
        /*0002*/ 	.short	(.L_2085 - .L_2084)
.L_2084:
        /*0004*/ 	.word	0x00000082


	//----- nvinfo : EIATTR_KPARAM_INFO
	.align		4
.L_2085:
        /*0008*/ 	.byte	0x04, 0x17
        /*000a*/ 	.short	(.L_2087 - .L_2086)
.L_2086:
        /*000c*/ 	.word	0x00000000
        /*0010*/ 	.short	0x0002
        /*0012*/ 	.short	0x0008
        /*0014*/ 	.byte	0x00, 0xf0, 0x61, 0x00


	//----- nvinfo : EIATTR_KPARAM_INFO
	.align		4
.L_2087:
        /*0018*/ 	.byte	0x04, 0x17
        /*001a*/ 	.short	(.L_2089 - .L_2088)
.L_2088:
        /*001c*/ 	.word	0x00000000
        /*0020*/ 	.short	0x0001
        /*0022*/ 	.short	0x0004
        /*0024*/ 	.byte	0x00, 0xf0, 0x05, 0x00


	//----- nvinfo : EIATTR_KPARAM_INFO
	.align		4
.L_2089:
        /*0028*/ 	.byte	0x04, 0x17
        /*002a*/ 	.short	(.L_2091 - .L_2090)
.L_2090:
        /*002c*/ 	.word	0x00000000
        /*0030*/ 	.short	0x0000
        /*0032*/ 	.short	0x0000
        /*0034*/ 	.byte	0x00, 0xf0, 0x11, 0x00


	//----- nvinfo : EIATTR_SPARSE_MMA_MASK
	.align		4
.L_2091:
        /*0038*/ 	.byte	0x03, 0x50
        /*003a*/ 	.short	0x0000


	//----- nvinfo : EIATTR_MAXREG_COUNT
	.align		4
        /*003c*/ 	.byte	0x03, 0x1b
        /*003e*/ 	.short	0x00ff


	//----- nvinfo : EIATTR_MERCURY_ISA_VERSION
	.align		4
        /*0040*/ 	.byte	0x03, 0x5f
        /*0042*/ 	.short	0x0101


	//----- nvinfo : EIATTR_EXIT_INSTR_OFFSETS
	.align		4
        /*0044*/ 	.byte	0x04, 0x1c
        /*0046*/ 	.short	(.L_2093 - .L_2092)


	//   ....[0]....
.L_2092:
        /*0048*/ 	.word	0x00000320


	//   ....[1]....
        /*004c*/ 	.word	0x00000ca0


	//   ....[2]....
        /*0050*/ 	.word	0x00000cf0


	//----- nvinfo : EIATTR_MAX_THREADS
	.align		4
.L_2093:
        /*0054*/ 	.byte	0x04, 0x05
        /*0056*/ 	.short	(.L_2095 - .L_2094)
.L_2094:
        /*0058*/ 	.word	0x00000080
        /*005c*/ 	.word	0x00000001
        /*0060*/ 	.word	0x00000001


	//----- nvinfo : EIATTR_CRS_STACK_SIZE
	.align		4
.L_2095:
        /*0064*/ 	.byte	0x04, 0x1e
        /*0066*/ 	.short	(.L_2097 - .L_2096)
.L_2096:
        /*0068*/ 	.word	0x00000000


	//----- nvinfo : EIATTR_CBANK_PARAM_SIZE
	.align		4
.L_2097:
        /*006c*/ 	.byte	0x03, 0x19
        /*006e*/ 	.short	0x0020


	//----- nvinfo : EIATTR_PARAM_CBANK
	.align		4
        /*0070*/ 	.byte	0x04, 0x0a
        /*0072*/ 	.short	(.L_2099 - .L_2098)
	.align		4
.L_2098:
        /*0074*/ 	.word	index@(.nv.constant0._ZN2at6native29vectorized_elementwise_kernelILi2ENS0_13BinaryFunctorIsssNS0_17BitwiseXorFunctorIsEEEESt5arrayIPcLm3EEEEviT0_T1_)
        /*0078*/ 	.short	0x0210
        /*007a*/ 	.short	0x0020


	//----- nvinfo : EIATTR_SW_WAR
	.align		4
.L_2099:
        /*007c*/ 	.byte	0x04, 0x36
        /*007e*/ 	.short	(.L_2101 - .L_2100)
.L_2100:
        /*0080*/ 	.word	0x00000008
.L_2101:


//--------------------- .nv.info._ZN2at6native29vectorized_elementwise_kernelILi4ENS0_13BinaryFunctorIsssNS0_17BitwiseXorFunctorIsEEEESt5arrayIPcLm3EEEEviT0_T1_ --------------------------
	.section	.nv.info._ZN2at6native29vectorized_elementwise_kernelILi4ENS0_13BinaryFunctorIsssNS0_17BitwiseXorFunctorIsEEEESt5arrayIPcLm3EEEEviT0_T1_,"",@"SHT_CUDA_INFO"
	.sectionflags	@""
	.align	4


	//----- nvinfo : EIATTR_CUDA_API_VERSION
	.align		4
        /*0000*/ 	.byte	0x04, 0x37
        /*0002*/ 	.short	(.L_2103 - .L_2102)
.L_2102:
        /*0004*/ 	.word	0x00000082


	//----- nvinfo : EIATTR_KPARAM_INFO
	.align		4
.L_2103:
        /*0008*/ 	.byte	0x04, 0x17
        /*000a*/ 	.short	(.L_2105 - .L_2104)
.L_2104:
        /*000c*/ 	.word	0x00000000
        /*0010*/ 	.short	0x0002
        /*0012*/ 	.short	0x0008
        /*0014*/ 	.byte	0x00, 0xf0, 0x61, 0x00


	//----- nvinfo : EIATTR_KPARAM_INFO
	.align		4
.L_2105:
        /*0018*/ 	.byte	0x04, 0x17
        /*001a*/ 	.short	(.L_2107 - .L_2106)
.L_2106:
        /*001c*/ 	.word	0x00000000
        /*0020*/ 	.short	0x0001
        /*0022*/ 	.short	0x0004
        /*0024*/ 	.byte	0x00, 0xf0, 0x05, 0x00


	//----- nvinfo : EIATTR_KPARAM_INFO
	.align		4
.L_2107:
        /*0028*/ 	.byte	0x04, 0x17
        /*002a*/ 	.short	(.L_2109 - .L_2108)
.L_2108:
        /*002c*/ 	.word	0x00000000
        /*0030*/ 	.short	0x0000
        /*0032*/ 	.short	0x0000
        /*0034*/ 	.byte	0x00, 0xf0, 0x11, 0x00


	//----- nvinfo : EIATTR_SPARSE_MMA_MASK
	.align		4
.L_2109:
        /*0038*/ 	.byte	0x03, 0x50
        /*003a*/ 	.short	0x0000


	//----- nvinfo : EIATTR_MAXREG_COUNT
	.align		4
        /*003c*/ 	.byte	0x03, 0x1b
        /*003e*/ 	.short	0x00ff


	//----- nvinfo : EIATTR_MERCURY_ISA_VERSION
	.align		4
        /*0040*/ 	.byte	0x03, 0x5f
        /*0042*/ 	.short	0x0101


	//----- nvinfo : EIATTR_EXIT_INSTR_OFFSETS
	.align		4
        /*0044*/ 	.byte	0x04, 0x1c
        /*0046*/ 	.short	(.L_2111 - .L_2110)


	//   ....[0]....
.L_2110:
        /*0048*/ 	.word	0x000002c0


	//   ....[1]....
        /*004c*/ 	.word	0x00000c40


	//   ....[2]....
        /*0050*/ 	.word	0x00000c90


	//----- nvinfo : EIATTR_MAX_THREADS
	.align		4
.L_2111:
        /*0054*/ 	.byte	0x04, 0x05
        /*0056*/ 	.short	(.L_2113 - .L_2112)
.L_2112:
        /*0058*/ 	.word	0x00000080
        /*005c*/ 	.word	0x00000001
        /*0060*/ 	.word	0x00000001


	//----- nvinfo : EIATTR_CRS_STACK_SIZE
	.align		4
.L_2113:
        /*0064*/ 	.byte	0x04, 0x1e
        /*0066*/ 	.short	(.L_2115 - .L_2114)
.L_2114:
        /*0068*/ 	.word	0x00000000


	//----- nvinfo : EIATTR_CBANK_PARAM_SIZE
	.align		4
.L_2115:
        /*006c*/ 	.byte	0x03, 0x19
        /*006e*/ 	.short	0x0020


	//----- nvinfo : EIATTR_PARAM_CBANK
	.align		4
        /*0070*/ 	.byte	0x04, 0x0a
        /*0072*/ 	.short	(.L_2117 - .L_2116)
	.align		4
.L_2116:
        /*0074*/ 	.word	index@(.nv.constant0._ZN2at6native29vectorized_elementwise_kernelILi4ENS0_13BinaryFunctorIsssNS0_17BitwiseXorFunctorIsEEEESt5arrayIPcLm3EEEEviT0_T1_)
        /*0078*/ 	.short	0x0210
        /*007a*/ 	.short	0x0020


	//----- nvinfo : EIATTR_SW_WAR
	.align		4
.L_2117:
        /*007c*/ 	.byte	0x04, 0x36
        /*007e*/ 	.short	(.L_2119 - .L_2118)
.L_2118:
        /*0080*/ 	.word	0x00000008
.L_2119:


//--------------------- .nv.info._ZN2at6native29vectorized_elementwise_kernelILi8ENS0_13BinaryFunctorIsssNS0_17BitwiseXorFunctorIsEEEESt5arrayIPcLm3EEEEviT0_T1_ --------------------------
	.section	.nv.info._ZN2at6native29vectorized_elementwise_kernelILi8ENS0_13BinaryFunctorIsssNS0_17BitwiseXorFunctorIsEEEESt5arrayIPcLm3EEEEviT0_T1_,"",@"SHT_CUDA_INFO"
	.sectionflags	@""
	.align	4


	//----- nvinfo : EIATTR_CUDA_API_VERSION
	.align		4
        /*0000*/ 	.byte	0x04, 0x37
        /*0002*/ 	.short	(.L_2121 - .L_2120)
.L_2120:
        /*0004*/ 	.word	0x00000082


	//----- nvinfo : EIATTR_KPARAM_INFO
	.align		4
.L_2121:
        /*0008*/ 	.byte	0x04, 0x17
        /*000a*/ 	.short	(.L_2123 - .L_2122)
.L_2122:
        /*000c*/ 	.word	0x00000000
        /*0010*/ 	.short	0x0002
        /*0012*/ 	.short	0x0008
        /*0014*/ 	.byte	0x00, 0xf0, 0x61, 0x00


	//----- nvinfo : EIATTR_KPARAM_INFO
	.align		4
.L_2123:
        /*0018*/ 	.byte	0x04, 0x17
        /*001a*/ 	.short	(.L_2125 - .L_2124)
.L_2124:
        /*001c*/ 	.word	0x00000000
        /*0020*/ 	.short	0x0001
        /*0022*/ 	.short	0x0004
        /*0024*/ 	.byte	0x00, 0xf0, 0x05, 0x00


	//----- nvinfo : EIATTR_KPARAM_INFO
	.align		4
.L_2125:
        /*0028*/ 	.byte	0x04, 0x17
        /*002a*/ 	.short	(.L_2127 - .L_2126)
.L_2126:
        /*002c*/ 	.word	0x00000000
        /*0030*/ 	.short	0x0000
        /*0032*/ 	.short	0x0000
        /*0034*/ 	.byte	0x00, 0xf0, 0x11, 0x00


	//----- nvinfo : EIATTR_SPARSE_MMA_MASK
	.align		4
.L_2127:
        /*0038*/ 	.byte	0x03, 0x50
        /*003a*/ 	.short	0x0000


	//----- nvinfo : EIATTR_MAXREG_COUNT
	.align		4
        /*003c*/ 	.byte	0x03, 0x1b
        /*003e*/ 	.short	0x00ff


	//----- nvinfo : EIATTR_MERCURY_ISA_VERSION
	.align		4
        /*0040*/ 	.byte	0x03, 0x5f
        /*0042*/ 	.short	0x0101


	//----- nvinfo : EIATTR_EXIT_INSTR_OFFSETS
	.align		4
        /*0044*/ 	.byte	0x04, 0x1c
        /*0046*/ 	.short	(.L_2129 - .L_2128)


	//   ....[0]....
.L_2128:
        /*0048*/ 	.word	0x00000290


	//   ....[1]....
        /*004c*/ 	.word	0x00000c10


	//   ....[2]....
        /*0050*/ 	.word	0x00000c60


	//----- nvinfo : EIATTR_MAX_THREADS
	.align		4
.L_2129:
        /*0054*/ 	.byte	0x04, 0x05
        /*0056*/ 	.short	(.L_2131 - .L_2130)
.L_2130:
        /*0058*/ 	.word	0x00000080
        /*005c*/ 	.word	0x00000001
        /*0060*/ 	.word	0x00000001


	//----- nvinfo : EIATTR_CRS_STACK_SIZE
	.align		4
.L_2131:
        /*0064*/ 	.byte	0x04, 0x1e
        /*0066*/ 	.short	(.L_2133 - .L_2132)
.L_2132:
        /*0068*/ 	.word	0x00000000


	//----- nvinfo : EIATTR_CBANK_PARAM_SIZE
	.align		4
.L_2133:
        /*006c*/ 	.byte	0x03, 0x19
        /*006e*/ 	.short	0x0020


	//----- nvinfo : EIATTR_PARAM_CBANK
	.align		4
        /*0070*/ 	.byte	0x04, 0x0a
        /*0072*/ 	.short	(.L_2135 - .L_2134)
	.align		4
.L_2134:
        /*0074*/ 	.word	index@(.nv.constant0._ZN2at6native29vectorized_elementwise_kernelILi8ENS0_13BinaryFunctorIsssNS0_17BitwiseXorFunctorIsEEEESt5arrayIPcLm3EEEEviT0_T1_)
        /*0078*/ 	.short	0x0210
        /*007a*/ 	.short	0x0020


	//----- nvinfo : EIATTR_SW_WAR
	.align		4
.L_2135:
        /*007c*/ 	.byte	0x04, 0x36
        /*007e*/ 	.short	(.L_2137 - .L_2136)
.L_2136:
        /*0080*/ 	.word	0x00000008
.L_2137:


//--------------------- .nv.info._ZN2at6native18elementwise_kernelILi128ELi4EZNS0_15gpu_kernel_implINS0_13AUnaryFunctorIlllNS0_17BitwiseXorFunctorIlEEEEEEvRNS_18TensorIteratorBaseERKT_EUliE_EEviT1_ --------------------------
	.section	.nv.info._ZN2at6native18elementwise_kernelILi128ELi4EZNS0_15gpu_kernel_implINS0_13AUnaryFunctorIlllNS0_17BitwiseXorFunctorIlEEEEEEvRNS_18TensorIteratorBaseERKT_EUliE_EEviT1_,"",@"SHT_CUDA_INFO"
	.sectionflags	@""
	.align	4


	//----- nvinfo : EIATTR_CUDA_API_VERSION
	.align		4
        /*0000*/ 	.byte	0x04, 0x37
        /*0002*/ 	.short	(.L_2139 - .L_2138)
.L_2138:
        /*0004*/ 	.word	0x00000082


	//----- nvinfo : EIATTR_KPARAM_INFO
	.align		4
.L_2139:
        /*0008*/ 	.byte	0x04, 0x17
        /*000a*/ 	.short	(.L_2141 - .L_2140)
.L_2140:
        /*000c*/ 	.word	0x00000000
        /*0010*/ 	.short	0x0001
        /*0012*/ 	.short	0x0008
        /*0014*/ 	.byte	0x00, 0xf0, 0xa1, 0x08


	//----- nvinfo : EIATTR_KPARAM_INFO
	.align		4
.L_2141:
        /*0018*/ 	.byte	0x04, 0x17
        /*001a*/ 	.short	(.L_2143 - .L_2142)
.L_2142:
        /*001c*/ 	.word	0x00000000
        /*0020*/ 	.short	0x0000
        /*0022*/ 	.short	0x0000
        /*0024*/ 	.byte	0x00, 0xf0, 0x11, 0x00


	//----- nvinfo : EIATTR_SPARSE_MMA_MASK
	.align		4
.L_2143:
        /*0028*/ 	.byte	0x03, 0x50
        /*002a*/ 	.short	0x0000


	//----- nvinfo : EIATTR_MAXREG_COUNT
	.align		4
        /*002c*/ 	.byte	0x03, 0x1b
        /*002e*/ 	.short	0x0080


	//----- nvinfo : EIATTR_EXTERNS
	.align		4
        /*0030*/ 	.byte	0x04, 0x0f
        /*0032*/ 	.short	(.L_2145 - .L_2144)


	//   ....[0]....
	.align		4
.L_2144:
        /*0034*/ 	.word	index@(__assertfail)


	//----- nvinfo : EIATTR_MERCURY_ISA_VERSION
	.align		4
.L_2145:
        /*0038*/ 	.byte	0x03, 0x5f
        /*003a*/ 	.short	0x0101


	//----- nvinfo : EIATTR_SYSCALL_OFFSETS
	.align		4
        /*003c*/ 	.byte	0x04, 0x46
        /*003e*/ 	.short	(.L_2147 - .L_2146)


	//   ....[0]....
.L_2146:
        /*0040*/ 	.word	0x000021d0


	//   ....[1]....
        /*0044*/ 	.word	0x00003070


	//   ....[2]....
        /*0048*/ 	.word	0x00005250


	//   ....[3]....
        /*004c*/ 	.word	0x000060f0


	//   ....[4]....
        /*0050*/ 	.word	0x000082c0


	//   ....[5]....
        /*0054*/ 	.word	0x00009160


	//   ....[6]....
        /*0058*/ 	.word	0x0000b320


	//   ....[7]....
        /*005c*/ 	.word	0x0000c1c0


	//----- nvinfo : EIATTR_EXIT_INSTR_OFFSETS
	.align		4
.L_2147:
        /*0060*/ 	.byte	0x04, 0x1c
        /*0062*/ 	.short	(.L_2149 - .L_2148)


	//   ....[0]....
.L_2148:
        /*0064*/ 	.word	0x000091f0


	//   ....[1]....
        /*0068*/ 	.word	0x0000b4a0


	//   ....[2]....
        /*006c*/ 	.word	0x0000b4c0


	//   ....[3]....
        /*0070*/ 	.word	0x0000b540


	//   ....[4]....
        /*0074*/ 	.word	0x0000b560


	//   ....[5]....
        /*0078*/ 	.word	0x0000b580


	//   ....[6]....
        /*007c*/ 	.word	0x0000b610


	//   ....[7]....
        /*0080*/ 	.word	0x0000b650


	//   ....[8]....
        /*0084*/ 	.word	0x0000b6f0


	//   ....[9]....
        /*0088*/ 	.word	0x0000b740


	//   ....[10]....
        /*008c*/ 	.word	0x0000b770


	//   ....[11]....
        /*0090*/ 	.word	0x0000b840


	//   ....[12]....
        /*0094*/ 	.word	0x0000b880


	//   ....[13]....
        /*0098*/ 	.word	0x0000ba10


	//   ....[14]....
        /*009c*/ 	.word	0x0000bb70


	//   ....[15]....
        /*00a0*/ 	.word	0x0000bbb0


	//   ....[16]....
        /*00a4*/ 	.word	0x0000bc50


	//   ....[17]....
        /*00a8*/ 	.word	0x0000bdd0


	//   ....[18]....
        /*00ac*/ 	.word	0x0000bf50


	//   ....[19]....
        /*00b0*/ 	.word	0x0000c0c0


	//   ....[20]....
        /*00b4*/ 	.word	0x0000c1d0


	//   ....[21]....
        /*00b8*/ 	.word	0x0000c1f0


	//   ....[22]....
        /*00bc*/ 	.word	0x0000c210


	//----- nvinfo : EIATTR_MAX_THREADS
	.align		4
.L_2149:
        /*00c0*/ 	.byte	0x04, 0x05
        /*00c2*/ 	.short	(.L_2151 - .L_2150)
.L_2150:
        /*00c4*/ 	.word	0x00000080
        /*00c8*/ 	.word	0x00000001
        /*00cc*/ 	.word	0x00000001


	//----- nvinfo : EIATTR_CRS_STACK_SIZE
	.align		4
.L_2151:
        /*00d0*/ 	.byte	0x04, 0x1e
        /*00d2*/ 	.short	(.L_2153 - .L_2152)
.L_2152:
        /*00d4*/ 	.word	0x00000000


	//----- nvinfo : EIATTR_CBANK_PARAM_SIZE
	.align		4
.L_2153:
        /*00d8*/ 	.byte	0x03, 0x19
        /*00da*/ 	.short	0x0230


	//----- nvinfo : EIATTR_PARAM_CBANK
	.align		4
        /*00dc*/ 	.byte	0x04, 0x0a
        /*00de*/ 	.short	(.L_2155 - .L_2154)
	.align		4
.L_2154:
        /*00e0*/ 	.word	index@(.nv.constant0._ZN2at6native18elementwise_kernelILi128ELi4EZNS0_15gpu_kernel_implINS0_13AUnaryFunctorIlllNS0_17BitwiseXorFunctorIlEEEEEEvRNS_18TensorIteratorBaseERKT_EUliE_EEviT1_)
        /*00e4*/ 	.short	0x0210
        /*00e6*/ 	.short	0x0230


	//----- nvinfo : EIATTR_SW_WAR
	.align		4
.L_2155:
        /*00e8*/ 	.byte	0x04, 0x36
        /*00ea*/ 	.short	(.L_2157 - .L_2156)
.L_2156:
        /*00ec*/ 	.word	0x00000008
.L_2157:


//--------------------- .nv.info._ZN2at6native27unrolled_elementwise_kernelINS0_13AUnaryFunctorIlllNS0_17BitwiseXorFunctorIlEEEESt5arrayIPcLm2EELi4E23TrivialOffsetCalculatorILi1EjESA_NS0_6memory12LoadWithCastILi1EEENSB_13StoreWithCastILi1EEEEEviT_T0_T2_T3_T4_T5_ --------------------------
	.section	.nv.info._ZN2at6native27unrolled_elementwise_kernelINS0_13AUnaryFunctorIlllNS0_17BitwiseXorFunctorIlEEEESt5arrayIPcLm2EELi4E23TrivialOffsetCalculatorILi1EjESA_NS0_6memory12LoadWithCastILi1EEENSB_13StoreWithCastILi1EEEEEviT_T0_T2_T3_T4_T5_,"",@"SHT_CUDA_INFO"
	.sectionflags	@""
	.align	4


	//----- nvinfo : EIATTR_CUDA_API_VERSION
	.align		4
        /*0000*/ 	.byte	0x04, 0x37
        /*0002*/ 	.short	(.L_2159 - .L_2158)
.L_2158:
        /*0004*/ 	.word	0x00000082


	//----- nvinfo : EIATTR_KPARAM_INFO
	.align		4
.L_2159:
        /*0008*/ 	.byte	0x04, 0x17
        /*000a*/ 	.short	(.L_2161 - .L_2160)
.L_2160:
        /*000c*/ 	.word	0x00000000
        /*0010*/ 	.short	0x0006
        /*0012*/ 	.short	0x0034
        /*0014*/ 	.byte	0x00, 0xf0, 0x21, 0x00


	//----- nvinfo : EIATTR_KPARAM_INFO
	.align		4
.L_2161:
        /*0018*/ 	.byte	0x04, 0x17
        /*001a*/ 	.short	(.L_2163 - .L_2162)
.L_2162:
        /*001c*/ 	.word	0x00000000
        /*0020*/ 	.short	0x0005
        /*0022*/ 	.short	0x002c
        /*0024*/ 	.byte	0x00, 0xf0, 0x21, 0x00


	//----- nvinfo : EIATTR_KPARAM_INFO
	.align		4
.L_2163:
        /*0028*/ 	.byte	0x04, 0x17
        /*002a*/ 	.short	(.L_2165 - .L_2164)
.L_2164:
        /*002c*/ 	.word	0x00000000
        /*0030*/ 	.short	0x0004
        /*0032*/ 	.short	0x0029
        /*0034*/ 	.byte	0x00, 0xf0, 0x05, 0x00


	//----- nvinfo : EIATTR_KPARAM_INFO
	.align		4
.L_2165:
        /*0038*/ 	.byte	0x04, 0x17
        /*003a*/ 	.short	(.L_2167 - .L_2166)
.L_2166:
        /*003c*/ 	.word	0x00000000
        /*0040*/ 	.short	0x0003
        /*0042*/ 	.short	0x0028
        /*0044*/ 	.byte	0x00, 0xf0, 0x05, 0x00


	//----- nvinfo : EIATTR_KPARAM_INFO
	.align		4
.L_2167:
        /*0048*/ 	.byte	0x04, 0x17
        /*004a*/ 	.short	(.L_2169 - .L_2168)
.L_2168:
        /*004c*/ 	.word	0x00000000
        /*0050*/ 	.short	0x0002
        /*0052*/ 	.short	0x0018
        /*0054*/ 	.byte	0x00, 0xf0, 0x41, 0x00


	//----- nvinfo : EIATTR_KPARAM_INFO
	.align		4
.L_2169:
        /*0058*/ 	.byte	0x04, 0x17
        /*005a*/ 	.short	(.L_2171 - .L_2170)
.L_2170:
        /*005c*/ 	.word	0x00000000
        /*0060*/ 	.short	0x0001
        /*0062*/ 	.short	0x0008
        /*0064*/ 	.byte	0x00, 0xf0, 0x41, 0x00


	//----- nvinfo : EIATTR_KPARAM_INFO
	.align		4
.L_2171:
        /*0068*/ 	.byte	0x04, 0x17
        /*006a*/ 	.short	(.L_2173 - .L_2172)
.L_2172:
        /*006c*/ 	.word	0x00000000
        /*0070*/ 	.short	0x0000
        /*0072*/ 	.short	0x0000
        /*0074*/ 	.byte	0x00, 0xf0, 0x11, 0x00


	//----- nvinfo : EIATTR_SPARSE_MMA_MASK
	.align		4
.L_2173:
        /*0078*/ 	.byte	0x03, 0x50
        /*007a*/ 	.short	0x0000


	//----- nvinfo : EIATTR_MAXREG_COUNT
	.align		4
        /*007c*/ 	.byte	0x03, 0x1b
        /*007e*/ 	.short	0x00ff


	//----- nvinfo : EIATTR_EXTERNS
	.align		4
        /*0080*/ 	.byte	0x04, 0x0f
        /*0082*/ 	.short	(.L_2175 - .L_2174)


	//   ....[0]....
	.align		4
.L_2174:
        /*0084*/ 	.word	index@(__assertfail)


	//----- nvinfo : EIATTR_MERCURY_ISA_VERSION
	.align		4
.L_2175:
        /*0088*/ 	.byte	0x03, 0x5f
        /*008a*/ 	.short	0x0101


	//----- nvinfo : EIATTR_SYSCALL_OFFSETS
	.align		4
        /*008c*/ 	.byte	0x04, 0x46
        /*008e*/ 	.short	(.L_2177 - .L_2176)


	//   ....[0]....
.L_2176:
        /*0090*/ 	.word	0x00000ef0


	//   ....[1]....
        /*0094*/ 	.word	0x00001df0


	//   ....[2]....
        /*0098*/ 	.word	0x00002d00


	//   ....[3]....
        /*009c*/ 	.word	0x00003be0


	//   ....[4]....
        /*00a0*/ 	.word	0x00004b80


	//   ....[5]....
        /*00a4*/ 	.word	0x00005a50


	//   ....[6]....
        /*00a8*/ 	.word	0x00006910


	//   ....[7]....
        /*00ac*/ 	.word	0x000077d0


	//----- nvinfo : EIATTR_EXIT_INSTR_OFFSETS
	.align		4
.L_2177:
        /*00b0*/ 	.byte	0x04, 0x1c
        /*00b2*/ 	.short	(.L_2179 - .L_2178)


	//   ....[0]....
.L_2178:
        /*00b4*/ 	.word	0x00006990


	//   ....[1]....
        /*00b8*/ 	.word	0x00006ac0


	//   ....[2]....
        /*00bc*/ 	.word	0x00006ae0


	//   ....[3]....
        /*00c0*/ 	.word	0x00006b60


	//   ....[4]....
        /*00c4*/ 	.word	0x00006b80


	//   ....[5]....
        /*00c8*/ 	.word	0x00006ba0


	//   ....[6]....
        /*00cc*/ 	.word	0x00006c30


	//   ....[7]....
        /*00d0*/ 	.word	0x00006c70


	//   ....[8]....
        /*00d4*/ 	.word	0x00006d10


	//   ....[9]....
        /*00d8*/ 	.word	0x00006d60


	//   ....[10]....
        /*00dc*/ 	.word	0x00006d90


	//   ....[11]....
        /*00e0*/ 	.word	0x00006e60


	//   ....[12]....
        /*00e4*/ 	.word	0x00006ea0


	//   ....[13]....
        /*00e8*/ 	.word	0x00007030


	//   ....[14]....
        /*00ec*/ 	.word	0x00007190


	//   ....[15]....
        /*00f0*/ 	.word	0x000071d0


	//   ....[16]....
        /*00f4*/ 	.word	0x00007270


	//   ....[17]....
        /*00f8*/ 	.word	0x000073f0


	//   ....[18]....
        /*00fc*/ 	.word	0x00007570


	//   ....[19]....
        /*0100*/ 	.word	0x000076d0


	//   ....[20]....
        /*0104*/ 	.word	0x000077e0


	//   ....[21]....
        /*0108*/ 	.word	0x00007800


	//   ....[22]....
        /*010c*/ 	.word	0x00007820


	//----- nvinfo : EIATTR_MAX_THREADS
	.align		4
.L_2179:
        /*0110*/ 	.byte	0x04, 0x05
        /*0112*/ 	.short	(.L_2181 - .L_2180)
.L_2180:
        /*0114*/ 	.word	0x00000080
        /*0118*/ 	.word	0x00000001
        /*011c*/ 	.word	0x00000001


	//----- nvinfo : EIATTR_CRS_STACK_SIZE
	.align		4
.L_2181:
        /*0120*/ 	.byte	0x04, 0x1e
        /*0122*/ 	.short	(.L_2183 - .L_2182)
.L_2182:
        /*0124*/ 	.word	0x00000000


	//----- nvinfo : EIATTR_CBANK_PARAM_SIZE
	.align		4
.L_2183:
        /*0128*/ 	.byte	0x03, 0x19
        /*012a*/ 	.short	0x003c


	//----- nvinfo : EIATTR_PARAM_CBANK
	.align		4
        /*012c*/ 	.byte	0x04, 0x0a
        /*012e*/ 	.short	(.L_2185 - .L_2184)
	.align		4
.L_2184:
        /*0130*/ 	.word	index@(.nv.constant0._ZN2at6native27unrolled_elementwise_kernelINS0_13AUnaryFunctorIlllNS0_17BitwiseXorFunctorIlEEEESt5arrayIPcLm2EELi4E23TrivialOffsetCalculatorILi1EjESA_NS0_6memory12LoadWithCastILi1EEENSB_13StoreWithCastILi1EEEEEviT_T0_T2_T3_T4_T5_)
        /*0134*/ 	.short	0x0210
        /*0136*/ 	.short	0x003c


	//----- nvinfo : EIATTR_SW_WAR
	.align		4
.L_2185:
        /*0138*/ 	.byte	0x04, 0x36
        /*013a*/ 	.short	(.L_2187 - .L_2186)
.L_2186:
        /*013c*/ 	.word	0x00000008
.L_2187:


//--------------------- .nv.info._ZN2at6native18elementwise_kernelILi128ELi2EZNS0_22gpu_kernel_impl_nocastINS0_13AUnaryFunctorIlllNS0_17BitwiseXorFunctorIlEEEEEEvRNS_18TensorIteratorBaseERKT_EUliE_EEviT1_ --------------------------
	.section	.nv.info._ZN2at6native18elementwise_kernelILi128ELi2EZNS0_22gpu_kernel_impl_nocastINS0_13AUnaryFunctorIlllNS0_17BitwiseXorFunctorIlEEEEEEvRNS_18TensorIteratorBaseERKT_EUliE_EEviT1_,"",@"SHT_CUDA_INFO"
	.sectionflags	@""
	.align	4


	//----- nvinfo : EIATTR_CUDA_API_VERSION
	.align		4
        /*0000*/ 	.byte	0x04, 0x37
        /*0002*/ 	.short	(.L_2189 - .L_2188)
.L_2188:
        /*0004*/ 	.word	0x00000082


	//----- nvinfo : EIATTR_KPARAM_INFO
	.align		4
.L_2189:
        /*0008*/ 	.byte	0x04, 0x17
        /*000a*/ 	.short	(.L_2191 - .L_2190)
.L_2190:
        /*000c*/ 	.word	0x00000000
        /*0010*/ 	.short	0x0001
        /*0012*/ 	.short	0x0008
        /*0014*/ 	.byte	0x00, 0xf0, 0x81, 0x08


	//----- nvinfo : EIATTR_KPARAM_INFO
	.align		4
.L_2191:
        /*0018*/ 	.byte	0x04, 0x17
        /*001a*/ 	.short	(.L_2193 - .L_2192)
.L_2192:
        /*001c*/ 	.word	0x00000000
        /*0020*/ 	.short	0x0000
        /*0022*/ 	.short	0x0000
        /*0024*/ 	.byte	0x00, 0xf0, 0x11, 0x00


	//----- nvinfo : EIATTR_SPARSE_MMA_MASK
	.align		4
.L_2193:
        /*0028*/ 	.byte	0x03, 0x50
        /*002a*/ 	.short	0x0000


	//----- nvinfo : EIATTR_MAXREG_COUNT
	.align		4
        /*002c*/ 	.byte	0x03, 0x1b
        /*002e*/ 	.short	0x0080


	//----- nvinfo : EIATTR_MERCURY_ISA_VERSION
	.align		4
        /*0030*/ 	.byte	0x03, 0x5f
        /*0032*/ 	.short	0x0101


	//----- nvinfo : EIATTR_EXIT_INSTR_OFFSETS
	.align		4
        /*0034*/ 	.byte	0x04, 0x1c
        /*0036*/ 	.short	(.L_2195 - .L_2194)


	//   ....[0]....
.L_2194:
        /*0038*/ 	.word	0x00001460


	//   ....[1]....
        /*003c*/ 	.word	0x00002810


	//----- nvinfo : EIATTR_MAX_THREADS
	.align		4
.L_2195:
        /*0040*/ 	.byte	0x04, 0x05
        /*0042*/ 	.short	(.L_2197 - .L_2196)
.L_2196:
        /*0044*/ 	.word	0x00000080
        /*0048*/ 	.word	0x00000001
        /*004c*/ 	.word	0x00000001


	//----- nvinfo : EIATTR_CRS_STACK_SIZE
	.align		4
.L_2197:
        /*0050*/ 	.byte	0x04, 0x1e
        /*0052*/ 	.short	(.L_2199 - .L_2198)
.L_2198:
        /*0054*/ 	.word	0x00000000


	//----- nvinfo : EIATTR_CBANK_PARAM_SIZE
	.align		4
.L_2199:
        /*0058*/ 	.byte	0x03, 0x19
        /*005a*/ 	.short	0x0228


	//----- nvinfo : EIATTR_PARAM_CBANK
	.align		4
        /*005c*/ 	.byte	0x04, 0x0a
        /*005e*/ 	.short	(.L_2201 - .L_2200)
	.align		4
.L_2200:
        /*0060*/ 	.word	index@(.nv.constant0._ZN2at6native18elementwise_kernelILi128ELi2EZNS0_22gpu_kernel_impl_nocastINS0_13AUnaryFunctorIlllNS0_17BitwiseXorFunctorIlEEEEEEvRNS_18TensorIteratorBaseERKT_EUliE_EEviT1_)
        /*0064*/ 	.short	0x0210
        /*0066*/ 	.short	0x0228


	//----- nvinfo : EIATTR_SW_WAR
	.align		4
.L_2201:
        /*0068*/ 	.byte	0x04, 0x36
        /*006a*/ 	.short	(.L_2203 - .L_2202)
.L_2202:
        /*006c*/ 	.word	0x00000008
.L_2203:


//--------------------- .nv.info._ZN2at6native27unrolled_elementwise_kernelINS0_13AUnaryFunctorIlllNS0_17BitwiseXorFunctorIlEEEESt5arrayIPcLm2EELi4E23TrivialOffsetCalculatorILi1EjESA_NS0_6memory15LoadWithoutCastENSB_16StoreWithoutCastEEEviT_T0_T2_T3_T4_T5_ --------------------------
	.section	.nv.info._ZN2at6native27unrolled_elementwise_kernelINS0_13AUnaryFunctorIlllNS0_17BitwiseXorFunctorIlEEEESt5arrayIPcLm2EELi4E23TrivialOffsetCalculatorILi1EjESA_NS0_6memory15LoadWithoutCastENSB_16StoreWithoutCastEEEviT_T0_T2_T3_T4_T5_,"",@"SHT_CUDA_INFO"
	.sectionflags	@""
	.align	4


	//----- nvinfo : EIATTR_CUDA_API_VERSION
	.align		4
        /*0000*/ 	.byte	0x04, 0x37
        /*0002*/ 	.short	(.L_2205 - .L_2204)
.L_2204:
        /*0004*/ 	.word	0x00000082


	//----- nvinfo : EIATTR_KPARAM_INFO
	.align		4
.L_2205:
        /*0008*/ 	.byte	0x04, 0x17
        /*000a*/ 	.short	(.L_2207 - .L_2206)
.L_2206:
        /*000c*/ 	.word	0x00000000
        /*0010*/ 	.short	0x0006
        /*0012*/ 	.short	0x002b
        /*0014*/ 	.byte	0x00, 0xf0, 0x05, 0x00


	//----- nvinfo : EIATTR_KPARAM_INFO
	.align		4
.L_2207:
        /*0018*/ 	.byte	0x04, 0x17
        /*001a*/ 	.short	(.L_2209 - .L_2208)
.L_2208:
        /*001c*/ 	.word	0x00000000
        /*0020*/ 	.short	0x0005
        /*0022*/ 	.short	0x002a
        /*0024*/ 	.byte	0x00, 0xf0, 0x05, 0x00


	//----- nvinfo : EIATTR_KPARAM_INFO
	.align		4
.L_2209:
        /*0028*/ 	.byte	0x04, 0x17
        /*002a*/ 	.short	(.L_2211 - .L_2210)
.L_2210:
        /*002c*/ 	.word	0x00000000
        /*0030*/ 	.short	0x0004
        /*0032*/ 	.short	0x0029
        /*0034*/ 	.byte	0x00, 0xf0, 0x05, 0x00


	//----- nvinfo : EIATTR_KPARAM_INFO
	.align		4
.L_2211:
        /*0038*/ 	.byte	0x04, 0x17
        /*003a*/ 	.short	(.L_2213 - .L_2212)
.L_2212:
        /*003c*/ 	.word	0x00000000
        /*0040*/ 	.short	0x0003
        /*0042*/ 	.short	0x0028
        /*0044*/ 	.byte	0x00, 0xf0, 0x05, 0x00


	//----- nvinfo : EIATTR_KPARAM_INFO
	.align		4
.L_2213:
        /*0048*/ 	.byte	0x04, 0x17
        /*004a*/ 	.short	(.L_2215 - .L_2214)
.L_2214:
        /*004c*/ 	.word	0x00000000
        /*0050*/ 	.short	0x0002
        /*0052*/ 	.short	0x0018
        /*0054*/ 	.byte	0x00, 0xf0, 0x41, 0x00


	//----- nvinfo : EIATTR_KPARAM_INFO
	.align		4
.L_2215:
        /*0058*/ 	.byte	0x04, 0x17
        /*005a*/ 	.short	(.L_2217 - .L_2216)
.L_2216:
        /*005c*/ 	.word	0x00000000
        /*0060*/ 	.short	0x0001
        /*0062*/ 	.short	0x0008
        /*0064*/ 	.byte	0x00, 0xf0, 0x41, 0x00


	//----- nvinfo : EIATTR_KPARAM_INFO
	.align		4
.L_2217:
        /*0068*/ 	.byte	0x04, 0x17
        /*006a*/ 	.short	(.L_2219 - .L_2218)
.L_2218:
        /*006c*/ 	.word	0x00000000
        /*0070*/ 	.short	0x0000
        /*0072*/ 	.short	0x0000
        /*0074*/ 	.byte	0x00, 0xf0, 0x11, 0x00


	//----- nvinfo : EIATTR_SPARSE_MMA_MASK
	.align		4
.L_2219:
        /*0078*/ 	.byte	0x03, 0x50
        /*007a*/ 	.short	0x0000


	//----- nvinfo : EIATTR_MAXREG_COUNT
	.align		4
        /*007c*/ 	.byte	0x03, 0x1b
        /*007e*/ 	.short	0x00ff


	//----- nvinfo : EIATTR_MERCURY_ISA_VERSION
	.align		4
        /*0080*/ 	.byte	0x03, 0x5f
        /*0082*/ 	.short	0x0101


	//----- nvinfo : EIATTR_EXIT_INSTR_OFFSETS
	.align		4
        /*0084*/ 	.byte	0x04, 0x1c
        /*0086*/ 	.short	(.L_2221 - .L_2220)


	//   ....[0]....
.L_2220:
        /*0088*/ 	.word	0x00000410


	//   ....[1]....
        /*008c*/ 	.word	0x00000460


	//----- nvinfo : EIATTR_MAX_THREADS
	.align		4
.L_2221:
        /*0090*/ 	.byte	0x04, 0x05
        /*0092*/ 	.short	(.L_2223 - .L_2222)
.L_2222:
        /*0094*/ 	.word	0x00000080
        /*0098*/ 	.word	0x00000001
        /*009c*/ 	.word	0x00000001


	//----- nvinfo : EIATTR_CRS_STACK_SIZE
	.align		4
.L_2223:
        /*00a0*/ 	.byte	0x04, 0x1e
        /*00a2*/ 	.short	(.L_2225 - .L_2224)
.L_2224:
        /*00a4*/ 	.word	0x00000000


	//----- nvinfo : EIATTR_CBANK_PARAM_SIZE
	.align		4
.L_2225:
        /*00a8*/ 	.byte	0x03, 0x19
        /*00aa*/ 	.short	0x002c


	//----- nvinfo : EIATTR_PARAM_CBANK
	.align		4
        /*00ac*/ 	.byte	0x04, 0x0a
        /*00ae*/ 	.short	(.L_2227 - .L_2226)
	.align		4
.L_2226:
        /*00b0*/ 	.word	index@(.nv.constant0._ZN2at6native27unrolled_elementwise_kernelINS0_13AUnaryFunctorIlllNS0_17BitwiseXorFunctorIlEEEESt5arrayIPcLm2EELi4E23TrivialOffsetCalculatorILi1EjESA_NS0_6memory15LoadWithoutCastENSB_16StoreWithoutCastEEEviT_T0_T2_T3_T4_T5_)
        /*00b4*/ 	.short	0x0210
        /*00b6*/ 	.short	0x002c


	//----- nvinfo : EIATTR_SW_WAR
	.align		4
.L_2227:
        /*00b8*/ 	.byte	0x04, 0x36
        /*00ba*/ 	.short	(.L_2229 - .L_2228)
.L_2228:
        /*00bc*/ 	.word	0x00000008
.L_2229:


//--------------------- .nv.info._ZN2at6native29vectorized_elementwise_kernelILi2ENS0_13AUnaryFunctorIlllNS0_17BitwiseXorFunctorIlEEEESt5arrayIPcLm2EEEEviT0_T1_ --------------------------
	.section	.nv.info._ZN2at6native29vectorized_elementwise_kernelILi2ENS0_13AUnaryFunctorIlllNS0_17BitwiseXorFunctorIlEEEESt5arrayIPcLm2EEEEviT0_T1_,"",@"SHT_CUDA_INFO"
	.sectionflags	@""
	.align	4


	//----- nvinfo : EIATTR_CUDA_API_VERSION
	.align		4
        /*0000*/ 	.byte	0x04, 0x37
        /*0002*/ 	.short	(.L_2231 - .L_2230)
.L_2230:
        /*0004*/ 	.word	0x00000082


	//----- nvinfo : EIATTR_KPARAM_INFO
	.align		4
.L_2231:
        /*0008*/ 	.byte	0x04, 0x17
        /*000a*/ 	.short	(.L_2233 - .L_2232)
.L_2232:
        /*000c*/ 	.word	0x00000000
        /*0010*/ 	.short	0x0002
        /*0012*/ 	.short	0x0018
        /*0014*/ 	.byte	0x00, 0xf0, 0x41, 0x00


	//----- nvinfo : EIATTR_KPARAM_INFO
	.align		4
.L_2233:
        /*0018*/ 	.byte	0x04, 0x17
        /*001a*/ 	.short	(.L_2235 - .L_2234)
.L_2234:
        /*001c*/ 	.word	0x00000000
        /*0020*/ 	.short	0x0001
        /*0022*/ 	.short	0x0008
        /*0024*/ 	.byte	0x00, 0xf0, 0x41, 0x00


	//----- nvinfo : EIATTR_KPARAM_INFO
	.align		4
.L_2235:
        /*0028*/ 	.byte	0x04, 0x17
        /*002a*/ 	.short	(.L_2237 - .L_2236)
.L_2236:
        /*002c*/ 	.word	0x00000000
        /*0030*/ 	.short	0x0000
        /*0032*/ 	.short	0x0000
        /*0034*/ 	.byte	0x00, 0xf0, 0x11, 0x00


	//----- nvinfo : EIATTR_SPARSE_MMA_MASK
	.align		4
.L_2237:
        /*0038*/ 	.byte	0x03, 0x50
        /*003a*/ 	.short	0x0000


	//----- nvinfo : EIATTR_MAXREG_COUNT
	.align		4
        /*003c*/ 	.byte	0x03, 0x1b
        /*003e*/ 	.short	0x00ff


	//----- nvinfo : EIATTR_MERCURY_ISA_VERSION
	.align		4
        /*0040*/ 	.byte	0x03, 0x5f
        /*0042*/ 	.short	0x0101


	//----- nvinfo : EIATTR_EXIT_INSTR_OFFSETS
	.align		4
        /*0044*/ 	.byte	0x04, 0x1c
        /*0046*/ 	.short	(.L_2239 - .L_2238)


	//   ....[0]....
.L_2238:
        /*0048*/ 	.word	0x00000330


	//   ....[1]....
        /*004c*/ 	.word	0x00000b40


	//   ....[2]....
        /*0050*/ 	.word	0x00000b90


	//----- nvinfo : EIATTR_MAX_THREADS
	.align		4
.L_2239:
        /*0054*/ 	.byte	0x04, 0x05
        /*0056*/ 	.short	(.L_2241 - .L_2240)
.L_2240:
        /*0058*/ 	.word	0x00000080
        /*005c*/ 	.word	0x00000001
        /*0060*/ 	.word	0x00000001


	//----- nvinfo : EIATTR_CRS_STACK_SIZE
	.align		4
.L_2241:
        /*0064*/ 	.byte	0x04, 0x1e
        /*0066*/ 	.short	(.L_2243 - .L_2242)
.L_2242:
        /*0068*/ 	.word	0x00000000


	//----- nvinfo : EIATTR_CBANK_PARAM_SIZE
	.align		4
.L_2243:
        /*006c*/ 	.byte	0x03, 0x19
        /*006e*/ 	.short	0x0028


	//----- nvinfo : EIATTR_PARAM_CBANK
	.align		4
        /*0070*/ 	.byte	0x04, 0x0a
        /*0072*/ 	.short	(.L_2245 - .L_2244)
	.align		4
.L_2244:
        /*0074*/ 	.word	index@(.nv.constant0._ZN2at6native29vectorized_elementwise_kernelILi2ENS0_13AUnaryFunctorIlllNS0_17BitwiseXorFunctorIlEEEESt5arrayIPcLm2EEEEviT0_T1_)
        /*0078*/ 	.short	0x0210
        /*007a*/ 	.short	0x0028


	//----- nvinfo : EIATTR_SW_WAR
	.align		4
.L_2245:
        /*007c*/ 	.byte	0x04, 0x36
        /*007e*/ 	.short	(.L_2247 - .L_2246)
.L_2246:
        /*0080*/ 	.word	0x00000008
.L_2247:


//--------------------- .nv.info._ZN2at6native29vectorized_elementwise_kernelILi4ENS0_13AUnaryFunctorIlllNS0_17BitwiseXorFunctorIlEEEESt5arrayIPcLm2EEEEviT0_T1_ --------------------------
	.section	.nv.info._ZN2at6native29vectorized_elementwise_kernelILi4ENS0_13AUnaryFunctorIlllNS0_17BitwiseXorFunctorIlEEEESt5arrayIPcLm2EEEEviT0_T1_,"",@"SHT_CUDA_INFO"
	.sectionflags	@""
	.align	4


	//----- nvinfo : EIATTR_CUDA_API_VERSION
	.align		4
        /*0000*/ 	.byte	0x04, 0x37
        /*0002*/ 	.short	(.L_2249 - .L_2248)
.L_2248:
        /*0004*/ 	.word	0x00000082


	//----- nvinfo : EIATTR_KPARAM_INFO
	.align		4
.L_2249:
        /*0008*/ 	.byte	0x04, 0x17
        /*000a*/ 	.short	(.L_2251 - .L_2250)
.L_2250:
        /*000c*/ 	.word	0x00000000
        /*0010*/ 	.short	0x0002
        /*0012*/ 	.short	0x0018
        /*0014*/ 	.byte	0x00, 0xf0, 0x41, 0x00


	//----- nvinfo : EIATTR_KPARAM_INFO
	.align		4
.L_2251:
        /*0018*/ 	.byte	0x04, 0x17
        /*001a*/ 	.short	(.L_2253 - .L_2252)
.L_2252:
        /*001c*/ 	.word	0x00000000
        /*0020*/ 	.short	0x0001
        /*0022*/ 	.short	0x0008
        /*0024*/ 	.byte	0x00, 0xf0, 0x41, 0x00


	//----- nvinfo : EIATTR_KPARAM_INFO
	.align		4
.L_2253:
        /*0028*/ 	.byte	0x04, 0x17
        /*002a*/ 	.short	(.L_2255 - .L_2254)
.L_2254:
        /*002c*/ 	.word	0x00000000
        /*0030*/ 	.short	0x0000
        /*0032*/ 	.short	0x0000
        /*0034*/ 	.byte	0x00, 0xf0, 0x11, 0x00


	//----- nvinfo : EIATTR_SPARSE_MMA_MASK
	.align		4
.L_2255:
        /*0038*/ 	.byte	0x03, 0x50
        /*003a*/ 	.short	0x0000


	//----- nvinfo : EIATTR_MAXREG_COUNT
	.align		4
        /*003c*/ 	.byte	0x03, 0x1b
        /*003e*/ 	.short	0x00ff


	//----- nvinfo : EIATTR_MERCURY_ISA_VERSION
	.align		4
        /*0040*/ 	.byte	0x03, 0x5f
        /*0042*/ 	.short	0x0101


	//----- nvinfo : EIATTR_EXIT_INSTR_OFFSETS
	.align		4
        /*0044*/ 	.byte	0x04, 0x1c
        /*0046*/ 	.short	(.L_2257 - .L_2256)


	//   ....[0]....
.L_2256:
        /*0048*/ 	.word	0x00000330


	//   ....[1]....
        /*004c*/ 	.word	0x00000b40


	//   ....[2]....
        /*0050*/ 	.word	0x00000b90


	//----- nvinfo : EIATTR_MAX_THREADS
	.align		4
.L_2257:
        /*0054*/ 	.byte	0x04, 0x05
        /*0056*/ 	.short	(.L_2259 - .L_2258)
.L_2258:
        /*0058*/ 	.word	0x00000080
        /*005c*/ 	.word	0x00000001
        /*0060*/ 	.word	0x00000001


	//----- nvinfo : EIATTR_CRS_STACK_SIZE
	.align		4
.L_2259:
        /*0064*/ 	.byte	0x04, 0x1e
        /*0066*/ 	.short	(.L_2261 - .L_2260)
.L_2260:
        /*0068*/ 	.word	0x00000000


	//----- nvinfo : EIATTR_CBANK_PARAM_SIZE
	.align		4
.L_2261:
        /*006c*/ 	.byte	0x03, 0x19
        /*006e*/ 	.short	0x0028


	//----- nvinfo : EIATTR_PARAM_CBANK
	.align		4
        /*0070*/ 	.byte	0x04, 0x0a
        /*0072*/ 	.short	(.L_2263 - .L_2262)
	.align		4
.L_2262:
        /*0074*/ 	.word	index@(.nv.constant0._ZN2at6native29vectorized_elementwise_kernelILi4ENS0_13AUnaryFunctorIlllNS0_17BitwiseXorFunctorIlEEEESt5arrayIPcLm2EEEEviT0_T1_)
        /*0078*/ 	.short	0x0210
        /*007a*/ 	.short	0x0028


	//----- nvinfo : EIATTR_SW_WAR
	.align		4
.L_2263:
        /*007c*/ 	.byte	0x04, 0x36
        /*007e*/ 	.short	(.L_2265 - .L_2264)
.L_2264:
        /*0080*/ 	.word	0x00000008
.L_2265:


//--------------------- .nv.info._ZN2at6native29vectorized_elementwise_kernelILi8ENS0_13AUnaryFunctorIlllNS0_17BitwiseXorFunctorIlEEEESt5arrayIPcLm2EEEEviT0_T1_ --------------------------
	.section	.nv.info._ZN2at6native29vectorized_elementwise_kernelILi8ENS0_13AUnaryFunctorIlllNS0_17BitwiseXorFunctorIlEEEESt5arrayIPcLm2EEEEviT0_T1_,"",@"SHT_CUDA_INFO"
	.sectionflags	@""
	.align	4


	//----- nvinfo : EIATTR_CUDA_API_VERSION
	.align		4
        /*0000*/ 	.byte	0x04, 0x37
        /*0002*/ 	.short	(.L_2267 - .L_2266)
.L_2266:
        /*0004*/ 	.word	0x00000082


	//----- nvinfo : EIATTR_KPARAM_INFO
	.align		4
.L_2267:
        /*0008*/ 	.byte	0x04, 0x17
        /*000a*/ 	.short	(.L_2269 - .L_2268)
.L_2268:
        /*000c*/ 	.word	0x00000000
        /*0010*/ 	.short	0x0002
        /*0012*/ 	.short	0x0018
        /*0014*/ 	.byte	0x00, 0xf0, 0x41, 0x00


	//----- nvinfo : EIATTR_KPARAM_INFO
	.align		4
.L_2269:
        /*0018*/ 	.byte	0x04, 0x17
        /*001a*/ 	.short	(.L_2271 - .L_2270)
.L_2270:
        /*001c*/ 	.word	0x00000000
        /*0020*/ 	.short	0x0001
        /*0022*/ 	.short	0x0008
        /*0024*/ 	.byte	0x00, 0xf0, 0x41, 0x00


	//----- nvinfo : EIATTR_KPARAM_INFO
	.align		4
.L_2271:
        /*0028*/ 	.byte	0x04, 0x17
        /*002a*/ 	.short	(.L_2273 - .L_2272)
.L_2272:
        /*002c*/ 	.word	0x00000000
        /*0030*/ 	.short	0x0000
        /*0032*/ 	.short	0x0000
        /*0034*/ 	.byte	0x00, 0xf0, 0x11, 0x00


	//----- nvinfo : EIATTR_SPARSE_MMA_MASK
	.align		4
.L_2273:
        /*0038*/ 	.byte	0x03, 0x50
        /*003a*/ 	.short	0x0000


	//----- nvinfo : EIATTR_MAXREG_COUNT
	.align		4
        /*003c*/ 	.byte	0x03, 0x1b
        /*003e*/ 	.short	0x00ff


	//----- nvinfo : EIATTR_MERCURY_ISA_VERSION
	.align		4
        /*0040*/ 	.byte	0x03, 0x5f
        /*0042*/ 	.short	0x0101


	//----- nvinfo : EIATTR_EXIT_INSTR_OFFSETS
	.align		4
        /*0044*/ 	.byte	0x04, 0x1c
        /*0046*/ 	.short	(.L_2275 - .L_2274)


	//   ....[0]....
.L_2274:
        /*0048*/ 	.word	0x00000330


	//   ....[1]....
        /*004c*/ 	.word	0x00000b40


	//   ....[2]....
        /*0050*/ 	.word	0x00000b90


	//----- nvinfo : EIATTR_MAX_THREADS
	.align		4
.L_2275:
        /*0054*/ 	.byte	0x04, 0x05
        /*0056*/ 	.short	(.L_2277 - .L_2276)
.L_2276:
        /*0058*/ 	.word	0x00000080
        /*005c*/ 	.word	0x00000001
        /*0060*/ 	.word	0x00000001


	//----- nvinfo : EIATTR_CRS_STACK_SIZE
	.align		4
.L_2277:
        /*0064*/ 	.byte	0x04, 0x1e
        /*0066*/ 	.short	(.L_2279 - .L_2278)
.L_2278:
        /*0068*/ 	.word	0x00000000


	//----- nvinfo : EIATTR_CBANK_PARAM_SIZE
	.align		4
.L_2279:
        /*006c*/ 	.byte	0x03, 0x19
        /*006e*/ 	.short	0x0028


	//----- nvinfo : EIATTR_PARAM_CBANK
	.align		4
        /*0070*/ 	.byte	0x04, 0x0a
        /*0072*/ 	.short	(.L_2281 - .L_2280)
	.align		4
.L_2280:
        /*0074*/ 	.word	index@(.nv.constant0._ZN2at6native29vectorized_elementwise_kernelILi8ENS0_13AUnaryFunctorIlllNS0_17BitwiseXorFunctorIlEEEESt5arrayIPcLm2EEEEviT0_T1_)
        /*0078*/ 	.short	0x0210
        /*007a*/ 	.short	0x0028


	//----- nvinfo : EIATTR_SW_WAR
	.align		4
.L_2281:
        /*007c*/ 	.byte	0x04, 0x36
        /*007e*/ 	.short	(.L_2283 - .L_2282)
.L_2282:
        /*0080*/ 	.word	0x00000008
.L_2283:


//--------------------- .nv.info._ZN2at6native18elementwise_kernelILi128ELi4EZNS0_15gpu_kernel_implINS0_13BinaryFunctorIlllNS0_17BitwiseXorFunctorIlEEEEEEvRNS_18TensorIteratorBaseERKT_EUliE_EEviT1_ --------------------------
	.section	.nv.info._ZN2at6native18elementwise_kernelILi128ELi4EZNS0_15gpu_kernel_implINS0_13BinaryFunctorIlllNS0_17BitwiseXorFunctorIlEEEEEEvRNS_18TensorIteratorBaseERKT_EUliE_EEviT1_,"",@"SHT_CUDA_INFO"
	.sectionflags	@""
	.align	4


	//----- nvinfo : EIATTR_CUDA_API_VERSION
	.align		4
        /*0000*/ 	.byte	0x04, 0x37
        /*0002*/ 	.short	(.L_2285 - .L_2284)
.L_2284:
        /*0004*/ 	.word	0x00000082


	//----- nvinfo : EIATTR_KPARAM_INFO
	.align		4
.L_2285:
        /*0008*/ 	.byte	0x04, 0x17
        /*000a*/ 	.short	(.L_2287 - .L_2286)
.L_2286:
        /*000c*/ 	.word	0x00000000
        /*0010*/ 	.short	0x0001
        /*0012*/ 	.short	0x0008
        /*0014*/ 	.byte	0x00, 0xf0, 0x21, 0x0a


	//----- nvinfo : EIATTR_KPARAM_INFO
	.align		4
.L_2287:
        /*0018*/ 	.byte	0x04, 0x17
        /*001a*/ 	.short	(.L_2289 - .L_2288)
.L_2288:
        /*001c*/ 	.word	0x00000000
        /*0020*/ 	.short	0x0000
        /*0022*/ 	.short	0x0000
        /*0024*/ 	.byte	0x00, 0xf0, 0x11, 0x00


	//----- nvinfo : EIATTR_SPARSE_MMA_MASK
	.align		4
.L_2289:
        /*0028*/ 	.byte	0x03, 0x50
        /*002a*/ 	.short	0x0000


	//----- nvinfo : EIATTR_MAXREG_COUNT
	.align		4
        /*002c*/ 	.byte	0x03, 0x1b
        /*002e*/ 	.short	0x0080


	//----- nvinfo : EIATTR_EXTERNS
	.align		4
        /*0030*/ 	.byte	0x04, 0x0f
        /*0032*/ 	.short	(.L_2291 - .L_2290)


	//   ....[0]....
	.align		4
.L_2290:
        /*0034*/ 	.word	index@(__assertfail)


	//----- nvinfo : EIATTR_MERCURY_ISA_VERSION
	.align		4
.L_2291:
        /*0038*/ 	.byte	0x03, 0x5f
        /*003a*/ 	.short	0x0101


	//----- nvinfo : EIATTR_SYSCALL_OFFSETS
	.align		4
        /*003c*/ 	.byte	0x04, 0x46
        /*003e*/ 	.short	(.L_2293 - .L_2292)


	//   ....[0]....
.L_2292:
        /*0040*/ 	.word	0x00002500


	//   ....[1]....
        /*0044*/ 	.word	0x00003370


	//   ....[2]....
        /*0048*/ 	.word	0x00004200


	//   ....[3]....
        /*004c*/ 	.word	0x00006710


	//   ....[4]....
        /*0050*/ 	.word	0x00007580


	//   ....[5]....
        /*0054*/ 	.word	0x00008410


	//   ....[6]....
        /*0058*/ 	.word	0x0000a910


	//   ....[7]....
        /*005c*/ 	.word	0x0000b780


	//   ....[8]....
        /*0060*/ 	.word	0x0000c610


	//   ....[9]....
        /*0064*/ 	.word	0x0000eb00


	//   ....[10]....
        /*0068*/ 	.word	0x0000f970


	//   ....[11]....
        /*006c*/ 	.word	0x00010800


	//----- nvinfo : EIATTR_EXIT_INSTR_OFFSETS
	.align		4
.L_2293:
        /*0070*/ 	.byte	0x04, 0x1c
        /*0072*/ 	.short	(.L_2295 - .L_2294)


	//   ....[0]....
.L_2294:
        /*0074*/ 	.word	0x0000c6a0


	//   ....[1]....
        /*0078*/ 	.word	0x0000fae0


	//   ....[2]....
        /*007c*/ 	.word	0x0000fb00


	//   ....[3]....
        /*0080*/ 	.word	0x0000fb80


	//   ....[4]....
        /*0084*/ 	.word	0x0000fba0


	//   ....[5]....
        /*0088*/ 	.word	0x0000fbc0


	//   ....[6]....
        /*008c*/ 	.word	0x0000fc50


	//   ....[7]....
        /*0090*/ 	.word	0x0000fc90


	//   ....[8]....
        /*0094*/ 	.word	0x0000fd30


	//   ....[9]....
        /*0098*/ 	.word	0x0000fd80


	//   ....[10]....
        /*009c*/ 	.word	0x0000fdb0


	//   ....[11]....
        /*00a0*/ 	.word	0x0000fe80


	//   ....[12]....
        /*00a4*/ 	.word	0x0000fec0


	//   ....[13]....
        /*00a8*/ 	.word	0x00010050


	//   ....[14]....
        /*00ac*/ 	.word	0x000101b0


	//   ....[15]....
        /*00b0*/ 	.word	0x000101f0


	//   ....[16]....
        /*00b4*/ 	.word	0x00010290


	//   ....[17]....
        /*00b8*/ 	.word	0x00010410


	//   ....[18]....
        /*00bc*/ 	.word	0x00010590


	//   ....[19]....
        /*00c0*/ 	.word	0x00010700


	//   ....[20]....
        /*00c4*/ 	.word	0x00010810


	//   ....[21]....
        /*00c8*/ 	.word	0x00010830


	//   ....[22]....
        /*00cc*/ 	.word	0x00010850


	//----- nvinfo : EIATTR_MAX_THREADS
	.align		4
.L_2295:
        /*00d0*/ 	.byte	0x04, 0x05
        /*00d2*/ 	.short	(.L_2297 - .L_2296)
.L_2296:
        /*00d4*/ 	.word	0x00000080
        /*00d8*/ 	.word	0x00000001
        /*00dc*/ 	.word	0x00000001


	//----- nvinfo : EIATTR_CRS_STACK_SIZE
	.align		4
.L_2297:
        /*00e0*/ 	.byte	0x04, 0x1e
        /*00e2*/ 	.short	(.L_2299 - .L_2298)
.L_2298:
        /*00e4*/ 	.word	0x00000000


	//----- nvinfo : EIATTR_CBANK_PARAM_SIZE
	.align		4
.L_2299:
        /*00e8*/ 	.byte	0x03, 0x19
        /*00ea*/ 	.short	0x0290


	//----- nvinfo : EIATTR_PARAM_CBANK
	.align		4
        /*00ec*/ 	.byte	0x04, 0x0a
        /*00ee*/ 	.short	(.L_2301 - .L_2300)
	.align		4
.L_2300:
        /*00f0*/ 	.word	index@(.nv.constant0._ZN2at6native18elementwise_kernelILi128ELi4EZNS0_15gpu_kernel_implINS0_13BinaryFunctorIlllNS0_17BitwiseXorFunctorIlEEEEEEvRNS_18TensorIteratorBaseERKT_EUliE_EEviT1_)
        /*00f4*/ 	.short	0x0210
        /*00f6*/ 	.short	0x0290


	//----- nvinfo : EIATTR_SW_WAR
	.align		4
.L_2301:
        /*00f8*/ 	.byte	0x04, 0x36
        /*00fa*/ 	.short	(.L_2303 - .L_2302)
.L_2302:
        /*00fc*/ 	.word	0x00000008
.L_2303:


//--------------------- .nv.info._ZN2at6native27unrolled_elementwise_kernelINS0_13BinaryFunctorIlllNS0_17BitwiseXorFunctorIlEEEESt5arrayIPcLm3EELi4E23TrivialOffsetCalculatorILi2EjES9_ILi1EjENS0_6memory12LoadWithCastILi2EEENSC_13StoreWithCastILi1EEEEEviT_T0_T2_T3_T4_T5_ --------------------------
	.section	.nv.info._ZN2at6native27unrolled_elementwise_kernelINS0_13BinaryFunctorIlllNS0_17BitwiseXorFunctorIlEEEESt5arrayIPcLm3EELi4E23TrivialOffsetCalculatorILi2EjES9_ILi1EjENS0_6memory12LoadWithCastILi2EEENSC_13StoreWithCastILi1EEEEEviT_T0_T2_T3_T4_T5_,"",@"SHT_CUDA_INFO"
	.sectionflags	@""
	.align	4


	//----- nvinfo : EIATTR_CUDA_API_VERSION
	.align		4
        /*0000*/ 	.byte	0x04, 0x37
        /*0002*/ 	.short	(.L_2305 - .L_2304)
.L_2304:
        /*0004*/ 	.word	0x00000082


	//----- nvinfo : EIATTR_KPARAM_INFO
	.align		4
.L_2305:
        /*0008*/ 	.byte	0x04, 0x17
        /*000a*/ 	.short	(.L_2307 - .L_2306)
.L_2306:
        /*000c*/ 	.word	0x00000000
        /*0010*/ 	.short	0x0006
        /*0012*/ 	.short	0x0030
        /*0014*/ 	.byte	0x00, 0xf0, 0x21, 0x00


	//----- nvinfo : EIATTR_KPARAM_INFO
	.align		4
.L_2307:
        /*0018*/ 	.byte	0x04, 0x17
        /*001a*/ 	.short	(.L_2309 - .L_2308)
.L_2308:
        /*001c*/ 	.word	0x00000000
        /*0020*/ 	.short	0x0005
        /*0022*/ 	.short	0x0024
        /*0024*/ 	.byte	0x00, 0xf0, 0x31, 0x00


	//----- nvinfo : EIATTR_KPARAM_INFO
	.align		4
.L_2309:
        /*0028*/ 	.byte	0x04, 0x17
        /*002a*/ 	.short	(.L_2311 - .L_2310)
.L_2310:
        /*002c*/ 	.word	0x00000000
        /*0030*/ 	.short	0x0004
        /*0032*/ 	.short	0x0021
        /*0034*/ 	.byte	0x00, 0xf0, 0x05, 0x00


	//----- nvinfo : EIATTR_KPARAM_INFO
	.align		4
.L_2311:
        /*0038*/ 	.byte	0x04, 0x17
        /*003a*/ 	.short	(.L_2313 - .L_2312)
.L_2312:
        /*003c*/ 	.word	0x00000000
        /*0040*/ 	.short	0x0003
        /*0042*/ 	.short	0x0020
        /*0044*/ 	.byte	0x00, 0xf0, 0x05, 0x00


	//----- nvinfo : EIATTR_KPARAM_INFO
	.align		4
.L_2313:
        /*0048*/ 	.byte	0x04, 0x17
        /*004a*/ 	.short	(.L_2315 - .L_2314)
.L_2314:
        /*004c*/ 	.word	0x00000000
        /*0050*/ 	.short	0x0002
        /*0052*/ 	.short	0x0008
        /*0054*/ 	.byte	0x00, 0xf0, 0x61, 0x00


	//----- nvinfo : EIATTR_KPARAM_INFO
	.align		4
.L_2315:
        /*0058*/ 	.byte	0x04, 0x17
        /*005a*/ 	.short	(.L_2317 - .L_2316)
.L_2316:
        /*005c*/ 	.word	0x00000000
        /*0060*/ 	.short	0x0001
        /*0062*/ 	.short	0x0004
        /*0064*/ 	.byte	0x00, 0xf0, 0x05, 0x00


	//----- nvinfo : EIATTR_KPARAM_INFO
	.align		4
.L_2317:
        /*0068*/ 	.byte	0x04, 0x17
        /*006a*/ 	.short	(.L_2319 - .L_2318)
.L_2318:
        /*006c*/ 	.word	0x00000000
        /*0070*/ 	.short	0x0000
        /*0072*/ 	.short	0x0000
        /*0074*/ 	.byte	0x00, 0xf0, 0x11, 0x00


	//----- nvinfo : EIATTR_SPARSE_MMA_MASK
	.align		4
.L_2319:
        /*0078*/ 	.byte	0x03, 0x50
        /*007a*/ 	.short	0x0000


	//----- nvinfo : EIATTR_MAXREG_COUNT
	.align		4
        /*007c*/ 	.byte	0x03, 0x1b
        /*007e*/ 	.short	0x00ff


	//----- nvinfo : EIATTR_EXTERNS
	.align		4
        /*0080*/ 	.byte	0x04, 0x0f
        /*0082*/ 	.short	(.L_2321 - .L_2320)


	//   ....[0]....
	.align		4
.L_2320:
        /*0084*/ 	.word	index@(__assertfail)


	//----- nvinfo : EIATTR_MERCURY_ISA_VERSION
	.align		4
.L_2321:
        /*0088*/ 	.byte	0x03, 0x5f
        /*008a*/ 	.short	0x0101


	//----- nvinfo : EIATTR_SYSCALL_OFFSETS
	.align		4
        /*008c*/ 	.byte	0x04, 0x46
        /*008e*/ 	.short	(.L_2323 - .L_2322)


	//   ....[0]....
.L_2322:
        /*0090*/ 	.word	0x00000f10


	//   ....[1]....
        /*0094*/ 	.word	0x00001d90


	//   ....[2]....
        /*0098*/ 	.word	0x00002c90


	//   ....[3]....
        /*009c*/ 	.word	0x00003b10


	//   ....[4]....
        /*00a0*/ 	.word	0x00004a20


	//   ....[5]....
        /*00a4*/ 	.word	0x000058a0


	//   ....[6]....
        /*00a8*/ 	.word	0x00006790


	//   ....[7]....
        /*00ac*/ 	.word	0x00007610


	//   ....[8]....
        /*00b0*/ 	.word	0x00008590


	//   ....[9]....
        /*00b4*/ 	.word	0x00009460


	//   ....[10]....
        /*00b8*/ 	.word	0x0000a300


	//   ....[11]....
        /*00bc*/ 	.word	0x0000b1c0


	//----- nvinfo : EIATTR_EXIT_INSTR_OFFSETS
	.align		4
.L_2323:
        /*00c0*/ 	.byte	0x04, 0x1c
        /*00c2*/ 	.short	(.L_2325 - .L_2324)


	//   ....[0]....
.L_2324:
        /*00c4*/ 	.word	0x0000a380


	//   ....[1]....
        /*00c8*/ 	.word	0x0000a4b0


	//   ....[2]....
        /*00cc*/ 	.word	0x0000a4d0


	//   ....[3]....
        /*00d0*/ 	.word	0x0000a550


	//   ....[4]....
        /*00d4*/ 	.word	0x0000a570


	//   ....[5]....
        /*00d8*/ 	.word	0x0000a590


	//   ....[6]....
        /*00dc*/ 	.word	0x0000a620


	//   ....[7]....
        /*00e0*/ 	.word	0x0000a660


	//   ....[8]....
        /*00e4*/ 	.word	0x0000a700


	//   ....[9]....
        /*00e8*/ 	.word	0x0000a750


	//   ....[10]....
        /*00ec*/ 	.word	0x0000a780


	//   ....[11]....
        /*00f0*/ 	.word	0x0000a850


	//   ....[12]....
        /*00f4*/ 	.word	0x0000a890


	//   ....[13]....
        /*00f8*/ 	.word	0x0000aa20


	//   ....[14]....
        /*00fc*/ 	.word	0x0000ab80


	//   ....[15]....
        /*0100*/ 	.word	0x0000abc0


	//   ....[16]....
        /*0104*/ 	.word	0x0000ac60


	//   ....[17]....
        /*0108*/ 	.word	0x0000ade0


	//   ....[18]....
        /*010c*/ 	.word	0x0000af60


	//   ....[19]....
        /*0110*/ 	.word	0x0000b0c0


	//   ....[20]....
        /*0114*/ 	.word	0x0000b1d0


	//   ....[21]....
        /*0118*/ 	.word	0x0000b1f0


	//   ....[22]....
        /*011c*/ 	.word	0x0000b210


	//----- nvinfo : EIATTR_MAX_THREADS
	.align		4
.L_2325:
        /*0120*/ 	.byte	0x04, 0x05
        /*0122*/ 	.short	(.L_2327 - .L_2326)
.L_2326:
        /*0124*/ 	.word	0x00000080
        /*0128*/ 	.word	0x00000001
        /*012c*/ 	.word	0x00000001


	//----- nvinfo : EIATTR_CRS_STACK_SIZE
	.align		4
.L_2327:
        /*0130*/ 	.byte	0x04, 0x1e
        /*0132*/ 	.short	(.L_2329 - .L_2328)
.L_2328:
        /*0134*/ 	.word	0x00000000


	//----- nvinfo : EIATTR_CBANK_PARAM_SIZE
	.align		4
.L_2329:
        /*0138*/ 	.byte	0x03, 0x19
        /*013a*/ 	.short	0x0038


	//----- nvinfo : EIATTR_PARAM_CBANK
	.align		4
        /*013c*/ 	.byte	0x04, 0x0a
        /*013e*/ 	.short	(.L_2331 - .L_2330)
	.align		4
.L_2330:
        /*0140*/ 	.word	index@(.nv.constant0._ZN2at6native27unrolled_elementwise_kernelINS0_13BinaryFunctorIlllNS0_17BitwiseXorFunctorIlEEEESt5arrayIPcLm3EELi4E23TrivialOffsetCalculatorILi2EjES9_ILi1EjENS0_6memory12LoadWithCastILi2EEENSC_13StoreWithCastILi1EEEEEviT_T0_T2_T3_T4_T5_)
        /*0144*/ 	.short	0x0210
        /*0146*/ 	.short	0x0038


	//----- nvinfo : EIATTR_SW_WAR
	.align		4
.L_2331:
        /*0148*/ 	.byte	0x04, 0x36
        /*014a*/ 	.short	(.L_2333 - .L_2332)
.L_2332:
        /*014c*/ 	.word	0x00000008
.L_2333:


//--------------------- .nv.info._ZN2at6native18elementwise_kernelILi128ELi2EZNS0_22gpu_kernel_impl_nocastINS0_13BinaryFunctorIlllNS0_17BitwiseXorFunctorIlEEEEEEvRNS_18TensorIteratorBaseERKT_EUliE_EEviT1_ --------------------------
	.section	.nv.info._ZN2at6native18elementwise_kernelILi128ELi2EZNS0_22gpu_kernel_impl_nocastINS0_13BinaryFunctorIlllNS0_17BitwiseXorFunctorIlEEEEEEvRNS_18TensorIteratorBaseERKT_EUliE_EEviT1_,"",@"SHT_CUDA_INFO"
	.sectionflags	@""
	.align	4


	//----- nvinfo : EIATTR_CUDA_API_VERSION
	.align		4
        /*0000*/ 	.byte	0x04, 0x37
        /*0002*/ 	.short	(.L_2335 - .L_2334)
.L_2334:
        /*0004*/ 	.word	0x00000082


	//----- nvinfo : EIATTR_KPARAM_INFO
	.align		4
.L_2335:
        /*0008*/ 	.byte	0x04, 0x17
        /*000a*/ 	.short	(.L_2337 - .L_2336)
.L_2336:
        /*000c*/ 	.word	0x00000000
        /*0010*/ 	.short	0x0001
        /*0012*/ 	.short	0x0008
        /*0014*/ 	.byte	0x00, 0xf0, 0x21, 0x0a


	//----- nvinfo : EIATTR_KPARAM_INFO
	.align		4
.L_2337:
        /*0018*/ 	.byte	0x04, 0x17
        /*001a*/ 	.short	(.L_2339 - .L_2338)
.L_2338:
        /*001c*/ 	.word	0x00000000
        /*0020*/ 	.short	0x0000
        /*0022*/ 	.short	0x0000
        /*0024*/ 	.byte	0x00, 0xf0, 0x11, 0x00


	//----- nvinfo : EIATTR_SPARSE_MMA_MASK
	.align		4
.L_2339:
        /*0028*/ 	.byte	0x03, 0x50
        /*002a*/ 	.short	0x0000


	//----- nvinfo : EIATTR_MAXREG_COUNT
	.align		4
        /*002c*/ 	.byte	0x03, 0x1b
        /*002e*/ 	.short	0x0080


	//----- nvinfo : EIATTR_MERCURY_ISA_VERSION
	.align		4
        /*0030*/ 	.byte	0x03, 0x5f
        /*0032*/ 	.short	0x0101


	//----- nvinfo : EIATTR_EXIT_INSTR_OFFSETS
	.align		4
        /*0034*/ 	.byte	0x04, 0x1c
        /*0036*/ 	.short	(.L_2341 - .L_2340)


	//   ....[0]....
.L_2340:
        /*0038*/ 	.word	0x000017c0


	//   ....[1]....
        /*003c*/ 	.word	0x00002ec0


	//----- nvinfo : EIATTR_MAX_THREADS
	.align		4
.L_2341:
        /*0040*/ 	.byte	0x04, 0x05
        /*0042*/ 	.short	(.L_2343 - .L_2342)
.L_2342:
        /*0044*/ 	.word	0x00000080
        /*0048*/ 	.word	0x00000001
        /*004c*/ 	.word	0x00000001


	//----- nvinfo : EIATTR_CRS_STACK_SIZE
	.align		4
.L_2343:
        /*0050*/ 	.byte	0x04, 0x1e
        /*0052*/ 	.short	(.L_2345 - .L_2344)
.L_2344:
        /*0054*/ 	.word	0x00000000


	//----- nvinfo : EIATTR_CBANK_PARAM_SIZE
	.align		4
.L_2345:
        /*0058*/ 	.byte	0x03, 0x19
        /*005a*/ 	.short	0x0290


	//----- nvinfo : EIATTR_PARAM_CBANK
	.align		4
        /*005c*/ 	.byte	0x04, 0x0a
        /*005e*/ 	.short	(.L_2347 - .L_2346)
	.align		4
.L_2346:
        /*0060*/ 	.word	index@(.nv.constant0._ZN2at6native18elementwise_kernelILi128ELi2EZNS0_22gpu_kernel_impl_nocastINS0_13BinaryFunctorIlllNS0_17BitwiseXorFunctorIlEEEEEEvRNS_18TensorIteratorBaseERKT_EUliE_EEviT1_)
        /*0064*/ 	.short	0x0210
        /*0066*/ 	.short	0x0290


	//----- nvinfo : EIATTR_SW_WAR
	.align		4
.L_2347:
        /*0068*/ 	.byte	0x04, 0x36
        /*006a*/ 	.short	(.L_2349 - .L_2348)
.L_2348:
        /*006c*/ 	.word	0x00000008
.L_2349:


//--------------------- .nv.info._ZN2at6native27unrolled_elementwise_kernelINS0_13BinaryFunctorIlllNS0_17BitwiseXorFunctorIlEEEESt5arrayIPcLm3EELi4E23TrivialOffsetCalculatorILi2EjES9_ILi1EjENS0_6memory15LoadWithoutCastENSC_16StoreWithoutCastEEEviT_T0_T2_T3_T4_T5_ --------------------------
	.section	.nv.info._ZN2at6native27unrolled_elementwise_kernelINS0_13BinaryFunctorIlllNS0_17BitwiseXorFunctorIlEEEESt5arrayIPcLm3EELi4E23TrivialOffsetCalculatorILi2EjES9_ILi1EjENS0_6memory15LoadWithoutCastENSC_16StoreWithoutCastEEEviT_T0_T2_T3_T4_T5_,"",@"SHT_CUDA_INFO"
	.sectionflags	@""
	.align	4


	//----- nvinfo : EIATTR_CUDA_API_VERSION
	.align		4
        /*0000*/ 	.byte	0x04, 0x37
        /*0002*/ 	.short	(.L_2351 - .L_2350)
.L_2350:
        /*0004*/ 	.word	0x00000082


	//----- nvinfo : EIATTR_KPARAM_INFO
	.align		4
.L_2351:
        /*0008*/ 	.byte	0x04, 0x17
        /*000a*/ 	.short	(.L_2353 - .L_2352)
.L_2352:
        /*000c*/ 	.word	0x00000000
        /*0010*/ 	.short	0x0006
        /*0012*/ 	.short	0x0023
        /*0014*/ 	.byte	0x00, 0xf0, 0x05, 0x00


	//----- nvinfo : EIATTR_KPARAM_INFO
	.align		4
.L_2353:
        /*0018*/ 	.byte	0x04, 0x17
        /*001a*/ 	.short	(.L_2355 - .L_2354)
.L_2354:
        /*001c*/ 	.word	0x00000000
        /*0020*/ 	.short	0x0005
        /*0022*/ 	.short	0x0022
        /*0024*/ 	.byte	0x00, 0xf0, 0x05, 0x00


	//----- nvinfo : EIATTR_KPARAM_INFO
	.align		4
.L_2355:
        /*0028*/ 	.byte	0x04, 0x17
        /*002a*/ 	.short	(.L_2357 - .L_2356)
.L_2356:
        /*002c*/ 	.word	0x00000000
        /*0030*/ 	.short	0x0004
        /*0032*/ 	.short	0x0021
        /*0034*/ 	.byte	0x00, 0xf0, 0x05, 0x00


	//----- nvinfo : EIATTR_KPARAM_INFO
	.align		4
.L_2357:
        /*0038*/ 	.byte	0x04, 0x17
        /*003a*/ 	.short	(.L_2359 - .L_2358)
.L_2358:
        /*003c*/ 	.word	0x00000000
        /*0040*/ 	.short	0x0003
        /*0042*/ 	.short	0x0020
        /*0044*/ 	.byte	0x00, 0xf0, 0x05, 0x00


	//----- nvinfo : EIATTR_KPARAM_INFO
	.align		4
.L_2359:
        /*0048*/ 	.byte	0x04, 0x17
        /*004a*/ 	.short	(.L_2361 - .L_2360)
.L_2360:
        /*004c*/ 	.word	0x00000000
        /*0050*/ 	.short	0x0002
        /*0052*/ 	.short	0x0008
        /*0054*/ 	.byte	0x00, 0xf0, 0x61, 0x00


	//----- nvinfo : EIATTR_KPARAM_INFO
	.align		4
.L_2361:
        /*0058*/ 	.byte	0x04, 0x17
        /*005a*/ 	.short	(.L_2363 - .L_2362)
.L_2362:
        /*005c*/ 	.word	0x00000000
        /*0060*/ 	.short	0x0001
        /*0062*/ 	.short	0x0004
        /*0064*/ 	.byte	0x00, 0xf0, 0x05, 0x00


	//----- nvinfo : EIATTR_KPARAM_INFO
	.align		4
.L_2363:
        /*0068*/ 	.byte	0x04, 0x17
        /*006a*/ 	.short	(.L_2365 - .L_2364)
.L_2364:
        /*006c*/ 	.word	0x00000000
        /*0070*/ 	.short	0x0000
        /*0072*/ 	.short	0x0000
        /*0074*/ 	.byte	0x00, 0xf0, 0x11, 0x00


	//----- nvinfo : EIATTR_SPARSE_MMA_MASK
	.align		4
.L_2365:
        /*0078*/ 	.byte	0x03, 0x50
        /*007a*/ 	.short	0x0000


	//----- nvinfo : EIATTR_MAXREG_COUNT
	.align		4
        /*007c*/ 	.byte	0x03, 0x1b
        /*007e*/ 	.short	0x00ff


	//----- nvinfo : EIATTR_MERCURY_ISA_VERSION
	.align		4
        /*0080*/ 	.byte	0x03, 0x5f
        /*0082*/ 	.short	0x0101


	//----- nvinfo : EIATTR_EXIT_INSTR_OFFSETS
	.align		4
        /*0084*/ 	.byte	0x04, 0x1c
        /*0086*/ 	.short	(.L_2367 - .L_2366)


	//   ....[0]....
.L_2366:
        /*0088*/ 	.word	0x000004e0


	//   ....[1]....
        /*008c*/ 	.word	0x00000550


	//----- nvinfo : EIATTR_MAX_THREADS
	.align		4
.L_2367:
        /*0090*/ 	.byte	0x04, 0x05
        /*0092*/ 	.short	(.L_2369 - .L_2368)
.L_2368:
        /*0094*/ 	.word	0x00000080
        /*0098*/ 	.word	0x00000001
        /*009c*/ 	.word	0x00000001


	//----- nvinfo : EIATTR_CRS_STACK_SIZE
	.align		4
.L_2369:
        /*00a0*/ 	.byte	0x04, 0x1e
        /*00a2*/ 	.short	(.L_2371 - .L_2370)
.L_2370:
        /*00a4*/ 	.word	0x00000000


	//----- nvinfo : EIATTR_CBANK_PARAM_SIZE
	.align		4
.L_2371:
        /*00a8*/ 	.byte	0x03, 0x19
        /*00aa*/ 	.short	0x0024


	//----- nvinfo : EIATTR_PARAM_CBANK
	.align		4
        /*00ac*/ 	.byte	0x04, 0x0a
        /*00ae*/ 	.short	(.L_2373 - .L_2372)
	.align		4
.L_2372:
        /*00b0*/ 	.word	index@(.nv.constant0._ZN2at6native27unrolled_elementwise_kernelINS0_13BinaryFunctorIlllNS0_17BitwiseXorFunctorIlEEEESt5arrayIPcLm3EELi4E23TrivialOffsetCalculatorILi2EjES9_ILi1EjENS0_6memory15LoadWithoutCastENSC_16StoreWithoutCastEEEviT_T0_T2_T3_T4_T5_)
        /*00b4*/ 	.short	0x0210
        /*00b6*/ 	.short	0x0024


	//----- nvinfo : EIATTR_SW_WAR
	.align		4
.L_2373:
        /*00b8*/ 	.byte	0x04, 0x36
        /*00ba*/ 	.short	(.L_2375 - .L_2374)
.L_2374:
        /*00bc*/ 	.word	0x00000008
.L_2375:


//--------------------- .nv.info._ZN2at6native29vectorized_elementwise_kernelILi2ENS0_13BinaryFunctorIlllNS0_17BitwiseXorFunctorIlEEEESt5arrayIPcLm3EEEEviT0_T1_ --------------------------
	.section	.nv.info._ZN2at6native29vectorized_elementwise_kernelILi2ENS0_13BinaryFunctorIlllNS0_17BitwiseXorFunctorIlEEEESt5arrayIPcLm3EEEEviT0_T1_,"",@"SHT_CUDA_INFO"
	.sectionflags	@""
	.align	4


	//----- nvinfo : EIATTR_CUDA_API_VERSION
	.align		4
        /*0000*/ 	.byte	0x04, 0x37
        /*0002*/ 	.short	(.L_2377 - .L_2376)
.L_2376:
        /*0004*/ 	.word	0x00000082


	//----- nvinfo : EIATTR_KPARAM_INFO
	.align		4
.L_2377:
        /*0008*/ 	.byte	0x04, 0x17
        /*000a*/ 	.short	(.L_2379 - .L_2378)
.L_2378:
        /*000c*/ 	.word	0x00000000
        /*0010*/ 	.short	0x0002
        /*0012*/ 	.short	0x0008
        /*0014*/ 	.byte	0x00, 0xf0, 0x61, 0x00


	//----- nvinfo : EIATTR_KPARAM_INFO
	.align		4
.L_2379:
        /*0018*/ 	.byte	0x04, 0x17
        /*001a*/ 	.short	(.L_2381 - .L_2380)
.L_2380:
        /*001c*/ 	.word	0x00000000
        /*0020*/ 	.short	0x0001
        /*0022*/ 	.short	0x0004
        /*0024*/ 	.byte	0x00, 0xf0, 0x05, 0x00


	//----- nvinfo : EIATTR_KPARAM_INFO
	.align		4
.L_2381:
        /*0028*/ 	.byte	0x04, 0x17
        /*002a*/ 	.short	(.L_2383 - .L_2382)
.L_2382:
        /*002c*/ 	.word	0x00000000
        /*0030*/ 	.short	0x0000
        /*0032*/ 	.short	0x0000
        /*0034*/ 	.byte	0x00, 0xf0, 0x11, 0x00


	//----- nvinfo : EIATTR_SPARSE_MMA_MASK
	.align		4
.L_2383:
        /*0038*/ 	.byte	0x03, 0x50
        /*003a*/ 	.short	0x0000


	//----- nvinfo : EIATTR_MAXREG_COUNT
	.align		4
        /*003c*/ 	.byte	0x03, 0x1b
        /*003e*/ 	.short	0x00ff


	//----- nvinfo : EIATTR_MERCURY_ISA_VERSION
	.align		4
        /*0040*/ 	.byte	0x03, 0x5f
        /*0042*/ 	.short	0x0101


	//----- nvinfo : EIATTR_EXIT_INSTR_OFFSETS
	.align		4
        /*0044*/ 	.byte	0x04, 0x1c
        /*0046*/ 	.short	(.L_2385 - .L_2384)


	//   ....[0]....
.L_2384:
        /*0048*/ 	.word	0x000003e0


	//   ....[1]....
        /*004c*/ 	.word	0x00000df0


	//   ....[2]....
        /*0050*/ 	.word	0x00000e40


	//----- nvinfo : EIATTR_MAX_THREADS
	.align		4
.L_2385:
        /*0054*/ 	.byte	0x04, 0x05
        /*0056*/ 	.short	(.L_2387 - .L_2386)
.L_2386:
        /*0058*/ 	.word	0x00000080
        /*005c*/ 	.word	0x00000001
        /*0060*/ 	.word	0x00000001


	//----- nvinfo : EIATTR_CRS_STACK_SIZE
	.align		4
.L_2387:
        /*0064*/ 	.byte	0x04, 0x1e
        /*0066*/ 	.short	(.L_2389 - .L_2388)
.L_2388:
        /*0068*/ 	.word	0x00000000


	//----- nvinfo : EIATTR_CBANK_PARAM_SIZE
	.align		4
.L_2389:
        /*006c*/ 	.byte	0x03, 0x19
        /*006e*/ 	.short	0x0020


	//----- nvinfo : EIATTR_PARAM_CBANK
	.align		4
        /*0070*/ 	.byte	0x04, 0x0a
        /*0072*/ 	.short	(.L_2391 - .L_2390)
	.align		4
.L_2390:
        /*0074*/ 	.word	index@(.nv.constant0._ZN2at6native29vectorized_elementwise_kernelILi2ENS0_13BinaryFunctorIlllNS0_17BitwiseXorFunctorIlEEEESt5arrayIPcLm3EEEEviT0_T1_)
        /*0078*/ 	.short	0x0210
        /*007a*/ 	.short	0x0020


	//----- nvinfo : EIATTR_SW_WAR
	.align		4
.L_2391:
        /*007c*/ 	.byte	0x04, 0x36
        /*007e*/ 	.short	(.L_2393 - .L_2392)
.L_2392:
        /*0080*/ 	.word	0x00000008
.L_2393:


//--------------------- .nv.info._ZN2at6native29vectorized_elementwise_kernelILi4ENS0_13BinaryFunctorIlllNS0_17BitwiseXorFunctorIlEEEESt5arrayIPcLm3EEEEviT0_T1_ --------------------------
	.section	.nv.info._ZN2at6native29vectorized_elementwise_kernelILi4ENS0_13BinaryFunctorIlllNS0_17BitwiseXorFunctorIlEEEESt5arrayIPcLm3EEEEviT0_T1_,"",@"SHT_CUDA_INFO"
	.sectionflags	@""
	.align	4


	//----- nvinfo : EIATTR_CUDA_API_VERSION
	.align		4
        /*0000*/ 	.byte	0x04, 0x37
        /*0002*/ 	.short	(.L_2395 - .L_2394)
.L_2394:
        /*0004*/ 	.word	0x00000082


	//----- nvinfo : EIATTR_KPARAM_INFO
	.align		4
.L_2395:
        /*0008*/ 	.byte	0x04, 0x17
        /*000a*/ 	.short	(.L_2397 - .L_2396)
.L_2396:
        /*000c*/ 	.word	0x00000000
        /*0010*/ 	.short	0x0002
        /*0012*/ 	.short	0x0008
        /*0014*/ 	.byte	0x00, 0xf0, 0x61, 0x00


	//----- nvinfo : EIATTR_KPARAM_INFO
	.align		4
.L_2397:
        /*0018*/ 	.byte	0x04, 0x17
        /*001a*/ 	.short	(.L_2399 - .L_2398)
.L_2398:
        /*001c*/ 	.word	0x00000000
        /*0020*/ 	.short	0x0001
        /*0022*/ 	.short	0x0004
        /*0024*/ 	.byte	0x00, 0xf0, 0x05, 0x00


	//----- nvinfo : EIATTR_KPARAM_INFO
	.align		4
.L_2399:
        /*0028*/ 	.byte	0x04, 0x17
        /*002a*/ 	.short	(.L_2401 - .L_2400)
.L_2400:
        /*002c*/ 	.word	0x00000000
        /*0030*/ 	.short	0x0000
        /*0032*/ 	.short	0x0000
        /*0034*/ 	.byte	0x00, 0xf0, 0x11, 0x00


	//----- nvinfo : EIATTR_SPARSE_MMA_MASK
	.align		4
.L_2401:
        /*0038*/ 	.byte	0x03, 0x50
        /*003a*/ 	.short	0x0000


	//----- nvinfo : EIATTR_MAXREG_COUNT
	.align		4
        /*003c*/ 	.byte	0x03, 0x1b
        /*003e*/ 	.short	0x00ff


	//----- nvinfo : EIATTR_MERCURY_ISA_VERSION
	.align		4
        /*0040*/ 	.byte	0x03, 0x5f
        /*0042*/ 	.short	0x0101


	//----- nvinfo : EIATTR_EXIT_INSTR_OFFSETS
	.align		4
        /*0044*/ 	.byte	0x04, 0x1c
        /*0046*/ 	.short	(.L_2403 - .L_2402)


	//   ....[0]....
.L_2402:
        /*0048*/ 	.word	0x000003e0


	//   ....[1]....
        /*004c*/ 	.word	0x00000df0


	//   ....[2]....
        /*0050*/ 	.word	0x00000e40


	//----- nvinfo : EIATTR_MAX_THREADS
	.align		4
.L_2403:
        /*0054*/ 	.byte	0x04, 0x05
        /*0056*/ 	.short	(.L_2405 - .L_2404)
.L_2404:
        /*0058*/ 	.word	0x00000080
        /*005c*/ 	.word	0x00000001
        /*0060*/ 	.word	0x00000001


	//----- nvinfo : EIATTR_CRS_STACK_SIZE
	.align		4
.L_2405:
        /*0064*/ 	.byte	0x04, 0x1e
        /*0066*/ 	.short	(.L_2407 - .L_2406)
.L_2406:
        /*0068*/ 	.word	0x00000000


	//----- nvinfo : EIATTR_CBANK_PARAM_SIZE
	.align		4
.L_2407:
        /*006c*/ 	.byte	0x03, 0x19
        /*006e*/ 	.short	0x0020


	//----- nvinfo : EIATTR_PARAM_CBANK
	.align		4
        /*0070*/ 	.byte	0x04, 0x0a
        /*0072*/ 	.short	(.L_2409 - .L_2408)
	.align		4
.L_2408:
        /*0074*/ 	.word	index@(.nv.constant0._ZN2at6native29vectorized_elementwise_kernelILi4ENS0_13BinaryFunctorIlllNS0_17BitwiseXorFunctorIlEEEESt5arrayIPcLm3EEEEviT0_T1_)
        /*0078*/ 	.short	0x0210
        /*007a*/ 	.short	0x0020


	//----- nvinfo : EIATTR_SW_WAR
	.align		4
.L_2409:
        /*007c*/ 	.byte	0x04, 0x36
        /*007e*/ 	.short	(.L_2411 - .L_2410)
.L_2410:
        /*0080*/ 	.word	0x00000008
.L_2411:


//--------------------- .nv.info._ZN2at6native29vectorized_elementwise_kernelILi8ENS0_13BinaryFunctorIlllNS0_17BitwiseXorFunctorIlEEEESt5arrayIPcLm3EEEEviT0_T1_ --------------------------
	.section	.nv.info._ZN2at6native29vectorized_elementwise_kernelILi8ENS0_13BinaryFunctorIlllNS0_17BitwiseXorFunctorIlEEEESt5arrayIPcLm3EEEEviT0_T1_,"",@"SHT_CUDA_INFO"
	.sectionflags	@""
	.align	4


	//----- nvinfo : EIATTR_CUDA_API_VERSION
	.align		4
        /*0000*/ 	.byte	0x04, 0x37
        /*0002*/ 	.short	(.L_2413 - .L_2412)
.L_2412:
        /*0004*/ 	.word	0x00000082


	//----- nvinfo : EIATTR_KPARAM_INFO
	.align		4
.L_2413:
        /*0008*/ 	.byte	0x04, 0x17
        /*000a*/ 	.short	(.L_2415 - .L_2414)
.L_2414:
        /*000c*/ 	.word	0x00000000
        /*0010*/ 	.short	0x0002
        /*0012*/ 	.short	0x0008
        /*0014*/ 	.byte	0x00, 0xf0, 0x61, 0x00


	//----- nvinfo : EIATTR_KPARAM_INFO
	.align		4
.L_2415:
        /*0018*/ 	.byte	0x04, 0x17
        /*001a*/ 	.short	(.L_2417 - .L_2416)
.L_2416:
        /*001c*/ 	.word	0x00000000
        /*0020*/ 	.short	0x0001
        /*0022*/ 	.short	0x0004
        /*0024*/ 	.byte	0x00, 0xf0, 0x05, 0x00


	//----- nvinfo : EIATTR_KPARAM_INFO
	.align		4
.L_2417:
        /*0028*/ 	.byte	0x04, 0x17
        /*002a*/ 	.short	(.L_2419 - .L_2418)
.L_2418:
        /*002c*/ 	.word	0x00000000
        /*0030*/ 	.short	0x0000
        /*0032*/ 	.short	0x0000
        /*0034*/ 	.byte	0x00, 0xf0, 0x11, 0x00


	//----- nvinfo : EIATTR_SPARSE_MMA_MASK
	.align		4
.L_2419:
        /*0038*/ 	.byte	0x03, 0x50
        /*003a*/ 	.short	0x0000


	//----- nvinfo : EIATTR_MAXREG_COUNT
	.align		4
        /*003c*/ 	.byte	0x03, 0x1b
        /*003e*/ 	.short	0x00ff


	//----- nvinfo : EIATTR_MERCURY_ISA_VERSION
	.align		4
        /*0040*/ 	.byte	0x03, 0x5f
        /*0042*/ 	.short	0x0101


	//----- nvinfo : EIATTR_EXIT_INSTR_OFFSETS
	.align		4
        /*0044*/ 	.byte	0x04, 0x1c
        /*0046*/ 	.short	(.L_2421 - .L_2420)


	//   ....[0]....
.L_2420:
        /*0048*/ 	.word	0x000003e0


	//   ....[1]....
        /*004c*/ 	.word	0x00000df0


	//   ....[2]....
        /*0050*/ 	.word	0x00000e40


	//----- nvinfo : EIATTR_MAX_THREADS
	.align		4
.L_2421:
        /*0054*/ 	.byte	0x04, 0x05
        /*0056*/ 	.short	(.L_2423 - .L_2422)
.L_2422:
        /*0058*/ 	.word	0x00000080
        /*005c*/ 	.word	0x00000001
        /*0060*/ 	.word	0x00000001


	//----- nvinfo : EIATTR_CRS_STACK_SIZE
	.align		4
.L_2423:
        /*0064*/ 	.byte	0x04, 0x1e
        /*0066*/ 	.short	(.L_2425 - .L_2424)
.L_2424:
        /*0068*/ 	.word	0x00000000


	//----- nvinfo : EIATTR_CBANK_PARAM_SIZE
	.align		4
.L_2425:
        /*006c*/ 	.byte	0x03, 0x19
        /*006e*/ 	.short	0x0020


	//----- nvinfo : EIATTR_PARAM_CBANK
	.align		4
        /*0070*/ 	.byte	0x04, 0x0a
        /*0072*/ 	.short	(.L_2427 - .L_2426)
	.align		4
.L_2426:
        /*0074*/ 	.word	index@(.nv.constant0._ZN2at6native29vectorized_elementwise_kernelILi8ENS0_13BinaryFunctorIlllNS0_17BitwiseXorFunctorIlEEEESt5arrayIPcLm3EEEEviT0_T1_)
        /*0078*/ 	.short	0x0210
        /*007a*/ 	.short	0x0020


	//----- nvinfo : EIATTR_SW_WAR
	.align		4
.L_2427:
        /*007c*/ 	.byte	0x04, 0x36
        /*007e*/ 	.short	(.L_2429 - .L_2428)
.L_2428:
        /*0080*/ 	.word	0x00000008
.L_2429:


//--------------------- .nv.info._ZN2at6native18elementwise_kernelILi128ELi4EZNS0_15gpu_kernel_implINS0_13AUnaryFunctorIiiiNS0_17BitwiseXorFunctorIiEEEEEEvRNS_18TensorIteratorBaseERKT_EUliE_EEviT1_ --------------------------
	.section	.nv.info._ZN2at6native18elementwise_kernelILi128ELi4EZNS0_15gpu_kernel_implINS0_13AUnaryFunctorIiiiNS0_17BitwiseXorFunctorIiEEEEEEvRNS_18TensorIteratorBaseERKT_EUliE_EEviT1_,"",@"SHT_CUDA_INFO"
	.sectionflags	@""
	.align	4


	//----- nvinfo : EIATTR_CUDA_API_VERSION
	.align		4
        /*0000*/ 	.byte	0x04, 0x37
        /*0002*/ 	.short	(.L_2431 - .L_2430)
.L_2430:
        /*0004*/ 	.word	0x00000082


	//----- nvinfo : EIATTR_KPARAM_INFO
	.align		4
.L_2431:
        /*0008*/ 	.byte	0x04, 0x17
        /*000a*/ 	.short	(.L_2433 - .L_2432)
.L_2432:
        /*000c*/ 	.word	0x00000000
        /*0010*/ 	.short	0x0001
        /*0012*/ 	.short	0x0008
        /*0014*/ 	.byte	0x00, 0xf0, 0x81, 0x08


	//----- nvinfo : EIATTR_KPARAM_INFO
	.align		4
.L_2433:
        /*0018*/ 	.byte	0x04, 0x17
        /*001a*/ 	.short	(.L_2435 - .L_2434)
.L_2434:
        /*001c*/ 	.word	0x00000000
        /*0020*/ 	.short	0x0000
        /*0022*/ 	.short	0x0000
        /*0024*/ 	.byte	0x00, 0xf0, 0x11, 0x00


	//----- nvinfo : EIATTR_SPARSE_MMA_MASK
	.align		4
.L_2435:
        /*0028*/ 	.byte	0x03, 0x50
        /*002a*/ 	.short	0x0000


	//----- nvinfo : EIATTR_MAXREG_COUNT
	.align		4
        /*002c*/ 	.byte	0x03, 0x1b
        /*002e*/ 	.short	0x0080


	//----- nvinfo : EIATTR_EXTERNS
	.align		4
        /*0030*/ 	.byte	0x04, 0x0f
        /*0032*/ 	.short	(.L_2437 - .L_2436)


	//   ....[0]....
	.align		4
.L_2436:
        /*0034*/ 	.word	index@(__assertfail)


	//----- nvinfo : EIATTR_MERCURY_ISA_VERSION
	.align		4
.L_2437:
        /*0038*/ 	.byte	0x03, 0x5f
        /*003a*/ 	.short	0x0101


	//----- nvinfo : EIATTR_SYSCALL_OFFSETS
	.align		4
        /*003c*/ 	.byte	0x04, 0x46
        /*003e*/ 	.short	(.L_2439 - .L_2438)


	//   ....[0]....
.L_2438:
        /*0040*/ 	.word	0x00002180


	//   ....[1]....
        /*0044*/ 	.word	0x00002fd0


	//   ....[2]....
        /*0048*/ 	.word	0x00005170


	//   ....[3]....
        /*004c*/ 	.word	0x00005fc0


	//   ....[4]....
        /*0050*/ 	.word	0x00008150


	//   ....[5]....
        /*0054*/ 	.word	0x00008fa0


	//   ....[6]....
        /*0058*/ 	.word	0x0000b120


	//   ....[7]....
        /*005c*/ 	.word	0x0000bf70


	//----- nvinfo : EIATTR_EXIT_INSTR_OFFSETS
	.align		4
.L_2439:
        /*0060*/ 	.byte	0x04, 0x1c
        /*0062*/ 	.short	(.L_2441 - .L_2440)


	//   ....[0]....
.L_2440:
        /*0064*/ 	.word	0x00009040


	//   ....[1]....
        /*0068*/ 	.word	0x0000b260


	//   ....[2]....
        /*006c*/ 	.word	0x0000b280


	//   ....[3]....
        /*0070*/ 	.word	0x0000b310


	//   ....[4]....
        /*0074*/ 	.word	0x0000b330


	//   ....[5]....
        /*0078*/ 	.word	0x0000b350


	//   ....[6]....
        /*007c*/ 	.word	0x0000b3e0


	//   ....[7]....
        /*0080*/ 	.word	0x0000b420


	//   ....[8]....
        /*0084*/ 	.word	0x0000b4c0


	//   ....[9]....
        /*0088*/ 	.word	0x0000b510


	//   ....[10]....
        /*008c*/ 	.word	0x0000b540


	//   ....[11]....
        /*0090*/ 	.word	0x0000b600


	//   ....[12]....
        /*0094*/ 	.word	0x0000b640


	//   ....[13]....
        /*0098*/ 	.word	0x0000b7d0


	//   ....[14]....
        /*009c*/ 	.word	0x0000b930


	//   ....[15]....
        /*00a0*/ 	.word	0x0000b970


	//   ....[16]....
        /*00a4*/ 	.word	0x0000ba10


	//   ....[17]....
        /*00a8*/ 	.word	0x0000bb90


	//   ....[18]....
        /*00ac*/ 	.word	0x0000bd10


	//   ....[19]....
        /*00b0*/ 	.word	0x0000be70


	//   ....[20]....
        /*00b4*/ 	.word	0x0000bf80


	//   ....[21]....
        /*00b8*/ 	.word	0x0000bfb0


	//   ....[22]....
        /*00bc*/ 	.word	0x0000bfd0


	//----- nvinfo : EIATTR_MAX_THREADS
	.align		4
.L_2441:
        /*00c0*/ 	.byte	0x04, 0x05
        /*00c2*/ 	.short	(.L_2443 - .L_2442)
.L_2442:
        /*00c4*/ 	.word	0x00000080
        /*00c8*/ 	.word	0x00000001
        /*00cc*/ 	.word	0x00000001


	//----- nvinfo : EIATTR_CRS_STACK_SIZE
	.align		4
.L_2443:
        /*00d0*/ 	.byte	0x04, 0x1e
        /*00d2*/ 	.short	(.L_2445 - .L_2444)
.L_2444:
        /*00d4*/ 	.word	0x00000000


	//----- nvinfo : EIATTR_CBANK_PARAM_SIZE
	.align		4
.L_2445:
        /*00d8*/ 	.byte	0x03, 0x19
        /*00da*/ 	.short	0x0228


	//----- nvinfo : EIATTR_PARAM_CBANK
	.align		4
        /*00dc*/ 	.byte	0x04, 0x0a
        /*00de*/ 	.short	(.L_2447 - .L_2446)
	.align		4
.L_2446:
        /*00e0*/ 	.word	index@(.nv.constant0._ZN2at6native18elementwise_kernelILi128ELi4EZNS0_15gpu_kernel_implINS0_13AUnaryFunctorIiiiNS0_17BitwiseXorFunctorIiEEEEEEvRNS_18TensorIteratorBaseERKT_EUliE_EEviT1_)
        /*00e4*/ 	.short	0x0210
        /*00e6*/ 	.short	0x0228


	//----- nvinfo : EIATTR_SW_WAR
	.align		4
.L_2447:
        /*00e8*/ 	.byte	0x04, 0x36
        /*00ea*/ 	.short	(.L_2449 - .L_2448)
.L_2448:
        /*00ec*/ 	.word	0x00000008
.L_2449:


//--------------------- .nv.info._ZN2at6native27unrolled_elementwise_kernelINS0_13AUnaryFunctorIiiiNS0_17BitwiseXorFunctorIiEEEESt5arrayIPcLm2EELi4E23TrivialOffsetCalculatorILi1EjESA_NS0_6memory12LoadWithCastILi1EEENSB_13StoreWithCastILi1EEEEEviT_T0_T2_T3_T4_T5_ --------------------------
	.section	.nv.info._ZN2at6native27unrolled_elementwise_kernelINS0_13AUnaryFunctorIiiiNS0_17BitwiseXorFunctorIiEEEESt5arrayIPcLm2EELi4E23TrivialOffsetCalculatorILi1EjESA_NS0_6memory12LoadWithCastILi1EEENSB_13StoreWithCastILi1EEEEEviT_T0_T2_T3_T4_T5_,"",@"SHT_CUDA_INFO"
	.sectionflags	@""
	.align	4


	//----- nvinfo : EIATTR_CUDA_API_VERSION
	.align		4
        /*0000*/ 	.byte	0x04, 0x37
        /*0002*/ 	.short	(.L_2451 - .L_2450)
.L_2450:
        /*0004*/ 	.word	0x00000082


	//----- nvinfo : EIATTR_KPARAM_INFO
	.align		4
.L_2451:
        /*0008*/ 	.byte	0x04, 0x17
        /*000a*/ 	.short	(.L_2453 - .L_2452)
.L_2452:
        /*000c*/ 	.word	0x00000000
        /*0010*/ 	.short	0x0006
        /*0012*/ 	.short	0x002c
        /*0014*/ 	.byte	0x00, 0xf0, 0x21, 0x00


	//----- nvinfo : EIATTR_KPARAM_INFO
	.align		4
.L_2453:
        /*0018*/ 	.byte	0x04, 0x17
        /*001a*/ 	.short	(.L_2455 - .L_2454)
.L_2454:
        /*001c*/ 	.word	0x00000000
        /*0020*/ 	.short	0x0005
        /*0022*/ 	.short	0x0024
        /*0024*/ 	.byte	0x00, 0xf0, 0x21, 0x00


	//----- nvinfo : EIATTR_KPARAM_INFO
	.align		4
.L_2455:
        /*0028*/ 	.byte	0x04, 0x17
        /*002a*/ 	.short	(.L_2457 - .L_2456)
.L_2456:
        /*002c*/ 	.word	0x00000000
        /*0030*/ 	.short	0x0004
        /*0032*/ 	.short	0x0021
        /*0034*/ 	.byte	0x00, 0xf0, 0x05, 0x00


	//----- nvinfo : EIATTR_KPARAM_INFO
	.align		4
.L_2457:
        /*0038*/ 	.byte	0x04, 0x17
        /*003a*/ 	.short	(.L_2459 - .L_2458)
.L_2458:
        /*003c*/ 	.word	0x00000000
        /*0040*/ 	.short	0x0003
        /*0042*/ 	.short	0x0020
        /*0044*/ 	.byte	0x00, 0xf0, 0x05, 0x00


	//----- nvinfo : EIATTR_KPARAM_INFO
	.align		4
.L_2459:
        /*0048*/ 	.byte	0x04, 0x17
        /*004a*/ 	.short	(.L_2461 - .L_2460)
.L_2460:
        /*004c*/ 	.word	0x00000000
        /*0050*/ 	.short	0x0002
        /*0052*/ 	.short	0x0010
        /*0054*/ 	.byte	0x00, 0xf0, 0x41, 0x00


	//----- nvinfo : EIATTR_KPARAM_INFO
	.align		4
.L_2461:
        /*0058*/ 	.byte	0x04, 0x17
        /*005a*/ 	.short	(.L_2463 - .L_2462)
.L_2462:
        /*005c*/ 	.word	0x00000000
        /*0060*/ 	.short	0x0001
        /*0062*/ 	.short	0x0004
        /*0064*/ 	.byte	0x00, 0xf0, 0x21, 0x00


	//----- nvinfo : EIATTR_KPARAM_INFO
	.align		4
.L_2463:
        /*0068*/ 	.byte	0x04, 0x17
        /*006a*/ 	.short	(.L_2465 - .L_2464)
.L_2464:
        /*006c*/ 	.word	0x00000000
        /*0070*/ 	.short	0x0000
        /*0072*/ 	.short	0x0000
        /*0074*/ 	.byte	0x00, 0xf0, 0x11, 0x00


	//----- nvinfo : EIATTR_SPARSE_MMA_MASK
	.align		4
.L_2465:
        /*0078*/ 	.byte	0x03, 0x50
        /*007a*/ 	.short	0x0000


	//----- nvinfo : EIATTR_MAXREG_COUNT
	.align		4
        /*007c*/ 	.byte	0x03, 0x1b
        /*007e*/ 	.short	0x00ff


	//----- nvinfo : EIATTR_EXTERNS
	.align		4
        /*0080*/ 	.byte	0x04, 0x0f
        /*0082*/ 	.short	(.L_2467 - .L_2466)


	//   ....[0]....
	.align		4
.L_2466:
        /*0084*/ 	.word	index@(__assertfail)


	//----- nvinfo : EIATTR_MERCURY_ISA_VERSION
	.align		4
.L_2467:
        /*0088*/ 	.byte	0x03, 0x5f
        /*008a*/ 	.short	0x0101


	//----- nvinfo : EIATTR_SYSCALL_OFFSETS
	.align		4
        /*008c*/ 	.byte	0x04, 0x46
        /*008e*/ 	.short	(.L_2469 - .L_2468)


	//   ....[0]....
.L_2468:
        /*0090*/ 	.word	0x00000ea0


	//   ....[1]....
        /*0094*/ 	.word	0x00001d30


	//   ....[2]....
        /*0098*/ 	.word	0x00002bd0


	//   ....[3]....
        /*009c*/ 	.word	0x00003a30


	//   ....[4]....
        /*00a0*/ 	.word	0x00004980


	//   ....[5]....
        /*00a4*/ 	.word	0x00005870


	//   ....[6]....
        /*00a8*/ 	.word	0x00006760


	//   ....[7]....
        /*00ac*/ 	.word	0x00007640


	//----- nvinfo : EIATTR_EXIT_INSTR_OFFSETS
	.align		4
.L_2469:
        /*00b0*/ 	.byte	0x04, 0x1c
        /*00b2*/ 	.short	(.L_2471 - .L_2470)


	//   ....[0]....
.L_2470:
        /*00b4*/ 	.word	0x00006800


	//   ....[1]....
        /*00b8*/ 	.word	0x00006930


	//   ....[2]....
        /*00bc*/ 	.word	0x00006950


	//   ....[3]....
        /*00c0*/ 	.word	0x000069e0


	//   ....[4]....
        /*00c4*/ 	.word	0x00006a00


	//   ....[5]....
        /*00c8*/ 	.word	0x00006a20


	//   ....[6]....
        /*00cc*/ 	.word	0x00006ab0


	//   ....[7]....
        /*00d0*/ 	.word	0x00006af0


	//   ....[8]....
        /*00d4*/ 	.word	0x00006b90


	//   ....[9]....
        /*00d8*/ 	.word	0x00006be0


	//   ....[10]....
        /*00dc*/ 	.word	0x00006c10


	//   ....[11]....
        /*00e0*/ 	.word	0x00006cd0


	//   ....[12]....
        /*00e4*/ 	.word	0x00006d10


	//   ....[13]....
        /*00e8*/ 	.word	0x00006ea0


	//   ....[14]....
        /*00ec*/ 	.word	0x00007000


	//   ....[15]....
        /*00f0*/ 	.word	0x00007040


	//   ....[16]....
        /*00f4*/ 	.word	0x000070e0


	//   ....[17]....
        /*00f8*/ 	.word	0x00007260


	//   ....[18]....
        /*00fc*/ 	.word	0x000073e0


	//   ....[19]....
        /*0100*/ 	.word	0x00007540


	//   ....[20]....
        /*0104*/ 	.word	0x00007650


	//   ....[21]....
        /*0108*/ 	.word	0x00007680


	//   ....[22]....
        /*010c*/ 	.word	0x000076a0


	//----- nvinfo : EIATTR_MAX_THREADS
	.align		4
.L_2471:
        /*0110*/ 	.byte	0x04, 0x05
        /*0112*/ 	.short	(.L_2473 - .L_2472)
.L_2472:
        /*0114*/ 	.word	0x00000080
        /*0118*/ 	.word	0x00000001
        /*011c*/ 	.word	0x00000001


	//----- nvinfo : EIATTR_CRS_STACK_SIZE
	.align		4
.L_2473:
        /*0120*/ 	.byte	0x04, 0x1e
        /*0122*/ 	.short	(.L_2475 - .L_2474)
.L_2474:
        /*0124*/ 	.word	0x00000000


	//----- nvinfo : EIATTR_CBANK_PARAM_SIZE
	.align		4
.L_2475:
        /*0128*/ 	.byte	0x03, 0x19
        /*012a*/ 	.short	0x0034


	//----- nvinfo : EIATTR_PARAM_CBANK
	.align		4
        /*012c*/ 	.byte	0x04, 0x0a
        /*012e*/ 	.short	(.L_2477 - .L_2476)
	.align		4
.L_2476:
        /*0130*/ 	.word	index@(.nv.constant0._ZN2at6native27unrolled_elementwise_kernelINS0_13AUnaryFunctorIiiiNS0_17BitwiseXorFunctorIiEEEESt5arrayIPcLm2EELi4E23TrivialOffsetCalculatorILi1EjESA_NS0_6memory12LoadWithCastILi1EEENSB_13StoreWithCastILi1EEEEEviT_T0_T2_T3_T4_T5_)
        /*0134*/ 	.short	0x0210
        /*0136*/ 	.short	0x0034


	//----- nvinfo : EIATTR_SW_WAR
	.align		4
.L_2477:
        /*0138*/ 	.byte	0x04, 0x36
        /*013a*/ 	.short	(.L_2479 - .L_2478)
.L_2478:
        /*013c*/ 	.word	0x00000008
.L_2479:


//--------------------- .nv.info._ZN2at6native18elementwise_kernelILi128ELi2EZNS0_22gpu_kernel_impl_nocastINS0_13AUnaryFunctorIiiiNS0_17BitwiseXorFunctorIiEEEEEEvRNS_18TensorIteratorBaseERKT_EUliE_EEviT1_ --------------------------
	.section	.nv.info._ZN2at6native18elementwise_kernelILi128ELi2EZNS0_22gpu_kernel_impl_nocastINS0_13AUnaryFunctorIiiiNS0_17BitwiseXorFunctorIiEEEEEEvRNS_18TensorIteratorBaseERKT_EUliE_EEviT1_,"",@"SHT_CUDA_INFO"
	.sectionflags	@""
	.align	4


	//----- nvinfo : EIATTR_CUDA_API_VERSION
	.align		4
        /*0000*/ 	.byte	0x04, 0x37
        /*0002*/ 	.short	(.L_2481 - .L_2480)
.L_2480:
        /*0004*/ 	.word	0x00000082


	//----- nvinfo : EIATTR_KPARAM_INFO
	.align		4
.L_2481:
        /*0008*/ 	.byte	0x04, 0x17
        /*000a*/ 	.short	(.L_2483 - .L_2482)
.L_2482:
        /*000c*/ 	.word	0x00000000
        /*0010*/ 	.short	0x0001
        /*0012*/ 	.short	0x0008
        /*0014*/ 	.byte	0x00, 0xf0, 0x61, 0x08


	//----- nvinfo : EIATTR_KPARAM_INFO
	.align		4
.L_2483:
        /*0018*/ 	.byte	0x04, 0x17
        /*001a*/ 	.short	(.L_2485 - .L_2484)
.L_2484:
        /*001c*/ 	.word	0x00000000
        /*0020*/ 	.short	0x0000
        /*0022*/ 	.short	0x0000
        /*0024*/ 	.byte	0x00, 0xf0, 0x11, 0x00


	//----- nvinfo : EIATTR_SPARSE_MMA_MASK
	.align		4
.L_2485:
        /*0028*/ 	.byte	0x03, 0x50
        /*002a*/ 	.short	0x0000


	//----- nvinfo : EIATTR_MAXREG_COUNT
	.align		4
        /*002c*/ 	.byte	0x03, 0x1b
        /*002e*/ 	.short	0x0080


	//----- nvinfo : EIATTR_MERCURY_ISA_VERSION
	.align		4
        /*0030*/ 	.byte	0x03, 0x5f
        /*0032*/ 	.short	0x0101


	//----- nvinfo : EIATTR_EXIT_INSTR_OFFSETS
	.align		4
        /*0034*/ 	.byte	0x04, 0x1c
        /*0036*/ 	.short	(.L_2487 - .L_2486)


	//   ....[0]....
.L_2486:
        /*0038*/ 	.word	0x00001450


	//   ....[1]....
        /*003c*/ 	.word	0x000027f0


	//----- nvinfo : EIATTR_MAX_THREADS
	.align		4
.L_2487:
        /*0040*/ 	.byte	0x04, 0x05
        /*0042*/ 	.short	(.L_2489 - .L_2488)
.L_2488:
        /*0044*/ 	.word	0x00000080
        /*0048*/ 	.word	0x00000001
        /*004c*/ 	.word	0x00000001


	//----- nvinfo : EIATTR_CRS_STACK_SIZE
	.align		4
.L_2489:
        /*0050*/ 	.byte	0x04, 0x1e
        /*0052*/ 	.short	(.L_2491 - .L_2490)
.L_2490:
        /*0054*/ 	.word	0x00000000


	//----- nvinfo : EIATTR_CBANK_PARAM_SIZE
	.align		4
.L_2491:
        /*0058*/ 	.byte	0x03, 0x19
        /*005a*/ 	.short	0x0220


	//----- nvinfo : EIATTR_PARAM_CBANK
	.align		4
        /*005c*/ 	.byte	0x04, 0x0a
        /*005e*/ 	.short	(.L_2493 - .L_2492)
	.align		4
.L_2492:
        /*0060*/ 	.word	index@(.nv.constant0._ZN2at6native18elementwise_kernelILi128ELi2EZNS0_22gpu_kernel_impl_nocastINS0_13AUnaryFunctorIiiiNS0_17BitwiseXorFunctorIiEEEEEEvRNS_18TensorIteratorBaseERKT_EUliE_EEviT1_)
        /*0064*/ 	.short	0x0210
        /*0066*/ 	.short	0x0220


	//----- nvinfo : EIATTR_SW_WAR
	.align		4
.L_2493:
        /*0068*/ 	.byte	0x04, 0x36
        /*006a*/ 	.short	(.L_2495 - .L_2494)
.L_2494:
        /*006c*/ 	.word	0x00000008
.L_2495:


//--------------------- .nv.info._ZN2at6native27unrolled_elementwise_kernelINS0_13AUnaryFunctorIiiiNS0_17BitwiseXorFunctorIiEEEESt5arrayIPcLm2EELi4E23TrivialOffsetCalculatorILi1EjESA_NS0_6memory15LoadWithoutCastENSB_16StoreWithoutCastEEEviT_T0_T2_T3_T4_T5_ --------------------------
	.section	.nv.info._ZN2at6native27unrolled_elementwise_kernelINS0_13AUnaryFunctorIiiiNS0_17BitwiseXorFunctorIiEEEESt5arrayIPcLm2EELi4E23TrivialOffsetCalculatorILi1EjESA_NS0_6memory15LoadWithoutCastENSB_16StoreWithoutCastEEEviT_T0_T2_T3_T4_T5_,"",@"SHT_CUDA_INFO"
	.sectionflags	@""
	.align	4


	//----- nvinfo : EIATTR_CUDA_API_VERSION
	.align		4
        /*0000*/ 	.byte	0x04, 0x37
        /*0002*/ 	.short	(.L_2497 - .L_2496)
.L_2496:
        /*0004*/ 	.word	0x00000082


	//----- nvinfo : EIATTR_KPARAM_INFO
	.align		4
.L_2497:
        /*0008*/ 	.byte	0x04, 0x17
        /*000a*/ 	.short	(.L_2499 - .L_2498)
.L_2498:
        /*000c*/ 	.word	0x00000000
        /*0010*/ 	.short	0x0006
        /*0012*/ 	.short	0x0023
        /*0014*/ 	.byte	0x00, 0xf0, 0x05, 0x00


	//----- nvinfo : EIATTR_KPARAM_INFO
	.align		4
.L_2499:
        /*0018*/ 	.byte	0x04, 0x17
        /*001a*/ 	.short	(.L_2501 - .L_2500)
.L_2500:
        /*001c*/ 	.word	0x00000000
        /*0020*/ 	.short	0x0005
        /*0022*/ 	.short	0x0022
        /*0024*/ 	.byte	0x00, 0xf0, 0x05, 0x00


	//----- nvinfo : EIATTR_KPARAM_INFO
	.align		4
.L_2501:
        /*0028*/ 	.byte	0x04, 0x17
        /*002a*/ 	.short	(.L_2503 - .L_2502)
.L_2502:
        /*002c*/ 	.word	0x00000000
        /*0030*/ 	.short	0x0004
        /*0032*/ 	.short	0x0021
        /*0034*/ 	.byte	0x00, 0xf0, 0x05, 0x00


	//----- nvinfo : EIATTR_KPARAM_INFO
	.align		4
.L_2503:
        /*0038*/ 	.byte	0x04, 0x17
        /*003a*/ 	.short	(.L_2505 - .L_2504)
.L_2504:
        /*003c*/ 	.word	0x00000000
        /*0040*/ 	.short	0x0003
        /*0042*/ 	.short	0x0020
        /*0044*/ 	.byte	0x00, 0xf0, 0x05, 0x00


	//----- nvinfo : EIATTR_KPARAM_INFO
	.align		4
.L_2505:
        /*0048*/ 	.byte	0x04, 0x17
        /*004a*/ 	.short	(.L_2507 - .L_2506)
.L_2506:
        /*004c*/ 	.word	0x00000000
        /*0050*/ 	.short	0x0002
        /*0052*/ 	.short	0x0010
        /*0054*/ 	.byte	0x00, 0xf0, 0x41, 0x00


	//----- nvinfo : EIATTR_KPARAM_INFO
	.align		4
.L_2507:
        /*0058*/ 	.byte	0x04, 0x17
        /*005a*/ 	.short	(.L_2509 - .L_2508)
.L_2508:
        /*005c*/ 	.word	0x00000000
        /*0060*/ 	.short	0x0001
        /*0062*/ 	.short	0x0004
        /*0064*/ 	.byte	0x00, 0xf0, 0x21, 0x00


	//----- nvinfo : EIATTR_KPARAM_INFO
	.align		4
.L_2509:
        /*0068*/ 	.byte	0x04, 0x17
        /*006a*/ 	.short	(.L_2511 - .L_2510)
.L_2510:
        /*006c*/ 	.word	0x00000000
        /*0070*/ 	.short	0x0000
        /*0072*/ 	.short	0x0000
        /*0074*/ 	.byte	0x00, 0xf0, 0x11, 0x00


	//----- nvinfo : EIATTR_SPARSE_MMA_MASK
	.align		4
.L_2511:
        /*0078*/ 	.byte	0x03, 0x50
        /*007a*/ 	.short	0x0000


	//----- nvinfo : EIATTR_MAXREG_COUNT
	.align		4
        /*007c*/ 	.byte	0x03, 0x1b
        /*007e*/ 	.short	0x00ff


	//----- nvinfo : EIATTR_MERCURY_ISA_VERSION
	.align		4
        /*0080*/ 	.byte	0x03, 0x5f
        /*0082*/ 	.short	0x0101


	//----- nvinfo : EIATTR_EXIT_INSTR_OFFSETS
	.align		4
        /*0084*/ 	.byte	0x04, 0x1c
        /*0086*/ 	.short	(.L_2513 - .L_2512)


	//   ....[0]....
.L_2512:
        /*0088*/ 	.word	0x000003b0


	//   ....[1]....
        /*008c*/ 	.word	0x00000400


	//----- nvinfo : EIATTR_MAX_THREADS
	.align		4
.L_2513:
        /*0090*/ 	.byte	0x04, 0x05
        /*0092*/ 	.short	(.L_2515 - .L_2514)
.L_2514:
        /*0094*/ 	.word	0x00000080
        /*0098*/ 	.word	0x00000001
        /*009c*/ 	.word	0x00000001


	//----- nvinfo : EIATTR_CRS_STACK_SIZE
	.align		4
.L_2515:
        /*00a0*/ 	.byte	0x04, 0x1e
        /*00a2*/ 	.short	(.L_2517 - .L_2516)
.L_2516:
        /*00a4*/ 	.word	0x00000000


	//----- nvinfo : EIATTR_CBANK_PARAM_SIZE
	.align		4
.L_2517:
        /*00a8*/ 	.byte	0x03, 0x19
        /*00aa*/ 	.short	0x0024


	//----- nvinfo : EIATTR_PARAM_CBANK
	.align		4
        /*00ac*/ 	.byte	0x04, 0x0a
        /*00ae*/ 	.short	(.L_2519 - .L_2518)
	.align		4
.L_2518:
        /*00b0*/ 	.word	index@(.nv.constant0._ZN2at6native27unrolled_elementwise_kernelINS0_13AUnaryFunctorIiiiNS0_17BitwiseXorFunctorIiEEEESt5arrayIPcLm2EELi4E23TrivialOffsetCalculatorILi1EjESA_NS0_6memory15LoadWithoutCastENSB_16StoreWithoutCastEEEviT_T0_T2_T3_T4_T5_)
        /*00b4*/ 	.short	0x0210
        /*00b6*/ 	.short	0x0024


	//----- nvinfo : EIATTR_SW_WAR
	.align		4
.L_2519:
        /*00b8*/ 	.byte	0x04, 0x36
        /*00ba*/ 	.short	(.L_2521 - .L_2520)
.L_2520:
        /*00bc*/ 	.word	0x00000008
.L_2521:


//--------------------- .nv.info._ZN2at6native29vectorized_elementwise_kernelILi2ENS0_13AUnaryFunctorIiiiNS0_17BitwiseXorFunctorIiEEEESt5arrayIPcLm2EEEEviT0_T1_ --------------------------
	.section	.nv.info._ZN2at6native29vectorized_elementwise_kernelILi2ENS0_13AUnaryFunctorIiiiNS0_17BitwiseXorFunctorIiEEEESt5arrayIPcLm2EEEEviT0_T1_,"",@"SHT_CUDA_INFO"
	.sectionflags	@""
	.align	4


	//----- nvinfo : EIATTR_CUDA_API_VERSION
	.align		4
        /*0000*/ 	.byte	0x04, 0x37
        /*0002*/ 	.short	(.L_2523 - .L_2522)
.L_2522:
        /*0004*/ 	.word	0x00000082


	//----- nvinfo : EIATTR_KPARAM_INFO
	.align		4
.L_2523:
        /*0008*/ 	.byte	0x04, 0x17
        /*000a*/ 	.short	(.L_2525 - .L_2524)
.L_2524:
        /*000c*/ 	.word	0x00000000
        /*0010*/ 	.short	0x0002
        /*0012*/ 	.short	0x0010
        /*0014*/ 	.byte	0x00, 0xf0, 0x41, 0x00


	//----- nvinfo : EIATTR_KPARAM_INFO
	.align		4
.L_2525:
        /*0018*/ 	.byte	0x04, 0x17
        /*001a*/ 	.short	(.L_2527 - .L_2526)
.L_2526:
        /*001c*/ 	.word	0x00000000
        /*0020*/ 	.short	0x0001
        /*0022*/ 	.short	0x0004
        /*0024*/ 	.byte	0x00, 0xf0, 0x21, 0x00


	//----- nvinfo : EIATTR_KPARAM_INFO
	.align		4
.L_2527:
        /*0028*/ 	.byte	0x04, 0x17
        /*002a*/ 	.short	(.L_2529 - .L_2528)
.L_2528:
        /*002c*/ 	.word	0x00000000
        /*0030*/ 	.short	0x0000
        /*0032*/ 	.short	0x0000
        /*0034*/ 	.byte	0x00, 0xf0, 0x11, 0x00


	//----- nvinfo : EIATTR_SPARSE_MMA_MASK
	.align		4
.L_2529:
        /*0038*/ 	.byte	0x03, 0x50
        /*003a*/ 	.short	0x0000


	//----- nvinfo : EIATTR_MAXREG_COUNT
	.align		4
        /*003c*/ 	.byte	0x03, 0x1b
        /*003e*/ 	.short	0x00ff


	//----- nvinfo : EIATTR_MERCURY_ISA_VERSION
	.align		4
        /*0040*/ 	.byte	0x03, 0x5f
        /*0042*/ 	.short	0x0101


	//----- nvinfo : EIATTR_EXIT_INSTR_OFFSETS
	.align		4
        /*0044*/ 	.byte	0x04, 0x1c
        /*0046*/ 	.short	(.L_2531 - .L_2530)


	//   ....[0]....
.L_2530:
        /*0048*/ 	.word	0x00000200


	//   ....[1]....
        /*004c*/ 	.word	0x00000980


	//   ....[2]....
        /*0050*/ 	.word	0x000009d0


	//----- nvinfo : EIATTR_MAX_THREADS
	.align		4
.L_2531:
        /*0054*/ 	.byte	0x04, 0x05
        /*0056*/ 	.short	(.L_2533 - .L_2532)
.L_2532:
        /*0058*/ 	.word	0x00000080
        /*005c*/ 	.word	0x00000001
        /*0060*/ 	.word	0x00000001


	//----- nvinfo : EIATTR_CRS_STACK_SIZE
	.align		4
.L_2533:
        /*0064*/ 	.byte	0x04, 0x1e
        /*0066*/ 	.short	(.L_2535 - .L_2534)
.L_2534:
        /*0068*/ 	.word	0x00000000


	//----- nvinfo : EIATTR_CBANK_PARAM_SIZE
	.align		4
.L_2535:
        /*006c*/ 	.byte	0x03, 0x19
        /*006e*/ 	.short	0x0020


	//----- nvinfo : EIATTR_PARAM_CBANK
	.align		4
        /*0070*/ 	.byte	0x04, 0x0a
        /*0072*/ 	.short	(.L_2537 - .L_2536)
	.align		4
.L_2536:
        /*0074*/ 	.word	index@(.nv.constant0._ZN2at6native29vectorized_elementwise_kernelILi2ENS0_13AUnaryFunctorIiiiNS0_17BitwiseXorFunctorIiEEEESt5arrayIPcLm2EEEEviT0_T1_)
        /*0078*/ 	.short	0x0210
        /*007a*/ 	.short	0x0020


	//----- nvinfo : EIATTR_SW_WAR
	.align		4
.L_2537:
        /*007c*/ 	.byte	0x04, 0x36
        /*007e*/ 	.short	(.L_2539 - .L_2538)
.L_2538:
        /*0080*/ 	.word	0x00000008
.L_2539:


//--------------------- .nv.info._ZN2at6native29vectorized_elementwise_kernelILi4ENS0_13AUnaryFunctorIiiiNS0_17BitwiseXorFunctorIiEEEESt5arrayIPcLm2EEEEviT0_T1_ --------------------------
	.section	.nv.info._ZN2at6native29vectorized_elementwise_kernelILi4ENS0_13AUnaryFunctorIiiiNS0_17BitwiseXorFunctorIiEEEESt5arrayIPcLm2EEEEviT0_T1_,"",@"SHT_CUDA_INFO"
	.sectionflags	@""
	.align	4


	//----- nvinfo : EIATTR_CUDA_API_VERSION
	.align		4
        /*0000*/ 	.byte	0x04, 0x37
        /*0002*/ 	.short	(.L_2541 - .L_2540)
.L_2540:
        /*0004*/ 	.word	0x00000082


	//----- nvinfo : EIATTR_KPARAM_INFO
	.align		4
.L_2541:
        /*0008*/ 	.byte	0x04, 0x17
        /*000a*/ 	.short	(.L_2543 - .L_2542)
.L_2542:
        /*000c*/ 	.word	0x00000000
        /*0010*/ 	.short	0x0002
        /*0012*/ 	.short	0x0010
        /*0014*/ 	.byte	0x00, 0xf0, 0x41, 0x00


	//----- nvinfo : EIATTR_KPARAM_INFO
	.align		4
.L_2543:
        /*0018*/ 	.byte	0x04, 0x17
        /*001a*/ 	.short	(.L_2545 - .L_2544)
.L_2544:
        /*001c*/ 	.word	0x00000000
        /*0020*/ 	.short	0x0001
        /*0022*/ 	.short	0x0004
        /*0024*/ 	.byte	0x00, 0xf0, 0x21, 0x00


	//----- nvinfo : EIATTR_KPARAM_INFO
	.align		4
.L_2545:
        /*0028*/ 	.byte	0x04, 0x17
        /*002a*/ 	.short	(.L_2547 - .L_2546)
.L_2546:
        /*002c*/ 	.word	0x00000000
        /*0030*/ 	.short	0x0000
        /*0032*/ 	.short	0x0000
        /*0034*/ 	.byte	0x00, 0xf0, 0x11, 0x00


	//----- nvinfo : EIATTR_SPARSE_MMA_MASK
	.align		4
.L_2547:
        /*0038*/ 	.byte	0x03, 0x50
        /*003a*/ 	.short	0x0000


	//----- nvinfo : EIATTR_MAXREG_COUNT
	.align		4
        /*003c*/ 	.byte	0x03, 0x1b
        /*003e*/ 	.short	0x00ff


	//----- nvinfo : EIATTR_MERCURY_ISA_VERSION
	.align		4
        /*0040*/ 	.byte	0x03, 0x5f
        /*0042*/ 	.short	0x0101


	//----- nvinfo : EIATTR_EXIT_INSTR_OFFSETS
	.align		4
        /*0044*/ 	.byte	0x04, 0x1c
        /*0046*/ 	.short	(.L_2549 - .L_2548)


	//   ....[0]....
.L_2548:
        /*0048*/ 	.word	0x000001c0


	//   ....[1]....
        /*004c*/ 	.word	0x00000940


	//   ....[2]....
        /*0050*/ 	.word	0x00000990


	//----- nvinfo : EIATTR_MAX_THREADS
	.align		4
.L_2549:
        /*0054*/ 	.byte	0x04, 0x05
        /*0056*/ 	.short	(.L_2551 - .L_2550)
.L_2550:
        /*0058*/ 	.word	0x00000080
        /*005c*/ 	.word	0x00000001
        /*0060*/ 	.word	0x00000001


	//----- nvinfo : EIATTR_CRS_STACK_SIZE
	.align		4
.L_2551:
        /*0064*/ 	.byte	0x04, 0x1e
        /*0066*/ 	.short	(.L_2553 - .L_2552)
.L_2552:
        /*0068*/ 	.word	0x00000000


	//----- nvinfo : EIATTR_CBANK_PARAM_SIZE
	.align		4
.L_2553:
        /*006c*/ 	.byte	0x03, 0x19
        /*006e*/ 	.short	0x0020


	//----- nvinfo : EIATTR_PARAM_CBANK
	.align		4
        /*0070*/ 	.byte	0x04, 0x0a
        /*0072*/ 	.short	(.L_2555 - .L_2554)
	.align		4
.L_2554:
        /*0074*/ 	.word	index@(.nv.constant0._ZN2at6native29vectorized_elementwise_kernelILi4ENS0_13AUnaryFunctorIiiiNS0_17BitwiseXorFunctorIiEEEESt5arrayIPcLm2EEEEviT0_T1_)
        /*0078*/ 	.short	0x0210
        /*007a*/ 	.short	0x0020


	//----- nvinfo : EIATTR_SW_WAR
	.align		4
.L_2555:
        /*007c*/ 	.byte	0x04, 0x36
        /*007e*/ 	.short	(.L_2557 - .L_2556)
.L_2556:
        /*0080*/ 	.word	0x00000008
.L_2557:


//--------------------- .nv.info._ZN2at6native29vectorized_elementwise_kernelILi8ENS0_13AUnaryFunctorIiiiNS0_17BitwiseXorFunctorIiEEEESt5arrayIPcLm2EEEEviT0_T1_ --------------------------
	.section	.nv.info._ZN2at6native29vectorized_elementwise_kernelILi8ENS0_13AUnaryFunctorIiiiNS0_17BitwiseXorFunctorIiEEEESt5arrayIPcLm2EEEEviT0_T1_,"",@"SHT_CUDA_INFO"
	.sectionflags	@""
	.align	4


	//----- nvinfo : EIATTR_CUDA_API_VERSION
	.align		4
        /*0000*/ 	.byte	0x04, 0x37
        /*0002*/ 	.short	(.L_2559 - .L_2558)
.L_2558:
        /*0004*/ 	.word	0x00000082


	//----- nvinfo : EIATTR_KPARAM_INFO
	.align		4
.L_2559:
        /*0008*/ 	.byte	0x04, 0x17
        /*000a*/ 	.short	(.L_2561 - .L_2560)
.L_2560:
        /*000c*/ 	.word	0x00000000
        /*0010*/ 	.short	0x0002
        /*0012*/ 	.short	0x0010
        /*0014*/ 	.byte	0x00, 0xf0, 0x41, 0x00


	//----- nvinfo : EIATTR_KPARAM_INFO
	.align		4
.L_2561:
        /*0018*/ 	.byte	0x04, 0x17
        /*001a*/ 	.short	(.L_2563 - .L_2562)
.L_2562:
        /*001c*/ 	.word	0x00000000
        /*0020*/ 	.short	0x0001
        /*0022*/ 	.short	0x0004
        /*0024*/ 	.byte	0x00, 0xf0, 0x21, 0x00


	//----- nvinfo : EIATTR_KPARAM_INFO
	.align		4
.L_2563:
        /*0028*/ 	.byte	0x04, 0x17
        /*002a*/ 	.short	(.L_2565 - .L_2564)
.L_2564:
        /*002c*/ 	.word	0x00000000
        /*0030*/ 	.short	0x0000
        /*0032*/ 	.short	0x0000
        /*0034*/ 	.byte	0x00, 0xf0, 0x11, 0x00


	//----- nvinfo : EIATTR_SPARSE_MMA_MASK
	.align		4
.L_2565:
        /*0038*/ 	.byte	0x03, 0x50
        /*003a*/ 	.short	0x0000


	//----- nvinfo : EIATTR_MAXREG_COUNT
	.align		4
        /*003c*/ 	.byte	0x03, 0x1b
        /*003e*/ 	.short	0x00ff


	//----- nvinfo : EIATTR_MERCURY_ISA_VERSION
	.align		4
        /*0040*/ 	.byte	0x03, 0x5f
        /*0042*/ 	.short	0x0101


	//----- nvinfo : EIATTR_EXIT_INSTR_OFFSETS
	.align		4
        /*0044*/ 	.byte	0x04, 0x1c
        /*0046*/ 	.short	(.L_2567 - .L_2566)


	//   ....[0]....
.L_2566:
        /*0048*/ 	.word	0x000001c0


	//   ....[1]....
        /*004c*/ 	.word	0x00000940


	//   ....[2]....
        /*0050*/ 	.word	0x00000990


	//----- nvinfo : EIATTR_MAX_THREADS
	.align		4
.L_2567:
        /*0054*/ 	.byte	0x04, 0x05
        /*0056*/ 	.short	(.L_2569 - .L_2568)
.L_2568:
        /*0058*/ 	.word	0x00000080
        /*005c*/ 	.word	0x00000001
        /*0060*/ 	.word	0x00000001


	//----- nvinfo : EIATTR_CRS_STACK_SIZE
	.align		4
.L_2569:
        /*0064*/ 	.byte	0x04, 0x1e
        /*0066*/ 	.short	(.L_2571 - .L_2570)
.L_2570:
        /*0068*/ 	.word	0x00000000


	//----- nvinfo : EIATTR_CBANK_PARAM_SIZE
	.align		4
.L_2571:
        /*006c*/ 	.byte	0x03, 0x19
        /*006e*/ 	.short	0x0020


	//----- nvinfo : EIATTR_PARAM_CBANK
	.align		4
        /*0070*/ 	.byte	0x04, 0x0a
        /*0072*/ 	.short	(.L_2573 - .L_2572)
	.align		4
.L_2572:
        /*0074*/ 	.word	index@(.nv.constant0._ZN2at6native29vectorized_elementwise_kernelILi8ENS0_13AUnaryFunctorIiiiNS0_17BitwiseXorFunctorIiEEEESt5arrayIPcLm2EEEEviT0_T1_)
        /*0078*/ 	.short	0x0210
        /*007a*/ 	.short	0x0020


	//----- nvinfo : EIATTR_SW_WAR
	.align		4
.L_2573:
        /*007c*/ 	.byte	0x04, 0x36
        /*007e*/ 	.short	(.L_2575 - .L_2574)
.L_2574:
        /*0080*/ 	.word	0x00000008
.L_2575:


//--------------------- .nv.info._ZN2at6native18elementwise_kernelILi128ELi4EZNS0_15gpu_kernel_implINS0_13BinaryFunctorIiiiNS0_17BitwiseXorFunctorIiEEEEEEvRNS_18TensorIteratorBaseERKT_EUliE_EEviT1_ --------------------------
	.section	.nv.info._ZN2at6native18elementwise_kernelILi128ELi4EZNS0_15gpu_kernel_implINS0_13BinaryFunctorIiiiNS0_17BitwiseXorFunctorIiEEEEEEvRNS_18TensorIteratorBaseERKT_EUliE_EEviT1_,"",@"SHT_CUDA_INFO"
	.sectionflags	@""
	.align	4


	//----- nvinfo : EIATTR_CUDA_API_VERSION
	.align		4
        /*0000*/ 	.byte	0x04, 0x37
        /*0002*/ 	.short	(.L_2577 - .L_2576)
.L_2576:
        /*0004*/ 	.word	0x00000082


	//----- nvinfo : EIATTR_KPARAM_INFO
	.align		4
.L_2577:
        /*0008*/ 	.byte	0x04, 0x17
        /*000a*/ 	.short	(.L_2579 - .L_2578)
.L_2578:
        /*000c*/ 	.word	0x00000000
        /*0010*/ 	.short	0x0001
        /*0012*/ 	.short	0x0008
        /*0014*/ 	.byte	0x00, 0xf0, 0x21, 0x0a


	//----- nvinfo : EIATTR_KPARAM_INFO
	.align		4
.L_2579:
        /*0018*/ 	.byte	0x04, 0x17
        /*001a*/ 	.short	(.L_2581 - .L_2580)
.L_2580:
        /*001c*/ 	.word	0x00000000
        /*0020*/ 	.short	0x0000
        /*0022*/ 	.short	0x0000
        /*0024*/ 	.byte	0x00, 0xf0, 0x11, 0x00


	//----- nvinfo : EIATTR_SPARSE_MMA_MASK
	.align		4
.L_2581:
        /*0028*/ 	.byte	0x03, 0x50
        /*002a*/ 	.short	0x0000


	//----- nvinfo : EIATTR_MAXREG_COUNT
	.align		4
        /*002c*/ 	.byte	0x03, 0x1b
        /*002e*/ 	.short	0x0080


	//----- nvinfo : EIATTR_EXTERNS
	.align		4
        /*0030*/ 	.byte	0x04, 0x0f
        /*0032*/ 	.short	(.L_2583 - .L_2582)


	//   ....[0]....
	.align		4
.L_2582:
        /*0034*/ 	.word	index@(__assertfail)


	//----- nvinfo : EIATTR_MERCURY_ISA_VERSION
	.align		4
.L_2583:
        /*0038*/ 	.byte	0x03, 0x5f
        /*003a*/ 	.short	0x0101


	//----- nvinfo : EIATTR_SYSCALL_OFFSETS
	.align		4
        /*003c*/ 	.byte	0x04, 0x46
        /*003e*/ 	.short	(.L_2585 - .L_2584)


	//   ....[0]....
.L_2584:
        /*0040*/ 	.word	0x000024b0


	//   ....[1]....
        /*0044*/ 	.word	0x000032b0


	//   ....[2]....
        /*0048*/ 	.word	0x000040f0


	//   ....[3]....
        /*004c*/ 	.word	0x000065c0


	//   ....[4]....
        /*0050*/ 	.word	0x000073c0


	//   ....[5]....
        /*0054*/ 	.word	0x00008200


	//   ....[6]....
        /*0058*/ 	.word	0x0000a6c0


	//   ....[7]....
        /*005c*/ 	.word	0x0000b4c0


	//   ....[8]....
        /*0060*/ 	.word	0x0000c300


	//   ....[9]....
        /*0064*/ 	.word	0x0000e7b0


	//   ....[10]....
        /*0068*/ 	.word	0x0000f5b0


	//   ....[11]....
        /*006c*/ 	.word	0x000103f0


	//----- nvinfo : EIATTR_EXIT_INSTR_OFFSETS
	.align		4
.L_2585:
        /*0070*/ 	.byte	0x04, 0x1c
        /*0072*/ 	.short	(.L_2587 - .L_2586)


	//   ....[0]....
.L_2586:
        /*0074*/ 	.word	0x0000c3a0


	//   ....[1]....
        /*0078*/ 	.word	0x0000f6e0


	//   ....[2]....
        /*007c*/ 	.word	0x0000f700


	//   ....[3]....
        /*0080*/ 	.word	0x0000f790


	//   ....[4]....
        /*0084*/ 	.word	0x0000f7b0


	//   ....[5]....
        /*0088*/ 	.word	0x0000f7d0


	//   ....[6]....
        /*008c*/ 	.word	0x0000f860


	//   ....[7]....
        /*0090*/ 	.word	0x0000f8a0


	//   ....[8]....
        /*0094*/ 	.word	0x0000f940


	//   ....[9]....
        /*0098*/ 	.word	0x0000f990


	//   ....[10]....
        /*009c*/ 	.word	0x0000f9c0


	//   ....[11]....
        /*00a0*/ 	.word	0x0000fa80


	//   ....[12]....
        /*00a4*/ 	.word	0x0000fac0


	//   ....[13]....
        /*00a8*/ 	.word	0x0000fc50


	//   ....[14]....
        /*00ac*/ 	.word	0x0000fdb0


	//   ....[15]....
        /*00b0*/ 	.word	0x0000fdf0


	//   ....[16]....
        /*00b4*/ 	.word	0x0000fe90


	//   ....[17]....
        /*00b8*/ 	.word	0x00010010


	//   ....[18]....
        /*00bc*/ 	.word	0x00010190


	//   ....[19]....
        /*00c0*/ 	.word	0x000102f0


	//   ....[20]....
        /*00c4*/ 	.word	0x00010400


	//   ....[21]....
        /*00c8*/ 	.word	0x00010430


	//   ....[22]....
        /*00cc*/ 	.word	0x00010450


	//----- nvinfo : EIATTR_MAX_THREADS
	.align		4
.L_2587:
        /*00d0*/ 	.byte	0x04, 0x05
        /*00d2*/ 	.short	(.L_2589 - .L_2588)
.L_2588:
        /*00d4*/ 	.word	0x00000080
        /*00d8*/ 	.word	0x00000001
        /*00dc*/ 	.word	0x00000001


	//----- nvinfo : EIATTR_CRS_STACK_SIZE
	.align		4
.L_2589:
        /*00e0*/ 	.byte	0x04, 0x1e
        /*00e2*/ 	.short	(.L_2591 - .L_2590)
.L_2590:
        /*00e4*/ 	.word	0x00000000


	//----- nvinfo : EIATTR_CBANK_PARAM_SIZE
	.align		4
.L_2591:
        /*00e8*/ 	.byte	0x03, 0x19
        /*00ea*/ 	.short	0x0290


	//----- nvinfo : EIATTR_PARAM_CBANK
	.align		4
        /*00ec*/ 	.byte	0x04, 0x0a
        /*00ee*/ 	.short	(.L_2593 - .L_2592)
	.align		4
.L_2592:
        /*00f0*/ 	.word	index@(.nv.constant0._ZN2at6native18elementwise_kernelILi128ELi4EZNS0_15gpu_kernel_implINS0_13BinaryFunctorIiiiNS0_17BitwiseXorFunctorIiEEEEEEvRNS_18TensorIteratorBaseERKT_EUliE_EEviT1_)
        /*00f4*/ 	.short	0x0210
        /*00f6*/ 	.short	0x0290


	//----- nvinfo : EIATTR_SW_WAR
	.align		4
.L_2593:
        /*00f8*/ 	.byte	0x04, 0x36
        /*00fa*/ 	.short	(.L_2595 - .L_2594)
.L_2594:
        /*00fc*/ 	.word	0x00000008
.L_2595:


//--------------------- .nv.info._ZN2at6native27unrolled_elementwise_kernelINS0_13BinaryFunctorIiiiNS0_17BitwiseXorFunctorIiEEEESt5arrayIPcLm3EELi4E23TrivialOffsetCalculatorILi2EjES9_ILi1EjENS0_6memory12LoadWithCastILi2EEENSC_13StoreWithCastILi1EEEEEviT_T0_T2_T3_T4_T5_ --------------------------
	.section	.nv.info._ZN2at6native27unrolled_elementwise_kernelINS0_13BinaryFunctorIiiiNS0_17BitwiseXorFunctorIiEEEESt5arrayIPcLm3EELi4E23TrivialOffsetCalculatorILi2EjES9_ILi1EjENS0_6memory12LoadWithCastILi2EEENSC_13StoreWithCastILi1EEEEEviT_T0_T2_T3_T4_T5_,"",@"SHT_CUDA_INFO"
	.sectionflags	@""
	.align	4


	//----- nvinfo : EIATTR_CUDA_API_VERSION
	.align		4
        /*0000*/ 	.byte	0x04, 0x37
        /*0002*/ 	.short	(.L_2597 - .L_2596)
.L_2596:
        /*0004*/ 	.word	0x00000082


	//----- nvinfo : EIATTR_KPARAM_INFO
	.align		4
.L_2597:
        /*0008*/ 	.byte	0x04, 0x17
        /*000a*/ 	.short	(.L_2599 - .L_2598)
.L_2598:
        /*000c*/ 	.word	0x00000000
        /*0010*/ 	.short	0x0006
        /*0012*/ 	.short	0x0030
        /*0014*/ 	.byte	0x00, 0xf0, 0x21, 0x00


	//----- nvinfo : EIATTR_KPARAM_INFO
	.align		4
.L_2599:
        /*0018*/ 	.byte	0x04, 0x17
        /*001a*/ 	.short	(.L_2601 - .L_2600)
.L_2600:
        /*001c*/ 	.word	0x00000000
        /*0020*/ 	.short	0x0005
        /*0022*/ 	.short	0x0024
        /*0024*/ 	.byte	0x00, 0xf0, 0x31, 0x00


	//----- nvinfo : EIATTR_KPARAM_INFO
	.align		4
.L_2601:
        /*0028*/ 	.byte	0x04, 0x17
        /*002a*/ 	.short	(.L_2603 - .L_2602)
.L_2602:
        /*002c*/ 	.word	0x00000000
        /*0030*/ 	.short	0x0004
        /*0032*/ 	.short	0x0021
        /*0034*/ 	.byte	0x00, 0xf0, 0x05, 0x00


	//----- nvinfo : EIATTR_KPARAM_INFO
	.align		4
.L_2603:
        /*0038*/ 	.byte	0x04, 0x17
        /*003a*/ 	.short	(.L_2605 - .L_2604)
.L_2604:
        /*003c*/ 	.word	0x00000000
        /*0040*/ 	.short	0x0003
        /*0042*/ 	.short	0x0020
        /*0044*/ 	.byte	0x00, 0xf0, 0x05, 0x00


	//----- nvinfo : EIATTR_KPARAM_INFO
	.align		4
.L_2605:
        /*0048*/ 	.byte	0x04, 0x17
        /*004a*/ 	.short	(.L_2607 - .L_2606)
.L_2606:
        /*004c*/ 	.word	0x00000000
        /*0050*/ 	.short	0x0002
        /*0052*/ 	.short	0x0008
        /*0054*/ 	.byte	0x00, 0xf0, 0x61, 0x00


	//----- nvinfo : EIATTR_KPARAM_INFO
	.align		4
.L_2607:
        /*0058*/ 	.byte	0x04, 0x17
        /*005a*/ 	.short	(.L_2609 - .L_2608)
.L_2608:
        /*005c*/ 	.word	0x00000000
        /*0060*/ 	.short	0x0001
        /*0062*/ 	.short	0x0004
        /*0064*/ 	.byte	0x00, 0xf0, 0x05, 0x00


	//----- nvinfo : EIATTR_KPARAM_INFO
	.align		4
.L_2609:
        /*0068*/ 	.byte	0x04, 0x17
        /*006a*/ 	.short	(.L_2611 - .L_2610)
.L_2610:
        /*006c*/ 	.word	0x00000000
        /*0070*/ 	.short	0x0000
        /*0072*/ 	.short	0x0000
        /*0074*/ 	.byte	0x00, 0xf0, 0x11, 0x00


	//----- nvinfo : EIATTR_SPARSE_MMA_MASK
	.align		4
.L_2611:
        /*0078*/ 	.byte	0x03, 0x50
        /*007a*/ 	.short	0x0000


	//----- nvinfo : EIATTR_MAXREG_COUNT
	.align		4
        /*007c*/ 	.byte	0x03, 0x1b
        /*007e*/ 	.short	0x00ff


	//----- nvinfo : EIATTR_EXTERNS
	.align		4
        /*0080*/ 	.byte	0x04, 0x0f
        /*0082*/ 	.short	(.L_2613 - .L_2612)


	//   ....[0]....
	.align		4
.L_2612:
        /*0084*/ 	.word	index@(__assertfail)


	//----- nvinfo : EIATTR_MERCURY_ISA_VERSION
	.align		4
.L_2613:
        /*0088*/ 	.byte	0x03, 0x5f
        /*008a*/ 	.short	0x0101


	//----- nvinfo : EIATTR_SYSCALL_OFFSETS
	.align		4
        /*008c*/ 	.byte	0x04, 0x46
        /*008e*/ 	.short	(.L_2615 - .L_2614)


	//   ....[0]....
.L_2614:
        /*0090*/ 	.word	0x00000ec0


	//   ....[1]....
        /*0094*/ 	.word	0x00001cd0


	//   ....[2]....
        /*0098*/ 	.word	0x00002b60


	//   ....[3]....
        /*009c*/ 	.word	0x00003970


	//   ....[4]....
        /*00a0*/ 	.word	0x00004810


	//   ....[5]....
        /*00a4*/ 	.word	0x00005630


	//   ....[6]....
        /*00a8*/ 	.word	0x000064b0


	//   ....[7]....
        /*00ac*/ 	.word	0x000072c0


	//   ....[8]....
        /*00b0*/ 	.word	0x00008200


	//   ....[9]....
        /*00b4*/ 	.word	0x000090e0


	//   ....[10]....
        /*00b8*/ 	.word	0x00009fb0


	//   ....[11]....
        /*00bc*/ 	.word	0x0000ae80


	//----- nvinfo : EIATTR_EXIT_INSTR_OFFSETS
	.align		4
.L_2615:
        /*00c0*/ 	.byte	0x04, 0x1c
        /*00c2*/ 	.short	(.L_2617 - .L_2616)


	//   ....[0]....
.L_2616:
        /*00c4*/ 	.word	0x0000a040


	//   ....[1]....
        /*00c8*/ 	.word	0x0000a170


	//   ....[2]....
        /*00cc*/ 	.word	0x0000a190


	//   ....[3]....
        /*00d0*/ 	.word	0x0000a220


	//   ....[4]....
        /*00d4*/ 	.word	0x0000a240


	//   ....[5]....
        /*00d8*/ 	.word	0x0000a260


	//   ....[6]....
        /*00dc*/ 	.word	0x0000a2f0


	//   ....[7]....
        /*00e0*/ 	.word	0x0000a330


	//   ....[8]....
        /*00e4*/ 	.word	0x0000a3d0


	//   ....[9]....
        /*00e8*/ 	.word	0x0000a420


	//   ....[10]....
        /*00ec*/ 	.word	0x0000a450


	//   ....[11]....
        /*00f0*/ 	.word	0x0000a510


	//   ....[12]....
        /*00f4*/ 	.word	0x0000a550


	//   ....[13]....
        /*00f8*/ 	.word	0x0000a6e0


	//   ....[14]....
        /*00fc*/ 	.word	0x0000a840


	//   ....[15]....
        /*0100*/ 	.word	0x0000a880


	//   ....[16]....
        /*0104*/ 	.word	0x0000a920


	//   ....[17]....
        /*0108*/ 	.word	0x0000aaa0


	//   ....[18]....
        /*010c*/ 	.word	0x0000ac20


	//   ....[19]....
        /*0110*/ 	.word	0x0000ad80


	//   ....[20]....
        /*0114*/ 	.word	0x0000ae90


	//   ....[21]....
        /*0118*/ 	.word	0x0000aec0


	//   ....[22]....
        /*011c*/ 	.word	0x0000aee0


	//----- nvinfo : EIATTR_MAX_THREADS
	.align		4
.L_2617:
        /*0120*/ 	.byte	0x04, 0x05
        /*0122*/ 	.short	(.L_2619 - .L_2618)
.L_2618:
        /*0124*/ 	.word	0x00000080
        /*0128*/ 	.word	0x00000001
        /*012c*/ 	.word	0x00000001


	//----- nvinfo : EIATTR_CRS_STACK_SIZE
	.align		4
.L_2619:
        /*0130*/ 	.byte	0x04, 0x1e
        /*0132*/ 	.short	(.L_2621 - .L_2620)
.L_2620:
        /*0134*/ 	.word	0x00000000


	//----- nvinfo : EIATTR_CBANK_PARAM_SIZE
	.align		4
.L_2621:
        /*0138*/ 	.byte	0x03, 0x19
        /*013a*/ 	.short	0x0038


	//----- nvinfo : EIATTR_PARAM_CBANK
	.align		4
        /*013c*/ 	.byte	0x04, 0x0a
        /*013e*/ 	.short	(.L_2623 - .L_2622)
	.align		4
.L_2622:
        /*0140*/ 	.word	index@(.nv.constant0._ZN2at6native27unrolled_elementwise_kernelINS0_13BinaryFunctorIiiiNS0_17BitwiseXorFunctorIiEEEESt5arrayIPcLm3EELi4E23TrivialOffsetCalculatorILi2EjES9_ILi1EjENS0_6memory12LoadWithCastILi2EEENSC_13StoreWithCastILi1EEEEEviT_T0_T2_T3_T4_T5_)
        /*0144*/ 	.short	0x0210
        /*0146*/ 	.short	0x0038


	//----- nvinfo : EIATTR_SW_WAR
	.align		4
.L_2623:
        /*0148*/ 	.byte	0x04, 0x36
        /*014a*/ 	.short	(.L_2625 - .L_2624)
.L_2624:
        /*014c*/ 	.word	0x00000008
.L_2625:


//--------------------- .nv.info._ZN2at6native18elementwise_kernelILi128ELi2EZNS0_22gpu_kernel_impl_nocastINS0_13BinaryFunctorIiiiNS0_17BitwiseXorFunctorIiEEEEEEvRNS_18TensorIteratorBaseERKT_EUliE_EEviT1_ --------------------------
	.section	.nv.info._ZN2at6native18elementwise_kernelILi128ELi2EZNS0_22gpu_kernel_impl_nocastINS0_13BinaryFunctorIiiiNS0_17BitwiseXorFunctorIiEEEEEEvRNS_18TensorIteratorBaseERKT_EUliE_EEviT1_,"",@"SHT_CUDA_INFO"
	.sectionflags	@""
	.align	4


	//----- nvinfo : EIATTR_CUDA_API_VERSION
	.align		4
        /*0000*/ 	.byte	0x04, 0x37
        /*0002*/ 	.short	(.L_2627 - .L_2626)
.L_2626:
        /*0004*/ 	.word	0x00000082


	//----- nvinfo : EIATTR_KPARAM_INFO
	.align		4
.L_2627:
        /*0008*/ 	.byte	0x04, 0x17
        /*000a*/ 	.short	(.L_2629 - .L_2628)
.L_2628:
        /*000c*/ 	.word	0x00000000
        /*0010*/ 	.short	0x0001
        /*0012*/ 	.short	0x0008
        /*0014*/ 	.byte	0x00, 0xf0, 0x21, 0x0a


	//----- nvinfo : EIATTR_KPARAM_INFO
	.align		4
.L_2629:
        /*0018*/ 	.byte	0x04, 0x17
        /*001a*/ 	.short	(.L_2631 - .L_2630)
.L_2630:
        /*001c*/ 	.word	0x00000000
        /*0020*/ 	.short	0x0000
        /*0022*/ 	.short	0x0000
        /*0024*/ 	.byte	0x00, 0xf0, 0x11, 0x00


	//----- nvinfo : EIATTR_SPARSE_MMA_MASK
	.align		4
.L_2631:
        /*0028*/ 	.byte	0x03, 0x50
        /*002a*/ 	.short	0x0000


	//----- nvinfo : EIATTR_MAXREG_COUNT
	.align		4
        /*002c*/ 	.byte	0x03, 0x1b
        /*002e*/ 	.short	0x0080


	//----- nvinfo : EIATTR_MERCURY_ISA_VERSION
	.align		4
        /*0030*/ 	.byte	0x03, 0x5f
        /*0032*/ 	.short	0x0101


	//----- nvinfo : EIATTR_EXIT_INSTR_OFFSETS
	.align		4
        /*0034*/ 	.byte	0x04, 0x1c
        /*0036*/ 	.short	(.L_2633 - .L_2632)


	//   ....[0]....
.L_2632:
        /*0038*/ 	.word	0x000017b0


	//   ....[1]....
        /*003c*/ 	.word	0x00002ea0


	//----- nvinfo : EIATTR_MAX_THREADS
	.align		4
.L_2633:
        /*0040*/ 	.byte	0x04, 0x05
        /*0042*/ 	.short	(.L_2635 - .L_2634)
.L_2634:
        /*0044*/ 	.word	0x00000080
        /*0048*/ 	.word	0x00000001
        /*004c*/ 	.word	0x00000001


	//----- nvinfo : EIATTR_CRS_STACK_SIZE
	.align		4
.L_2635:
        /*0050*/ 	.byte	0x04, 0x1e
        /*0052*/ 	.short	(.L_2637 - .L_2636)
.L_2636:
        /*0054*/ 	.word	0x00000000


	//----- nvinfo : EIATTR_CBANK_PARAM_SIZE
	.align		4
.L_2637:
        /*0058*/ 	.byte	0x03, 0x19
        /*005a*/ 	.short	0x0290


	//----- nvinfo : EIATTR_PARAM_CBANK
	.align		4
        /*005c*/ 	.byte	0x04, 0x0a
        /*005e*/ 	.short	(.L_2639 - .L_2638)
	.align		4
.L_2638:
        /*0060*/ 	.word	index@(.nv.constant0._ZN2at6native18elementwise_kernelILi128ELi2EZNS0_22gpu_kernel_impl_nocastINS0_13BinaryFunctorIiiiNS0_17BitwiseXorFunctorIiEEEEEEvRNS_18TensorIteratorBaseERKT_EUliE_EEviT1_)
        /*0064*/ 	.short	0x0210
        /*0066*/ 	.short	0x0290


	//----- nvinfo : EIATTR_SW_WAR
	.align		4
.L_2639:
        /*0068*/ 	.byte	0x04, 0x36
        /*006a*/ 	.short	(.L_2641 - .L_2640)
.L_2640:
        /*006c*/ 	.word	0x00000008
.L_2641:


//--------------------- .nv.info._ZN2at6native27unrolled_elementwise_kernelINS0_13BinaryFunctorIiiiNS0_17BitwiseXorFunctorIiEEEESt5arrayIPcLm3EELi4E23TrivialOffsetCalculatorILi2EjES9_ILi1EjENS0_6memory15LoadWithoutCastENSC_16StoreWithoutCastEEEviT_T0_T2_T3_T4_T5_ --------------------------
	.section	.nv.info._ZN2at6native27unrolled_elementwise_kernelINS0_13BinaryFunctorIiiiNS0_17BitwiseXorFunctorIiEEEESt5arrayIPcLm3EELi4E23TrivialOffsetCalculatorILi2EjES9_ILi1EjENS0_6memory15LoadWithoutCastENSC_16StoreWithoutCastEEEviT_T0_T2_T3_T4_T5_,"",@"SHT_CUDA_INFO"
	.sectionflags	@""
	.align	4


	//----- nvinfo : EIATTR_CUDA_API_VERSION
	.align		4
        /*0000*/ 	.byte	0x04, 0x37
        /*0002*/ 	.short	(.L_2643 - .L_2642)
.L_2642:
        /*0004*/ 	.word	0x00000082


	//----- nvinfo : EIATTR_KPARAM_INFO
	.align		4
.L_2643:
        /*0008*/ 	.byte	0x04, 0x17
        /*000a*/ 	.short	(.L_2645 - .L_2644)
.L_2644:
        /*000c*/ 	.word	0x00000000
        /*0010*/ 	.short	0x0006
        /*0012*/ 	.short	0x0023
        /*0014*/ 	.byte	0x00, 0xf0, 0x05, 0x00


	//----- nvinfo : EIATTR_KPARAM_INFO
	.align		4
.L_2645:
        /*0018*/ 	.byte	0x04, 0x17
        /*001a*/ 	.short	(.L_2647 - .L_2646)
.L_2646:
        /*001c*/ 	.word	0x00000000
        /*0020*/ 	.short	0x0005
        /*0022*/ 	.short	0x0022
        /*0024*/ 	.byte	0x00, 0xf0, 0x05, 0x00


	//----- nvinfo : EIATTR_KPARAM_INFO
	.align		4
.L_2647:
        /*0028*/ 	.byte	0x04, 0x17
        /*002a*/ 	.short	(.L_2649 - .L_2648)
.L_2648:
        /*002c*/ 	.word	0x00000000
        /*0030*/ 	.short	0x0004
        /*0032*/ 	.short	0x0021
        /*0034*/ 	.byte	0x00, 0xf0, 0x05, 0x00


	//----- nvinfo : EIATTR_KPARAM_INFO
	.align		4
.L_2649:
        /*0038*/ 	.byte	0x04, 0x17
        /*003a*/ 	.short	(.L_2651 - .L_2650)
.L_2650:
        /*003c*/ 	.word	0x00000000
        /*0040*/ 	.short	0x0003
        /*0042*/ 	.short	0x0020
        /*0044*/ 	.byte	0x00, 0xf0, 0x05, 0x00


	//----- nvinfo : EIATTR_KPARAM_INFO
	.align		4
.L_2651:
        /*0048*/ 	.byte	0x04, 0x17
        /*004a*/ 	.short	(.L_2653 - .L_2652)
.L_2652:
        /*004c*/ 	.word	0x00000000
        /*0050*/ 	.short	0x0002
        /*0052*/ 	.short	0x0008
        /*0054*/ 	.byte	0x00, 0xf0, 0x61, 0x00


	//----- nvinfo : EIATTR_KPARAM_INFO
	.align		4
.L_2653:
        /*0058*/ 	.byte	0x04, 0x17
        /*005a*/ 	.short	(.L_2655 - .L_2654)
.L_2654:
        /*005c*/ 	.word	0x00000000
        /*0060*/ 	.short	0x0001
        /*0062*/ 	.short	0x0004
        /*0064*/ 	.byte	0x00, 0xf0, 0x05, 0x00


	//----- nvinfo : EIATTR_KPARAM_INFO
	.align		4
.L_2655:
        /*0068*/ 	.byte	0x04, 0x17
        /*006a*/ 	.short	(.L_2657 - .L_2656)
.L_2656:
        /*006c*/ 	.word	0x00000000
        /*0070*/ 	.short	0x0000
        /*0072*/ 	.short	0x0000
        /*0074*/ 	.byte	0x00, 0xf0, 0x11, 0x00


	//----- nvinfo : EIATTR_SPARSE_MMA_MASK
	.align		4
.L_2657:
        /*0078*/ 	.byte	0x03, 0x50
        /*007a*/ 	.short	0x0000


	//----- nvinfo : EIATTR_MAXREG_COUNT
	.align		4
        /*007c*/ 	.byte	0x03, 0x1b
        /*007e*/ 	.short	0x00ff


	//----- nvinfo : EIATTR_MERCURY_ISA_VERSION
	.align		4
        /*0080*/ 	.byte	0x03, 0x5f
        /*0082*/ 	.short	0x0101


	//----- nvinfo : EIATTR_EXIT_INSTR_OFFSETS
	.align		4
        /*0084*/ 	.byte	0x04, 0x1c
        /*0086*/ 	.short	(.L_2659 - .L_2658)


	//   ....[0]....
.L_2658:
        /*0088*/ 	.word	0x00000480


	//   ....[1]....
        /*008c*/ 	.word	0x000004e0


	//----- nvinfo : EIATTR_MAX_THREADS
	.align		4
.L_2659:
        /*0090*/ 	.byte	0x04, 0x05
        /*0092*/ 	.short	(.L_2661 - .L_2660)
.L_2660:
        /*0094*/ 	.word	0x00000080
        /*0098*/ 	.word	0x00000001
        /*009c*/ 	.word	0x00000001


	//----- nvinfo : EIATTR_CRS_STACK_SIZE
	.align		4
.L_2661:
        /*00a0*/ 	.byte	0x04, 0x1e
        /*00a2*/ 	.short	(.L_2663 - .L_2662)
.L_2662:
        /*00a4*/ 	.word	0x00000000


	//----- nvinfo : EIATTR_CBANK_PARAM_SIZE
	.align		4
.L_2663:
        /*00a8*/ 	.byte	0x03, 0x19
        /*00aa*/ 	.short	0x0024


	//----- nvinfo : EIATTR_PARAM_CBANK
	.align		4
        /*00ac*/ 	.byte	0x04, 0x0a
        /*00ae*/ 	.short	(.L_2665 - .L_2664)
	.align		4
.L_2664:
        /*00b0*/ 	.word	index@(.nv.constant0._ZN2at6native27unrolled_elementwise_kernelINS0_13BinaryFunctorIiiiNS0_17BitwiseXorFunctorIiEEEESt5arrayIPcLm3EELi4E23TrivialOffsetCalculatorILi2EjES9_ILi1EjENS0_6memory15LoadWithoutCastENSC_16StoreWithoutCastEEEviT_T0_T2_T3_T4_T5_)
        /*00b4*/ 	.short	0x0210
        /*00b6*/ 	.short	0x0024


	//----- nvinfo : EIATTR_SW_WAR
	.align		4
.L_2665:
        /*00b8*/ 	.byte	0x04, 0x36
        /*00ba*/ 	.short	(.L_2667 - .L_2666)
.L_2666:
        /*00bc*/ 	.word	0x00000008
.L_2667:


//--------------------- .nv.info._ZN2at6native29vectorized_elementwise_kernelILi2ENS0_13BinaryFunctorIiiiNS0_17BitwiseXorFunctorIiEEEESt5arrayIPcLm3EEEEviT0_T1_ --------------------------
	.section	.nv.info._ZN2at6native29vectorized_elementwise_kernelILi2ENS0_13BinaryFunctorIiiiNS0_17BitwiseXorFunctorIiEEEESt5arrayIPcLm3EEEEviT0_T1_,"",@"SHT_CUDA_INFO"
	.sectionflags	@""
	.align	4


	//----- nvinfo : EIATTR_CUDA_API_VERSION
	.align		4
        /*0000*/ 	.byte	0x04, 0x37
        /*0002*/ 	.short	(.L_2669 - .L_2668)
.L_2668:
        /*0004*/ 	.word	0x00000082


	//----- nvinfo : EIATTR_KPARAM_INFO
	.align		4
.L_2669:
        /*0008*/ 	.byte	0x04, 0x17
        /*000a*/ 	.short	(.L_2671 - .L_2670)
.L_2670:
        /*000c*/ 	.word	0x00000000
        /*0010*/ 	.short	0x0002
        /*0012*/ 	.short	0x0008
        /*0014*/ 	.byte	0x00, 0xf0, 0x61, 0x00


	//----- nvinfo : EIATTR_KPARAM_INFO
	.align		4
.L_2671:
        /*0018*/ 	.byte	0x04, 0x17
        /*001a*/ 	.short	(.L_2673 - .L_2672)
.L_2672:
        /*001c*/ 	.word	0x00000000
        /*0020*/ 	.short	0x0001
        /*0022*/ 	.short	0x0004
        /*0024*/ 	.byte	0x00, 0xf0, 0x05, 0x00


	//----- nvinfo : EIATTR_KPARAM_INFO
	.align		4
.L_2673:
        /*0028*/ 	.byte	0x04, 0x17
        /*002a*/ 	.short	(.L_2675 - .L_2674)
.L_2674:
        /*002c*/ 	.word	0x00000000
        /*0030*/ 	.short	0x0000
        /*0032*/ 	.short	0x0000
        /*0034*/ 	.byte	0x00, 0xf0, 0x11, 0x00


	//----- nvinfo : EIATTR_SPARSE_MMA_MASK
	.align		4
.L_2675:
        /*0038*/ 	.byte	0x03, 0x50
        /*003a*/ 	.short	0x0000


	//----- nvinfo : EIATTR_MAXREG_COUNT
	.align		4
        /*003c*/ 	.byte	0x03, 0x1b
        /*003e*/ 	.short	0x00ff


	//----- nvinfo : EIATTR_MERCURY_ISA_VERSION
	.align		4
        /*0040*/ 	.byte	0x03, 0x5f
        /*0042*/ 	.short	0x0101


	//----- nvinfo : EIATTR_EXIT_INSTR_OFFSETS
	.align		4
        /*0044*/ 	.byte	0x04, 0x1c
        /*0046*/ 	.short	(.L_2677 - .L_2676)


	//   ....[0]....
.L_2676:
        /*0048*/ 	.word	0x00000260


	//   ....[1]....
        /*004c*/ 	.word	0x00000bb0


	//   ....[2]....
        /*0050*/ 	.word	0x00000c00


	//----- nvinfo : EIATTR_MAX_THREADS
	.align		4
.L_2677:
        /*0054*/ 	.byte	0x04, 0x05
        /*0056*/ 	.short	(.L_2679 - .L_2678)
.L_2678:
        /*0058*/ 	.word	0x00000080
        /*005c*/ 	.word	0x00000001
        /*0060*/ 	.word	0x00000001


	//----- nvinfo : EIATTR_CRS_STACK_SIZE
	.align		4
.L_2679:
        /*0064*/ 	.byte	0x04, 0x1e
        /*0066*/ 	.short	(.L_2681 - .L_2680)
.L_2680:
        /*0068*/ 	.word	0x00000000


	//----- nvinfo : EIATTR_CBANK_PARAM_SIZE
	.align		4
.L_2681:
        /*006c*/ 	.byte	0x03, 0x19
        /*006e*/ 	.short	0x0020


	//----- nvinfo : EIATTR_PARAM_CBANK
	.align		4
        /*0070*/ 	.byte	0x04, 0x0a
        /*0072*/ 	.short	(.L_2683 - .L_2682)
	.align		4
.L_2682:
        /*0074*/ 	.word	index@(.nv.constant0._ZN2at6native29vectorized_elementwise_kernelILi2ENS0_13BinaryFunctorIiiiNS0_17BitwiseXorFunctorIiEEEESt5arrayIPcLm3EEEEviT0_T1_)
        /*0078*/ 	.short	0x0210
        /*007a*/ 	.short	0x0020


	//----- nvinfo : EIATTR_SW_WAR
	.align		4
.L_2683:
        /*007c*/ 	.byte	0x04, 0x36
        /*007e*/ 	.short	(.L_2685 - .L_2684)
.L_2684:
        /*0080*/ 	.word	0x00000008
.L_2685:


//--------------------- .nv.info._ZN2at6native29vectorized_elementwise_kernelILi4ENS0_13BinaryFunctorIiiiNS0_17BitwiseXorFunctorIiEEEESt5arrayIPcLm3EEEEviT0_T1_ --------------------------
	.section	.nv.info._ZN2at6native29vectorized_elementwise_kernelILi4ENS0_13BinaryFunctorIiiiNS0_17BitwiseXorFunctorIiEEEESt5arrayIPcLm3EEEEviT0_T1_,"",@"SHT_CUDA_INFO"
	.sectionflags	@""
	.align	4


	//----- nvinfo : EIATTR_CUDA_API_VERSION
	.align		4
        /*0000*/ 	.byte	0x04, 0x37
        /*0002*/ 	.short	(.L_2687 - .L_2686)
.L_2686:
        /*0004*/ 	.word	0x00000082


	//----- nvinfo : EIATTR_KPARAM_INFO
	.align		4
.L_2687:
        /*0008*/ 	.byte	0x04, 0x17
        /*000a*/ 	.short	(.L_2689 - .L_2688)
.L_2688:
        /*000c*/ 	.word	0x00000000
        /*0010*/ 	.short	0x0002
        /*0012*/ 	.short	0x0008
        /*0014*/ 	.byte	0x00, 0xf0, 0x61, 0x00


	//----- nvinfo : EIATTR_KPARAM_INFO
	.align		4
.L_2689:
        /*0018*/ 	.byte	0x04, 0x17
        /*001a*/ 	.short	(.L_2691 - .L_2690)
.L_2690:
        /*001c*/ 	.word	0x00000000
        /*0020*/ 	.short	0x0001
        /*0022*/ 	.short	0x0004
        /*0024*/ 	.byte	0x00, 0xf0, 0x05, 0x00


	//----- nvinfo : EIATTR_KPARAM_INFO
	.align		4
.L_2691:
        /*0028*/ 	.byte	0x04, 0x17
        /*002a*/ 	.short	(.L_2693 - .L_2692)
.L_2692:
        /*002c*/ 	.word	0x00000000
        /*0030*/ 	.short	0x0000
        /*0032*/ 	.short	0x0000
        /*0034*/ 	.byte	0x00, 0xf0, 0x11, 0x00


	//----- nvinfo : EIATTR_SPARSE_MMA_MASK
	.align		4
.L_2693:
        /*0038*/ 	.byte	0x03, 0x50
        /*003a*/ 	.short	0x0000


	//----- nvinfo : EIATTR_MAXREG_COUNT
	.align		4
        /*003c*/ 	.byte	0x03, 0x1b
        /*003e*/ 	.short	0x00ff


	//----- nvinfo : EIATTR_MERCURY_ISA_VERSION
	.align		4
        /*0040*/ 	.byte	0x03, 0x5f
        /*0042*/ 	.short	0x0101


	//----- nvinfo : EIATTR_EXIT_INSTR_OFFSETS
	.align		4
        /*0044*/ 	.byte	0x04, 0x1c
        /*0046*/ 	.short	(.L_2695 - .L_2694)


	//   ....[0]....
.L_2694:
        /*0048*/ 	.word	0x00000200


	//   ....[1]....
        /*004c*/ 	.word	0x00000b50


	//   ....[2]....
        /*0050*/ 	.word	0x00000ba0


	//----- nvinfo : EIATTR_MAX_THREADS
	.align		4
.L_2695:
        /*0054*/ 	.byte	0x04, 0x05
        /*0056*/ 	.short	(.L_2697 - .L_2696)
.L_2696:
        /*0058*/ 	.word	0x00000080
        /*005c*/ 	.word	0x00000001
        /*0060*/ 	.word	0x00000001


	//----- nvinfo : EIATTR_CRS_STACK_SIZE
	.align		4
.L_2697:
        /*0064*/ 	.byte	0x04, 0x1e
        /*0066*/ 	.short	(.L_2699 - .L_2698)
.L_2698:
        /*0068*/ 	.word	0x00000000


	//----- nvinfo : EIATTR_CBANK_PARAM_SIZE
	.align		4
.L_2699:
        /*006c*/ 	.byte	0x03, 0x19
        /*006e*/ 	.short	0x0020


	//----- nvinfo : EIATTR_PARAM_CBANK
	.align		4
        /*0070*/ 	.byte	0x04, 0x0a
        /*0072*/ 	.short	(.L_2701 - .L_2700)
	.align		4
.L_2700:
        /*0074*/ 	.word	index@(.nv.constant0._ZN2at6native29vectorized_elementwise_kernelILi4ENS0_13BinaryFunctorIiiiNS0_17BitwiseXorFunctorIiEEEESt5arrayIPcLm3EEEEviT0_T1_)
        /*0078*/ 	.short	0x0210
        /*007a*/ 	.short	0x0020


	//----- nvinfo : EIATTR_SW_WAR
	.align		4
.L_2701:
        /*007c*/ 	.byte	0x04, 0x36
        /*007e*/ 	.short	(.L_2703 - .L_2702)
.L_2702:
        /*0080*/ 	.word	0x00000008
.L_2703:


//--------------------- .nv.info._ZN2at6native29vectorized_elementwise_kernelILi8ENS0_13BinaryFunctorIiiiNS0_17BitwiseXorFunctorIiEEEESt5arrayIPcLm3EEEEviT0_T1_ --------------------------
	.section	.nv.info._ZN2at6native29vectorized_elementwise_kernelILi8ENS0_13BinaryFunctorIiiiNS0_17BitwiseXorFunctorIiEEEESt5arrayIPcLm3EEEEviT0_T1_,"",@"SHT_CUDA_INFO"
	.sectionflags	@""
	.align	4


	//----- nvinfo : EIATTR_CUDA_API_VERSION
	.align		4
        /*0000*/ 	.byte	0x04, 0x37
        /*0002*/ 	.short	(.L_2705 - .L_2704)
.L_2704:
        /*0004*/ 	.word	0x00000082


	//----- nvinfo : EIATTR_KPARAM_INFO
	.align		4
.L_2705:
        /*0008*/ 	.byte	0x04, 0x17
        /*000a*/ 	.short	(.L_2707 - .L_2706)
.L_2706:
        /*000c*/ 	.word	0x00000000
        /*0010*/ 	.short	0x0002
        /*0012*/ 	.short	0x0008
        /*0014*/ 	.byte	0x00, 0xf0, 0x61, 0x00


	//----- nvinfo : EIATTR_KPARAM_INFO
	.align		4
.L_2707:
        /*0018*/ 	.byte	0x04, 0x17
        /*001a*/ 	.short	(.L_2709 - .L_2708)
.L_2708:
        /*001c*/ 	.word	0x00000000
        /*0020*/ 	.short	0x0001
        /*0022*/ 	.short	0x0004
        /*0024*/ 	.byte	0x00, 0xf0, 0x05, 0x00


	//----- nvinfo : EIATTR_KPARAM_INFO
	.align		4
.L_2709:
        /*0028*/ 	.byte	0x04, 0x17
        /*002a*/ 	.short	(.L_2711 - .L_2710)
.L_2710:
        /*002c*/ 	.word	0x00000000
        /*0030*/ 	.short	0x0000
        /*0032*/ 	.short	0x0000
        /*0034*/ 	.byte	0x00, 0xf0, 0x11, 0x00


	//----- nvinfo : EIATTR_SPARSE_MMA_MASK
	.align		4
.L_2711:
        /*0038*/ 	.byte	0x03, 0x50
        /*003a*/ 	.short	0x0000


	//----- nvinfo : EIATTR_MAXREG_COUNT
	.align		4
        /*003c*/ 	.byte	0x03, 0x1b
        /*003e*/ 	.short	0x00ff


	//----- nvinfo : EIATTR_MERCURY_ISA_VERSION
	.align		4
        /*0040*/ 	.byte	0x03, 0x5f
        /*0042*/ 	.short	0x0101


	//----- nvinfo : EIATTR_EXIT_INSTR_OFFSETS
	.align		4
        /*0044*/ 	.byte	0x04, 0x1c
        /*0046*/ 	.short	(.L_2713 - .L_2712)


	//   ....[0]....
.L_2712:
        /*0048*/ 	.word	0x00000200


	//   ....[1]....
        /*004c*/ 	.word	0x00000b50


	//   ....[2]....
        /*0050*/ 	.word	0x00000ba0


	//----- nvinfo : EIATTR_MAX_THREADS
	.align		4
.L_2713:
        /*0054*/ 	.byte	0x04, 0x05
        /*0056*/ 	.short	(.L_2715 - .L_2714)
.L_2714:
        /*0058*/ 	.word	0x00000080
        /*005c*/ 	.word	0x00000001
        /*0060*/ 	.word	0x00000001


	//----- nvinfo : EIATTR_CRS_STACK_SIZE
	.align		4
.L_2715:
        /*0064*/ 	.byte	0x04, 0x1e
        /*0066*/ 	.short	(.L_2717 - .L_2716)
.L_2716:
        /*0068*/ 	.word	0x00000000


	//----- nvinfo : EIATTR_CBANK_PARAM_SIZE
	.align		4
.L_2717:
        /*006c*/ 	.byte	0x03, 0x19
        /*006e*/ 	.short	0x0020


	//----- nvinfo : EIATTR_PARAM_CBANK
	.align		4
        /*0070*/ 	.byte	0x04, 0x0a
        /*0072*/ 	.short	(.L_2719 - .L_2718)
	.align		4
.L_2718:
        /*0074*/ 	.word	index@(.nv.constant0._ZN2at6native29vectorized_elementwise_kernelILi8ENS0_13BinaryFunctorIiiiNS0_17BitwiseXorFunctorIiEEEESt5arrayIPcLm3EEEEviT0_T1_)
        /*0078*/ 	.short	0x0210
        /*007a*/ 	.short	0x0020


	//----- nvinfo : EIATTR_SW_WAR
	.align		4
.L_2719:
        /*007c*/ 	.byte	0x04, 0x36
        /*007e*/ 	.short	(.L_2721 - .L_2720)
.L_2720:
        /*0080*/ 	.word	0x00000008
.L_2721:


//--------------------- .nv.info._ZN2at6native18elementwise_kernelILi128ELi4EZNS0_15gpu_kernel_implINS0_13AUnaryFunctorIaaaNS0_17BitwiseXorFunctorIaEEEEEEvRNS_18TensorIteratorBaseERKT_EUliE_EEviT1_ --------------------------
	.section	.nv.info._ZN2at6native18elementwise_kernelILi128ELi4EZNS0_15gpu_kernel_implINS0_13AUnaryFunctorIaaaNS0_17BitwiseXorFunctorIaEEEEEEvRNS_18TensorIteratorBaseERKT_EUliE_EEviT1_,"",@"SHT_CUDA_INFO"
	.sectionflags	@""
	.align	4


	//----- nvinfo : EIATTR_CUDA_API_VERSION
	.align		4
        /*0000*/ 	.byte	0x04, 0x37
        /*0002*/ 	.short	(.L_2723 - .L_2722)
.L_2722:
        /*0004*/ 	.word	0x00000082


	//----- nvinfo : EIATTR_KPARAM_INFO
	.align		4
.L_2723:
        /*0008*/ 	.byte	0x04, 0x17
        /*000a*/ 	.short	(.L_2725 - .L_2724)
.L_2724:
        /*000c*/ 	.word	0x00000000
        /*0010*/ 	.short	0x0001
        /*0012*/ 	.short	0x0008
        /*0014*/ 	.byte	0x00, 0xf0, 0x61, 0x08


	//----- nvinfo : EIATTR_KPARAM_INFO
	.align		4
.L_2725:
        /*0018*/ 	.byte	0x04, 0x17
        /*001a*/ 	.short	(.L_2727 - .L_2726)
.L_2726:
        /*001c*/ 	.word	0x00000000
        /*0020*/ 	.short	0x0000
        /*0022*/ 	.short	0x0000
        /*0024*/ 	.byte	0x00, 0xf0, 0x11, 0x00


	//----- nvinfo : EIATTR_SPARSE_MMA_MASK
	.align		4
.L_2727:
        /*0028*/ 	.byte	0x03, 0x50
        /*002a*/ 	.short	0x0000


	//----- nvinfo : EIATTR_MAXREG_COUNT
	.align		4
        /*002c*/ 	.byte	0x03, 0x1b
        /*002e*/ 	.short	0x0080


	//----- nvinfo : EIATTR_EXTERNS
	.align		4
        /*0030*/ 	.byte	0x04, 0x0f
        /*0032*/ 	.short	(.L_2729 - .L_2728)


	//   ....[0]....
	.align		4
.L_2728:
        /*0034*/ 	.word	index@(__assertfail)


	//----- nvinfo : EIATTR_MERCURY_ISA_VERSION
	.align		4
.L_2729:
        /*0038*/ 	.byte	0x03, 0x5f
        /*003a*/ 	.short	0x0101


	//----- nvinfo : EIATTR_SYSCALL_OFFSETS
	.align		4
        /*003c*/ 	.byte	0x04, 0x46
        /*003e*/ 	.short	(.L_2731 - .L_2730)


	//   ....[0]....
.L_2730:
        /*0040*/ 	.word	0x000021f0


	//   ....[1]....
        /*0044*/ 	.word	0x00003120


	//   ....[2]....
        /*0048*/ 	.word	0x00005380


	//   ....[3]....
        /*004c*/ 	.word	0x000062b0


	//   ....[4]....
        /*0050*/ 	.word	0x00008500


	//   ....[5]....
        /*0054*/ 	.word	0x00009430


	//   ....[6]....
        /*0058*/ 	.word	0x0000b670


	//   ....[7]....
        /*005c*/ 	.word	0x0000c5a0


	//----- nvinfo : EIATTR_EXIT_INSTR_OFFSETS
	.align		4
.L_2731:
        /*0060*/ 	.byte	0x04, 0x1c
        /*0062*/ 	.short	(.L_2733 - .L_2732)


	//   ....[0]....
.L_2732:
        /*0064*/ 	.word	0x00009520


	//   ....[1]....
        /*0068*/ 	.word	0x0000b7c0


	//   ....[2]....
        /*006c*/ 	.word	0x0000b7e0


	//   ....[3]....
        /*0070*/ 	.word	0x0000b8a0


	//   ....[4]....
        /*0074*/ 	.word	0x0000b8e0


	//   ....[5]....
        /*0078*/ 	.word	0x0000b920


	//   ....[6]....
        /*007c*/ 	.word	0x0000b9b0


	//   ....[7]....
        /*0080*/ 	.word	0x0000b9f0


	//   ....[8]....
        /*0084*/ 	.word	0x0000ba90


	//   ....[9]....
        /*0088*/ 	.word	0x0000bae0


	//   ....[10]....
        /*008c*/ 	.word	0x0000bb30


	//   ....[11]....
        /*0090*/ 	.word	0x0000bbf0


	//   ....[12]....
        /*0094*/ 	.word	0x0000bc50


	//   ....[13]....
        /*0098*/ 	.word	0x0000bde0


	//   ....[14]....
        /*009c*/ 	.word	0x0000bf40


	//   ....[15]....
        /*00a0*/ 	.word	0x0000bf80


	//   ....[16]....
        /*00a4*/ 	.word	0x0000c040


	//   ....[17]....
        /*00a8*/ 	.word	0x0000c1c0


	//   ....[18]....
        /*00ac*/ 	.word	0x0000c340


	//   ....[19]....
        /*00b0*/ 	.word	0x0000c4a0


	//   ....[20]....
        /*00b4*/ 	.word	0x0000c5b0


	//   ....[21]....
        /*00b8*/ 	.word	0x0000c610


	//   ....[22]....
        /*00bc*/ 	.word	0x0000c650


	//----- nvinfo : EIATTR_MAX_THREADS
	.align		4
.L_2733:
        /*00c0*/ 	.byte	0x04, 0x05
        /*00c2*/ 	.short	(.L_2735 - .L_2734)
.L_2734:
        /*00c4*/ 	.word	0x00000080
        /*00c8*/ 	.word	0x00000001
        /*00cc*/ 	.word	0x00000001


	//----- nvinfo : EIATTR_CRS_STACK_SIZE
	.align		4
.L_2735:
        /*00d0*/ 	.byte	0x04, 0x1e
        /*00d2*/ 	.short	(.L_2737 - .L_2736)
.L_2736:
        /*00d4*/ 	.word	0x00000000


	//----- nvinfo : EIATTR_CBANK_PARAM_SIZE
	.align		4
.L_2737:
        /*00d8*/ 	.byte	0x03, 0x19
        /*00da*/ 	.short	0x0220


	//----- nvinfo : EIATTR_PARAM_CBANK
	.align		4
        /*00dc*/ 	.byte	0x04, 0x0a
        /*00de*/ 	.short	(.L_2739 - .L_2738)
	.align		4
.L_2738:
        /*00e0*/ 	.word	index@(.nv.constant0._ZN2at6native18elementwise_kernelILi128ELi4EZNS0_15gpu_kernel_implINS0_13AUnaryFunctorIaaaNS0_17BitwiseXorFunctorIaEEEEEEvRNS_18TensorIteratorBaseERKT_EUliE_EEviT1_)
        /*00e4*/ 	.short	0x0210
        /*00e6*/ 	.short	0x0220


	//----- nvinfo : EIATTR_SW_WAR
	.align		4
.L_2739:
        /*00e8*/ 	.byte	0x04, 0x36
        /*00ea*/ 	.short	(.L_2741 - .L_2740)
.L_2740:
        /*00ec*/ 	.word	0x00000008
.L_2741:


//--------------------- .nv.info._ZN2at6native27unrolled_elementwise_kernelINS0_13AUnaryFunctorIaaaNS0_17BitwiseXorFunctorIaEEEESt5arrayIPcLm2EELi4E23TrivialOffsetCalculatorILi1EjESA_NS0_6memory12LoadWithCastILi1EEENSB_13StoreWithCastILi1EEEEEviT_T0_T2_T3_T4_T5_ --------------------------
	.section	.nv.info._ZN2at6native27unrolled_elementwise_kernelINS0_13AUnaryFunctorIaaaNS0_17BitwiseXorFunctorIaEEEESt5arrayIPcLm2EELi4E23TrivialOffsetCalculatorILi1EjESA_NS0_6memory12LoadWithCastILi1EEENSB_13StoreWithCastILi1EEEEEviT_T0_T2_T3_T4_T5_,"",@"SHT_CUDA_INFO"
	.sectionflags	@""
	.align	4


	//----- nvinfo : EIATTR_CUDA_API_VERSION
	.align		4
        /*0000*/ 	.byte	0x04, 0x37
        /*0002*/ 	.short	(.L_2743 - .L_2742)
.L_2742:
        /*0004*/ 	.word	0x00000082


	//----- nvinfo : EIATTR_KPARAM_INFO
	.align		4
.L_2743:
        /*0008*/ 	.byte	0x04, 0x17
        /*000a*/ 	.short	(.L_2745 - .L_2744)
.L_2744:
        /*000c*/ 	.word	0x00000000
        /*0010*/ 	.short	0x0006
        /*0012*/ 	.short	0x0024
        /*0014*/ 	.byte	0x00, 0xf0, 0x21, 0x00


	//----- nvinfo : EIATTR_KPARAM_INFO
	.align		4
.L_2745:
        /*0018*/ 	.byte	0x04, 0x17
        /*001a*/ 	.short	(.L_2747 - .L_2746)
.L_2746:
        /*001c*/ 	.word	0x00000000
        /*0020*/ 	.short	0x0005
        /*0022*/ 	.short	0x001c
        /*0024*/ 	.byte	0x00, 0xf0, 0x21, 0x00


	//----- nvinfo : EIATTR_KPARAM_INFO
	.align		4
.L_2747:
        /*0028*/ 	.byte	0x04, 0x17
        /*002a*/ 	.short	(.L_2749 - .L_2748)
.L_2748:
        /*002c*/ 	.word	0x00000000
        /*0030*/ 	.short	0x0004
        /*0032*/ 	.short	0x0019
        /*0034*/ 	.byte	0x00, 0xf0, 0x05, 0x00


	//----- nvinfo : EIATTR_KPARAM_INFO
	.align		4
.L_2749:
        /*0038*/ 	.byte	0x04, 0x17
        /*003a*/ 	.short	(.L_2751 - .L_2750)
.L_2750:
        /*003c*/ 	.word	0x00000000
        /*0040*/ 	.short	0x0003
        /*0042*/ 	.short	0x0018
        /*0044*/ 	.byte	0x00, 0xf0, 0x05, 0x00


	//----- nvinfo : EIATTR_KPARAM_INFO
	.align		4
.L_2751:
        /*0048*/ 	.byte	0x04, 0x17
        /*004a*/ 	.short	(.L_2753 - .L_2752)
.L_2752:
        /*004c*/ 	.word	0x00000000
        /*0050*/ 	.short	0x0002
        /*0052*/ 	.short	0x0008
        /*0054*/ 	.byte	0x00, 0xf0, 0x41, 0x00


	//----- nvinfo : EIATTR_KPARAM_INFO
	.align		4
.L_2753:
        /*0058*/ 	.byte	0x04, 0x17
        /*005a*/ 	.short	(.L_2755 - .L_2754)
.L_2754:
        /*005c*/ 	.word	0x00000000
        /*0060*/ 	.short	0x0001
        /*0062*/ 	.short	0x0004
        /*0064*/ 	.byte	0x00, 0xf0, 0x09, 0x00


	//----- nvinfo : EIATTR_KPARAM_INFO
	.align		4
.L_2755:
        /*0068*/ 	.byte	0x04, 0x17
        /*006a*/ 	.short	(.L_2757 - .L_2756)
.L_2756:
        /*006c*/ 	.word	0x00000000
        /*0070*/ 	.short	0x0000
        /*0072*/ 	.short	0x0000
        /*0074*/ 	.byte	0x00, 0xf0, 0x11, 0x00


	//----- nvinfo : EIATTR_SPARSE_MMA_MASK
	.align		4
.L_2757:
        /*0078*/ 	.byte	0x03, 0x50
        /*007a*/ 	.short	0x0000


	//----- nvinfo : EIATTR_MAXREG_COUNT
	.align		4
        /*007c*/ 	.byte	0x03, 0x1b
        /*007e*/ 	.short	0x00ff


	//----- nvinfo : EIATTR_EXTERNS
	.align		4
        /*0080*/ 	.byte	0x04, 0x0f
        /*0082*/ 	.short	(.L_2759 - .L_2758)


	//   ....[0]....
	.align		4
.L_2758:
        /*0084*/ 	.word	index@(__assertfail)


	//----- nvinfo : EIATTR_MERCURY_ISA_VERSION
	.align		4
.L_2759:
        /*0088*/ 	.byte	0x03, 0x5f
        /*008a*/ 	.short	0x0101


	//----- nvinfo : EIATTR_SYSCALL_OFFSETS
	.align		4
        /*008c*/ 	.byte	0x04, 0x46
        /*008e*/ 	.short	(.L_2761 - .L_2760)


	//   ....[0]....
.L_2760:
        /*0090*/ 	.word	0x00000f10


	//   ....[1]....
        /*0094*/ 	.word	0x00001e20


	//   ....[2]....
        /*0098*/ 	.word	0x00002d40


	//   ....[3]....
        /*009c*/ 	.word	0x00003c40


	//   ....[4]....
        /*00a0*/ 	.word	0x00004c60


	//   ....[5]....
        /*00a4*/ 	.word	0x00005c60


	//   ....[6]....
        /*00a8*/ 	.word	0x00006c50


	//   ....[7]....
        /*00ac*/ 	.word	0x00007c40


	//----- nvinfo : EIATTR_EXIT_INSTR_OFFSETS
	.align		4
.L_2761:
        /*00b0*/ 	.byte	0x04, 0x1c
        /*00b2*/ 	.short	(.L_2763 - .L_2762)


	//   ....[0]....
.L_2762:
        /*00b4*/ 	.word	0x00006d30


	//   ....[1]....
        /*00b8*/ 	.word	0x00006e60


	//   ....[2]....
        /*00bc*/ 	.word	0x00006e80


	//   ....[3]....
        /*00c0*/ 	.word	0x00006f40


	//   ....[4]....
        /*00c4*/ 	.word	0x00006f80


	//   ....[5]....
        /*00c8*/ 	.word	0x00006fc0


	//   ....[6]....
        /*00cc*/ 	.word	0x00007050


	//   ....[7]....
        /*00d0*/ 	.word	0x00007090


	//   ....[8]....
        /*00d4*/ 	.word	0x00007130


	//   ....[9]....
        /*00d8*/ 	.word	0x00007180


	//   ....[10]....
        /*00dc*/ 	.word	0x000071d0


	//   ....[11]....
        /*00e0*/ 	.word	0x00007290


	//   ....[12]....
        /*00e4*/ 	.word	0x000072f0


	//   ....[13]....
        /*00e8*/ 	.word	0x00007480


	//   ....[14]....
        /*00ec*/ 	.word	0x000075e0


	//   ....[15]....
        /*00f0*/ 	.word	0x00007620


	//   ....[16]....
        /*00f4*/ 	.word	0x000076e0


	//   ....[17]....
        /*00f8*/ 	.word	0x00007860


	//   ....[18]....
        /*00fc*/ 	.word	0x000079e0


	//   ....[19]....
        /*0100*/ 	.word	0x00007b40


	//   ....[20]....
        /*0104*/ 	.word	0x00007c50


	//   ....[21]....
        /*0108*/ 	.word	0x00007cb0


	//   ....[22]....
        /*010c*/ 	.word	0x00007cf0


	//----- nvinfo : EIATTR_MAX_THREADS
	.align		4
.L_2763:
        /*0110*/ 	.byte	0x04, 0x05
        /*0112*/ 	.short	(.L_2765 - .L_2764)
.L_2764:
        /*0114*/ 	.word	0x00000080
        /*0118*/ 	.word	0x00000001
        /*011c*/ 	.word	0x00000001


	//----- nvinfo : EIATTR_CRS_STACK_SIZE
	.align		4
.L_2765:
        /*0120*/ 	.byte	0x04, 0x1e
        /*0122*/ 	.short	(.L_2767 - .L_2766)
.L_2766:
        /*0124*/ 	.word	0x00000000


	//----- nvinfo : EIATTR_CBANK_PARAM_SIZE
	.align		4
.L_2767:
        /*0128*/ 	.byte	0x03, 0x19
        /*012a*/ 	.short	0x002c


	//----- nvinfo : EIATTR_PARAM_CBANK
	.align		4
        /*012c*/ 	.byte	0x04, 0x0a
        /*012e*/ 	.short	(.L_2769 - .L_2768)
	.align		4
.L_2768:
        /*0130*/ 	.word	index@(.nv.constant0._ZN2at6native27unrolled_elementwise_kernelINS0_13AUnaryFunctorIaaaNS0_17BitwiseXorFunctorIaEEEESt5arrayIPcLm2EELi4E23TrivialOffsetCalculatorILi1EjESA_NS0_6memory12LoadWithCastILi1EEENSB_13StoreWithCastILi1EEEEEviT_T0_T2_T3_T4_T5_)
        /*0134*/ 	.short	0x0210
        /*0136*/ 	.short	0x002c


	//----- nvinfo : EIATTR_SW_WAR
	.align		4
.L_2769:
        /*0138*/ 	.byte	0x04, 0x36
        /*013a*/ 	.short	(.L_2771 - .L_2770)
.L_2770:
        /*013c*/ 	.word	0x00000008
.L_2771:


//--------------------- .nv.info._ZN2at6native18elementwise_kernelILi128ELi4EZNS0_22gpu_kernel_impl_nocastINS0_13AUnaryFunctorIaaaNS0_17BitwiseXorFunctorIaEEEEEEvRNS_18TensorIteratorBaseERKT_EUliE_EEviT1_ --------------------------
	.section	.nv.info._ZN2at6native18elementwise_kernelILi128ELi4EZNS0_22gpu_kernel_impl_nocastINS0_13AUnaryFunctorIaaaNS0_17BitwiseXorFunctorIaEEEEEEvRNS_18TensorIteratorBaseERKT_EUliE_EEviT1_,"",@"SHT_CUDA_INFO"
	.sectionflags	@""
	.align	4


	//----- nvinfo : EIATTR_CUDA_API_VERSION
	.align		4
        /*0000*/ 	.byte	0x04, 0x37
        /*0002*/ 	.short	(.L_2773 - .L_2772)
.L_2772:
        /*0004*/ 	.word	0x00000082


	//----- nvinfo : EIATTR_KPARAM_INFO
	.align		4
.L_2773:
        /*0008*/ 	.byte	0x04, 0x17
        /*000a*/ 	.short	(.L_2775 - .L_2774)
.L_2774:
        /*000c*/ 	.word	0x00000000
        /*0010*/ 	.short	0x0001
        /*0012*/ 	.short	0x0008
        /*0014*/ 	.byte	0x00, 0xf0, 0x61, 0x08


	//----- nvinfo : EIATTR_KPARAM_INFO
	.align		4
.L_2775:
        /*0018*/ 	.byte	0x04, 0x17
        /*001a*/ 	.short	(.L_2777 - .L_2776)
.L_2776:
        /*001c*/ 	.word	0x00000000
        /*0020*/ 	.short	0x0000
        /*0022*/ 	.short	0x0000
        /*0024*/ 	.byte	0x00, 0xf0, 0x11, 0x00


	//----- nvinfo : EIATTR_SPARSE_MMA_MASK
	.align		4
.L_2777:
        /*0028*/ 	.byte	0x03, 0x50
        /*002a*/ 	.short	0x0000


	//----- nvinfo : EIATTR_MAXREG_COUNT
	.align		4
        /*002c*/ 	.byte	0x03, 0x1b
        /*002e*/ 	.short	0x0080


	//----- nvinfo : EIATTR_MERCURY_ISA_VERSION
	.align		4
        /*0030*/ 	.byte	0x03, 0x5f
        /*0032*/ 	.short	0x0101


	//----- nvinfo : EIATTR_EXIT_INSTR_OFFSETS
	.align		4
        /*0034*/ 	.byte	0x04, 0x1c
        /*0036*/ 	.short	(.L_2779 - .L_2778)


	//   ....[0]....
.L_2778:
        /*0038*/ 	.word	0x00003ba0


	//   ....[1]....
        /*003c*/ 	.word	0x00004f20


	//----- nvinfo : EIATTR_MAX_THREADS
	.align		4
.L_2779:
        /*0040*/ 	.byte	0x04, 0x05
        /*0042*/ 	.short	(.L_2781 - .L_2780)
.L_2780:
        /*0044*/ 	.word	0x00000080
        /*0048*/ 	.word	0x00000001
        /*004c*/ 	.word	0x00000001


	//----- nvinfo : EIATTR_CRS_STACK_SIZE
	.align		4
.L_2781:
        /*0050*/ 	.byte	0x04, 0x1e
        /*0052*/ 	.short	(.L_2783 - .L_2782)
.L_2782:
        /*0054*/ 	.word	0x00000000


	//----- nvinfo : EIATTR_CBANK_PARAM_SIZE
	.align		4
.L_2783:
        /*0058*/ 	.byte	0x03, 0x19
        /*005a*/ 	.short	0x0220


	//----- nvinfo : EIATTR_PARAM_CBANK
	.align		4
        /*005c*/ 	.byte	0x04, 0x0a
        /*005e*/ 	.short	(.L_2785 - .L_2784)
	.align		4
.L_2784:
        /*0060*/ 	.word	index@(.nv.constant0._ZN2at6native18elementwise_kernelILi128ELi4EZNS0_22gpu_kernel_impl_nocastINS0_13AUnaryFunctorIaaaNS0_17BitwiseXorFunctorIaEEEEEEvRNS_18TensorIteratorBaseERKT_EUliE_EEviT1_)
        /*0064*/ 	.short	0x0210
        /*0066*/ 	.short	0x0220


	//----- nvinfo : EIATTR_SW_WAR
	.align		4
.L_2785:
        /*0068*/ 	.byte	0x04, 0x36
        /*006a*/ 	.short	(.L_2787 - .L_2786)
.L_2786:
        /*006c*/ 	.word	0x00000008
.L_2787:


//--------------------- .nv.info._ZN2at6native27unrolled_elementwise_kernelINS0_13AUnaryFunctorIaaaNS0_17BitwiseXorFunctorIaEEEESt5arrayIPcLm2EELi4E23TrivialOffsetCalculatorILi1EjESA_NS0_6memory15LoadWithoutCastENSB_16StoreWithoutCastEEEviT_T0_T2_T3_T4_T5_ --------------------------
	.section	.nv.info._ZN2at6native27unrolled_elementwise_kernelINS0_13AUnaryFunctorIaaaNS0_17BitwiseXorFunctorIaEEEESt5arrayIPcLm2EELi4E23TrivialOffsetCalculatorILi1EjESA_NS0_6memory15LoadWithoutCastENSB_16StoreWithoutCastEEEviT_T0_T2_T3_T4_T5_,"",@"SHT_CUDA_INFO"
	.sectionflags	@""
	.align	4


	//----- nvinfo : EIATTR_CUDA_API_VERSION
	.align		4
        /*0000*/ 	.byte	0x04, 0x37
        /*0002*/ 	.short	(.L_2789 - .L_2788)
.L_2788:
        /*0004*/ 	.word	0x00000082


	//----- nvinfo : EIATTR_KPARAM_INFO
	.align		4
.L_2789:
        /*0008*/ 	.byte	0x04, 0x17
        /*000a*/ 	.short	(.L_2791 - .L_2790)
.L_2790:
        /*000c*/ 	.word	0x00000000
        /*0010*/ 	.short	0x0006
        /*0012*/ 	.short	0x001b
        /*0014*/ 	.byte	0x00, 0xf0, 0x05, 0x00


	//----- nvinfo : EIATTR_KPARAM_INFO
	.align		4
.L_2791:
        /*0018*/ 	.byte	0x04, 0x17
        /*001a*/ 	.short	(.L_2793 - .L_2792)
.L_2792:
        /*001c*/ 	.word	0x00000000
        /*0020*/ 	.short	0x0005
        /*0022*/ 	.short	0x001a
        /*0024*/ 	.byte	0x00, 0xf0, 0x05, 0x00


	//----- nvinfo : EIATTR_KPARAM_INFO
	.align		4
.L_2793:
        /*0028*/ 	.byte	0x04, 0x17
        /*002a*/ 	.short	(.L_2795 - .L_2794)
.L_2794:
        /*002c*/ 	.word	0x00000000
        /*0030*/ 	.short	0x0004
        /*0032*/ 	.short	0x0019
        /*0034*/ 	.byte	0x00, 0xf0, 0x05, 0x00


	//----- nvinfo : EIATTR_KPARAM_INFO
	.align		4
.L_2795:
        /*0038*/ 	.byte	0x04, 0x17
        /*003a*/ 	.short	(.L_2797 - .L_2796)
.L_2796:
        /*003c*/ 	.word	0x00000000
        /*0040*/ 	.short	0x0003
        /*0042*/ 	.short	0x0018
        /*0044*/ 	.byte	0x00, 0xf0, 0x05, 0x00


	//----- nvinfo : EIATTR_KPARAM_INFO
	.align		4
.L_2797:
        /*0048*/ 	.byte	0x04, 0x17
        /*004a*/ 	.short	(.L_2799 - .L_2798)
.L_2798:
        /*004c*/ 	.word	0x00000000
        /*0050*/ 	.short	0x0002
        /*0052*/ 	.short	0x0008
        /*0054*/ 	.byte	0x00, 0xf0, 0x41, 0x00


	//----- nvinfo : EIATTR_KPARAM_INFO
	.align		4
.L_2799:
        /*0058*/ 	.byte	0x04, 0x17
        /*005a*/ 	.short	(.L_2801 - .L_2800)
.L_2800:
        /*005c*/ 	.word	0x00000000
        /*0060*/ 	.short	0x0001
        /*0062*/ 	.short	0x0004
        /*0064*/ 	.byte	0x00, 0xf0, 0x09, 0x00


	//----- nvinfo : EIATTR_KPARAM_INFO
	.align		4
.L_2801:
        /*0068*/ 	.byte	0x04, 0x17
        /*006a*/ 	.short	(.L_2803 - .L_2802)
.L_2802:
        /*006c*/ 	.word	0x00000000
        /*0070*/ 	.short	0x0000
        /*0072*/ 	.short	0x0000
        /*0074*/ 	.byte	0x00, 0xf0, 0x11, 0x00


	//----- nvinfo : EIATTR_SPARSE_MMA_MASK
	.align		4
.L_2803:
        /*0078*/ 	.byte	0x03, 0x50
        /*007a*/ 	.short	0x0000


	//----- nvinfo : EIATTR_MAXREG_COUNT
	.align		4
        /*007c*/ 	.byte	0x03, 0x1b
        /*007e*/ 	.short	0x00ff


	//----- nvinfo : EIATTR_MERCURY_ISA_VERSION
	.align		4
        /*0080*/ 	.byte	0x03, 0x5f
        /*0082*/ 	.short	0x0101


	//----- nvinfo : EIATTR_EXIT_INSTR_OFFSETS
	.align		4
        /*0084*/ 	.byte	0x04, 0x1c
        /*0086*/ 	.short	(.L_2805 - .L_2804)


	//   ....[0]....
.L_2804:
        /*0088*/ 	.word	0x00000430


	//   ....[1]....
        /*008c*/ 	.word	0x00000490


	//----- nvinfo : EIATTR_MAX_THREADS
	.align		4
.L_2805:
        /*0090*/ 	.byte	0x04, 0x05
        /*0092*/ 	.short	(.L_2807 - .L_2806)
.L_2806:
        /*0094*/ 	.word	0x00000080
        /*0098*/ 	.word	0x00000001
        /*009c*/ 	.word	0x00000001


	//----- nvinfo : EIATTR_CRS_STACK_SIZE
	.align		4
.L_2807:
        /*00a0*/ 	.byte	0x04, 0x1e
        /*00a2*/ 	.short	(.L_2809 - .L_2808)
.L_2808:
        /*00a4*/ 	.word	0x00000000


	//----- nvinfo : EIATTR_CBANK_PARAM_SIZE
	.align		4
.L_2809:
        /*00a8*/ 	.byte	0x03, 0x19
        /*00aa*/ 	.short	0x001c


	//----- nvinfo : EIATTR_PARAM_CBANK
	.align		4
        /*00ac*/ 	.byte	0x04, 0x0a
        /*00ae*/ 	.short	(.L_2811 - .L_2810)
	.align		4
.L_2810:
        /*00b0*/ 	.word	index@(.nv.constant0._ZN2at6native27unrolled_elementwise_kernelINS0_13AUnaryFunctorIaaaNS0_17BitwiseXorFunctorIaEEEESt5arrayIPcLm2EELi4E23TrivialOffsetCalculatorILi1EjESA_NS0_6memory15LoadWithoutCastENSB_16StoreWithoutCastEEEviT_T0_T2_T3_T4_T5_)
        /*00b4*/ 	.short	0x0210
        /*00b6*/ 	.short	0x001c


	//----- nvinfo : EIATTR_SW_WAR
	.align		4
.L_2811:
        /*00b8*/ 	.byte	0x04, 0x36
        /*00ba*/ 	.short	(.L_2813 - .L_2812)
.L_2812:
        /*00bc*/ 	.word	0x00000008
.L_2813:


//--------------------- .nv.info._ZN2at6native29vectorized_elementwise_kernelILi2ENS0_13AUnaryFunctorIaaaNS0_17BitwiseXorFunctorIaEEEESt5arrayIPcLm2EEEEviT0_T1_ --------------------------
	.section	.nv.info._ZN2at6native29vectorized_elementwise_kernelILi2ENS0_13AUnaryFunctorIaaaNS0_17BitwiseXorFunctorIaEEEESt5arrayIPcLm2EEEEviT0_T1_,"",@"SHT_CUDA_INFO"
	.sectionflags	@""
	.align	4


	//----- nvinfo : EIATTR_CUDA_API_VERSION
	.align		4
        /*0000*/ 	.byte	0x04, 0x37
        /*0002*/ 	.short	(.L_2815 - .L_2814)
.L_2814:
        /*0004*/ 	.word	0x00000082


	//----- nvinfo : EIATTR_KPARAM_INFO
	.align		4
.L_2815:
        /*0008*/ 	.byte	0x04, 0x17
        /*000a*/ 	.short	(.L_2817 - .L_2816)
.L_2816:
        /*000c*/ 	.word	0x00000000
        /*0010*/ 	.short	0x0002
        /*0012*/ 	.short	0x0008
        /*0014*/ 	.byte	0x00, 0xf0, 0x41, 0x00


	//----- nvinfo : EIATTR_KPARAM_INFO
	.align		4
.L_2817:
        /*0018*/ 	.byte	0x04, 0x17
        /*001a*/ 	.short	(.L_2819 - .L_2818)
.L_2818:
        /*001c*/ 	.word	0x00000000
        /*0020*/ 	.short	0x0001
        /*0022*/ 	.short	0x0004
        /*0024*/ 	.byte	0x00, 0xf0, 0x09, 0x00


	//----- nvinfo : EIATTR_KPARAM_INFO
	.align		4
.L_2819:
        /*0028*/ 	.byte	0x04, 0x17
        /*002a*/ 	.short	(.L_2821 - .L_2820)
.L_2820:
        /*002c*/ 	.word	0x00000000
        /*0030*/ 	.short	0x0000
        /*0032*/ 	.short	0x0000
        /*0034*/ 	.byte	0x00, 0xf0, 0x11, 0x00


	//----- nvinfo : EIATTR_SPARSE_MMA_MASK
	.align		4
.L_2821:
        /*0038*/ 	.byte	0x03, 0x50
        /*003a*/ 	.short	0x0000


	//----- nvinfo : EIATTR_MAXREG_COUNT
	.align		4
        /*003c*/ 	.byte	0x03, 0x1b
        /*003e*/ 	.short	0x00ff


	//----- nvinfo : EIATTR_MERCURY_ISA_VERSION
	.align		4
        /*0040*/ 	.byte	0x03, 0x5f
        /*0042*/ 	.short	0x0101


	//----- nvinfo : EIATTR_EXIT_INSTR_OFFSETS
	.align		4
        /*0044*/ 	.byte	0x04, 0x1c
        /*0046*/ 	.short	(.L_2823 - .L_2822)


	//   ....[0]....
.L_2822:
        /*0048*/ 	.word	0x00000320


	//   ....[1]....
        /*004c*/ 	.word	0x00000b90


	//   ....[2]....
        /*0050*/ 	.word	0x00000bf0


	//----- nvinfo : EIATTR_MAX_THREADS
	.align		4
.L_2823:
        /*0054*/ 	.byte	0x04, 0x05
        /*0056*/ 	.short	(.L_2825 - .L_2824)
.L_2824:
        /*0058*/ 	.word	0x00000080
        /*005c*/ 	.word	0x00000001
        /*0060*/ 	.word	0x00000001


	//----- nvinfo : EIATTR_CRS_STACK_SIZE
	.align		4
.L_2825:
        /*0064*/ 	.byte	0x04, 0x1e
        /*0066*/ 	.short	(.L_2827 - .L_2826)
.L_2826:
        /*0068*/ 	.word	0x00000000


	//----- nvinfo : EIATTR_CBANK_PARAM_SIZE
	.align		4
.L_2827:
        /*006c*/ 	.byte	0x03, 0x19
        /*006e*/ 	.short	0x0018


	//----- nvinfo : EIATTR_PARAM_CBANK
	.align		4
        /*0070*/ 	.byte	0x04, 0x0a
        /*0072*/ 	.short	(.L_2829 - .L_2828)
	.align		4
.L_2828:
        /*0074*/ 	.word	index@(.nv.constant0._ZN2at6native29vectorized_elementwise_kernelILi2ENS0_13AUnaryFunctorIaaaNS0_17BitwiseXorFunctorIaEEEESt5arrayIPcLm2EEEEviT0_T1_)
        /*0078*/ 	.short	0x0210
        /*007a*/ 	.short	0x0018


	//----- nvinfo : EIATTR_SW_WAR
	.align		4
.L_2829:
        /*007c*/ 	.byte	0x04, 0x36
        /*007e*/ 	.short	(.L_2831 - .L_2830)
.L_2830:
        /*0080*/ 	.word	0x00000008
.L_2831:


//--------------------- .nv.info._ZN2at6native29vectorized_elementwise_kernelILi4ENS0_13AUnaryFunctorIaaaNS0_17BitwiseXorFunctorIaEEEESt5arrayIPcLm2EEEEviT0_T1_ --------------------------
	.section	.nv.info._ZN2at6native29vectorized_elementwise_kernelILi4ENS0_13AUnaryFunctorIaaaNS0_17BitwiseXorFunctorIaEEEESt5arrayIPcLm2EEEEviT0_T1_,"",@"SHT_CUDA_INFO"
	.sectionflags	@""
	.align	4


	//----- nvinfo : EIATTR_CUDA_API_VERSION
	.align		4
        /*0000*/ 	.byte	0x04, 0x37
        /*0002*/ 	.short	(.L_2833 - .L_2832)
.L_2832:
        /*0004*/ 	.word	0x00000082


	//----- nvinfo : EIATTR_KPARAM_INFO
	.align		4
.L_2833:
        /*0008*/ 	.byte	0x04, 0x17
        /*000a*/ 	.short	(.L_2835 - .L_2834)
.L_2834:
        /*000c*/ 	.word	0x00000000
        /*0010*/ 	.short	0x0002
        /*0012*/ 	.short	0x0008
        /*0014*/ 	.byte	0x00, 0xf0, 0x41, 0x00


	//----- nvinfo : EIATTR_KPARAM_INFO
	.align		4
.L_2835:
        /*0018*/ 	.byte	0x04, 0x17
        /*001a*/ 	.short	(.L_2837 - .L_2836)
.L_2836:
        /*001c*/ 	.word	0x00000000
        /*0020*/ 	.short	0x0001
        /*0022*/ 	.short	0x0004
        /*0024*/ 	.byte	0x00, 0xf0, 0x09, 0x00


	//----- nvinfo : EIATTR_KPARAM_INFO
	.align		4
.L_2837:
        /*0028*/ 	.byte	0x04, 0x17
        /*002a*/ 	.short	(.L_2839 - .L_2838)
.L_2838:
        /*002c*/ 	.word	0x00000000
        /*0030*/ 	.short	0x0000
        /*0032*/ 	.short	0x0000
        /*0034*/ 	.byte	0x00, 0xf0, 0x11, 0x00


	//----- nvinfo : EIATTR_SPARSE_MMA_MASK
	.align		4
.L_2839:
        /*0038*/ 	.byte	0x03, 0x50
        /*003a*/ 	.short	0x0000


	//----- nvinfo : EIATTR_MAXREG_COUNT
	.align		4
        /*003c*/ 	.byte	0x03, 0x1b
        /*003e*/ 	.short	0x00ff


	//----- nvinfo : EIATTR_MERCURY_ISA_VERSION
	.align		4
        /*0040*/ 	.byte	0x03, 0x5f
        /*0042*/ 	.short	0x0101


	//----- nvinfo : EIATTR_EXIT_INSTR_OFFSETS
	.align		4
        /*0044*/ 	.byte	0x04, 0x1c
        /*0046*/ 	.short	(.L_2841 - .L_2840)


	//   ....[0]....
.L_2840:
        /*0048*/ 	.word	0x00000300


	//   ....[1]....
        /*004c*/ 	.word	0x00000b70


	//   ....[2]....
        /*0050*/ 	.word	0x00000bd0


	//----- nvinfo : EIATTR_MAX_THREADS
	.align		4
.L_2841:
        /*0054*/ 	.byte	0x04, 0x05
        /*0056*/ 	.short	(.L_2843 - .L_2842)
.L_2842:
        /*0058*/ 	.word	0x00000080
        /*005c*/ 	.word	0x00000001
        /*0060*/ 	.word	0x00000001


	//----- nvinfo : EIATTR_CRS_STACK_SIZE
	.align		4
.L_2843:
        /*0064*/ 	.byte	0x04, 0x1e
        /*0066*/ 	.short	(.L_2845 - .L_2844)
.L_2844:
        /*0068*/ 	.word	0x00000000


	//----- nvinfo : EIATTR_CBANK_PARAM_SIZE
	.align		4
.L_2845:
        /*006c*/ 	.byte	0x03, 0x19
        /*006e*/ 	.short	0x0018


	//----- nvinfo : EIATTR_PARAM_CBANK
	.align		4
        /*0070*/ 	.byte	0x04, 0x0a
        /*0072*/ 	.short	(.L_2847 - .L_2846)
	.align		4
.L_2846:
        /*0074*/ 	.word	index@(.nv.constant0._ZN2at6native29vectorized_elementwise_kernelILi4ENS0_13AUnaryFunctorIaaaNS0_17BitwiseXorFunctorIaEEEESt5arrayIPcLm2EEEEviT0_T1_)
        /*0078*/ 	.short	0x0210
        /*007a*/ 	.short	0x0018


	//----- nvinfo : EIATTR_SW_WAR
	.align		4
.L_2847:
        /*007c*/ 	.byte	0x04, 0x36
        /*007e*/ 	.short	(.L_2849 - .L_2848)
.L_2848:
        /*0080*/ 	.word	0x00000008
.L_2849:


//--------------------- .nv.info._ZN2at6native29vectorized_elementwise_kernelILi8ENS0_13AUnaryFunctorIaaaNS0_17BitwiseXorFunctorIaEEEESt5arrayIPcLm2EEEEviT0_T1_ --------------------------
	.section	.nv.info._ZN2at6native29vectorized_elementwise_kernelILi8ENS0_13AUnaryFunctorIaaaNS0_17BitwiseXorFunctorIaEEEESt5arrayIPcLm2EEEEviT0_T1_,"",@"SHT_CUDA_INFO"
	.sectionflags	@""
	.align	4


	//----- nvinfo : EIATTR_CUDA_API_VERSION
	.align		4
        /*0000*/ 	.byte	0x04, 0x37
        /*0002*/ 	.short	(.L_2851 - .L_2850)
.L_2850:
        /*0004*/ 	.word	0x00000082


	//----- nvinfo : EIATTR_KPARAM_INFO
	.align		4
.L_2851:
        /*0008*/ 	.byte	0x04, 0x17
        /*000a*/ 	.short	(.L_2853 - .L_2852)
.L_2852:
        /*000c*/ 	.word	0x00000000
        /*0010*/ 	.short	0x0002
        /*0012*/ 	.short	0x0008
        /*0014*/ 	.byte	0x00, 0xf0, 0x41, 0x00


	//----- nvinfo : EIATTR_KPARAM_INFO
	.align		4
.L_2853:
        /*0018*/ 	.byte	0x04, 0x17
        /*001a*/ 	.short	(.L_2855 - .L_2854)
.L_2854:
        /*001c*/ 	.word	0x00000000
        /*0020*/ 	.short	0x0001
        /*0022*/ 	.short	0x0004
        /*0024*/ 	.byte	0x00, 0xf0, 0x09, 0x00


	//----- nvinfo : EIATTR_KPARAM_INFO
	.align		4
.L_2855:
        /*0028*/ 	.byte	0x04, 0x17
        /*002a*/ 	.short	(.L_2857 - .L_2856)
.L_2856:
        /*002c*/ 	.word	0x00000000
        /*0030*/ 	.short	0x0000
        /*0032*/ 	.short	0x0000
        /*0034*/ 	.byte	0x00, 0xf0, 0x11, 0x00


	//----- nvinfo : EIATTR_SPARSE_MMA_MASK
	.align		4
.L_2857:
        /*0038*/ 	.byte	0x03, 0x50
        /*003a*/ 	.short	0x0000


	//----- nvinfo : EIATTR_MAXREG_COUNT
	.align		4
        /*003c*/ 	.byte	0x03, 0x1b
        /*003e*/ 	.short	0x00ff


	//----- nvinfo : EIATTR_MERCURY_ISA_VERSION
	.align		4
        /*0040*/ 	.byte	0x03, 0x5f
        /*0042*/ 	.short	0x0101


	//----- nvinfo : EIATTR_EXIT_INSTR_OFFSETS
	.align		4
        /*0044*/ 	.byte	0x04, 0x1c
        /*0046*/ 	.short	(.L_2859 - .L_2858)


	//   ....[0]....
.L_2858:
        /*0048*/ 	.word	0x00000300


	//   ....[1]....
        /*004c*/ 	.word	0x00000b70


	//   ....[2]....
        /*0050*/ 	.word	0x00000bd0


	//----- nvinfo : EIATTR_MAX_THREADS
	.align		4
.L_2859:
        /*0054*/ 	.byte	0x04, 0x05
        /*0056*/ 	.short	(.L_2861 - .L_2860)
.L_2860:
        /*0058*/ 	.word	0x00000080
        /*005c*/ 	.word	0x00000001
        /*0060*/ 	.word	0x00000001


	//----- nvinfo : EIATTR_CRS_STACK_SIZE
	.align		4
.L_2861:
        /*0064*/ 	.byte	0x04, 0x1e
        /*0066*/ 	.short	(.L_2863 - .L_2862)
.L_2862:
        /*0068*/ 	.word	0x00000000


	//----- nvinfo : EIATTR_CBANK_PARAM_SIZE
	.align		4
.L_2863:
        /*006c*/ 	.byte	0x03, 0x19
        /*006e*/ 	.short	0x0018


	//----- nvinfo : EIATTR_PARAM_CBANK
	.align		4
        /*0070*/ 	.byte	0x04, 0x0a
        /*0072*/ 	.short	(.L_2865 - .L_2864)
	.align		4
.L_2864:
        /*0074*/ 	.word	index@(.nv.constant0._ZN2at6native29vectorized_elementwise_kernelILi8ENS0_13AUnaryFunctorIaaaNS0_17BitwiseXorFunctorIaEEEESt5arrayIPcLm2EEEEviT0_T1_)
        /*0078*/ 	.short	0x0210
        /*007a*/ 	.short	0x0018


	//----- nvinfo : EIATTR_SW_WAR
	.align		4
.L_2865:
        /*007c*/ 	.byte	0x04, 0x36
        /*007e*/ 	.short	(.L_2867 - .L_2866)
.L_2866:
        /*0080*/ 	.word	0x00000008
.L_2867:


//--------------------- .nv.info._ZN2at6native18elementwise_kernelILi128ELi4EZNS0_15gpu_kernel_implINS0_13BinaryFunctorIaaaNS0_17BitwiseXorFunctorIaEEEEEEvRNS_18TensorIteratorBaseERKT_EUliE_EEviT1_ --------------------------
	.section	.nv.info._ZN2at6native18elementwise_kernelILi128ELi4EZNS0_15gpu_kernel_implINS0_13BinaryFunctorIaaaNS0_17BitwiseXorFunctorIaEEEEEEvRNS_18TensorIteratorBaseERKT_EUliE_EEviT1_,"",@"SHT_CUDA_INFO"
	.sectionflags	@""
	.align	4


	//----- nvinfo : EIATTR_CUDA_API_VERSION
	.align		4
        /*0000*/ 	.byte	0x04, 0x37
        /*0002*/ 	.short	(.L_2869 - .L_2868)
.L_2868:
        /*0004*/ 	.word	0x00000082


	//----- nvinfo : EIATTR_KPARAM_INFO
	.align		4
.L_2869:
        /*0008*/ 	.byte	0x04, 0x17
        /*000a*/ 	.short	(.L_2871 - .L_2870)
.L_2870:
        /*000c*/ 	.word	0x00000000
        /*0010*/ 	.short	0x0001
        /*0012*/ 	.short	0x0008
        /*0014*/ 	.byte	0x00, 0xf0, 0x21, 0x0a


	//----- nvinfo : EIATTR_KPARAM_INFO
	.align		4
.L_2871:
        /*0018*/ 	.byte	0x04, 0x17
        /*001a*/ 	.short	(.L_2873 - .L_2872)
.L_2872:
        /*001c*/ 	.word	0x00000000
        /*0020*/ 	.short	0x0000
        /*0022*/ 	.short	0x0000
        /*0024*/ 	.byte	0x00, 0xf0, 0x11, 0x00


	//----- nvinfo : EIATTR_SPARSE_MMA_MASK
	.align		4
.L_2873:
        /*0028*/ 	.byte	0x03, 0x50
        /*002a*/ 	.short	0x0000


	//----- nvinfo : EIATTR_MAXREG_COUNT
	.align		4
        /*002c*/ 	.byte	0x03, 0x1b
        /*002e*/ 	.short	0x0080


	//----- nvinfo : EIATTR_EXTERNS
	.align		4
        /*0030*/ 	.byte	0x04, 0x0f
        /*0032*/ 	.short	(.L_2875 - .L_2874)


	//   ....[0]....
	.align		4
.L_2874:
        /*0034*/ 	.word	index@(__assertfail)


	//----- nvinfo : EIATTR_MERCURY_ISA_VERSION
	.align		4
.L_2875:
        /*0038*/ 	.byte	0x03, 0x5f
        /*003a*/ 	.short	0x0101


	//----- nvinfo : EIATTR_SYSCALL_OFFSETS
	.align		4
        /*003c*/ 	.byte	0x04, 0x46
        /*003e*/ 	.short	(.L_2877 - .L_2876)


	//   ....[0]....
.L_2876:
        /*0040*/ 	.word	0x00002520


	//   ....[1]....
        /*0044*/ 	.word	0x000033a0


	//   ....[2]....
        /*0048*/ 	.word	0x000042c0


	//   ....[3]....
        /*004c*/ 	.word	0x00006850


	//   ....[4]....
        /*0050*/ 	.word	0x000076d0


	//   ....[5]....
        /*0054*/ 	.word	0x000085f0


	//   ....[6]....
        /*0058*/ 	.word	0x0000ab70


	//   ....[7]....
        /*005c*/ 	.word	0x0000b9f0


	//   ....[8]....
        /*0060*/ 	.word	0x0000c910


	//   ....[9]....
        /*0064*/ 	.word	0x0000ee80


	//   ....[10]....
        /*0068*/ 	.word	0x0000fd00


	//   ....[11]....
        /*006c*/ 	.word	0x00010c20


	//----- nvinfo : EIATTR_EXIT_INSTR_OFFSETS
	.align		4
.L_2877:
        /*0070*/ 	.byte	0x04, 0x1c
        /*0072*/ 	.short	(.L_2879 - .L_2878)


	//   ....[0]....
.L_2878:
        /*0074*/ 	.word	0x0000ca00


	//   ....[1]....
        /*0078*/ 	.word	0x0000fe40


	//   ....[2]....
        /*007c*/ 	.word	0x0000fe60


	//   ....[3]....
        /*0080*/ 	.word	0x0000ff20


	//   ....[4]....
        /*0084*/ 	.word	0x0000ff60


	//   ....[5]....
        /*0088*/ 	.word	0x0000ffa0


	//   ....[6]....
        /*008c*/ 	.word	0x00010030


	//   ....[7]....
        /*0090*/ 	.word	0x00010070


	//   ....[8]....
        /*0094*/ 	.word	0x00010110


	//   ....[9]....
        /*0098*/ 	.word	0x00010160


	//   ....[10]....
        /*009c*/ 	.word	0x000101b0


	//   ....[11]....
        /*00a0*/ 	.word	0x00010270


	//   ....[12]....
        /*00a4*/ 	.word	0x000102d0


	//   ....[13]....
        /*00a8*/ 	.word	0x00010460


	//   ....[14]....
        /*00ac*/ 	.word	0x000105c0


	//   ....[15]....
        /*00b0*/ 	.word	0x00010600


	//   ....[16]....
        /*00b4*/ 	.word	0x000106c0


	//   ....[17]....
        /*00b8*/ 	.word	0x00010840


	//   ....[18]....
        /*00bc*/ 	.word	0x000109c0


	//   ....[19]....
        /*00c0*/ 	.word	0x00010b20


	//   ....[20]....
        /*00c4*/ 	.word	0x00010c30


	//   ....[21]....
        /*00c8*/ 	.word	0x00010c90


	//   ....[22]....
        /*00cc*/ 	.word	0x00010cd0


	//----- nvinfo : EIATTR_MAX_THREADS
	.align		4
.L_2879:
        /*00d0*/ 	.byte	0x04, 0x05
        /*00d2*/ 	.short	(.L_2881 - .L_2880)
.L_2880:
        /*00d4*/ 	.word	0x00000080
        /*00d8*/ 	.word	0x00000001
        /*00dc*/ 	.word	0x00000001


	//----- nvinfo : EIATTR_CRS_STACK_SIZE
	.align		4
.L_2881:
        /*00e0*/ 	.byte	0x04, 0x1e
        /*00e2*/ 	.short	(.L_2883 - .L_2882)
.L_2882:
        /*00e4*/ 	.word	0x00000000


	//----- nvinfo : EIATTR_CBANK_PARAM_SIZE
	.align		4
.L_2883:
        /*00e8*/ 	.byte	0x03, 0x19
        /*00ea*/ 	.short	0x0290


	//----- nvinfo : EIATTR_PARAM_CBANK
	.align		4
        /*00ec*/ 	.byte	0x04, 0x0a
        /*00ee*/ 	.short	(.L_2885 - .L_2884)
	.align		4
.L_2884:
        /*00f0*/ 	.word	index@(.nv.constant0._ZN2at6native18elementwise_kernelILi128ELi4EZNS0_15gpu_kernel_implINS0_13BinaryFunctorIaaaNS0_17BitwiseXorFunctorIaEEEEEEvRNS_18TensorIteratorBaseERKT_EUliE_EEviT1_)
        /*00f4*/ 	.short	0x0210
        /*00f6*/ 	.short	0x0290


	//----- nvinfo : EIATTR_SW_WAR
	.align		4
.L_2885:
        /*00f8*/ 	.byte	0x04, 0x36
        /*00fa*/ 	.short	(.L_2887 - .L_2886)
.L_2886:
        /*00fc*/ 	.word	0x00000008
.L_2887:


//--------------------- .nv.info._ZN2at6native27unrolled_elementwise_kernelINS0_13BinaryFunctorIaaaNS0_17BitwiseXorFunctorIaEEEESt5arrayIPcLm3EELi4E23TrivialOffsetCalculatorILi2EjES9_ILi1EjENS0_6memory12LoadWithCastILi2EEENSC_13StoreWithCastILi1EEEEEviT_T0_T2_T3_T4_T5_ --------------------------
	.section	.nv.info._ZN2at6native27unrolled_elementwise_kernelINS0_13BinaryFunctorIaaaNS0_17BitwiseXorFunctorIaEEEESt5arrayIPcLm3EELi4E23TrivialOffsetCalculatorILi2EjES9_ILi1EjENS0_6memory12LoadWithCastILi2EEENSC_13StoreWithCastILi1EEEEEviT_T0_T2_T3_T4_T5_,"",@"SHT_CUDA_INFO"
	.sectionflags	@""
	.align	4


	//----- nvinfo : EIATTR_CUDA_API_VERSION
	.align		4
        /*0000*/ 	.byte	0x04, 0x37
        /*0002*/ 	.short	(.L_2889 - .L_2888)
.L_2888:
        /*0004*/ 	.word	0x00000082


	//----- nvinfo : EIATTR_KPARAM_INFO
	.align		4
.L_2889:
        /*0008*/ 	.byte	0x04, 0x17
        /*000a*/ 	.short	(.L_2891 - .L_2890)
.L_2890:
        /*000c*/ 	.word	0x00000000
        /*0010*/ 	.short	0x0006
        /*0012*/ 	.short	0x0030
        /*0014*/ 	.byte	0x00, 0xf0, 0x21, 0x00


	//----- nvinfo : EIATTR_KPARAM_INFO
	.align		4
.L_2891:
        /*0018*/ 	.byte	0x04, 0x17
        /*001a*/ 	.short	(.L_2893 - .L_2892)
.L_2892:
        /*001c*/ 	.word	0x00000000
        /*0020*/ 	.short	0x0005
        /*0022*/ 	.short	0x0024
        /*0024*/ 	.byte	0x00, 0xf0, 0x31, 0x00


	//----- nvinfo : EIATTR_KPARAM_INFO
	.align		4
.L_2893:
        /*0028*/ 	.byte	0x04, 0x17
        /*002a*/ 	.short	(.L_2895 - .L_2894)
.L_2894:
        /*002c*/ 	.word	0x00000000
        /*0030*/ 	.short	0x0004
        /*0032*/ 	.short	0x0021
        /*0034*/ 	.byte	0x00, 0xf0, 0x05, 0x00


	//----- nvinfo : EIATTR_KPARAM_INFO
	.align		4
.L_2895:
        /*0038*/ 	.byte	0x04, 0x17
        /*003a*/ 	.short	(.L_2897 - .L_2896)
.L_2896:
        /*003c*/ 	.word	0x00000000
        /*0040*/ 	.short	0x0003
        /*0042*/ 	.short	0x0020
        /*0044*/ 	.byte	0x00, 0xf0, 0x05, 0x00


	//----- nvinfo : EIATTR_KPARAM_INFO
	.align		4
.L_2897:
        /*0048*/ 	.byte	0x04, 0x17
        /*004a*/ 	.short	(.L_2899 - .L_2898)
.L_2898:
        /*004c*/ 	.word	0x00000000
        /*0050*/ 	.short	0x0002
        /*0052*/ 	.short	0x0008
        /*0054*/ 	.byte	0x00, 0xf0, 0x61, 0x00


	//----- nvinfo : EIATTR_KPARAM_INFO
	.align		4
.L_2899:
        /*0058*/ 	.byte	0x04, 0x17
        /*005a*/ 	.short	(.L_2901 - .L_2900)
.L_2900:
        /*005c*/ 	.word	0x00000000
        /*0060*/ 	.short	0x0001
        /*0062*/ 	.short	0x0004
        /*0064*/ 	.byte	0x00, 0xf0, 0x05, 0x00


	//----- nvinfo : EIATTR_KPARAM_INFO
	.align		4
.L_2901:
        /*0068*/ 	.byte	0x04, 0x17
        /*006a*/ 	.short	(.L_2903 - .L_2902)
.L_2902:
        /*006c*/ 	.word	0x00000000
        /*0070*/ 	.short	0x0000
        /*0072*/ 	.short	0x0000
        /*0074*/ 	.byte	0x00, 0xf0, 0x11, 0x00


	//----- nvinfo : EIATTR_SPARSE_MMA_MASK
	.align		4
.L_2903:
        /*0078*/ 	.byte	0x03, 0x50
        /*007a*/ 	.short	0x0000


	//----- nvinfo : EIATTR_MAXREG_COUNT
	.align		4
        /*007c*/ 	.byte	0x03, 0x1b
        /*007e*/ 	.short	0x00ff


	//----- nvinfo : EIATTR_EXTERNS
	.align		4
        /*0080*/ 	.byte	0x04, 0x0f
        /*0082*/ 	.short	(.L_2905 - .L_2904)


	//   ....[0]....
	.align		4
.L_2904:
        /*0084*/ 	.word	index@(__assertfail)


	//----- nvinfo : EIATTR_MERCURY_ISA_VERSION
	.align		4
.L_2905:
        /*0088*/ 	.byte	0x03, 0x5f
        /*008a*/ 	.short	0x0101


	//----- nvinfo : EIATTR_SYSCALL_OFFSETS
	.align		4
        /*008c*/ 	.byte	0x04, 0x46
        /*008e*/ 	.short	(.L_2907 - .L_2906)


	//   ....[0]....
.L_2906:
        /*0090*/ 	.word	0x00000f30


	//   ....[1]....
        /*0094*/ 	.word	0x00001dc0


	//   ....[2]....
        /*0098*/ 	.word	0x00002cd0


	//   ....[3]....
        /*009c*/ 	.word	0x00003b60


	//   ....[4]....
        /*00a0*/ 	.word	0x00004a80


	//   ....[5]....
        /*00a4*/ 	.word	0x00005920


	//   ....[6]....
        /*00a8*/ 	.word	0x00006820


	//   ....[7]....
        /*00ac*/ 	.word	0x000076c0


	//   ....[8]....
        /*00b0*/ 	.word	0x000086d0


	//   ....[9]....
        /*00b4*/ 	.word	0x000096d0


	//   ....[10]....
        /*00b8*/ 	.word	0x0000a6c0


	//   ....[11]....
        /*00bc*/ 	.word	0x0000b6b0


	//----- nvinfo : EIATTR_EXIT_INSTR_OFFSETS
	.align		4
.L_2907:
        /*00c0*/ 	.byte	0x04, 0x1c
        /*00c2*/ 	.short	(.L_2909 - .L_2908)


	//   ....[0]....
.L_2908:
        /*00c4*/ 	.word	0x0000a7a0


	//   ....[1]....
        /*00c8*/ 	.word	0x0000a8d0


	//   ....[2]....
        /*00cc*/ 	.word	0x0000a8f0


	//   ....[3]....
        /*00d0*/ 	.word	0x0000a9b0


	//   ....[4]....
        /*00d4*/ 	.word	0x0000a9f0


	//   ....[5]....
        /*00d8*/ 	.word	0x0000aa30


	//   ....[6]....
        /*00dc*/ 	.word	0x0000aac0


	//   ....[7]....
        /*00e0*/ 	.word	0x0000ab00


	//   ....[8]....
        /*00e4*/ 	.word	0x0000aba0


	//   ....[9]....
        /*00e8*/ 	.word	0x0000abf0


	//   ....[10]....
        /*00ec*/ 	.word	0x0000ac40


	//   ....[11]....
        /*00f0*/ 	.word	0x0000ad00


	//   ....[12]....
        /*00f4*/ 	.word	0x0000ad60


	//   ....[13]....
        /*00f8*/ 	.word	0x0000aef0


	//   ....[14]....
        /*00fc*/ 	.word	0x0000b050


	//   ....[15]....
        /*0100*/ 	.word	0x0000b090


	//   ....[16]....
        /*0104*/ 	.word	0x0000b150


	//   ....[17]....
        /*0108*/ 	.word	0x0000b2d0


	//   ....[18]....
        /*010c*/ 	.word	0x0000b450


	//   ....[19]....
        /*0110*/ 	.word	0x0000b5b0


	//   ....[20]....
        /*0114*/ 	.word	0x0000b6c0


	//   ....[21]....
        /*0118*/ 	.word	0x0000b720


	//   ....[22]....
        /*011c*/ 	.word	0x0000b760


	//----- nvinfo : EIATTR_MAX_THREADS
	.align		4
.L_2909:
        /*0120*/ 	.byte	0x04, 0x05
        /*0122*/ 	.short	(.L_2911 - .L_2910)
.L_2910:
        /*0124*/ 	.word	0x00000080
        /*0128*/ 	.word	0x00000001
        /*012c*/ 	.word	0x00000001


	//----- nvinfo : EIATTR_CRS_STACK_SIZE
	.align		4
.L_2911:
        /*0130*/ 	.byte	0x04, 0x1e
        /*0132*/ 	.short	(.L_2913 - .L_2912)
.L_2912:
        /*0134*/ 	.word	0x00000000


	//----- nvinfo : EIATTR_CBANK_PARAM_SIZE
	.align		4
.L_2913:
        /*0138*/ 	.byte	0x03, 0x19
        /*013a*/ 	.short	0x0038


	//----- nvinfo : EIATTR_PARAM_CBANK
	.align		4
        /*013c*/ 	.byte	0x04, 0x0a
        /*013e*/ 	.short	(.L_2915 - .L_2914)
	.align		4
.L_2914:
        /*0140*/ 	.word	index@(.nv.constant0._ZN2at6native27unrolled_elementwise_kernelINS0_13BinaryFunctorIaaaNS0_17BitwiseXorFunctorIaEEEESt5arrayIPcLm3EELi4E23TrivialOffsetCalculatorILi2EjES9_ILi1EjENS0_6memory12LoadWithCastILi2EEENSC_13StoreWithCastILi1EEEEEviT_T0_T2_T3_T4_T5_)
        /*0144*/ 	.short	0x0210
        /*0146*/ 	.short	0x0038


	//----- nvinfo : EIATTR_SW_WAR
	.align		4
.L_2915:
        /*0148*/ 	.byte	0x04, 0x36
        /*014a*/ 	.short	(.L_2917 - .L_2916)
.L_2916:
        /*014c*/ 	.word	0x00000008
.L_2917:


//--------------------- .nv.info._ZN2at6native18elementwise_kernelILi128ELi4EZNS0_22gpu_kernel_impl_nocastINS0_13BinaryFunctorIaaaNS0_17BitwiseXorFunctorIaEEEEEEvRNS_18TensorIteratorBaseERKT_EUliE_EEviT1_ --------------------------
	.section	.nv.info._ZN2at6native18elementwise_kernelILi128ELi4EZNS0_22gpu_kernel_impl_nocastINS0_13BinaryFunctorIaaaNS0_17BitwiseXorFunctorIaEEEEEEvRNS_18TensorIteratorBaseERKT_EUliE_EEviT1_,"",@"SHT_CUDA_INFO"
	.sectionflags	@""
	.align	4


	//----- nvinfo : EIATTR_CUDA_API_VERSION
	.align		4
        /*0000*/ 	.byte	0x04, 0x37
        /*0002*/ 	.short	(.L_2919 - .L_2918)
.L_2918:
        /*0004*/ 	.word	0x00000082


	//----- nvinfo : EIATTR_KPARAM_INFO
	.align		4
.L_2919:
        /*0008*/ 	.byte	0x04, 0x17
        /*000a*/ 	.short	(.L_2921 - .L_2920)
.L_2920:
        /*000c*/ 	.word	0x00000000
        /*0010*/ 	.short	0x0001
        /*0012*/ 	.short	0x0008
        /*0014*/ 	.byte	0x00, 0xf0, 0x21, 0x0a


	//----- nvinfo : EIATTR_KPARAM_INFO
	.align		4
.L_2921:
        /*0018*/ 	.byte	0x04, 0x17
        /*001a*/ 	.short	(.L_2923 - .L_2922)
.L_2922:
        /*001c*/ 	.word	0x00000000
        /*0020*/ 	.short	0x0000
        /*0022*/ 	.short	0x0000
        /*0024*/ 	.byte	0x00, 0xf0, 0x11, 0x00


	//----- nvinfo : EIATTR_SPARSE_MMA_MASK
	.align		4
.L_2923:
        /*0028*/ 	.byte	0x03, 0x50
        /*002a*/ 	.short	0x0000


	//----- nvinfo : EIATTR_MAXREG_COUNT
	.align		4
        /*002c*/ 	.byte	0x03, 0x1b
        /*002e*/ 	.short	0x0080


	//----- nvinfo : EIATTR_MERCURY_ISA_VERSION
	.align		4
        /*0030*/ 	.byte	0x03, 0x5f
        /*0032*/ 	.short	0x0101


	//----- nvinfo : EIATTR_EXIT_INSTR_OFFSETS
	.align		4
        /*0034*/ 	.byte	0x04, 0x1c
        /*0036*/ 	.short	(.L_2925 - .L_2924)


	//   ....[0]....
.L_2924:
        /*0038*/ 	.word	0x000045f0


	//   ....[1]....
        /*003c*/ 	.word	0x00005ce0


	//----- nvinfo : EIATTR_MAX_THREADS
	.align		4
.L_2925:
        /*0040*/ 	.byte	0x04, 0x05
        /*0042*/ 	.short	(.L_2927 - .L_2926)
.L_2926:
        /*0044*/ 	.word	0x00000080
        /*0048*/ 	.word	0x00000001
        /*004c*/ 	.word	0x00000001


	//----- nvinfo : EIATTR_CRS_STACK_SIZE
	.align		4
.L_2927:
        /*0050*/ 	.byte	0x04, 0x1e
        /*0052*/ 	.short	(.L_2929 - .L_2928)
.L_2928:
        /*0054*/ 	.word	0x00000000


	//----- nvinfo : EIATTR_CBANK_PARAM_SIZE
	.align		4
.L_2929:
        /*0058*/ 	.byte	0x03, 0x19
        /*005a*/ 	.short	0x0290


	//----- nvinfo : EIATTR_PARAM_CBANK
	.align		4
        /*005c*/ 	.byte	0x04, 0x0a
        /*005e*/ 	.short	(.L_2931 - .L_2930)
	.align		4
.L_2930:
        /*0060*/ 	.word	index@(.nv.constant0._ZN2at6native18elementwise_kernelILi128ELi4EZNS0_22gpu_kernel_impl_nocastINS0_13BinaryFunctorIaaaNS0_17BitwiseXorFunctorIaEEEEEEvRNS_18TensorIteratorBaseERKT_EUliE_EEviT1_)
        /*0064*/ 	.short	0x0210
        /*0066*/ 	.short	0x0290


	//----- nvinfo : EIATTR_SW_WAR
	.align		4
.L_2931:
        /*0068*/ 	.byte	0x04, 0x36
        /*006a*/ 	.short	(.L_2933 - .L_2932)
.L_2932:
        /*006c*/ 	.word	0x00000008
.L_2933:


//--------------------- .nv.info._ZN2at6native27unrolled_elementwise_kernelINS0_13BinaryFunctorIaaaNS0_17BitwiseXorFunctorIaEEEESt5arrayIPcLm3EELi4E23TrivialOffsetCalculatorILi2EjES9_ILi1EjENS0_6memory15LoadWithoutCastENSC_16StoreWithoutCastEEEviT_T0_T2_T3_T4_T5_ --------------------------
	.section	.nv.info._ZN2at6native27unrolled_elementwise_kernelINS0_13BinaryFunctorIaaaNS0_17BitwiseXorFunctorIaEEEESt5arrayIPcLm3EELi4E23TrivialOffsetCalculatorILi2EjES9_ILi1EjENS0_6memory15LoadWithoutCastENSC_16StoreWithoutCastEEEviT_T0_T2_T3_T4_T5_,"",@"SHT_CUDA_INFO"
	.sectionflags	@""
	.align	4


	//----- nvinfo : EIATTR_CUDA_API_VERSION
	.align		4
        /*0000*/ 	.byte	0x04, 0x37
        /*0002*/ 	.short	(.L_2935 - .L_2934)
.L_2934:
        /*0004*/ 	.word	0x00000082


	//----- nvinfo : EIATTR_KPARAM_INFO
	.align		4
.L_2935:
        /*0008*/ 	.byte	0x04, 0x17
        /*000a*/ 	.short	(.L_2937 - .L_2936)
.L_2936:
        /*000c*/ 	.word	0x00000000
        /*0010*/ 	.short	0x0006
        /*0012*/ 	.short	0x0023
        /*0014*/ 	.byte	0x00, 0xf0, 0x05, 0x00


	//----- nvinfo : EIATTR_KPARAM_INFO
	.align		4
.L_2937:
        /*0018*/ 	.byte	0x04, 0x17
        /*001a*/ 	.short	(.L_2939 - .L_2938)
.L_2938:
        /*001c*/ 	.word	0x00000000
        /*0020*/ 	.short	0x0005
        /*0022*/ 	.short	0x0022
        /*0024*/ 	.byte	0x00, 0xf0, 0x05, 0x00


	//----- nvinfo : EIATTR_KPARAM_INFO
	.align		4
.L_2939:
        /*0028*/ 	.byte	0x04, 0x17
        /*002a*/ 	.short	(.L_2941 - .L_2940)
.L_2940:
        /*002c*/ 	.word	0x00000000
        /*0030*/ 	.short	0x0004
        /*0032*/ 	.short	0x0021
        /*0034*/ 	.byte	0x00, 0xf0, 0x05, 0x00


	//----- nvinfo : EIATTR_KPARAM_INFO
	.align		4
.L_2941:
        /*0038*/ 	.byte	0x04, 0x17
        /*003a*/ 	.short	(.L_2943 - .L_2942)
.L_2942:
        /*003c*/ 	.word	0x00000000
        /*0040*/ 	.short	0x0003
        /*0042*/ 	.short	0x0020
        /*0044*/ 	.byte	0x00, 0xf0, 0x05, 0x00


	//----- nvinfo : EIATTR_KPARAM_INFO
	.align		4
.L_2943:
        /*0048*/ 	.byte	0x04, 0x17
        /*004a*/ 	.short	(.L_2945 - .L_2944)
.L_2944:
        /*004c*/ 	.word	0x00000000
        /*0050*/ 	.short	0x0002
        /*0052*/ 	.short	0x0008
        /*0054*/ 	.byte	0x00, 0xf0, 0x61, 0x00


	//----- nvinfo : EIATTR_KPARAM_INFO
	.align		4
.L_2945:
        /*0058*/ 	.byte	0x04, 0x17
        /*005a*/ 	.short	(.L_2947 - .L_2946)
.L_2946:
        /*005c*/ 	.word	0x00000000
        /*0060*/ 	.short	0x0001
        /*0062*/ 	.short	0x0004
        /*0064*/ 	.byte	0x00, 0xf0, 0x05, 0x00


	//----- nvinfo : EIATTR_KPARAM_INFO
	.align		4
.L_2947:
        /*0068*/ 	.byte	0x04, 0x17
        /*006a*/ 	.short	(.L_2949 - .L_2948)
.L_2948:
        /*006c*/ 	.word	0x00000000
        /*0070*/ 	.short	0x0000
        /*0072*/ 	.short	0x0000
        /*0074*/ 	.byte	0x00, 0xf0, 0x11, 0x00


	//----- nvinfo : EIATTR_SPARSE_MMA_MASK
	.align		4
.L_2949:
        /*0078*/ 	.byte	0x03, 0x50
        /*007a*/ 	.short	0x0000


	//----- nvinfo : EIATTR_MAXREG_COUNT
	.align		4
        /*007c*/ 	.byte	0x03, 0x1b
        /*007e*/ 	.short	0x00ff


	//----- nvinfo : EIATTR_MERCURY_ISA_VERSION
	.align		4
        /*0080*/ 	.byte	0x03, 0x5f
        /*0082*/ 	.short	0x0101


	//----- nvinfo : EIATTR_EXIT_INSTR_OFFSETS
	.align		4
        /*0084*/ 	.byte	0x04, 0x1c
        /*0086*/ 	.short	(.L_2951 - .L_2950)


	//   ....[0]....
.L_2950:
        /*0088*/ 	.word	0x00000550


	//   ....[1]....
        /*008c*/ 	.word	0x000005c0


	//----- nvinfo : EIATTR_MAX_THREADS
	.align		4
.L_2951:
        /*0090*/ 	.byte	0x04, 0x05
        /*0092*/ 	.short	(.L_2953 - .L_2952)
.L_2952:
        /*0094*/ 	.word	0x00000080
        /*0098*/ 	.word	0x00000001
        /*009c*/ 	.word	0x00000001


	//----- nvinfo : EIATTR_CRS_STACK_SIZE
	.align		4
.L_2953:
        /*00a0*/ 	.byte	0x04, 0x1e
        /*00a2*/ 	.short	(.L_2955 - .L_2954)
.L_2954:
        /*00a4*/ 	.word	0x00000000


	//----- nvinfo : EIATTR_CBANK_PARAM_SIZE
	.align		4
.L_2955:
        /*00a8*/ 	.byte	0x03, 0x19
        /*00aa*/ 	.short	0x0024


	//----- nvinfo : EIATTR_PARAM_CBANK
	.align		4
        /*00ac*/ 	.byte	0x04, 0x0a
        /*00ae*/ 	.short	(.L_2957 - .L_2956)
	.align		4
.L_2956:
        /*00b0*/ 	.word	index@(.nv.constant0._ZN2at6native27unrolled_elementwise_kernelINS0_13BinaryFunctorIaaaNS0_17BitwiseXorFunctorIaEEEESt5arrayIPcLm3EELi4E23TrivialOffsetCalculatorILi2EjES9_ILi1EjENS0_6memory15LoadWithoutCastENSC_16StoreWithoutCastEEEviT_T0_T2_T3_T4_T5_)
        /*00b4*/ 	.short	0x0210
        /*00b6*/ 	.short	0x0024


	//----- nvinfo : EIATTR_SW_WAR
	.align		4
.L_2957:
        /*00b8*/ 	.byte	0x04, 0x36
        /*00ba*/ 	.short	(.L_2959 - .L_2958)
.L_2958:
        /*00bc*/ 	.word	0x00000008
.L_2959:


//--------------------- .nv.info._ZN2at6native29vectorized_elementwise_kernelILi2ENS0_13BinaryFunctorIaaaNS0_17BitwiseXorFunctorIaEEEESt5arrayIPcLm3EEEEviT0_T1_ --------------------------
	.section	.nv.info._ZN2at6native29vectorized_elementwise_kernelILi2ENS0_13BinaryFunctorIaaaNS0_17BitwiseXorFunctorIaEEEESt5arrayIPcLm3EEEEviT0_T1_,"",@"SHT_CUDA_INFO"
	.sectionflags	@""
	.align	4


	//----- nvinfo : EIATTR_CUDA_API_VERSION
	.align		4
        /*0000*/ 	.byte	0x04, 0x37
        /*0002*/ 	.short	(.L_2961 - .L_2960)
.L_2960:
        /*0004*/ 	.word	0x00000082


	//----- nvinfo : EIATTR_KPARAM_INFO
	.align		4
.L_2961:
        /*0008*/ 	.byte	0x04, 0x17
        /*000a*/ 	.short	(.L_2963 - .L_2962)
.L_2962:
        /*000c*/ 	.word	0x00000000
        /*0010*/ 	.short	0x0002
        /*0012*/ 	.short	0x0008
        /*0014*/ 	.byte	0x00, 0xf0, 0x61, 0x00


	//----- nvinfo : EIATTR_KPARAM_INFO
	.align		4
.L_2963:
        /*0018*/ 	.byte	0x04, 0x17
        /*001a*/ 	.short	(.L_2965 - .L_2964)
.L_2964:
        /*001c*/ 	.word	0x00000000
        /*0020*/ 	.short	0x0001
        /*0022*/ 	.short	0x0004
        /*0024*/ 	.byte	0x00, 0xf0, 0x05, 0x00


	//----- nvinfo : EIATTR_KPARAM_INFO
	.align		4
.L_2965:
        /*0028*/ 	.byte	0x04, 0x17
        /*002a*/ 	.short	(.L_2967 - .L_2966)
.L_2966:
        /*002c*/ 	.word	0x00000000
        /*0030*/ 	.short	0x0000
        /*0032*/ 	.short	0x0000
        /*0034*/ 	.byte	0x00, 0xf0, 0x11, 0x00


	//----- nvinfo : EIATTR_SPARSE_MMA_MASK
	.align		4
.L_2967:
        /*0038*/ 	.byte	0x03, 0x50
        /*003a*/ 	.short	0x0000


	//----- nvinfo : EIATTR_MAXREG_COUNT
	.align		4
        /*003c*/ 	.byte	0x03, 0x1b
        /*003e*/ 	.short	0x00ff


	//----- nvinfo : EIATTR_MERCURY_ISA_VERSION
	.align		4
        /*0040*/ 	.byte	0x03, 0x5f
        /*0042*/ 	.short	0x0101


	//----- nvinfo : EIATTR_EXIT_INSTR_OFFSETS
	.align		4
        /*0044*/ 	.byte	0x04, 0x1c
        /*0046*/ 	.short	(.L_2969 - .L_2968)


	//   ....[0]....
.L_2968:
        /*0048*/ 	.word	0x00000440


	//   ....[1]....
        /*004c*/ 	.word	0x00000f30


	//   ....[2]....
        /*0050*/ 	.word	0x00000f90


	//----- nvinfo : EIATTR_MAX_THREADS
	.align		4
.L_2969:
        /*0054*/ 	.byte	0x04, 0x05
        /*0056*/ 	.short	(.L_2971 - .L_2970)
.L_2970:
        /*0058*/ 	.word	0x00000080
        /*005c*/ 	.word	0x00000001
        /*0060*/ 	.word	0x00000001


	//----- nvinfo : EIATTR_CRS_STACK_SIZE
	.align		4
.L_2971:
        /*0064*/ 	.byte	0x04, 0x1e
        /*0066*/ 	.short	(.L_2973 - .L_2972)
.L_2972:
        /*0068*/ 	.word	0x00000000


	//----- nvinfo : EIATTR_CBANK_PARAM_SIZE
	.align		4
.L_2973:
        /*006c*/ 	.byte	0x03, 0x19
        /*006e*/ 	.short	0x0020


	//----- nvinfo : EIATTR_PARAM_CBANK
	.align		4
        /*0070*/ 	.byte	0x04, 0x0a
        /*0072*/ 	.short	(.L_2975 - .L_2974)
	.align		4
.L_2974:
        /*0074*/ 	.word	index@(.nv.constant0._ZN2at6native29vectorized_elementwise_kernelILi2ENS0_13BinaryFunctorIaaaNS0_17BitwiseXorFunctorIaEEEESt5arrayIPcLm3EEEEviT0_T1_)
        /*0078*/ 	.short	0x0210
        /*007a*/ 	.short	0x0020


	//----- nvinfo : EIATTR_SW_WAR
	.align		4
.L_2975:
        /*007c*/ 	.byte	0x04, 0x36
        /*007e*/ 	.short	(.L_2977 - .L_2976)
.L_2976:
        /*0080*/ 	.word	0x00000008
.L_2977:


//--------------------- .nv.info._ZN2at6native29vectorized_elementwise_kernelILi4ENS0_13BinaryFunctorIaaaNS0_17BitwiseXorFunctorIaEEEESt5arrayIPcLm3EEEEviT0_T1_ --------------------------
	.section	.nv.info._ZN2at6native29vectorized_elementwise_kernelILi4ENS0_13BinaryFunctorIaaaNS0_17BitwiseXorFunctorIaEEEESt5arrayIPcLm3EEEEviT0_T1_,"",@"SHT_CUDA_INFO"
	.sectionflags	@""
	.align	4


	//----- nvinfo : EIATTR_CUDA_API_VERSION
	.align		4
        /*0000*/ 	.byte	0x04, 0x37
        /*0002*/ 	.short	(.L_2979 - .L_2978)
.L_2978:
        /*0004*/ 	.word	0x00000082


	//----- nvinfo : EIATTR_KPARAM_INFO
	.align		4
.L_2979:
        /*0008*/ 	.byte	0x04, 0x17
        /*000a*/ 	.short	(.L_2981 - .L_2980)
.L_2980:
        /*000c*/ 	.word	0x00000000
        /*0010*/ 	.short	0x0002
        /*0012*/ 	.short	0x0008
        /*0014*/ 	.byte	0x00, 0xf0, 0x61, 0x00


	//----- nvinfo : EIATTR_KPARAM_INFO
	.align		4
.L_2981:
        /*0018*/ 	.byte	0x04, 0x17
        /*001a*/ 	.short	(.L_2983 - .L_2982)
.L_2982:
        /*001c*/ 	.word	0x00000000
        /*0020*/ 	.short	0x0001
        /*0022*/ 	.short	0x0004
        /*0024*/ 	.byte	0x00, 0xf0, 0x05, 0x00


	//----- nvinfo : EIATTR_KPARAM_INFO
	.align		4
.L_2983:
        /*0028*/ 	.byte	0x04, 0x17
        /*002a*/ 	.short	(.L_2985 - .L_2984)
.L_2984:
        /*002c*/ 	.word	0x00000000
        /*0030*/ 	.short	0x0000
        /*0032*/ 	.short	0x0000
        /*0034*/ 	.byte	0x00, 0xf0, 0x11, 0x00


	//----- nvinfo : EIATTR_SPARSE_MMA_MASK
	.align		4
.L_2985:
        /*0038*/ 	.byte	0x03, 0x50
        /*003a*/ 	.short	0x0000


	//----- nvinfo : EIATTR_MAXREG_COUNT
	.align		4
        /*003c*/ 	.byte	0x03, 0x1b
        /*003e*/ 	.short	0x00ff


	//----- nvinfo : EIATTR_MERCURY_ISA_VERSION
	.align		4
        /*0040*/ 	.byte	0x03, 0x5f
        /*0042*/ 	.short	0x0101


	//----- nvinfo : EIATTR_EXIT_INSTR_OFFSETS
	.align		4
        /*0044*/ 	.byte	0x04, 0x1c
        /*0046*/ 	.short	(.L_2987 - .L_2986)


	//   ....[0]....
.L_2986:
        /*0048*/ 	.word	0x00000400


	//   ....[1]....
        /*004c*/ 	.word	0x00000ef0


	//   ....[2]....
        /*0050*/ 	.word	0x00000f50


	//----- nvinfo : EIATTR_MAX_THREADS
	.align		4
.L_2987:
        /*0054*/ 	.byte	0x04, 0x05
        /*0056*/ 	.short	(.L_2989 - .L_2988)
.L_2988:
        /*0058*/ 	.word	0x00000080
        /*005c*/ 	.word	0x00000001
        /*0060*/ 	.word	0x00000001


	//----- nvinfo : EIATTR_CRS_STACK_SIZE
	.align		4
.L_2989:
        /*0064*/ 	.byte	0x04, 0x1e
        /*0066*/ 	.short	(.L_2991 - .L_2990)
.L_2990:
        /*0068*/ 	.word	0x00000000


	//----- nvinfo : EIATTR_CBANK_PARAM_SIZE
	.align		4
.L_2991:
        /*006c*/ 	.byte	0x03, 0x19
        /*006e*/ 	.short	0x0020


	//----- nvinfo : EIATTR_PARAM_CBANK
	.align		4
        /*0070*/ 	.byte	0x04, 0x0a
        /*0072*/ 	.short	(.L_2993 - .L_2992)
	.align		4
.L_2992:
        /*0074*/ 	.word	index@(.nv.constant0._ZN2at6native29vectorized_elementwise_kernelILi4ENS0_13BinaryFunctorIaaaNS0_17BitwiseXorFunctorIaEEEESt5arrayIPcLm3EEEEviT0_T1_)
        /*0078*/ 	.short	0x0210
        /*007a*/ 	.short	0x0020


	//----- nvinfo : EIATTR_SW_WAR
	.align		4
.L_2993:
        /*007c*/ 	.byte	0x04, 0x36
        /*007e*/ 	.short	(.L_2995 - .L_2994)
.L_2994:
        /*0080*/ 	.word	0x00000008
.L_2995:


//--------------------- .nv.info._ZN2at6native29vectorized_elementwise_kernelILi8ENS0_13BinaryFunctorIaaaNS0_17BitwiseXorFunctorIaEEEESt5arrayIPcLm3EEEEviT0_T1_ --------------------------
	.section	.nv.info._ZN2at6native29vectorized_elementwise_kernelILi8ENS0_13BinaryFunctorIaaaNS0_17BitwiseXorFunctorIaEEEESt5arrayIPcLm3EEEEviT0_T1_,"",@"SHT_CUDA_INFO"
	.sectionflags	@""
	.align	4


	//----- nvinfo : EIATTR_CUDA_API_VERSION
	.align		4
        /*0000*/ 	.byte	0x04, 0x37
        /*0002*/ 	.short	(.L_2997 - .L_2996)
.L_2996:
        /*0004*/ 	.word	0x00000082


	//----- nvinfo : EIATTR_KPARAM_INFO
	.align		4
.L_2997:
        /*0008*/ 	.byte	0x04, 0x17
        /*000a*/ 	.short	(.L_2999 - .L_2998)
.L_2998:
        /*000c*/ 	.word	0x00000000
        /*0010*/ 	.short	0x0002
        /*0012*/ 	.short	0x0008
        /*0014*/ 	.byte	0x00, 0xf0, 0x61, 0x00


	//----- nvinfo : EIATTR_KPARAM_INFO
	.align		4
.L_2999:
        /*0018*/ 	.byte	0x04, 0x17
        /*001a*/ 	.short	(.L_3001 - .L_3000)
.L_3000:
        /*001c*/ 	.word	0x00000000
        /*0020*/ 	.short	0x0001
        /*0022*/ 	.short	0x0004
        /*0024*/ 	.byte	0x00, 0xf0, 0x05, 0x00


	//----- nvinfo : EIATTR_KPARAM_INFO
	.align		4
.L_3001:
        /*0028*/ 	.byte	0x04, 0x17
        /*002a*/ 	.short	(.L_3003 - .L_3002)
.L_3002:
        /*002c*/ 	.word	0x00000000
        /*0030*/ 	.short	0x0000
        /*0032*/ 	.short	0x0000
        /*0034*/ 	.byte	0x00, 0xf0, 0x11, 0x00


	//----- nvinfo : EIATTR_SPARSE_MMA_MASK
	.align		4
.L_3003:
        /*0038*/ 	.byte	0x03, 0x50
        /*003a*/ 	.short	0x0000


	//----- nvinfo : EIATTR_MAXREG_COUNT
	.align		4
        /*003c*/ 	.byte	0x03, 0x1b
        /*003e*/ 	.short	0x00ff


	//----- nvinfo : EIATTR_MERCURY_ISA_VERSION
	.align		4
        /*0040*/ 	.byte	0x03, 0x5f
        /*0042*/ 	.short	0x0101


	//----- nvinfo : EIATTR_EXIT_INSTR_OFFSETS
	.align		4
        /*0044*/ 	.byte	0x04, 0x1c
        /*0046*/ 	.short	(.L_3005 - .L_3004)


	//   ....[0]....
.L_3004:
        /*0048*/ 	.word	0x000003b0


	//   ....[1]....
        /*004c*/ 	.word	0x00000ea0


	//   ....[2]....
        /*0050*/ 	.word	0x00000f00


	//----- nvinfo : EIATTR_MAX_THREADS
	.align		4
.L_3005:
        /*0054*/ 	.byte	0x04, 0x05
        /*0056*/ 	.short	(.L_3007 - .L_3006)
.L_3006:
        /*0058*/ 	.word	0x00000080
        /*005c*/ 	.word	0x00000001
        /*0060*/ 	.word	0x00000001


	//----- nvinfo : EIATTR_CRS_STACK_SIZE
	.align		4
.L_3007:
        /*0064*/ 	.byte	0x04, 0x1e
        /*0066*/ 	.short	(.L_3009 - .L_3008)
.L_3008:
        /*0068*/ 	.word	0x00000000


	//----- nvinfo : EIATTR_CBANK_PARAM_SIZE
	.align		4
.L_3009:
        /*006c*/ 	.byte	0x03, 0x19
        /*006e*/ 	.short	0x0020


	//----- nvinfo : EIATTR_PARAM_CBANK
	.align		4
        /*0070*/ 	.byte	0x04, 0x0a
        /*0072*/ 	.short	(.L_3011 - .L_3010)
	.align		4
.L_3010:
        /*0074*/ 	.word	index@(.nv.constant0._ZN2at6native29vectorized_elementwise_kernelILi8ENS0_13BinaryFunctorIaaaNS0_17BitwiseXorFunctorIaEEEESt5arrayIPcLm3EEEEviT0_T1_)
        /*0078*/ 	.short	0x0210
        /*007a*/ 	.short	0x0020


	//----- nvinfo : EIATTR_SW_WAR
	.align		4
.L_3011:
        /*007c*/ 	.byte	0x04, 0x36
        /*007e*/ 	.short	(.L_3013 - .L_3012)
.L_3012:
        /*0080*/ 	.word	0x00000008
.L_3013:


//--------------------- .nv.info._ZN2at6native18elementwise_kernelILi128ELi4EZNS0_15gpu_kernel_implINS0_13AUnaryFunctorIhhhNS0_17BitwiseXorFunctorIhEEEEEEvRNS_18TensorIteratorBaseERKT_EUliE_EEviT1_ --------------------------
	.section	.nv.info._ZN2at6native18elementwise_kernelILi128ELi4EZNS0_15gpu_kernel_implINS0_13AUnaryFunctorIhhhNS0_17BitwiseXorFunctorIhEEEEEEvRNS_18TensorIteratorBaseERKT_EUliE_EEviT1_,"",@"SHT_CUDA_INFO"
	.sectionflags	@""
	.align	4


	//----- nvinfo : EIATTR_CUDA_API_VERSION
	.align		4
        /*0000*/ 	.byte	0x04, 0x37
        /*0002*/ 	.short	(.L_3015 - .L_3014)
.L_3014:
        /*0004*/ 	.word	0x00000082


	//----- nvinfo : EIATTR_KPARAM_INFO
	.align		4
.L_3015:
        /*0008*/ 	.byte	0x04, 0x17
        /*000a*/ 	.short	(.L_3017 - .L_3016)
.L_3016:
        /*000c*/ 	.word	0x00000000
        /*0010*/ 	.short	0x0001
        /*0012*/ 	.short	0x0008
        /*0014*/ 	.byte	0x00, 0xf0, 0x61, 0x08


	//----- nvinfo : EIATTR_KPARAM_INFO
	.align		4
.L_3017:
        /*0018*/ 	.byte	0x04, 0x17
        /*001a*/ 	.short	(.L_3019 - .L_3018)
.L_3018:
        /*001c*/ 	.word	0x00000000
        /*0020*/ 	.short	0x0000
        /*0022*/ 	.short	0x0000
        /*0024*/ 	.byte	0x00, 0xf0, 0x11, 0x00


	//----- nvinfo : EIATTR_SPARSE_MMA_MASK
	.align		4
.L_3019:
        /*0028*/ 	.byte	0x03, 0x50
        /*002a*/ 	.short	0x0000


	//----- nvinfo : EIATTR_MAXREG_COUNT
	.align		4
        /*002c*/ 	.byte	0x03, 0x1b
        /*002e*/ 	.short	0x0080


	//----- nvinfo : EIATTR_EXTERNS
	.align		4
        /*0030*/ 	.byte	0x04, 0x0f
        /*0032*/ 	.short	(.L_3021 - .L_3020)


	//   ....[0]....
	.align		4
.L_3020:
        /*0034*/ 	.word	index@(__assertfail)


	//----- nvinfo : EIATTR_MERCURY_ISA_VERSION
	.align		4
.L_3021:
        /*0038*/ 	.byte	0x03, 0x5f
        /*003a*/ 	.short	0x0101


	//----- nvinfo : EIATTR_SYSCALL_OFFSETS
	.align		4
        /*003c*/ 	.byte	0x04, 0x46
        /*003e*/ 	.short	(.L_3023 - .L_3022)


	//   ....[0]....
.L_3022:
        /*0040*/ 	.word	0x00002230


	//   ....[1]....
        /*0044*/ 	.word	0x00003190


	//   ....[2]....
        /*0048*/ 	.word	0x00005400


	//   ....[3]....
        /*004c*/ 	.word	0x00006360


	//   ....[4]....
        /*0050*/ 	.word	0x000085c0


	//   ....[5]....
        /*0054*/ 	.word	0x00009520


	//   ....[6]....
        /*0058*/ 	.word	0x0000b770


	//   ....[7]....
        /*005c*/ 	.word	0x0000c6d0


	//----- nvinfo : EIATTR_EXIT_INSTR_OFFSETS
	.align		4
.L_3023:
        /*0060*/ 	.byte	0x04, 0x1c
        /*0062*/ 	.short	(.L_3025 - .L_3024)


	//   ....[0]....
.L_3024:
        /*0064*/ 	.word	0x000095e0


	//   ....[1]....
        /*0068*/ 	.word	0x0000b8c0


	//   ....[2]....
        /*006c*/ 	.word	0x0000b8e0


	//   ....[3]....
        /*0070*/ 	.word	0x0000b980


	//   ....[4]....
        /*0074*/ 	.word	0x0000b9b0


	//   ....[5]....
        /*0078*/ 	.word	0x0000b9e0


	//   ....[6]....
        /*007c*/ 	.word	0x0000ba80


	//   ....[7]....
        /*0080*/ 	.word	0x0000bad0


	//   ....[8]....
        /*0084*/ 	.word	0x0000bb80


	//   ....[9]....
        /*0088*/ 	.word	0x0000bbe0


	//   ....[10]....
        /*008c*/ 	.word	0x0000bc20


	//   ....[11]....
        /*0090*/ 	.word	0x0000bce0


	//   ....[12]....
        /*0094*/ 	.word	0x0000bd30


	//   ....[13]....
        /*0098*/ 	.word	0x0000bed0


	//   ....[14]....
        /*009c*/ 	.word	0x0000c040


	//   ....[15]....
        /*00a0*/ 	.word	0x0000c090


	//   ....[16]....
        /*00a4*/ 	.word	0x0000c140


	//   ....[17]....
        /*00a8*/ 	.word	0x0000c2d0


	//   ....[18]....
        /*00ac*/ 	.word	0x0000c460


	//   ....[19]....
        /*00b0*/ 	.word	0x0000c5d0


	//   ....[20]....
        /*00b4*/ 	.word	0x0000c6e0


	//   ....[21]....
        /*00b8*/ 	.word	0x0000c720


	//   ....[22]....
        /*00bc*/ 	.word	0x0000c750


	//----- nvinfo : EIATTR_MAX_THREADS
	.align		4
.L_3025:
        /*00c0*/ 	.byte	0x04, 0x05
        /*00c2*/ 	.short	(.L_3027 - .L_3026)
.L_3026:
        /*00c4*/ 	.word	0x00000080
        /*00c8*/ 	.word	0x00000001
        /*00cc*/ 	.word	0x00000001


	//----- nvinfo : EIATTR_CRS_STACK_SIZE
	.align		4
.L_3027:
        /*00d0*/ 	.byte	0x04, 0x1e
        /*00d2*/ 	.short	(.L_3029 - .L_3028)
.L_3028:
        /*00d4*/ 	.word	0x00000000


	//----- nvinfo : EIATTR_CBANK_PARAM_SIZE
	.align		4
.L_3029:
        /*00d8*/ 	.byte	0x03, 0x19
        /*00da*/ 	.short	0x0220


	//----- nvinfo : EIATTR_PARAM_CBANK
	.align		4
        /*00dc*/ 	.byte	0x04, 0x0a
        /*00de*/ 	.short	(.L_3031 - .L_3030)
	.align		4
.L_3030:
        /*00e0*/ 	.word	index@(.nv.constant0._ZN2at6native18elementwise_kernelILi128ELi4EZNS0_15gpu_kernel_implINS0_13AUnaryFunctorIhhhNS0_17BitwiseXorFunctorIhEEEEEEvRNS_18TensorIteratorBaseERKT_EUliE_EEviT1_)
        /*00e4*/ 	.short	0x0210
        /*00e6*/ 	.short	0x0220


	//----- nvinfo : EIATTR_SW_WAR
	.align		4
.L_3031:
        /*00e8*/ 	.byte	0x04, 0x36
        /*00ea*/ 	.short	(.L_3033 - .L_3032)
.L_3032:
        /*00ec*/ 	.word	0x00000008
.L_3033:


//--------------------- .nv.info._ZN2at6native27unrolled_elementwise_kernelINS0_13AUnaryFunctorIhhhNS0_17BitwiseXorFunctorIhEEEESt5arrayIPcLm2EELi4E23TrivialOffsetCalculatorILi1EjESA_NS0_6memory12LoadWithCastILi1EEENSB_13StoreWithCastILi1EEEEEviT_T0_T2_T3_T4_T5_ --------------------------
	.section	.nv.info._ZN2at6native27unrolled_elementwise_kernelINS0_13AUnaryFunctorIhhhNS0_17BitwiseXorFunctorIhEEEESt5arrayIPcLm2EELi4E23TrivialOffsetCalculatorILi1EjESA_NS0_6memory12LoadWithCastILi1EEENSB_13StoreWithCastILi1EEEEEviT_T0_T2_T3_T4_T5_,"",@"SHT_CUDA_INFO"
	.sectionflags	@""
	.align	4


	//----- nvinfo : EIATTR_CUDA_API_VERSION
	.align		4
        /*0000*/ 	.byte	0x04, 0x37
        /*0002*/ 	.short	(.L_3035 - .L_3034)
.L_3034:
        /*0004*/ 	.word	0x00000082


	//----- nvinfo : EIATTR_KPARAM_INFO
	.align		4
.L_3035:
        /*0008*/ 	.byte	0x04, 0x17
        /*000a*/ 	.short	(.L_3037 - .L_3036)
.L_3036:
        /*000c*/ 	.word	0x00000000
        /*0010*/ 	.short	0x0006
        /*0012*/ 	.short	0x0024
        /*0014*/ 	.byte	0x00, 0xf0, 0x21, 0x00


	//----- nvinfo : EIATTR_KPARAM_INFO
	.align		4
.L_3037:
        /*0018*/ 	.byte	0x04, 0x17
        /*001a*/ 	.short	(.L_3039 - .L_3038)
.L_3038:
        /*001c*/ 	.word	0x00000000
        /*0020*/ 	.short	0x0005
        /*0022*/ 	.short	0x001c
        /*0024*/ 	.byte	0x00, 0xf0, 0x21, 0x00


	//----- nvinfo : EIATTR_KPARAM_INFO
	.align		4
.L_3039:
        /*0028*/ 	.byte	0x04, 0x17
        /*002a*/ 	.short	(.L_3041 - .L_3040)
.L_3040:
        /*002c*/ 	.word	0x00000000
        /*0030*/ 	.short	0x0004
        /*0032*/ 	.short	0x0019
        /*0034*/ 	.byte	0x00, 0xf0, 0x05, 0x00


	//----- nvinfo : EIATTR_KPARAM_INFO
	.align		4
.L_3041:
        /*0038*/ 	.byte	0x04, 0x17
        /*003a*/ 	.short	(.L_3043 - .L_3042)
.L_3042:
        /*003c*/ 	.word	0x00000000
        /*0040*/ 	.short	0x0003
        /*0042*/ 	.short	0x0018
        /*0044*/ 	.byte	0x00, 0xf0, 0x05, 0x00


	//----- nvinfo : EIATTR_KPARAM_INFO
	.align		4
.L_3043:
        /*0048*/ 	.byte	0x04, 0x17
        /*004a*/ 	.short	(.L_3045 - .L_3044)
.L_3044:
        /*004c*/ 	.word	0x00000000
        /*0050*/ 	.short	0x0002
        /*0052*/ 	.short	0x0008
        /*0054*/ 	.byte	0x00, 0xf0, 0x41, 0x00


	//----- nvinfo : EIATTR_KPARAM_INFO
	.align		4
.L_3045:
        /*0058*/ 	.byte	0x04, 0x17
        /*005a*/ 	.short	(.L_3047 - .L_3046)
.L_3046:
        /*005c*/ 	.word	0x00000000
        /*0060*/ 	.short	0x0001
        /*0062*/ 	.short	0x0004
        /*0064*/ 	.byte	0x00, 0xf0, 0x09, 0x00


	//----- nvinfo : EIATTR_KPARAM_INFO
	.align		4
.L_3047:
        /*0068*/ 	.byte	0x04, 0x17
        /*006a*/ 	.short	(.L_3049 - .L_3048)
.L_3048:
        /*006c*/ 	.word	0x00000000
        /*0070*/ 	.short	0x0000
        /*0072*/ 	.short	0x0000
        /*0074*/ 	.byte	0x00, 0xf0, 0x11, 0x00


	//----- nvinfo : EIATTR_SPARSE_MMA_MASK
	.align		4
.L_3049:
        /*0078*/ 	.byte	0x03, 0x50
        /*007a*/ 	.short	0x0000


	//----- nvinfo : EIATTR_MAXREG_COUNT
	.align		4
        /*007c*/ 	.byte	0x03, 0x1b
        /*007e*/ 	.short	0x00ff


	//----- nvinfo : EIATTR_EXTERNS
	.align		4
        /*0080*/ 	.byte	0x04, 0x0f
        /*0082*/ 	.short	(.L_3051 - .L_3050)


	//   ....[0]....
	.align		4
.L_3050:
        /*0084*/ 	.word	index@(__assertfail)


	//----- nvinfo : EIATTR_MERCURY_ISA_VERSION
	.align		4
.L_3051:
        /*0088*/ 	.byte	0x03, 0x5f
        /*008a*/ 	.short	0x0101


	//----- nvinfo : EIATTR_SYSCALL_OFFSETS
	.align		4
        /*008c*/ 	.byte	0x04, 0x46
        /*008e*/ 	.short	(.L_3053 - .L_3052)


	//   ....[0]....
.L_3052:
        /*0090*/ 	.word	0x00000f50


	//   ....[1]....
        /*0094*/ 	.word	0x00001ea0


	//   ....[2]....
        /*0098*/ 	.word	0x00002e00


	//   ....[3]....
        /*009c*/ 	.word	0x00003d40


	//   ....[4]....
        /*00a0*/ 	.word	0x00004d80


	//   ....[5]....
        /*00a4*/ 	.word	0x00005d80


	//   ....[6]....
        /*00a8*/ 	.word	0x00006d70


	//   ....[7]....
        /*00ac*/ 	.word	0x00007d60


	//----- nvinfo : EIATTR_EXIT_INSTR_OFFSETS
	.align		4
.L_3053:
        /*00b0*/ 	.byte	0x04, 0x1c
        /*00b2*/ 	.short	(.L_3055 - .L_3054)


	//   ....[0]....
.L_3054:
        /*00b4*/ 	.word	0x00006e20


	//   ....[1]....
        /*00b8*/ 	.word	0x00006f50


	//   ....[2]....
        /*00bc*/ 	.word	0x00006f70


	//   ....[3]....
        /*00c0*/ 	.word	0x00007010


	//   ....[4]....
        /*00c4*/ 	.word	0x00007040


	//   ....[5]....
        /*00c8*/ 	.word	0x00007070


	//   ....[6]....
        /*00cc*/ 	.word	0x00007110


	//   ....[7]....
        /*00d0*/ 	.word	0x00007160


	//   ....[8]....
        /*00d4*/ 	.word	0x00007210


	//   ....[9]....
        /*00d8*/ 	.word	0x00007270


	//   ....[10]....
        /*00dc*/ 	.word	0x000072b0


	//   ....[11]....
        /*00e0*/ 	.word	0x00007370


	//   ....[12]....
        /*00e4*/ 	.word	0x000073c0


	//   ....[13]....
        /*00e8*/ 	.word	0x00007560


	//   ....[14]....
        /*00ec*/ 	.word	0x000076d0


	//   ....[15]....
        /*00f0*/ 	.word	0x00007720


	//   ....[16]....
        /*00f4*/ 	.word	0x000077d0


	//   ....[17]....
        /*00f8*/ 	.word	0x00007960


	//   ....[18]....
        /*00fc*/ 	.word	0x00007af0


	//   ....[19]....
        /*0100*/ 	.word	0x00007c60


	//   ....[20]....
        /*0104*/ 	.word	0x00007d70


	//   ....[21]....
        /*0108*/ 	.word	0x00007db0


	//   ....[22]....
        /*010c*/ 	.word	0x00007de0


	//----- nvinfo : EIATTR_MAX_THREADS
	.align		4
.L_3055:
        /*0110*/ 	.byte	0x04, 0x05
        /*0112*/ 	.short	(.L_3057 - .L_3056)
.L_3056:
        /*0114*/ 	.word	0x00000080
        /*0118*/ 	.word	0x00000001
        /*011c*/ 	.word	0x00000001


	//----- nvinfo : EIATTR_CRS_STACK_SIZE
	.align		4
.L_3057:
        /*0120*/ 	.byte	0x04, 0x1e
        /*0122*/ 	.short	(.L_3059 - .L_3058)
.L_3058:
        /*0124*/ 	.word	0x00000000


	//----- nvinfo : EIATTR_CBANK_PARAM_SIZE
	.align		4
.L_3059:
        /*0128*/ 	.byte	0x03, 0x19
        /*012a*/ 	.short	0x002c


	//----- nvinfo : EIATTR_PARAM_CBANK
	.align		4
        /*012c*/ 	.byte	0x04, 0x0a
        /*012e*/ 	.short	(.L_3061 - .L_3060)
	.align		4
.L_3060:
        /*0130*/ 	.word	index@(.nv.constant0._ZN2at6native27unrolled_elementwise_kernelINS0_13AUnaryFunctorIhhhNS0_17BitwiseXorFunctorIhEEEESt5arrayIPcLm2EELi4E23TrivialOffsetCalculatorILi1EjESA_NS0_6memory12LoadWithCastILi1EEENSB_13StoreWithCastILi1EEEEEviT_T0_T2_T3_T4_T5_)
        /*0134*/ 	.short	0x0210
        /*0136*/ 	.short	0x002c


	//----- nvinfo : EIATTR_SW_WAR
	.align		4
.L_3061:
        /*0138*/ 	.byte	0x04, 0x36
        /*013a*/ 	.short	(.L_3063 - .L_3062)
.L_3062:
        /*013c*/ 	.word	0x00000008
.L_3063:


//--------------------- .nv.info._ZN2at6native18elementwise_kernelILi128ELi4EZNS0_22gpu_kernel_impl_nocastINS0_13AUnaryFunctorIhhhNS0_17BitwiseXorFunctorIhEEEEEEvRNS_18TensorIteratorBaseERKT_EUliE_EEviT1_ --------------------------
	.section	.nv.info._ZN2at6native18elementwise_kernelILi128ELi4EZNS0_22gpu_kernel_impl_nocastINS0_13AUnaryFunctorIhhhNS0_17BitwiseXorFunctorIhEEEEEEvRNS_18TensorIteratorBaseERKT_EUliE_EEviT1_,"",@"SHT_CUDA_INFO"
	.sectionflags	@""
	.align	4


	//----- nvinfo : EIATTR_CUDA_API_VERSION
	.align		4
        /*0000*/ 	.byte	0x04, 0x37
        /*0002*/ 	.short	(.L_3065 - .L_3064)
.L_3064:
        /*0004*/ 	.word	0x00000082


	//----- nvinfo : EIATTR_KPARAM_INFO
	.align		4
.L_3065:
        /*0008*/ 	.byte	0x04, 0x17
        /*000a*/ 	.short	(.L_3067 - .L_3066)
.L_3066:
        /*000c*/ 	.word	0x00000000
        /*0010*/ 	.short	0x0001
        /*0012*/ 	.short	0x0008
        /*0014*/ 	.byte	0x00, 0xf0, 0x61, 0x08


	//----- nvinfo : EIATTR_KPARAM_INFO
	.align		4
.L_3067:
        /*0018*/ 	.byte	0x04, 0x17
        /*001a*/ 	.short	(.L_3069 - .L_3068)
.L_3068:
        /*001c*/ 	.word	0x00000000
        /*0020*/ 	.short	0x0000
        /*0022*/ 	.short	0x0000
        /*0024*/ 	.byte	0x00, 0xf0, 0x11, 0x00


	//----- nvinfo : EIATTR_SPARSE_MMA_MASK
	.align		4
.L_3069:
        /*0028*/ 	.byte	0x03, 0x50
        /*002a*/ 	.short	0x0000


	//----- nvinfo : EIATTR_MAXREG_COUNT
	.align		4
        /*002c*/ 	.byte	0x03, 0x1b
        /*002e*/ 	.short	0x0080


	//----- nvinfo : EIATTR_MERCURY_ISA_VERSION
	.align		4
        /*0030*/ 	.byte	0x03, 0x5f
        /*0032*/ 	.short	0x0101


	//----- nvinfo : EIATTR_EXIT_INSTR_OFFSETS
	.align		4
        /*0034*/ 	.byte	0x04, 0x1c
        /*0036*/ 	.short	(.L_3071 - .L_3070)


	//   ....[0]....
.L_3070:
        /*0038*/ 	.word	0x00003ba0


	//   ....[1]....
        /*003c*/ 	.word	0x00004f20


	//----- nvinfo : EIATTR_MAX_THREADS
	.align		4
.L_3071:
        /*0040*/ 	.byte	0x04, 0x05
        /*0042*/ 	.short	(.L_3073 - .L_3072)
.L_3072:
        /*0044*/ 	.word	0x00000080
        /*0048*/ 	.word	0x00000001
        /*004c*/ 	.word	0x00000001


	//----- nvinfo : EIATTR_CRS_STACK_SIZE
	.align		4
.L_3073:
        /*0050*/ 	.byte	0x04, 0x1e
        /*0052*/ 	.short	(.L_3075 - .L_3074)
.L_3074:
        /*0054*/ 	.word	0x00000000


	//----- nvinfo : EIATTR_CBANK_PARAM_SIZE
	.align		4
.L_3075:
        /*0058*/ 	.byte	0x03, 0x19
        /*005a*/ 	.short	0x0220


	//----- nvinfo : EIATTR_PARAM_CBANK
	.align		4
        /*005c*/ 	.byte	0x04, 0x0a
        /*005e*/ 	.short	(.L_3077 - .L_3076)
	.align		4
.L_3076:
        /*0060*/ 	.word	index@(.nv.constant0._ZN2at6native18elementwise_kernelILi128ELi4EZNS0_22gpu_kernel_impl_nocastINS0_13AUnaryFunctorIhhhNS0_17BitwiseXorFunctorIhEEEEEEvRNS_18TensorIteratorBaseERKT_EUliE_EEviT1_)
        /*0064*/ 	.short	0x0210
        /*0066*/ 	.short	0x0220


	//----- nvinfo : EIATTR_SW_WAR
	.align		4
.L_3077:
        /*0068*/ 	.byte	0x04, 0x36
        /*006a*/ 	.short	(.L_3079 - .L_3078)
.L_3078:
        /*006c*/ 	.word	0x00000008
.L_3079:


//--------------------- .nv.info._ZN2at6native27unrolled_elementwise_kernelINS0_13AUnaryFunctorIhhhNS0_17BitwiseXorFunctorIhEEEESt5arrayIPcLm2EELi4E23TrivialOffsetCalculatorILi1EjESA_NS0_6memory15LoadWithoutCastENSB_16StoreWithoutCastEEEviT_T0_T2_T3_T4_T5_ --------------------------
	.section	.nv.info._ZN2at6native27unrolled_elementwise_kernelINS0_13AUnaryFunctorIhhhNS0_17BitwiseXorFunctorIhEEEESt5arrayIPcLm2EELi4E23TrivialOffsetCalculatorILi1EjESA_NS0_6memory15LoadWithoutCastENSB_16StoreWithoutCastEEEviT_T0_T2_T3_T4_T5_,"",@"SHT_CUDA_INFO"
	.sectionflags	@""
	.align	4


	//----- nvinfo : EIATTR_CUDA_API_VERSION
	.align		4
        /*0000*/ 	.byte	0x04, 0x37
        /*0002*/ 	.short	(.L_3081 - .L_3080)
.L_3080:
        /*0004*/ 	.word	0x00000082


	//----- nvinfo : EIATTR_KPARAM_INFO
	.align		4
.L_3081:
        /*0008*/ 	.byte	0x04, 0x17
        /*000a*/ 	.short	(.L_3083 - .L_3082)
.L_3082:
        /*000c*/ 	.word	0x00000000
        /*0010*/ 	.short	0x0006
        /*0012*/ 	.short	0x001b
        /*0014*/ 	.byte	0x00, 0xf0, 0x05, 0x00


	//----- nvinfo : EIATTR_KPARAM_INFO
	.align		4
.L_3083:
        /*0018*/ 	.byte	0x04, 0x17
        /*001a*/ 	.short	(.L_3085 - .L_3084)
.L_3084:
        /*001c*/ 	.word	0x00000000
        /*0020*/ 	.short	0x0005
        /*0022*/ 	.short	0x001a
        /*0024*/ 	.byte	0x00, 0xf0, 0x05, 0x00


	//----- nvinfo : EIATTR_KPARAM_INFO
	.align		4
.L_3085:
        /*0028*/ 	.byte	0x04, 0x17
        /*002a*/ 	.short	(.L_3087 - .L_3086)
.L_3086:
        /*002c*/ 	.word	0x00000000
        /*0030*/ 	.short	0x0004
        /*0032*/ 	.short	0x0019
        /*0034*/ 	.byte	0x00, 0xf0, 0x05, 0x00


	//----- nvinfo : EIATTR_KPARAM_INFO
	.align		4
.L_3087:
        /*0038*/ 	.byte	0x04, 0x17
        /*003a*/ 	.short	(.L_3089 - .L_3088)
.L_3088:
        /*003c*/ 	.word	0x00000000
        /*0040*/ 	.short	0x0003
        /*0042*/ 	.short	0x0018
        /*0044*/ 	.byte	0x00, 0xf0, 0x05, 0x00


	//----- nvinfo : EIATTR_KPARAM_INFO
	.align		4
.L_3089:
        /*0048*/ 	.byte	0x04, 0x17
        /*004a*/ 	.short	(.L_3091 - .L_3090)
.L_3090:
        /*004c*/ 	.word	0x00000000
        /*0050*/ 	.short	0x0002
        /*0052*/ 	.short	0x0008
        /*0054*/ 	.byte	0x00, 0xf0, 0x41, 0x00


	//----- nvinfo : EIATTR_KPARAM_INFO
	.align		4
.L_3091:
        /*0058*/ 	.byte	0x04, 0x17
        /*005a*/ 	.short	(.L_3093 - .L_3092)
.L_3092:
        /*005c*/ 	.word	0x00000000
        /*0060*/ 	.short	0x0001
        /*0062*/ 	.short	0x0004
        /*0064*/ 	.byte	0x00, 0xf0, 0x09, 0x00


	//----- nvinfo : EIATTR_KPARAM_INFO
	.align		4
.L_3093:
        /*0068*/ 	.byte	0x04, 0x17
        /*006a*/ 	.short	(.L_3095 - .L_3094)
.L_3094:
        /*006c*/ 	.word	0x00000000
        /*0070*/ 	.short	0x0000
        /*0072*/ 	.short	0x0000
        /*0074*/ 	.byte	0x00, 0xf0, 0x11, 0x00


	//----- nvinfo : EIATTR_SPARSE_MMA_MASK
	.align		4
.L_3095:
        /*0078*/ 	.byte	0x03, 0x50
        /*007a*/ 	.short	0x0000


	//----- nvinfo : EIATTR_MAXREG_COUNT
	.align		4
        /*007c*/ 	.byte	0x03, 0x1b
        /*007e*/ 	.short	0x00ff


	//----- nvinfo : EIATTR_MERCURY_ISA_VERSION
	.align		4
        /*0080*/ 	.byte	0x03, 0x5f
        /*0082*/ 	.short	0x0101


	//----- nvinfo : EIATTR_EXIT_INSTR_OFFSETS
	.align		4
        /*0084*/ 	.byte	0x04, 0x1c
        /*0086*/ 	.short	(.L_3097 - .L_3096)


	//   ....[0]....
.L_3096:
        /*0088*/ 	.word	0x00000430


	//   ....[1]....
        /*008c*/ 	.word	0x00000490


	//----- nvinfo : EIATTR_MAX_THREADS
	.align		4
.L_3097:
        /*0090*/ 	.byte	0x04, 0x05
        /*0092*/ 	.short	(.L_3099 - .L_3098)
.L_3098:
        /*0094*/ 	.word	0x00000080
        /*0098*/ 	.word	0x00000001
        /*009c*/ 	.word	0x00000001


	//----- nvinfo : EIATTR_CRS_STACK_SIZE
	.align		4
.L_3099:
        /*00a0*/ 	.byte	0x04, 0x1e
        /*00a2*/ 	.short	(.L_3101 - .L_3100)
.L_3100:
        /*00a4*/ 	.word	0x00000000


	//----- nvinfo : EIATTR_CBANK_PARAM_SIZE
	.align		4
.L_3101:
        /*00a8*/ 	.byte	0x03, 0x19
        /*00aa*/ 	.short	0x001c


	//----- nvinfo : EIATTR_PARAM_CBANK
	.align		4
        /*00ac*/ 	.byte	0x04, 0x0a
        /*00ae*/ 	.short	(.L_3103 - .L_3102)
	.align		4
.L_3102:
        /*00b0*/ 	.word	index@(.nv.constant0._ZN2at6native27unrolled_elementwise_kernelINS0_13AUnaryFunctorIhhhNS0_17BitwiseXorFunctorIhEEEESt5arrayIPcLm2EELi4E23TrivialOffsetCalculatorILi1EjESA_NS0_6memory15LoadWithoutCastENSB_16StoreWithoutCastEEEviT_T0_T2_T3_T4_T5_)
        /*00b4*/ 	.short	0x0210
        /*00b6*/ 	.short	0x001c


	//----- nvinfo : EIATTR_SW_WAR
	.align		4
.L_3103:
        /*00b8*/ 	.byte	0x04, 0x36
        /*00ba*/ 	.short	(.L_3105 - .L_3104)
.L_3104:
        /*00bc*/ 	.word	0x00000008
.L_3105:


//--------------------- .nv.info._ZN2at6native29vectorized_elementwise_kernelILi2ENS0_13AUnaryFunctorIhhhNS0_17BitwiseXorFunctorIhEEEESt5arrayIPcLm2EEEEviT0_T1_ --------------------------
	.section	.nv.info._ZN2at6native29vectorized_elementwise_kernelILi2ENS0_13AUnaryFunctorIhhhNS0_17BitwiseXorFunctorIhEEEESt5arrayIPcLm2EEEEviT0_T1_,"",@"SHT_CUDA_INFO"
	.sectionflags	@""
	.align	4


	//----- nvinfo : EIATTR_CUDA_API_VERSION
	.align		4
        /*0000*/ 	.byte	0x04, 0x37
        /*0002*/ 	.short	(.L_3107 - .L_3106)
.L_3106:
        /*0004*/ 	.word	0x00000082


	//----- nvinfo : EIATTR_KPARAM_INFO
	.align		4
.L_3107:
        /*0008*/ 	.byte	0x04, 0x17
        /*000a*/ 	.short	(.L_3109 - .L_3108)
.L_3108:
        /*000c*/ 	.word	0x00000000
        /*0010*/ 	.short	0x0002
        /*0012*/ 	.short	0x0008
        /*0014*/ 	.byte	0x00, 0xf0, 0x41, 0x00


	//----- nvinfo : EIATTR_KPARAM_INFO
	.align		4
.L_3109:
        /*0018*/ 	.byte	0x04, 0x17
        /*001a*/ 	.short	(.L_3111 - .L_3110)
.L_3110:
        /*001c*/ 	.word	0x00000000
        /*0020*/ 	.short	0x0001
        /*0022*/ 	.short	0x0004
        /*0024*/ 	.byte	0x00, 0xf0, 0x09, 0x00


	//----- nvinfo : EIATTR_KPARAM_INFO
	.align		4
.L_3111:
        /*0028*/ 	.byte	0x04, 0x17
        /*002a*/ 	.short	(.L_3113 - .L_3112)
.L_3112:
        /*002c*/ 	.word	0x00000000
        /*0030*/ 	.short	0x0000
        /*0032*/ 	.short	0x0000
        /*0034*/ 	.byte	0x00, 0xf0, 0x11, 0x00


	//----- nvinfo : EIATTR_SPARSE_MMA_MASK
	.align		4
.L_3113:
        /*0038*/ 	.byte	0x03, 0x50
        /*003a*/ 	.short	0x0000


	//----- nvinfo : EIATTR_MAXREG_COUNT
	.align		4
        /*003c*/ 	.byte	0x03, 0x1b
        /*003e*/ 	.short	0x00ff


	//----- nvinfo : EIATTR_MERCURY_ISA_VERSION
	.align		4
        /*0040*/ 	.byte	0x03, 0x5f
        /*0042*/ 	.short	0x0101


	//----- nvinfo : EIATTR_EXIT_INSTR_OFFSETS
	.align		4
        /*0044*/ 	.byte	0x04, 0x1c
        /*0046*/ 	.short	(.L_3115 - .L_3114)


	//   ....[0]....
.L_3114:
        /*0048*/ 	.word	0x00000320


	//   ....[1]....
        /*004c*/ 	.word	0x00000b90


	//   ....[2]....
        /*0050*/ 	.word	0x00000bf0


	//----- nvinfo : EIATTR_MAX_THREADS
	.align		4
.L_3115:
        /*0054*/ 	.byte	0x04, 0x05
        /*0056*/ 	.short	(.L_3117 - .L_3116)
.L_3116:
        /*0058*/ 	.word	0x00000080
        /*005c*/ 	.word	0x00000001
        /*0060*/ 	.word	0x00000001


	//----- nvinfo : EIATTR_CRS_STACK_SIZE
	.align		4
.L_3117:
        /*0064*/ 	.byte	0x04, 0x1e
        /*0066*/ 	.short	(.L_3119 - .L_3118)
.L_3118:
        /*0068*/ 	.word	0x00000000


	//----- nvinfo : EIATTR_CBANK_PARAM_SIZE
	.align		4
.L_3119:
        /*006c*/ 	.byte	0x03, 0x19
        /*006e*/ 	.short	0x0018


	//----- nvinfo : EIATTR_PARAM_CBANK
	.align		4
        /*0070*/ 	.byte	0x04, 0x0a
        /*0072*/ 	.short	(.L_3121 - .L_3120)
	.align		4
.L_3120:
        /*0074*/ 	.word	index@(.nv.constant0._ZN2at6native29vectorized_elementwise_kernelILi2ENS0_13AUnaryFunctorIhhhNS0_17BitwiseXorFunctorIhEEEESt5arrayIPcLm2EEEEviT0_T1_)
        /*0078*/ 	.short	0x0210
        /*007a*/ 	.short	0x0018


	//----- nvinfo : EIATTR_SW_WAR
	.align		4
.L_3121:
        /*007c*/ 	.byte	0x04, 0x36
        /*007e*/ 	.short	(.L_3123 - .L_3122)
.L_3122:
        /*0080*/ 	.word	0x00000008
.L_3123:


//--------------------- .nv.info._ZN2at6native29vectorized_elementwise_kernelILi4ENS0_13AUnaryFunctorIhhhNS0_17BitwiseXorFunctorIhEEEESt5arrayIPcLm2EEEEviT0_T1_ --------------------------
	.section	.nv.info._ZN2at6native29vectorized_elementwise_kernelILi4ENS0_13AUnaryFunctorIhhhNS0_17BitwiseXorFunctorIhEEEESt5arrayIPcLm2EEEEviT0_T1_,"",@"SHT_CUDA_INFO"
	.sectionflags	@""
	.align	4


	//----- nvinfo : EIATTR_CUDA_API_VERSION
	.align		4
        /*0000*/ 	.byte	0x04, 0x37
        /*0002*/ 	.short	(.L_3125 - .L_3124)
.L_3124:
        /*0004*/ 	.word	0x00000082


	//----- nvinfo : EIATTR_KPARAM_INFO
	.align		4
.L_3125:
        /*0008*/ 	.byte	0x04, 0x17
        /*000a*/ 	.short	(.L_3127 - .L_3126)
.L_3126:
        /*000c*/ 	.word	0x00000000
        /*0010*/ 	.short	0x0002
        /*0012*/ 	.short	0x0008
        /*0014*/ 	.byte	0x00, 0xf0, 0x41, 0x00


	//----- nvinfo : EIATTR_KPARAM_INFO
	.align		4
.L_3127:
        /*0018*/ 	.byte	0x04, 0x17
        /*001a*/ 	.short	(.L_3129 - .L_3128)
.L_3128:
        /*001c*/ 	.word	0x00000000
        /*0020*/ 	.short	0x0001
        /*0022*/ 	.short	0x0004
        /*0024*/ 	.byte	0x00, 0xf0, 0x09, 0x00


	//----- nvinfo : EIATTR_KPARAM_INFO
	.align		4
.L_3129:
        /*0028*/ 	.byte	0x04, 0x17
        /*002a*/ 	.short	(.L_3131 - .L_3130)
.L_3130:
        /*002c*/ 	.word	0x00000000
        /*0030*/ 	.short	0x0000
        /*0032*/ 	.short	0x0000
        /*0034*/ 	.byte	0x00, 0xf0, 0x11, 0x00


	//----- nvinfo : EIATTR_SPARSE_MMA_MASK
	.align		4
.L_3131:
        /*0038*/ 	.byte	0x03, 0x50
        /*003a*/ 	.short	0x0000


	//----- nvinfo : EIATTR_MAXREG_COUNT
	.align		4
        /*003c*/ 	.byte	0x03, 0x1b
        /*003e*/ 	.short	0x00ff


	//----- nvinfo : EIATTR_MERCURY_ISA_VERSION
	.align		4
        /*0040*/ 	.byte	0x03, 0x5f
        /*0042*/ 	.short	0x0101


	//----- nvinfo : EIATTR_EXIT_INSTR_OFFSETS
	.align		4
        /*0044*/ 	.byte	0x04, 0x1c
        /*0046*/ 	.short	(.L_3133 - .L_3132)


	//   ....[0]....
.L_3132:
        /*0048*/ 	.word	0x00000300


	//   ....[1]....
        /*004c*/ 	.word	0x00000b70


	//   ....[2]....
        /*0050*/ 	.word	0x00000bd0


	//----- nvinfo : EIATTR_MAX_THREADS
	.align		4
.L_3133:
        /*0054*/ 	.byte	0x04, 0x05
        /*0056*/ 	.short	(.L_3135 - .L_3134)
.L_3134:
        /*0058*/ 	.word	0x00000080
        /*005c*/ 	.word	0x00000001
        /*0060*/ 	.word	0x00000001


	//----- nvinfo : EIATTR_CRS_STACK_SIZE
	.align		4
.L_3135:
        /*0064*/ 	.byte	0x04, 0x1e
        /*0066*/ 	.short	(.L_3137 - .L_3136)
.L_3136:
        /*0068*/ 	.word	0x00000000


	//----- nvinfo : EIATTR_CBANK_PARAM_SIZE
	.align		4
.L_3137:
        /*006c*/ 	.byte	0x03, 0x19
        /*006e*/ 	.short	0x0018


	//----- nvinfo : EIATTR_PARAM_CBANK
	.align		4
        /*0070*/ 	.byte	0x04, 0x0a
        /*0072*/ 	.short	(.L_3139 - .L_3138)
	.align		4
.L_3138:
        /*0074*/ 	.word	index@(.nv.constant0._ZN2at6native29vectorized_elementwise_kernelILi4ENS0_13AUnaryFunctorIhhhNS0_17BitwiseXorFunctorIhEEEESt5arrayIPcLm2EEEEviT0_T1_)
        /*0078*/ 	.short	0x0210
        /*007a*/ 	.short	0x0018


	//----- nvinfo : EIATTR_SW_WAR
	.align		4
.L_3139:
        /*007c*/ 	.byte	0x04, 0x36
        /*007e*/ 	.short	(.L_3141 - .L_3140)
.L_3140:
        /*0080*/ 	.word	0x00000008
.L_3141:


//--------------------- .nv.info._ZN2at6native29vectorized_elementwise_kernelILi8ENS0_13AUnaryFunctorIhhhNS0_17BitwiseXorFunctorIhEEEESt5arrayIPcLm2EEEEviT0_T1_ --------------------------
	.section	.nv.info._ZN2at6native29vectorized_elementwise_kernelILi8ENS0_13AUnaryFunctorIhhhNS0_17BitwiseXorFunctorIhEEEESt5arrayIPcLm2EEEEviT0_T1_,"",@"SHT_CUDA_INFO"
	.sectionflags	@""
	.align	4


	//----- nvinfo : EIATTR_CUDA_API_VERSION
	.align		4
        /*0000*/ 	.byte	0x04, 0x37
        /*0002*/ 	.short	(.L_3143 - .L_3142)
.L_3142:
        /*0004*/ 	.word	0x00000082


	//----- nvinfo : EIATTR_KPARAM_INFO
	.align		4
.L_3143:
        /*0008*/ 	.byte	0x04, 0x17
        /*000a*/ 	.short	(.L_3145 - .L_3144)
.L_3144:
        /*000c*/ 	.word	0x00000000
        /*0010*/ 	.short	0x0002
        /*0012*/ 	.short	0x0008
        /*0014*/ 	.byte	0x00, 0xf0, 0x41, 0x00


	//----- nvinfo : EIATTR_KPARAM_INFO
	.align		4
.L_3145:
        /*0018*/ 	.byte	0x04, 0x17
        /*001a*/ 	.short	(.L_3147 - .L_3146)
.L_3146:
        /*001c*/ 	.word	0x00000000
        /*0020*/ 	.short	0x0001
        /*0022*/ 	.short	0x0004
        /*0024*/ 	.byte	0x00, 0xf0, 0x09, 0x00


	//----- nvinfo : EIATTR_KPARAM_INFO
	.align		4
.L_3147:
        /*0028*/ 	.byte	0x04, 0x17
        /*002a*/ 	.short	(.L_3149 - .L_3148)
.L_3148:
        /*002c*/ 	.word	0x00000000
        /*0030*/ 	.short	0x0000
        /*0032*/ 	.short	0x0000
        /*0034*/ 	.byte	0x00, 0xf0, 0x11, 0x00


	//----- nvinfo : EIATTR_SPARSE_MMA_MASK
	.align		4
.L_3149:
        /*0038*/ 	.byte	0x03, 0x50
        /*003a*/ 	.short	0x0000


	//----- nvinfo : EIATTR_MAXREG_COUNT
	.align		4
        /*003c*/ 	.byte	0x03, 0x1b
        /*003e*/ 	.short	0x00ff


	//----- nvinfo : EIATTR_MERCURY_ISA_VERSION
	.align		4
        /*0040*/ 	.byte	0x03, 0x5f
        /*0042*/ 	.short	0x0101


	//----- nvinfo : EIATTR_EXIT_INSTR_OFFSETS
	.align		4
        /*0044*/ 	.byte	0x04, 0x1c
        /*0046*/ 	.short	(.L_3151 - .L_3150)


	//   ....[0]....
.L_3150:
        /*0048*/ 	.word	0x00000300


	//   ....[1]....
        /*004c*/ 	.word	0x00000b70


	//   ....[2]....
        /*0050*/ 	.word	0x00000bd0


	//----- nvinfo : EIATTR_MAX_THREADS
	.align		4
.L_3151:
        /*0054*/ 	.byte	0x04, 0x05
        /*0056*/ 	.short	(.L_3153 - .L_3152)
.L_3152:
        /*0058*/ 	.word	0x00000080
        /*005c*/ 	.word	0x00000001
        /*0060*/ 	.word	0x00000001


	//----- nvinfo : EIATTR_CRS_STACK_SIZE
	.align		4
.L_3153:
        /*0064*/ 	.byte	0x04, 0x1e
        /*0066*/ 	.short	(.L_3155 - .L_3154)
.L_3154:
        /*0068*/ 	.word	0x00000000


	//----- nvinfo : EIATTR_CBANK_PARAM_SIZE
	.align		4
.L_3155:
        /*006c*/ 	.byte	0x03, 0x19
        /*006e*/ 	.short	0x0018


	//----- nvinfo : EIATTR_PARAM_CBANK
	.align		4
        /*0070*/ 	.byte	0x04, 0x0a
        /*0072*/ 	.short	(.L_3157 - .L_3156)
	.align		4
.L_3156:
        /*0074*/ 	.word	index@(.nv.constant0._ZN2at6native29vectorized_elementwise_kernelILi8ENS0_13AUnaryFunctorIhhhNS0_17BitwiseXorFunctorIhEEEESt5arrayIPcLm2EEEEviT0_T1_)
        /*0078*/ 	.short	0x0210
        /*007a*/ 	.short	0x0018


	//----- nvinfo : EIATTR_SW_WAR
	.align		4
.L_3157:
        /*007c*/ 	.byte	0x04, 0x36
        /*007e*/ 	.short	(.L_3159 - .L_3158)
.L_3158:
        /*0080*/ 	.word	0x00000008
.L_3159:


//--------------------- .nv.info._ZN2at6native18elementwise_kernelILi128ELi4EZNS0_15gpu_kernel_implINS0_13BinaryFunctorIhhhNS0_17BitwiseXorFunctorIhEEEEEEvRNS_18TensorIteratorBaseERKT_EUliE_EEviT1_ --------------------------
	.section	.nv.info._ZN2at6native18elementwise_kernelILi128ELi4EZNS0_15gpu_kernel_implINS0_13BinaryFunctorIhhhNS0_17BitwiseXorFunctorIhEEEEEEvRNS_18TensorIteratorBaseERKT_EUliE_EEviT1_,"",@"SHT_CUDA_INFO"
	.sectionflags	@""
	.align	4


	//----- nvinfo : EIATTR_CUDA_API_VERSION
	.align		4
        /*0000*/ 	.byte	0x04, 0x37
        /*0002*/ 	.short	(.L_3161 - .L_3160)
.L_3160:
        /*0004*/ 	.word	0x00000082


	//----- nvinfo : EIATTR_KPARAM_INFO
	.align		4
.L_3161:
        /*0008*/ 	.byte	0x04, 0x17
        /*000a*/ 	.short	(.L_3163 - .L_3162)
.L_3162:
        /*000c*/ 	.word	0x00000000
        /*0010*/ 	.short	0x0001
        /*0012*/ 	.short	0x0008
        /*0014*/ 	.byte	0x00, 0xf0, 0x21, 0x0a


	//----- nvinfo : EIATTR_KPARAM_INFO
	.align		4
.L_3163:
        /*0018*/ 	.byte	0x04, 0x17
        /*001a*/ 	.short	(.L_3165 - .L_3164)
.L_3164:
        /*001c*/ 	.word	0x00000000
        /*0020*/ 	.short	0x0000
        /*0022*/ 	.short	0x0000
        /*0024*/ 	.byte	0x00, 0xf0, 0x11, 0x00


	//----- nvinfo : EIATTR_SPARSE_MMA_MASK
	.align		4
.L_3165:
        /*0028*/ 	.byte	0x03, 0x50
        /*002a*/ 	.short	0x0000


	//----- nvinfo : EIATTR_MAXREG_COUNT
	.align		4
        /*002c*/ 	.byte	0x03, 0x1b
        /*002e*/ 	.short	0x0080


	//----- nvinfo : EIATTR_EXTERNS
	.align		4
        /*0030*/ 	.byte	0x04, 0x0f
        /*0032*/ 	.short	(.L_3167 - .L_3166)


	//   ....[0]....
	.align		4
.L_3166:
        /*0034*/ 	.word	index@(__assertfail)


	//----- nvinfo : EIATTR_MERCURY_ISA_VERSION
	.align		4
.L_3167:
        /*0038*/ 	.byte	0x03, 0x5f
        /*003a*/ 	.short	0x0101


	//----- nvinfo : EIATTR_SYSCALL_OFFSETS
	.align		4
        /*003c*/ 	.byte	0x04, 0x46
        /*003e*/ 	.short	(.L_3169 - .L_3168)


	//   ....[0]....
.L_3168:
        /*0040*/ 	.word	0x00002560


	//   ....[1]....
        /*0044*/ 	.word	0x00003420


	//   ....[2]....
        /*0048*/ 	.word	0x00004370


	//   ....[3]....
        /*004c*/ 	.word	0x00006910


	//   ....[4]....
        /*0050*/ 	.word	0x000077d0


	//   ....[5]....
        /*0054*/ 	.word	0x00008720


	//   ....[6]....
        /*0058*/ 	.word	0x0000acb0


	//   ....[7]....
        /*005c*/ 	.word	0x0000bb70


	//   ....[8]....
        /*0060*/ 	.word	0x0000cac0


	//   ....[9]....
        /*0064*/ 	.word	0x0000f040


	//   ....[10]....
        /*0068*/ 	.word	0x0000ff00


	//   ....[11]....
        /*006c*/ 	.word	0x00010e50


	//----- nvinfo : EIATTR_EXIT_INSTR_OFFSETS
	.align		4
.L_3169:
        /*0070*/ 	.byte	0x04, 0x1c
        /*0072*/ 	.short	(.L_3171 - .L_3170)


	//   ....[0]....
.L_3170:
        /*0074*/ 	.word	0x0000cb80


	//   ....[1]....
        /*0078*/ 	.word	0x00010040


	//   ....[2]....
        /*007c*/ 	.word	0x00010060


	//   ....[3]....
        /*0080*/ 	.word	0x00010100


	//   ....[4]....
        /*0084*/ 	.word	0x00010130


	//   ....[5]....
        /*0088*/ 	.word	0x00010160


	//   ....[6]....
        /*008c*/ 	.word	0x00010200


	//   ....[7]....
        /*0090*/ 	.word	0x00010250


	//   ....[8]....
        /*0094*/ 	.word	0x00010300


	//   ....[9]....
        /*0098*/ 	.word	0x00010360


	//   ....[10]....
        /*009c*/ 	.word	0x000103a0


	//   ....[11]....
        /*00a0*/ 	.word	0x00010460


	//   ....[12]....
        /*00a4*/ 	.word	0x000104b0


	//   ....[13]....
        /*00a8*/ 	.word	0x00010650


	//   ....[14]....
        /*00ac*/ 	.word	0x000107c0


	//   ....[15]....
        /*00b0*/ 	.word	0x00010810


	//   ....[16]....
        /*00b4*/ 	.word	0x000108c0


	//   ....[17]....
        /*00b8*/ 	.word	0x00010a50


	//   ....[18]....
        /*00bc*/ 	.word	0x00010be0


	//   ....[19]....
        /*00c0*/ 	.word	0x00010d50


	//   ....[20]....
        /*00c4*/ 	.word	0x00010e60


	//   ....[21]....
        /*00c8*/ 	.word	0x00010ea0


	//   ....[22]....
        /*00cc*/ 	.word	0x00010ed0


	//----- nvinfo : EIATTR_MAX_THREADS
	.align		4
.L_3171:
        /*00d0*/ 	.byte	0x04, 0x05
        /*00d2*/ 	.short	(.L_3173 - .L_3172)
.L_3172:
        /*00d4*/ 	.word	0x00000080
        /*00d8*/ 	.word	0x00000001
        /*00dc*/ 	.word	0x00000001


	//----- nvinfo : EIATTR_CRS_STACK_SIZE
	.align		4
.L_3173:
        /*00e0*/ 	.byte	0x04, 0x1e
        /*00e2*/ 	.short	(.L_3175 - .L_3174)
.L_3174:
        /*00e4*/ 	.word	0x00000000


	//----- nvinfo : EIATTR_CBANK_PARAM_SIZE
	.align		4
.L_3175:
        /*00e8*/ 	.byte	0x03, 0x19
        /*00ea*/ 	.short	0x0290


	//----- nvinfo : EIATTR_PARAM_CBANK
	.align		4
        /*00ec*/ 	.byte	0x04, 0x0a
        /*00ee*/ 	.short	(.L_3177 - .L_3176)
	.align		4
.L_3176:
        /*00f0*/ 	.word	index@(.nv.constant0._ZN2at6native18elementwise_kernelILi128ELi4EZNS0_15gpu_kernel_implINS0_13BinaryFunctorIhhhNS0_17BitwiseXorFunctorIhEEEEEEvRNS_18TensorIteratorBaseERKT_EUliE_EEviT1_)
        /*00f4*/ 	.short	0x0210
        /*00f6*/ 	.short	0x0290


	//----- nvinfo : EIATTR_SW_WAR
	.align		4
.L_3177:
        /*00f8*/ 	.byte	0x04, 0x36
        /*00fa*/ 	.short	(.L_3179 - .L_3178)
.L_3178:
        /*00fc*/ 	.word	0x00000008
.L_3179:


//--------------------- .nv.info._ZN2at6native27unrolled_elementwise_kernelINS0_13BinaryFunctorIhhhNS0_17BitwiseXorFunctorIhEEEESt5arrayIPcLm3EELi4E23TrivialOffsetCalculatorILi2EjES9_ILi1EjENS0_6memory12LoadWithCastILi2EEENSC_13StoreWithCastILi1EEEEEviT_T0_T2_T3_T4_T5_ --------------------------
	.section	.nv.info._ZN2at6native27unrolled_elementwise_kernelINS0_13BinaryFunctorIhhhNS0_17BitwiseXorFunctorIhEEEESt5arrayIPcLm3EELi4E23TrivialOffsetCalculatorILi2EjES9_ILi1EjENS0_6memory12LoadWithCastILi2EEENSC_13StoreWithCastILi1EEEEEviT_T0_T2_T3_T4_T5_,"",@"SHT_CUDA_INFO"
	.sectionflags	@""
	.align	4


	//----- nvinfo : EIATTR_CUDA_API_VERSION
	.align		4
        /*0000*/ 	.byte	0x04, 0x37
        /*0002*/ 	.short	(.L_3181 - .L_3180)
.L_3180:
        /*0004*/ 	.word	0x00000082


	//----- nvinfo : EIATTR_KPARAM_INFO
	.align		4
.L_3181:
        /*0008*/ 	.byte	0x04, 0x17
        /*000a*/ 	.short	(.L_3183 - .L_3182)
.L_3182:
        /*000c*/ 	.word	0x00000000
        /*0010*/ 	.short	0x0006
        /*0012*/ 	.short	0x0030
        /*0014*/ 	.byte	0x00, 0xf0, 0x21, 0x00


	//----- nvinfo : EIATTR_KPARAM_INFO
	.align		4
.L_3183:
        /*0018*/ 	.byte	0x04, 0x17
        /*001a*/ 	.short	(.L_3185 - .L_3184)
.L_3184:
        /*001c*/ 	.word	0x00000000
        /*0020*/ 	.short	0x0005
        /*0022*/ 	.short	0x0024
        /*0024*/ 	.byte	0x00, 0xf0, 0x31, 0x00


	//----- nvinfo : EIATTR_KPARAM_INFO
	.align		4
.L_3185:
        /*0028*/ 	.byte	0x04, 0x17
        /*002a*/ 	.short	(.L_3187 - .L_3186)
.L_3186:
        /*002c*/ 	.word	0x00000000
        /*0030*/ 	.short	0x0004
        /*0032*/ 	.short	0x0021
        /*0034*/ 	.byte	0x00, 0xf0, 0x05, 0x00


	//----- nvinfo : EIATTR_KPARAM_INFO
	.align		4
.L_3187:
        /*0038*/ 	.byte	0x04, 0x17
        /*003a*/ 	.short	(.L_3189 - .L_3188)
.L_3188:
        /*003c*/ 	.word	0x00000000
        /*0040*/ 	.short	0x0003
        /*0042*/ 	.short	0x0020
        /*0044*/ 	.byte	0x00, 0xf0, 0x05, 0x00


	//----- nvinfo : EIATTR_KPARAM_INFO
	.align		4
.L_3189:
        /*0048*/ 	.byte	0x04, 0x17
        /*004a*/ 	.short	(.L_3191 - .L_3190)
.L_3190:
        /*004c*/ 	.word	0x00000000
        /*0050*/ 	.short	0x0002
        /*0052*/ 	.short	0x0008
        /*0054*/ 	.byte	0x00, 0xf0, 0x61, 0x00


	//----- nvinfo : EIATTR_KPARAM_INFO
	.align		4
.L_3191:
        /*0058*/ 	.byte	0x04, 0x17
        /*005a*/ 	.short	(.L_3193 - .L_3192)
.L_3192:
        /*005c*/ 	.word	0x00000000
        /*0060*/ 	.short	0x0001
        /*0062*/ 	.short	0x0004
        /*0064*/ 	.byte	0x00, 0xf0, 0x05, 0x00


	//----- nvinfo : EIATTR_KPARAM_INFO
	.align		4
.L_3193:
        /*0068*/ 	.byte	0x04, 0x17
        /*006a*/ 	.short	(.L_3195 - .L_3194)
.L_3194:
        /*006c*/ 	.word	0x00000000
        /*0070*/ 	.short	0x0000
        /*0072*/ 	.short	0x0000
        /*0074*/ 	.byte	0x00, 0xf0, 0x11, 0x00


	//----- nvinfo : EIATTR_SPARSE_MMA_MASK
	.align		4
.L_3195:
        /*0078*/ 	.byte	0x03, 0x50
        /*007a*/ 	.short	0x0000


	//----- nvinfo : EIATTR_MAXREG_COUNT
	.align		4
        /*007c*/ 	.byte	0x03, 0x1b
        /*007e*/ 	.short	0x00ff


	//----- nvinfo : EIATTR_EXTERNS
	.align		4
        /*0080*/ 	.byte	0x04, 0x0f
        /*0082*/ 	.short	(.L_3197 - .L_3196)


	//   ....[0]....
	.align		4
.L_3196:
        /*0084*/ 	.word	index@(__assertfail)


	//----- nvinfo : EIATTR_MERCURY_ISA_VERSION
	.align		4
.L_3197:
        /*0088*/ 	.byte	0x03, 0x5f
        /*008a*/ 	.short	0x0101


	//----- nvinfo : EIATTR_SYSCALL_OFFSETS
	.align		4
        /*008c*/ 	.byte	0x04, 0x46
        /*008e*/ 	.short	(.L_3199 - .L_3198)


	//   ....[0]....
.L_3198:
        /*0090*/ 	.word	0x00000f70


	//   ....[1]....
        /*0094*/ 	.word	0x00001e40


	//   ....[2]....
        /*0098*/ 	.word	0x00002d90


	//   ....[3]....
        /*009c*/ 	.word	0x00003c60


	//   ....[4]....
        /*00a0*/ 	.word	0x00004bc0


	//   ....[5]....
        /*00a4*/ 	.word	0x00005aa0


	//   ....[6]....
        /*00a8*/ 	.word	0x000069e0


	//   ....[7]....
        /*00ac*/ 	.word	0x000078c0


	//   ....[8]....
        /*00b0*/ 	.word	0x00008900


	//   ....[9]....
        /*00b4*/ 	.word	0x00009900


	//   ....[10]....
        /*00b8*/ 	.word	0x0000a8f0


	//   ....[11]....
        /*00bc*/ 	.word	0x0000b8e0


	//----- nvinfo : EIATTR_EXIT_INSTR_OFFSETS
	.align		4
.L_3199:
        /*00c0*/ 	.byte	0x04, 0x1c
        /*00c2*/ 	.short	(.L_3201 - .L_3200)


	//   ....[0]....
.L_3200:
        /*00c4*/ 	.word	0x0000a9a0


	//   ....[1]....
        /*00c8*/ 	.word	0x0000aad0


	//   ....[2]....
        /*00cc*/ 	.word	0x0000aaf0


	//   ....[3]....
        /*00d0*/ 	.word	0x0000ab90


	//   ....[4]....
        /*00d4*/ 	.word	0x0000abc0


	//   ....[5]....
        /*00d8*/ 	.word	0x0000abf0


	//   ....[6]....
        /*00dc*/ 	.word	0x0000ac90


	//   ....[7]....
        /*00e0*/ 	.word	0x0000ace0


	//   ....[8]....
        /*00e4*/ 	.word	0x0000ad90


	//   ....[9]....
        /*00e8*/ 	.word	0x0000adf0


	//   ....[10]....
        /*00ec*/ 	.word	0x0000ae30


	//   ....[11]....
        /*00f0*/ 	.word	0x0000aef0


	//   ....[12]....
        /*00f4*/ 	.word	0x0000af40


	//   ....[13]....
        /*00f8*/ 	.word	0x0000b0e0


	//   ....[14]....
        /*00fc*/ 	.word	0x0000b250


	//   ....[15]....
        /*0100*/ 	.word	0x0000b2a0


	//   ....[16]....
        /*0104*/ 	.word	0x0000b350


	//   ....[17]....
        /*0108*/ 	.word	0x0000b4e0


	//   ....[18]....
        /*010c*/ 	.word	0x0000b670


	//   ....[19]....
        /*0110*/ 	.word	0x0000b7e0


	//   ....[20]....
        /*0114*/ 	.word	0x0000b8f0


	//   ....[21]....
        /*0118*/ 	.word	0x0000b930


	//   ....[22]....
        /*011c*/ 	.word	0x0000b960


	//----- nvinfo : EIATTR_MAX_THREADS
	.align		4
.L_3201:
        /*0120*/ 	.byte	0x04, 0x05
        /*0122*/ 	.short	(.L_3203 - .L_3202)
.L_3202:
        /*0124*/ 	.word	0x00000080
        /*0128*/ 	.word	0x00000001
        /*012c*/ 	.word	0x00000001


	//----- nvinfo : EIATTR_CRS_STACK_SIZE
	.align		4
.L_3203:
        /*0130*/ 	.byte	0x04, 0x1e
        /*0132*/ 	.short	(.L_3205 - .L_3204)
.L_3204:
        /*0134*/ 	.word	0x00000000


	//----- nvinfo : EIATTR_CBANK_PARAM_SIZE
	.align		4
.L_3205:
        /*0138*/ 	.byte	0x03, 0x19
        /*013a*/ 	.short	0x0038


	//----- nvinfo : EIATTR_PARAM_CBANK
	.align		4
        /*013c*/ 	.byte	0x04, 0x0a
        /*013e*/ 	.short	(.L_3207 - .L_3206)
	.align		4
.L_3206:
        /*0140*/ 	.word	index@(.nv.constant0._ZN2at6native27unrolled_elementwise_kernelINS0_13BinaryFunctorIhhhNS0_17BitwiseXorFunctorIhEEEESt5arrayIPcLm3EELi4E23TrivialOffsetCalculatorILi2EjES9_ILi1EjENS0_6memory12LoadWithCastILi2EEENSC_13StoreWithCastILi1EEEEEviT_T0_T2_T3_T4_T5_)
        /*0144*/ 	.short	0x0210
        /*0146*/ 	.short	0x0038


	//----- nvinfo : EIATTR_SW_WAR
	.align		4
.L_3207:
        /*0148*/ 	.byte	0x04, 0x36
        /*014a*/ 	.short	(.L_3209 - .L_3208)
.L_3208:
        /*014c*/ 	.word	0x00000008
.L_3209:


//--------------------- .nv.info._ZN2at6native18elementwise_kernelILi128ELi4EZNS0_22gpu_kernel_impl_nocastINS0_13BinaryFunctorIhhhNS0_17BitwiseXorFunctorIhEEEEEEvRNS_18TensorIteratorBaseERKT_EUliE_EEviT1_ --------------------------
	.section	.nv.info._ZN2at6native18elementwise_kernelILi128ELi4EZNS0_22gpu_kernel_impl_nocastINS0_13BinaryFunctorIhhhNS0_17BitwiseXorFunctorIhEEEEEEvRNS_18TensorIteratorBaseERKT_EUliE_EEviT1_,"",@"SHT_CUDA_INFO"
	.sectionflags	@""
	.align	4


	//----- nvinfo : EIATTR_CUDA_API_VERSION
	.align		4
        /*0000*/ 	.byte	0x04, 0x37
        /*0002*/ 	.short	(.L_3211 - .L_3210)
.L_3210:
        /*0004*/ 	.word	0x00000082


	//----- nvinfo : EIATTR_KPARAM_INFO
	.align		4
.L_3211:
        /*0008*/ 	.byte	0x04, 0x17
        /*000a*/ 	.short	(.L_3213 - .L_3212)
.L_3212:
        /*000c*/ 	.word	0x00000000
        /*0010*/ 	.short	0x0001
        /*0012*/ 	.short	0x0008
        /*0014*/ 	.byte	0x00, 0xf0, 0x21, 0x0a


	//----- nvinfo : EIATTR_KPARAM_INFO
	.align		4
.L_3213:
        /*0018*/ 	.byte	0x04, 0x17
        /*001a*/ 	.short	(.L_3215 - .L_3214)
.L_3214:
        /*001c*/ 	.word	0x00000000
        /*0020*/ 	.short	0x0000
        /*0022*/ 	.short	0x0000
        /*0024*/ 	.byte	0x00, 0xf0, 0x11, 0x00


	//----- nvinfo : EIATTR_SPARSE_MMA_MASK
	.align		4
.L_3215:
        /*0028*/ 	.byte	0x03, 0x50
        /*002a*/ 	.short	0x0000


	//----- nvinfo : EIATTR_MAXREG_COUNT
	.align		4
        /*002c*/ 	.byte	0x03, 0x1b
        /*002e*/ 	.short	0x0080


	//----- nvinfo : EIATTR_MERCURY_ISA_VERSION
	.align		4
        /*0030*/ 	.byte	0x03, 0x5f
        /*0032*/ 	.short	0x0101


	//----- nvinfo : EIATTR_EXIT_INSTR_OFFSETS
	.align		4
        /*0034*/ 	.byte	0x04, 0x1c
        /*0036*/ 	.short	(.L_3217 - .L_3216)


	//   ....[0]....
.L_3216:
        /*0038*/ 	.word	0x000045f0


	//   ....[1]....
        /*003c*/ 	.word	0x00005ce0


	//----- nvinfo : EIATTR_MAX_THREADS
	.align		4
.L_3217:
        /*0040*/ 	.byte	0x04, 0x05
        /*0042*/ 	.short	(.L_3219 - .L_3218)
.L_3218:
        /*0044*/ 	.word	0x00000080
        /*0048*/ 	.word	0x00000001
        /*004c*/ 	.word	0x00000001


	//----- nvinfo : EIATTR_CRS_STACK_SIZE
	.align		4
.L_3219:
        /*0050*/ 	.byte	0x04, 0x1e
        /*0052*/ 	.short	(.L_3221 - .L_3220)
.L_3220:
        /*0054*/ 	.word	0x00000000


	//----- nvinfo : EIATTR_CBANK_PARAM_SIZE
	.align		4
.L_3221:
        /*0058*/ 	.byte	0x03, 0x19
        /*005a*/ 	.short	0x0290


	//----- nvinfo : EIATTR_PARAM_CBANK
	.align		4
        /*005c*/ 	.byte	0x04, 0x0a
        /*005e*/ 	.short	(.L_3223 - .L_3222)
	.align		4
.L_3222:
        /*0060*/ 	.word	index@(.nv.constant0._ZN2at6native18elementwise_kernelILi128ELi4EZNS0_22gpu_kernel_impl_nocastINS0_13BinaryFunctorIhhhNS0_17BitwiseXorFunctorIhEEEEEEvRNS_18TensorIteratorBaseERKT_EUliE_EEviT1_)
        /*0064*/ 	.short	0x0210
        /*0066*/ 	.short	0x0290


	//----- nvinfo : EIATTR_SW_WAR
	.align		4
.L_3223:
        /*0068*/ 	.byte	0x04, 0x36
        /*006a*/ 	.short	(.L_3225 - .L_3224)
.L_3224:
        /*006c*/ 	.word	0x00000008
.L_3225:


//--------------------- .nv.info._ZN2at6native27unrolled_elementwise_kernelINS0_13BinaryFunctorIhhhNS0_17BitwiseXorFunctorIhEEEESt5arrayIPcLm3EELi4E23TrivialOffsetCalculatorILi2EjES9_ILi1EjENS0_6memory15LoadWithoutCastENSC_16StoreWithoutCastEEEviT_T0_T2_T3_T4_T5_ --------------------------
	.section	.nv.info._ZN2at6native27unrolled_elementwise_kernelINS0_13BinaryFunctorIhhhNS0_17BitwiseXorFunctorIhEEEESt5arrayIPcLm3EELi4E23TrivialOffsetCalculatorILi2EjES9_ILi1EjENS0_6memory15LoadWithoutCastENSC_16StoreWithoutCastEEEviT_T0_T2_T3_T4_T5_,"",@"SHT_CUDA_INFO"
	.sectionflags	@""
	.align	4


	//----- nvinfo : EIATTR_CUDA_API_VERSION
	.align		4
        /*0000*/ 	.byte	0x04, 0x37
        /*0002*/ 	.short	(.L_3227 - .L_3226)
.L_3226:
        /*0004*/ 	.word	0x00000082


	//----- nvinfo : EIATTR_KPARAM_INFO
	.align		4
.L_3227:
        /*0008*/ 	.byte	0x04, 0x17
        /*000a*/ 	.short	(.L_3229 - .L_3228)
.L_3228:
        /*000c*/ 	.word	0x00000000
        /*0010*/ 	.short	0x0006
        /*0012*/ 	.short	0x0023
        /*0014*/ 	.byte	0x00, 0xf0, 0x05, 0x00


	//----- nvinfo : EIATTR_KPARAM_INFO
	.align		4
.L_3229:
        /*0018*/ 	.byte	0x04, 0x17
        /*001a*/ 	.short	(.L_3231 - .L_3230)
.L_3230:
        /*001c*/ 	.word	0x00000000
        /*0020*/ 	.short	0x0005
        /*0022*/ 	.short	0x0022
        /*0024*/ 	.byte	0x00, 0xf0, 0x05, 0x00


	//----- nvinfo : EIATTR_KPARAM_INFO
	.align		4
.L_3231:
        /*0028*/ 	.byte	0x04, 0x17
        /*002a*/ 	.short	(.L_3233 - .L_3232)
.L_3232:
        /*002c*/ 	.word	0x00000000
        /*0030*/ 	.short	0x0004
        /*0032*/ 	.short	0x0021
        /*0034*/ 	.byte	0x00, 0xf0, 0x05, 0x00


	//----- nvinfo : EIATTR_KPARAM_INFO
	.align		4
.L_3233:
        /*0038*/ 	.byte	0x04, 0x17
        /*003a*/ 	.short	(.L_3235 - .L_3234)
.L_3234:
        /*003c*/ 	.word	0x00000000
        /*0040*/ 	.short	0x0003
        /*0042*/ 	.short	0x0020
        /*0044*/ 	.byte	0x00, 0xf0, 0x05, 0x00


	//----- nvinfo : EIATTR_KPARAM_INFO
	.align		4
.L_3235:
        /*0048*/ 	.byte	0x04, 0x17
        /*004a*/ 	.short	(.L_3237 - .L_3236)
.L_3236:
        /*004c*/ 	.word	0x00000000
        /*0050*/ 	.short	0x0002
        /*0052*/ 	.short	0x0008
        /*0054*/ 	.byte	0x00, 0xf0, 0x61, 0x00


	//----- nvinfo : EIATTR_KPARAM_INFO
	.align		4
.L_3237:
        /*0058*/ 	.byte	0x04, 0x17
        /*005a*/ 	.short	(.L_3239 - .L_3238)
.L_3238:
        /*005c*/ 	.word	0x00000000
        /*0060*/ 	.short	0x0001
        /*0062*/ 	.short	0x0004
        /*0064*/ 	.byte	0x00, 0xf0, 0x05, 0x00


	//----- nvinfo : EIATTR_KPARAM_INFO
	.align		4
.L_3239:
        /*0068*/ 	.byte	0x04, 0x17
        /*006a*/ 	.short	(.L_3241 - .L_3240)
.L_3240:
        /*006c*/ 	.word	0x00000000
        /*0070*/ 	.short	0x0000
        /*0072*/ 	.short	0x0000
        /*0074*/ 	.byte	0x00, 0xf0, 0x11, 0x00


	//----- nvinfo : EIATTR_SPARSE_MMA_MASK
	.align		4
.L_3241:
        /*0078*/ 	.byte	0x03, 0x50
        /*007a*/ 	.short	0x0000


	//----- nvinfo : EIATTR_MAXREG_COUNT
	.align		4
        /*007c*/ 	.byte	0x03, 0x1b
        /*007e*/ 	.short	0x00ff


	//----- nvinfo : EIATTR_MERCURY_ISA_VERSION
	.align		4
        /*0080*/ 	.byte	0x03, 0x5f
        /*0082*/ 	.short	0x0101


	//----- nvinfo : EIATTR_EXIT_INSTR_OFFSETS
	.align		4
        /*0084*/ 	.byte	0x04, 0x1c
        /*0086*/ 	.short	(.L_3243 - .L_3242)


	//   ....[0]....
.L_3242:
        /*0088*/ 	.word	0x00000550


	//   ....[1]....
        /*008c*/ 	.word	0x000005c0


	//----- nvinfo : EIATTR_MAX_THREADS
	.align		4
.L_3243:
        /*0090*/ 	.byte	0x04, 0x05
        /*0092*/ 	.short	(.L_3245 - .L_3244)
.L_3244:
        /*0094*/ 	.word	0x00000080
        /*0098*/ 	.word	0x00000001
        /*009c*/ 	.word	0x00000001


	//----- nvinfo : EIATTR_CRS_STACK_SIZE
	.align		4
.L_3245:
        /*00a0*/ 	.byte	0x04, 0x1e
        /*00a2*/ 	.short	(.L_3247 - .L_3246)
.L_3246:
        /*00a4*/ 	.word	0x00000000


	//----- nvinfo : EIATTR_CBANK_PARAM_SIZE
	.align		4
.L_3247:
        /*00a8*/ 	.byte	0x03, 0x19
        /*00aa*/ 	.short	0x0024


	//----- nvinfo : EIATTR_PARAM_CBANK
	.align		4
        /*00ac*/ 	.byte	0x04, 0x0a
        /*00ae*/ 	.short	(.L_3249 - .L_3248)
	.align		4
.L_3248:
        /*00b0*/ 	.word	index@(.nv.constant0._ZN2at6native27unrolled_elementwise_kernelINS0_13BinaryFunctorIhhhNS0_17BitwiseXorFunctorIhEEEESt5arrayIPcLm3EELi4E23TrivialOffsetCalculatorILi2EjES9_ILi1EjENS0_6memory15LoadWithoutCastENSC_16StoreWithoutCastEEEviT_T0_T2_T3_T4_T5_)
        /*00b4*/ 	.short	0x0210
        /*00b6*/ 	.short	0x0024


	//----- nvinfo : EIATTR_SW_WAR
	.align		4
.L_3249:
        /*00b8*/ 	.byte	0x04, 0x36
        /*00ba*/ 	.short	(.L_3251 - .L_3250)
.L_3250:
        /*00bc*/ 	.word	0x00000008
.L_3251:


//--------------------- .nv.info._ZN2at6native29vectorized_elementwise_kernelILi2ENS0_13BinaryFunctorIhhhNS0_17BitwiseXorFunctorIhEEEESt5arrayIPcLm3EEEEviT0_T1_ --------------------------
	.section	.nv.info._ZN2at6native29vectorized_elementwise_kernelILi2ENS0_13BinaryFunctorIhhhNS0_17BitwiseXorFunctorIhEEEESt5arrayIPcLm3EEEEviT0_T1_,"",@"SHT_CUDA_INFO"
	.sectionflags	@""
	.align	4


	//----- nvinfo : EIATTR_CUDA_API_VERSION
	.align		4
        /*0000*/ 	.byte	0x04, 0x37
        /*0002*/ 	.short	(.L_3253 - .L_3252)
.L_3252:
        /*0004*/ 	.word	0x00000082


	//----- nvinfo : EIATTR_KPARAM_INFO
	.align		4
.L_3253:
        /*0008*/ 	.byte	0x04, 0x17
        /*000a*/ 	.short	(.L_3255 - .L_3254)
.L_3254:
        /*000c*/ 	.word	0x00000000
        /*0010*/ 	.short	0x0002
        /*0012*/ 	.short	0x0008
        /*0014*/ 	.byte	0x00, 0xf0, 0x61, 0x00


	//----- nvinfo : EIATTR_KPARAM_INFO
	.align		4
.L_3255:
        /*0018*/ 	.byte	0x04, 0x17
        /*001a*/ 	.short	(.L_3257 - .L_3256)
.L_3256:
        /*001c*/ 	.word	0x00000000
        /*0020*/ 	.short	0x0001
        /*0022*/ 	.short	0x0004
        /*0024*/ 	.byte	0x00, 0xf0, 0x05, 0x00


	//----- nvinfo : EIATTR_KPARAM_INFO
	.align		4
.L_3257:
        /*0028*/ 	.byte	0x04, 0x17
        /*002a*/ 	.short	(.L_3259 - .L_3258)
.L_3258:
        /*002c*/ 	.word	0x00000000
        /*0030*/ 	.short	0x0000
        /*0032*/ 	.short	0x0000
        /*0034*/ 	.byte	0x00, 0xf0, 0x11, 0x00


	//----- nvinfo : EIATTR_SPARSE_MMA_MASK
	.align		4
.L_3259:
        /*0038*/ 	.byte	0x03, 0x50
        /*003a*/ 	.short	0x0000


	//----- nvinfo : EIATTR_MAXREG_COUNT
	.align		4
        /*003c*/ 	.byte	0x03, 0x1b
        /*003e*/ 	.short	0x00ff


	//----- nvinfo : EIATTR_MERCURY_ISA_VERSION
	.align		4
        /*0040*/ 	.byte	0x03, 0x5f
        /*0042*/ 	.short	0x0101


	//----- nvinfo : EIATTR_EXIT_INSTR_OFFSETS
	.align		4
        /*0044*/ 	.byte	0x04, 0x1c
        /*0046*/ 	.short	(.L_3261 - .L_3260)


	//   ....[0]....
.L_3260:
        /*0048*/ 	.word	0x00000440


	//   ....[1]....
        /*004c*/ 	.word	0x00000f30


	//   ....[2]....
        /*0050*/ 	.word	0x00000f90


	//----- nvinfo : EIATTR_MAX_THREADS
	.align		4
.L_3261:
        /*0054*/ 	.byte	0x04, 0x05
        /*0056*/ 	.short	(.L_3263 - .L_3262)
.L_3262:
        /*0058*/ 	.word	0x00000080
        /*005c*/ 	.word	0x00000001
        /*0060*/ 	.word	0x00000001


	//----- nvinfo : EIATTR_CRS_STACK_SIZE
	.align		4
.L_3263:
        /*0064*/ 	.byte	0x04, 0x1e
        /*0066*/ 	.short	(.L_3265 - .L_3264)
.L_3264:
        /*0068*/ 	.word	0x00000000


	//----- nvinfo : EIATTR_CBANK_PARAM_SIZE
	.align		4
.L_3265:
        /*006c*/ 	.byte	0x03, 0x19
        /*006e*/ 	.short	0x0020


	//----- nvinfo : EIATTR_PARAM_CBANK
	.align		4
        /*0070*/ 	.byte	0x04, 0x0a
        /*0072*/ 	.short	(.L_3267 - .L_3266)
	.align		4
.L_3266:
        /*0074*/ 	.word	index@(.nv.constant0._ZN2at6native29vectorized_elementwise_kernelILi2ENS0_13BinaryFunctorIhhhNS0_17BitwiseXorFunctorIhEEEESt5arrayIPcLm3EEEEviT0_T1_)
        /*0078*/ 	.short	0x0210
        /*007a*/ 	.short	0x0020


	//----- nvinfo : EIATTR_SW_WAR
	.align		4
.L_3267:
        /*007c*/ 	.byte	0x04, 0x36
        /*007e*/ 	.short	(.L_3269 - .L_3268)
.L_3268:
        /*0080*/ 	.word	0x00000008
.L_3269:


//--------------------- .nv.info._ZN2at6native29vectorized_elementwise_kernelILi4ENS0_13BinaryFunctorIhhhNS0_17BitwiseXorFunctorIhEEEESt5arrayIPcLm3EEEEviT0_T1_ --------------------------
	.section	.nv.info._ZN2at6native29vectorized_elementwise_kernelILi4ENS0_13BinaryFunctorIhhhNS0_17BitwiseXorFunctorIhEEEESt5arrayIPcLm3EEEEviT0_T1_,"",@"SHT_CUDA_INFO"
	.sectionflags	@""
	.align	4


	//----- nvinfo : EIATTR_CUDA_API_VERSION
	.align		4
        /*0000*/ 	.byte	0x04, 0x37
        /*0002*/ 	.short	(.L_3271 - .L_3270)
.L_3270:
        /*0004*/ 	.word	0x00000082


	//----- nvinfo : EIATTR_KPARAM_INFO
	.align		4
.L_3271:
        /*0008*/ 	.byte	0x04, 0x17
        /*000a*/ 	.short	(.L_3273 - .L_3272)
.L_3272:
        /*000c*/ 	.word	0x00000000
        /*0010*/ 	.short	0x0002
        /*0012*/ 	.short	0x0008
        /*0014*/ 	.byte	0x00, 0xf0, 0x61, 0x00


	//----- nvinfo : EIATTR_KPARAM_INFO
	.align		4
.L_3273:
        /*0018*/ 	.byte	0x04, 0x17
        /*001a*/ 	.short	(.L_3275 - .L_3274)
.L_3274:
        /*001c*/ 	.word	0x00000000
        /*0020*/ 	.short	0x0001
        /*0022*/ 	.short	0x0004
        /*0024*/ 	.byte	0x00, 0xf0, 0x05, 0x00


	//----- nvinfo : EIATTR_KPARAM_INFO
	.align		4
.L_3275:
        /*0028*/ 	.byte	0x04, 0x17
        /*002a*/ 	.short	(.L_3277 - .L_3276)
.L_3276:
        /*002c*/ 	.word	0x00000000
        /*0030*/ 	.short	0x0000
        /*0032*/ 	.short	0x0000
        /*0034*/ 	.byte	0x00, 0xf0, 0x11, 0x00


	//----- nvinfo : EIATTR_SPARSE_MMA_MASK
	.align		4
.L_3277:
        /*0038*/ 	.byte	0x03, 0x50
        /*003a*/ 	.short	0x0000


	//----- nvinfo : EIATTR_MAXREG_COUNT
	.align		4
        /*003c*/ 	.byte	0x03, 0x1b
        /*003e*/ 	.short	0x00ff


	//----- nvinfo : EIATTR_MERCURY_ISA_VERSION
	.align		4
        /*0040*/ 	.byte	0x03, 0x5f
        /*0042*/ 	.short	0x0101


	//----- nvinfo : EIATTR_EXIT_INSTR_OFFSETS
	.align		4
        /*0044*/ 	.byte	0x04, 0x1c
        /*0046*/ 	.short	(.L_3279 - .L_3278)


	//   ....[0]....
.L_3278:
        /*0048*/ 	.word	0x00000400


	//   ....[1]....
        /*004c*/ 	.word	0x00000ef0


	//   ....[2]....
        /*0050*/ 	.word	0x00000f50


	//----- nvinfo : EIATTR_MAX_THREADS
	.align		4
.L_3279:
        /*0054*/ 	.byte	0x04, 0x05
        /*0056*/ 	.short	(.L_3281 - .L_3280)
.L_3280:
        /*0058*/ 	.word	0x00000080
        /*005c*/ 	.word	0x00000001
        /*0060*/ 	.word	0x00000001


	//----- nvinfo : EIATTR_CRS_STACK_SIZE
	.align		4
.L_3281:
        /*0064*/ 	.byte	0x04, 0x1e
        /*0066*/ 	.short	(.L_3283 - .L_3282)
.L_3282:
        /*0068*/ 	.word	0x00000000


	//----- nvinfo : EIATTR_CBANK_PARAM_SIZE
	.align		4
.L_3283:
        /*006c*/ 	.byte	0x03, 0x19
        /*006e*/ 	.short	0x0020


	//----- nvinfo : EIATTR_PARAM_CBANK
	.align		4
        /*0070*/ 	.byte	0x04, 0x0a
        /*0072*/ 	.short	(.L_3285 - .L_3284)
	.align		4
.L_3284:
        /*0074*/ 	.word	index@(.nv.constant0._ZN2at6native29vectorized_elementwise_kernelILi4ENS0_13BinaryFunctorIhhhNS0_17BitwiseXorFunctorIhEEEESt5arrayIPcLm3EEEEviT0_T1_)
        /*0078*/ 	.short	0x0210
        /*007a*/ 	.short	0x0020


	//----- nvinfo : EIATTR_SW_WAR
	.align		4
.L_3285:
        /*007c*/ 	.byte	0x04, 0x36
        /*007e*/ 	.short	(.L_3287 - .L_3286)
.L_3286:
        /*0080*/ 	.word	0x00000008
.L_3287:


//--------------------- .nv.info._ZN2at6native29vectorized_elementwise_kernelILi8ENS0_13BinaryFunctorIhhhNS0_17BitwiseXorFunctorIhEEEESt5arrayIPcLm3EEEEviT0_T1_ --------------------------
	.section	.nv.info._ZN2at6native29vectorized_elementwise_kernelILi8ENS0_13BinaryFunctorIhhhNS0_17BitwiseXorFunctorIhEEEESt5arrayIPcLm3EEEEviT0_T1_,"",@"SHT_CUDA_INFO"
	.sectionflags	@""
	.align	4


	//----- nvinfo : EIATTR_CUDA_API_VERSION
	.align		4
        /*0000*/ 	.byte	0x04, 0x37
        /*0002*/ 	.short	(.L_3289 - .L_3288)
.L_3288:
        /*0004*/ 	.word	0x00000082


	//----- nvinfo : EIATTR_KPARAM_INFO
	.align		4
.L_3289:
        /*0008*/ 	.byte	0x04, 0x17
        /*000a*/ 	.short	(.L_3291 - .L_3290)
.L_3290:
        /*000c*/ 	.word	0x00000000
        /*0010*/ 	.short	0x0002
        /*0012*/ 	.short	0x0008
        /*0014*/ 	.byte	0x00, 0xf0, 0x61, 0x00


	//----- nvinfo : EIATTR_KPARAM_INFO
	.align		4
.L_3291:
        /*0018*/ 	.byte	0x04, 0x17
        /*001a*/ 	.short	(.L_3293 - .L_3292)
.L_3292:
        /*001c*/ 	.word	0x00000000
        /*0020*/ 	.short	0x0001
        /*0022*/ 	.short	0x0004
        /*0024*/ 	.byte	0x00, 0xf0, 0x05, 0x00


	//----- nvinfo : EIATTR_KPARAM_INFO
	.align		4
.L_3293:
        /*0028*/ 	.byte	0x04, 0x17
        /*002a*/ 	.short	(.L_3295 - .L_3294)
.L_3294:
        /*002c*/ 	.word	0x00000000
        /*0030*/ 	.short	0x0000
        /*0032*/ 	.short	0x0000
        /*0034*/ 	.byte	0x00, 0xf0, 0x11, 0x00


	//----- nvinfo : EIATTR_SPARSE_MMA_MASK
	.align		4
.L_3295:
        /*0038*/ 	.byte	0x03, 0x50
        /*003a*/ 	.short	0x0000


	//----- nvinfo : EIATTR_MAXREG_COUNT
	.align		4
        /*003c*/ 	.byte	0x03, 0x1b
        /*003e*/ 	.short	0x00ff


	//----- nvinfo : EIATTR_MERCURY_ISA_VERSION
	.align		4
        /*0040*/ 	.byte	0x03, 0x5f
        /*0042*/ 	.short	0x0101


	//----- nvinfo : EIATTR_EXIT_INSTR_OFFSETS
	.align		4
        /*0044*/ 	.byte	0x04, 0x1c
        /*0046*/ 	.short	(.L_3297 - .L_3296)


	//   ....[0]....
.L_3296:
        /*0048*/ 	.word	0x000003b0


	//   ....[1]....
        /*004c*/ 	.word	0x00000ea0


	//   ....[2]....
        /*0050*/ 	.word	0x00000f00


	//----- nvinfo : EIATTR_MAX_THREADS
	.align		4
.L_3297:
        /*0054*/ 	.byte	0x04, 0x05
        /*0056*/ 	.short	(.L_3299 - .L_3298)
.L_3298:
        /*0058*/ 	.word	0x00000080
        /*005c*/ 	.word	0x00000001
        /*0060*/ 	.word	0x00000001


	//----- nvinfo : EIATTR_CRS_STACK_SIZE
	.align		4
.L_3299:
        /*0064*/ 	.byte	0x04, 0x1e
        /*0066*/ 	.short	(.L_3301 - .L_3300)
.L_3300:
        /*0068*/ 	.word	0x00000000


	//----- nvinfo : EIATTR_CBANK_PARAM_SIZE
	.align		4
.L_3301:
        /*006c*/ 	.byte	0x03, 0x19
        /*006e*/ 	.short	0x0020


	//----- nvinfo : EIATTR_PARAM_CBANK
	.align		4
        /*0070*/ 	.byte	0x04, 0x0a
        /*0072*/ 	.short	(.L_3303 - .L_3302)
	.align		4
.L_3302:
        /*0074*/ 	.word	index@(.nv.constant0._ZN2at6native29vectorized_elementwise_kernelILi8ENS0_13BinaryFunctorIhhhNS0_17BitwiseXorFunctorIhEEEESt5arrayIPcLm3EEEEviT0_T1_)
        /*0078*/ 	.short	0x0210
        /*007a*/ 	.short	0x0020


	//----- nvinfo : EIATTR_SW_WAR
	.align		4
.L_3303:
        /*007c*/ 	.byte	0x04, 0x36
        /*007e*/ 	.short	(.L_3305 - .L_3304)
.L_3304:
        /*0080*/ 	.word	0x00000008
.L_3305:


//--------------------- .nv.info._ZN2at6native18elementwise_kernelILi128ELi4EZNS0_15gpu_kernel_implINS0_13AUnaryFunctorIbbbNS0_16BitwiseOrFunctorIbEEEEEEvRNS_18TensorIteratorBaseERKT_EUliE_EEviT1_ --------------------------
	.section	.nv.info._ZN2at6native18elementwise_kernelILi128ELi4EZNS0_15gpu_kernel_implINS0_13AUnaryFunctorIbbbNS0_16BitwiseOrFunctorIbEEEEEEvRNS_18TensorIteratorBaseERKT_EUliE_EEviT1_,"",@"SHT_CUDA_INFO"
	.sectionflags	@""
	.align	4


	//----- nvinfo : EIATTR_CUDA_API_VERSION
	.align		4
        /*0000*/ 	.byte	0x04, 0x37
        /*0002*/ 	.short	(.L_3307 - .L_3306)
.L_3306:
        /*0004*/ 	.word	0x00000082


	//----- nvinfo : EIATTR_KPARAM_INFO
	.align		4
.L_3307:
        /*0008*/ 	.byte	0x04, 0x17
        /*000a*/ 	.short	(.L_3309 - .L_3308)
.L_3308:
        /*000c*/ 	.word	0x00000000
        /*0010*/ 	.short	0x0001
        /*0012*/ 	.short	0x0008
        /*0014*/ 	.byte	0x00, 0xf0, 0x61, 0x08


	//----- nvinfo : EIATTR_KPARAM_INFO
	.align		4
.L_3309:
        /*0018*/ 	.byte	0x04, 0x17
        /*001a*/ 	.short	(.L_3311 - .L_3310)
.L_3310:
        /*001c*/ 	.word	0x00000000
        /*0020*/ 	.short	0x0000
        /*0022*/ 	.short	0x0000
        /*0024*/ 	.byte	0x00, 0xf0, 0x11, 0x00


	//----- nvinfo : EIATTR_SPARSE_MMA_MASK
	.align		4
.L_3311:
        /*0028*/ 	.byte	0x03, 0x50
        /*002a*/ 	.short	0x0000


	//----- nvinfo : EIATTR_MAXREG_COUNT
	.align		4
        /*002c*/ 	.byte	0x03, 0x1b
        /*002e*/ 	.short	0x0080


	//----- nvinfo : EIATTR_EXTERNS
	.align		4
        /*0030*/ 	.byte	0x04, 0x0f
        /*0032*/ 	.short	(.L_3313 - .L_3312)


	//   ....[0]....
	.align		4
.L_3312:
        /*0034*/ 	.word	index@(__assertfail)


	//----- nvinfo : EIATTR_MERCURY_ISA_VERSION
	.align		4
.L_3313:
        /*0038*/ 	.byte	0x03, 0x5f
        /*003a*/ 	.short	0x0101


	//----- nvinfo : EIATTR_SYSCALL_OFFSETS
	.align		4
        /*003c*/ 	.byte	0x04, 0x46
        /*003e*/ 	.short	(.L_3315 - .L_3314)


	//   ....[0]....
.L_3314:
        /*0040*/ 	.word	0x00002260


	//   ....[1]....
        /*0044*/ 	.word	0x00003020


	//   ....[2]....
        /*0048*/ 	.word	0x000052c0


	//   ....[3]....
        /*004c*/ 	.word	0x00006070


	//   ....[4]....
        /*0050*/ 	.word	0x000082f0


	//   ....[5]....
        /*0054*/ 	.word	0x000090a0


	//   ....[6]....
        /*0058*/ 	.word	0x0000b310


	//   ....[7]....
        /*005c*/ 	.word	0x0000c0c0


	//----- nvinfo : EIATTR_EXIT_INSTR_OFFSETS
	.align		4
.L_3315:
        /*0060*/ 	.byte	0x04, 0x1c
        /*0062*/ 	.short	(.L_3317 - .L_3316)


	//   ....[0]....
.L_3316:
        /*0064*/ 	.word	0x00009150


	//   ....[1]....
        /*0068*/ 	.word	0x0000b4b0


	//   ....[2]....
        /*006c*/ 	.word	0x0000b4d0


	//   ....[3]....
        /*0070*/ 	.word	0x0000b560


	//   ....[4]....
        /*0074*/ 	.word	0x0000b580


	//   ....[5]....
        /*0078*/ 	.word	0x0000b5a0


	//   ....[6]....
        /*007c*/ 	.word	0x0000b630


	//   ....[7]....
        /*0080*/ 	.word	0x0000b670


	//   ....[8]....
        /*0084*/ 	.word	0x0000b710


	//   ....[9]....
        /*0088*/ 	.word	0x0000b760


	//   ....[10]....
        /*008c*/ 	.word	0x0000b7a0


	//   ....[11]....
        /*0090*/ 	.word	0x0000b840


	//   ....[12]....
        /*0094*/ 	.word	0x0000b890


	//   ....[13]....
        /*0098*/ 	.word	0x0000b9e0


	//   ....[14]....
        /*009c*/ 	.word	0x0000ba80


	//   ....[15]....
        /*00a0*/ 	.word	0x0000bac0


	//   ....[16]....
        /*00a4*/ 	.word	0x0000bb10


	//   ....[17]....
        /*00a8*/ 	.word	0x0000bb50


	//   ....[18]....
        /*00ac*/ 	.word	0x0000bbf0


	//   ....[19]....
        /*00b0*/ 	.word	0x0000bd30


	//   ....[20]....
        /*00b4*/ 	.word	0x0000be70


	//   ....[21]....
        /*00b8*/ 	.word	0x0000bfc0


	//   ....[22]....
        /*00bc*/ 	.word	0x0000c0d0


	//   ....[23]....
        /*00c0*/ 	.word	0x0000c100


	//   ....[24]....
        /*00c4*/ 	.word	0x0000c120


	//----- nvinfo : EIATTR_MAX_THREADS
	.align		4
.L_3317:
        /*00c8*/ 	.byte	0x04, 0x05
        /*00ca*/ 	.short	(.L_3319 - .L_3318)
.L_3318:
        /*00cc*/ 	.word	0x00000080
        /*00d0*/ 	.word	0x00000001
        /*00d4*/ 	.word	0x00000001


	//----- nvinfo : EIATTR_CRS_STACK_SIZE
	.align		4
.L_3319:
        /*00d8*/ 	.byte	0x04, 0x1e
        /*00da*/ 	.short	(.L_3321 - .L_3320)
.L_3320:
        /*00dc*/ 	.word	0x00000000


	//----- nvinfo : EIATTR_CBANK_PARAM_SIZE
	.align		4
.L_3321:
        /*00e0*/ 	.byte	0x03, 0x19
        /*00e2*/ 	.short	0x0220


	//----- nvinfo : EIATTR_PARAM_CBANK
	.align		4
        /*00e4*/ 	.byte	0x04, 0x0a
        /*00e6*/ 	.short	(.L_3323 - .L_3322)
	.align		4
.L_3322:
        /*00e8*/ 	.word	index@(.nv.constant0._ZN2at6native18elementwise_kernelILi128ELi4EZNS0_15gpu_kernel_implINS0_13AUnaryFunctorIbbbNS0_16BitwiseOrFunctorIbEEEEEEvRNS_18TensorIteratorBaseERKT_EUliE_EEviT1_)
        /*00ec*/ 	.short	0x0210
        /*00ee*/ 	.short	0x0220


	//----- nvinfo : EIATTR_SW_WAR
	.align		4
.L_3323:
        /*00f0*/ 	.byte	0x04, 0x36
        /*00f2*/ 	.short	(.L_3325 - .L_3324)
.L_3324:
        /*00f4*/ 	.word	0x00000008
.L_3325:


//--------------------- .nv.info._ZN2at6native27unrolled_elementwise_kernelINS0_13AUnaryFunctorIbbbNS0_16BitwiseOrFunctorIbEEEESt5arrayIPcLm2EELi4E23TrivialOffsetCalculatorILi1EjESA_NS0_6memory12LoadWithCastILi1EEENSB_13StoreWithCastILi1EEEEEviT_T0_T2_T3_T4_T5_ --------------------------
	.section	.nv.info._ZN2at6native27unrolled_elementwise_kernelINS0_13AUnaryFunctorIbbbNS0_16BitwiseOrFunctorIbEEEESt5arrayIPcLm2EELi4E23TrivialOffsetCalculatorILi1EjESA_NS0_6memory12LoadWithCastILi1EEENSB_13StoreWithCastILi1EEEEEviT_T0_T2_T3_T4_T5_,"",@"SHT_CUDA_INFO"
	.sectionflags	@""
	.align	4


	//----- nvinfo : EIATTR_CUDA_API_VERSION
	.align		4
        /*0000*/ 	.byte	0x04, 0x37
        /*0002*/ 	.short	(.L_3327 - .L_3326)
.L_3326:
        /*0004*/ 	.word	0x00000082


	//----- nvinfo : EIATTR_KPARAM_INFO
	.align		4
.L_3327:
        /*0008*/ 	.byte	0x04, 0x17
        /*000a*/ 	.short	(.L_3329 - .L_3328)
.L_3328:
        /*000c*/ 	.word	0x00000000
        /*0010*/ 	.short	0x0006
        /*0012*/ 	.short	0x0024
        /*0014*/ 	.byte	0x00, 0xf0, 0x21, 0x00


	//----- nvinfo : EIATTR_KPARAM_INFO
	.align		4
.L_3329:
        /*0018*/ 	.byte	0x04, 0x17
        /*001a*/ 	.short	(.L_3331 - .L_3330)
.L_3330:
        /*001c*/ 	.word	0x00000000
        /*0020*/ 	.short	0x0005
        /*0022*/ 	.short	0x001c
        /*0024*/ 	.byte	0x00, 0xf0, 0x21, 0x00


	//----- nvinfo : EIATTR_KPARAM_INFO
	.align		4
.L_3331:
        /*0028*/ 	.byte	0x04, 0x17
        /*002a*/ 	.short	(.L_3333 - .L_3332)
.L_3332:
        /*002c*/ 	.word	0x00000000
        /*0030*/ 	.short	0x0004
        /*0032*/ 	.short	0x0019
        /*0034*/ 	.byte	0x00, 0xf0, 0x05, 0x00


	//----- nvinfo : EIATTR_KPARAM_INFO
	.align		4
.L_3333:
        /*0038*/ 	.byte	0x04, 0x17
        /*003a*/ 	.short	(.L_3335 - .L_3334)
.L_3334:
        /*003c*/ 	.word	0x00000000
        /*0040*/ 	.short	0x0003
        /*0042*/ 	.short	0x0018
        /*0044*/ 	.byte	0x00, 0xf0, 0x05, 0x00


	//----- nvinfo : EIATTR_KPARAM_INFO
	.align		4
.L_3335:
        /*0048*/ 	.byte	0x04, 0x17
        /*004a*/ 	.short	(.L_3337 - .L_3336)
.L_3336:
        /*004c*/ 	.word	0x00000000
        /*0050*/ 	.short	0x0002
        /*0052*/ 	.short	0x0008
        /*0054*/ 	.byte	0x00, 0xf0, 0x41, 0x00


	//----- nvinfo : EIATTR_KPARAM_INFO
	.align		4
.L_3337:
        /*0058*/ 	.byte	0x04, 0x17
        /*005a*/ 	.short	(.L_3339 - .L_3338)
.L_3338:
        /*005c*/ 	.word	0x00000000
        /*0060*/ 	.short	0x0001
        /*0062*/ 	.short	0x0004
        /*0064*/ 	.byte	0x00, 0xf0, 0x09, 0x00


	//----- nvinfo : EIATTR_KPARAM_INFO
	.align		4
.L_3339:
        /*0068*/ 	.byte	0x04, 0x17
        /*006a*/ 	.short	(.L_3341 - .L_3340)
.L_3340:
        /*006c*/ 	.word	0x00000000
        /*0070*/ 	.short	0x0000
        /*0072*/ 	.short	0x0000
        /*0074*/ 	.byte	0x00, 0xf0, 0x11, 0x00


	//----- nvinfo : EIATTR_SPARSE_MMA_MASK
	.align		4
.L_3341:
        /*0078*/ 	.byte	0x03, 0x50
        /*007a*/ 	.short	0x0000


	//----- nvinfo : EIATTR_MAXREG_COUNT
	.align		4
        /*007c*/ 	.byte	0x03, 0x1b
        /*007e*/ 	.short	0x00ff


	//----- nvinfo : EIATTR_EXTERNS
	.align		4
        /*0080*/ 	.byte	0x04, 0x0f
        /*0082*/ 	.short	(.L_3343 - .L_3342)


	//   ....[0]....
	.align		4
.L_3342:
        /*0084*/ 	.word	index@(__assertfail)


	//----- nvinfo : EIATTR_MERCURY_ISA_VERSION
	.align		4
.L_3343:
        /*0088*/ 	.byte	0x03, 0x5f
        /*008a*/ 	.short	0x0101


	//----- nvinfo : EIATTR_SYSCALL_OFFSETS
	.align		4
        /*008c*/ 	.byte	0x04, 0x46
        /*008e*/ 	.short	(.L_3345 - .L_3344)


	//   ....[0]....
.L_3344:
        /*0090*/ 	.word	0x00000f80


	//   ....[1]....
        /*0094*/ 	.word	0x00001f40


	//   ....[2]....
        /*0098*/ 	.word	0x00002f10


	//   ....[3]....
        /*009c*/ 	.word	0x00003ec0


	//   ....[4]....
        /*00a0*/ 	.word	0x00004ea0


	//   ....[5]....
        /*00a4*/ 	.word	0x00005d70


	//   ....[6]....
        /*00a8*/ 	.word	0x00006c20


	//   ....[7]....
        /*00ac*/ 	.word	0x00007ad0


	//----- nvinfo : EIATTR_EXIT_INSTR_OFFSETS
	.align		4
.L_3345:
        /*00b0*/ 	.byte	0x04, 0x1c
        /*00b2*/ 	.short	(.L_3347 - .L_3346)


	//   ....[0]....
.L_3346:
        /*00b4*/ 	.word	0x00006cb0


	//   ....[1]....
        /*00b8*/ 	.word	0x00006de0


	//   ....[2]....
        /*00bc*/ 	.word	0x00006e00


	//   ....[3]....
        /*00c0*/ 	.word	0x00006e90


	//   ....[4]....
        /*00c4*/ 	.word	0x00006eb0


	//   ....[5]....
        /*00c8*/ 	.word	0x00006ed0


	//   ....[6]....
        /*00cc*/ 	.word	0x00006f60


	//   ....[7]....
        /*00d0*/ 	.word	0x00006fa0


	//   ....[8]....
        /*00d4*/ 	.word	0x00007040


	//   ....[9]....
        /*00d8*/ 	.word	0x00007090


	//   ....[10]....
        /*00dc*/ 	.word	0x000070c0


	//   ....[11]....
        /*00e0*/ 	.word	0x00007160


	//   ....[12]....
        /*00e4*/ 	.word	0x000071a0


	//   ....[13]....
        /*00e8*/ 	.word	0x00007330


	//   ....[14]....
        /*00ec*/ 	.word	0x00007490


	//   ....[15]....
        /*00f0*/ 	.word	0x000074d0


	//   ....[16]....
        /*00f4*/ 	.word	0x00007570


	//   ....[17]....
        /*00f8*/ 	.word	0x000076f0


	//   ....[18]....
        /*00fc*/ 	.word	0x00007870


	//   ....[19]....
        /*0100*/ 	.word	0x000079d0


	//   ....[20]....
        /*0104*/ 	.word	0x00007ae0


	//   ....[21]....
        /*0108*/ 	.word	0x00007b10


	//   ....[22]....
        /*010c*/ 	.word	0x00007b30


	//----- nvinfo : EIATTR_MAX_THREADS
	.align		4
.L_3347:
        /*0110*/ 	.byte	0x04, 0x05
        /*0112*/ 	.short	(.L_3349 - .L_3348)
.L_3348:
        /*0114*/ 	.word	0x00000080
        /*0118*/ 	.word	0x00000001
        /*011c*/ 	.word	0x00000001


	//----- nvinfo : EIATTR_CRS_STACK_SIZE
	.align		4
.L_3349:
        /*0120*/ 	.byte	0x04, 0x1e
        /*0122*/ 	.short	(.L_3351 - .L_3350)
.L_3350:
        /*0124*/ 	.word	0x00000000


	//----- nvinfo : EIATTR_CBANK_PARAM_SIZE
	.align		4
.L_3351:
        /*0128*/ 	.byte	0x03, 0x19
        /*012a*/ 	.short	0x002c


	//----- nvinfo : EIATTR_PARAM_CBANK
	.align		4
        /*012c*/ 	.byte	0x04, 0x0a
        /*012e*/ 	.short	(.L_3353 - .L_3352)
	.align		4
.L_3352:
        /*0130*/ 	.word	index@(.nv.constant0._ZN2at6native27unrolled_elementwise_kernelINS0_13AUnaryFunctorIbbbNS0_16BitwiseOrFunctorIbEEEESt5arrayIPcLm2EELi4E23TrivialOffsetCalculatorILi1EjESA_NS0_6memory12LoadWithCastILi1EEENSB_13StoreWithCastILi1EEEEEviT_T0_T2_T3_T4_T5_)
        /*0134*/ 	.short	0x0210
        /*0136*/ 	.short	0x002c


	//----- nvinfo : EIATTR_SW_WAR
	.align		4
.L_3353:
        /*0138*/ 	.byte	0x04, 0x36
        /*013a*/ 	.short	(.L_3355 - .L_3354)
.L_3354:
        /*013c*/ 	.word	0x00000008
.L_3355:


//--------------------- .nv.info._ZN2at6native18elementwise_kernelILi128ELi4EZNS0_22gpu_kernel_impl_nocastINS0_13AUnaryFunctorIbbbNS0_16BitwiseOrFunctorIbEEEEEEvRNS_18TensorIteratorBaseERKT_EUliE_EEviT1_ --------------------------
	.section	.nv.info._ZN2at6native18elementwise_kernelILi128ELi4EZNS0_22gpu_kernel_impl_nocastINS0_13AUnaryFunctorIbbbNS0_16BitwiseOrFunctorIbEEEEEEvRNS_18TensorIteratorBaseERKT_EUliE_EEviT1_,"",@"SHT_CUDA_INFO"
	.sectionflags	@""
	.align	4


	//----- nvinfo : EIATTR_CUDA_API_VERSION
	.align		4
        /*0000*/ 	.byte	0x04, 0x37
        /*0002*/ 	.short	(.L_3357 - .L_3356)
.L_3356:
        /*0004*/ 	.word	0x00000082


	//----- nvinfo : EIATTR_KPARAM_INFO
	.align		4
.L_3357:
        /*0008*/ 	.byte	0x04, 0x17
        /*000a*/ 	.short	(.L_3359 - .L_3358)
.L_3358:
        /*000c*/ 	.word	0x00000000
        /*0010*/ 	.short	0x0001
        /*0012*/ 	.short	0x0008
        /*0014*/ 	.byte	0x00, 0xf0, 0x61, 0x08


	//----- nvinfo : EIATTR_KPARAM_INFO
	.align		4
.L_3359:
        /*0018*/ 	.byte	0x04, 0x17
        /*001a*/ 	.short	(.L_3361 - .L_3360)
.L_3360:
        /*001c*/ 	.word	0x00000000
        /*0020*/ 	.short	0x0000
        /*0022*/ 	.short	0x0000
        /*0024*/ 	.byte	0x00, 0xf0, 0x11, 0x00


	//----- nvinfo : EIATTR_SPARSE_MMA_MASK
	.align		4
.L_3361:
        /*0028*/ 	.byte	0x03, 0x50
        /*002a*/ 	.short	0x0000


	//----- nvinfo : EIATTR_MAXREG_COUNT
	.align		4
        /*002c*/ 	.byte	0x03, 0x1b
        /*002e*/ 	.short	0x0080


	//----- nvinfo : EIATTR_MERCURY_ISA_VERSION
	.align		4
        /*0030*/ 	.byte	0x03, 0x5f
        /*0032*/ 	.short	0x0101


	//----- nvinfo : EIATTR_EXIT_INSTR_OFFSETS
	.align		4
        /*0034*/ 	.byte	0x04, 0x1c
        /*0036*/ 	.short	(.L_3363 - .L_3362)


	//   ....[0]....
.L_3362:
        /*0038*/ 	.word	0x00003c40


	//   ....[1]....
        /*003c*/ 	.word	0x00004ff0


	//----- nvinfo : EIATTR_MAX_THREADS
	.align		4
.L_3363:
        /*0040*/ 	.byte	0x04, 0x05
        /*0042*/ 	.short	(.L_3365 - .L_3364)
.L_3364:
        /*0044*/ 	.word	0x00000080
        /*0048*/ 	.word	0x00000001
        /*004c*/ 	.word	0x00000001


	//----- nvinfo : EIATTR_CRS_STACK_SIZE
	.align		4
.L_3365:
        /*0050*/ 	.byte	0x04, 0x1e
        /*0052*/ 	.short	(.L_3367 - .L_3366)
.L_3366:
        /*0054*/ 	.word	0x00000000


	//----- nvinfo : EIATTR_CBANK_PARAM_SIZE
	.align		4
.L_3367:
        /*0058*/ 	.byte	0x03, 0x19
        /*005a*/ 	.short	0x0220


	//----- nvinfo : EIATTR_PARAM_CBANK
	.align		4
        /*005c*/ 	.byte	0x04, 0x0a
        /*005e*/ 	.short	(.L_3369 - .L_3368)
	.align		4
.L_3368:
        /*0060*/ 	.word	index@(.nv.constant0._ZN2at6native18elementwise_kernelILi128ELi4EZNS0_22gpu_kernel_impl_nocastINS0_13AUnaryFunctorIbbbNS0_16BitwiseOrFunctorIbEEEEEEvRNS_18TensorIteratorBaseERKT_EUliE_EEviT1_)
        /*0064*/ 	.short	0x0210
        /*0066*/ 	.short	0x0220


	//----- nvinfo : EIATTR_SW_WAR
	.align		4
.L_3369:
        /*0068*/ 	.byte	0x04, 0x36
        /*006a*/ 	.short	(.L_3371 - .L_3370)
.L_3370:
        /*006c*/ 	.word	0x00000008
.L_3371:


//--------------------- .nv.info._ZN2at6native27unrolled_elementwise_kernelINS0_13AUnaryFunctorIbbbNS0_16BitwiseOrFunctorIbEEEESt5arrayIPcLm2EELi4E23TrivialOffsetCalculatorILi1EjESA_NS0_6memory15LoadWithoutCastENSB_16StoreWithoutCastEEEviT_T0_T2_T3_T4_T5_ --------------------------
	.section	.nv.info._ZN2at6native27unrolled_elementwise_kernelINS0_13AUnaryFunctorIbbbNS0_16BitwiseOrFunctorIbEEEESt5arrayIPcLm2EELi4E23TrivialOffsetCalculatorILi1EjESA_NS0_6memory15LoadWithoutCastENSB_16StoreWithoutCastEEEviT_T0_T2_T3_T4_T5_,"",@"SHT_CUDA_INFO"
	.sectionflags	@""
	.align	4


	//----- nvinfo : EIATTR_CUDA_API_VERSION
	.align		4
        /*0000*/ 	.byte	0x04, 0x37
        /*0002*/ 	.short	(.L_3373 - .L_3372)
.L_3372:
        /*0004*/ 	.word	0x00000082


	//----- nvinfo : EIATTR_KPARAM_INFO
	.align		4
.L_3373:
        /*0008*/ 	.byte	0x04, 0x17
        /*000a*/ 	.short	(.L_3375 - .L_3374)
.L_3374:
        /*000c*/ 	.word	0x00000000
        /*0010*/ 	.short	0x0006
        /*0012*/ 	.short	0x001b
        /*0014*/ 	.byte	0x00, 0xf0, 0x05, 0x00


	//----- nvinfo : EIATTR_KPARAM_INFO
	.align		4
.L_3375:
        /*0018*/ 	.byte	0x04, 0x17
        /*001a*/ 	.short	(.L_3377 - .L_3376)
.L_3376:
        /*001c*/ 	.word	0x00000000
        /*0020*/ 	.short	0x0005
        /*0022*/ 	.short	0x001a
        /*0024*/ 	.byte	0x00, 0xf0, 0x05, 0x00


	//----- nvinfo : EIATTR_KPARAM_INFO
	.align		4
.L_3377:
        /*0028*/ 	.byte	0x04, 0x17
        /*002a*/ 	.short	(.L_3379 - .L_3378)
.L_3378:
        /*002c*/ 	.word	0x00000000
        /*0030*/ 	.short	0x0004
        /*0032*/ 	.short	0x0019
        /*0034*/ 	.byte	0x00, 0xf0, 0x05, 0x00


	//----- nvinfo : EIATTR_KPARAM_INFO
	.align		4
.L_3379:
        /*0038*/ 	.byte	0x04, 0x17
        /*003a*/ 	.short	(.L_3381 - .L_3380)
.L_3380:
        /*003c*/ 	.word	0x00000000
        /*0040*/ 	.short	0x0003
        /*0042*/ 	.short	0x0018
        /*0044*/ 	.byte	0x00, 0xf0, 0x05, 0x00


	//----- nvinfo : EIATTR_KPARAM_INFO
	.align		4
.L_3381:
        /*0048*/ 	.byte	0x04, 0x17
        /*004a*/ 	.short	(.L_3383 - .L_3382)
.L_3382:
        /*004c*/ 	.word	0x00000000
        /*0050*/ 	.short	0x0002
        /*0052*/ 	.short	0x0008
        /*0054*/ 	.byte	0x00, 0xf0, 0x41, 0x00


	//----- nvinfo : EIATTR_KPARAM_INFO
	.align		4
.L_3383:
        /*0058*/ 	.byte	0x04, 0x17
        /*005a*/ 	.short	(.L_3385 - .L_3384)
.L_3384:
        /*005c*/ 	.word	0x00000000
        /*0060*/ 	.short	0x0001
        /*0062*/ 	.short	0x0004
        /*0064*/ 	.byte	0x00, 0xf0, 0x09, 0x00


	//----- nvinfo : EIATTR_KPARAM_INFO
	.align		4
.L_3385:
        /*0068*/ 	.byte	0x04, 0x17
        /*006a*/ 	.short	(.L_3387 - .L_3386)
.L_3386:
        /*006c*/ 	.word	0x00000000
        /*0070*/ 	.short	0x0000
        /*0072*/ 	.short	0x0000
        /*0074*/ 	.byte	0x00, 0xf0, 0x11, 0x00


	//----- nvinfo : EIATTR_SPARSE_MMA_MASK
	.align		4
.L_3387:
        /*0078*/ 	.byte	0x03, 0x50
        /*007a*/ 	.short	0x0000


	//----- nvinfo : EIATTR_MAXREG_COUNT
	.align		4
        /*007c*/ 	.byte	0x03, 0x1b
        /*007e*/ 	.short	0x00ff


	//----- nvinfo : EIATTR_MERCURY_ISA_VERSION
	.align		4
        /*0080*/ 	.byte	0x03, 0x5f
        /*0082*/ 	.short	0x0101


	//----- nvinfo : EIATTR_EXIT_INSTR_OFFSETS
	.align		4
        /*0084*/ 	.byte	0x04, 0x1c
        /*0086*/ 	.short	(.L_3389 - .L_3388)


	//   ....[0]....
.L_3388:
        /*0088*/ 	.word	0x000004f0


	//   ....[1]....
        /*008c*/ 	.word	0x00000580


	//----- nvinfo : EIATTR_MAX_THREADS
	.align		4
.L_3389:
        /*0090*/ 	.byte	0x04, 0x05
        /*0092*/ 	.short	(.L_3391 - .L_3390)
.L_3390:
        /*0094*/ 	.word	0x00000080
        /*0098*/ 	.word	0x00000001
        /*009c*/ 	.word	0x00000001


	//----- nvinfo : EIATTR_CRS_STACK_SIZE
	.align		4
.L_3391:
        /*00a0*/ 	.byte	0x04, 0x1e
        /*00a2*/ 	.short	(.L_3393 - .L_3392)
.L_3392:
        /*00a4*/ 	.word	0x00000000


	//----- nvinfo : EIATTR_CBANK_PARAM_SIZE
	.align		4
.L_3393:
        /*00a8*/ 	.byte	0x03, 0x19
        /*00aa*/ 	.short	0x001c


	//----- nvinfo : EIATTR_PARAM_CBANK
	.align		4
        /*00ac*/ 	.byte	0x04, 0x0a
        /*00ae*/ 	.short	(.L_3395 - .L_3394)
	.align		4
.L_3394:
        /*00b0*/ 	.word	index@(.nv.constant0._ZN2at6native27unrolled_elementwise_kernelINS0_13AUnaryFunctorIbbbNS0_16BitwiseOrFunctorIbEEEESt5arrayIPcLm2EELi4E23TrivialOffsetCalculatorILi1EjESA_NS0_6memory15LoadWithoutCastENSB_16StoreWithoutCastEEEviT_T0_T2_T3_T4_T5_)
        /*00b4*/ 	.short	0x0210
        /*00b6*/ 	.short	0x001c


	//----- nvinfo : EIATTR_SW_WAR
	.align		4
.L_3395:
        /*00b8*/ 	.byte	0x04, 0x36
        /*00ba*/ 	.short	(.L_3397 - .L_3396)
.L_3396:
        /*00bc*/ 	.word	0x00000008
.L_3397:


//--------------------- .nv.info._ZN2at6native29vectorized_elementwise_kernelILi2ENS0_13AUnaryFunctorIbbbNS0_16BitwiseOrFunctorIbEEEESt5arrayIPcLm2EEEEviT0_T1_ --------------------------
	.section	.nv.info._ZN2at6native29vectorized_elementwise_kernelILi2ENS0_13AUnaryFunctorIbbbNS0_16BitwiseOrFunctorIbEEEESt5arrayIPcLm2EEEEviT0_T1_,"",@"SHT_CUDA_INFO"
	.sectionflags	@""
	.align	4


	//----- nvinfo : EIATTR_CUDA_API_VERSION
	.align		4
        /*0000*/ 	.byte	0x04, 0x37
        /*0002*/ 	.short	(.L_3399 - .L_3398)
.L_3398:
        /*0004*/ 	.word	0x00000082


	//----- nvinfo : EIATTR_KPARAM_INFO
	.align		4
.L_3399:
        /*0008*/ 	.byte	0x04, 0x17
        /*000a*/ 	.short	(.L_3401 - .L_3400)
.L_3400:
        /*000c*/ 	.word	0x00000000
        /*0010*/ 	.short	0x0002
        /*0012*/ 	.short	0x0008
        /*0014*/ 	.byte	0x00, 0xf0, 0x41, 0x00


	//----- nvinfo : EIATTR_KPARAM_INFO
	.align		4
.L_3401:
        /*0018*/ 	.byte	0x04, 0x17
        /*001a*/ 	.short	(.L_3403 - .L_3402)
.L_3402:
        /*001c*/ 	.word	0x00000000
        /*0020*/ 	.short	0x0001
        /*0022*/ 	.short	0x0004
        /*0024*/ 	.byte	0x00, 0xf0, 0x09, 0x00


	//----- nvinfo : EIATTR_KPARAM_INFO
	.align		4
.L_3403:
        /*0028*/ 	.byte	0x04, 0x17
        /*002a*/ 	.short	(.L_3405 - .L_3404)
.L_3404:
        /*002c*/ 	.word	0x00000000
        /*0030*/ 	.short	0x0000
        /*0032*/ 	.short	0x0000
        /*0034*/ 	.byte	0x00, 0xf0, 0x11, 0x00


	//----- nvinfo : EIATTR_SPARSE_MMA_MASK
	.align		4
.L_3405:
        /*0038*/ 	.byte	0x03, 0x50
        /*003a*/ 	.short	0x0000


	//----- nvinfo : EIATTR_MAXREG_COUNT
	.align		4
        /*003c*/ 	.byte	0x03, 0x1b
        /*003e*/ 	.short	0x00ff


	//----- nvinfo : EIATTR_MERCURY_ISA_VERSION
	.align		4
        /*0040*/ 	.byte	0x03, 0x5f
        /*0042*/ 	.short	0x0101


	//----- nvinfo : EIATTR_EXIT_INSTR_OFFSETS
	.align		4
        /*0044*/ 	.byte	0x04, 0x1c
        /*0046*/ 	.short	(.L_3407 - .L_3406)


	//   ....[0]....
.L_3406:
        /*0048*/ 	.word	0x000004a0


	//   ....[1]....
        /*004c*/ 	.word	0x00000e90


	//   ....[2]....
        /*0050*/ 	.word	0x00000f10


	//----- nvinfo : EIATTR_MAX_THREADS
	.align		4
.L_3407:
        /*0054*/ 	.byte	0x04, 0x05
        /*0056*/ 	.short	(.L_3409 - .L_3408)
.L_3408:
        /*0058*/ 	.word	0x00000080
        /*005c*/ 	.word	0x00000001
        /*0060*/ 	.word	0x00000001


	//----- nvinfo : EIATTR_CRS_STACK_SIZE
	.align		4
.L_3409:
        /*0064*/ 	.byte	0x04, 0x1e
        /*0066*/ 	.short	(.L_3411 - .L_3410)
.L_3410:
        /*0068*/ 	.word	0x00000000


	//----- nvinfo : EIATTR_CBANK_PARAM_SIZE
	.align		4
.L_3411:
        /*006c*/ 	.byte	0x03, 0x19
        /*006e*/ 	.short	0x0018


	//----- nvinfo : EIATTR_PARAM_CBANK
	.align		4
        /*0070*/ 	.byte	0x04, 0x0a
        /*0072*/ 	.short	(.L_3413 - .L_3412)
	.align		4
.L_3412:
        /*0074*/ 	.word	index@(.nv.constant0._ZN2at6native29vectorized_elementwise_kernelILi2ENS0_13AUnaryFunctorIbbbNS0_16BitwiseOrFunctorIbEEEESt5arrayIPcLm2EEEEviT0_T1_)
        /*0078*/ 	.short	0x0210
        /*007a*/ 	.short	0x0018


	//----- nvinfo : EIATTR_SW_WAR
	.align		4
.L_3413:
        /*007c*/ 	.byte	0x04, 0x36
        /*007e*/ 	.short	(.L_3415 - .L_3414)
.L_3414:
        /*0080*/ 	.word	0x00000008
.L_3415:


//--------------------- .nv.info._ZN2at6native29vectorized_elementwise_kernelILi4ENS0_13AUnaryFunctorIbbbNS0_16BitwiseOrFunctorIbEEEESt5arrayIPcLm2EEEEviT0_T1_ --------------------------
	.section	.nv.info._ZN2at6native29vectorized_elementwise_kernelILi4ENS0_13AUnaryFunctorIbbbNS0_16BitwiseOrFunctorIbEEEESt5arrayIPcLm2EEEEviT0_T1_,"",@"SHT_CUDA_INFO"
	.sectionflags	@""
	.align	4


	//----- nvinfo : EIATTR_CUDA_API_VERSION
	.align		4
        /*0000*/ 	.byte	0x04, 0x37
        /*0002*/ 	.short	(.L_3417 - .L_3416)
.L_3416:
        /*0004*/ 	.word	0x00000082


	//----- nvinfo : EIATTR_KPARAM_INFO
	.align		4
.L_3417:
        /*0008*/ 	.byte	0x04, 0x17
        /*000a*/ 	.short	(.L_3419 - .L_3418)
.L_3418:
        /*000c*/ 	.word	0x00000000
        /*0010*/ 	.short	0x0002
        /*0012*/ 	.short	0x0008
        /*0014*/ 	.byte	0x00, 0xf0, 0x41, 0x00


	//----- nvinfo : EIATTR_KPARAM_INFO
	.align		4
.L_3419:
        /*0018*/ 	.byte	0x04, 0x17
        /*001a*/ 	.short	(.L_3421 - .L_3420)
.L_3420:
        /*001c*/ 	.word	0x00000000
        /*0020*/ 	.short	0x0001
        /*0022*/ 	.short	0x0004
        /*0024*/ 	.byte	0x00, 0xf0, 0x09, 0x00


	//----- nvinfo : EIATTR_KPARAM_INFO
	.align		4
.L_3421:
        /*0028*/ 	.byte	0x04, 0x17
        /*002a*/ 	.short	(.L_3423 - .L_3422)
.L_3422:
        /*002c*/ 	.word	0x00000000
        /*0030*/ 	.short	0x0000
        /*0032*/ 	.short	0x0000
        /*0034*/ 	.byte	0x00, 0xf0, 0x11, 0x00


	//----- nvinfo : EIATTR_SPARSE_MMA_MASK
	.align		4
.L_3423:
        /*0038*/ 	.byte	0x03, 0x50
        /*003a*/ 	.short	0x0000


	//----- nvinfo : EIATTR_MAXREG_COUNT
	.align		4
        /*003c*/ 	.byte	0x03, 0x1b
        /*003e*/ 	.short	0x00ff


	//----- nvinfo : EIATTR_MERCURY_ISA_VERSION
	.align		4
        /*0040*/ 	.byte	0x03, 0x5f
        /*0042*/ 	.short	0x0101


	//----- nvinfo : EIATTR_EXIT_INSTR_OFFSETS
	.align		4
        /*0044*/ 	.byte	0x04, 0x1c
        /*0046*/ 	.short	(.L_3425 - .L_3424)


	//   ....[0]....
.L_3424:
        /*0048*/ 	.word	0x00000480


	//   ....[1]....
        /*004c*/ 	.word	0x00000e70


	//   ....[2]....
        /*0050*/ 	.word	0x00000ef0


	//----- nvinfo : EIATTR_MAX_THREADS
	.align		4
.L_3425:
        /*0054*/ 	.byte	0x04, 0x05
        /*0056*/ 	.short	(.L_3427 - .L_3426)
.L_3426:
        /*0058*/ 	.word	0x00000080
        /*005c*/ 	.word	0x00000001
        /*0060*/ 	.word	0x00000001


	//----- nvinfo : EIATTR_CRS_STACK_SIZE
	.align		4
.L_3427:
        /*0064*/ 	.byte	0x04, 0x1e
        /*0066*/ 	.short	(.L_3429 - .L_3428)
.L_3428:
        /*0068*/ 	.word	0x00000000


	//----- nvinfo : EIATTR_CBANK_PARAM_SIZE
	.align		4
.L_3429:
        /*006c*/ 	.byte	0x03, 0x19
        /*006e*/ 	.short	0x0018


	//----- nvinfo : EIATTR_PARAM_CBANK
	.align		4
        /*0070*/ 	.byte	0x04, 0x0a
        /*0072*/ 	.short	(.L_3431 - .L_3430)
	.align		4
.L_3430:
        /*0074*/ 	.word	index@(.nv.constant0._ZN2at6native29vectorized_elementwise_kernelILi4ENS0_13AUnaryFunctorIbbbNS0_16BitwiseOrFunctorIbEEEESt5arrayIPcLm2EEEEviT0_T1_)
        /*0078*/ 	.short	0x0210
        /*007a*/ 	.short	0x0018


	//----- nvinfo : EIATTR_SW_WAR
	.align		4
.L_3431:
        /*007c*/ 	.byte	0x04, 0x36
        /*007e*/ 	.short	(.L_3433 - .L_3432)
.L_3432:
        /*0080*/ 	.word	0x00000008
.L_3433:


//--------------------- .nv.info._ZN2at6native29vectorized_elementwise_kernelILi8ENS0_13AUnaryFunctorIbbbNS0_16BitwiseOrFunctorIbEEEESt5arrayIPcLm2EEEEviT0_T1_ --------------------------
	.section	.nv.info._ZN2at6native29vectorized_elementwise_kernelILi8ENS0_13AUnaryFunctorIbbbNS0_16BitwiseOrFunctorIbEEEESt5arrayIPcLm2EEEEviT0_T1_,"",@"SHT_CUDA_INFO"
	.sectionflags	@""
	.align	4


	//----- nvinfo : EIATTR_CUDA_API_VERSION
	.align		4
        /*0000*/ 	.byte	0x04, 0x37
        /*0002*/ 	.short	(.L_3435 - .L_3434)
.L_3434:
        /*0004*/ 	.word	0x00000082


	//----- nvinfo : EIATTR_KPARAM_INFO
	.align		4
.L_3435:
        /*0008*/ 	.byte	0x04, 0x17
        /*000a*/ 	.short	(.L_3437 - .L_3436)
.L_3436:
        /*000c*/ 	.word	0x00000000
        /*0010*/ 	.short	0x0002
        /*0012*/ 	.short	0x0008
        /*0014*/ 	.byte	0x00, 0xf0, 0x41, 0x00


	//----- nvinfo : EIATTR_KPARAM_INFO
	.align		4
.L_3437:
        /*0018*/ 	.byte	0x04, 0x17
        /*001a*/ 	.short	(.L_3439 - .L_3438)
.L_3438:
        /*001c*/ 	.word	0x00000000
        /*0020*/ 	.short	0x0001
        /*0022*/ 	.short	0x0004
        /*0024*/ 	.byte	0x00, 0xf0, 0x09, 0x00


	//----- nvinfo : EIATTR_KPARAM_INFO
	.align		4
.L_3439:
        /*0028*/ 	.byte	0x04, 0x17
        /*002a*/ 	.short	(.L_3441 - .L_3440)
.L_3440:
        /*002c*/ 	.word	0x00000000
        /*0030*/ 	.short	0x0000
        /*0032*/ 	.short	0x0000
        /*0034*/ 	.byte	0x00, 0xf0, 0x11, 0x00


	//----- nvinfo : EIATTR_SPARSE_MMA_MASK
	.align		4
.L_3441:
        /*0038*/ 	.byte	0x03, 0x50
        /*003a*/ 	.short	0x0000


	//----- nvinfo : EIATTR_MAXREG_COUNT
	.align		4
        /*003c*/ 	.byte	0x03, 0x1b
        /*003e*/ 	.short	0x00ff


	//----- nvinfo : EIATTR_MERCURY_ISA_VERSION
	.align		4
        /*0040*/ 	.byte	0x03, 0x5f
        /*0042*/ 	.short	0x0101


	//----- nvinfo : EIATTR_EXIT_INSTR_OFFSETS
	.align		4
        /*0044*/ 	.byte	0x04, 0x1c
        /*0046*/ 	.short	(.L_3443 - .L_3442)


	//   ....[0]....
.L_3442:
        /*0048*/ 	.word	0x00000550


	//   ....[1]....
        /*004c*/ 	.word	0x00000f40


	//   ....[2]....
        /*0050*/ 	.word	0x00000fc0


	//----- nvinfo : EIATTR_MAX_THREADS
	.align		4
.L_3443:
        /*0054*/ 	.byte	0x04, 0x05
        /*0056*/ 	.short	(.L_3445 - .L_3444)
.L_3444:
        /*0058*/ 	.word	0x00000080
        /*005c*/ 	.word	0x00000001
        /*0060*/ 	.word	0x00000001


	//----- nvinfo : EIATTR_CRS_STACK_SIZE
	.align		4
.L_3445:
        /*0064*/ 	.byte	0x04, 0x1e
        /*0066*/ 	.short	(.L_3447 - .L_3446)
.L_3446:
        /*0068*/ 	.word	0x00000000


	//----- nvinfo : EIATTR_CBANK_PARAM_SIZE
	.align		4
.L_3447:
        /*006c*/ 	.byte	0x03, 0x19
        /*006e*/ 	.short	0x0018


	//----- nvinfo : EIATTR_PARAM_CBANK
	.align		4
        /*0070*/ 	.byte	0x04, 0x0a
        /*0072*/ 	.short	(.L_3449 - .L_3448)
	.align		4
.L_3448:
        /*0074*/ 	.word	index@(.nv.constant0._ZN2at6native29vectorized_elementwise_kernelILi8ENS0_13AUnaryFunctorIbbbNS0_16BitwiseOrFunctorIbEEEESt5arrayIPcLm2EEEEviT0_T1_)
        /*0078*/ 	.short	0x0210
        /*007a*/ 	.short	0x0018


	//----- nvinfo : EIATTR_SW_WAR
	.align		4
.L_3449:
        /*007c*/ 	.byte	0x04, 0x36
        /*007e*/ 	.short	(.L_3451 - .L_3450)
.L_3450:
        /*0080*/ 	.word	0x00000008
.L_3451:


//--------------------- .nv.info._ZN2at6native18elementwise_kernelILi128ELi4EZNS0_15gpu_kernel_implINS0_13BinaryFunctorIbbbNS0_16BitwiseOrFunctorIbEEEEEEvRNS_18TensorIteratorBaseERKT_EUliE_EEviT1_ --------------------------
	.section	.nv.info._ZN2at6native18elementwise_kernelILi128ELi4EZNS0_15gpu_kernel_implINS0_13BinaryFunctorIbbbNS0_16BitwiseOrFunctorIbEEEEEEvRNS_18TensorIteratorBaseERKT_EUliE_EEviT1_,"",@"SHT_CUDA_INFO"
	.sectionflags	@""
	.align	4


	//----- nvinfo : EIATTR_CUDA_API_VERSION
	.align		4
        /*0000*/ 	.byte	0x04, 0x37
        /*0002*/ 	.short	(.L_3453 - .L_3452)
.L_3452:
        /*0004*/ 	.word	0x00000082


	//----- nvinfo : EIATTR_KPARAM_INFO
	.align		4
.L_3453:
        /*0008*/ 	.byte	0x04, 0x17
        /*000a*/ 	.short	(.L_3455 - .L_3454)
.L_3454:
        /*000c*/ 	.word	0x00000000
        /*0010*/ 	.short	0x0001
        /*0012*/ 	.short	0x0008
        /*0014*/ 	.byte	0x00, 0xf0, 0x21, 0x0a


	//----- nvinfo : EIATTR_KPARAM_INFO
	.align		4
.L_3455:
        /*0018*/ 	.byte	0x04, 0x17
        /*001a*/ 	.short	(.L_3457 - .L_3456)
.L_3456:
        /*001c*/ 	.word	0x00000000
        /*0020*/ 	.short	0x0000
        /*0022*/ 	.short	0x0000
        /*0024*/ 	.byte	0x00, 0xf0, 0x11, 0x00


	//----- nvinfo : EIATTR_SPARSE_MMA_MASK
	.align		4
.L_3457:
        /*0028*/ 	.byte	0x03, 0x50
        /*002a*/ 	.short	0x0000


	//----- nvinfo : EIATTR_MAXREG_COUNT
	.align		4
        /*002c*/ 	.byte	0x03, 0x1b
        /*002e*/ 	.short	0x0080


	//----- nvinfo : EIATTR_EXTERNS
	.align		4
        /*0030*/ 	.byte	0x04, 0x0f
        /*0032*/ 	.short	(.L_3459 - .L_3458)


	//   ....[0]....
	.align		4
.L_3458:
        /*0034*/ 	.word	index@(__assertfail)


	//----- nvinfo : EIATTR_MERCURY_ISA_VERSION
	.align		4
.L_3459:
        /*0038*/ 	.byte	0x03, 0x5f
        /*003a*/ 	.short	0x0101


	//----- nvinfo : EIATTR_SYSCALL_OFFSETS
	.align		4
        /*003c*/ 	.byte	0x04, 0x46
        /*003e*/ 	.short	(.L_3461 - .L_3460)


	//   ....[0]....
.L_3460:
        /*0040*/ 	.word	0x000026c0


	//   ....[1]....
        /*0044*/ 	.word	0x00003610


	//   ....[2]....
        /*0048*/ 	.word	0x00004490


	//   ....[3]....
        /*004c*/ 	.word	0x00006b70


	//   ....[4]....
        /*0050*/ 	.word	0x00007ac0


	//   ....[5]....
        /*0054*/ 	.word	0x00008940


	//   ....[6]....
        /*0058*/ 	.word	0x0000b010


	//   ....[7]....
        /*005c*/ 	.word	0x0000bf60


	//   ....[8]....
        /*0060*/ 	.word	0x0000cde0


	//   ....[9]....
        /*0064*/ 	.word	0x0000f4a0


	//   ....[10]....
        /*0068*/ 	.word	0x000103f0


	//   ....[11]....
        /*006c*/ 	.word	0x00011270


	//----- nvinfo : EIATTR_EXIT_INSTR_OFFSETS
	.align		4
.L_3461:
        /*0070*/ 	.byte	0x04, 0x1c
        /*0072*/ 	.short	(.L_3463 - .L_3462)


	//   ....[0]....
.L_3462:
        /*0074*/ 	.word	0x0000ce80


	//   ....[1]....
        /*0078*/ 	.word	0x00010580


	//   ....[2]....
        /*007c*/ 	.word	0x000105a0


	//   ....[3]....
        /*0080*/ 	.word	0x00010630


	//   ....[4]....
        /*0084*/ 	.word	0x00010650


	//   ....[5]....
        /*0088*/ 	.word	0x00010670


	//   ....[6]....
        /*008c*/ 	.word	0x00010700


	//   ....[7]....
        /*0090*/ 	.word	0x00010740


	//   ....[8]....
        /*0094*/ 	.word	0x000107e0


	//   ....[9]....
        /*0098*/ 	.word	0x00010830


	//   ....[10]....
        /*009c*/ 	.word	0x00010860


	//   ....[11]....
        /*00a0*/ 	.word	0x00010900


	//   ....[12]....
        /*00a4*/ 	.word	0x00010940


	//   ....[13]....
        /*00a8*/ 	.word	0x00010ad0


	//   ....[14]....
        /*00ac*/ 	.word	0x00010c30


	//   ....[15]....
        /*00b0*/ 	.word	0x00010c70


	//   ....[16]....
        /*00b4*/ 	.word	0x00010d10


	//   ....[17]....
        /*00b8*/ 	.word	0x00010e90


	//   ....[18]....
        /*00bc*/ 	.word	0x00011010


	//   ....[19]....
        /*00c0*/ 	.word	0x00011170


	//   ....[20]....
        /*00c4*/ 	.word	0x00011280


	//   ....[21]....
        /*00c8*/ 	.word	0x000112b0


	//   ....[22]....
        /*00cc*/ 	.word	0x000112d0


	//----- nvinfo : EIATTR_MAX_THREADS
	.align		4
.L_3463:
        /*00d0*/ 	.byte	0x04, 0x05
        /*00d2*/ 	.short	(.L_3465 - .L_3464)
.L_3464:
        /*00d4*/ 	.word	0x00000080
        /*00d8*/ 	.word	0x00000001
        /*00dc*/ 	.word	0x00000001


	//----- nvinfo : EIATTR_CRS_STACK_SIZE
	.align		4
.L_3465:
        /*00e0*/ 	.byte	0x04, 0x1e
        /*00e2*/ 	.short	(.L_3467 - .L_3466)
.L_3466:
        /*00e4*/ 	.word	0x00000000


	//----- nvinfo : EIATTR_CBANK_PARAM_SIZE
	.align		4
.L_3467:
        /*00e8*/ 	.byte	0x03, 0x19
        /*00ea*/ 	.short	0x0290


	//----- nvinfo : EIATTR_PARAM_CBANK
	.align		4
        /*00ec*/ 	.byte	0x04, 0x0a
        /*00ee*/ 	.short	(.L_3469 - .L_3468)
	.align		4
.L_3468:
        /*00f0*/ 	.word	index@(.nv.constant0._ZN2at6native18elementwise_kernelILi128ELi4EZNS0_15gpu_kernel_implINS0_13BinaryFunctorIbbbNS0_16BitwiseOrFunctorIbEEEEEEvRNS_18TensorIteratorBaseERKT_EUliE_EEviT1_)
        /*00f4*/ 	.short	0x0210
        /*00f6*/ 	.short	0x0290


	//----- nvinfo : EIATTR_SW_WAR
	.align		4
.L_3469:
        /*00f8*/ 	.byte	0x04, 0x36
        /*00fa*/ 	.short	(.L_3471 - .L_3470)
.L_3470:
        /*00fc*/ 	.word	0x00000008
.L_3471:


//--------------------- .nv.info._ZN2at6native27unrolled_elementwise_kernelINS0_13BinaryFunctorIbbbNS0_16BitwiseOrFunctorIbEEEESt5arrayIPcLm3EELi4E23TrivialOffsetCalculatorILi2EjES9_ILi1EjENS0_6memory12LoadWithCastILi2EEENSC_13StoreWithCastILi1EEEEEviT_T0_T2_T3_T4_T5_ --------------------------
	.section	.nv.info._ZN2at6native27unrolled_elementwise_kernelINS0_13BinaryFunctorIbbbNS0_16BitwiseOrFunctorIbEEEESt5arrayIPcLm3EELi4E23TrivialOffsetCalculatorILi2EjES9_ILi1EjENS0_6memory12LoadWithCastILi2EEENSC_13StoreWithCastILi1EEEEEviT_T0_T2_T3_T4_T5_,"",@"SHT_CUDA_INFO"
	.sectionflags	@""
	.align	4


	//----- nvinfo : EIATTR_CUDA_API_VERSION
	.align		4
        /*0000*/ 	.byte	0x04, 0x37
        /*0002*/ 	.short	(.L_3473 - .L_3472)
.L_3472:
        /*0004*/ 	.word	0x00000082


	//----- nvinfo : EIATTR_KPARAM_INFO
	.align		4
.L_3473:
        /*0008*/ 	.byte	0x04, 0x17
        /*000a*/ 	.short	(.L_3475 - .L_3474)
.L_3474:
        /*000c*/ 	.word	0x00000000
        /*0010*/ 	.short	0x0006
        /*0012*/ 	.short	0x0030
        /*0014*/ 	.byte	0x00, 0xf0, 0x21, 0x00


	//----- nvinfo : EIATTR_KPARAM_INFO
	.align		4
.L_3475:
        /*0018*/ 	.byte	0x04, 0x17
        /*001a*/ 	.short	(.L_3477 - .L_3476)
.L_3476:
        /*001c*/ 	.word	0x00000000
        /*0020*/ 	.short	0x0005
        /*0022*/ 	.short	0x0024
        /*0024*/ 	.byte	0x00, 0xf0, 0x31, 0x00


	//----- nvinfo : EIATTR_KPARAM_INFO
	.align		4
.L_3477:
        /*0028*/ 	.byte	0x04, 0x17
        /*002a*/ 	.short	(.L_3479 - .L_3478)
.L_3478:
        /*002c*/ 	.word	0x00000000
        /*0030*/ 	.short	0x0004
        /*0032*/ 	.short	0x0021
        /*0034*/ 	.byte	0x00, 0xf0, 0x05, 0x00


	//----- nvinfo : EIATTR_KPARAM_INFO
	.align		4
.L_3479:
        /*0038*/ 	.byte	0x04, 0x17
        /*003a*/ 	.short	(.L_3481 - .L_3480)
.L_3480:
        /*003c*/ 	.word	0x00000000
        /*0040*/ 	.short	0x0003
        /*0042*/ 	.short	0x0020
        /*0044*/ 	.byte	0x00, 0xf0, 0x05, 0x00


	//----- nvinfo : EIATTR_KPARAM_INFO
	.align		4
.L_3481:
        /*0048*/ 	.byte	0x04, 0x17
        /*004a*/ 	.short	(.L_3483 - .L_3482)
.L_3482:
        /*004c*/ 	.word	0x00000000
        /*0050*/ 	.short	0x0002
        /*0052*/ 	.short	0x0008
        /*0054*/ 	.byte	0x00, 0xf0, 0x61, 0x00


	//----- nvinfo : EIATTR_KPARAM_INFO
	.align		4
.L_3483:
        /*0058*/ 	.byte	0x04, 0x17
        /*005a*/ 	.short	(.L_3485 - .L_3484)
.L_3484:
        /*005c*/ 	.word	0x00000000
        /*0060*/ 	.short	0x0001
        /*0062*/ 	.short	0x0004
        /*0064*/ 	.byte	0x00, 0xf0, 0x05, 0x00


	//----- nvinfo : EIATTR_KPARAM_INFO
	.align		4
.L_3485:
        /*0068*/ 	.byte	0x04, 0x17
        /*006a*/ 	.short	(.L_3487 - .L_3486)
.L_3486:
        /*006c*/ 	.word	0x00000000
        /*0070*/ 	.short	0x0000
        /*0072*/ 	.short	0x0000
        /*0074*/ 	.byte	0x00, 0xf0, 0x11, 0x00


	//----- nvinfo : EIATTR_SPARSE_MMA_MASK
	.align		4
.L_3487:
        /*0078*/ 	.byte	0x03, 0x50
        /*007a*/ 	.short	0x0000


	//----- nvinfo : EIATTR_MAXREG_COUNT
	.align		4
        /*007c*/ 	.byte	0x03, 0x1b
        /*007e*/ 	.short	0x00ff


	//----- nvinfo : EIATTR_EXTERNS
	.align		4
        /*0080*/ 	.byte	0x04, 0x0f
        /*0082*/ 	.short	(.L_3489 - .L_3488)


	//   ....[0]....
	.align		4
.L_3488:
        /*0084*/ 	.word	index@(__assertfail)


	//----- nvinfo : EIATTR_MERCURY_ISA_VERSION
	.align		4
.L_3489:
        /*0088*/ 	.byte	0x03, 0x5f
        /*008a*/ 	.short	0x0101


	//----- nvinfo : EIATTR_SYSCALL_OFFSETS
	.align		4
        /*008c*/ 	.byte	0x04, 0x46
        /*008e*/ 	.short	(.L_3491 - .L_3490)


	//   ....[0]....
.L_3490:
        /*0090*/ 	.word	0x000010c0


	//   ....[1]....
        /*0094*/ 	.word	0x00002020


	//   ....[2]....
        /*0098*/ 	.word	0x00003130


	//   ....[3]....
        /*009c*/ 	.word	0x00004090


	//   ....[4]....
        /*00a0*/ 	.word	0x000051b0


	//   ....[5]....
        /*00a4*/ 	.word	0x00006120


	//   ....[6]....
        /*00a8*/ 	.word	0x00007220


	//   ....[7]....
        /*00ac*/ 	.word	0x00008190


	//   ....[8]....
        /*00b0*/ 	.word	0x00009150


	//   ....[9]....
        /*00b4*/ 	.word	0x0000a050


	//   ....[10]....
        /*00b8*/ 	.word	0x0000af40


	//   ....[11]....
        /*00bc*/ 	.word	0x0000be30


	//----- nvinfo : EIATTR_EXIT_INSTR_OFFSETS
	.align		4
.L_3491:
        /*00c0*/ 	.byte	0x04, 0x1c
        /*00c2*/ 	.short	(.L_3493 - .L_3492)


	//   ....[0]....
.L_3492:
        /*00c4*/ 	.word	0x0000aff0


	//   ....[1]....
        /*00c8*/ 	.word	0x0000b120


	//   ....[2]....
        /*00cc*/ 	.word	0x0000b140


	//   ....[3]....
        /*00d0*/ 	.word	0x0000b1e0


	//   ....[4]....
        /*00d4*/ 	.word	0x0000b210


	//   ....[5]....
        /*00d8*/ 	.word	0x0000b230


	//   ....[6]....
        /*00dc*/ 	.word	0x0000b2c0


	//   ....[7]....
        /*00e0*/ 	.word	0x0000b300


	//   ....[8]....
        /*00e4*/ 	.word	0x0000b3a0


	//   ....[9]....
        /*00e8*/ 	.word	0x0000b3f0


	//   ....[10]....
        /*00ec*/ 	.word	0x0000b420


	//   ....[11]....
        /*00f0*/ 	.word	0x0000b4c0


	//   ....[12]....
        /*00f4*/ 	.word	0x0000b500


	//   ....[13]....
        /*00f8*/ 	.word	0x0000b690


	//   ....[14]....
        /*00fc*/ 	.word	0x0000b7f0


	//   ....[15]....
        /*0100*/ 	.word	0x0000b830


	//   ....[16]....
        /*0104*/ 	.word	0x0000b8d0


	//   ....[17]....
        /*0108*/ 	.word	0x0000ba50


	//   ....[18]....
        /*010c*/ 	.word	0x0000bbd0


	//   ....[19]....
        /*0110*/ 	.word	0x0000bd30


	//   ....[20]....
        /*0114*/ 	.word	0x0000be40


	//   ....[21]....
        /*0118*/ 	.word	0x0000be80


	//   ....[22]....
        /*011c*/ 	.word	0x0000beb0


	//----- nvinfo : EIATTR_MAX_THREADS
	.align		4
.L_3493:
        /*0120*/ 	.byte	0x04, 0x05
        /*0122*/ 	.short	(.L_3495 - .L_3494)
.L_3494:
        /*0124*/ 	.word	0x00000080
        /*0128*/ 	.word	0x00000001
        /*012c*/ 	.word	0x00000001


	//----- nvinfo : EIATTR_CRS_STACK_SIZE
	.align		4
.L_3495:
        /*0130*/ 	.byte	0x04, 0x1e
        /*0132*/ 	.short	(.L_3497 - .L_3496)
.L_3496:
        /*0134*/ 	.word	0x00000000


	//----- nvinfo : EIATTR_CBANK_PARAM_SIZE
	.align		4
.L_3497:
        /*0138*/ 	.byte	0x03, 0x19
        /*013a*/ 	.short	0x0038


	//----- nvinfo : EIATTR_PARAM_CBANK
	.align		4
        /*013c*/ 	.byte	0x04, 0x0a
        /*013e*/ 	.short	(.L_3499 - .L_3498)
	.align		4
.L_3498:
        /*0140*/ 	.word	index@(.nv.constant0._ZN2at6native27unrolled_elementwise_kernelINS0_13BinaryFunctorIbbbNS0_16BitwiseOrFunctorIbEEEESt5arrayIPcLm3EELi4E23TrivialOffsetCalculatorILi2EjES9_ILi1EjENS0_6memory12LoadWithCastILi2EEENSC_13StoreWithCastILi1EEEEEviT_T0_T2_T3_T4_T5_)
        /*0144*/ 	.short	0x0210
        /*0146*/ 	.short	0x0038


	//----- nvinfo : EIATTR_SW_WAR
	.align		4
.L_3499:
        /*0148*/ 	.byte	0x04, 0x36
        /*014a*/ 	.short	(.L_3501 - .L_3500)
.L_3500:
        /*014c*/ 	.word	0x00000008
.L_3501:


//--------------------- .nv.info._ZN2at6native18elementwise_kernelILi128ELi4EZNS0_22gpu_kernel_impl_nocastINS0_13BinaryFunctorIbbbNS0_16BitwiseOrFunctorIbEEEEEEvRNS_18TensorIteratorBaseERKT_EUliE_EEviT1_ --------------------------
	.section	.nv.info._ZN2at6native18elementwise_kernelILi128ELi4EZNS0_22gpu_kernel_impl_nocastINS0_13BinaryFunctorIbbbNS0_16BitwiseOrFunctorIbEEEEEEvRNS_18TensorIteratorBaseERKT_EUliE_EEviT1_,"",@"SHT_CUDA_INFO"
	.sectionflags	@""
	.align	4


	//----- nvinfo : EIATTR_CUDA_API_VERSION
	.align		4
        /*0000*/ 	.byte	0x04, 0x37
        /*0002*/ 	.short	(.L_3503 - .L_3502)
.L_3502:
        /*0004*/ 	.word	0x00000082


	//----- nvinfo : EIATTR_KPARAM_INFO
	.align		4
.L_3503:
        /*0008*/ 	.byte	0x04, 0x17
        /*000a*/ 	.short	(.L_3505 - .L_3504)
.L_3504:
        /*000c*/ 	.word	0x00000000
        /*0010*/ 	.short	0x0001
        /*0012*/ 	.short	0x0008
        /*0014*/ 	.byte	0x00, 0xf0, 0x21, 0x0a


	//----- nvinfo : EIATTR_KPARAM_INFO
	.align		4
.L_3505:
        /*0018*/ 	.byte	0x04, 0x17
        /*001a*/ 	.short	(.L_3507 - .L_3506)
.L_3506:
        /*001c*/ 	.word	0x00000000
        /*0020*/ 	.short	0x0000
        /*0022*/ 	.short	0x0000
        /*0024*/ 	.byte	0x00, 0xf0, 0x11, 0x00


	//----- nvinfo : EIATTR_SPARSE_MMA_MASK
	.align		4
.L_3507:
        /*0028*/ 	.byte	0x03, 0x50
        /*002a*/ 	.short	0x0000


	//----- nvinfo : EIATTR_MAXREG_COUNT
	.align		4
        /*002c*/ 	.byte	0x03, 0x1b
        /*002e*/ 	.short	0x0080


	//----- nvinfo : EIATTR_MERCURY_ISA_VERSION
	.align		4
        /*0030*/ 	.byte	0x03, 0x5f
        /*0032*/ 	.short	0x0101


	//----- nvinfo : EIATTR_EXIT_INSTR_OFFSETS
	.align		4
        /*0034*/ 	.byte	0x04, 0x1c
        /*0036*/ 	.short	(.L_3509 - .L_3508)


	//   ....[0]....
.L_3508:
        /*0038*/ 	.word	0x00004620


	//   ....[1]....
        /*003c*/ 	.word	0x00005d20


	//----- nvinfo : EIATTR_MAX_THREADS
	.align		4
.L_3509:
        /*0040*/ 	.byte	0x04, 0x05
        /*0042*/ 	.short	(.L_3511 - .L_3510)
.L_3510:
        /*0044*/ 	.word	0x00000080
        /*0048*/ 	.word	0x00000001
        /*004c*/ 	.word	0x00000001


	//----- nvinfo : EIATTR_CRS_STACK_SIZE
	.align		4
.L_3511:
        /*0050*/ 	.byte	0x04, 0x1e
        /*0052*/ 	.short	(.L_3513 - .L_3512)
.L_3512:
        /*0054*/ 	.word	0x00000000


	//----- nvinfo : EIATTR_CBANK_PARAM_SIZE
	.align		4
.L_3513:
        /*0058*/ 	.byte	0x03, 0x19
        /*005a*/ 	.short	0x0290


	//----- nvinfo : EIATTR_PARAM_CBANK
	.align		4
        /*005c*/ 	.byte	0x04, 0x0a
        /*005e*/ 	.short	(.L_3515 - .L_3514)
	.align		4
.L_3514:
        /*0060*/ 	.word	index@(.nv.constant0._ZN2at6native18elementwise_kernelILi128ELi4EZNS0_22gpu_kernel_impl_nocastINS0_13BinaryFunctorIbbbNS0_16BitwiseOrFunctorIbEEEEEEvRNS_18TensorIteratorBaseERKT_EUliE_EEviT1_)
        /*0064*/ 	.short	0x0210
        /*0066*/ 	.short	0x0290


	//----- nvinfo : EIATTR_SW_WAR
	.align		4
.L_3515:
        /*0068*/ 	.byte	0x04, 0x36
        /*006a*/ 	.short	(.L_3517 - .L_3516)
.L_3516:
        /*006c*/ 	.word	0x00000008
.L_3517:


//--------------------- .nv.info._ZN2at6native27unrolled_elementwise_kernelINS0_13BinaryFunctorIbbbNS0_16BitwiseOrFunctorIbEEEESt5arrayIPcLm3EELi4E23TrivialOffsetCalculatorILi2EjES9_ILi1EjENS0_6memory15LoadWithoutCastENSC_16StoreWithoutCastEEEviT_T0_T2_T3_T4_T5_ --------------------------
	.section	.nv.info._ZN2at6native27unrolled_elementwise_kernelINS0_13BinaryFunctorIbbbNS0_16BitwiseOrFunctorIbEEEESt5arrayIPcLm3EELi4E23TrivialOffsetCalculatorILi2EjES9_ILi1EjENS0_6memory15LoadWithoutCastENSC_16StoreWithoutCastEEEviT_T0_T2_T3_T4_T5_,"",@"SHT_CUDA_INFO"
	.sectionflags	@""
	.align	4


	//----- nvinfo : EIATTR_CUDA_API_VERSION
	.align		4
        /*0000*/ 	.byte	0x04, 0x37
        /*0002*/ 	.short	(.L_3519 - .L_3518)
.L_3518:
        /*0004*/ 	.word	0x00000082


	//----- nvinfo : EIATTR_KPARAM_INFO
	.align		4
.L_3519:
        /*0008*/ 	.byte	0x04, 0x17
        /*000a*/ 	.short	(.L_3521 - .L_3520)
.L_3520:
        /*000c*/ 	.word	0x00000000
        /*0010*/ 	.short	0x0006
        /*0012*/ 	.short	0x0023
        /*0014*/ 	.byte	0x00, 0xf0, 0x05, 0x00


	//----- nvinfo : EIATTR_KPARAM_INFO
	.align		4
.L_3521:
        /*0018*/ 	.byte	0x04, 0x17
        /*001a*/ 	.short	(.L_3523 - .L_3522)
.L_3522:
        /*001c*/ 	.word	0x00000000
        /*0020*/ 	.short	0x0005
        /*0022*/ 	.short	0x0022
        /*0024*/ 	.byte	0x00, 0xf0, 0x05, 0x00


	//----- nvinfo : EIATTR_KPARAM_INFO
	.align		4
.L_3523:
        /*0028*/ 	.byte	0x04, 0x17
        /*002a*/ 	.short	(.L_3525 - .L_3524)
.L_3524:
        /*002c*/ 	.word	0x00000000
        /*0030*/ 	.short	0x0004
        /*0032*/ 	.short	0x0021
        /*0034*/ 	.byte	0x00, 0xf0, 0x05, 0x00


	//----- nvinfo : EIATTR_KPARAM_INFO
	.align		4
.L_3525:
        /*0038*/ 	.byte	0x04, 0x17
        /*003a*/ 	.short	(.L_3527 - .L_3526)
.L_3526:
        /*003c*/ 	.word	0x00000000
        /*0040*/ 	.short	0x0003
        /*0042*/ 	.short	0x0020
        /*0044*/ 	.byte	0x00, 0xf0, 0x05, 0x00


	//----- nvinfo : EIATTR_KPARAM_INFO
	.align		4
.L_3527:
        /*0048*/ 	.byte	0x04, 0x17
        /*004a*/ 	.short	(.L_3529 - .L_3528)
.L_3528:
        /*004c*/ 	.word	0x00000000
        /*0050*/ 	.short	0x0002
        /*0052*/ 	.short	0x0008
        /*0054*/ 	.byte	0x00, 0xf0, 0x61, 0x00


	//----- nvinfo : EIATTR_KPARAM_INFO
	.align		4
.L_3529:
        /*0058*/ 	.byte	0x04, 0x17
        /*005a*/ 	.short	(.L_3531 - .L_3530)
.L_3530:
        /*005c*/ 	.word	0x00000000
        /*0060*/ 	.short	0x0001
        /*0062*/ 	.short	0x0004
        /*0064*/ 	.byte	0x00, 0xf0, 0x05, 0x00


	//----- nvinfo : EIATTR_KPARAM_INFO
	.align		4
.L_3531:
        /*0068*/ 	.byte	0x04, 0x17
        /*006a*/ 	.short	(.L_3533 - .L_3532)
.L_3532:
        /*006c*/ 	.word	0x00000000
        /*0070*/ 	.short	0x0000
        /*0072*/ 	.short	0x0000
        /*0074*/ 	.byte	0x00, 0xf0, 0x11, 0x00


	//----- nvinfo : EIATTR_SPARSE_MMA_MASK
	.align		4
.L_3533:
        /*0078*/ 	.byte	0x03, 0x50
        /*007a*/ 	.short	0x0000


	//----- nvinfo : EIATTR_MAXREG_COUNT
	.align		4
        /*007c*/ 	.byte	0x03, 0x1b
        /*007e*/ 	.short	0x00ff


	//----- nvinfo : EIATTR_MERCURY_ISA_VERSION
	.align		4
        /*0080*/ 	.byte	0x03, 0x5f
        /*0082*/ 	.short	0x0101


	//----- nvinfo : EIATTR_EXIT_INSTR_OFFSETS
	.align		4
        /*0084*/ 	.byte	0x04, 0x1c
        /*0086*/ 	.short	(.L_3535 - .L_3534)


	//   ....[0]....
.L_3534:
        /*0088*/ 	.word	0x00000630


	//   ....[1]....
        /*008c*/ 	.word	0x000006d0


	//----- nvinfo : EIATTR_MAX_THREADS
	.align		4
.L_3535:
        /*0090*/ 	.byte	0x04, 0x05
        /*0092*/ 	.short	(.L_3537 - .L_3536)
.L_3536:
        /*0094*/ 	.word	0x00000080
        /*0098*/ 	.word	0x00000001
        /*009c*/ 	.word	0x00000001


	//----- nvinfo : EIATTR_CRS_STACK_SIZE
	.align		4
.L_3537:
        /*00a0*/ 	.byte	0x04, 0x1e
        /*00a2*/ 	.short	(.L_3539 - .L_3538)
.L_3538:
        /*00a4*/ 	.word	0x00000000


	//----- nvinfo : EIATTR_CBANK_PARAM_SIZE
	.align		4
.L_3539:
        /*00a8*/ 	.byte	0x03, 0x19
        /*00aa*/ 	.short	0x0024


	//----- nvinfo : EIATTR_PARAM_CBANK
	.align		4
        /*00ac*/ 	.byte	0x04, 0x0a
        /*00ae*/ 	.short	(.L_3541 - .L_3540)
	.align		4
.L_3540:
        /*00b0*/ 	.word	index@(.nv.constant0._ZN2at6native27unrolled_elementwise_kernelINS0_13BinaryFunctorIbbbNS0_16BitwiseOrFunctorIbEEEESt5arrayIPcLm3EELi4E23TrivialOffsetCalculatorILi2EjES9_ILi1EjENS0_6memory15LoadWithoutCastENSC_16StoreWithoutCastEEEviT_T0_T2_T3_T4_T5_)
        /*00b4*/ 	.short	0x0210
        /*00b6*/ 	.short	0x0024


	//----- nvinfo : EIATTR_SW_WAR
	.align		4
.L_3541:
        /*00b8*/ 	.byte	0x04, 0x36
        /*00ba*/ 	.short	(.L_3543 - .L_3542)
.L_3542:
        /*00bc*/ 	.word	0x00000008
.L_3543:


//--------------------- .nv.info._ZN2at6native29vectorized_elementwise_kernelILi2ENS0_13BinaryFunctorIbbbNS0_16BitwiseOrFunctorIbEEEESt5arrayIPcLm3EEEEviT0_T1_ --------------------------
	.section	.nv.info._ZN2at6native29vectorized_elementwise_kernelILi2ENS0_13BinaryFunctorIbbbNS0_16BitwiseOrFunctorIbEEEESt5arrayIPcLm3EEEEviT0_T1_,"",@"SHT_CUDA_INFO"
	.sectionflags	@""
	.align	4


	//----- nvinfo : EIATTR_CUDA_API_VERSION
	.align		4
        /*0000*/ 	.byte	0x04, 0x37
        /*0002*/ 	.short	(.L_3545 - .L_3544)
.L_3544:
        /*0004*/ 	.word	0x00000082


	//----- nvinfo : EIATTR_KPARAM_INFO
	.align		4
.L_3545:
        /*0008*/ 	.byte	0x04, 0x17
        /*000a*/ 	.short	(.L_3547 - .L_3546)
.L_3546:
        /*000c*/ 	.word	0x00000000
        /*0010*/ 	.short	0x0002
        /*0012*/ 	.short	0x0008
        /*0014*/ 	.byte	0x00, 0xf0, 0x61, 0x00


	//----- nvinfo : EIATTR_KPARAM_INFO
	.align		4
.L_3547:
        /*0018*/ 	.byte	0x04, 0x17
        /*001a*/ 	.short	(.L_3549 - .L_3548)
.L_3548:
        /*001c*/ 	.word	0x00000000
        /*0020*/ 	.short	0x0001
        /*0022*/ 	.short	0x0004
        /*0024*/ 	.byte	0x00, 0xf0, 0x05, 0x00


	//----- nvinfo : EIATTR_KPARAM_INFO
	.align		4
.L_3549:
        /*0028*/ 	.byte	0x04, 0x17
        /*002a*/ 	.short	(.L_3551 - .L_3550)
.L_3550:
        /*002c*/ 	.word	0x00000000
        /*0030*/ 	.short	0x0000
        /*0032*/ 	.short	0x0000
        /*0034*/ 	.byte	0x00, 0xf0, 0x11, 0x00


	//----- nvinfo : EIATTR_SPARSE_MMA_MASK
	.align		4
.L_3551:
        /*0038*/ 	.byte	0x03, 0x50
        /*003a*/ 	.short	0x0000


	//----- nvinfo : EIATTR_MAXREG_COUNT
	.align		4
        /*003c*/ 	.byte	0x03, 0x1b
        /*003e*/ 	.short	0x00ff


	//----- nvinfo : EIATTR_MERCURY_ISA_VERSION
	.align		4
        /*0040*/ 	.byte	0x03, 0x5f
        /*0042*/ 	.short	0x0101


	//----- nvinfo : EIATTR_EXIT_INSTR_OFFSETS
	.align		4
        /*0044*/ 	.byte	0x04, 0x1c
        /*0046*/ 	.short	(.L_3553 - .L_3552)


	//   ....[0]....
.L_3552:
        /*0048*/ 	.word	0x000004c0


	//   ....[1]....
        /*004c*/ 	.word	0x000011b0


	//   ....[2]....
        /*0050*/ 	.word	0x00001210


	//----- nvinfo : EIATTR_MAX_THREADS
	.align		4
.L_3553:
        /*0054*/ 	.byte	0x04, 0x05
        /*0056*/ 	.short	(.L_3555 - .L_3554)
.L_3554:
        /*0058*/ 	.word	0x00000080
        /*005c*/ 	.word	0x00000001
        /*0060*/ 	.word	0x00000001


	//----- nvinfo : EIATTR_CRS_STACK_SIZE
	.align		4
.L_3555:
        /*0064*/ 	.byte	0x04, 0x1e
        /*0066*/ 	.short	(.L_3557 - .L_3556)
.L_3556:
        /*0068*/ 	.word	0x00000000


	//----- nvinfo : EIATTR_CBANK_PARAM_SIZE
	.align		4
.L_3557:
        /*006c*/ 	.byte	0x03, 0x19
        /*006e*/ 	.short	0x0020


	//----- nvinfo : EIATTR_PARAM_CBANK
	.align		4
        /*0070*/ 	.byte	0x04, 0x0a
        /*0072*/ 	.short	(.L_3559 - .L_3558)
	.align		4
.L_3558:
        /*0074*/ 	.word	index@(.nv.constant0._ZN2at6native29vectorized_elementwise_kernelILi2ENS0_13BinaryFunctorIbbbNS0_16BitwiseOrFunctorIbEEEESt5arrayIPcLm3EEEEviT0_T1_)
        /*0078*/ 	.short	0x0210
        /*007a*/ 	.short	0x0020


	//----- nvinfo : EIATTR_SW_WAR
	.align		4
.L_3559:
        /*007c*/ 	.byte	0x04, 0x36
        /*007e*/ 	.short	(.L_3561 - .L_3560)
.L_3560:
        /*0080*/ 	.word	0x00000008
.L_3561:


//--------------------- .nv.info._ZN2at6native29vectorized_elementwise_kernelILi4ENS0_13BinaryFunctorIbbbNS0_16BitwiseOrFunctorIbEEEESt5arrayIPcLm3EEEEviT0_T1_ --------------------------
	.section	.nv.info._ZN2at6native29vectorized_elementwise_kernelILi4ENS0_13BinaryFunctorIbbbNS0_16BitwiseOrFunctorIbEEEESt5arrayIPcLm3EEEEviT0_T1_,"",@"SHT_CUDA_INFO"
	.sectionflags	@""
	.align	4


	//----- nvinfo : EIATTR_CUDA_API_VERSION
	.align		4
        /*0000*/ 	.byte	0x04, 0x37
        /*0002*/ 	.short	(.L_3563 - .L_3562)
.L_3562:
        /*0004*/ 	.word	0x00000082


	//----- nvinfo : EIATTR_KPARAM_INFO
	.align		4
.L_3563:
        /*0008*/ 	.byte	0x04, 0x17
        /*000a*/ 	.short	(.L_3565 - .L_3564)
.L_3564:
        /*000c*/ 	.word	0x00000000
        /*0010*/ 	.short	0x0002
        /*0012*/ 	.short	0x0008
        /*0014*/ 	.byte	0x00, 0xf0, 0x61, 0x00


	//----- nvinfo : EIATTR_KPARAM_INFO
	.align		4
.L_3565:
        /*0018*/ 	.byte	0x04, 0x17
        /*001a*/ 	.short	(.L_3567 - .L_3566)
.L_3566:
        /*001c*/ 	.word	0x00000000
        /*0020*/ 	.short	0x0001
        /*0022*/ 	.short	0x0004
        /*0024*/ 	.byte	0x00, 0xf0, 0x05, 0x00


	//----- nvinfo : EIATTR_KPARAM_INFO
	.align		4
.L_3567:
        /*0028*/ 	.byte	0x04, 0x17
        /*002a*/ 	.short	(.L_3569 - .L_3568)
.L_3568:
        /*002c*/ 	.word	0x00000000
        /*0030*/ 	.short	0x0000
        /*0032*/ 	.short	0x0000
        /*0034*/ 	.byte	0x00, 0xf0, 0x11, 0x00


	//----- nvinfo : EIATTR_SPARSE_MMA_MASK
	.align		4
.L_3569:
        /*0038*/ 	.byte	0x03, 0x50
        /*003a*/ 	.short	0x0000


	//----- nvinfo : EIATTR_MAXREG_COUNT
	.align		4
        /*003c*/ 	.byte	0x03, 0x1b
        /*003e*/ 	.short	0x00ff


	//----- nvinfo : EIATTR_MERCURY_ISA_VERSION
	.align		4
        /*0040*/ 	.byte	0x03, 0x5f
        /*0042*/ 	.short	0x0101


	//----- nvinfo : EIATTR_EXIT_INSTR_OFFSETS
	.align		4
        /*0044*/ 	.byte	0x04, 0x1c
        /*0046*/ 	.short	(.L_3571 - .L_3570)


	//   ....[0]....
.L_3570:
        /*0048*/ 	.word	0x00000480


	//   ....[1]....
        /*004c*/ 	.word	0x00001170


	//   ....[2]....
        /*0050*/ 	.word	0x000011d0


	//----- nvinfo : EIATTR_MAX_THREADS
	.align		4
.L_3571:
        /*0054*/ 	.byte	0x04, 0x05
        /*0056*/ 	.short	(.L_3573 - .L_3572)
.L_3572:
        /*0058*/ 	.word	0x00000080
        /*005c*/ 	.word	0x00000001
        /*0060*/ 	.word	0x00000001


	//----- nvinfo : EIATTR_CRS_STACK_SIZE
	.align		4
.L_3573:
        /*0064*/ 	.byte	0x04, 0x1e
        /*0066*/ 	.short	(.L_3575 - .L_3574)
.L_3574:
        /*0068*/ 	.word	0x00000000


	//----- nvinfo : EIATTR_CBANK_PARAM_SIZE
	.align		4
.L_3575:
        /*006c*/ 	.byte	0x03, 0x19
        /*006e*/ 	.short	0x0020


	//----- nvinfo : EIATTR_PARAM_CBANK
	.align		4
        /*0070*/ 	.byte	0x04, 0x0a
        /*0072*/ 	.short	(.L_3577 - .L_3576)
	.align		4
.L_3576:
        /*0074*/ 	.word	index@(.nv.constant0._ZN2at6native29vectorized_elementwise_kernelILi4ENS0_13BinaryFunctorIbbbNS0_16BitwiseOrFunctorIbEEEESt5arrayIPcLm3EEEEviT0_T1_)
        /*0078*/ 	.short	0x0210
        /*007a*/ 	.short	0x0020


	//----- nvinfo : EIATTR_SW_WAR
	.align		4
.L_3577:
        /*007c*/ 	.byte	0x04, 0x36
        /*007e*/ 	.short	(.L_3579 - .L_3578)
.L_3578:
        /*0080*/ 	.word	0x00000008
.L_3579:


//--------------------- .nv.info._ZN2at6native29vectorized_elementwise_kernelILi8ENS0_13BinaryFunctorIbbbNS0_16BitwiseOrFunctorIbEEEESt5arrayIPcLm3EEEEviT0_T1_ --------------------------
	.section	.nv.info._ZN2at6native29vectorized_elementwise_kernelILi8ENS0_13BinaryFunctorIbbbNS0_16BitwiseOrFunctorIbEEEESt5arrayIPcLm3EEEEviT0_T1_,"",@"SHT_CUDA_INFO"
	.sectionflags	@""
	.align	4


	//----- nvinfo : EIATTR_CUDA_API_VERSION
	.align		4
        /*0000*/ 	.byte	0x04, 0x37
        /*0002*/ 	.short	(.L_3581 - .L_3580)
.L_3580:
        /*0004*/ 	.word	0x00000082


	//----- nvinfo : EIATTR_KPARAM_INFO
	.align		4
.L_3581:
        /*0008*/ 	.byte	0x04, 0x17
        /*000a*/ 	.short	(.L_3583 - .L_3582)
.L_3582:
        /*000c*/ 	.word	0x00000000
        /*0010*/ 	.short	0x0002
        /*0012*/ 	.short	0x0008
        /*0014*/ 	.byte	0x00, 0xf0, 0x61, 0x00


	//----- nvinfo : EIATTR_KPARAM_INFO
	.align		4
.L_3583:
        /*0018*/ 	.byte	0x04, 0x17
        /*001a*/ 	.short	(.L_3585 - .L_3584)
.L_3584:
        /*001c*/ 	.word	0x00000000
        /*0020*/ 	.short	0x0001
        /*0022*/ 	.short	0x0004
        /*0024*/ 	.byte	0x00, 0xf0, 0x05, 0x00


	//----- nvinfo : EIATTR_KPARAM_INFO
	.align		4
.L_3585:
        /*0028*/ 	.byte	0x04, 0x17
        /*002a*/ 	.short	(.L_3587 - .L_3586)
.L_3586:
        /*002c*/ 	.word	0x00000000
        /*0030*/ 	.short	0x0000
        /*0032*/ 	.short	0x0000
        /*0034*/ 	.byte	0x00, 0xf0, 0x11, 0x00


	//----- nvinfo : EIATTR_SPARSE_MMA_MASK
	.align		4
.L_3587:
        /*0038*/ 	.byte	0x03, 0x50
        /*003a*/ 	.short	0x0000


	//----- nvinfo : EIATTR_MAXREG_COUNT
	.align		4
        /*003c*/ 	.byte	0x03, 0x1b
        /*003e*/ 	.short	0x00ff


	//----- nvinfo : EIATTR_MERCURY_ISA_VERSION
	.align		4
        /*0040*/ 	.byte	0x03, 0x5f
        /*0042*/ 	.short	0x0101


	//----- nvinfo : EIATTR_EXIT_INSTR_OFFSETS
	.align		4
        /*0044*/ 	.byte	0x04, 0x1c
        /*0046*/ 	.short	(.L_3589 - .L_3588)


	//   ....[0]....
.L_3588:
        /*0048*/ 	.word	0x000004b0


	//   ....[1]....
        /*004c*/ 	.word	0x000011a0


	//   ....[2]....
        /*0050*/ 	.word	0x00001200


	//----- nvinfo : EIATTR_MAX_THREADS
	.align		4
.L_3589:
        /*0054*/ 	.byte	0x04, 0x05
        /*0056*/ 	.short	(.L_3591 - .L_3590)
.L_3590:
        /*0058*/ 	.word	0x00000080
        /*005c*/ 	.word	0x00000001
        /*0060*/ 	.word	0x00000001


	//----- nvinfo : EIATTR_CRS_STACK_SIZE
	.align		4
.L_3591:
        /*0064*/ 	.byte	0x04, 0x1e
        /*0066*/ 	.short	(.L_3593 - .L_3592)
.L_3592:
        /*0068*/ 	.word	0x00000000


	//----- nvinfo : EIATTR_CBANK_PARAM_SIZE
	.align		4
.L_3593:
        /*006c*/ 	.byte	0x03, 0x19
        /*006e*/ 	.short	0x0020


	//----- nvinfo : EIATTR_PARAM_CBANK
	.align		4
        /*0070*/ 	.byte	0x04, 0x0a
        /*0072*/ 	.short	(.L_3595 - .L_3594)
	.align		4
.L_3594:
        /*0074*/ 	.word	index@(.nv.constant0._ZN2at6native29vectorized_elementwise_kernelILi8ENS0_13BinaryFunctorIbbbNS0_16BitwiseOrFunctorIbEEEESt5arrayIPcLm3EEEEviT0_T1_)
        /*0078*/ 	.short	0x0210
        /*007a*/ 	.short	0x0020


	//----- nvinfo : EIATTR_SW_WAR
	.align		4
.L_3595:
        /*007c*/ 	.byte	0x04, 0x36
        /*007e*/ 	.short	(.L_3597 - .L_3596)
.L_3596:
        /*0080*/ 	.word	0x00000008
.L_3597:


//--------------------- .nv.info._ZN2at6native18elementwise_kernelILi128ELi4EZNS0_15gpu_kernel_implINS0_13AUnaryFunctorIsssNS0_16BitwiseOrFunctorIsEEEEEEvRNS_18TensorIteratorBaseERKT_EUliE_EEviT1_ --------------------------
	.section	.nv.info._ZN2at6native18elementwise_kernelILi128ELi4EZNS0_15gpu_kernel_implINS0_13AUnaryFunctorIsssNS0_16BitwiseOrFunctorIsEEEEEEvRNS_18TensorIteratorBaseERKT_EUliE_EEviT1_,"",@"SHT_CUDA_INFO"
	.sectionflags	@""
	.align	4


	//----- nvinfo : EIATTR_CUDA_API_VERSION
	.align		4
        /*0000*/ 	.byte	0x04, 0x37
        /*0002*/ 	.short	(.L_3599 - .L_3598)
.L_3598:
        /*0004*/ 	.word	0x00000082


	//----- nvinfo : EIATTR_KPARAM_INFO
	.align		4
.L_3599:
        /*0008*/ 	.byte	0x04, 0x17
        /*000a*/ 	.short	(.L_3601 - .L_3600)
.L_3600:
        /*000c*/ 	.word	0x00000000
        /*0010*/ 	.short	0x0001
        /*0012*/ 	.short	0x0008
        /*0014*/ 	.byte	0x00, 0xf0, 0x61, 0x08


	//----- nvinfo : EIATTR_KPARAM_INFO
	.align		4
.L_3601:
        /*0018*/ 	.byte	0x04, 0x17
        /*001a*/ 	.short	(.L_3603 - .L_3602)
.L_3602:
        /*001c*/ 	.word	0x00000000
        /*0020*/ 	.short	0x0000
        /*0022*/ 	.short	0x0000
        /*0024*/ 	.byte	0x00, 0xf0, 0x11, 0x00


	//----- nvinfo : EIATTR_SPARSE_MMA_MASK
	.align		4
.L_3603:
        /*0028*/ 	.byte	0x03, 0x50
        /*002a*/ 	.short	0x0000


	//----- nvinfo : EIATTR_MAXREG_COUNT
	.align		4
        /*002c*/ 	.byte	0x03, 0x1b
        /*002e*/ 	.short	0x0080


	//----- nvinfo : EIATTR_EXTERNS
	.align		4
        /*0030*/ 	.byte	0x04, 0x0f
        /*0032*/ 	.short	(.L_3605 - .L_3604)


	//   ....[0]....
	.align		4
.L_3604:
        /*0034*/ 	.word	index@(__assertfail)


	//----- nvinfo : EIATTR_MERCURY_ISA_VERSION
	.align		4
.L_3605:
        /*0038*/ 	.byte	0x03, 0x5f
        /*003a*/ 	.short	0x0101


	//----- nvinfo : EIATTR_SYSCALL_OFFSETS
	.align		4
        /*003c*/ 	.byte	0x04, 0x46
        /*003e*/ 	.short	(.L_3607 - .L_3606)


	//   ....[0]....
.L_3606:
        /*0040*/ 	.word	0x000021f0


	//   ....[1]....
        /*0044*/ 	.word	0x00003080


	//   ....[2]....
        /*0048*/ 	.word	0x000052b0


	//   ....[3]....
        /*004c*/ 	.word	0x00006140


	//   ....[4]....
        /*0050*/ 	.word	0x00008360


	//   ....[5]....
        /*0054*/ 	.word	0x000091f0


	//   ....[6]....
        /*0058*/ 	.word	0x0000b400


	//   ....[7]....
        /*005c*/ 	.word	0x0000c290


	//----- nvinfo : EIATTR_EXIT_INSTR_OFFSETS
	.align		4
.L_3607:
        /*0060*/ 	.byte	0x04, 0x1c
        /*0062*/ 	.short	(.L_3609 - .L_3608)


	//   ....[0]....
.L_3608:
        /*0064*/ 	.word	0x000092b0


	//   ....[1]....
        /*0068*/ 	.word	0x0000b550


	//   ....[2]....
        /*006c*/ 	.word	0x0000b570


	//   ....[3]....
        /*0070*/ 	.word	0x0000b610


	//   ....[4]....
        /*0074*/ 	.word	0x0000b640


	//   ....[5]....
        /*0078*/ 	.word	0x0000b660


	//   ....[6]....
        /*007c*/ 	.word	0x0000b6f0


	//   ....[7]....
        /*0080*/ 	.word	0x0000b730


	//   ....[8]....
        /*0084*/ 	.word	0x0000b7d0


	//   ....[9]....
        /*0088*/ 	.word	0x0000b820


	//   ....[10]....
        /*008c*/ 	.word	0x0000b850


	//   ....[11]....
        /*0090*/ 	.word	0x0000b920


	//   ....[12]....
        /*0094*/ 	.word	0x0000b960


	//   ....[13]....
        /*0098*/ 	.word	0x0000baf0


	//   ....[14]....
        /*009c*/ 	.word	0x0000bc50


	//   ....[15]....
        /*00a0*/ 	.word	0x0000bc90


	//   ....[16]....
        /*00a4*/ 	.word	0x0000bd30


	//   ....[17]....
        /*00a8*/ 	.word	0x0000beb0


	//   ....[18]....
        /*00ac*/ 	.word	0x0000c030


	//   ....[19]....
        /*00b0*/ 	.word	0x0000c190


	//   ....[20]....
        /*00b4*/ 	.word	0x0000c2a0


	//   ....[21]....
        /*00b8*/ 	.word	0x0000c2e0


	//   ....[22]....
        /*00bc*/ 	.word	0x0000c310


	//----- nvinfo : EIATTR_MAX_THREADS
	.align		4
.L_3609:
        /*00c0*/ 	.byte	0x04, 0x05
        /*00c2*/ 	.short	(.L_3611 - .L_3610)
.L_3610:
        /*00c4*/ 	.word	0x00000080
        /*00c8*/ 	.word	0x00000001
        /*00cc*/ 	.word	0x00000001


	//----- nvinfo : EIATTR_CRS_STACK_SIZE
	.align		4
.L_3611:
        /*00d0*/ 	.byte	0x04, 0x1e
        /*00d2*/ 	.short	(.L_3613 - .L_3612)
.L_3612:
        /*00d4*/ 	.word	0x00000000


	//----- nvinfo : EIATTR_CBANK_PARAM_SIZE
	.align		4
.L_3613:
        /*00d8*/ 	.byte	0x03, 0x19
        /*00da*/ 	.short	0x0220


	//----- nvinfo : EIATTR_PARAM_CBANK
	.align		4
        /*00dc*/ 	.byte	0x04, 0x0a
        /*00de*/ 	.short	(.L_3615 - .L_3614)
	.align		4
.L_3614:
        /*00e0*/ 	.word	index@(.nv.constant0._ZN2at6native18elementwise_kernelILi128ELi4EZNS0_15gpu_kernel_implINS0_13AUnaryFunctorIsssNS0_16BitwiseOrFunctorIsEEEEEEvRNS_18TensorIteratorBaseERKT_EUliE_EEviT1_)
        /*00e4*/ 	.short	0x0210
        /*00e6*/ 	.short	0x0220


	//----- nvinfo : EIATTR_SW_WAR
	.align		4
.L_3615:
        /*00e8*/ 	.byte	0x04, 0x36
        /*00ea*/ 	.short	(.L_3617 - .L_3616)
.L_3616:
        /*00ec*/ 	.word	0x00000008
.L_3617:


//--------------------- .nv.info._ZN2at6native27unrolled_elementwise_kernelINS0_13AUnaryFunctorIsssNS0_16BitwiseOrFunctorIsEEEESt5arrayIPcLm2EELi4E23TrivialOffsetCalculatorILi1EjESA_NS0_6memory12LoadWithCastILi1EEENSB_13StoreWithCastILi1EEEEEviT_T0_T2_T3_T4_T5_ --------------------------
	.section	.nv.info._ZN2at6native27unrolled_elementwise_kernelINS0_13AUnaryFunctorIsssNS0_16BitwiseOrFunctorIsEEEESt5arrayIPcLm2EELi4E23TrivialOffsetCalculatorILi1EjESA_NS0_6memory12LoadWithCastILi1EEENSB_13StoreWithCastILi1EEEEEviT_T0_T2_T3_T4_T5_,"",@"SHT_CUDA_INFO"
	.sectionflags	@""
	.align	4


	//----- nvinfo : EIATTR_CUDA_API_VERSION
	.align		4
        /*0000*/ 	.byte	0x04, 0x37
        /*0002*/ 	.short	(.L_3619 - .L_3618)
.L_3618:
        /*0004*/ 	.word	0x00000082


	//----- nvinfo : EIATTR_KPARAM_INFO
	.align		4
.L_3619:
        /*0008*/ 	.byte	0x04, 0x17
        /*000a*/ 	.short	(.L_3621 - .L_3620)
.L_3620:
        /*000c*/ 	.word	0x00000000
        /*0010*/ 	.short	0x0006
        /*0012*/ 	.short	0x0024
        /*0014*/ 	.byte	0x00, 0xf0, 0x21, 0x00


	//----- nvinfo : EIATTR_KPARAM_INFO
	.align		4
.L_3621:
        /*0018*/ 	.byte	0x04, 0x17
        /*001a*/ 	.short	(.L_3623 - .L_3622)
.L_3622:
        /*001c*/ 	.word	0x00000000
        /*0020*/ 	.short	0x0005
        /*0022*/ 	.short	0x001c
        /*0024*/ 	.byte	0x00, 0xf0, 0x21, 0x00


	//----- nvinfo : EIATTR_KPARAM_INFO
	.align		4
.L_3623:
        /*0028*/ 	.byte	0x04, 0x17
        /*002a*/ 	.short	(.L_3625 - .L_3624)
.L_3624:
        /*002c*/ 	.word	0x00000000
        /*0030*/ 	.short	0x0004
        /*0032*/ 	.short	0x0019
        /*0034*/ 	.byte	0x00, 0xf0, 0x05, 0x00


	//----- nvinfo : EIATTR_KPARAM_INFO
	.align		4
.L_3625:
        /*0038*/ 	.byte	0x04, 0x17
        /*003a*/ 	.short	(.L_3627 - .L_3626)
.L_3626:
        /*003c*/ 	.word	0x00000000
        /*0040*/ 	.short	0x0003
        /*0042*/ 	.short	0x0018
        /*0044*/ 	.byte	0x00, 0xf0, 0x05, 0x00


	//----- nvinfo : EIATTR_KPARAM_INFO
	.align		4
.L_3627:
        /*0048*/ 	.byte	0x04, 0x17
        /*004a*/ 	.short	(.L_3629 - .L_3628)
.L_3628:
        /*004c*/ 	.word	0x00000000
        /*0050*/ 	.short	0x0002
        /*0052*/ 	.short	0x0008
        /*0054*/ 	.byte	0x00, 0xf0, 0x41, 0x00


	//----- nvinfo : EIATTR_KPARAM_INFO
	.align		4
.L_3629:
        /*0058*/ 	.byte	0x04, 0x17
        /*005a*/ 	.short	(.L_3631 - .L_3630)
.L_3630:
        /*005c*/ 	.word	0x00000000
        /*0060*/ 	.short	0x0001
        /*0062*/ 	.short	0x0004
        /*0064*/ 	.byte	0x00, 0xf0, 0x11, 0x00


	//----- nvinfo : EIATTR_KPARAM_INFO
	.align		4
.L_3631:
        /*0068*/ 	.byte	0x04, 0x17
        /*006a*/ 	.short	(.L_3633 - .L_3632)
.L_3632:
        /*006c*/ 	.word	0x00000000
        /*0070*/ 	.short	0x0000
        /*0072*/ 	.short	0x0000
        /*0074*/ 	.byte	0x00, 0xf0, 0x11, 0x00


	//----- nvinfo : EIATTR_SPARSE_MMA_MASK
	.align		4
.L_3633:
        /*0078*/ 	.byte	0x03, 0x50
        /*007a*/ 	.short	0x0000


	//----- nvinfo : EIATTR_MAXREG_COUNT
	.align		4
        /*007c*/ 	.byte	0x03, 0x1b
        /*007e*/ 	.short	0x00ff


	//----- nvinfo : EIATTR_EXTERNS
	.align		4
        /*0080*/ 	.byte	0x04, 0x0f
        /*0082*/ 	.short	(.L_3635 - .L_3634)


	//   ....[0]....
	.align		4
.L_3634:
        /*0084*/ 	.word	index@(__assertfail)


	//----- nvinfo : EIATTR_MERCURY_ISA_VERSION
	.align		4
.L_3635:
        /*0088*/ 	.byte	0x03, 0x5f
        /*008a*/ 	.short	0x0101


	//----- nvinfo : EIATTR_SYSCALL_OFFSETS
	.align		4
        /*008c*/ 	.byte	0x04, 0x46
        /*008e*/ 	.short	(.L_3637 - .L_3636)


	//   ....[0]....
.L_3636:
        /*0090*/ 	.word	0x00000f10


	//   ....[1]....
        /*0094*/ 	.word	0x00001e20


	//   ....[2]....
        /*0098*/ 	.word	0x00002d40


	//   ....[3]....
        /*009c*/ 	.word	0x00003c40


	//   ....[4]....
        /*00a0*/ 	.word	0x00004bd0


	//   ....[5]....
        /*00a4*/ 	.word	0x00005b10


	//   ....[6]....
        /*00a8*/ 	.word	0x00006a30


	//   ....[7]....
        /*00ac*/ 	.word	0x00007950


	//----- nvinfo : EIATTR_EXIT_INSTR_OFFSETS
	.align		4
.L_3637:
        /*00b0*/ 	.byte	0x04, 0x1c
        /*00b2*/ 	.short	(.L_3639 - .L_3638)


	//   ....[0]....
.L_3638:
        /*00b4*/ 	.word	0x00006ae0


	//   ....[1]....
        /*00b8*/ 	.word	0x00006c10


	//   ....[2]....
        /*00bc*/ 	.word	0x00006c30


	//   ....[3]....
        /*00c0*/ 	.word	0x00006cd0


	//   ....[4]....
        /*00c4*/ 	.word	0x00006d00


	//   ....[5]....
        /*00c8*/ 	.word	0x00006d20


	//   ....[6]....
        /*00cc*/ 	.word	0x00006db0


	//   ....[7]....
        /*00d0*/ 	.word	0x00006df0


	//   ....[8]....
        /*00d4*/ 	.word	0x00006e90


	//   ....[9]....
        /*00d8*/ 	.word	0x00006ee0


	//   ....[10]....
        /*00dc*/ 	.word	0x00006f10


	//   ....[11]....
        /*00e0*/ 	.word	0x00006fe0


	//   ....[12]....
        /*00e4*/ 	.word	0x00007020


	//   ....[13]....
        /*00e8*/ 	.word	0x000071b0


	//   ....[14]....
        /*00ec*/ 	.word	0x00007310


	//   ....[15]....
        /*00f0*/ 	.word	0x00007350


	//   ....[16]....
        /*00f4*/ 	.word	0x000073f0


	//   ....[17]....
        /*00f8*/ 	.word	0x00007570


	//   ....[18]....
        /*00fc*/ 	.word	0x000076f0


	//   ....[19]....
        /*0100*/ 	.word	0x00007850


	//   ....[20]....
        /*0104*/ 	.word	0x00007960


	//   ....[21]....
        /*0108*/ 	.word	0x000079a0


	//   ....[22]....
        /*010c*/ 	.word	0x000079d0


	//----- nvinfo : EIATTR_MAX_THREADS
	.align		4
.L_3639:
        /*0110*/ 	.byte	0x04, 0x05
        /*0112*/ 	.short	(.L_3641 - .L_3640)
.L_3640:
        /*0114*/ 	.word	0x00000080
        /*0118*/ 	.word	0x00000001
        /*011c*/ 	.word	0x00000001


	//----- nvinfo : EIATTR_CRS_STACK_SIZE
	.align		4
.L_3641:
        /*0120*/ 	.byte	0x04, 0x1e
        /*0122*/ 	.short	(.L_3643 - .L_3642)
.L_3642:
        /*0124*/ 	.word	0x00000000


	//----- nvinfo : EIATTR_CBANK_PARAM_SIZE
	.align		4
.L_3643:
        /*0128*/ 	.byte	0x03, 0x19
        /*012a*/ 	.short	0x002c


	//----- nvinfo : EIATTR_PARAM_CBANK
	.align		4
        /*012c*/ 	.byte	0x04, 0x0a
        /*012e*/ 	.short	(.L_3645 - .L_3644)
	.align		4
.L_3644:
        /*0130*/ 	.word	index@(.nv.constant0._ZN2at6native27unrolled_elementwise_kernelINS0_13AUnaryFunctorIsssNS0_16BitwiseOrFunctorIsEEEESt5arrayIPcLm2EELi4E23TrivialOffsetCalculatorILi1EjESA_NS0_6memory12LoadWithCastILi1EEENSB_13StoreWithCastILi1EEEEEviT_T0_T2_T3_T4_T5_)
        /*0134*/ 	.short	0x0210
        /*0136*/ 	.short	0x002c


	//----- nvinfo : EIATTR_SW_WAR
	.align		4
.L_3645:
        /*0138*/ 	.byte	0x04, 0x36
        /*013a*/ 	.short	(.L_3647 - .L_3646)
.L_3646:
        /*013c*/ 	.word	0x00000008
.L_3647:


//--------------------- .nv.info._ZN2at6native18elementwise_kernelILi128ELi4EZNS0_22gpu_kernel_impl_nocastINS0_13AUnaryFunctorIsssNS0_16BitwiseOrFunctorIsEEEEEEvRNS_18TensorIteratorBaseERKT_EUliE_EEviT1_ --------------------------
	.section	.nv.info._ZN2at6native18elementwise_kernelILi128ELi4EZNS0_22gpu_kernel_impl_nocastINS0_13AUnaryFunctorIsssNS0_16BitwiseOrFunctorIsEEEEEEvRNS_18TensorIteratorBaseERKT_EUliE_EEviT1_,"",@"SHT_CUDA_INFO"
	.sectionflags	@""
	.align	4


	//----- nvinfo : EIATTR_CUDA_API_VERSION
	.align		4
        /*0000*/ 	.byte	0x04, 0x37
        /*0002*/ 	.short	(.L_3649 - .L_3648)
.L_3648:
        /*0004*/ 	.word	0x00000082


	//----- nvinfo : EIATTR_KPARAM_INFO
	.align		4
.L_3649:
        /*0008*/ 	.byte	0x04, 0x17
        /*000a*/ 	.short	(.L_3651 - .L_3650)
.L_3650:
        /*000c*/ 	.word	0x00000000
        /*0010*/ 	.short	0x0001
        /*0012*/ 	.short	0x0008
        /*0014*/ 	.byte	0x00, 0xf0, 0x61, 0x08


	//----- nvinfo : EIATTR_KPARAM_INFO
	.align		4
.L_3651:
        /*0018*/ 	.byte	0x04, 0x17
        /*001a*/ 	.short	(.L_3653 - .L_3652)
.L_3652:
        /*001c*/ 	.word	0x00000000
        /*0020*/ 	.short	0x0000
        /*0022*/ 	.short	0x0000
        /*0024*/ 	.byte	0x00, 0xf0, 0x11, 0x00


	//----- nvinfo : EIATTR_SPARSE_MMA_MASK
	.align		4
.L_3653:
        /*0028*/ 	.byte	0x03, 0x50
        /*002a*/ 	.short	0x0000


	//----- nvinfo : EIATTR_MAXREG_COUNT
	.align		4
        /*002c*/ 	.byte	0x03, 0x1b
        /*002e*/ 	.short	0x0080


	//----- nvinfo : EIATTR_MERCURY_ISA_VERSION
	.align		4
        /*0030*/ 	.byte	0x03, 0x5f
        /*0032*/ 	.short	0x0101


	//----- nvinfo : EIATTR_EXIT_INSTR_OFFSETS
	.align		4
        /*0034*/ 	.byte	0x04, 0x1c
        /*0036*/ 	.short	(.L_3655 - .L_3654)


	//   ....[0]....
.L_3654:
        /*0038*/ 	.word	0x00003ba0


	//   ....[1]....
        /*003c*/ 	.word	0x00004f20


	//----- nvinfo : EIATTR_MAX_THREADS
	.align		4
.L_3655:
        /*0040*/ 	.byte	0x04, 0x05
        /*0042*/ 	.short	(.L_3657 - .L_3656)
.L_3656:
        /*0044*/ 	.word	0x00000080
        /*0048*/ 	.word	0x00000001
        /*004c*/ 	.word	0x00000001


	//----- nvinfo : EIATTR_CRS_STACK_SIZE
	.align		4
.L_3657:
        /*0050*/ 	.byte	0x04, 0x1e
        /*0052*/ 	.short	(.L_3659 - .L_3658)
.L_3658:
        /*0054*/ 	.word	0x00000000


	//----- nvinfo : EIATTR_CBANK_PARAM_SIZE
	.align		4
.L_3659:
        /*0058*/ 	.byte	0x03, 0x19
        /*005a*/ 	.short	0x0220


	//----- nvinfo : EIATTR_PARAM_CBANK
	.align		4
        /*005c*/ 	.byte	0x04, 0x0a
        /*005e*/ 	.short	(.L_3661 - .L_3660)
	.align		4
.L_3660:
        /*0060*/ 	.word	index@(.nv.constant0._ZN2at6native18elementwise_kernelILi128ELi4EZNS0_22gpu_kernel_impl_nocastINS0_13AUnaryFunctorIsssNS0_16BitwiseOrFunctorIsEEEEEEvRNS_18TensorIteratorBaseERKT_EUliE_EEviT1_)
        /*0064*/ 	.short	0x0210
        /*0066*/ 	.short	0x0220


	//----- nvinfo : EIATTR_SW_WAR
	.align		4
.L_3661:
        /*0068*/ 	.byte	0x04, 0x36
        /*006a*/ 	.short	(.L_3663 - .L_3662)
.L_3662:
        /*006c*/ 	.word	0x00000008
.L_3663:


//--------------------- .nv.info._ZN2at6native27unrolled_elementwise_kernelINS0_13AUnaryFunctorIsssNS0_16BitwiseOrFunctorIsEEEESt5arrayIPcLm2EELi4E23TrivialOffsetCalculatorILi1EjESA_NS0_6memory15LoadWithoutCastENSB_16StoreWithoutCastEEEviT_T0_T2_T3_T4_T5_ --------------------------
	.section	.nv.info._ZN2at6native27unrolled_elementwise_kernelINS0_13AUnaryFunctorIsssNS0_16BitwiseOrFunctorIsEEEESt5arrayIPcLm2EELi4E23TrivialOffsetCalculatorILi1EjESA_NS0_6memory15LoadWithoutCastENSB_16StoreWithoutCastEEEviT_T0_T2_T3_T4_T5_,"",@"SHT_CUDA_INFO"
	.sectionflags	@""
	.align	4


	//----- nvinfo : EIATTR_CUDA_API_VERSION
	.align		4
        /*0000*/ 	.byte	0x04, 0x37
        /*0002*/ 	.short	(.L_3665 - .L_3664)
.L_3664:
        /*0004*/ 	.word	0x00000082


	//----- nvinfo : EIATTR_KPARAM_INFO
	.align		4
.L_3665:
        /*0008*/ 	.byte	0x04, 0x17
        /*000a*/ 	.short	(.L_3667 - .L_3666)
.L_3666:
        /*000c*/ 	.word	0x00000000
        /*0010*/ 	.short	0x0006
        /*0012*/ 	.short	0x001b
        /*0014*/ 	.byte	0x00, 0xf0, 0x05, 0x00


	//----- nvinfo : EIATTR_KPARAM_INFO
	.align		4
.L_3667:
        /*0018*/ 	.byte	0x04, 0x17
        /*001a*/ 	.short	(.L_3669 - .L_3668)
.L_3668:
        /*001c*/ 	.word	0x00000000
        /*0020*/ 	.short	0x0005
        /*0022*/ 	.short	0x001a
        /*0024*/ 	.byte	0x00, 0xf0, 0x05, 0x00


	//----- nvinfo : EIATTR_KPARAM_INFO
	.align		4
.L_3669:
        /*0028*/ 	.byte	0x04, 0x17
        /*002a*/ 	.short	(.L_3671 - .L_3670)
.L_3670:
        /*002c*/ 	.word	0x00000000
        /*0030*/ 	.short	0x0004
        /*0032*/ 	.short	0x0019
        /*0034*/ 	.byte	0x00, 0xf0, 0x05, 0x00


	//----- nvinfo : EIATTR_KPARAM_INFO
	.align		4
.L_3671:
        /*0038*/ 	.byte	0x04, 0x17
        /*003a*/ 	.short	(.L_3673 - .L_3672)
.L_3672:
        /*003c*/ 	.word	0x00000000
        /*0040*/ 	.short	0x0003
        /*0042*/ 	.short	0x0018
        /*0044*/ 	.byte	0x00, 0xf0, 0x05, 0x00


	//----- nvinfo : EIATTR_KPARAM_INFO
	.align		4
.L_3673:
        /*0048*/ 	.byte	0x04, 0x17
        /*004a*/ 	.short	(.L_3675 - .L_3674)
.L_3674:
        /*004c*/ 	.word	0x00000000
        /*0050*/ 	.short	0x0002
        /*0052*/ 	.short	0x0008
        /*0054*/ 	.byte	0x00, 0xf0, 0x41, 0x00


	//----- nvinfo : EIATTR_KPARAM_INFO
	.align		4
.L_3675:
        /*0058*/ 	.byte	0x04, 0x17
        /*005a*/ 	.short	(.L_3677 - .L_3676)
.L_3676:
        /*005c*/ 	.word	0x00000000
        /*0060*/ 	.short	0x0001
        /*0062*/ 	.short	0x0004
        /*0064*/ 	.byte	0x00, 0xf0, 0x11, 0x00


	//----- nvinfo : EIATTR_KPARAM_INFO
	.align		4
.L_3677:
        /*0068*/ 	.byte	0x04, 0x17
        /*006a*/ 	.short	(.L_3679 - .L_3678)
.L_3678:
        /*006c*/ 	.word	0x00000000
        /*0070*/ 	.short	0x0000
        /*0072*/ 	.short	0x0000
        /*0074*/ 	.byte	0x00, 0xf0, 0x11, 0x00


	//----- nvinfo : EIATTR_SPARSE_MMA_MASK
	.align		4
.L_3679:
        /*0078*/ 	.byte	0x03, 0x50
        /*007a*/ 	.short	0x0000


	//----- nvinfo : EIATTR_MAXREG_COUNT
	.align		4
        /*007c*/ 	.byte	0x03, 0x1b
        /*007e*/ 	.short	0x00ff


	//----- nvinfo : EIATTR_MERCURY_ISA_VERSION
	.align		4
        /*0080*/ 	.byte	0x03, 0x5f
        /*0082*/ 	.short	0x0101


	//----- nvinfo : EIATTR_EXIT_INSTR_OFFSETS
	.align		4
        /*0084*/ 	.byte	0x04, 0x1c
        /*0086*/ 	.short	(.L_3681 - .L_3680)


	//   ....[0]....
.L_3680:
        /*0088*/ 	.word	0x000003d0


	//   ....[1]....
        /*008c*/ 	.word	0x00000420


	//----- nvinfo : EIATTR_MAX_THREADS
	.align		4
.L_3681:
        /*0090*/ 	.byte	0x04, 0x05
        /*0092*/ 	.short	(.L_3683 - .L_3682)
.L_3682:
        /*0094*/ 	.word	0x00000080
        /*0098*/ 	.word	0x00000001
        /*009c*/ 	.word	0x00000001


	//----- nvinfo : EIATTR_CRS_STACK_SIZE
	.align		4
.L_3683:
        /*00a0*/ 	.byte	0x04, 0x1e
        /*00a2*/ 	.short	(.L_3685 - .L_3684)
.L_3684:
        /*00a4*/ 	.word	0x00000000


	//----- nvinfo : EIATTR_CBANK_PARAM_SIZE
	.align		4
.L_3685:
        /*00a8*/ 	.byte	0x03, 0x19
        /*00aa*/ 	.short	0x001c


	//----- nvinfo : EIATTR_PARAM_CBANK
	.align		4
        /*00ac*/ 	.byte	0x04, 0x0a
        /*00ae*/ 	.short	(.L_3687 - .L_3686)
	.align		4
.L_3686:
        /*00b0*/ 	.word	index@(.nv.constant0._ZN2at6native27unrolled_elementwise_kernelINS0_13AUnaryFunctorIsssNS0_16BitwiseOrFunctorIsEEEESt5arrayIPcLm2EELi4E23TrivialOffsetCalculatorILi1EjESA_NS0_6memory15LoadWithoutCastENSB_16StoreWithoutCastEEEviT_T0_T2_T3_T4_T5_)
        /*00b4*/ 	.short	0x0210
        /*00b6*/ 	.short	0x001c


	//----- nvinfo : EIATTR_SW_WAR
	.align		4
.L_3687:
        /*00b8*/ 	.byte	0x04, 0x36
        /*00ba*/ 	.short	(.L_3689 - .L_3688)
.L_3688:
        /*00bc*/ 	.word	0x00000008
.L_3689:


//--------------------- .nv.info._ZN2at6native29vectorized_elementwise_kernelILi2ENS0_13AUnaryFunctorIsssNS0_16BitwiseOrFunctorIsEEEESt5arrayIPcLm2EEEEviT0_T1_ --------------------------
	.section	.nv.info._ZN2at6native29vectorized_elementwise_kernelILi2ENS0_13AUnaryFunctorIsssNS0_16BitwiseOrFunctorIsEEEESt5arrayIPcLm2EEEEviT0_T1_,"",@"SHT_CUDA_INFO"
	.sectionflags	@""
	.align	4


	//----- nvinfo : EIATTR_CUDA_API_VERSION
	.align		4
        /*0000*/ 	.byte	0x04, 0x37
        /*0002*/ 	.short	(.L_3691 - .L_3690)
.L_3690:
        /*0004*/ 	.word	0x00000082


	//----- nvinfo : EIATTR_KPARAM_INFO
	.align		4
.L_3691:
        /*0008*/ 	.byte	0x04, 0x17
        /*000a*/ 	.short	(.L_3693 - .L_3692)
.L_3692:
        /*000c*/ 	.word	0x00000000
        /*0010*/ 	.short	0x0002
        /*0012*/ 	.short	0x0008
        /*0014*/ 	.byte	0x00, 0xf0, 0x41, 0x00


	//----- nvinfo : EIATTR_KPARAM_INFO
	.align		4
.L_3693:
        /*0018*/ 	.byte	0x04, 0x17
        /*001a*/ 	.short	(.L_3695 - .L_3694)
.L_3694:
        /*001c*/ 	.word	0x00000000
        /*0020*/ 	.short	0x0001
        /*0022*/ 	.short	0x0004
        /*0024*/ 	.byte	0x00, 0xf0, 0x11, 0x00


	//----- nvinfo : EIATTR_KPARAM_INFO
	.align		4
.L_3695:
        /*0028*/ 	.byte	0x04, 0x17
        /*002a*/ 	.short	(.L_3697 - .L_3696)
.L_3696:
        /*002c*/ 	.word	0x00000000
        /*0030*/ 	.short	0x0000
        /*0032*/ 	.short	0x0000
        /*0034*/ 	.byte	0x00, 0xf0, 0x11, 0x00


	//----- nvinfo : EIATTR_SPARSE_MMA_MASK
	.align		4
.L_3697:
        /*0038*/ 	.byte	0x03, 0x50
        /*003a*/ 	.short	0x0000


	//----- nvinfo : EIATTR_MAXREG_COUNT
	.align		4
        /*003c*/ 	.byte	0x03, 0x1b
        /*003e*/ 	.short	0x00ff


	//----- nvinfo : EIATTR_MERCURY_ISA_VERSION
	.align		4
        /*0040*/ 	.byte	0x03, 0x5f
        /*0042*/ 	.short	0x0101


	//----- nvinfo : EIATTR_EXIT_INSTR_OFFSETS
	.align		4
        /*0044*/ 	.byte	0x04, 0x1c
        /*0046*/ 	.short	(.L_3699 - .L_3698)


	//   ....[0]....
.L_3698:
        /*0048*/ 	.word	0x00000280


	//   ....[1]....
        /*004c*/ 	.word	0x00000a00


	//   ....[2]....
        /*0050*/ 	.word	0x00000a50


	//----- nvinfo : EIATTR_MAX_THREADS
	.align		4
.L_3699:
        /*0054*/ 	.byte	0x04, 0x05
        /*0056*/ 	.short	(.L_3701 - .L_3700)
.L_3700:
        /*0058*/ 	.word	0x00000080
        /*005c*/ 	.word	0x00000001
        /*0060*/ 	.word	0x00000001


	//----- nvinfo : EIATTR_CRS_STACK_SIZE
	.align		4
.L_3701:
        /*0064*/ 	.byte	0x04, 0x1e
        /*0066*/ 	.short	(.L_3703 - .L_3702)
.L_3702:
        /*0068*/ 	.word	0x00000000


	//----- nvinfo : EIATTR_CBANK_PARAM_SIZE
	.align		4
.L_3703:
        /*006c*/ 	.byte	0x03, 0x19
        /*006e*/ 	.short	0x0018


	//----- nvinfo : EIATTR_PARAM_CBANK
	.align		4
        /*0070*/ 	.byte	0x04, 0x0a
        /*0072*/ 	.short	(.L_3705 - .L_3704)
	.align		4
.L_3704:
        /*0074*/ 	.word	index@(.nv.constant0._ZN2at6native29vectorized_elementwise_kernelILi2ENS0_13AUnaryFunctorIsssNS0_16BitwiseOrFunctorIsEEEESt5arrayIPcLm2EEEEviT0_T1_)
        /*0078*/ 	.short	0x0210
        /*007a*/ 	.short	0x0018


	//----- nvinfo : EIATTR_SW_WAR
	.align		4
.L_3705:
        /*007c*/ 	.byte	0x04, 0x36
        /*007e*/ 	.short	(.L_3707 - .L_3706)
.L_3706:
        /*0080*/ 	.word	0x00000008
.L_3707:


//--------------------- .nv.info._ZN2at6native29vectorized_elementwise_kernelILi4ENS0_13AUnaryFunctorIsssNS0_16BitwiseOrFunctorIsEEEESt5arrayIPcLm2EEEEviT0_T1_ --------------------------
	.section	.nv.info._ZN2at6native29vectorized_elementwise_kernelILi4ENS0_13AUnaryFunctorIsssNS0_16BitwiseOrFunctorIsEEEESt5arrayIPcLm2EEEEviT0_T1_,"",@"SHT_CUDA_INFO"
	.sectionflags	@""
	.align	4


	//----- nvinfo : EIATTR_CUDA_API_VERSION
	.align		4
        /*0000*/ 	.byte	0x04, 0x37
        /*0002*/ 	.short	(.L_3709 - .L_3708)
.L_3708:
        /*0004*/ 	.word	0x00000082


	//----- nvinfo : EIATTR_KPARAM_INFO
	.align		4
.L_3709:
        /*0008*/ 	.byte	0x04, 0x17
        /*000a*/ 	.short	(.L_3711 - .L_3710)
.L_3710:
        /*000c*/ 	.word	0x00000000
        /*0010*/ 	.short	0x0002
        /*0012*/ 	.short	0x0008
        /*0014*/ 	.byte	0x00, 0xf0, 0x41, 0x00


	//----- nvinfo : EIATTR_KPARAM_INFO
	.align		4
.L_3711:
        /*0018*/ 	.byte	0x04, 0x17
        /*001a*/ 	.short	(.L_3713 - .L_3712)
.L_3712:
        /*001c*/ 	.word	0x00000000
        /*0020*/ 	.short	0x0001
        /*0022*/ 	.short	0x0004
        /*0024*/ 	.byte	0x00, 0xf0, 0x11, 0x00


	//----- nvinfo : EIATTR_KPARAM_INFO
	.align		4
.L_3713:
        /*0028*/ 	.byte	0x04, 0x17
        /*002a*/ 	.short	(.L_3715 - .L_3714)
.L_3714:
        /*002c*/ 	.word	0x00000000
        /*0030*/ 	.short	0x0000
        /*0032*/ 	.short	0x0000
        /*0034*/ 	.byte	0x00, 0xf0, 0x11, 0x00


	//----- nvinfo : EIATTR_SPARSE_MMA_MASK
	.align		4
.L_3715:
        /*0038*/ 	.byte	0x03, 0x50
        /*003a*/ 	.short	0x0000


	//----- nvinfo : EIATTR_MAXREG_COUNT
	.align		4
        /*003c*/ 	.byte	0x03, 0x1b
        /*003e*/ 	.short	0x00ff


	//----- nvinfo : EIATTR_MERCURY_ISA_VERSION
	.align		4
        /*0040*/ 	.byte	0x03, 0x5f
        /*0042*/ 	.short	0x0101


	//----- nvinfo : EIATTR_EXIT_INSTR_OFFSETS
	.align		4
        /*0044*/ 	.byte	0x04, 0x1c
        /*0046*/ 	.short	(.L_3717 - .L_3716)


	//   ....[0]....
.L_3716:
        /*0048*/ 	.word	0x00000240


	//   ....[1]....
        /*004c*/ 	.word	0x000009c0


	//   ....[2]....
        /*0050*/ 	.word	0x00000a10


	//----- nvinfo : EIATTR_MAX_THREADS
	.align		4
.L_3717:
        /*0054*/ 	.byte	0x04, 0x05
        /*0056*/ 	.short	(.L_3719 - .L_3718)
.L_3718:
        /*0058*/ 	.word	0x00000080
        /*005c*/ 	.word	0x00000001
        /*0060*/ 	.word	0x00000001


	//----- nvinfo : EIATTR_CRS_STACK_SIZE
	.align		4
.L_3719:
        /*0064*/ 	.byte	0x04, 0x1e
        /*0066*/ 	.short	(.L_3721 - .L_3720)
.L_3720:
        /*0068*/ 	.word	0x00000000


	//----- nvinfo : EIATTR_CBANK_PARAM_SIZE
	.align		4
.L_3721:
        /*006c*/ 	.byte	0x03, 0x19
        /*006e*/ 	.short	0x0018


	//----- nvinfo : EIATTR_PARAM_CBANK
	.align		4
        /*0070*/ 	.byte	0x04, 0x0a
        /*0072*/ 	.short	(.L_3723 - .L_3722)
	.align		4
.L_3722:
        /*0074*/ 	.word	index@(.nv.constant0._ZN2at6native29vectorized_elementwise_kernelILi4ENS0_13AUnaryFunctorIsssNS0_16BitwiseOrFunctorIsEEEESt5arrayIPcLm2EEEEviT0_T1_)
        /*0078*/ 	.short	0x0210
        /*007a*/ 	.short	0x0018


	//----- nvinfo : EIATTR_SW_WAR
	.align		4
.L_3723:
        /*007c*/ 	.byte	0x04, 0x36
        /*007e*/ 	.short	(.L_3725 - .L_3724)
.L_3724:
        /*0080*/ 	.word	0x00000008
.L_3725:


//--------------------- .nv.info._ZN2at6native29vectorized_elementwise_kernelILi8ENS0_13AUnaryFunctorIsssNS0_16BitwiseOrFunctorIsEEEESt5arrayIPcLm2EEEEviT0_T1_ --------------------------
	.section	.nv.info._ZN2at6native29vectorized_elementwise_kernelILi8ENS0_13AUnaryFunctorIsssNS0_16BitwiseOrFunctorIsEEEESt5arrayIPcLm2EEEEviT0_T1_,"",@"SHT_CUDA_INFO"
	.sectionflags	@""
	.align	4


	//----- nvinfo : EIATTR_CUDA_API_VERSION
	.align		4
        /*0000*/ 	.byte	0x04, 0x37
        /*0002*/ 	.short	(.L_3727 - .L_3726)
.L_3726:
        /*0004*/ 	.word	0x00000082


	//----- nvinfo : EIATTR_KPARAM_INFO
	.align		4
.L_3727:
        /*0008*/ 	.byte	0x04, 0x17
        /*000a*/ 	.short	(.L_3729 - .L_3728)
.L_3728:
        /*000c*/ 	.word	0x00000000
        /*0010*/ 	.short	0x0002
        /*0012*/ 	.short	0x0008
        /*0014*/ 	.byte	0x00, 0xf0, 0x41, 0x00


	//----- nvinfo : EIATTR_KPARAM_INFO
	.align		4
.L_3729:
        /*0018*/ 	.byte	0x04, 0x17
        /*001a*/ 	.short	(.L_3731 - .L_3730)
.L_3730:
        /*001c*/ 	.word	0x00000000
        /*0020*/ 	.short	0x0001
        /*0022*/ 	.short	0x0004
        /*0024*/ 	.byte	0x00, 0xf0, 0x11, 0x00


	//----- nvinfo : EIATTR_KPARAM_INFO
	.align		4
.L_3731:
        /*0028*/ 	.byte	0x04, 0x17
        /*002a*/ 	.short	(.L_3733 - .L_3732)
.L_3732:
        /*002c*/ 	.word	0x00000000
        /*0030*/ 	.short	0x0000
        /*0032*/ 	.short	0x0000
        /*0034*/ 	.byte	0x00, 0xf0, 0x11, 0x00


	//----- nvinfo : EIATTR_SPARSE_MMA_MASK
	.align		4
.L_3733:
        /*0038*/ 	.byte	0x03, 0x50
        /*003a*/ 	.short	0x0000


	//----- nvinfo : EIATTR_MAXREG_COUNT
	.align		4
        /*003c*/ 	.byte	0x03, 0x1b
        /*003e*/ 	.short	0x00ff


	//----- nvinfo : EIATTR_MERCURY_ISA_VERSION
	.align		4
        /*0040*/ 	.byte	0x03, 0x5f
        /*0042*/ 	.short	0x0101


	//----- nvinfo : EIATTR_EXIT_INSTR_OFFSETS
	.align		4
        /*0044*/ 	.byte	0x04, 0x1c
        /*0046*/ 	.short	(.L_3735 - .L_3734)


	//   ....[0]....
.L_3734:
        /*0048*/ 	.word	0x00000220


	//   ....[1]....
        /*004c*/ 	.word	0x000009a0


	//   ....[2]....
        /*0050*/ 	.word	0x000009f0


	//----- nvinfo : EIATTR_MAX_THREADS
	.align		4
.L_3735:
        /*0054*/ 	.byte	0x04, 0x05
        /*0056*/ 	.short	(.L_3737 - .L_3736)
.L_3736:
        /*0058*/ 	.word	0x00000080
        /*005c*/ 	.word	0x00000001
        /*0060*/ 	.word	0x00000001


	//----- nvinfo : EIATTR_CRS_STACK_SIZE
	.align		4
.L_3737:
        /*0064*/ 	.byte	0x04, 0x1e
        /*0066*/ 	.short	(.L_3739 - .L_3738)
.L_3738:
        /*0068*/ 	.word	0x00000000


	//----- nvinfo : EIATTR_CBANK_PARAM_SIZE
	.align		4
.L_3739:
        /*006c*/ 	.byte	0x03, 0x19
        /*006e*/ 	.short	0x0018


	//----- nvinfo : EIATTR_PARAM_CBANK
	.align		4
        /*0070*/ 	.byte	0x04, 0x0a
        /*0072*/ 	.short	(.L_3741 - .L_3740)
	.align		4
.L_3740:
        /*0074*/ 	.word	index@(.nv.constant0._ZN2at6native29vectorized_elementwise_kernelILi8ENS0_13AUnaryFunctorIsssNS0_16BitwiseOrFunctorIsEEEESt5arrayIPcLm2EEEEviT0_T1_)
        /*0078*/ 	.short	0x0210
        /*007a*/ 	.short	0x0018


	//----- nvinfo : EIATTR_SW_WAR
	.align		4
.L_3741:
        /*007c*/ 	.byte	0x04, 0x36
        /*007e*/ 	.short	(.L_3743 - .L_3742)
.L_3742:
        /*0080*/ 	.word	0x00000008
.L_3743:


//--------------------- .nv.info._ZN2at6native18elementwise_kernelILi128ELi4EZNS0_15gpu_kernel_implINS0_13BinaryFunctorIsssNS0_16BitwiseOrFunctorIsEEEEEEvRNS_18TensorIteratorBaseERKT_EUliE_EEviT1_ --------------------------
	.section	.nv.info._ZN2at6native18elementwise_kernelILi128ELi4EZNS0_15gpu_kernel_implINS0_13BinaryFunctorIsssNS0_16BitwiseOrFunctorIsEEEEEEvRNS_18TensorIteratorBaseERKT_EUliE_EEviT1_,"",@"SHT_CUDA_INFO"
	.sectionflags	@""
	.align	4


	//----- nvinfo : EIATTR_CUDA_API_VERSION
	.align		4
        /*0000*/ 	.byte	0x04, 0x37
        /*0002*/ 	.short	(.L_3745 - .L_3744)
.L_3744:
        /*0004*/ 	.word	0x00000082


	//----- nvinfo : EIATTR_KPARAM_INFO
	.align		4
.L_3745:
        /*0008*/ 	.byte	0x04, 0x17
        /*000a*/ 	.short	(.L_3747 - .L_3746)
.L_3746:
        /*000c*/ 	.word	0x00000000
        /*0010*/ 	.short	0x0001
        /*0012*/ 	.short	0x0008
        /*0014*/ 	.byte	0x00, 0xf0, 0x21, 0x0a


	//----- nvinfo : EIATTR_KPARAM_INFO
	.align		4
.L_3747:
        /*0018*/ 	.byte	0x04, 0x17
        /*001a*/ 	.short	(.L_3749 - .L_3748)
.L_3748:
        /*001c*/ 	.word	0x00000000
        /*0020*/ 	.short	0x0000
        /*0022*/ 	.short	0x0000
        /*0024*/ 	.byte	0x00, 0xf0, 0x11, 0x00


	//----- nvinfo : EIATTR_SPARSE_MMA_MASK
	.align		4
.L_3749:
        /*0028*/ 	.byte	0x03, 0x50
        /*002a*/ 	.short	0x0000


	//----- nvinfo : EIATTR_MAXREG_COUNT
	.align		4
        /*002c*/ 	.byte	0x03, 0x1b
        /*002e*/ 	.short	0x0080


	//----- nvinfo : EIATTR_EXTERNS
	.align		4
        /*0030*/ 	.byte	0x04, 0x0f
        /*0032*/ 	.short	(.L_3751 - .L_3750)


	//   ....[0]....
	.align		4
.L_3750:
        /*0034*/ 	.word	index@(__assertfail)


	//----- nvinfo : EIATTR_MERCURY_ISA_VERSION
	.align		4
.L_3751:
        /*0038*/ 	.byte	0x03, 0x5f
        /*003a*/ 	.short	0x0101


	//----- nvinfo : EIATTR_SYSCALL_OFFSETS
	.align		4
        /*003c*/ 	.byte	0x04, 0x46
        /*003e*/ 	.short	(.L_3753 - .L_3752)


	//   ....[0]....
.L_3752:
        /*0040*/ 	.word	0x00002520


	//   ....[1]....
        /*0044*/ 	.word	0x000033a0


	//   ....[2]....
        /*0048*/ 	.word	0x00004220


	//   ....[3]....
        /*004c*/ 	.word	0x00006780


	//   ....[4]....
        /*0050*/ 	.word	0x00007600


	//   ....[5]....
        /*0054*/ 	.word	0x00008480


	//   ....[6]....
        /*0058*/ 	.word	0x0000a9d0


	//   ....[7]....
        /*005c*/ 	.word	0x0000b850


	//   ....[8]....
        /*0060*/ 	.word	0x0000c6d0


	//   ....[9]....
        /*0064*/ 	.word	0x0000ec10


	//   ....[10]....
        /*0068*/ 	.word	0x0000fa90


	//   ....[11]....
        /*006c*/ 	.word	0x00010910


	//----- nvinfo : EIATTR_EXIT_INSTR_OFFSETS
	.align		4
.L_3753:
        /*0070*/ 	.byte	0x04, 0x1c
        /*0072*/ 	.short	(.L_3755 - .L_3754)


	//   ....[0]....
.L_3754:
        /*0074*/ 	.word	0x0000c790


	//   ....[1]....
        /*0078*/ 	.word	0x0000fbd0


	//   ....[2]....
        /*007c*/ 	.word	0x0000fbf0


	//   ....[3]....
        /*0080*/ 	.word	0x0000fc90


	//   ....[4]....
        /*0084*/ 	.word	0x0000fcc0


	//   ....[5]....
        /*0088*/ 	.word	0x0000fce0


	//   ....[6]....
        /*008c*/ 	.word	0x0000fd70


	//   ....[7]....
        /*0090*/ 	.word	0x0000fdb0


	//   ....[8]....
        /*0094*/ 	.word	0x0000fe50


	//   ....[9]....
        /*0098*/ 	.word	0x0000fea0


	//   ....[10]....
        /*009c*/ 	.word	0x0000fed0


	//   ....[11]....
        /*00a0*/ 	.word	0x0000ffa0


	//   ....[12]....
        /*00a4*/ 	.word	0x0000ffe0


	//   ....[13]....
        /*00a8*/ 	.word	0x00010170


	//   ....[14]....
        /*00ac*/ 	.word	0x000102d0


	//   ....[15]....
        /*00b0*/ 	.word	0x00010310


	//   ....[16]....
        /*00b4*/ 	.word	0x000103b0


	//   ....[17]....
        /*00b8*/ 	.word	0x00010530


	//   ....[18]....
        /*00bc*/ 	.word	0x000106b0


	//   ....[19]....
        /*00c0*/ 	.word	0x00010810


	//   ....[20]....
        /*00c4*/ 	.word	0x00010920


	//   ....[21]....
        /*00c8*/ 	.word	0x00010960


	//   ....[22]....
        /*00cc*/ 	.word	0x00010990


	//----- nvinfo : EIATTR_MAX_THREADS
	.align		4
.L_3755:
        /*00d0*/ 	.byte	0x04, 0x05
        /*00d2*/ 	.short	(.L_3757 - .L_3756)
.L_3756:
        /*00d4*/ 	.word	0x00000080
        /*00d8*/ 	.word	0x00000001
        /*00dc*/ 	.word	0x00000001


	//----- nvinfo : EIATTR_CRS_STACK_SIZE
	.align		4
.L_3757:
        /*00e0*/ 	.byte	0x04, 0x1e
        /*00e2*/ 	.short	(.L_3759 - .L_3758)
.L_3758:
        /*00e4*/ 	.word	0x00000000


	//----- nvinfo : EIATTR_CBANK_PARAM_SIZE
	.align		4
.L_3759:
        /*00e8*/ 	.byte	0x03, 0x19
        /*00ea*/ 	.short	0x0290


	//----- nvinfo : EIATTR_PARAM_CBANK
	.align		4
        /*00ec*/ 	.byte	0x04, 0x0a
        /*00ee*/ 	.short	(.L_3761 - .L_3760)
	.align		4
.L_3760:
        /*00f0*/ 	.word	index@(.nv.constant0._ZN2at6native18elementwise_kernelILi128ELi4EZNS0_15gpu_kernel_implINS0_13BinaryFunctorIsssNS0_16BitwiseOrFunctorIsEEEEEEvRNS_18TensorIteratorBaseERKT_EUliE_EEviT1_)
        /*00f4*/ 	.short	0x0210
        /*00f6*/ 	.short	0x0290


	//----- nvinfo : EIATTR_SW_WAR
	.align		4
.L_3761:
        /*00f8*/ 	.byte	0x04, 0x36
        /*00fa*/ 	.short	(.L_3763 - .L_3762)
.L_3762:
        /*00fc*/ 	.word	0x00000008
.L_3763:


//--------------------- .nv.info._ZN2at6native27unrolled_elementwise_kernelINS0_13BinaryFunctorIsssNS0_16BitwiseOrFunctorIsEEEESt5arrayIPcLm3EELi4E23TrivialOffsetCalculatorILi2EjES9_ILi1EjENS0_6memory12LoadWithCastILi2EEENSC_13StoreWithCastILi1EEEEEviT_T0_T2_T3_T4_T5_ --------------------------
	.section	.nv.info._ZN2at6native27unrolled_elementwise_kernelINS0_13BinaryFunctorIsssNS0_16BitwiseOrFunctorIsEEEESt5arrayIPcLm3EELi4E23TrivialOffsetCalculatorILi2EjES9_ILi1EjENS0_6memory12LoadWithCastILi2EEENSC_13StoreWithCastILi1EEEEEviT_T0_T2_T3_T4_T5_,"",@"SHT_CUDA_INFO"
	.sectionflags	@""
	.align	4


	//----- nvinfo : EIATTR_CUDA_API_VERSION
	.align		4
        /*0000*/ 	.byte	0x04, 0x37
        /*0002*/ 	.short	(.L_3765 - .L_3764)
.L_3764:
        /*0004*/ 	.word	0x00000082


	//----- nvinfo : EIATTR_KPARAM_INFO
	.align		4
.L_3765:
        /*0008*/ 	.byte	0x04, 0x17
        /*000a*/ 	.short	(.L_3767 - .L_3766)
.L_3766:
        /*000c*/ 	.word	0x00000000
        /*0010*/ 	.short	0x0006
        /*0012*/ 	.short	0x0030
        /*0014*/ 	.byte	0x00, 0xf0, 0x21, 0x00


	//----- nvinfo : EIATTR_KPARAM_INFO
	.align		4
.L_3767:
        /*0018*/ 	.byte	0x04, 0x17
        /*001a*/ 	.short	(.L_3769 - .L_3768)
.L_3768:
        /*001c*/ 	.word	0x00000000
        /*0020*/ 	.short	0x0005
        /*0022*/ 	.short	0x0024
        /*0024*/ 	.byte	0x00, 0xf0, 0x31, 0x00


	//----- nvinfo : EIATTR_KPARAM_INFO
	.align		4
.L_3769:
        /*0028*/ 	.byte	0x04, 0x17
        /*002a*/ 	.short	(.L_3771 - .L_3770)
.L_3770:
        /*002c*/ 	.word	0x00000000
        /*0030*/ 	.short	0x0004
        /*0032*/ 	.short	0x0021
        /*0034*/ 	.byte	0x00, 0xf0, 0x05, 0x00


	//----- nvinfo : EIATTR_KPARAM_INFO
	.align		4
.L_3771:
        /*0038*/ 	.byte	0x04, 0x17
        /*003a*/ 	.short	(.L_3773 - .L_3772)
.L_3772:
        /*003c*/ 	.word	0x00000000
        /*0040*/ 	.short	0x0003
        /*0042*/ 	.short	0x0020
        /*0044*/ 	.byte	0x00, 0xf0, 0x05, 0x00


	//----- nvinfo : EIATTR_KPARAM_INFO
	.align		4
.L_3773:
        /*0048*/ 	.byte	0x04, 0x17
        /*004a*/ 	.short	(.L_3775 - .L_3774)
.L_3774:
        /*004c*/ 	.word	0x00000000
        /*0050*/ 	.short	0x0002
        /*0052*/ 	.short	0x0008
        /*0054*/ 	.byte	0x00, 0xf0, 0x61, 0x00


	//----- nvinfo : EIATTR_KPARAM_INFO
	.align		4
.L_3775:
        /*0058*/ 	.byte	0x04, 0x17
        /*005a*/ 	.short	(.L_3777 - .L_3776)
.L_3776:
        /*005c*/ 	.word	0x00000000
        /*0060*/ 	.short	0x0001
        /*0062*/ 	.short	0x0004
        /*0064*/ 	.byte	0x00, 0xf0, 0x05, 0x00


	//----- nvinfo : EIATTR_KPARAM_INFO
	.align		4
.L_3777:
        /*0068*/ 	.byte	0x04, 0x17
        /*006a*/ 	.short	(.L_3779 - .L_3778)
.L_3778:
        /*006c*/ 	.word	0x00000000
        /*0070*/ 	.short	0x0000
        /*0072*/ 	.short	0x0000
        /*0074*/ 	.byte	0x00, 0xf0, 0x11, 0x00


	//----- nvinfo : EIATTR_SPARSE_MMA_MASK
	.align		4
.L_3779:
        /*0078*/ 	.byte	0x03, 0x50
        /*007a*/ 	.short	0x0000


	//----- nvinfo : EIATTR_MAXREG_COUNT
	.align		4
        /*007c*/ 	.byte	0x03, 0x1b
        /*007e*/ 	.short	0x00ff


	//----- nvinfo : EIATTR_EXTERNS
	.align		4
        /*0080*/ 	.byte	0x04, 0x0f
        /*0082*/ 	.short	(.L_3781 - .L_3780)


	//   ....[0]....
	.align		4
.L_3780:
        /*0084*/ 	.word	index@(__assertfail)


	//----- nvinfo : EIATTR_MERCURY_ISA_VERSION
	.align		4
.L_3781:
        /*0088*/ 	.byte	0x03, 0x5f
        /*008a*/ 	.short	0x0101


	//----- nvinfo : EIATTR_SYSCALL_OFFSETS
	.align		4
        /*008c*/ 	.byte	0x04, 0x46
        /*008e*/ 	.short	(.L_3783 - .L_3782)


	//   ....[0]....
.L_3782:
        /*0090*/ 	.word	0x00000f30


	//   ....[1]....
        /*0094*/ 	.word	0x00001dc0


	//   ....[2]....
        /*0098*/ 	.word	0x00002cd0


	//   ....[3]....
        /*009c*/ 	.word	0x00003b60


	//   ....[4]....
        /*00a0*/ 	.word	0x00004a80


	//   ....[5]....
        /*00a4*/ 	.word	0x00005920


	//   ....[6]....
        /*00a8*/ 	.word	0x00006820


	//   ....[7]....
        /*00ac*/ 	.word	0x000076c0


	//   ....[8]....
        /*00b0*/ 	.word	0x00008630


	//   ....[9]....
        /*00b4*/ 	.word	0x00009560


	//   ....[10]....
        /*00b8*/ 	.word	0x0000a480


	//   ....[11]....
        /*00bc*/ 	.word	0x0000b3a0


	//----- nvinfo : EIATTR_EXIT_INSTR_OFFSETS
	.align		4
.L_3783:
        /*00c0*/ 	.byte	0x04, 0x1c
        /*00c2*/ 	.short	(.L_3785 - .L_3784)


	//   ....[0]....
.L_3784:
        /*00c4*/ 	.word	0x0000a530


	//   ....[1]....
        /*00c8*/ 	.word	0x0000a660


	//   ....[2]....
        /*00cc*/ 	.word	0x0000a680


	//   ....[3]....
        /*00d0*/ 	.word	0x0000a720


	//   ....[4]....
        /*00d4*/ 	.word	0x0000a750


	//   ....[5]....
        /*00d8*/ 	.word	0x0000a770


	//   ....[6]....
        /*00dc*/ 	.word	0x0000a800


	//   ....[7]....
        /*00e0*/ 	.word	0x0000a840


	//   ....[8]....
        /*00e4*/ 	.word	0x0000a8e0


	//   ....[9]....
        /*00e8*/ 	.word	0x0000a930


	//   ....[10]....
        /*00ec*/ 	.word	0x0000a960


	//   ....[11]....
        /*00f0*/ 	.word	0x0000aa30


	//   ....[12]....
        /*00f4*/ 	.word	0x0000aa70


	//   ....[13]....
        /*00f8*/ 	.word	0x0000ac00


	//   ....[14]....
        /*00fc*/ 	.word	0x0000ad60


	//   ....[15]....
        /*0100*/ 	.word	0x0000ada0


	//   ....[16]....
        /*0104*/ 	.word	0x0000ae40


	//   ....[17]....
        /*0108*/ 	.word	0x0000afc0


	//   ....[18]....
        /*010c*/ 	.word	0x0000b140


	//   ....[19]....
        /*0110*/ 	.word	0x0000b2a0


	//   ....[20]....
        /*0114*/ 	.word	0x0000b3b0


	//   ....[21]....
        /*0118*/ 	.word	0x0000b3f0


	//   ....[22]....
        /*011c*/ 	.word	0x0000b420


	//----- nvinfo : EIATTR_MAX_THREADS
	.align		4
.L_3785:
        /*0120*/ 	.byte	0x04, 0x05
        /*0122*/ 	.short	(.L_3787 - .L_3786)
.L_3786:
        /*0124*/ 	.word	0x00000080
        /*0128*/ 	.word	0x00000001
        /*012c*/ 	.word	0x00000001


	//----- nvinfo : EIATTR_CRS_STACK_SIZE
	.align		4
.L_3787:
        /*0130*/ 	.byte	0x04, 0x1e
        /*0132*/ 	.short	(.L_3789 - .L_3788)
.L_3788:
        /*0134*/ 	.word	0x00000000


	//----- nvinfo : EIATTR_CBANK_PARAM_SIZE
	.align		4
.L_3789:
        /*0138*/ 	.byte	0x03, 0x19
        /*013a*/ 	.short	0x0038


	//----- nvinfo : EIATTR_PARAM_CBANK
	.align		4
        /*013c*/ 	.byte	0x04, 0x0a
        /*013e*/ 	.short	(.L_3791 - .L_3790)
	.align		4
.L_3790:
        /*0140*/ 	.word	index@(.nv.constant0._ZN2at6native27unrolled_elementwise_kernelINS0_13BinaryFunctorIsssNS0_16BitwiseOrFunctorIsEEEESt5arrayIPcLm3EELi4E23TrivialOffsetCalculatorILi2EjES9_ILi1EjENS0_6memory12LoadWithCastILi2EEENSC_13StoreWithCastILi1EEEEEviT_T0_T2_T3_T4_T5_)
        /*0144*/ 	.short	0x0210
        /*0146*/ 	.short	0x0038


	//----- nvinfo : EIATTR_SW_WAR
	.align		4
.L_3791:
        /*0148*/ 	.byte	0x04, 0x36
        /*014a*/ 	.short	(.L_3793 - .L_3792)
.L_3792:
        /*014c*/ 	.word	0x00000008
.L_3793:


//--------------------- .nv.info._ZN2at6native18elementwise_kernelILi128ELi4EZNS0_22gpu_kernel_impl_nocastINS0_13BinaryFunctorIsssNS0_16BitwiseOrFunctorIsEEEEEEvRNS_18TensorIteratorBaseERKT_EUliE_EEviT1_ --------------------------
	.section	.nv.info._ZN2at6native18elementwise_kernelILi128ELi4EZNS0_22gpu_kernel_impl_nocastINS0_13BinaryFunctorIsssNS0_16BitwiseOrFunctorIsEEEEEEvRNS_18TensorIteratorBaseERKT_EUliE_EEviT1_,"",@"SHT_CUDA_INFO"
	.sectionflags	@""
	.align	4


	//----- nvinfo : EIATTR_CUDA_API_VERSION
	.align		4
        /*0000*/ 	.byte	0x04, 0x37
        /*0002*/ 	.short	(.L_3795 - .L_3794)
.L_3794:
        /*0004*/ 	.word	0x00000082


	//----- nvinfo : EIATTR_KPARAM_INFO
	.align		4
.L_3795:
        /*0008*/ 	.byte	0x04, 0x17
        /*000a*/ 	.short	(.L_3797 - .L_3796)
.L_3796:
        /*000c*/ 	.word	0x00000000
        /*0010*/ 	.short	0x0001
        /*0012*/ 	.short	0x0008
        /*0014*/ 	.byte	0x00, 0xf0, 0x21, 0x0a


	//----- nvinfo : EIATTR_KPARAM_INFO
	.align		4
.L_3797:
        /*0018*/ 	.byte	0x04, 0x17
        /*001a*/ 	.short	(.L_3799 - .L_3798)
.L_3798:
        /*001c*/ 	.word	0x00000000
        /*0020*/ 	.short	0x0000
        /*0022*/ 	.short	0x0000
        /*0024*/ 	.byte	0x00, 0xf0, 0x11, 0x00


	//----- nvinfo : EIATTR_SPARSE_MMA_MASK
	.align		4
.L_3799:
        /*0028*/ 	.byte	0x03, 0x50
        /*002a*/ 	.short	0x0000


	//----- nvinfo : EIATTR_MAXREG_COUNT
	.align		4
        /*002c*/ 	.byte	0x03, 0x1b
        /*002e*/ 	.short	0x0080


	//----- nvinfo : EIATTR_MERCURY_ISA_VERSION
	.align		4
        /*0030*/ 	.byte	0x03, 0x5f
        /*0032*/ 	.short	0x0101


	//----- nvinfo : EIATTR_EXIT_INSTR_OFFSETS
	.align		4
        /*0034*/ 	.byte	0x04, 0x1c
        /*0036*/ 	.short	(.L_3801 - .L_3800)


	//   ....[0]....
.L_3800:
        /*0038*/ 	.word	0x000045f0


	//   ....[1]....
        /*003c*/ 	.word	0x00005ce0


	//----- nvinfo : EIATTR_MAX_THREADS
	.align		4
.L_3801:
        /*0040*/ 	.byte	0x04, 0x05
        /*0042*/ 	.short	(.L_3803 - .L_3802)
.L_3802:
        /*0044*/ 	.word	0x00000080
        /*0048*/ 	.word	0x00000001
        /*004c*/ 	.word	0x00000001


	//----- nvinfo : EIATTR_CRS_STACK_SIZE
	.align		4
.L_3803:
        /*0050*/ 	.byte	0x04, 0x1e
        /*0052*/ 	.short	(.L_3805 - .L_3804)
.L_3804:
        /*0054*/ 	.word	0x00000000


	//----- nvinfo : EIATTR_CBANK_PARAM_SIZE
	.align		4
.L_3805:
        /*0058*/ 	.byte	0x03, 0x19
        /*005a*/ 	.short	0x0290


	//----- nvinfo : EIATTR_PARAM_CBANK
	.align		4
        /*005c*/ 	.byte	0x04, 0x0a
        /*005e*/ 	.short	(.L_3807 - .L_3806)
	.align		4
.L_3806:
        /*0060*/ 	.word	index@(.nv.constant0._ZN2at6native18elementwise_kernelILi128ELi4EZNS0_22gpu_kernel_impl_nocastINS0_13BinaryFunctorIsssNS0_16BitwiseOrFunctorIsEEEEEEvRNS_18TensorIteratorBaseERKT_EUliE_EEviT1_)
        /*0064*/ 	.short	0x0210
        /*0066*/ 	.short	0x0290


	//----- nvinfo : EIATTR_SW_WAR
	.align		4
.L_3807:
        /*0068*/ 	.byte	0x04, 0x36
        /*006a*/ 	.short	(.L_3809 - .L_3808)
.L_3808:
        /*006c*/ 	.word	0x00000008
.L_3809:


//--------------------- .nv.info._ZN2at6native27unrolled_elementwise_kernelINS0_13BinaryFunctorIsssNS0_16BitwiseOrFunctorIsEEEESt5arrayIPcLm3EELi4E23TrivialOffsetCalculatorILi2EjES9_ILi1EjENS0_6memory15LoadWithoutCastENSC_16StoreWithoutCastEEEviT_T0_T2_T3_T4_T5_ --------------------------
	.section	.nv.info._ZN2at6native27unrolled_elementwise_kernelINS0_13BinaryFunctorIsssNS0_16BitwiseOrFunctorIsEEEESt5arrayIPcLm3EELi4E23TrivialOffsetCalculatorILi2EjES9_ILi1EjENS0_6memory15LoadWithoutCastENSC_16StoreWithoutCastEEEviT_T0_T2_T3_T4_T5_,"",@"SHT_CUDA_INFO"
	.sectionflags	@""
	.align	4


	//----- nvinfo : EIATTR_CUDA_API_VERSION
	.align		4
        /*0000*/ 	.byte	0x04, 0x37
        /*0002*/ 	.short	(.L_3811 - .L_3810)
.L_3810:
        /*0004*/ 	.word	0x00000082


	//----- nvinfo : EIATTR_KPARAM_INFO
	.align		4
.L_3811:
        /*0008*/ 	.byte	0x04, 0x17
        /*000a*/ 	.short	(.L_3813 - .L_3812)
.L_3812:
        /*000c*/ 	.word	0x00000000
        /*0010*/ 	.short	0x0006
        /*0012*/ 	.short	0x0023
        /*0014*/ 	.byte	0x00, 0xf0, 0x05, 0x00


	//----- nvinfo : EIATTR_KPARAM_INFO
	.align		4
.L_3813:
        /*0018*/ 	.byte	0x04, 0x17
        /*001a*/ 	.short	(.L_3815 - .L_3814)
.L_3814:
        /*001c*/ 	.word	0x00000000
        /*0020*/ 	.short	0x0005
        /*0022*/ 	.short	0x0022
        /*0024*/ 	.byte	0x00, 0xf0, 0x05, 0x00


	//----- nvinfo : EIATTR_KPARAM_INFO
	.align		4
.L_3815:
        /*0028*/ 	.byte	0x04, 0x17
        /*002a*/ 	.short	(.L_3817 - .L_3816)
.L_3816:
        /*002c*/ 	.word	0x00000000
        /*0030*/ 	.short	0x0004
        /*0032*/ 	.short	0x0021
        /*0034*/ 	.byte	0x00, 0xf0, 0x05, 0x00


	//----- nvinfo : EIATTR_KPARAM_INFO
	.align		4
.L_3817:
        /*0038*/ 	.byte	0x04, 0x17
        /*003a*/ 	.short	(.L_3819 - .L_3818)
.L_3818:
        /*003c*/ 	.word	0x00000000
        /*0040*/ 	.short	0x0003
        /*0042*/ 	.short	0x0020
        /*0044*/ 	.byte	0x00, 0xf0, 0x05, 0x00


	//----- nvinfo : EIATTR_KPARAM_INFO
	.align		4
.L_3819:
        /*0048*/ 	.byte	0x04, 0x17
        /*004a*/ 	.short	(.L_3821 - .L_3820)
.L_3820:
        /*004c*/ 	.word	0x00000000
        /*0050*/ 	.short	0x0002
        /*0052*/ 	.short	0x0008
        /*0054*/ 	.byte	0x00, 0xf0, 0x61, 0x00


	//----- nvinfo : EIATTR_KPARAM_INFO
	.align		4
.L_3821:
        /*0058*/ 	.byte	0x04, 0x17
        /*005a*/ 	.short	(.L_3823 - .L_3822)
.L_3822:
        /*005c*/ 	.word	0x00000000
        /*0060*/ 	.short	0x0001
        /*0062*/ 	.short	0x0004
        /*0064*/ 	.byte	0x00, 0xf0, 0x05, 0x00


	//----- nvinfo : EIATTR_KPARAM_INFO
	.align		4
.L_3823:
        /*0068*/ 	.byte	0x04, 0x17
        /*006a*/ 	.short	(.L_3825 - .L_3824)
.L_3824:
        /*006c*/ 	.word	0x00000000
        /*0070*/ 	.short	0x0000
        /*0072*/ 	.short	0x0000
        /*0074*/ 	.byte	0x00, 0xf0, 0x11, 0x00


	//----- nvinfo : EIATTR_SPARSE_MMA_MASK
	.align		4
.L_3825:
        /*0078*/ 	.byte	0x03, 0x50
        /*007a*/ 	.short	0x0000


	//----- nvinfo : EIATTR_MAXREG_COUNT
	.align		4
        /*007c*/ 	.byte	0x03, 0x1b
        /*007e*/ 	.short	0x00ff


	//----- nvinfo : EIATTR_MERCURY_ISA_VERSION
	.align		4
        /*0080*/ 	.byte	0x03, 0x5f
        /*0082*/ 	.short	0x0101


	//----- nvinfo : EIATTR_EXIT_INSTR_OFFSETS
	.align		4
        /*0084*/ 	.byte	0x04, 0x1c
        /*0086*/ 	.short	(.L_3827 - .L_3826)


	//   ....[0]....
.L_3826:
        /*0088*/ 	.word	0x000004b0


	//   ....[1]....
        /*008c*/ 	.word	0x00000510


	//----- nvinfo : EIATTR_MAX_THREADS
	.align		4
.L_3827:
        /*0090*/ 	.byte	0x04, 0x05
        /*0092*/ 	.short	(.L_3829 - .L_3828)
.L_3828:
        /*0094*/ 	.word	0x00000080
        /*0098*/ 	.word	0x00000001
        /*009c*/ 	.word	0x00000001


	//----- nvinfo : EIATTR_CRS_STACK_SIZE
	.align		4
.L_3829:
        /*00a0*/ 	.byte	0x04, 0x1e
        /*00a2*/ 	.short	(.L_3831 - .L_3830)
.L_3830:
        /*00a4*/ 	.word	0x00000000


	//----- nvinfo : EIATTR_CBANK_PARAM_SIZE
	.align		4
.L_3831:
        /*00a8*/ 	.byte	0x03, 0x19
        /*00aa*/ 	.short	0x0024


	//----- nvinfo : EIATTR_PARAM_CBANK
	.align		4
        /*00ac*/ 	.byte	0x04, 0x0a
        /*00ae*/ 	.short	(.L_3833 - .L_3832)
	.align		4
.L_3832:
        /*00b0*/ 	.word	index@(.nv.constant0._ZN2at6native27unrolled_elementwise_kernelINS0_13BinaryFunctorIsssNS0_16BitwiseOrFunctorIsEEEESt5arrayIPcLm3EELi4E23TrivialOffsetCalculatorILi2EjES9_ILi1EjENS0_6memory15LoadWithoutCastENSC_16StoreWithoutCastEEEviT_T0_T2_T3_T4_T5_)
        /*00b4*/ 	.short	0x0210
        /*00b6*/ 	.short	0x0024


	//----- nvinfo : EIATTR_SW_WAR
	.align		4
.L_3833:
        /*00b8*/ 	.byte	0x04, 0x36
        /*00ba*/ 	.short	(.L_3835 - .L_3834)
.L_3834:
        /*00bc*/ 	.word	0x00000008
.L_3835:


//--------------------- .nv.info._ZN2at6native29vectorized_elementwise_kernelILi2ENS0_13BinaryFunctorIsssNS0_16BitwiseOrFunctorIsEEEESt5arrayIPcLm3EEEEviT0_T1_ --------------------------
	.section	.nv.info._ZN2at6native29vectorized_elementwise_kernelILi2ENS0_13BinaryFunctorIsssNS0_16BitwiseOrFunctorIsEEEESt5arrayIPcLm3EEEEviT0_T1_,"",@"SHT_CUDA_INFO"
	.sectionflags	@""
	.align	4


	//----- nvinfo : EIATTR_CUDA_API_VERSION
	.align		4
        /*0000*/ 	.byte	0x04, 0x37
        /*0002*/ 	.short	(.L_3837 - .L_3836)
.L_3836:
        /*0004*/ 	.word	0x00000082


	//----- nvinfo : EIATTR_KPARAM_INFO
	.align		4
.L_3837:
        /*0008*/ 	.byte	0x04, 0x17
        /*000a*/ 	.short	(.L_3839 - .L_3838)
.L_3838:
        /*000c*/ 	.word	0x00000000
        /*0010*/ 	.short	0x0002
        /*0012*/ 	.short	0x0008
        /*0014*/ 	.byte	0x00, 0xf0, 0x61, 0x00


	//----- nvinfo : EIATTR_KPARAM_INFO
	.align		4
.L_3839:
        /*0018*/ 	.byte	0x04, 0x17
        /*001a*/ 	.short	(.L_3841 - .L_3840)
.L_3840:
        /*001c*/ 	.word	0x00000000
        /*0020*/ 	.short	0x0001
        /*0022*/ 	.short	0x0004
        /*0024*/ 	.byte	0x00, 0xf0, 0x05, 0x00


	//----- nvinfo : EIATTR_KPARAM_INFO
	.align		4
.L_3841:
        /*0028*/ 	.byte	0x04, 0x17
        /*002a*/ 	.short	(.L_3843 - .L_3842)
.L_3842:
        /*002c*/ 	.word	0x00000000
        /*0030*/ 	.short	0x0000
        /*0032*/ 	.short	0x0000
        /*0034*/ 	.byte	0x00, 0xf0, 0x11, 0x00


	//----- nvinfo : EIATTR_SPARSE_MMA_MASK
	.align		4
.L_3843:
        /*0038*/ 	.byte	0x03, 0x50
        /*003a*/ 	.short	0x0000


	//----- nvinfo : EIATTR_MAXREG_COUNT
	.align		4
        /*003c*/ 	.byte	0x03, 0x1b
        /*003e*/ 	.short	0x00ff


	//----- nvinfo : EIATTR_MERCURY_ISA_VERSION
	.align		4
        /*0040*/ 	.byte	0x03, 0x5f
        /*0042*/ 	.short	0x0101


	//----- nvinfo : EIATTR_EXIT_INSTR_OFFSETS
	.align		4
        /*0044*/ 	.byte	0x04, 0x1c
        /*0046*/ 	.short	(.L_3845 - .L_3844)


	//   ....[0]....
.L_3844:
        /*0048*/ 	.word	0x00000320


	//   ....[1]....
        /*004c*/ 	.word	0x00000ca0


	//   ....[2]....
        /*0050*/ 	.word	0x00000cf0


	//----- nvinfo : EIATTR_MAX_THREADS
	.align		4
.L_3845:
        /*0054*/ 	.byte	0x04, 0x05
        /*0056*/ 	.short	(.L_3847 - .L_3846)
.L_3846:
        /*0058*/ 	.word	0x00000080
        /*005c*/ 	.word	0x00000001
        /*0060*/ 	.word	0x00000001


	//----- nvinfo : EIATTR_CRS_STACK_SIZE
	.align		4
.L_3847:
        /*0064*/ 	.byte	0x04, 0x1e
        /*0066*/ 	.short	(.L_3849 - .L_3848)
.L_3848:
        /*0068*/ 	.word	0x00000000


	//----- nvinfo : EIATTR_CBANK_PARAM_SIZE
	.align		4
.L_3849:
        /*006c*/ 	.byte	0x03, 0x19
        /*006e*/ 	.short	0x0020


	//----- nvinfo : EIATTR_PARAM_CBANK
	.align		4
        /*0070*/ 	.byte	0x04, 0x0a
        /*0072*/ 	.short	(.L_3851 - .L_3850)
	.align		4
.L_3850:
        /*0074*/ 	.word	index@(.nv.constant0._ZN2at6native29vectorized_elementwise_kernelILi2ENS0_13BinaryFunctorIsssNS0_16BitwiseOrFunctorIsEEEESt5arrayIPcLm3EEEEviT0_T1_)
        /*0078*/ 	.short	0x0210
        /*007a*/ 	.short	0x0020


	//----- nvinfo : EIATTR_SW_WAR
	.align		4
.L_3851:
        /*007c*/ 	.byte	0x04, 0x36
        /*007e*/ 	.short	(.L_3853 - .L_3852)
.L_3852:
        /*0080*/ 	.word	0x00000008
.L_3853:


//--------------------- .nv.info._ZN2at6native29vectorized_elementwise_kernelILi4ENS0_13BinaryFunctorIsssNS0_16BitwiseOrFunctorIsEEEESt5arrayIPcLm3EEEEviT0_T1_ --------------------------
	.section	.nv.info._ZN2at6native29vectorized_elementwise_kernelILi4ENS0_13BinaryFunctorIsssNS0_16BitwiseOrFunctorIsEEEESt5arrayIPcLm3EEEEviT0_T1_,"",@"SHT_CUDA_INFO"
	.sectionflags	@""
	.align	4


	//----- nvinfo : EIATTR_CUDA_API_VERSION
	.align		4
        /*0000*/ 	.byte	0x04, 0x37
        /*0002*/ 	.short	(.L_3855 - .L_3854)
.L_3854:
        /*0004*/ 	.word	0x00000082


	//----- nvinfo : EIATTR_KPARAM_INFO
	.align		4
.L_3855:
        /*0008*/ 	.byte	0x04, 0x17
        /*000a*/ 	.short	(.L_3857 - .L_3856)
.L_3856:
        /*000c*/ 	.word	0x00000000
        /*0010*/ 	.short	0x0002
        /*0012*/ 	.short	0x0008
        /*0014*/ 	.byte	0x00, 0xf0, 0x61, 0x00


	//----- nvinfo : EIATTR_KPARAM_INFO
	.align		4
.L_3857:
        /*0018*/ 	.byte	0x04, 0x17
        /*001a*/ 	.short	(.L_3859 - .L_3858)
.L_3858:
        /*001c*/ 	.word	0x00000000
        /*0020*/ 	.short	0x0001
        /*0022*/ 	.short	0x0004
        /*0024*/ 	.byte	0x00, 0xf0, 0x05, 0x00


	//----- nvinfo : EIATTR_KPARAM_INFO
	.align		4
.L_3859:
        /*0028*/ 	.byte	0x04, 0x17
        /*002a*/ 	.short	(.L_3861 - .L_3860)
.L_3860:
        /*002c*/ 	.word	0x00000000
        /*0030*/ 	.short	0x0000
        /*0032*/ 	.short	0x0000
        /*0034*/ 	.byte	0x00, 0xf0, 0x11, 0x00


	//----- nvinfo : EIATTR_SPARSE_MMA_MASK
	.align		4
.L_3861:
        /*0038*/ 	.byte	0x03, 0x50
        /*003a*/ 	.short	0x0000


	//----- nvinfo : EIATTR_MAXREG_COUNT
	.align		4
        /*003c*/ 	.byte	0x03, 0x1b
        /*003e*/ 	.short	0x00ff


	//----- nvinfo : EIATTR_MERCURY_ISA_VERSION
	.align		4
        /*0040*/ 	.byte	0x03, 0x5f
        /*0042*/ 	.short	0x0101


	//----- nvinfo : EIATTR_EXIT_INSTR_OFFSETS
	.align		4
        /*0044*/ 	.byte	0x04, 0x1c
        /*0046*/ 	.short	(.L_3863 - .L_3862)


	//   ....[0]....
.L_3862:
        /*0048*/ 	.word	0x000002c0


	//   ....[1]....
        /*004c*/ 	.word	0x00000c40


	//   ....[2]....
        /*0050*/ 	.word	0x00000c90


	//----- nvinfo : EIATTR_MAX_THREADS
	.align		4
.L_3863:
        /*0054*/ 	.byte	0x04, 0x05
        /*0056*/ 	.short	(.L_3865 - .L_3864)
.L_3864:
        /*0058*/ 	.word	0x00000080
        /*005c*/ 	.word	0x00000001
        /*0060*/ 	.word	0x00000001


	//----- nvinfo : EIATTR_CRS_STACK_SIZE
	.align		4
.L_3865:
        /*0064*/ 	.byte	0x04, 0x1e
        /*0066*/ 	.short	(.L_3867 - .L_3866)
.L_3866:
        /*0068*/ 	.word	0x00000000


	//----- nvinfo : EIATTR_CBANK_PARAM_SIZE
	.align		4
.L_3867:
        /*006c*/ 	.byte	0x03, 0x19
        /*006e*/ 	.short	0x0020


	//----- nvinfo : EIATTR_PARAM_CBANK
	.align		4
        /*0070*/ 	.byte	0x04, 0x0a
        /*0072*/ 	.short	(.L_3869 - .L_3868)
	.align		4
.L_3868:
        /*0074*/ 	.word	index@(.nv.constant0._ZN2at6native29vectorized_elementwise_kernelILi4ENS0_13BinaryFunctorIsssNS0_16BitwiseOrFunctorIsEEEESt5arrayIPcLm3EEEEviT0_T1_)
        /*0078*/ 	.short	0x0210
        /*007a*/ 	.short	0x0020


	//----- nvinfo : EIATTR_SW_WAR
	.align		4
.L_3869:
        /*007c*/ 	.byte	0x04, 0x36
        /*007e*/ 	.short	(.L_3871 - .L_3870)
.L_3870:
        /*0080*/ 	.word	0x00000008
.L_3871:


//--------------------- .nv.info._ZN2at6native29vectorized_elementwise_kernelILi8ENS0_13BinaryFunctorIsssNS0_16BitwiseOrFunctorIsEEEESt5arrayIPcLm3EEEEviT0_T1_ --------------------------
	.section	.nv.info._ZN2at6native29vectorized_elementwise_kernelILi8ENS0_13BinaryFunctorIsssNS0_16BitwiseOrFunctorIsEEEESt5arrayIPcLm3EEEEviT0_T1_,"",@"SHT_CUDA_INFO"
	.sectionflags	@""
	.align	4


	//----- nvinfo : EIATTR_CUDA_API_VERSION
	.align		4
        /*0000*/ 	.byte	0x04, 0x37
        /*0002*/ 	.short	(.L_3873 - .L_3872)
.L_3872:
        /*0004*/ 	.word	0x00000082


	//----- nvinfo : EIATTR_KPARAM_INFO
	.align		4
.L_3873:
        /*0008*/ 	.byte	0x04, 0x17
        /*000a*/ 	.short	(.L_3875 - .L_3874)
.L_3874:
        /*000c*/ 	.word	0x00000000
        /*0010*/ 	.short	0x0002
        /*0012*/ 	.short	0x0008
        /*0014*/ 	.byte	0x00, 0xf0, 0x61, 0x00


	//----- nvinfo : EIATTR_KPARAM_INFO
	.align		4
.L_3875:
        /*0018*/ 	.byte	0x04, 0x17
        /*001a*/ 	.short	(.L_3877 - .L_3876)
.L_3876:
        /*001c*/ 	.word	0x00000000
        /*0020*/ 	.short	0x0001
        /*0022*/ 	.short	0x0004
        /*0024*/ 	.byte	0x00, 0xf0, 0x05, 0x00


	//----- nvinfo : EIATTR_KPARAM_INFO
	.align		4
.L_3877:
        /*0028*/ 	.byte	0x04, 0x17
        /*002a*/ 	.short	(.L_3879 - .L_3878)
.L_3878:
        /*002c*/ 	.word	0x00000000
        /*0030*/ 	.short	0x0000
        /*0032*/ 	.short	0x0000
        /*0034*/ 	.byte	0x00, 0xf0, 0x11, 0x00


	//----- nvinfo : EIATTR_SPARSE_MMA_MASK
	.align		4
.L_3879:
        /*0038*/ 	.byte	0x03, 0x50
        /*003a*/ 	.short	0x0000


	//----- nvinfo : EIATTR_MAXREG_COUNT
	.align		4
        /*003c*/ 	.byte	0x03, 0x1b
        /*003e*/ 	.short	0x00ff


	//----- nvinfo : EIATTR_MERCURY_ISA_VERSION
	.align		4
        /*0040*/ 	.byte	0x03, 0x5f
        /*0042*/ 	.short	0x0101


	//----- nvinfo : EIATTR_EXIT_INSTR_OFFSETS
	.align		4
        /*0044*/ 	.byte	0x04, 0x1c
        /*0046*/ 	.short	(.L_3881 - .L_3880)


	//   ....[0]....
.L_3880:
        /*0048*/ 	.word	0x00000290


	//   ....[1]....
        /*004c*/ 	.word	0x00000c10


	//   ....[2]....
        /*0050*/ 	.word	0x00000c60


	//----- nvinfo : EIATTR_MAX_THREADS
	.align		4
.L_3881:
        /*0054*/ 	.byte	0x04, 0x05
        /*0056*/ 	.short	(.L_3883 - .L_3882)
.L_3882:
        /*0058*/ 	.word	0x00000080
        /*005c*/ 	.word	0x00000001
        /*0060*/ 	.word	0x00000001


	//----- nvinfo : EIATTR_CRS_STACK_SIZE
	.align		4
.L_3883:
        /*0064*/ 	.byte	0x04, 0x1e
        /*0066*/ 	.short	(.L_3885 - .L_3884)
.L_3884:
        /*0068*/ 	.word	0x00000000


	//----- nvinfo : EIATTR_CBANK_PARAM_SIZE
	.align		4
.L_3885:
        /*006c*/ 	.byte	0x03, 0x19
        /*006e*/ 	.short	0x0020


	//----- nvinfo : EIATTR_PARAM_CBANK
	.align		4
        /*0070*/ 	.byte	0x04, 0x0a
        /*0072*/ 	.short	(.L_3887 - .L_3886)
	.align		4
.L_3886:
        /*0074*/ 	.word	index@(.nv.constant0._ZN2at6native29vectorized_elementwise_kernelILi8ENS0_13BinaryFunctorIsssNS0_16BitwiseOrFunctorIsEEEESt5arrayIPcLm3EEEEviT0_T1_)
        /*0078*/ 	.short	0x0210
        /*007a*/ 	.short	0x0020


	//----- nvinfo : EIATTR_SW_WAR
	.align		4
.L_3887:
        /*007c*/ 	.byte	0x04, 0x36
        /*007e*/ 	.short	(.L_3889 - .L_3888)
.L_3888:
        /*0080*/ 	.word	0x00000008
.L_3889:


//--------------------- .nv.info._ZN2at6native18elementwise_kernelILi128ELi4EZNS0_15gpu_kernel_implINS0_13AUnaryFunctorIlllNS0_16BitwiseOrFunctorIlEEEEEEvRNS_18TensorIteratorBaseERKT_EUliE_EEviT1_ --------------------------
	.section	.nv.info._ZN2at6native18elementwise_kernelILi128ELi4EZNS0_15gpu_kernel_implINS0_13AUnaryFunctorIlllNS0_16BitwiseOrFunctorIlEEEEEEvRNS_18TensorIteratorBaseERKT_EUliE_EEviT1_,"",@"SHT_CUDA_INFO"
	.sectionflags	@""
	.align	4


	//----- nvinfo : EIATTR_CUDA_API_VERSION
	.align		4
        /*0000*/ 	.byte	0x04, 0x37
        /*0002*/ 	.short	(.L_3891 - .L_3890)
.L_3890:
        /*0004*/ 	.word	0x00000082


	//----- nvinfo : EIATTR_KPARAM_INFO
	.align		4
.L_3891:
        /*0008*/ 	.byte	0x04, 0x17
        /*000a*/ 	.short	(.L_3893 - .L_3892)
.L_3892:
        /*000c*/ 	.word	0x00000000
        /*0010*/ 	.short	0x0001
        /*0012*/ 	.short	0x0008
        /*0014*/ 	.byte	0x00, 0xf0, 0xa1, 0x08


	//----- nvinfo : EIATTR_KPARAM_INFO
	.align		4
.L_3893:
        /*0018*/ 	.byte	0x04, 0x17
        /*001a*/ 	.short	(.L_3895 - .L_3894)
.L_3894:
        /*001c*/ 	.word	0x00000000
        /*0020*/ 	.short	0x0000
        /*0022*/ 	.short	0x0000
        /*0024*/ 	.byte	0x00, 0xf0, 0x11, 0x00


	//----- nvinfo : EIATTR_SPARSE_MMA_MASK
	.align		4
.L_3895:
        /*0028*/ 	.byte	0x03, 0x50
        /*002a*/ 	.short	0x0000


	//----- nvinfo : EIATTR_MAXREG_COUNT
	.align		4
        /*002c*/ 	.byte	0x03, 0x1b
        /*002e*/ 	.short	0x0080


	//----- nvinfo : EIATTR_EXTERNS
	.align		4
        /*0030*/ 	.byte	0x04, 0x0f
        /*0032*/ 	.short	(.L_3897 - .L_3896)


	//   ....[0]....
	.align		4
.L_3896:
        /*0034*/ 	.word	index@(__assertfail)


	//----- nvinfo : EIATTR_MERCURY_ISA_VERSION
	.align		4
.L_3897:
        /*0038*/ 	.byte	0x03, 0x5f
        /*003a*/ 	.short	0x0101


	//----- nvinfo : EIATTR_SYSCALL_OFFSETS
	.align		4
        /*003c*/ 	.byte	0x04, 0x46
        /*003e*/ 	.short	(.L_3899 - .L_3898)


	//   ....[0]....
.L_3898:
        /*0040*/ 	.word	0x000021d0


	//   ....[1]....
        /*0044*/ 	.word	0x00003070


	//   ....[2]....
        /*0048*/ 	.word	0x00005250


	//   ....[3]....
        /*004c*/ 	.word	0x000060f0


	//   ....[4]....
        /*0050*/ 	.word	0x000082c0


	//   ....[5]....
        /*0054*/ 	.word	0x00009160


	//   ....[6]....
        /*0058*/ 	.word	0x0000b320


	//   ....[7]....
        /*005c*/ 	.word	0x0000c1c0


	//----- nvinfo : EIATTR_EXIT_INSTR_OFFSETS
	.align		4
.L_3899:
        /*0060*/ 	.byte	0x04, 0x1c
        /*0062*/ 	.short	(.L_3901 - .L_3900)


	//   ....[0]....
.L_3900:
        /*0064*/ 	.word	0x000091f0


	//   ....[1]....
        /*0068*/ 	.word	0x0000b4a0


	//   ....[2]....
        /*006c*/ 	.word	0x0000b4c0


	//   ....[3]....
        /*0070*/ 	.word	0x0000b540


	//   ....[4]....
        /*0074*/ 	.word	0x0000b560


	//   ....[5]....
        /*0078*/ 	.word	0x0000b580


	//   ....[6]....
        /*007c*/ 	.word	0x0000b610


	//   ....[7]....
        /*0080*/ 	.word	0x0000b650


	//   ....[8]....
        /*0084*/ 	.word	0x0000b6f0


	//   ....[9]....
        /*0088*/ 	.word	0x0000b740


	//   ....[10]....
        /*008c*/ 	.word	0x0000b770


	//   ....[11]....
        /*0090*/ 	.word	0x0000b840


	//   ....[12]....
        /*0094*/ 	.word	0x0000b880


	//   ....[13]....
        /*0098*/ 	.word	0x0000ba10


	//   ....[14]....
        /*009c*/ 	.word	0x0000bb70


	//   ....[15]....
        /*00a0*/ 	.word	0x0000bbb0


	//   ....[16]....
        /*00a4*/ 	.word	0x0000bc50


	//   ....[17]....
        /*00a8*/ 	.word	0x0000bdd0


	//   ....[18]....
        /*00ac*/ 	.word	0x0000bf50


	//   ....[19]....
        /*00b0*/ 	.word	0x0000c0c0


	//   ....[20]....
        /*00b4*/ 	.word	0x0000c1d0


	//   ....[21]....
        /*00b8*/ 	.word	0x0000c1f0


	//   ....[22]....
        /*00bc*/ 	.word	0x0000c210


	//----- nvinfo : EIATTR_MAX_THREADS
	.align		4
.L_3901:
        /*00c0*/ 	.byte	0x04, 0x05
        /*00c2*/ 	.short	(.L_3903 - .L_3902)
.L_3902:
        /*00c4*/ 	.word	0x00000080
        /*00c8*/ 	.word	0x00000001
        /*00cc*/ 	.word	0x00000001


	//----- nvinfo : EIATTR_CRS_STACK_SIZE
	.align		4
.L_3903:
        /*00d0*/ 	.byte	0x04, 0x1e
        /*00d2*/ 	.short	(.L_3905 - .L_3904)
.L_3904:
        /*00d4*/ 	.word	0x00000000


	//----- nvinfo : EIATTR_CBANK_PARAM_SIZE
	.align		4
.L_3905:
        /*00d8*/ 	.byte	0x03, 0x19
        /*00da*/ 	.short	0x0230


	//----- nvinfo : EIATTR_PARAM_CBANK
	.align		4
        /*00dc*/ 	.byte	0x04, 0x0a
        /*00de*/ 	.short	(.L_3907 - .L_3906)
	.align		4
.L_3906:
        /*00e0*/ 	.word	index@(.nv.constant0._ZN2at6native18elementwise_kernelILi128ELi4EZNS0_15gpu_kernel_implINS0_13AUnaryFunctorIlllNS0_16BitwiseOrFunctorIlEEEEEEvRNS_18TensorIteratorBaseERKT_EUliE_EEviT1_)
        /*00e4*/ 	.short	0x0210
        /*00e6*/ 	.short	0x0230


	//----- nvinfo : EIATTR_SW_WAR
	.align		4
.L_3907:
        /*00e8*/ 	.byte	0x04, 0x36
        /*00ea*/ 	.short	(.L_3909 - .L_3908)
.L_3908:
        /*00ec*/ 	.word	0x00000008
.L_3909:


//--------------------- .nv.info._ZN2at6native27unrolled_elementwise_kernelINS0_13AUnaryFunctorIlllNS0_16BitwiseOrFunctorIlEEEESt5arrayIPcLm2EELi4E23TrivialOffsetCalculatorILi1EjESA_NS0_6memory12LoadWithCastILi1EEENSB_13StoreWithCastILi1EEEEEviT_T0_T2_T3_T4_T5_ --------------------------
	.section	.nv.info._ZN2at6native27unrolled_elementwise_kernelINS0_13AUnaryFunctorIlllNS0_16BitwiseOrFunctorIlEEEESt5arrayIPcLm2EELi4E23TrivialOffsetCalculatorILi1EjESA_NS0_6memory12LoadWithCastILi1EEENSB_13StoreWithCastILi1EEEEEviT_T0_T2_T3_T4_T5_,"",@"SHT_CUDA_INFO"
	.sectionflags	@""
	.align	4


	//----- nvinfo : EIATTR_CUDA_API_VERSION
	.align		4
        /*0000*/ 	.byte	0x04, 0x37
        /*0002*/ 	.short	(.L_3911 - .L_3910)
.L_3910:
        /*0004*/ 	.word	0x00000082


	//----- nvinfo : EIATTR_KPARAM_INFO
	.align		4
.L_3911:
        /*0008*/ 	.byte	0x04, 0x17
        /*000a*/ 	.short	(.L_3913 - .L_3912)
.L_3912:
        /*000c*/ 	.word	0x00000000
        /*0010*/ 	.short	0x0006
        /*0012*/ 	.short	0x0034
        /*0014*/ 	.byte	0x00, 0xf0, 0x21, 0x00


	//----- nvinfo : EIATTR_KPARAM_INFO
	.align		4
.L_3913:
        /*0018*/ 	.byte	0x04, 0x17
        /*001a*/ 	.short	(.L_3915 - .L_3914)
.L_3914:
        /*001c*/ 	.word	0x00000000
        /*0020*/ 	.short	0x0005
        /*0022*/ 	.short	0x002c
        /*0024*/ 	.byte	0x00, 0xf0, 0x21, 0x00


	//----- nvinfo : EIATTR_KPARAM_INFO
	.align		4
.L_3915:
        /*0028*/ 	.byte	0x04, 0x17
        /*002a*/ 	.short	(.L_3917 - .L_3916)
.L_3916:
        /*002c*/ 	.word	0x00000000
        /*0030*/ 	.short	0x0004
        /*0032*/ 	.short	0x0029
        /*0034*/ 	.byte	0x00, 0xf0, 0x05, 0x00


	//----- nvinfo : EIATTR_KPARAM_INFO
	.align		4
.L_3917:
        /*0038*/ 	.byte	0x04, 0x17
        /*003a*/ 	.short	(.L_3919 - .L_3918)
.L_3918:
        /*003c*/ 	.word	0x00000000
        /*0040*/ 	.short	0x0003
        /*0042*/ 	.short	0x0028
        /*0044*/ 	.byte	0x00, 0xf0, 0x05, 0x00


	//----- nvinfo : EIATTR_KPARAM_INFO
	.align		4
.L_3919:
        /*0048*/ 	.byte	0x04, 0x17
        /*004a*/ 	.short	(.L_3921 - .L_3920)
.L_3920:
        /*004c*/ 	.word	0x00000000
        /*0050*/ 	.short	0x0002
        /*0052*/ 	.short	0x0018
        /*0054*/ 	.byte	0x00, 0xf0, 0x41, 0x00


	//----- nvinfo : EIATTR_KPARAM_INFO
	.align		4
.L_3921:
        /*0058*/ 	.byte	0x04, 0x17
        /*005a*/ 	.short	(.L_3923 - .L_3922)
.L_3922:
        /*005c*/ 	.word	0x00000000
        /*0060*/ 	.short	0x0001
        /*0062*/ 	.short	0x0008
        /*0064*/ 	.byte	0x00, 0xf0, 0x41, 0x00


	//----- nvinfo : EIATTR_KPARAM_INFO
	.align		4
.L_3923:
        /*0068*/ 	.byte	0x04, 0x17
        /*006a*/ 	.short	(.L_3925 - .L_3924)
.L_3924:
        /*006c*/ 	.word	0x00000000
        /*0070*/ 	.short	0x0000
        /*0072*/ 	.short	0x0000
        /*0074*/ 	.byte	0x00, 0xf0, 0x11, 0x00


	//----- nvinfo : EIATTR_SPARSE_MMA_MASK
	.align		4
.L_3925:
        /*0078*/ 	.byte	0x03, 0x50
        /*007a*/ 	.short	0x0000


	//----- nvinfo : EIATTR_MAXREG_COUNT
	.align		4
        /*007c*/ 	.byte	0x03, 0x1b
        /*007e*/ 	.short	0x00ff


	//----- nvinfo : EIATTR_EXTERNS
	.align		4
        /*0080*/ 	.byte	0x04, 0x0f
        /*0082*/ 	.short	(.L_3927 - .L_3926)


	//   ....[0]....
	.align		4
.L_3926:
        /*0084*/ 	.word	index@(__assertfail)


	//----- nvinfo : EIATTR_MERCURY_ISA_VERSION
	.align		4
.L_3927:
        /*0088*/ 	.byte	0x03, 0x5f
        /*008a*/ 	.short	0x0101


	//----- nvinfo : EIATTR_SYSCALL_OFFSETS
	.align		4
        /*008c*/ 	.byte	0x04, 0x46
        /*008e*/ 	.short	(.L_3929 - .L_3928)


	//   ....[0]....
.L_3928:
        /*0090*/ 	.word	0x00000ef0


	//   ....[1]....
        /*0094*/ 	.word	0x00001df0


	//   ....[2]....
        /*0098*/ 	.word	0x00002d00


	//   ....[3]....
        /*009c*/ 	.word	0x00003be0


	//   ....[4]....
        /*00a0*/ 	.word	0x00004b80


	//   ....[5]....
        /*00a4*/ 	.word	0x00005a50


	//   ....[6]....
        /*00a8*/ 	.word	0x00006910


	//   ....[7]....
        /*00ac*/ 	.word	0x000077d0


	//----- nvinfo : EIATTR_EXIT_INSTR_OFFSETS
	.align		4
.L_3929:
        /*00b0*/ 	.byte	0x04, 0x1c
        /*00b2*/ 	.short	(.L_3931 - .L_3930)


	//   ....[0]....
.L_3930:
        /*00b4*/ 	.word	0x00006990


	//   ....[1]....
        /*00b8*/ 	.word	0x00006ac0


	//   ....[2]....
        /*00bc*/ 	.word	0x00006ae0


	//   ....[3]....
        /*00c0*/ 	.word	0x00006b60


	//   ....[4]....
        /*00c4*/ 	.word	0x00006b80


	//   ....[5]....
        /*00c8*/ 	.word	0x00006ba0


	//   ....[6]....
        /*00cc*/ 	.word	0x00006c30


	//   ....[7]....
        /*00d0*/ 	.word	0x00006c70


	//   ....[8]....
        /*00d4*/ 	.word	0x00006d10


	//   ....[9]....
        /*00d8*/ 	.word	0x00006d60


	//   ....[10]....
        /*00dc*/ 	.word	0x00006d90


	//   ....[11]....
        /*00e0*/ 	.word	0x00006e60


	//   ....[12]....
        /*00e4*/ 	.word	0x00006ea0


	//   ....[13]....
        /*00e8*/ 	.word	0x00007030


	//   ....[14]....
        /*00ec*/ 	.word	0x00007190


	//   ....[15]....
        /*00f0*/ 	.word	0x000071d0


	//   ....[16]....
        /*00f4*/ 	.word	0x00007270


	//   ....[17]....
        /*00f8*/ 	.word	0x000073f0


	//   ....[18]....
        /*00fc*/ 	.word	0x00007570


	//   ....[19]....
        /*0100*/ 	.word	0x000076d0


	//   ....[20]....
        /*0104*/ 	.word	0x000077e0


	//   ....[21]....
        /*0108*/ 	.word	0x00007800


	//   ....[22]....
        /*010c*/ 	.word	0x00007820


	//----- nvinfo : EIATTR_MAX_THREADS
	.align		4
.L_3931:
        /*0110*/ 	.byte	0x04, 0x05
        /*0112*/ 	.short	(.L_3933 - .L_3932)
.L_3932:
        /*0114*/ 	.word	0x00000080
        /*0118*/ 	.word	0x00000001
        /*011c*/ 	.word	0x00000001


	//----- nvinfo : EIATTR_CRS_STACK_SIZE
	.align		4
.L_3933:
        /*0120*/ 	.byte	0x04, 0x1e
        /*0122*/ 	.short	(.L_3935 - .L_3934)
.L_3934:
        /*0124*/ 	.word	0x00000000


	//----- nvinfo : EIATTR_CBANK_PARAM_SIZE
	.align		4
.L_3935:
        /*0128*/ 	.byte	0x03, 0x19
        /*012a*/ 	.short	0x003c


	//----- nvinfo : EIATTR_PARAM_CBANK
	.align		4
        /*012c*/ 	.byte	0x04, 0x0a
        /*012e*/ 	.short	(.L_3937 - .L_3936)
	.align		4
.L_3936:
        /*0130*/ 	.word	index@(.nv.constant0._ZN2at6native27unrolled_elementwise_kernelINS0_13AUnaryFunctorIlllNS0_16BitwiseOrFunctorIlEEEESt5arrayIPcLm2EELi4E23TrivialOffsetCalculatorILi1EjESA_NS0_6memory12LoadWithCastILi1EEENSB_13StoreWithCastILi1EEEEEviT_T0_T2_T3_T4_T5_)
        /*0134*/ 	.short	0x0210
        /*0136*/ 	.short	0x003c


	//----- nvinfo : EIATTR_SW_WAR
	.align		4
.L_3937:
        /*0138*/ 	.byte	0x04, 0x36
        /*013a*/ 	.short	(.L_3939 - .L_3938)
.L_3938:
        /*013c*/ 	.word	0x00000008
.L_3939:


//--------------------- .nv.info._ZN2at6native18elementwise_kernelILi128ELi2EZNS0_22gpu_kernel_impl_nocastINS0_13AUnaryFunctorIlllNS0_16BitwiseOrFunctorIlEEEEEEvRNS_18TensorIteratorBaseERKT_EUliE_EEviT1_ --------------------------
	.section	.nv.info._ZN2at6native18elementwise_kernelILi128ELi2EZNS0_22gpu_kernel_impl_nocastINS0_13AUnaryFunctorIlllNS0_16BitwiseOrFunctorIlEEEEEEvRNS_18TensorIteratorBaseERKT_EUliE_EEviT1_,"",@"SHT_CUDA_INFO"
	.sectionflags	@""
	.align	4


	//----- nvinfo : EIATTR_CUDA_API_VERSION
	.align		4
        /*0000*/ 	.byte	0x04, 0x37
        /*0002*/ 	.short	(.L_3941 - .L_3940)
.L_3940:
        /*0004*/ 	.word	0x00000082


	//----- nvinfo : EIATTR_KPARAM_INFO
	.align		4
.L_3941:
        /*0008*/ 	.byte	0x04, 0x17
        /*000a*/ 	.short	(.L_3943 - .L_3942)
.L_3942:
        /*000c*/ 	.word	0x00000000
        /*0010*/ 	.short	0x0001
        /*0012*/ 	.short	0x0008
        /*0014*/ 	.byte	0x00, 0xf0, 0x81, 0x08


	//----- nvinfo : EIATTR_KPARAM_INFO
	.align		4
.L_3943:
        /*0018*/ 	.byte	0x04, 0x17
        /*001a*/ 	.short	(.L_3945 - .L_3944)
.L_3944:
        /*001c*/ 	.word	0x00000000
        /*0020*/ 	.short	0x0000
        /*0022*/ 	.short	0x0000
        /*0024*/ 	.byte	0x00, 0xf0, 0x11, 0x00


	//----- nvinfo : EIATTR_SPARSE_MMA_MASK
	.align		4
.L_3945:
        /*0028*/ 	.byte	0x03, 0x50
        /*002a*/ 	.short	0x0000


	//----- nvinfo : EIATTR_MAXREG_COUNT
	.align		4
        /*002c*/ 	.byte	0x03, 0x1b
        /*002e*/ 	.short	0x0080


	//----- nvinfo : EIATTR_MERCURY_ISA_VERSION
	.align		4
        /*0030*/ 	.byte	0x03, 0x5f
        /*0032*/ 	.short	0x0101


	//----- nvinfo : EIATTR_EXIT_INSTR_OFFSETS
	.align		4
        /*0034*/ 	.byte	0x04, 0x1c
        /*0036*/ 	.short	(.L_3947 - .L_3946)


	//   ....[0]....
.L_3946:
        /*0038*/ 	.word	0x00001460


	//   ....[1]....
        /*003c*/ 	.word	0x00002810


	//----- nvinfo : EIATTR_MAX_THREADS
	.align		4
.L_3947:
        /*0040*/ 	.byte	0x04, 0x05
        /*0042*/ 	.short	(.L_3949 - .L_3948)
.L_3948:
        /*0044*/ 	.word	0x00000080
        /*0048*/ 	.word	0x00000001
        /*004c*/ 	.word	0x00000001


	//----- nvinfo : EIATTR_CRS_STACK_SIZE
	.align		4
.L_3949:
        /*0050*/ 	.byte	0x04, 0x1e
        /*0052*/ 	.short	(.L_3951 - .L_3950)
.L_3950:
        /*0054*/ 	.word	0x00000000


	//----- nvinfo : EIATTR_CBANK_PARAM_SIZE
	.align		4
.L_3951:
        /*0058*/ 	.byte	0x03, 0x19
        /*005a*/ 	.short	0x0228


	//----- nvinfo : EIATTR_PARAM_CBANK
	.align		4
        /*005c*/ 	.byte	0x04, 0x0a
        /*005e*/ 	.short	(.L_3953 - .L_3952)
	.align		4
.L_3952:
        /*0060*/ 	.word	index@(.nv.constant0._ZN2at6native18elementwise_kernelILi128ELi2EZNS0_22gpu_kernel_impl_nocastINS0_13AUnaryFunctorIlllNS0_16BitwiseOrFunctorIlEEEEEEvRNS_18TensorIteratorBaseERKT_EUliE_EEviT1_)
        /*0064*/ 	.short	0x0210
        /*0066*/ 	.short	0x0228


	//----- nvinfo : EIATTR_SW_WAR
	.align		4
.L_3953:
        /*0068*/ 	.byte	0x04, 0x36
        /*006a*/ 	.short	(.L_3955 - .L_3954)
.L_3954:
        /*006c*/ 	.word	0x00000008
.L_3955:


//--------------------- .nv.info._ZN2at6native27unrolled_elementwise_kernelINS0_13AUnaryFunctorIlllNS0_16BitwiseOrFunctorIlEEEESt5arrayIPcLm2EELi4E23TrivialOffsetCalculatorILi1EjESA_NS0_6memory15LoadWithoutCastENSB_16StoreWithoutCastEEEviT_T0_T2_T3_T4_T5_ --------------------------
	.section	.nv.info._ZN2at6native27unrolled_elementwise_kernelINS0_13AUnaryFunctorIlllNS0_16BitwiseOrFunctorIlEEEESt5arrayIPcLm2EELi4E23TrivialOffsetCalculatorILi1EjESA_NS0_6memory15LoadWithoutCastENSB_16StoreWithoutCastEEEviT_T0_T2_T3_T4_T5_,"",@"SHT_CUDA_INFO"
	.sectionflags	@""
	.align	4


	//----- nvinfo : EIATTR_CUDA_API_VERSION
	.align		4
        /*0000*/ 	.byte	0x04, 0x37
        /*0002*/ 	.short	(.L_3957 - .L_3956)
.L_3956:
        /*0004*/ 	.word	0x00000082


	//----- nvinfo : EIATTR_KPARAM_INFO
	.align		4
.L_3957:
        /*0008*/ 	.byte	0x04, 0x17
        /*000a*/ 	.short	(.L_3959 - .L_3958)
.L_3958:
        /*000c*/ 	.word	0x00000000
        /*0010*/ 	.short	0x0006
        /*0012*/ 	.short	0x002b
        /*0014*/ 	.byte	0x00, 0xf0, 0x05, 0x00


	//----- nvinfo : EIATTR_KPARAM_INFO
	.align		4
.L_3959:
        /*0018*/ 	.byte	0x04, 0x17
        /*001a*/ 	.short	(.L_3961 - .L_3960)
.L_3960:
        /*001c*/ 	.word	0x00000000
        /*0020*/ 	.short	0x0005
        /*0022*/ 	.short	0x002a
        /*0024*/ 	.byte	0x00, 0xf0, 0x05, 0x00


	//----- nvinfo : EIATTR_KPARAM_INFO
	.align		4
.L_3961:
        /*0028*/ 	.byte	0x04, 0x17
        /*002a*/ 	.short	(.L_3963 - .L_3962)
.L_3962:
        /*002c*/ 	.word	0x00000000
        /*0030*/ 	.short	0x0004
        /*0032*/ 	.short	0x0029
        /*0034*/ 	.byte	0x00, 0xf0, 0x05, 0x00


	//----- nvinfo : EIATTR_KPARAM_INFO
	.align		4
.L_3963:
        /*0038*/ 	.byte	0x04, 0x17
        /*003a*/ 	.short	(.L_3965 - .L_3964)
.L_3964:
        /*003c*/ 	.word	0x00000000
        /*0040*/ 	.short	0x0003
        /*0042*/ 	.short	0x0028
        /*0044*/ 	.byte	0x00, 0xf0, 0x05, 0x00


	//----- nvinfo : EIATTR_KPARAM_INFO
	.align		4
.L_3965:
        /*0048*/ 	.byte	0x04, 0x17
        /*004a*/ 	.short	(.L_3967 - .L_3966)
.L_3966:
        /*004c*/ 	.word	0x00000000
        /*0050*/ 	.short	0x0002
        /*0052*/ 	.short	0x0018
        /*0054*/ 	.byte	0x00, 0xf0, 0x41, 0x00


	//----- nvinfo : EIATTR_KPARAM_INFO
	.align		4
.L_3967:
        /*0058*/ 	.byte	0x04, 0x17
        /*005a*/ 	.short	(.L_3969 - .L_3968)
.L_3968:
        /*005c*/ 	.word	0x00000000
        /*0060*/ 	.short	0x0001
        /*0062*/ 	.short	0x0008
        /*0064*/ 	.byte	0x00, 0xf0, 0x41, 0x00


	//----- nvinfo : EIATTR_KPARAM_INFO
	.align		4
.L_3969:
        /*0068*/ 	.byte	0x04, 0x17
        /*006a*/ 	.short	(.L_3971 - .L_3970)
.L_3970:
        /*006c*/ 	.word	0x00000000
        /*0070*/ 	.short	0x0000
        /*0072*/ 	.short	0x0000
        /*0074*/ 	.byte	0x00, 0xf0, 0x11, 0x00


	//----- nvinfo : EIATTR_SPARSE_MMA_MASK
	.align		4
.L_3971:
        /*0078*/ 	.byte	0x03, 0x50
        /*007a*/ 	.short	0x0000


	//----- nvinfo : EIATTR_MAXREG_COUNT
	.align		4
        /*007c*/ 	.byte	0x03, 0x1b
        /*007e*/ 	.short	0x00ff


	//----- nvinfo : EIATTR_MERCURY_ISA_VERSION
	.align		4
        /*0080*/ 	.byte	0x03, 0x5f
        /*0082*/ 	.short	0x0101


	//----- nvinfo : EIATTR_EXIT_INSTR_OFFSETS
	.align		4
        /*0084*/ 	.byte	0x04, 0x1c
        /*0086*/ 	.short	(.L_3973 - .L_3972)


	//   ....[0]....
.L_3972:
        /*0088*/ 	.word	0x00000410


	//   ....[1]....
        /*008c*/ 	.word	0x00000460


	//----- nvinfo : EIATTR_MAX_THREADS
	.align		4
.L_3973:
        /*0090*/ 	.byte	0x04, 0x05
        /*0092*/ 	.short	(.L_3975 - .L_3974)
.L_3974:
        /*0094*/ 	.word	0x00000080
        /*0098*/ 	.word	0x00000001
        /*009c*/ 	.word	0x00000001


	//----- nvinfo : EIATTR_CRS_STACK_SIZE
	.align		4
.L_3975:
        /*00a0*/ 	.byte	0x04, 0x1e
        /*00a2*/ 	.short	(.L_3977 - .L_3976)
.L_3976:
        /*00a4*/ 	.word	0x00000000


	//----- nvinfo : EIATTR_CBANK_PARAM_SIZE
	.align		4
.L_3977:
        /*00a8*/ 	.byte	0x03, 0x19
        /*00aa*/ 	.short	0x002c


	//----- nvinfo : EIATTR_PARAM_CBANK
	.align		4
        /*00ac*/ 	.byte	0x04, 0x0a
        /*00ae*/ 	.short	(.L_3979 - .L_3978)
	.align		4
.L_3978:
        /*00b0*/ 	.word	index@(.nv.constant0._ZN2at6native27unrolled_elementwise_kernelINS0_13AUnaryFunctorIlllNS0_16BitwiseOrFunctorIlEEEESt5arrayIPcLm2EELi4E23TrivialOffsetCalculatorILi1EjESA_NS0_6memory15LoadWithoutCastENSB_16StoreWithoutCastEEEviT_T0_T2_T3_T4_T5_)
        /*00b4*/ 	.short	0x0210
        /*00b6*/ 	.short	0x002c


	//----- nvinfo : EIATTR_SW_WAR
	.align		4
.L_3979:
        /*00b8*/ 	.byte	0x04, 0x36
        /*00ba*/ 	.short	(.L_3981 - .L_3980)
.L_3980:
        /*00bc*/ 	.word	0x00000008
.L_3981:


//--------------------- .nv.info._ZN2at6native29vectorized_elementwise_kernelILi2ENS0_13AUnaryFunctorIlllNS0_16BitwiseOrFunctorIlEEEESt5arrayIPcLm2EEEEviT0_T1_ --------------------------
	.section	.nv.info._ZN2at6native29vectorized_elementwise_kernelILi2ENS0_13AUnaryFunctorIlllNS0_16BitwiseOrFunctorIlEEEESt5arrayIPcLm2EEEEviT0_T1_,"",@"SHT_CUDA_INFO"
	.sectionflags	@""
	.align	4


	//----- nvinfo : EIATTR_CUDA_API_VERSION
	.align		4
        /*0000*/ 	.byte	0x04, 0x37
        /*0002*/ 	.short	(.L_3983 - .L_3982)
.L_3982:
        /*0004*/ 	.word	0x00000082


	//----- nvinfo : EIATTR_KPARAM_INFO
	.align		4
.L_3983:
        /*0008*/ 	.byte	0x04, 0x17
        /*000a*/ 	.short	(.L_3985 - .L_3984)
.L_3984:
        /*000c*/ 	.word	0x00000000
        /*0010*/ 	.short	0x0002
        /*0012*/ 	.short	0x0018
        /*0014*/ 	.byte	0x00, 0xf0, 0x41, 0x00


	//----- nvinfo : EIATTR_KPARAM_INFO
	.align		4
.L_3985:
        /*0018*/ 	.byte	0x04, 0x17
        /*001a*/ 	.short	(.L_3987 - .L_3986)
.L_3986:
        /*001c*/ 	.word	0x00000000
        /*0020*/ 	.short	0x0001
        /*0022*/ 	.short	0x0008
        /*0024*/ 	.byte	0x00, 0xf0, 0x41, 0x00


	//----- nvinfo : EIATTR_KPARAM_INFO
	.align		4
.L_3987:
        /*0028*/ 	.byte	0x04, 0x17
        /*002a*/ 	.short	(.L_3989 - .L_3988)
.L_3988:
        /*002c*/ 	.word	0x00000000
        /*0030*/ 	.short	0x0000
        /*0032*/ 	.short	0x0000
        /*0034*/ 	.byte	0x00, 0xf0, 0x11, 0x00


	//----- nvinfo : EIATTR_SPARSE_MMA_MASK
	.align		4
.L_3989:
        /*0038*/ 	.byte	0x03, 0x50
        /*003a*/ 	.short	0x0000


	//----- nvinfo : EIATTR_MAXREG_COUNT
	.align		4
        /*003c*/ 	.byte	0x03, 0x1b
        /*003e*/ 	.short	0x00ff


	//----- nvinfo : EIATTR_MERCURY_ISA_VERSION
	.align		4
        /*0040*/ 	.byte	0x03, 0x5f
        /*0042*/ 	.short	0x0101


	//----- nvinfo : EIATTR_EXIT_INSTR_OFFSETS
	.align		4
        /*0044*/ 	.byte	0x04, 0x1c
        /*0046*/ 	.short	(.L_3991 - .L_3990)


	//   ....[0]....
.L_3990:
        /*0048*/ 	.word	0x00000330


	//   ....[1]....
        /*004c*/ 	.word	0x00000b40


	//   ....[2]....
        /*0050*/ 	.word	0x00000b90


	//----- nvinfo : EIATTR_MAX_THREADS
	.align		4
.L_3991:
        /*0054*/ 	.byte	0x04, 0x05
        /*0056*/ 	.short	(.L_3993 - .L_3992)
.L_3992:
        /*0058*/ 	.word	0x00000080
        /*005c*/ 	.word	0x00000001
        /*0060*/ 	.word	0x00000001


	//----- nvinfo : EIATTR_CRS_STACK_SIZE
	.align		4
.L_3993:
        /*0064*/ 	.byte	0x04, 0x1e
        /*0066*/ 	.short	(.L_3995 - .L_3994)
.L_3994:
        /*0068*/ 	.word	0x00000000


	//----- nvinfo : EIATTR_CBANK_PARAM_SIZE
	.align		4
.L_3995:
        /*006c*/ 	.byte	0x03, 0x19
        /*006e*/ 	.short	0x0028


	//----- nvinfo : EIATTR_PARAM_CBANK
	.align		4
        /*0070*/ 	.byte	0x04, 0x0a
        /*0072*/ 	.short	(.L_3997 - .L_3996)
	.align		4
.L_3996:
        /*0074*/ 	.word	index@(.nv.constant0._ZN2at6native29vectorized_elementwise_kernelILi2ENS0_13AUnaryFunctorIlllNS0_16BitwiseOrFunctorIlEEEESt5arrayIPcLm2EEEEviT0_T1_)
        /*0078*/ 	.short	0x0210
        /*007a*/ 	.short	0x0028


	//----- nvinfo : EIATTR_SW_WAR
	.align		4
.L_3997:
        /*007c*/ 	.byte	0x04, 0x36
        /*007e*/ 	.short	(.L_3999 - .L_3998)
.L_3998:
        /*0080*/ 	.word	0x00000008
.L_3999:


//--------------------- .nv.info._ZN2at6native29vectorized_elementwise_kernelILi4ENS0_13AUnaryFunctorIlllNS0_16BitwiseOrFunctorIlEEEESt5arrayIPcLm2EEEEviT0_T1_ --------------------------
	.section	.nv.info._ZN2at6native29vectorized_elementwise_kernelILi4ENS0_13AUnaryFunctorIlllNS0_16BitwiseOrFunctorIlEEEESt5arrayIPcLm2EEEEviT0_T1_,"",@"SHT_CUDA_INFO"
	.sectionflags	@""
	.align	4


	//----- nvinfo : EIATTR_CUDA_API_VERSION
	.align		4
        /*0000*/ 	.byte	0x04, 0x37
        /*0002*/ 	.short	(.L_4001 - .L_4000)
.L_4000:
        /*0004*/ 	.word	0x00000082


	//----- nvinfo : EIATTR_KPARAM_INFO
	.align		4
.L_4001:
        /*0008*/ 	.byte	0x04, 0x17
        /*000a*/ 	.short	(.L_4003 - .L_4002)
.L_4002:
        /*000c*/ 	.word	0x00000000
        /*0010*/ 	.short	0x0002
        /*0012*/ 	.short	0x0018
        /*0014*/ 	.byte	0x00, 0xf0, 0x41, 0x00


	//----- nvinfo : EIATTR_KPARAM_INFO
	.align		4
.L_4003:
        /*0018*/ 	.byte	0x04, 0x17
        /*001a*/ 	.short	(.L_4005 - .L_4004)
.L_4004:
        /*001c*/ 	.word	0x00000000
        /*0020*/ 	.short	0x0001
        /*0022*/ 	.short	0x0008
        /*0024*/ 	.byte	0x00, 0xf0, 0x41, 0x00


	//----- nvinfo : EIATTR_KPARAM_INFO
	.align		4
.L_4005:
        /*0028*/ 	.byte	0x04, 0x17
        /*002a*/ 	.short	(.L_4007 - .L_4006)
.L_4006:
        /*002c*/ 	.word	0x00000000
        /*0030*/ 	.short	0x0000
        /*0032*/ 	.short	0x0000
        /*0034*/ 	.byte	0x00, 0xf0, 0x11, 0x00


	//----- nvinfo : EIATTR_SPARSE_MMA_MASK
	.align		4
.L_4007:
        /*0038*/ 	.byte	0x03, 0x50
        /*003a*/ 	.short	0x0000


	//----- nvinfo : EIATTR_MAXREG_COUNT
	.align		4
        /*003c*/ 	.byte	0x03, 0x1b
        /*003e*/ 	.short	0x00ff


	//----- nvinfo : EIATTR_MERCURY_ISA_VERSION
	.align		4
        /*0040*/ 	.byte	0x03, 0x5f
        /*0042*/ 	.short	0x0101


	//----- nvinfo : EIATTR_EXIT_INSTR_OFFSETS
	.align		4
        /*0044*/ 	.byte	0x04, 0x1c
        /*0046*/ 	.short	(.L_4009 - .L_4008)


	//   ....[0]....
.L_4008:
        /*0048*/ 	.word	0x00000330


	//   ....[1]....
        /*004c*/ 	.word	0x00000b40


	//   ....[2]....
        /*0050*/ 	.word	0x00000b90


	//----- nvinfo : EIATTR_MAX_THREADS
	.align		4
.L_4009:
        /*0054*/ 	.byte	0x04, 0x05
        /*0056*/ 	.short	(.L_4011 - .L_4010)
.L_4010:
        /*0058*/ 	.word	0x00000080
        /*005c*/ 	.word	0x00000001
        /*0060*/ 	.word	0x00000001


	//----- nvinfo : EIATTR_CRS_STACK_SIZE
	.align		4
.L_4011:
        /*0064*/ 	.byte	0x04, 0x1e
        /*0066*/ 	.short	(.L_4013 - .L_4012)
.L_4012:
        /*0068*/ 	.word	0x00000000


	//----- nvinfo : EIATTR_CBANK_PARAM_SIZE
	.align		4
.L_4013:
        /*006c*/ 	.byte	0x03, 0x19
        /*006e*/ 	.short	0x0028


	//----- nvinfo : EIATTR_PARAM_CBANK
	.align		4
        /*0070*/ 	.byte	0x04, 0x0a
        /*0072*/ 	.short	(.L_4015 - .L_4014)
	.align		4
.L_4014:
        /*0074*/ 	.word	index@(.nv.constant0._ZN2at6native29vectorized_elementwise_kernelILi4ENS0_13AUnaryFunctorIlllNS0_16BitwiseOrFunctorIlEEEESt5arrayIPcLm2EEEEviT0_T1_)
        /*0078*/ 	.short	0x0210
        /*007a*/ 	.short	0x0028


	//----- nvinfo : EIATTR_SW_WAR
	.align		4
.L_4015:
        /*007c*/ 	.byte	0x04, 0x36
        /*007e*/ 	.short	(.L_4017 - .L_4016)
.L_4016:
        /*0080*/ 	.word	0x00000008
.L_4017:


//--------------------- .nv.info._ZN2at6native29vectorized_elementwise_kernelILi8ENS0_13AUnaryFunctorIlllNS0_16BitwiseOrFunctorIlEEEESt5arrayIPcLm2EEEEviT0_T1_ --------------------------
	.section	.nv.info._ZN2at6native29vectorized_elementwise_kernelILi8ENS0_13AUnaryFunctorIlllNS0_16BitwiseOrFunctorIlEEEESt5arrayIPcLm2EEEEviT0_T1_,"",@"SHT_CUDA_INFO"
	.sectionflags	@""
	.align	4


	//----- nvinfo : EIATTR_CUDA_API_VERSION
	.align		4
        /*0000*/ 	.byte	0x04, 0x37
        /*0002*/ 	.short	(.L_4019 - .L_4018)
.L_4018:
        /*0004*/ 	.word	0x00000082


	//----- nvinfo : EIATTR_KPARAM_INFO
	.align		4
.L_4019:
        /*0008*/ 	.byte	0x04, 0x17
        /*000a*/ 	.short	(.L_4021 - .L_4020)
.L_4020:
        /*000c*/ 	.word	0x00000000
        /*0010*/ 	.short	0x0002
        /*0012*/ 	.short	0x0018
        /*0014*/ 	.byte	0x00, 0xf0, 0x41, 0x00


	//----- nvinfo : EIATTR_KPARAM_INFO
	.align		4
.L_4021:
        /*0018*/ 	.byte	0x04, 0x17
        /*001a*/ 	.short	(.L_4023 - .L_4022)
.L_4022:
        /*001c*/ 	.word	0x00000000
        /*0020*/ 	.short	0x0001
        /*0022*/ 	.short	0x0008
        /*0024*/ 	.byte	0x00, 0xf0, 0x41, 0x00


	//----- nvinfo : EIATTR_KPARAM_INFO
	.align		4
.L_4023:
        /*0028*/ 	.byte	0x04, 0x17
        /*002a*/ 	.short	(.L_4025 - .L_4024)
.L_4024:
        /*002c*/ 	.word	0x00000000
        /*0030*/ 	.short	0x0000
        /*0032*/ 	.short	0x0000
        /*0034*/ 	.byte	0x00, 0xf0, 0x11, 0x00


	//----- nvinfo : EIATTR_SPARSE_MMA_MASK
	.align		4
.L_4025:
        /*0038*/ 	.byte	0x03, 0x50
        /*003a*/ 	.short	0x0000


	//----- nvinfo : EIATTR_MAXREG_COUNT
	.align		4
        /*003c*/ 	.byte	0x03, 0x1b
        /*003e*/ 	.short	0x00ff


	//----- nvinfo : EIATTR_MERCURY_ISA_VERSION
	.align		4
        /*0040*/ 	.byte	0x03, 0x5f
        /*0042*/ 	.short	0x0101


	//----- nvinfo : EIATTR_EXIT_INSTR_OFFSETS
	.align		4
        /*0044*/ 	.byte	0x04, 0x1c
        /*0046*/ 	.short	(.L_4027 - .L_4026)


	//   ....[0]....
.L_4026:
        /*0048*/ 	.word	0x00000330


	//   ....[1]....
        /*004c*/ 	.word	0x00000b40


	//   ....[2]....
        /*0050*/ 	.word	0x00000b90


	//----- nvinfo : EIATTR_MAX_THREADS
	.align		4
.L_4027:
        /*0054*/ 	.byte	0x04, 0x05
        /*0056*/ 	.short	(.L_4029 - .L_4028)
.L_4028:
        /*0058*/ 	.word	0x00000080
        /*005c*/ 	.word	0x00000001
        /*0060*/ 	.word	0x00000001


	//----- nvinfo : EIATTR_CRS_STACK_SIZE
	.align		4
.L_4029:
        /*0064*/ 	.byte	0x04, 0x1e
        /*0066*/ 	.short	(.L_4031 - .L_4030)
.L_4030:
        /*0068*/ 	.word	0x00000000


	//----- nvinfo : EIATTR_CBANK_PARAM_SIZE
	.align		4
.L_4031:
        /*006c*/ 	.byte	0x03, 0x19
        /*006e*/ 	.short	0x0028


	//----- nvinfo : EIATTR_PARAM_CBANK
	.align		4
        /*0070*/ 	.byte	0x04, 0x0a
        /*0072*/ 	.short	(.L_4033 - .L_4032)
	.align		4
.L_4032:
        /*0074*/ 	.word	index@(.nv.constant0._ZN2at6native29vectorized_elementwise_kernelILi8ENS0_13AUnaryFunctorIlllNS0_16BitwiseOrFunctorIlEEEESt5arrayIPcLm2EEEEviT0_T1_)
        /*0078*/ 	.short	0x0210
        /*007a*/ 	.short	0x0028


	//----- nvinfo : EIATTR_SW_WAR
	.align		4
.L_4033:
        /*007c*/ 	.byte	0x04, 0x36
        /*007e*/ 	.short	(.L_4035 - .L_4034)
.L_4034:
        /*0080*/ 	.word	0x00000008
.L_4035:


//--------------------- .nv.info._ZN2at6native18elementwise_kernelILi128ELi4EZNS0_15gpu_kernel_implINS0_13BinaryFunctorIlllNS0_16BitwiseOrFunctorIlEEEEEEvRNS_18TensorIteratorBaseERKT_EUliE_EEviT1_ --------------------------
	.section	.nv.info._ZN2at6native18elementwise_kernelILi128ELi4EZNS0_15gpu_kernel_implINS0_13BinaryFunctorIlllNS0_16BitwiseOrFunctorIlEEEEEEvRNS_18TensorIteratorBaseERKT_EUliE_EEviT1_,"",@"SHT_CUDA_INFO"
	.sectionflags	@""
	.align	4


	//----- nvinfo : EIATTR_CUDA_API_VERSION
	.align		4
        /*0000*/ 	.byte	0x04, 0x37
        /*0002*/ 	.short	(.L_4037 - .L_4036)
.L_4036:
        /*0004*/ 	.word	0x00000082


	//----- nvinfo : EIATTR_KPARAM_INFO
	.align		4
.L_4037:
        /*0008*/ 	.byte	0x04, 0x17
        /*000a*/ 	.short	(.L_4039 - .L_4038)
.L_4038:
        /*000c*/ 	.word	0x00000000
        /*0010*/ 	.short	0x0001
        /*0012*/ 	.short	0x0008
        /*0014*/ 	.byte	0x00, 0xf0, 0x21, 0x0a


	//----- nvinfo : EIATTR_KPARAM_INFO
	.align		4
.L_4039:
        /*0018*/ 	.byte	0x04, 0x17
        /*001a*/ 	.short	(.L_4041 - .L_4040)
.L_4040:
        /*001c*/ 	.word	0x00000000
        /*0020*/ 	.short	0x0000
        /*0022*/ 	.short	0x0000
        /*0024*/ 	.byte	0x00, 0xf0, 0x11, 0x00


	//----- nvinfo : EIATTR_SPARSE_MMA_MASK
	.align		4
.L_4041:
        /*0028*/ 	.byte	0x03, 0x50
        /*002a*/ 	.short	0x0000


	//----- nvinfo : EIATTR_MAXREG_COUNT
	.align		4
        /*002c*/ 	.byte	0x03, 0x1b
        /*002e*/ 	.short	0x0080


	//----- nvinfo : EIATTR_EXTERNS
	.align		4
        /*0030*/ 	.byte	0x04, 0x0f
        /*0032*/ 	.short	(.L_4043 - .L_4042)


	//   ....[0]....
	.align		4
.L_4042:
        /*0034*/ 	.word	index@(__assertfail)


	//----- nvinfo : EIATTR_MERCURY_ISA_VERSION
	.align		4
.L_4043:
        /*0038*/ 	.byte	0x03, 0x5f
        /*003a*/ 	.short	0x0101


	//----- nvinfo : EIATTR_SYSCALL_OFFSETS
	.align		4
        /*003c*/ 	.byte	0x04, 0x46
        /*003e*/ 	.short	(.L_4045 - .L_4044)


	//   ....[0]....
.L_4044:
        /*0040*/ 	.word	0x00002500


	//   ....[1]....
        /*0044*/ 	.word	0x00003370


	//   ....[2]....
        /*0048*/ 	.word	0x00004200


	//   ....[3]....
        /*004c*/ 	.word	0x00006710


	//   ....[4]....
        /*0050*/ 	.word	0x00007580


	//   ....[5]....
        /*0054*/ 	.word	0x00008410


	//   ....[6]....
        /*0058*/ 	.word	0x0000a910


	//   ....[7]....
        /*005c*/ 	.word	0x0000b780


	//   ....[8]....
        /*0060*/ 	.word	0x0000c610


	//   ....[9]....
        /*0064*/ 	.word	0x0000eb00


	//   ....[10]....
        /*0068*/ 	.word	0x0000f970


	//   ....[11]....
        /*006c*/ 	.word	0x00010800


	//----- nvinfo : EIATTR_EXIT_INSTR_OFFSETS
	.align		4
.L_4045:
        /*0070*/ 	.byte	0x04, 0x1c
        /*0072*/ 	.short	(.L_4047 - .L_4046)


	//   ....[0]....
.L_4046:
        /*0074*/ 	.word	0x0000c6a0


	//   ....[1]....
        /*0078*/ 	.word	0x0000fae0


	//   ....[2]....
        /*007c*/ 	.word	0x0000fb00


	//   ....[3]....
        /*0080*/ 	.word	0x0000fb80


	//   ....[4]....
        /*0084*/ 	.word	0x0000fba0


	//   ....[5]....
        /*0088*/ 	.word	0x0000fbc0


	//   ....[6]....
        /*008c*/ 	.word	0x0000fc50


	//   ....[7]....
        /*0090*/ 	.word	0x0000fc90


	//   ....[8]....
        /*0094*/ 	.word	0x0000fd30


	//   ....[9]....
        /*0098*/ 	.word	0x0000fd80


	//   ....[10]....
        /*009c*/ 	.word	0x0000fdb0


	//   ....[11]....
        /*00a0*/ 	.word	0x0000fe80


	//   ....[12]....
        /*00a4*/ 	.word	0x0000fec0


	//   ....[13]....
        /*00a8*/ 	.word	0x00010050


	//   ....[14]....
        /*00ac*/ 	.word	0x000101b0


	//   ....[15]....
        /*00b0*/ 	.word	0x000101f0


	//   ....[16]....
        /*00b4*/ 	.word	0x00010290


	//   ....[17]....
        /*00b8*/ 	.word	0x00010410


	//   ....[18]....
        /*00bc*/ 	.word	0x00010590


	//   ....[19]....
        /*00c0*/ 	.word	0x00010700


	//   ....[20]....
        /*00c4*/ 	.word	0x00010810


	//   ....[21]....
        /*00c8*/ 	.word	0x00010830


	//   ....[22]....
        /*00cc*/ 	.word	0x00010850


	//----- nvinfo : EIATTR_MAX_THREADS
	.align		4
.L_4047:
        /*00d0*/ 	.byte	0x04, 0x05
        /*00d2*/ 	.short	(.L_4049 - .L_4048)
.L_4048:
        /*00d4*/ 	.word	0x00000080
        /*00d8*/ 	.word	0x00000001
        /*00dc*/ 	.word	0x00000001


	//----- nvinfo : EIATTR_CRS_STACK_SIZE
	.align		4
.L_4049:
        /*00e0*/ 	.byte	0x04, 0x1e
        /*00e2*/ 	.short	(.L_4051 - .L_4050)
.L_4050:
        /*00e4*/ 	.word	0x00000000


	//----- nvinfo : EIATTR_CBANK_PARAM_SIZE
	.align		4
.L_4051:
        /*00e8*/ 	.byte	0x03, 0x19
        /*00ea*/ 	.short	0x0290


	//----- nvinfo : EIATTR_PARAM_CBANK
	.align		4
        /*00ec*/ 	.byte	0x04, 0x0a
        /*00ee*/ 	.short	(.L_4053 - .L_4052)
	.align		4
.L_4052:
        /*00f0*/ 	.word	index@(.nv.constant0._ZN2at6native18elementwise_kernelILi128ELi4EZNS0_15gpu_kernel_implINS0_13BinaryFunctorIlllNS0_16BitwiseOrFunctorIlEEEEEEvRNS_18TensorIteratorBaseERKT_EUliE_EEviT1_)
        /*00f4*/ 	.short	0x0210
        /*00f6*/ 	.short	0x0290


	//----- nvinfo : EIATTR_SW_WAR
	.align		4
.L_4053:
        /*00f8*/ 	.byte	0x04, 0x36
        /*00fa*/ 	.short	(.L_4055 - .L_4054)
.L_4054:
        /*00fc*/ 	.word	0x00000008
.L_4055:


//--------------------- .nv.info._ZN2at6native27unrolled_elementwise_kernelINS0_13BinaryFunctorIlllNS0_16BitwiseOrFunctorIlEEEESt5arrayIPcLm3EELi4E23TrivialOffsetCalculatorILi2EjES9_ILi1EjENS0_6memory12LoadWithCastILi2EEENSC_13StoreWithCastILi1EEEEEviT_T0_T2_T3_T4_T5_ --------------------------
	.section	.nv.info._ZN2at6native27unrolled_elementwise_kernelINS0_13BinaryFunctorIlllNS0_16BitwiseOrFunctorIlEEEESt5arrayIPcLm3EELi4E23TrivialOffsetCalculatorILi2EjES9_ILi1EjENS0_6memory12LoadWithCastILi2EEENSC_13StoreWithCastILi1EEEEEviT_T0_T2_T3_T4_T5_,"",@"SHT_CUDA_INFO"
	.sectionflags	@""
	.align	4


	//----- nvinfo : EIATTR_CUDA_API_VERSION
	.align		4
        /*0000*/ 	.byte	0x04, 0x37
        /*0002*/ 	.short	(.L_4057 - .L_4056)
.L_4056:
        /*0004*/ 	.word	0x00000082


	//----- nvinfo : EIATTR_KPARAM_INFO
	.align		4
.L_4057:
        /*0008*/ 	.byte	0x04, 0x17
        /*000a*/ 	.short	(.L_4059 - .L_4058)
.L_4058:
        /*000c*/ 	.word	0x00000000
        /*0010*/ 	.short	0x0006
        /*0012*/ 	.short	0x0030
        /*0014*/ 	.byte	0x00, 0xf0, 0x21, 0x00


	//----- nvinfo : EIATTR_KPARAM_INFO
	.align		4
.L_4059:
        /*0018*/ 	.byte	0x04, 0x17
        /*001a*/ 	.short	(.L_4061 - .L_4060)
.L_4060:
        /*001c*/ 	.word	0x00000000
        /*0020*/ 	.short	0x0005
        /*0022*/ 	.short	0x0024
        /*0024*/ 	.byte	0x00, 0xf0, 0x31, 0x00


	//----- nvinfo : EIATTR_KPARAM_INFO
	.align		4
.L_4061:
        /*0028*/ 	.byte	0x04, 0x17
        /*002a*/ 	.short	(.L_4063 - .L_4062)
.L_4062:
        /*002c*/ 	.word	0x00000000
        /*0030*/ 	.short	0x0004
        /*0032*/ 	.short	0x0021
        /*0034*/ 	.byte	0x00, 0xf0, 0x05, 0x00


	//----- nvinfo : EIATTR_KPARAM_INFO
	.align		4
.L_4063:
        /*0038*/ 	.byte	0x04, 0x17
        /*003a*/ 	.short	(.L_4065 - .L_4064)
.L_4064:
        /*003c*/ 	.word	0x00000000
        /*0040*/ 	.short	0x0003
        /*0042*/ 	.short	0x0020
        /*0044*/ 	.byte	0x00, 0xf0, 0x05, 0x00


	//----- nvinfo : EIATTR_KPARAM_INFO
	.align		4
.L_4065:
        /*0048*/ 	.byte	0x04, 0x17
        /*004a*/ 	.short	(.L_4067 - .L_4066)
.L_4066:
        /*004c*/ 	.word	0x00000000
        /*0050*/ 	.short	0x0002
        /*0052*/ 	.short	0x0008
        /*0054*/ 	.byte	0x00, 0xf0, 0x61, 0x00


	//----- nvinfo : EIATTR_KPARAM_INFO
	.align		4
.L_4067:
        /*0058*/ 	.byte	0x04, 0x17
        /*005a*/ 	.short	(.L_4069 - .L_4068)
.L_4068:
        /*005c*/ 	.word	0x00000000
        /*0060*/ 	.short	0x0001
        /*0062*/ 	.short	0x0004
        /*0064*/ 	.byte	0x00, 0xf0, 0x05, 0x00


	//----- nvinfo : EIATTR_KPARAM_INFO
	.align		4
.L_4069:
        /*0068*/ 	.byte	0x04, 0x17
        /*006a*/ 	.short	(.L_4071 - .L_4070)
.L_4070:
        /*006c*/ 	.word	0x00000000
        /*0070*/ 	.short	0x0000
        /*0072*/ 	.short	0x0000
        /*0074*/ 	.byte	0x00, 0xf0, 0x11, 0x00


	//----- nvinfo : EIATTR_SPARSE_MMA_MASK
	.align		4
.L_4071:
        /*0078*/ 	.byte	0x03, 0x50
        /*007a*/ 	.short	0x0000


	//----- nvinfo : EIATTR_MAXREG_COUNT
	.align		4
        /*007c*/ 	.byte	0x03, 0x1b
        /*007e*/ 	.short	0x00ff


	//----- nvinfo : EIATTR_EXTERNS
	.align		4
        /*0080*/ 	.byte	0x04, 0x0f
        /*0082*/ 	.short	(.L_4073 - .L_4072)


	//   ....[0]....
	.align		4
.L_4072:
        /*0084*/ 	.word	index@(__assertfail)


	//----- nvinfo : EIATTR_MERCURY_ISA_VERSION
	.align		4
.L_4073:
        /*0088*/ 	.byte	0x03, 0x5f
        /*008a*/ 	.short	0x0101


	//----- nvinfo : EIATTR_SYSCALL_OFFSETS
	.align		4
        /*008c*/ 	.byte	0x04, 0x46
        /*008e*/ 	.short	(.L_4075 - .L_4074)


	//   ....[0]....
.L_4074:
        /*0090*/ 	.word	0x00000f10


	//   ....[1]....
        /*0094*/ 	.word	0x00001d90


	//   ....[2]....
        /*0098*/ 	.word	0x00002c90


	//   ....[3]....
        /*009c*/ 	.word	0x00003b10


	//   ....[4]....
        /*00a0*/ 	.word	0x00004a20


	//   ....[5]....
        /*00a4*/ 	.word	0x000058a0


	//   ....[6]....
        /*00a8*/ 	.word	0x00006790


	//   ....[7]....
        /*00ac*/ 	.word	0x00007610


	//   ....[8]....
        /*00b0*/ 	.word	0x00008590


	//   ....[9]....
        /*00b4*/ 	.word	0x00009460


	//   ....[10]....
        /*00b8*/ 	.word	0x0000a300


	//   ....[11]....
        /*00bc*/ 	.word	0x0000b1c0


	//----- nvinfo : EIATTR_EXIT_INSTR_OFFSETS
	.align		4
.L_4075:
        /*00c0*/ 	.byte	0x04, 0x1c
        /*00c2*/ 	.short	(.L_4077 - .L_4076)


	//   ....[0]....
.L_4076:
        /*00c4*/ 	.word	0x0000a380


	//   ....[1]....
        /*00c8*/ 	.word	0x0000a4b0


	//   ....[2]....
        /*00cc*/ 	.word	0x0000a4d0


	//   ....[3]....
        /*00d0*/ 	.word	0x0000a550


	//   ....[4]....
        /*00d4*/ 	.word	0x0000a570


	//   ....[5]....
        /*00d8*/ 	.word	0x0000a590


	//   ....[6]....
        /*00dc*/ 	.word	0x0000a620


	//   ....[7]....
        /*00e0*/ 	.word	0x0000a660


	//   ....[8]....
        /*00e4*/ 	.word	0x0000a700


	//   ....[9]....
        /*00e8*/ 	.word	0x0000a750


	//   ....[10]....
        /*00ec*/ 	.word	0x0000a780


	//   ....[11]....
        /*00f0*/ 	.word	0x0000a850


	//   ....[12]....
        /*00f4*/ 	.word	0x0000a890


	//   ....[13]....
        /*00f8*/ 	.word	0x0000aa20


	//   ....[14]....
        /*00fc*/ 	.word	0x0000ab80


	//   ....[15]....
        /*0100*/ 	.word	0x0000abc0


	//   ....[16]....
        /*0104*/ 	.word	0x0000ac60


	//   ....[17]....
        /*0108*/ 	.word	0x0000ade0


	//   ....[18]....
        /*010c*/ 	.word	0x0000af60


	//   ....[19]....
        /*0110*/ 	.word	0x0000b0c0


	//   ....[20]....
        /*0114*/ 	.word	0x0000b1d0


	//   ....[21]....
        /*0118*/ 	.word	0x0000b1f0


	//   ....[22]....
        /*011c*/ 	.word	0x0000b210


	//----- nvinfo : EIATTR_MAX_THREADS
	.align		4
.L_4077:
        /*0120*/ 	.byte	0x04, 0x05
        /*0122*/ 	.short	(.L_4079 - .L_4078)
.L_4078:
        /*0124*/ 	.word	0x00000080
        /*0128*/ 	.word	0x00000001
        /*012c*/ 	.word	0x00000001


	//----- nvinfo : EIATTR_CRS_STACK_SIZE
	.align		4
.L_4079:
        /*0130*/ 	.byte	0x04, 0x1e
        /*0132*/ 	.short	(.L_4081 - .L_4080)
.L_4080:
        /*0134*/ 	.word	0x00000000


	//----- nvinfo : EIATTR_CBANK_PARAM_SIZE
	.align		4
.L_4081:
        /*0138*/ 	.byte	0x03, 0x19
        /*013a*/ 	.short	0x0038


	//----- nvinfo : EIATTR_PARAM_CBANK
	.align		4
        /*013c*/ 	.byte	0x04, 0x0a
        /*013e*/ 	.short	(.L_4083 - .L_4082)
	.align		4
.L_4082:
        /*0140*/ 	.word	index@(.nv.constant0._ZN2at6native27unrolled_elementwise_kernelINS0_13BinaryFunctorIlllNS0_16BitwiseOrFunctorIlEEEESt5arrayIPcLm3EELi4E23TrivialOffsetCalculatorILi2EjES9_ILi1EjENS0_6memory12LoadWithCastILi2EEENSC_13StoreWithCastILi1EEEEEviT_T0_T2_T3_T4_T5_)
        /*0144*/ 	.short	0x0210
        /*0146*/ 	.short	0x0038


	//----- nvinfo : EIATTR_SW_WAR
	.align		4
.L_4083:
        /*0148*/ 	.byte	0x04, 0x36
        /*014a*/ 	.short	(.L_4085 - .L_4084)
.L_4084:
        /*014c*/ 	.word	0x00000008
.L_4085:


//--------------------- .nv.info._ZN2at6native18elementwise_kernelILi128ELi2EZNS0_22gpu_kernel_impl_nocastINS0_13BinaryFunctorIlllNS0_16BitwiseOrFunctorIlEEEEEEvRNS_18TensorIteratorBaseERKT_EUliE_EEviT1_ --------------------------
	.section	.nv.info._ZN2at6native18elementwise_kernelILi128ELi2EZNS0_22gpu_kernel_impl_nocastINS0_13BinaryFunctorIlllNS0_16BitwiseOrFunctorIlEEEEEEvRNS_18TensorIteratorBaseERKT_EUliE_EEviT1_,"",@"SHT_CUDA_INFO"
	.sectionflags	@""
	.align	4


	//----- nvinfo : EIATTR_CUDA_API_VERSION
	.align		4
        /*0000*/ 	.byte	0x04, 0x37
        /*0002*/ 	.short	(.L_4087 - .L_4086)
.L_4086:
        /*0004*/ 	.word	0x00000082


	//----- nvinfo : EIATTR_KPARAM_INFO
	.align		4
.L_4087:
        /*0008*/ 	.byte	0x04, 0x17
        /*000a*/ 	.short	(.L_4089 - .L_4088)
.L_4088:
        /*000c*/ 	.word	0x00000000
        /*0010*/ 	.short	0x0001
        /*0012*/ 	.short	0x0008
        /*0014*/ 	.byte	0x00, 0xf0, 0x21, 0x0a


	//----- nvinfo : EIATTR_KPARAM_INFO
	.align		4
.L_4089:
        /*0018*/ 	.byte	0x04, 0x17
        /*001a*/ 	.short	(.L_4091 - .L_4090)
.L_4090:
        /*001c*/ 	.word	0x00000000
        /*0020*/ 	.short	0x0000
        /*0022*/ 	.short	0x0000
        /*0024*/ 	.byte	0x00, 0xf0, 0x11, 0x00


	//----- nvinfo : EIATTR_SPARSE_MMA_MASK
	.align		4
.L_4091:
        /*0028*/ 	.byte	0x03, 0x50
        /*002a*/ 	.short	0x0000


	//----- nvinfo : EIATTR_MAXREG_COUNT
	.align		4
        /*002c*/ 	.byte	0x03, 0x1b
        /*002e*/ 	.short	0x0080


	//----- nvinfo : EIATTR_MERCURY_ISA_VERSION
	.align		4
        /*0030*/ 	.byte	0x03, 0x5f
        /*0032*/ 	.short	0x0101


	//----- nvinfo : EIATTR_EXIT_INSTR_OFFSETS
	.align		4
        /*0034*/ 	.byte	0x04, 0x1c
        /*0036*/ 	.short	(.L_4093 - .L_4092)


	//   ....[0]....
.L_4092:
        /*0038*/ 	.word	0x000017c0


	//   ....[1]....
        /*003c*/ 	.word	0x00002ec0


	//----- nvinfo : EIATTR_MAX_THREADS
	.align		4
.L_4093:
        /*0040*/ 	.byte	0x04, 0x05
        /*0042*/ 	.short	(.L_4095 - .L_4094)
.L_4094:
        /*0044*/ 	.word	0x00000080
        /*0048*/ 	.word	0x00000001
        /*004c*/ 	.word	0x00000001


	//----- nvinfo : EIATTR_CRS_STACK_SIZE
	.align		4
.L_4095:
        /*0050*/ 	.byte	0x04, 0x1e
        /*0052*/ 	.short	(.L_4097 - .L_4096)
.L_4096:
        /*0054*/ 	.word	0x00000000


	//----- nvinfo : EIATTR_CBANK_PARAM_SIZE
	.align		4
.L_4097:
        /*0058*/ 	.byte	0x03, 0x19
        /*005a*/ 	.short	0x0290


	//----- nvinfo : EIATTR_PARAM_CBANK
	.align		4
        /*005c*/ 	.byte	0x04, 0x0a
        /*005e*/ 	.short	(.L_4099 - .L_4098)
	.align		4
.L_4098:
        /*0060*/ 	.word	index@(.nv.constant0._ZN2at6native18elementwise_kernelILi128ELi2EZNS0_22gpu_kernel_impl_nocastINS0_13BinaryFunctorIlllNS0_16BitwiseOrFunctorIlEEEEEEvRNS_18TensorIteratorBaseERKT_EUliE_EEviT1_)
        /*0064*/ 	.short	0x0210
        /*0066*/ 	.short	0x0290


	//----- nvinfo : EIATTR_SW_WAR
	.align		4
.L_4099:
        /*0068*/ 	.byte	0x04, 0x36
        /*006a*/ 	.short	(.L_4101 - .L_4100)
.L_4100:
        /*006c*/ 	.word	0x00000008
.L_4101:


//--------------------- .nv.info._ZN2at6native27unrolled_elementwise_kernelINS0_13BinaryFunctorIlllNS0_16BitwiseOrFunctorIlEEEESt5arrayIPcLm3EELi4E23TrivialOffsetCalculatorILi2EjES9_ILi1EjENS0_6memory15LoadWithoutCastENSC_16StoreWithoutCastEEEviT_T0_T2_T3_T4_T5_ --------------------------
	.section	.nv.info._ZN2at6native27unrolled_elementwise_kernelINS0_13BinaryFunctorIlllNS0_16BitwiseOrFunctorIlEEEESt5arrayIPcLm3EELi4E23TrivialOffsetCalculatorILi2EjES9_ILi1EjENS0_6memory15LoadWithoutCastENSC_16StoreWithoutCastEEEviT_T0_T2_T3_T4_T5_,"",@"SHT_CUDA_INFO"
	.sectionflags	@""
	.align	4


	//----- nvinfo : EIATTR_CUDA_API_VERSION
	.align		4
        /*0000*/ 	.byte	0x04, 0x37
        /*0002*/ 	.short	(.L_4103 - .L_4102)
.L_4102:
        /*0004*/ 	.word	0x00000082


	//----- nvinfo : EIATTR_KPARAM_INFO
	.align		4
.L_4103:
        /*0008*/ 	.byte	0x04, 0x17
        /*000a*/ 	.short	(.L_4105 - .L_4104)
.L_4104:
        /*000c*/ 	.word	0x00000000
        /*0010*/ 	.short	0x0006
        /*0012*/ 	.short	0x0023
        /*0014*/ 	.byte	0x00, 0xf0, 0x05, 0x00


	//----- nvinfo : EIATTR_KPARAM_INFO
	.align		4
.L_4105:
        /*0018*/ 	.byte	0x04, 0x17
        /*001a*/ 	.short	(.L_4107 - .L_4106)
.L_4106:
        /*001c*/ 	.word	0x00000000
        /*0020*/ 	.short	0x0005
        /*0022*/ 	.short	0x0022
        /*0024*/ 	.byte	0x00, 0xf0, 0x05, 0x00


	//----- nvinfo : EIATTR_KPARAM_INFO
	.align		4
.L_4107:
        /*0028*/ 	.byte	0x04, 0x17
        /*002a*/ 	.short	(.L_4109 - .L_4108)
.L_4108:
        /*002c*/ 	.word	0x00000000
        /*0030*/ 	.short	0x0004
        /*0032*/ 	.short	0x0021
        /*0034*/ 	.byte	0x00, 0xf0, 0x05, 0x00


	//----- nvinfo : EIATTR_KPARAM_INFO
	.align		4
.L_4109:
        /*0038*/ 	.byte	0x04, 0x17
        /*003a*/ 	.short	(.L_4111 - .L_4110)
.L_4110:
        /*003c*/ 	.word	0x00000000
        /*0040*/ 	.short	0x0003
        /*0042*/ 	.short	0x0020
        /*0044*/ 	.byte	0x00, 0xf0, 0x05, 0x00


	//----- nvinfo : EIATTR_KPARAM_INFO
	.align		4
.L_4111:
        /*0048*/ 	.byte	0x04, 0x17
        /*004a*/ 	.short	(.L_4113 - .L_4112)
.L_4112:
        /*004c*/ 	.word	0x00000000
        /*0050*/ 	.short	0x0002
        /*0052*/ 	.short	0x0008
        /*0054*/ 	.byte	0x00, 0xf0, 0x61, 0x00


	//----- nvinfo : EIATTR_KPARAM_INFO
	.align		4
.L_4113:
        /*0058*/ 	.byte	0x04, 0x17
        /*005a*/ 	.short	(.L_4115 - .L_4114)
.L_4114:
        /*005c*/ 	.word	0x00000000
        /*0060*/ 	.short	0x0001
        /*0062*/ 	.short	0x0004
        /*0064*/ 	.byte	0x00, 0xf0, 0x05, 0x00


	//----- nvinfo : EIATTR_KPARAM_INFO
	.align		4
.L_4115:
        /*0068*/ 	.byte	0x04, 0x17
        /*006a*/ 	.short	(.L_4117 - .L_4116)
.L_4116:
        /*006c*/ 	.word	0x00000000
        /*0070*/ 	.short	0x0000
        /*0072*/ 	.short	0x0000
        /*0074*/ 	.byte	0x00, 0xf0, 0x11, 0x00


	//----- nvinfo : EIATTR_SPARSE_MMA_MASK
	.align		4
.L_4117:
        /*0078*/ 	.byte	0x03, 0x50
        /*007a*/ 	.short	0x0000


	//----- nvinfo : EIATTR_MAXREG_COUNT
	.align		4
        /*007c*/ 	.byte	0x03, 0x1b
        /*007e*/ 	.short	0x00ff


	//----- nvinfo : EIATTR_MERCURY_ISA_VERSION
	.align		4
        /*0080*/ 	.byte	0x03, 0x5f
        /*0082*/ 	.short	0x0101


	//----- nvinfo : EIATTR_EXIT_INSTR_OFFSETS
	.align		4
        /*0084*/ 	.byte	0x04, 0x1c
        /*0086*/ 	.short	(.L_4119 - .L_4118)


	//   ....[0]....
.L_4118:
        /*0088*/ 	.word	0x000004e0


	//   ....[1]....
        /*008c*/ 	.word	0x00000550


	//----- nvinfo : EIATTR_MAX_THREADS
	.align		4
.L_4119:
        /*0090*/ 	.byte	0x04, 0x05
        /*0092*/ 	.short	(.L_4121 - .L_4120)
.L_4120:
        /*0094*/ 	.word	0x00000080
        /*0098*/ 	.word	0x00000001
        /*009c*/ 	.word	0x00000001


	//----- nvinfo : EIATTR_CRS_STACK_SIZE
	.align		4
.L_4121:
        /*00a0*/ 	.byte	0x04, 0x1e
        /*00a2*/ 	.short	(.L_4123 - .L_4122)
.L_4122:
        /*00a4*/ 	.word	0x00000000


	//----- nvinfo : EIATTR_CBANK_PARAM_SIZE
	.align		4
.L_4123:
        /*00a8*/ 	.byte	0x03, 0x19
        /*00aa*/ 	.short	0x0024


	//----- nvinfo : EIATTR_PARAM_CBANK
	.align		4
        /*00ac*/ 	.byte	0x04, 0x0a
        /*00ae*/ 	.short	(.L_4125 - .L_4124)
	.align		4
.L_4124:
        /*00b0*/ 	.word	index@(.nv.constant0._ZN2at6native27unrolled_elementwise_kernelINS0_13BinaryFunctorIlllNS0_16BitwiseOrFunctorIlEEEESt5arrayIPcLm3EELi4E23TrivialOffsetCalculatorILi2EjES9_ILi1EjENS0_6memory15LoadWithoutCastENSC_16StoreWithoutCastEEEviT_T0_T2_T3_T4_T5_)
        /*00b4*/ 	.short	0x0210
        /*00b6*/ 	.short	0x0024


	//----- nvinfo : EIATTR_SW_WAR
	.align		4
.L_4125:
        /*00b8*/ 	.byte	0x04, 0x36
        /*00ba*/ 	.short	(.L_4127 - .L_4126)
.L_4126:
        /*00bc*/ 	.word	0x00000008
.L_4127:


//--------------------- .nv.info._ZN2at6native29vectorized_elementwise_kernelILi2ENS0_13BinaryFunctorIlllNS0_16BitwiseOrFunctorIlEEEESt5arrayIPcLm3EEEEviT0_T1_ --------------------------
	.section	.nv.info._ZN2at6native29vectorized_elementwise_kernelILi2ENS0_13BinaryFunctorIlllNS0_16BitwiseOrFunctorIlEEEESt5arrayIPcLm3EEEEviT0_T1_,"",@"SHT_CUDA_INFO"
	.sectionflags	@""
	.align	4


	//----- nvinfo : EIATTR_CUDA_API_VERSION
	.align		4
        /*0000*/ 	.byte	0x04, 0x37
        /*0002*/ 	.short	(.L_4129 - .L_4128)
.L_4128:
        /*0004*/ 	.word	0x00000082


	//----- nvinfo : EIATTR_KPARAM_INFO
	.align		4
.L_4129:
        /*0008*/ 	.byte	0x04, 0x17
        /*000a*/ 	.short	(.L_4131 - .L_4130)
.L_4130:
        /*000c*/ 	.word	0x00000000
        /*0010*/ 	.short	0x0002
        /*0012*/ 	.short	0x0008
        /*0014*/ 	.byte	0x00, 0xf0, 0x61, 0x00


	//----- nvinfo : EIATTR_KPARAM_INFO
	.align		4
.L_4131:
        /*0018*/ 	.byte	0x04, 0x17
        /*001a*/ 	.short	(.L_4133 - .L_4132)
.L_4132:
        /*001c*/ 	.word	0x00000000
        /*0020*/ 	.short	0x0001
        /*0022*/ 	.short	0x0004
        /*0024*/ 	.byte	0x00, 0xf0, 0x05, 0x00


	//----- nvinfo : EIATTR_KPARAM_INFO
	.align		4
.L_4133:
        /*0028*/ 	.byte	0x04, 0x17
        /*002a*/ 	.short	(.L_4135 - .L_4134)
.L_4134:
        /*002c*/ 	.word	0x00000000
        /*0030*/ 	.short	0x0000
        /*0032*/ 	.short	0x0000
        /*0034*/ 	.byte	0x00, 0xf0, 0x11, 0x00


	//----- nvinfo : EIATTR_SPARSE_MMA_MASK
	.align		4
.L_4135:
        /*0038*/ 	.byte	0x03, 0x50
        /*003a*/ 	.short	0x0000


	//----- nvinfo : EIATTR_MAXREG_COUNT
	.align		4
        /*003c*/ 	.byte	0x03, 0x1b
        /*003e*/ 	.short	0x00ff


	//----- nvinfo : EIATTR_MERCURY_ISA_VERSION
	.align		4
        /*0040*/ 	.byte	0x03, 0x5f
        /*0042*/ 	.short	0x0101


	//----- nvinfo : EIATTR_EXIT_INSTR_OFFSETS
	.align		4
        /*0044*/ 	.byte	0x04, 0x1c
        /*0046*/ 	.short	(.L_4137 - .L_4136)


	//   ....[0]....
.L_4136:
        /*0048*/ 	.word	0x000003e0


	//   ....[1]....
        /*004c*/ 	.word	0x00000df0


	//   ....[2]....
        /*0050*/ 	.word	0x00000e40


	//----- nvinfo : EIATTR_MAX_THREADS
	.align		4
.L_4137:
        /*0054*/ 	.byte	0x04, 0x05
        /*0056*/ 	.short	(.L_4139 - .L_4138)
.L_4138:
        /*0058*/ 	.word	0x00000080
        /*005c*/ 	.word	0x00000001
        /*0060*/ 	.word	0x00000001


	//----- nvinfo : EIATTR_CRS_STACK_SIZE
	.align		4
.L_4139:
        /*0064*/ 	.byte	0x04, 0x1e
        /*0066*/ 	.short	(.L_4141 - .L_4140)
.L_4140:
        /*0068*/ 	.word	0x00000000


	//----- nvinfo : EIATTR_CBANK_PARAM_SIZE
	.align		4
.L_4141:
        /*006c*/ 	.byte	0x03, 0x19
        /*006e*/ 	.short	0x0020


	//----- nvinfo : EIATTR_PARAM_CBANK
	.align		4
        /*0070*/ 	.byte	0x04, 0x0a
        /*0072*/ 	.short	(.L_4143 - .L_4142)
	.align		4
.L_4142:
        /*0074*/ 	.word	index@(.nv.constant0._ZN2at6native29vectorized_elementwise_kernelILi2ENS0_13BinaryFunctorIlllNS0_16BitwiseOrFunctorIlEEEESt5arrayIPcLm3EEEEviT0_T1_)
        /*0078*/ 	.short	0x0210
        /*007a*/ 	.short	0x0020


	//----- nvinfo : EIATTR_SW_WAR
	.align		4
.L_4143:
        /*007c*/ 	.byte	0x04, 0x36
        /*007e*/ 	.short	(.L_4145 - .L_4144)
.L_4144:
        /*0080*/ 	.word	0x00000008
.L_4145:


//--------------------- .nv.info._ZN2at6native29vectorized_elementwise_kernelILi4ENS0_13BinaryFunctorIlllNS0_16BitwiseOrFunctorIlEEEESt5arrayIPcLm3EEEEviT0_T1_ --------------------------
	.section	.nv.info._ZN2at6native29vectorized_elementwise_kernelILi4ENS0_13BinaryFunctorIlllNS0_16BitwiseOrFunctorIlEEEESt5arrayIPcLm3EEEEviT0_T1_,"",@"SHT_CUDA_INFO"
	.sectionflags	@""
	.align	4


	//----- nvinfo : EIATTR_CUDA_API_VERSION
	.align		4
        /*0000*/ 	.byte	0x04, 0x37
        /*0002*/ 	.short	(.L_4147 - .L_4146)
.L_4146:
        /*0004*/ 	.word	0x00000082


	//----- nvinfo : EIATTR_KPARAM_INFO
	.align		4
.L_4147:
        /*0008*/ 	.byte	0x04, 0x17
        /*000a*/ 	.short	(.L_4149 - .L_4148)
.L_4148:
        /*000c*/ 	.word	0x00000000
        /*0010*/ 	.short	0x0002
        /*0012*/ 	.short	0x0008
        /*0014*/ 	.byte	0x00, 0xf0, 0x61, 0x00


	//----- nvinfo : EIATTR_KPARAM_INFO
	.align		4
.L_4149:
        /*0018*/ 	.byte	0x04, 0x17
        /*001a*/ 	.short	(.L_4151 - .L_4150)
.L_4150:
        /*001c*/ 	.word	0x00000000
        /*0020*/ 	.short	0x0001
        /*0022*/ 	.short	0x0004
        /*0024*/ 	.byte	0x00, 0xf0, 0x05, 0x00


	//----- nvinfo : EIATTR_KPARAM_INFO
	.align		4
.L_4151:
        /*0028*/ 	.byte	0x04, 0x17
        /*002a*/ 	.short	(.L_4153 - .L_4152)
.L_4152:
        /*002c*/ 	.word	0x00000000
        /*0030*/ 	.short	0x0000
        /*0032*/ 	.short	0x0000
        /*0034*/ 	.byte	0x00, 0xf0, 0x11, 0x00


	//----- nvinfo : EIATTR_SPARSE_MMA_MASK
	.align		4
.L_4153:
        /*0038*/ 	.byte	0x03, 0x50
        /*003a*/ 	.short	0x0000


	//----- nvinfo : EIATTR_MAXREG_COUNT
	.align		4
        /*003c*/ 	.byte	0x03, 0x1b
        /*003e*/ 	.short	0x00ff


	//----- nvinfo : EIATTR_MERCURY_ISA_VERSION
	.align		4
        /*0040*/ 	.byte	0x03, 0x5f
        /*0042*/ 	.short	0x0101


	//----- nvinfo : EIATTR_EXIT_INSTR_OFFSETS
	.align		4
        /*0044*/ 	.byte	0x04, 0x1c
        /*0046*/ 	.short	(.L_4155 - .L_4154)


	//   ....[0]....
.L_4154:
        /*0048*/ 	.word	0x000003e0


	//   ....[1]....
        /*004c*/ 	.word	0x00000df0


	//   ....[2]....
        /*0050*/ 	.word	0x00000e40


	//----- nvinfo : EIATTR_MAX_THREADS
	.align		4
.L_4155:
        /*0054*/ 	.byte	0x04, 0x05
        /*0056*/ 	.short	(.L_4157 - .L_4156)
.L_4156:
        /*0058*/ 	.word	0x00000080
        /*005c*/ 	.word	0x00000001
        /*0060*/ 	.word	0x00000001


	//----- nvinfo : EIATTR_CRS_STACK_SIZE
	.align		4
.L_4157:
        /*0064*/ 	.byte	0x04, 0x1e
        /*0066*/ 	.short	(.L_4159 - .L_4158)
.L_4158:
        /*0068*/ 	.word	0x00000000


	//----- nvinfo : EIATTR_CBANK_PARAM_SIZE
	.align		4
.L_4159:
        /*006c*/ 	.byte	0x03, 0x19
        /*006e*/ 	.short	0x0020


	//----- nvinfo : EIATTR_PARAM_CBANK
	.align		4
        /*0070*/ 	.byte	0x04, 0x0a
        /*0072*/ 	.short	(.L_4161 - .L_4160)
	.align		4
.L_4160:
        /*0074*/ 	.word	index@(.nv.constant0._ZN2at6native29vectorized_elementwise_kernelILi4ENS0_13BinaryFunctorIlllNS0_16BitwiseOrFunctorIlEEEESt5arrayIPcLm3EEEEviT0_T1_)
        /*0078*/ 	.short	0x0210
        /*007a*/ 	.short	0x0020


	//----- nvinfo : EIATTR_SW_WAR
	.align		4
.L_4161:
        /*007c*/ 	.byte	0x04, 0x36
        /*007e*/ 	.short	(.L_4163 - .L_4162)
.L_4162:
        /*0080*/ 	.word	0x00000008
.L_4163:


//--------------------- .nv.info._ZN2at6native29vectorized_elementwise_kernelILi8ENS0_13BinaryFunctorIlllNS0_16BitwiseOrFunctorIlEEEESt5arrayIPcLm3EEEEviT0_T1_ --------------------------
	.section	.nv.info._ZN2at6native29vectorized_elementwise_kernelILi8ENS0_13BinaryFunctorIlllNS0_16BitwiseOrFunctorIlEEEESt5arrayIPcLm3EEEEviT0_T1_,"",@"SHT_CUDA_INFO"
	.sectionflags	@""
	.align	4


	//----- nvinfo : EIATTR_CUDA_API_VERSION
	.align		4
        /*0000*/ 	.byte	0x04, 0x37
        /*0002*/ 	.short	(.L_4165 - .L_4164)
.L_4164:
        /*0004*/ 	.word	0x00000082


	//----- nvinfo : EIATTR_KPARAM_INFO
	.align		4
.L_4165:
        /*0008*/ 	.byte	0x04, 0x17
        /*000a*/ 	.short	(.L_4167 - .L_4166)
.L_4166:
        /*000c*/ 	.word	0x00000000
        /*0010*/ 	.short	0x0002
        /*0012*/ 	.short	0x0008
        /*0014*/ 	.byte	0x00, 0xf0, 0x61, 0x00


	//----- nvinfo : EIATTR_KPARAM_INFO
	.align		4
.L_4167:
        /*0018*/ 	.byte	0x04, 0x17
        /*001a*/ 	.short	(.L_4169 - .L_4168)
.L_4168:
        /*001c*/ 	.word	0x00000000
        /*0020*/ 	.short	0x0001
        /*0022*/ 	.short	0x0004
        /*0024*/ 	.byte	0x00, 0xf0, 0x05, 0x00


	//----- nvinfo : EIATTR_KPARAM_INFO
	.align		4
.L_4169:
        /*0028*/ 	.byte	0x04, 0x17
        /*002a*/ 	.short	(.L_4171 - .L_4170)
.L_4170:
        /*002c*/ 	.word	0x00000000
        /*0030*/ 	.short	0x0000
        /*0032*/ 	.short	0x0000
        /*0034*/ 	.byte	0x00, 0xf0, 0x11, 0x00


	//----- nvinfo : EIATTR_SPARSE_MMA_MASK
	.align		4
.L_4171:
        /*0038*/ 	.byte	0x03, 0x50
        /*003a*/ 	.short	0x0000


	//----- nvinfo : EIATTR_MAXREG_COUNT
	.align		4
        /*003c*/ 	.byte	0x03, 0x1b
        /*003e*/ 	.short	0x00ff


	//----- nvinfo : EIATTR_MERCURY_ISA_VERSION
	.align		4
        /*0040*/ 	.byte	0x03, 0x5f
        /*0042*/ 	.short	0x0101


	//----- nvinfo : EIATTR_EXIT_INSTR_OFFSETS
	.align		4
        /*0044*/ 	.byte	0x04, 0x1c
        /*0046*/ 	.short	(.L_4173 - .L_4172)


	//   ....[0]....
.L_4172:
        /*0048*/ 	.word	0x000003e0


	//   ....[1]....
        /*004c*/ 	.word	0x00000df0


	//   ....[2]....
        /*0050*/ 	.word	0x00000e40


	//----- nvinfo : EIATTR_MAX_THREADS
	.align		4
.L_4173:
        /*0054*/ 	.byte	0x04, 0x05
        /*0056*/ 	.short	(.L_4175 - .L_4174)
.L_4174:
        /*0058*/ 	.word	0x00000080
        /*005c*/ 	.word	0x00000001
        /*0060*/ 	.word	0x00000001


	//----- nvinfo : EIATTR_CRS_STACK_SIZE
	.align		4
.L_4175:
        /*0064*/ 	.byte	0x04, 0x1e
        /*0066*/ 	.short	(.L_4177 - .L_4176)
.L_4176:
        /*0068*/ 	.word	0x00000000


	//----- nvinfo : EIATTR_CBANK_PARAM_SIZE
	.align		4
.L_4177:
        /*006c*/ 	.byte	0x03, 0x19
        /*006e*/ 	.short	0x0020


	//----- nvinfo : EIATTR_PARAM_CBANK
	.align		4
        /*0070*/ 	.byte	0x04, 0x0a
        /*0072*/ 	.short	(.L_4179 - .L_4178)
	.align		4
.L_4178:
        /*0074*/ 	.word	index@(.nv.constant0._ZN2at6native29vectorized_elementwise_kernelILi8ENS0_13BinaryFunctorIlllNS0_16BitwiseOrFunctorIlEEEESt5arrayIPcLm3EEEEviT0_T1_)
        /*0078*/ 	.short	0x0210
        /*007a*/ 	.short	0x0020


	//----- nvinfo : EIATTR_SW_WAR
	.align		4
.L_4179:
        /*007c*/ 	.byte	0x04, 0x36
        /*007e*/ 	.short	(.L_4181 - .L_4180)
.L_4180:
        /*0080*/ 	.word	0x00000008
.L_4181:


//--------------------- .nv.info._ZN2at6native18elementwise_kernelILi128ELi4EZNS0_15gpu_kernel_implINS0_13AUnaryFunctorIiiiNS0_16BitwiseOrFunctorIiEEEEEEvRNS_18TensorIteratorBaseERKT_EUliE_EEviT1_ --------------------------
	.section	.nv.info._ZN2at6native18elementwise_kernelILi128ELi4EZNS0_15gpu_kernel_implINS0_13AUnaryFunctorIiiiNS0_16BitwiseOrFunctorIiEEEEEEvRNS_18TensorIteratorBaseERKT_EUliE_EEviT1_,"",@"SHT_CUDA_INFO"
	.sectionflags	@""
	.align	4


	//----- nvinfo : EIATTR_CUDA_API_VERSION
	.align		4
        /*0000*/ 	.byte	0x04, 0x37
        /*0002*/ 	.short	(.L_4183 - .L_4182)
.L_4182:
        /*0004*/ 	.word	0x00000082


	//----- nvinfo : EIATTR_KPARAM_INFO
	.align		4
.L_4183:
        /*0008*/ 	.byte	0x04, 0x17
        /*000a*/ 	.short	(.L_4185 - .L_4184)
.L_4184:
        /*000c*/ 	.word	0x00000000
        /*0010*/ 	.short	0x0001
        /*0012*/ 	.short	0x0008
        /*0014*/ 	.byte	0x00, 0xf0, 0x81, 0x08


	//----- nvinfo : EIATTR_KPARAM_INFO
	.align		4
.L_4185:
        /*0018*/ 	.byte	0x04, 0x17
        /*001a*/ 	.short	(.L_4187 - .L_4186)
.L_4186:
        /*001c*/ 	.word	0x00000000
        /*0020*/ 	.short	0x0000
        /*0022*/ 	.short	0x0000
        /*0024*/ 	.byte	0x00, 0xf0, 0x11, 0x00


	//----- nvinfo : EIATTR_SPARSE_MMA_MASK
	.align		4
.L_4187:
        /*0028*/ 	.byte	0x03, 0x50
        /*002a*/ 	.short	0x0000


	//----- nvinfo : EIATTR_MAXREG_COUNT
	.align		4
        /*002c*/ 	.byte	0x03, 0x1b
        /*002e*/ 	.short	0x0080


	//----- nvinfo : EIATTR_EXTERNS
	.align		4
        /*0030*/ 	.byte	0x04, 0x0f
        /*0032*/ 	.short	(.L_4189 - .L_4188)


	//   ....[0]....
	.align		4
.L_4188:
        /*0034*/ 	.word	index@(__assertfail)


	//----- nvinfo : EIATTR_MERCURY_ISA_VERSION
	.align		4
.L_4189:
        /*0038*/ 	.byte	0x03, 0x5f
        /*003a*/ 	.short	0x0101


	//----- nvinfo : EIATTR_SYSCALL_OFFSETS
	.align		4
        /*003c*/ 	.byte	0x04, 0x46
        /*003e*/ 	.short	(.L_4191 - .L_4190)


	//   ....[0]....
.L_4190:
        /*0040*/ 	.word	0x00002180


	//   ....[1]....
        /*0044*/ 	.word	0x00002fd0


	//   ....[2]....
        /*0048*/ 	.word	0x00005170


	//   ....[3]....
        /*004c*/ 	.word	0x00005fc0


	//   ....[4]....
        /*0050*/ 	.word	0x00008150


	//   ....[5]....
        /*0054*/ 	.word	0x00008fa0


	//   ....[6]....
        /*0058*/ 	.word	0x0000b120


	//   ....[7]....
        /*005c*/ 	.word	0x0000bf70


	//----- nvinfo : EIATTR_EXIT_INSTR_OFFSETS
	.align		4
.L_4191:
        /*0060*/ 	.byte	0x04, 0x1c
        /*0062*/ 	.short	(.L_4193 - .L_4192)


	//   ....[0]....
.L_4192:
        /*0064*/ 	.word	0x00009040


	//   ....[1]....
        /*0068*/ 	.word	0x0000b260


	//   ....[2]....
        /*006c*/ 	.word	0x0000b280


	//   ....[3]....
        /*0070*/ 	.word	0x0000b310


	//   ....[4]....
        /*0074*/ 	.word	0x0000b330


	//   ....[5]....
        /*0078*/ 	.word	0x0000b350


	//   ....[6]....
        /*007c*/ 	.word	0x0000b3e0


	//   ....[7]....
        /*0080*/ 	.word	0x0000b420


	//   ....[8]....
        /*0084*/ 	.word	0x0000b4c0


	//   ....[9]....
        /*0088*/ 	.word	0x0000b510


	//   ....[10]....
        /*008c*/ 	.word	0x0000b540


	//   ....[11]....
        /*0090*/ 	.word	0x0000b600


	//   ....[12]....
        /*0094*/ 	.word	0x0000b640


	//   ....[13]....
        /*0098*/ 	.word	0x0000b7d0


	//   ....[14]....
        /*009c*/ 	.word	0x0000b930


	//   ....[15]....
        /*00a0*/ 	.word	0x0000b970


	//   ....[16]....
        /*00a4*/ 	.word	0x0000ba10


	//   ....[17]....
        /*00a8*/ 	.word	0x0000bb90


	//   ....[18]....
        /*00ac*/ 	.word	0x0000bd10


	//   ....[19]....
        /*00b0*/ 	.word	0x0000be70


	//   ....[20]....
        /*00b4*/ 	.word	0x0000bf80


	//   ....[21]....
        /*00b8*/ 	.word	0x0000bfb0


	//   ....[22]....
        /*00bc*/ 	.word	0x0000bfd0


	//----- nvinfo : EIATTR_MAX_THREADS
	.align		4
.L_4193:
        /*00c0*/ 	.byte	0x04, 0x05
        /*00c2*/ 	.short	(.L_4195 - .L_4194)
.L_4194:
        /*00c4*/ 	.word	0x00000080
        /*00c8*/ 	.word	0x00000001
        /*00cc*/ 	.word	0x00000001


	//----- nvinfo : EIATTR_CRS_STACK_SIZE
	.align		4
.L_4195:
        /*00d0*/ 	.byte	0x04, 0x1e
        /*00d2*/ 	.short	(.L_4197 - .L_4196)
.L_4196:
        /*00d4*/ 	.word	0x00000000


	//----- nvinfo : EIATTR_CBANK_PARAM_SIZE
	.align		4
.L_4197:
        /*00d8*/ 	.byte	0x03, 0x19
        /*00da*/ 	.short	0x0228


	//----- nvinfo : EIATTR_PARAM_CBANK
	.align		4
        /*00dc*/ 	.byte	0x04, 0x0a
        /*00de*/ 	.short	(.L_4199 - .L_4198)
	.align		4
.L_4198:
        /*00e0*/ 	.word	index@(.nv.constant0._ZN2at6native18elementwise_kernelILi128ELi4EZNS0_15gpu_kernel_implINS0_13AUnaryFunctorIiiiNS0_16BitwiseOrFunctorIiEEEEEEvRNS_18TensorIteratorBaseERKT_EUliE_EEviT1_)
        /*00e4*/ 	.short	0x0210
        /*00e6*/ 	.short	0x0228


	//----- nvinfo : EIATTR_SW_WAR
	.align		4
.L_4199:
        /*00e8*/ 	.byte	0x04, 0x36
        /*00ea*/ 	.short	(.L_4201 - .L_4200)
.L_4200:
        /*00ec*/ 	.word	0x00000008
.L_4201:


//--------------------- .nv.info._ZN2at6native27unrolled_elementwise_kernelINS0_13AUnaryFunctorIiiiNS0_16BitwiseOrFunctorIiEEEESt5arrayIPcLm2EELi4E23TrivialOffsetCalculatorILi1EjESA_NS0_6memory12LoadWithCastILi1EEENSB_13StoreWithCastILi1EEEEEviT_T0_T2_T3_T4_T5_ --------------------------
	.section	.nv.info._ZN2at6native27unrolled_elementwise_kernelINS0_13AUnaryFunctorIiiiNS0_16BitwiseOrFunctorIiEEEESt5arrayIPcLm2EELi4E23TrivialOffsetCalculatorILi1EjESA_NS0_6memory12LoadWithCastILi1EEENSB_13StoreWithCastILi1EEEEEviT_T0_T2_T3_T4_T5_,"",@"SHT_CUDA_INFO"
	.sectionflags	@""
	.align	4


	//----- nvinfo : EIATTR_CUDA_API_VERSION
	.align		4
        /*0000*/ 	.byte	0x04, 0x37
        /*0002*/ 	.short	(.L_4203 - .L_4202)
.L_4202:
        /*0004*/ 	.word	0x00000082


	//----- nvinfo : EIATTR_KPARAM_INFO
	.align		4
.L_4203:
        /*0008*/ 	.byte	0x04, 0x17
        /*000a*/ 	.short	(.L_4205 - .L_4204)
.L_4204:
        /*000c*/ 	.word	0x00000000
        /*0010*/ 	.short	0x0006
        /*0012*/ 	.short	0x002c
        /*0014*/ 	.byte	0x00, 0xf0, 0x21, 0x00


	//----- nvinfo : EIATTR_KPARAM_INFO
	.align		4
.L_4205:
        /*0018*/ 	.byte	0x04, 0x17
        /*001a*/ 	.short	(.L_4207 - .L_4206)
.L_4206:
        /*001c*/ 	.word	0x00000000
        /*0020*/ 	.short	0x0005
        /*0022*/ 	.short	0x0024
        /*0024*/ 	.byte	0x00, 0xf0, 0x21, 0x00


	//----- nvinfo : EIATTR_KPARAM_INFO
	.align		4
.L_4207:
        /*0028*/ 	.byte	0x04, 0x17
        /*002a*/ 	.short	(.L_4209 - .L_4208)
.L_4208:
        /*002c*/ 	.word	0x00000000
        /*0030*/ 	.short	0x0004
        /*0032*/ 	.short	0x0021
        /*0034*/ 	.byte	0x00, 0xf0, 0x05, 0x00


	//----- nvinfo : EIATTR_KPARAM_INFO
	.align		4
.L_4209:
        /*0038*/ 	.byte	0x04, 0x17
        /*003a*/ 	.short	(.L_4211 - .L_4210)
.L_4210:
        /*003c*/ 	.word	0x00000000
        /*0040*/ 	.short	0x0003
        /*0042*/ 	.short	0x0020
        /*0044*/ 	.byte	0x00, 0xf0, 0x05, 0x00


	//----- nvinfo : EIATTR_KPARAM_INFO
	.align		4
.L_4211:
        /*0048*/ 	.byte	0x04, 0x17
        /*004a*/ 	.short	(.L_4213 - .L_4212)
.L_4212:
        /*004c*/ 	.word	0x00000000
        /*0050*/ 	.short	0x0002
        /*0052*/ 	.short	0x0010
        /*0054*/ 	.byte	0x00, 0xf0, 0x41, 0x00


	//----- nvinfo : EIATTR_KPARAM_INFO
	.align		4
.L_4213:
        /*0058*/ 	.byte	0x04, 0x17
        /*005a*/ 	.short	(.L_4215 - .L_4214)
.L_4214:
        /*005c*/ 	.word	0x00000000
        /*0060*/ 	.short	0x0001
        /*0062*/ 	.short	0x0004
        /*0064*/ 	.byte	0x00, 0xf0, 0x21, 0x00


	//----- nvinfo : EIATTR_KPARAM_INFO
	.align		4
.L_4215:
        /*0068*/ 	.byte	0x04, 0x17
        /*006a*/ 	.short	(.L_4217 - .L_4216)
.L_4216:
        /*006c*/ 	.word	0x00000000
        /*0070*/ 	.short	0x0000
        /*0072*/ 	.short	0x0000
        /*0074*/ 	.byte	0x00, 0xf0, 0x11, 0x00


	//----- nvinfo : EIATTR_SPARSE_MMA_MASK
	.align		4
.L_4217:
        /*0078*/ 	.byte	0x03, 0x50
        /*007a*/ 	.short	0x0000


	//----- nvinfo : EIATTR_MAXREG_COUNT
	.align		4
        /*007c*/ 	.byte	0x03, 0x1b
        /*007e*/ 	.short	0x00ff


	//----- nvinfo : EIATTR_EXTERNS
	.align		4
        /*0080*/ 	.byte	0x04, 0x0f
        /*0082*/ 	.short	(.L_4219 - .L_4218)


	//   ....[0]....
	.align		4
.L_4218:
        /*0084*/ 	.word	index@(__assertfail)


	//----- nvinfo : EIATTR_MERCURY_ISA_VERSION
	.align		4
.L_4219:
        /*0088*/ 	.byte	0x03, 0x5f
        /*008a*/ 	.short	0x0101


	//----- nvinfo : EIATTR_SYSCALL_OFFSETS
	.align		4
        /*008c*/ 	.byte	0x04, 0x46
        /*008e*/ 	.short	(.L_4221 - .L_4220)


	//   ....[0]....
.L_4220:
        /*0090*/ 	.word	0x00000ea0


	//   ....[1]....
        /*0094*/ 	.word	0x00001d30


	//   ....[2]....
        /*0098*/ 	.word	0x00002bd0


	//   ....[3]....
        /*009c*/ 	.word	0x00003a30


	//   ....[4]....
        /*00a0*/ 	.word	0x00004980


	//   ....[5]....
        /*00a4*/ 	.word	0x00005870


	//   ....[6]....
        /*00a8*/ 	.word	0x00006760


	//   ....[7]....
        /*00ac*/ 	.word	0x00007640


	//----- nvinfo : EIATTR_EXIT_INSTR_OFFSETS
	.align		4
.L_4221:
        /*00b0*/ 	.byte	0x04, 0x1c
        /*00b2*/ 	.short	(.L_4223 - .L_4222)


	//   ....[0]....
.L_4222:
        /*00b4*/ 	.word	0x00006800


	//   ....[1]....
        /*00b8*/ 	.word	0x00006930


	//   ....[2]....
        /*00bc*/ 	.word	0x00006950


	//   ....[3]....
        /*00c0*/ 	.word	0x000069e0


	//   ....[4]....
        /*00c4*/ 	.word	0x00006a00


	//   ....[5]....
        /*00c8*/ 	.word	0x00006a20


	//   ....[6]....
        /*00cc*/ 	.word	0x00006ab0


	//   ....[7]....
        /*00d0*/ 	.word	0x00006af0


	//   ....[8]....
        /*00d4*/ 	.word	0x00006b90


	//   ....[9]....
        /*00d8*/ 	.word	0x00006be0


	//   ....[10]....
        /*00dc*/ 	.word	0x00006c10


	//   ....[11]....
        /*00e0*/ 	.word	0x00006cd0


	//   ....[12]....
        /*00e4*/ 	.word	0x00006d10


	//   ....[13]....
        /*00e8*/ 	.word	0x00006ea0


	//   ....[14]....
        /*00ec*/ 	.word	0x00007000


	//   ....[15]....
        /*00f0*/ 	.word	0x00007040


	//   ....[16]....
        /*00f4*/ 	.word	0x000070e0


	//   ....[17]....
        /*00f8*/ 	.word	0x00007260


	//   ....[18]....
        /*00fc*/ 	.word	0x000073e0


	//   ....[19]....
        /*0100*/ 	.word	0x00007540


	//   ....[20]....
        /*0104*/ 	.word	0x00007650


	//   ....[21]....
        /*0108*/ 	.word	0x00007680


	//   ....[22]....
        /*010c*/ 	.word	0x000076a0


	//----- nvinfo : EIATTR_MAX_THREADS
	.align		4
.L_4223:
        /*0110*/ 	.byte	0x04, 0x05
        /*0112*/ 	.short	(.L_4225 - .L_4224)
.L_4224:
        /*0114*/ 	.word	0x00000080
        /*0118*/ 	.word	0x00000001
        /*011c*/ 	.word	0x00000001


	//----- nvinfo : EIATTR_CRS_STACK_SIZE
	.align		4
.L_4225:
        /*0120*/ 	.byte	0x04, 0x1e
        /*0122*/ 	.short	(.L_4227 - .L_4226)
.L_4226:
        /*0124*/ 	.word	0x00000000


	//----- nvinfo : EIATTR_CBANK_PARAM_SIZE
	.align		4
.L_4227:
        /*0128*/ 	.byte	0x03, 0x19
        /*012a*/ 	.short	0x0034


	//----- nvinfo : EIATTR_PARAM_CBANK
	.align		4
        /*012c*/ 	.byte	0x04, 0x0a
        /*012e*/ 	.short	(.L_4229 - .L_4228)
	.align		4
.L_4228:
        /*0130*/ 	.word	index@(.nv.constant0._ZN2at6native27unrolled_elementwise_kernelINS0_13AUnaryFunctorIiiiNS0_16BitwiseOrFunctorIiEEEESt5arrayIPcLm2EELi4E23TrivialOffsetCalculatorILi1EjESA_NS0_6memory12LoadWithCastILi1EEENSB_13StoreWithCastILi1EEEEEviT_T0_T2_T3_T4_T5_)
        /*0134*/ 	.short	0x0210
        /*0136*/ 	.short	0x0034


	//----- nvinfo : EIATTR_SW_WAR
	.align		4
.L_4229:
        /*0138*/ 	.byte	0x04, 0x36
        /*013a*/ 	.short	(.L_4231 - .L_4230)
.L_4230:
        /*013c*/ 	.word	0x00000008
.L_4231:


//--------------------- .nv.info._ZN2at6native18elementwise_kernelILi128ELi2EZNS0_22gpu_kernel_impl_nocastINS0_13AUnaryFunctorIiiiNS0_16BitwiseOrFunctorIiEEEEEEvRNS_18TensorIteratorBaseERKT_EUliE_EEviT1_ --------------------------
	.section	.nv.info._ZN2at6native18elementwise_kernelILi128ELi2EZNS0_22gpu_kernel_impl_nocastINS0_13AUnaryFunctorIiiiNS0_16BitwiseOrFunctorIiEEEEEEvRNS_18TensorIteratorBaseERKT_EUliE_EEviT1_,"",@"SHT_CUDA_INFO"
	.sectionflags	@""
	.align	4


	//----- nvinfo : EIATTR_CUDA_API_VERSION
	.align		4
        /*0000*/ 	.byte	0x04, 0x37
        /*0002*/ 	.short	(.L_4233 - .L_4232)
.L_4232:
        /*0004*/ 	.word	0x00000082


	//----- nvinfo : EIATTR_KPARAM_INFO
	.align		4
.L_4233:
        /*0008*/ 	.byte	0x04, 0x17
        /*000a*/ 	.short	(.L_4235 - .L_4234)
.L_4234:
        /*000c*/ 	.word	0x00000000
        /*0010*/ 	.short	0x0001
        /*0012*/ 	.short	0x0008
        /*0014*/ 	.byte	0x00, 0xf0, 0x61, 0x08


	//----- nvinfo : EIATTR_KPARAM_INFO
	.align		4
.L_4235:
        /*0018*/ 	.byte	0x04, 0x17
        /*001a*/ 	.short	(.L_4237 - .L_4236)
.L_4236:
        /*001c*/ 	.word	0x00000000
        /*0020*/ 	.short	0x0000
        /*0022*/ 	.short	0x0000
        /*0024*/ 	.byte	0x00, 0xf0, 0x11, 0x00


	//----- nvinfo : EIATTR_SPARSE_MMA_MASK
	.align		4
.L_4237:
        /*0028*/ 	.byte	0x03, 0x50
        /*002a*/ 	.short	0x0000


	//----- nvinfo : EIATTR_MAXREG_COUNT
	.align		4
        /*002c*/ 	.byte	0x03, 0x1b
        /*002e*/ 	.short	0x0080


	//----- nvinfo : EIATTR_MERCURY_ISA_VERSION
	.align		4
        /*0030*/ 	.byte	0x03, 0x5f
        /*0032*/ 	.short	0x0101


	//----- nvinfo : EIATTR_EXIT_INSTR_OFFSETS
	.align		4
        /*0034*/ 	.byte	0x04, 0x1c
        /*0036*/ 	.short	(.L_4239 - .L_4238)


	//   ....[0]....
.L_4238:
        /*0038*/ 	.word	0x00001450


	//   ....[1]....
        /*003c*/ 	.word	0x000027f0


	//----- nvinfo : EIATTR_MAX_THREADS
	.align		4
.L_4239:
        /*0040*/ 	.byte	0x04, 0x05
        /*0042*/ 	.short	(.L_4241 - .L_4240)
.L_4240:
        /*0044*/ 	.word	0x00000080
        /*0048*/ 	.word	0x00000001
        /*004c*/ 	.word	0x00000001


	//----- nvinfo : EIATTR_CRS_STACK_SIZE
	.align		4
.L_4241:
        /*0050*/ 	.byte	0x04, 0x1e
        /*0052*/ 	.short	(.L_4243 - .L_4242)
.L_4242:
        /*0054*/ 	.word	0x00000000


	//----- nvinfo : EIATTR_CBANK_PARAM_SIZE
	.align		4
.L_4243:
        /*0058*/ 	.byte	0x03, 0x19
        /*005a*/ 	.short	0x0220


	//----- nvinfo : EIATTR_PARAM_CBANK
	.align		4
        /*005c*/ 	.byte	0x04, 0x0a
        /*005e*/ 	.short	(.L_4245 - .L_4244)
	.align		4
.L_4244:
        /*0060*/ 	.word	index@(.nv.constant0._ZN2at6native18elementwise_kernelILi128ELi2EZNS0_22gpu_kernel_impl_nocastINS0_13AUnaryFunctorIiiiNS0_16BitwiseOrFunctorIiEEEEEEvRNS_18TensorIteratorBaseERKT_EUliE_EEviT1_)
        /*0064*/ 	.short	0x0210
        /*0066*/ 	.short	0x0220


	//----- nvinfo : EIATTR_SW_WAR
	.align		4
.L_4245:
        /*0068*/ 	.byte	0x04, 0x36
        /*006a*/ 	.short	(.L_4247 - .L_4246)
.L_4246:
        /*006c*/ 	.word	0x00000008
.L_4247:


//--------------------- .nv.info._ZN2at6native27unrolled_elementwise_kernelINS0_13AUnaryFunctorIiiiNS0_16BitwiseOrFunctorIiEEEESt5arrayIPcLm2EELi4E23TrivialOffsetCalculatorILi1EjESA_NS0_6memory15LoadWithoutCastENSB_16StoreWithoutCastEEEviT_T0_T2_T3_T4_T5_ --------------------------
	.section	.nv.info._ZN2at6native27unrolled_elementwise_kernelINS0_13AUnaryFunctorIiiiNS0_16BitwiseOrFunctorIiEEEESt5arrayIPcLm2EELi4E23TrivialOffsetCalculatorILi1EjESA_NS0_6memory15LoadWithoutCastENSB_16StoreWithoutCastEEEviT_T0_T2_T3_T4_T5_,"",@"SHT_CUDA_INFO"
	.sectionflags	@""
	.align	4


	//----- nvinfo : EIATTR_CUDA_API_VERSION
	.align		4
        /*0000*/ 	.byte	0x04, 0x37
        /*0002*/ 	.short	(.L_4249 - .L_4248)
.L_4248:
        /*0004*/ 	.word	0x00000082


	//----- nvinfo : EIATTR_KPARAM_INFO
	.align		4
.L_4249:
        /*0008*/ 	.byte	0x04, 0x17
        /*000a*/ 	.short	(.L_4251 - .L_4250)
.L_4250:
        /*000c*/ 	.word	0x00000000
        /*0010*/ 	.short	0x0006
        /*0012*/ 	.short	0x0023
        /*0014*/ 	.byte	0x00, 0xf0, 0x05, 0x00


	//----- nvinfo : EIATTR_KPARAM_INFO
	.align		4
.L_4251:
        /*0018*/ 	.byte	0x04, 0x17
        /*001a*/ 	.short	(.L_4253 - .L_4252)
.L_4252:
        /*001c*/ 	.word	0x00000000
        /*0020*/ 	.short	0x0005
        /*0022*/ 	.short	0x0022
        /*0024*/ 	.byte	0x00, 0xf0, 0x05, 0x00


	//----- nvinfo : EIATTR_KPARAM_INFO
	.align		4
.L_4253:
        /*0028*/ 	.byte	0x04, 0x17
        /*002a*/ 	.short	(.L_4255 - .L_4254)
.L_4254:
        /*002c*/ 	.word	0x00000000
        /*0030*/ 	.short	0x0004
        /*0032*/ 	.short	0x0021
        /*0034*/ 	.byte	0x00, 0xf0, 0x05, 0x00


	//----- nvinfo : EIATTR_KPARAM_INFO
	.align		4
.L_4255:
        /*0038*/ 	.byte	0x04, 0x17
        /*003a*/ 	.short	(.L_4257 - .L_4256)
.L_4256:
        /*003c*/ 	.word	0x00000000
        /*0040*/ 	.short	0x0003
        /*0042*/ 	.short	0x0020
        /*0044*/ 	.byte	0x00, 0xf0, 0x05, 0x00


	//----- nvinfo : EIATTR_KPARAM_INFO
	.align		4
.L_4257:
        /*0048*/ 	.byte	0x04, 0x17
        /*004a*/ 	.short	(.L_4259 - .L_4258)
.L_4258:
        /*004c*/ 	.word	0x00000000
        /*0050*/ 	.short	0x0002
        /*0052*/ 	.short	0x0010
        /*0054*/ 	.byte	0x00, 0xf0, 0x41, 0x00


	//----- nvinfo : EIATTR_KPARAM_INFO
	.align		4
.L_4259:
        /*0058*/ 	.byte	0x04, 0x17
        /*005a*/ 	.short	(.L_4261 - .L_4260)
.L_4260:
        /*005c*/ 	.word	0x00000000
        /*0060*/ 	.short	0x0001
        /*0062*/ 	.short	0x0004
        /*0064*/ 	.byte	0x00, 0xf0, 0x21, 0x00


	//----- nvinfo : EIATTR_KPARAM_INFO
	.align		4
.L_4261:
        /*0068*/ 	.byte	0x04, 0x17
        /*006a*/ 	.short	(.L_4263 - .L_4262)
.L_4262:
        /*006c*/ 	.word	0x00000000
        /*0070*/ 	.short	0x0000
        /*0072*/ 	.short	0x0000
        /*0074*/ 	.byte	0x00, 0xf0, 0x11, 0x00


	//----- nvinfo : EIATTR_SPARSE_MMA_MASK
	.align		4
.L_4263:
        /*0078*/ 	.byte	0x03, 0x50
        /*007a*/ 	.short	0x0000


	//----- nvinfo : EIATTR_MAXREG_COUNT
	.align		4
        /*007c*/ 	.byte	0x03, 0x1b
        /*007e*/ 	.short	0x00ff


	//----- nvinfo : EIATTR_MERCURY_ISA_VERSION
	.align		4
        /*0080*/ 	.byte	0x03, 0x5f
        /*0082*/ 	.short	0x0101


	//----- nvinfo : EIATTR_EXIT_INSTR_OFFSETS
	.align		4
        /*0084*/ 	.byte	0x04, 0x1c
        /*0086*/ 	.short	(.L_4265 - .L_4264)


	//   ....[0]....
.L_4264:
        /*0088*/ 	.word	0x000003b0


	//   ....[1]....
        /*008c*/ 	.word	0x00000400


	//----- nvinfo : EIATTR_MAX_THREADS
	.align		4
.L_4265:
        /*0090*/ 	.byte	0x04, 0x05
        /*0092*/ 	.short	(.L_4267 - .L_4266)
.L_4266:
        /*0094*/ 	.word	0x00000080
        /*0098*/ 	.word	0x00000001
        /*009c*/ 	.word	0x00000001


	//----- nvinfo : EIATTR_CRS_STACK_SIZE
	.align		4
.L_4267:
        /*00a0*/ 	.byte	0x04, 0x1e
        /*00a2*/ 	.short	(.L_4269 - .L_4268)
.L_4268:
        /*00a4*/ 	.word	0x00000000


	//----- nvinfo : EIATTR_CBANK_PARAM_SIZE
	.align		4
.L_4269:
        /*00a8*/ 	.byte	0x03, 0x19
        /*00aa*/ 	.short	0x0024


	//----- nvinfo : EIATTR_PARAM_CBANK
	.align		4
        /*00ac*/ 	.byte	0x04, 0x0a
        /*00ae*/ 	.short	(.L_4271 - .L_4270)
	.align		4
.L_4270:
        /*00b0*/ 	.word	index@(.nv.constant0._ZN2at6native27unrolled_elementwise_kernelINS0_13AUnaryFunctorIiiiNS0_16BitwiseOrFunctorIiEEEESt5arrayIPcLm2EELi4E23TrivialOffsetCalculatorILi1EjESA_NS0_6memory15LoadWithoutCastENSB_16StoreWithoutCastEEEviT_T0_T2_T3_T4_T5_)
        /*00b4*/ 	.short	0x0210
        /*00b6*/ 	.short	0x0024


	//----- nvinfo : EIATTR_SW_WAR
	.align		4
.L_4271:
        /*00b8*/ 	.byte	0x04, 0x36
        /*00ba*/ 	.short	(.L_4273 - .L_4272)
.L_4272:
        /*00bc*/ 	.word	0x00000008
.L_4273:


//--------------------- .nv.info._ZN2at6native29vectorized_elementwise_kernelILi2ENS0_13AUnaryFunctorIiiiNS0_16BitwiseOrFunctorIiEEEESt5arrayIPcLm2EEEEviT0_T1_ --------------------------
	.section	.nv.info._ZN2at6native29vectorized_elementwise_kernelILi2ENS0_13AUnaryFunctorIiiiNS0_16BitwiseOrFunctorIiEEEESt5arrayIPcLm2EEEEviT0_T1_,"",@"SHT_CUDA_INFO"
	.sectionflags	@""
	.align	4


	//----- nvinfo : EIATTR_CUDA_API_VERSION
	.align		4
        /*0000*/ 	.byte	0x04, 0x37
        /*0002*/ 	.short	(.L_4275 - .L_4274)
.L_4274:
        /*0004*/ 	.word	0x00000082


	//----- nvinfo : EIATTR_KPARAM_INFO
	.align		4
.L_4275:
        /*0008*/ 	.byte	0x04, 0x17
        /*000a*/ 	.short	(.L_4277 - .L_4276)
.L_4276:
        /*000c*/ 	.word	0x00000000
        /*0010*/ 	.short	0x0002
        /*0012*/ 	.short	0x0010
        /*0014*/ 	.byte	0x00, 0xf0, 0x41, 0x00


	//----- nvinfo : EIATTR_KPARAM_INFO
	.align		4
.L_4277:
        /*0018*/ 	.byte	0x04, 0x17
        /*001a*/ 	.short	(.L_4279 - .L_4278)
.L_4278:
        /*001c*/ 	.word	0x00000000
        /*0020*/ 	.short	0x0001
        /*0022*/ 	.short	0x0004
        /*0024*/ 	.byte	0x00, 0xf0, 0x21, 0x00


	//----- nvinfo : EIATTR_KPARAM_INFO
	.align		4
.L_4279:
        /*0028*/ 	.byte	0x04, 0x17
        /*002a*/ 	.short	(.L_4281 - .L_4280)
.L_4280:
        /*002c*/ 	.word	0x00000000
        /*0030*/ 	.short	0x0000
        /*0032*/ 	.short	0x0000
        /*0034*/ 	.byte	0x00, 0xf0, 0x11, 0x00


	//----- nvinfo : EIATTR_SPARSE_MMA_MASK
	.align		4
.L_4281:
        /*0038*/ 	.byte	0x03, 0x50
        /*003a*/ 	.short	0x0000


	//----- nvinfo : EIATTR_MAXREG_COUNT
	.align		4
        /*003c*/ 	.byte	0x03, 0x1b
        /*003e*/ 	.short	0x00ff


	//----- nvinfo : EIATTR_MERCURY_ISA_VERSION
	.align		4
        /*0040*/ 	.byte	0x03, 0x5f
        /*0042*/ 	.short	0x0101


	//----- nvinfo : EIATTR_EXIT_INSTR_OFFSETS
	.align		4
        /*0044*/ 	.byte	0x04, 0x1c
        /*0046*/ 	.short	(.L_4283 - .L_4282)


	//   ....[0]....
.L_4282:
        /*0048*/ 	.word	0x00000200


	//   ....[1]....
        /*004c*/ 	.word	0x00000980


	//   ....[2]....
        /*0050*/ 	.word	0x000009d0


	//----- nvinfo : EIATTR_MAX_THREADS
	.align		4
.L_4283:
        /*0054*/ 	.byte	0x04, 0x05
        /*0056*/ 	.short	(.L_4285 - .L_4284)
.L_4284:
        /*0058*/ 	.word	0x00000080
        /*005c*/ 	.word	0x00000001
        /*0060*/ 	.word	0x00000001


	//----- nvinfo : EIATTR_CRS_STACK_SIZE
	.align		4
.L_4285:
        /*0064*/ 	.byte	0x04, 0x1e
        /*0066*/ 	.short	(.L_4287 - .L_4286)
.L_4286:
        /*0068*/ 	.word	0x00000000


	//----- nvinfo : EIATTR_CBANK_PARAM_SIZE
	.align		4
.L_4287:
        /*006c*/ 	.byte	0x03, 0x19
        /*006e*/ 	.short	0x0020


	//----- nvinfo : EIATTR_PARAM_CBANK
	.align		4
        /*0070*/ 	.byte	0x04, 0x0a
        /*0072*/ 	.short	(.L_4289 - .L_4288)
	.align		4
.L_4288:
        /*0074*/ 	.word	index@(.nv.constant0._ZN2at6native29vectorized_elementwise_kernelILi2ENS0_13AUnaryFunctorIiiiNS0_16BitwiseOrFunctorIiEEEESt5arrayIPcLm2EEEEviT0_T1_)
        /*0078*/ 	.short	0x0210
        /*007a*/ 	.short	0x0020


	//----- nvinfo : EIATTR_SW_WAR
	.align		4
.L_4289:
        /*007c*/ 	.byte	0x04, 0x36
        /*007e*/ 	.short	(.L_4291 - .L_4290)
.L_4290:
        /*0080*/ 	.word	0x00000008
.L_4291:


//--------------------- .nv.info._ZN2at6native29vectorized_elementwise_kernelILi4ENS0_13AUnaryFunctorIiiiNS0_16BitwiseOrFunctorIiEEEESt5arrayIPcLm2EEEEviT0_T1_ --------------------------
	.section	.nv.info._ZN2at6native29vectorized_elementwise_kernelILi4ENS0_13AUnaryFunctorIiiiNS0_16BitwiseOrFunctorIiEEEESt5arrayIPcLm2EEEEviT0_T1_,"",@"SHT_CUDA_INFO"
	.sectionflags	@""
	.align	4


	//----- nvinfo : EIATTR_CUDA_API_VERSION
	.align		4
        /*0000*/ 	.byte	0x04, 0x37
        /*0002*/ 	.short	(.L_4293 - .L_4292)
.L_4292:
        /*0004*/ 	.word	0x00000082


	//----- nvinfo : EIATTR_KPARAM_INFO
	.align		4
.L_4293:
        /*0008*/ 	.byte	0x04, 0x17
        /*000a*/ 	.short	(.L_4295 - .L_4294)
.L_4294:
        /*000c*/ 	.word	0x00000000
        /*0010*/ 	.short	0x0002
        /*0012*/ 	.short	0x0010
        /*0014*/ 	.byte	0x00, 0xf0, 0x41, 0x00


	//----- nvinfo : EIATTR_KPARAM_INFO
	.align		4
.L_4295:
        /*0018*/ 	.byte	0x04, 0x17
        /*001a*/ 	.short	(.L_4297 - .L_4296)
.L_4296:
        /*001c*/ 	.word	0x00000000
        /*0020*/ 	.short	0x0001
        /*0022*/ 	.short	0x0004
        /*0024*/ 	.byte	0x00, 0xf0, 0x21, 0x00


	//----- nvinfo : EIATTR_KPARAM_INFO
	.align		4
.L_4297:
        /*0028*/ 	.byte	0x04, 0x17
        /*002a*/ 	.short	(.L_4299 - .L_4298)
.L_4298:
        /*002c*/ 	.word	0x00000000
        /*0030*/ 	.short	0x0000
        /*0032*/ 	.short	0x0000
        /*0034*/ 	.byte	0x00, 0xf0, 0x11, 0x00


	//----- nvinfo : EIATTR_SPARSE_MMA_MASK
	.align		4
.L_4299:
        /*0038*/ 	.byte	0x03, 0x50
        /*003a*/ 	.short	0x0000


	//----- nvinfo : EIATTR_MAXREG_COUNT
	.align		4
        /*003c*/ 	.byte	0x03, 0x1b
        /*003e*/ 	.short	0x00ff


	//----- nvinfo : EIATTR_MERCURY_ISA_VERSION
	.align		4
        /*0040*/ 	.byte	0x03, 0x5f
        /*0042*/ 	.short	0x0101


	//----- nvinfo : EIATTR_EXIT_INSTR_OFFSETS
	.align		4
        /*0044*/ 	.byte	0x04, 0x1c
        /*0046*/ 	.short	(.L_4301 - .L_4300)


	//   ....[0]....
.L_4300:
        /*0048*/ 	.word	0x000001c0


	//   ....[1]....
        /*004c*/ 	.word	0x00000940


	//   ....[2]....
        /*0050*/ 	.word	0x00000990


	//----- nvinfo : EIATTR_MAX_THREADS
	.align		4
.L_4301:
        /*0054*/ 	.byte	0x04, 0x05
        /*0056*/ 	.short	(.L_4303 - .L_4302)
.L_4302:
        /*0058*/ 	.word	0x00000080
        /*005c*/ 	.word	0x00000001
        /*0060*/ 	.word	0x00000001


	//----- nvinfo : EIATTR_CRS_STACK_SIZE
	.align		4
.L_4303:
        /*0064*/ 	.byte	0x04, 0x1e
        /*0066*/ 	.short	(.L_4305 - .L_4304)
.L_4304:
        /*0068*/ 	.word	0x00000000


	//----- nvinfo : EIATTR_CBANK_PARAM_SIZE
	.align		4
.L_4305:
        /*006c*/ 	.byte	0x03, 0x19
        /*006e*/ 	.short	0x0020


	//----- nvinfo : EIATTR_PARAM_CBANK
	.align		4
        /*0070*/ 	.byte	0x04, 0x0a
        /*0072*/ 	.short	(.L_4307 - .L_4306)
	.align		4
.L_4306:
        /*0074*/ 	.word	index@(.nv.constant0._ZN2at6native29vectorized_elementwise_kernelILi4ENS0_13AUnaryFunctorIiiiNS0_16BitwiseOrFunctorIiEEEESt5arrayIPcLm2EEEEviT0_T1_)
        /*0078*/ 	.short	0x0210
        /*007a*/ 	.short	0x0020


	//----- nvinfo : EIATTR_SW_WAR
	.align		4
.L_4307:
        /*007c*/ 	.byte	0x04, 0x36
        /*007e*/ 	.short	(.L_4309 - .L_4308)
.L_4308:
        /*0080*/ 	.word	0x00000008
.L_4309:


//--------------------- .nv.info._ZN2at6native29vectorized_elementwise_kernelILi8ENS0_13AUnaryFunctorIiiiNS0_16BitwiseOrFunctorIiEEEESt5arrayIPcLm2EEEEviT0_T1_ --------------------------
	.section	.nv.info._ZN2at6native29vectorized_elementwise_kernelILi8ENS0_13AUnaryFunctorIiiiNS0_16BitwiseOrFunctorIiEEEESt5arrayIPcLm2EEEEviT0_T1_,"",@"SHT_CUDA_INFO"
	.sectionflags	@""
	.align	4


	//----- nvinfo : EIATTR_CUDA_API_VERSION
	.align		4
        /*0000*/ 	.byte	0x04, 0x37
        /*0002*/ 	.short	(.L_4311 - .L_4310)
.L_4310:
        /*0004*/ 	.word	0x00000082


	//----- nvinfo : EIATTR_KPARAM_INFO
	.align		4
.L_4311:
        /*0008*/ 	.byte	0x04, 0x17
        /*000a*/ 	.short	(.L_4313 - .L_4312)
.L_4312:
        /*000c*/ 	.word	0x00000000
        /*0010*/ 	.short	0x0002
        /*0012*/ 	.short	0x0010
        /*0014*/ 	.byte	0x00, 0xf0, 0x41, 0x00


	//----- nvinfo : EIATTR_KPARAM_INFO
	.align		4
.L_4313:
        /*0018*/ 	.byte	0x04, 0x17
        /*001a*/ 	.short	(.L_4315 - .L_4314)
.L_4314:
        /*001c*/ 	.word	0x00000000
        /*0020*/ 	.short	0x0001
        /*0022*/ 	.short	0x0004
        /*0024*/ 	.byte	0x00, 0xf0, 0x21, 0x00


	//----- nvinfo : EIATTR_KPARAM_INFO
	.align		4
.L_4315:
        /*0028*/ 	.byte	0x04, 0x17
        /*002a*/ 	.short	(.L_4317 - .L_4316)
.L_4316:
        /*002c*/ 	.word	0x00000000
        /*0030*/ 	.short	0x0000
        /*0032*/ 	.short	0x0000
        /*0034*/ 	.byte	0x00, 0xf0, 0x11, 0x00


	//----- nvinfo : EIATTR_SPARSE_MMA_MASK
	.align		4
.L_4317:
        /*0038*/ 	.byte	0x03, 0x50
        /*003a*/ 	.short	0x0000


	//----- nvinfo : EIATTR_MAXREG_COUNT
	.align		4
        /*003c*/ 	.byte	0x03, 0x1b
        /*003e*/ 	.short	0x00ff


	//----- nvinfo : EIATTR_MERCURY_ISA_VERSION
	.align		4
        /*0040*/ 	.byte	0x03, 0x5f
        /*0042*/ 	.short	0x0101


	//----- nvinfo : EIATTR_EXIT_INSTR_OFFSETS
	.align		4
        /*0044*/ 	.byte	0x04, 0x1c
        /*0046*/ 	.short	(.L_4319 - .L_4318)


	//   ....[0]....
.L_4318:
        /*0048*/ 	.word	0x000001c0


	//   ....[1]....
        /*004c*/ 	.word	0x00000940


	//   ....[2]....
        /*0050*/ 	.word	0x00000990


	//----- nvinfo : EIATTR_MAX_THREADS
	.align		4
.L_4319:
        /*0054*/ 	.byte	0x04, 0x05
        /*0056*/ 	.short	(.L_4321 - .L_4320)
.L_4320:
        /*0058*/ 	.word	0x00000080
        /*005c*/ 	.word	0x00000001
        /*0060*/ 	.word	0x00000001


	//----- nvinfo : EIATTR_CRS_STACK_SIZE
	.align		4
.L_4321:
        /*0064*/ 	.byte	0x04, 0x1e
        /*0066*/ 	.short	(.L_4323 - .L_4322)
.L_4322:
        /*0068*/ 	.word	0x00000000


	//----- nvinfo : EIATTR_CBANK_PARAM_SIZE
	.align		4
.L_4323:
        /*006c*/ 	.byte	0x03, 0x19
        /*006e*/ 	.short	0x0020


	//----- nvinfo : EIATTR_PARAM_CBANK
	.align		4
        /*0070*/ 	.byte	0x04, 0x0a
        /*0072*/ 	.short	(.L_4325 - .L_4324)
	.align		4
.L_4324:
        /*0074*/ 	.word	index@(.nv.constant0._ZN2at6native29vectorized_elementwise_kernelILi8ENS0_13AUnaryFunctorIiiiNS0_16BitwiseOrFunctorIiEEEESt5arrayIPcLm2EEEEviT0_T1_)
        /*0078*/ 	.short	0x0210
        /*007a*/ 	.short	0x0020


	//----- nvinfo : EIATTR_SW_WAR
	.align		4
.L_4325:
        /*007c*/ 	.byte	0x04, 0x36
        /*007e*/ 	.short	(.L_4327 - .L_4326)
.L_4326:
        /*0080*/ 	.word	0x00000008
.L_4327:


//--------------------- .nv.info._ZN2at6native18elementwise_kernelILi128ELi4EZNS0_15gpu_kernel_implINS0_13BinaryFunctorIiiiNS0_16BitwiseOrFunctorIiEEEEEEvRNS_18TensorIteratorBaseERKT_EUliE_EEviT1_ --------------------------
	.section	.nv.info._ZN2at6native18elementwise_kernelILi128ELi4EZNS0_15gpu_kernel_implINS0_13BinaryFunctorIiiiNS0_16BitwiseOrFunctorIiEEEEEEvRNS_18TensorIteratorBaseERKT_EUliE_EEviT1_,"",@"SHT_CUDA_INFO"
	.sectionflags	@""
	.align	4


	//----- nvinfo : EIATTR_CUDA_API_VERSION
	.align		4
        /*0000*/ 	.byte	0x04, 0x37
        /*0002*/ 	.short	(.L_4329 - .L_4328)
.L_4328:
        /*0004*/ 	.word	0x00000082


	//----- nvinfo : EIATTR_KPARAM_INFO
	.align		4
.L_4329:
        /*0008*/ 	.byte	0x04, 0x17
        /*000a*/ 	.short	(.L_4331 - .L_4330)
.L_4330:
        /*000c*/ 	.word	0x00000000
        /*0010*/ 	.short	0x0001
        /*0012*/ 	.short	0x0008
        /*0014*/ 	.byte	0x00, 0xf0, 0x21, 0x0a


	//----- nvinfo : EIATTR_KPARAM_INFO
	.align		4
.L_4331:
        /*0018*/ 	.byte	0x04, 0x17
        /*001a*/ 	.short	(.L_4333 - .L_4332)
.L_4332:
        /*001c*/ 	.word	0x00000000
        /*0020*/ 	.short	0x0000
        /*0022*/ 	.short	0x0000
        /*0024*/ 	.byte	0x00, 0xf0, 0x11, 0x00


	//----- nvinfo : EIATTR_SPARSE_MMA_MASK
	.align		4
.L_4333:
        /*0028*/ 	.byte	0x03, 0x50
        /*002a*/ 	.short	0x0000


	//----- nvinfo : EIATTR_MAXREG_COUNT
	.align		4
        /*002c*/ 	.byte	0x03, 0x1b
        /*002e*/ 	.short	0x0080


	//----- nvinfo : EIATTR_EXTERNS
	.align		4
        /*0030*/ 	.byte	0x04, 0x0f
        /*0032*/ 	.short	(.L_4335 - .L_4334)


	//   ....[0]....
	.align		4
.L_4334:
        /*0034*/ 	.word	index@(__assertfail)


	//----- nvinfo : EIATTR_MERCURY_ISA_VERSION
	.align		4
.L_4335:
        /*0038*/ 	.byte	0x03, 0x5f
        /*003a*/ 	.short	0x0101


	//----- nvinfo : EIATTR_SYSCALL_OFFSETS
	.align		4
        /*003c*/ 	.byte	0x04, 0x46
        /*003e*/ 	.short	(.L_4337 - .L_4336)


	//   ....[0]....
.L_4336:
        /*0040*/ 	.word	0x000024b0


	//   ....[1]....
        /*0044*/ 	.word	0x000032b0


	//   ....[2]....
        /*0048*/ 	.word	0x000040f0


	//   ....[3]....
        /*004c*/ 	.word	0x000065c0


	//   ....[4]....
        /*0050*/ 	.word	0x000073c0


	//   ....[5]....
        /*0054*/ 	.word	0x00008200


	//   ....[6]....
        /*0058*/ 	.word	0x0000a6c0


	//   ....[7]....
        /*005c*/ 	.word	0x0000b4c0


	//   ....[8]....
        /*0060*/ 	.word	0x0000c300


	//   ....[9]....
        /*0064*/ 	.word	0x0000e7b0


	//   ....[10]....
        /*0068*/ 	.word	0x0000f5b0


	//   ....[11]....
        /*006c*/ 	.word	0x000103f0


	//----- nvinfo : EIATTR_EXIT_INSTR_OFFSETS
	.align		4
.L_4337:
        /*0070*/ 	.byte	0x04, 0x1c
        /*0072*/ 	.short	(.L_4339 - .L_4338)


	//   ....[0]....
.L_4338:
        /*0074*/ 	.word	0x0000c3a0


	//   ....[1]....
        /*0078*/ 	.word	0x0000f6e0


	//   ....[2]....
        /*007c*/ 	.word	0x0000f700


	//   ....[3]....
        /*0080*/ 	.word	0x0000f790


	//   ....[4]....
        /*0084*/ 	.word	0x0000f7b0


	//   ....[5]....
        /*0088*/ 	.word	0x0000f7d0


	//   ....[6]....
        /*008c*/ 	.word	0x0000f860


	//   ....[7]....
        /*0090*/ 	.word	0x0000f8a0


	//   ....[8]....
        /*0094*/ 	.word	0x0000f940


	//   ....[9]....
        /*0098*/ 	.word	0x0000f990


	//   ....[10]....
        /*009c*/ 	.word	0x0000f9c0


	//   ....[11]....
        /*00a0*/ 	.word	0x0000fa80


	//   ....[12]....
        /*00a4*/ 	.word	0x0000fac0


	//   ....[13]....
        /*00a8*/ 	.word	0x0000fc50


	//   ....[14]....
        /*00ac*/ 	.word	0x0000fdb0


	//   ....[15]....
        /*00b0*/ 	.word	0x0000fdf0


	//   ....[16]....
        /*00b4*/ 	.word	0x0000fe90


	//   ....[17]....
        /*00b8*/ 	.word	0x00010010


	//   ....[18]....
        /*00bc*/ 	.word	0x00010190


	//   ....[19]....
        /*00c0*/ 	.word	0x000102f0


	//   ....[20]....
        /*00c4*/ 	.word	0x00010400


	//   ....[21]....
        /*00c8*/ 	.word	0x00010430


	//   ....[22]....
        /*00cc*/ 	.word	0x00010450


	//----- nvinfo : EIATTR_MAX_THREADS
	.align		4
.L_4339:
        /*00d0*/ 	.byte	0x04, 0x05
        /*00d2*/ 	.short	(.L_4341 - .L_4340)
.L_4340:
        /*00d4*/ 	.word	0x00000080
        /*00d8*/ 	.word	0x00000001
        /*00dc*/ 	.word	0x00000001


	//----- nvinfo : EIATTR_CRS_STACK_SIZE
	.align		4
.L_4341:
        /*00e0*/ 	.byte	0x04, 0x1e
        /*00e2*/ 	.short	(.L_4343 - .L_4342)
.L_4342:
        /*00e4*/ 	.word	0x00000000


	//----- nvinfo : EIATTR_CBANK_PARAM_SIZE
	.align		4
.L_4343:
        /*00e8*/ 	.byte	0x03, 0x19
        /*00ea*/ 	.short	0x0290


	//----- nvinfo : EIATTR_PARAM_CBANK
	.align		4
        /*00ec*/ 	.byte	0x04, 0x0a
        /*00ee*/ 	.short	(.L_4345 - .L_4344)
	.align		4
.L_4344:
        /*00f0*/ 	.word	index@(.nv.constant0._ZN2at6native18elementwise_kernelILi128ELi4EZNS0_15gpu_kernel_implINS0_13BinaryFunctorIiiiNS0_16BitwiseOrFunctorIiEEEEEEvRNS_18TensorIteratorBaseERKT_EUliE_EEviT1_)
        /*00f4*/ 	.short	0x0210
        /*00f6*/ 	.short	0x0290


	//----- nvinfo : EIATTR_SW_WAR
	.align		4
.L_4345:
        /*00f8*/ 	.byte	0x04, 0x36
        /*00fa*/ 	.short	(.L_4347 - .L_4346)
.L_4346:
        /*00fc*/ 	.word	0x00000008
.L_4347:


//--------------------- .nv.info._ZN2at6native27unrolled_elementwise_kernelINS0_13BinaryFunctorIiiiNS0_16BitwiseOrFunctorIiEEEESt5arrayIPcLm3EELi4E23TrivialOffsetCalculatorILi2EjES9_ILi1EjENS0_6memory12LoadWithCastILi2EEENSC_13StoreWithCastILi1EEEEEviT_T0_T2_T3_T4_T5_ --------------------------
	.section	.nv.info._ZN2at6native27unrolled_elementwise_kernelINS0_13BinaryFunctorIiiiNS0_16BitwiseOrFunctorIiEEEESt5arrayIPcLm3EELi4E23TrivialOffsetCalculatorILi2EjES9_ILi1EjENS0_6memory12LoadWithCastILi2EEENSC_13StoreWithCastILi1EEEEEviT_T0_T2_T3_T4_T5_,"",@"SHT_CUDA_INFO"
	.sectionflags	@""
	.align	4


	//----- nvinfo : EIATTR_CUDA_API_VERSION
	.align		4
        /*0000*/ 	.byte	0x04, 0x37
        /*0002*/ 	.short	(.L_4349 - .L_4348)
.L_4348:
        /*0004*/ 	.word	0x00000082


	//----- nvinfo : EIATTR_KPARAM_INFO
	.align		4
.L_4349:
        /*0008*/ 	.byte	0x04, 0x17
        /*000a*/ 	.short	(.L_4351 - .L_4350)
.L_4350:
        /*000c*/ 	.word	0x00000000
        /*0010*/ 	.short	0x0006
        /*0012*/ 	.short	0x0030
        /*0014*/ 	.byte	0x00, 0xf0, 0x21, 0x00


	//----- nvinfo : EIATTR_KPARAM_INFO
	.align		4
.L_4351:
        /*0018*/ 	.byte	0x04, 0x17
        /*001a*/ 	.short	(.L_4353 - .L_4352)
.L_4352:
        /*001c*/ 	.word	0x00000000
        /*0020*/ 	.short	0x0005
        /*0022*/ 	.short	0x0024
        /*0024*/ 	.byte	0x00, 0xf0, 0x31, 0x00


	//----- nvinfo : EIATTR_KPARAM_INFO
	.align		4
.L_4353:
        /*0028*/ 	.byte	0x04, 0x17
        /*002a*/ 	.short	(.L_4355 - .L_4354)
.L_4354:
        /*002c*/ 	.word	0x00000000
        /*0030*/ 	.short	0x0004
        /*0032*/ 	.short	0x0021
        /*0034*/ 	.byte	0x00, 0xf0, 0x05, 0x00


	//----- nvinfo : EIATTR_KPARAM_INFO
	.align		4
.L_4355:
        /*0038*/ 	.byte	0x04, 0x17
        /*003a*/ 	.short	(.L_4357 - .L_4356)
.L_4356:
        /*003c*/ 	.word	0x00000000
        /*0040*/ 	.short	0x0003
        /*0042*/ 	.short	0x0020
        /*0044*/ 	.byte	0x00, 0xf0, 0x05, 0x00


	//----- nvinfo : EIATTR_KPARAM_INFO
	.align		4
.L_4357:
        /*0048*/ 	.byte	0x04, 0x17
        /*004a*/ 	.short	(.L_4359 - .L_4358)
.L_4358:
        /*004c*/ 	.word	0x00000000
        /*0050*/ 	.short	0x0002
        /*0052*/ 	.short	0x0008
        /*0054*/ 	.byte	0x00, 0xf0, 0x61, 0x00


	//----- nvinfo : EIATTR_KPARAM_INFO
	.align		4
.L_4359:
        /*0058*/ 	.byte	0x04, 0x17
        /*005a*/ 	.short	(.L_4361 - .L_4360)
.L_4360:
        /*005c*/ 	.word	0x00000000
        /*0060*/ 	.short	0x0001
        /*0062*/ 	.short	0x0004
        /*0064*/ 	.byte	0x00, 0xf0, 0x05, 0x00


	//----- nvinfo : EIATTR_KPARAM_INFO
	.align		4
.L_4361:
        /*0068*/ 	.byte	0x04, 0x17
        /*006a*/ 	.short	(.L_4363 - .L_4362)
.L_4362:
        /*006c*/ 	.word	0x00000000
        /*0070*/ 	.short	0x0000
        /*0072*/ 	.short	0x0000
        /*0074*/ 	.byte	0x00, 0xf0, 0x11, 0x00


	//----- nvinfo : EIATTR_SPARSE_MMA_MASK
	.align		4
.L_4363:
        /*0078*/ 	.byte	0x03, 0x50
        /*007a*/ 	.short	0x0000


	//----- nvinfo : EIATTR_MAXREG_COUNT
	.align		4
        /*007c*/ 	.byte	0x03, 0x1b
        /*007e*/ 	.short	0x00ff


	//----- nvinfo : EIATTR_EXTERNS
	.align		4
        /*0080*/ 	.byte	0x04, 0x0f
        /*0082*/ 	.short	(.L_4365 - .L_4364)


	//   ....[0]....
	.align		4
.L_4364:
        /*0084*/ 	.word	index@(__assertfail)


	//----- nvinfo : EIATTR_MERCURY_ISA_VERSION
	.align		4
.L_4365:
        /*0088*/ 	.byte	0x03, 0x5f
        /*008a*/ 	.short	0x0101


	//----- nvinfo : EIATTR_SYSCALL_OFFSETS
	.align		4
        /*008c*/ 	.byte	0x04, 0x46
        /*008e*/ 	.short	(.L_4367 - .L_4366)


	//   ....[0]....
.L_4366:
        /*0090*/ 	.word	0x00000ec0


	//   ....[1]....
        /*0094*/ 	.word	0x00001cd0


	//   ....[2]....
        /*0098*/ 	.word	0x00002b60


	//   ....[3]....
        /*009c*/ 	.word	0x00003970


	//   ....[4]....
        /*00a0*/ 	.word	0x00004810


	//   ....[5]....
        /*00a4*/ 	.word	0x00005630


	//   ....[6]....
        /*00a8*/ 	.word	0x000064b0


	//   ....[7]....
        /*00ac*/ 	.word	0x000072c0


	//   ....[8]....
        /*00b0*/ 	.word	0x00008200


	//   ....[9]....
        /*00b4*/ 	.word	0x000090e0


	//   ....[10]....
        /*00b8*/ 	.word	0x00009fb0


	//   ....[11]....
        /*00bc*/ 	.word	0x0000ae80


	//----- nvinfo : EIATTR_EXIT_INSTR_OFFSETS
	.align		4
.L_4367:
        /*00c0*/ 	.byte	0x04, 0x1c
        /*00c2*/ 	.short	(.L_4369 - .L_4368)


	//   ....[0]....
.L_4368:
        /*00c4*/ 	.word	0x0000a040


	//   ....[1]....
        /*00c8*/ 	.word	0x0000a170


	//   ....[2]....
        /*00cc*/ 	.word	0x0000a190


	//   ....[3]....
        /*00d0*/ 	.word	0x0000a220


	//   ....[4]....
        /*00d4*/ 	.word	0x0000a240


	//   ....[5]....
        /*00d8*/ 	.word	0x0000a260


	//   ....[6]....
        /*00dc*/ 	.word	0x0000a2f0


	//   ....[7]....
        /*00e0*/ 	.word	0x0000a330


	//   ....[8]....
        /*00e4*/ 	.word	0x0000a3d0


	//   ....[9]....
        /*00e8*/ 	.word	0x0000a420


	//   ....[10]....
        /*00ec*/ 	.word	0x0000a450


	//   ....[11]....
        /*00f0*/ 	.word	0x0000a510


	//   ....[12]....
        /*00f4*/ 	.word	0x0000a550


	//   ....[13]....
        /*00f8*/ 	.word	0x0000a6e0


	//   ....[14]....
        /*00fc*/ 	.word	0x0000a840


	//   ....[15]....
        /*0100*/ 	.word	0x0000a880


	//   ....[16]....
        /*0104*/ 	.word	0x0000a920


	//   ....[17]....
        /*0108*/ 	.word	0x0000aaa0


	//   ....[18]....
        /*010c*/ 	.word	0x0000ac20


	//   ....[19]....
        /*0110*/ 	.word	0x0000ad80


	//   ....[20]....
        /*0114*/ 	.word	0x0000ae90


	//   ....[21]....
        /*0118*/ 	.word	0x0000aec0


	//   ....[22]....
        /*011c*/ 	.word	0x0000aee0


	//----- nvinfo : EIATTR_MAX_THREADS
	.align		4
.L_4369:
        /*0120*/ 	.byte	0x04, 0x05
        /*0122*/ 	.short	(.L_4371 - .L_4370)
.L_4370:
        /*0124*/ 	.word	0x00000080
        /*0128*/ 	.word	0x00000001
        /*012c*/ 	.word	0x00000001


	//----- nvinfo : EIATTR_CRS_STACK_SIZE
	.align		4
.L_4371:
        /*0130*/ 	.byte	0x04, 0x1e
        /*0132*/ 	.short	(.L_4373 - .L_4372)
.L_4372:
        /*0134*/ 	.word	0x00000000


	//----- nvinfo : EIATTR_CBANK_PARAM_SIZE
	.align		4
.L_4373:
        /*0138*/ 	.byte	0x03, 0x19
        /*013a*/ 	.short	0x0038


	//----- nvinfo : EIATTR_PARAM_CBANK
	.align		4
        /*013c*/ 	.byte	0x04, 0x0a
        /*013e*/ 	.short	(.L_4375 - .L_4374)
	.align		4
.L_4374:
        /*0140*/ 	.word	index@(.nv.constant0._ZN2at6native27unrolled_elementwise_kernelINS0_13BinaryFunctorIiiiNS0_16BitwiseOrFunctorIiEEEESt5arrayIPcLm3EELi4E23TrivialOffsetCalculatorILi2EjES9_ILi1EjENS0_6memory12LoadWithCastILi2EEENSC_13StoreWithCastILi1EEEEEviT_T0_T2_T3_T4_T5_)
        /*0144*/ 	.short	0x0210
        /*0146*/ 	.short	0x0038


	//----- nvinfo : EIATTR_SW_WAR
	.align		4
.L_4375:
        /*0148*/ 	.byte	0x04, 0x36
        /*014a*/ 	.short	(.L_4377 - .L_4376)
.L_4376:
        /*014c*/ 	.word	0x00000008
.L_4377:


//--------------------- .nv.info._ZN2at6native18elementwise_kernelILi128ELi2EZNS0_22gpu_kernel_impl_nocastINS0_13BinaryFunctorIiiiNS0_16BitwiseOrFunctorIiEEEEEEvRNS_18TensorIteratorBaseERKT_EUliE_EEviT1_ --------------------------
	.section	.nv.info._ZN2at6native18elementwise_kernelILi128ELi2EZNS0_22gpu_kernel_impl_nocastINS0_13BinaryFunctorIiiiNS0_16BitwiseOrFunctorIiEEEEEEvRNS_18TensorIteratorBaseERKT_EUliE_EEviT1_,"",@"SHT_CUDA_INFO"
	.sectionflags	@""
	.align	4


	//----- nvinfo : EIATTR_CUDA_API_VERSION
	.align		4
        /*0000*/ 	.byte	0x04, 0x37
        /*0002*/ 	.short	(.L_4379 - .L_4378)
.L_4378:
        /*0004*/ 	.word	0x00000082


	//----- nvinfo : EIATTR_KPARAM_INFO
	.align		4
.L_4379:
        /*0008*/ 	.byte	0x04, 0x17
        /*000a*/ 	.short	(.L_4381 - .L_4380)
.L_4380:
        /*000c*/ 	.word	0x00000000
        /*0010*/ 	.short	0x0001
        /*0012*/ 	.short	0x0008
        /*0014*/ 	.byte	0x00, 0xf0, 0x21, 0x0a


	//----- nvinfo : EIATTR_KPARAM_INFO
	.align		4
.L_4381:
        /*0018*/ 	.byte	0x04, 0x17
        /*001a*/ 	.short	(.L_4383 - .L_4382)
.L_4382:
        /*001c*/ 	.word	0x00000000
        /*0020*/ 	.short	0x0000
        /*0022*/ 	.short	0x0000
        /*0024*/ 	.byte	0x00, 0xf0, 0x11, 0x00


	//----- nvinfo : EIATTR_SPARSE_MMA_MASK
	.align		4
.L_4383:
        /*0028*/ 	.byte	0x03, 0x50
        /*002a*/ 	.short	0x0000


	//----- nvinfo : EIATTR_MAXREG_COUNT
	.align		4
        /*002c*/ 	.byte	0x03, 0x1b
        /*002e*/ 	.short	0x0080


	//----- nvinfo : EIATTR_MERCURY_ISA_VERSION
	.align		4
        /*0030*/ 	.byte	0x03, 0x5f
        /*0032*/ 	.short	0x0101


	//----- nvinfo : EIATTR_EXIT_INSTR_OFFSETS
	.align		4
        /*0034*/ 	.byte	0x04, 0x1c
        /*0036*/ 	.short	(.L_4385 - .L_4384)


	//   ....[0]....
.L_4384:
        /*0038*/ 	.word	0x000017b0


	//   ....[1]....
        /*003c*/ 	.word	0x00002ea0


	//----- nvinfo : EIATTR_MAX_THREADS
	.align		4
.L_4385:
        /*0040*/ 	.byte	0x04, 0x05
        /*0042*/ 	.short	(.L_4387 - .L_4386)
.L_4386:
        /*0044*/ 	.word	0x00000080
        /*0048*/ 	.word	0x00000001
        /*004c*/ 	.word	0x00000001


	//----- nvinfo : EIATTR_CRS_STACK_SIZE
	.align		4
.L_4387:
        /*0050*/ 	.byte	0x04, 0x1e
        /*0052*/ 	.short	(.L_4389 - .L_4388)
.L_4388:
        /*0054*/ 	.word	0x00000000


	//----- nvinfo : EIATTR_CBANK_PARAM_SIZE
	.align		4
.L_4389:
        /*0058*/ 	.byte	0x03, 0x19
        /*005a*/ 	.short	0x0290


	//----- nvinfo : EIATTR_PARAM_CBANK
	.align		4
        /*005c*/ 	.byte	0x04, 0x0a
        /*005e*/ 	.short	(.L_4391 - .L_4390)
	.align		4
.L_4390:
        /*0060*/ 	.word	index@(.nv.constant0._ZN2at6native18elementwise_kernelILi128ELi2EZNS0_22gpu_kernel_impl_nocastINS0_13BinaryFunctorIiiiNS0_16BitwiseOrFunctorIiEEEEEEvRNS_18TensorIteratorBaseERKT_EUliE_EEviT1_)
        /*0064*/ 	.short	0x0210
        /*0066*/ 	.short	0x0290


	//----- nvinfo : EIATTR_SW_WAR
	.align		4
.L_4391:
        /*0068*/ 	.byte	0x04, 0x36
        /*006a*/ 	.short	(.L_4393 - .L_4392)
.L_4392:
        /*006c*/ 	.word	0x00000008
.L_4393:


//--------------------- .nv.info._ZN2at6native27unrolled_elementwise_kernelINS0_13BinaryFunctorIiiiNS0_16BitwiseOrFunctorIiEEEESt5arrayIPcLm3EELi4E23TrivialOffsetCalculatorILi2EjES9_ILi1EjENS0_6memory15LoadWithoutCastENSC_16StoreWithoutCastEEEviT_T0_T2_T3_T4_T5_ --------------------------
	.section	.nv.info._ZN2at6native27unrolled_elementwise_kernelINS0_13BinaryFunctorIiiiNS0_16BitwiseOrFunctorIiEEEESt5arrayIPcLm3EELi4E23TrivialOffsetCalculatorILi2EjES9_ILi1EjENS0_6memory15LoadWithoutCastENSC_16StoreWithoutCastEEEviT_T0_T2_T3_T4_T5_,"",@"SHT_CUDA_INFO"
	.sectionflags	@""
	.align	4


	//----- nvinfo : EIATTR_CUDA_API_VERSION
	.align		4
        /*0000*/ 	.byte	0x04, 0x37
        /*0002*/ 	.short	(.L_4395 - .L_4394)
.L_4394:
        /*0004*/ 	.word	0x00000082


	//----- nvinfo : EIATTR_KPARAM_INFO
	.align		4
.L_4395:
        /*0008*/ 	.byte	0x04, 0x17
        /*000a*/ 	.short	(.L_4397 - .L_4396)
.L_4396:
        /*000c*/ 	.word	0x00000000
        /*0010*/ 	.short	0x0006
        /*0012*/ 	.short	0x0023
        /*0014*/ 	.byte	0x00, 0xf0, 0x05, 0x00


	//----- nvinfo : EIATTR_KPARAM_INFO
	.align		4
.L_4397:
        /*0018*/ 	.byte	0x04, 0x17
        /*001a*/ 	.short	(.L_4399 - .L_4398)
.L_4398:
        /*001c*/ 	.word	0x00000000
        /*0020*/ 	.short	0x0005
        /*0022*/ 	.short	0x0022
        /*0024*/ 	.byte	0x00, 0xf0, 0x05, 0x00


	//----- nvinfo : EIATTR_KPARAM_INFO
	.align		4
.L_4399:
        /*0028*/ 	.byte	0x04, 0x17
        /*002a*/ 	.short	(.L_4401 - .L_4400)
.L_4400:
        /*002c*/ 	.word	0x00000000
        /*0030*/ 	.short	0x0004
        /*0032*/ 	.short	0x0021
        /*0034*/ 	.byte	0x00, 0xf0, 0x05, 0x00


	//----- nvinfo : EIATTR_KPARAM_INFO
	.align		4
.L_4401:
        /*0038*/ 	.byte	0x04, 0x17
        /*003a*/ 	.short	(.L_4403 - .L_4402)
.L_4402:
        /*003c*/ 	.word	0x00000000
        /*0040*/ 	.short	0x0003
        /*0042*/ 	.short	0x0020
        /*0044*/ 	.byte	0x00, 0xf0, 0x05, 0x00


	//----- nvinfo : EIATTR_KPARAM_INFO
	.align		4
.L_4403:
        /*0048*/ 	.byte	0x04, 0x17
        /*004a*/ 	.short	(.L_4405 - .L_4404)
.L_4404:
        /*004c*/ 	.word	0x00000000
        /*0050*/ 	.short	0x0002
        /*0052*/ 	.short	0x0008
        /*0054*/ 	.byte	0x00, 0xf0, 0x61, 0x00


	//----- nvinfo : EIATTR_KPARAM_INFO
	.align		4
.L_4405:
        /*0058*/ 	.byte	0x04, 0x17
        /*005a*/ 	.short	(.L_4407 - .L_4406)
.L_4406:
        /*005c*/ 	.word	0x00000000
        /*0060*/ 	.short	0x0001
        /*0062*/ 	.short	0x0004
        /*0064*/ 	.byte	0x00, 0xf0, 0x05, 0x00


	//----- nvinfo : EIATTR_KPARAM_INFO
	.align		4
.L_4407:
        /*0068*/ 	.byte	0x04, 0x17
        /*006a*/ 	.short	(.L_4409 - .L_4408)
.L_4408:
        /*006c*/ 	.word	0x00000000
        /*0070*/ 	.short	0x0000
        /*0072*/ 	.short	0x0000
        /*0074*/ 	.byte	0x00, 0xf0, 0x11, 0x00


	//----- nvinfo : EIATTR_SPARSE_MMA_MASK
	.align		4
.L_4409:
        /*0078*/ 	.byte	0x03, 0x50
        /*007a*/ 	.short	0x0000


	//----- nvinfo : EIATTR_MAXREG_COUNT
	.align		4
        /*007c*/ 	.byte	0x03, 0x1b
        /*007e*/ 	.short	0x00ff


	//----- nvinfo : EIATTR_MERCURY_ISA_VERSION
	.align		4
        /*0080*/ 	.byte	0x03, 0x5f
        /*0082*/ 	.short	0x0101


	//----- nvinfo : EIATTR_EXIT_INSTR_OFFSETS
	.align		4
        /*0084*/ 	.byte	0x04, 0x1c
        /*0086*/ 	.short	(.L_4411 - .L_4410)


	//   ....[0]....
.L_4410:
        /*0088*/ 	.word	0x00000480


	//   ....[1]....
        /*008c*/ 	.word	0x000004e0


	//----- nvinfo : EIATTR_MAX_THREADS
	.align		4
.L_4411:
        /*0090*/ 	.byte	0x04, 0x05
        /*0092*/ 	.short	(.L_4413 - .L_4412)
.L_4412:
        /*0094*/ 	.word	0x00000080
        /*0098*/ 	.word	0x00000001
        /*009c*/ 	.word	0x00000001


	//----- nvinfo : EIATTR_CRS_STACK_SIZE
	.align		4
.L_4413:
        /*00a0*/ 	.byte	0x04, 0x1e
        /*00a2*/ 	.short	(.L_4415 - .L_4414)
.L_4414:
        /*00a4*/ 	.word	0x00000000


	//----- nvinfo : EIATTR_CBANK_PARAM_SIZE
	.align		4
.L_4415:
        /*00a8*/ 	.byte	0x03, 0x19
        /*00aa*/ 	.short	0x0024


	//----- nvinfo : EIATTR_PARAM_CBANK
	.align		4
        /*00ac*/ 	.byte	0x04, 0x0a
        /*00ae*/ 	.short	(.L_4417 - .L_4416)
	.align		4
.L_4416:
        /*00b0*/ 	.word	index@(.nv.constant0._ZN2at6native27unrolled_elementwise_kernelINS0_13BinaryFunctorIiiiNS0_16BitwiseOrFunctorIiEEEESt5arrayIPcLm3EELi4E23TrivialOffsetCalculatorILi2EjES9_ILi1EjENS0_6memory15LoadWithoutCastENSC_16StoreWithoutCastEEEviT_T0_T2_T3_T4_T5_)
        /*00b4*/ 	.short	0x0210
        /*00b6*/ 	.short	0x0024


	//----- nvinfo : EIATTR_SW_WAR
	.align		4
.L_4417:
        /*00b8*/ 	.byte	0x04, 0x36
        /*00ba*/ 	.short	(.L_4419 - .L_4418)
.L_4418:
        /*00bc*/ 	.word	0x00000008
.L_4419:


//--------------------- .nv.info._ZN2at6native29vectorized_elementwise_kernelILi2ENS0_13BinaryFunctorIiiiNS0_16BitwiseOrFunctorIiEEEESt5arrayIPcLm3EEEEviT0_T1_ --------------------------
	.section	.nv.info._ZN2at6native29vectorized_elementwise_kernelILi2ENS0_13BinaryFunctorIiiiNS0_16BitwiseOrFunctorIiEEEESt5arrayIPcLm3EEEEviT0_T1_,"",@"SHT_CUDA_INFO"
	.sectionflags	@""
	.align	4


	//----- nvinfo : EIATTR_CUDA_API_VERSION
	.align		4
        /*0000*/ 	.byte	0x04, 0x37
        /*0002*/ 	.short	(.L_4421 - .L_4420)
.L_4420:
        /*0004*/ 	.word	0x00000082


	//----- nvinfo : EIATTR_KPARAM_INFO
	.align		4
.L_4421:
        /*0008*/ 	.byte	0x04, 0x17
        /*000a*/ 	.short	(.L_4423 - .L_4422)
.L_4422:
        /*000c*/ 	.word	0x00000000
        /*0010*/ 	.short	0x0002
        /*0012*/ 	.short	0x0008
        /*0014*/ 	.byte	0x00, 0xf0, 0x61, 0x00


	//----- nvinfo : EIATTR_KPARAM_INFO
	.align		4
.L_4423:
        /*0018*/ 	.byte	0x04, 0x17
        /*001a*/ 	.short	(.L_4425 - .L_4424)
.L_4424:
        /*001c*/ 	.word	0x00000000
        /*0020*/ 	.short	0x0001
        /*0022*/ 	.short	0x0004
        /*0024*/ 	.byte	0x00, 0xf0, 0x05, 0x00


	//----- nvinfo : EIATTR_KPARAM_INFO
	.align		4
.L_4425:
        /*0028*/ 	.byte	0x04, 0x17
        /*002a*/ 	.short	(.L_4427 - .L_4426)
.L_4426:
        /*002c*/ 	.word	0x00000000
        /*0030*/ 	.short	0x0000
        /*0032*/ 	.short	0x0000
        /*0034*/ 	.byte	0x00, 0xf0, 0x11, 0x00


	//----- nvinfo : EIATTR_SPARSE_MMA_MASK
	.align		4
.L_4427:
        /*0038*/ 	.byte	0x03, 0x50
        /*003a*/ 	.short	0x0000


	//----- nvinfo : EIATTR_MAXREG_COUNT
	.align		4
        /*003c*/ 	.byte	0x03, 0x1b
        /*003e*/ 	.short	0x00ff


	//----- nvinfo : EIATTR_MERCURY_ISA_VERSION
	.align		4
        /*0040*/ 	.byte	0x03, 0x5f
        /*0042*/ 	.short	0x0101


	//----- nvinfo : EIATTR_EXIT_INSTR_OFFSETS
	.align		4
        /*0044*/ 	.byte	0x04, 0x1c
        /*0046*/ 	.short	(.L_4429 - .L_4428)


	//   ....[0]....
.L_4428:
        /*0048*/ 	.word	0x00000260


	//   ....[1]....
        /*004c*/ 	.word	0x00000bb0


	//   ....[2]....
        /*0050*/ 	.word	0x00000c00


	//----- nvinfo : EIATTR_MAX_THREADS
	.align		4
.L_4429:
        /*0054*/ 	.byte	0x04, 0x05
        /*0056*/ 	.short	(.L_4431 - .L_4430)
.L_4430:
        /*0058*/ 	.word	0x00000080
        /*005c*/ 	.word	0x00000001
        /*0060*/ 	.word	0x00000001


	//----- nvinfo : EIATTR_CRS_STACK_SIZE
	.align		4
.L_4431:
        /*0064*/ 	.byte	0x04, 0x1e
        /*0066*/ 	.short	(.L_4433 - .L_4432)
.L_4432:
        /*0068*/ 	.word	0x00000000


	//----- nvinfo : EIATTR_CBANK_PARAM_SIZE
	.align		4
.L_4433:
        /*006c*/ 	.byte	0x03, 0x19
        /*006e*/ 	.short	0x0020


	//----- nvinfo : EIATTR_PARAM_CBANK
	.align		4
        /*0070*/ 	.byte	0x04, 0x0a
        /*0072*/ 	.short	(.L_4435 - .L_4434)
	.align		4
.L_4434:
        /*0074*/ 	.word	index@(.nv.constant0._ZN2at6native29vectorized_elementwise_kernelILi2ENS0_13BinaryFunctorIiiiNS0_16BitwiseOrFunctorIiEEEESt5arrayIPcLm3EEEEviT0_T1_)
        /*0078*/ 	.short	0x0210
        /*007a*/ 	.short	0x0020


	//----- nvinfo : EIATTR_SW_WAR
	.align		4
.L_4435:
        /*007c*/ 	.byte	0x04, 0x36
        /*007e*/ 	.short	(.L_4437 - .L_4436)
.L_4436:
        /*0080*/ 	.word	0x00000008
.L_4437:


//--------------------- .nv.info._ZN2at6native29vectorized_elementwise_kernelILi4ENS0_13BinaryFunctorIiiiNS0_16BitwiseOrFunctorIiEEEESt5arrayIPcLm3EEEEviT0_T1_ --------------------------
	.section	.nv.info._ZN2at6native29vectorized_elementwise_kernelILi4ENS0_13BinaryFunctorIiiiNS0_16BitwiseOrFunctorIiEEEESt5arrayIPcLm3EEEEviT0_T1_,"",@"SHT_CUDA_INFO"
	.sectionflags	@""
	.align	4


	//----- nvinfo : EIATTR_CUDA_API_VERSION
	.align		4
        /*0000*/ 	.byte	0x04, 0x37
        /*0002*/ 	.short	(.L_4439 - .L_4438)
.L_4438:
        /*0004*/ 	.word	0x00000082


	//----- nvinfo : EIATTR_KPARAM_INFO
	.align		4
.L_4439:
        /*0008*/ 	.byte	0x04, 0x17
        /*000a*/ 	.short	(.L_4441 - .L_4440)
.L_4440:
        /*000c*/ 	.word	0x00000000
        /*0010*/ 	.short	0x0002
        /*0012*/ 	.short	0x0008
        /*0014*/ 	.byte	0x00, 0xf0, 0x61, 0x00


	//----- nvinfo : EIATTR_KPARAM_INFO
	.align		4
.L_4441:
        /*0018*/ 	.byte	0x04, 0x17
        /*001a*/ 	.short	(.L_4443 - .L_4442)
.L_4442:
        /*001c*/ 	.word	0x00000000
        /*0020*/ 	.short	0x0001
        /*0022*/ 	.short	0x0004
        /*0024*/ 	.byte	0x00, 0xf0, 0x05, 0x00


	//----- nvinfo : EIATTR_KPARAM_INFO
	.align		4
.L_4443:
        /*0028*/ 	.byte	0x04, 0x17
        /*002a*/ 	.short	(.L_4445 - .L_4444)
.L_4444:
        /*002c*/ 	.word	0x00000000
        /*0030*/ 	.short	0x0000
        /*0032*/ 	.short	0x0000
        /*0034*/ 	.byte	0x00, 0xf0, 0x11, 0x00


	//----- nvinfo : EIATTR_SPARSE_MMA_MASK
	.align		4
.L_4445:
        /*0038*/ 	.byte	0x03, 0x50
        /*003a*/ 	.short	0x0000


	//----- nvinfo : EIATTR_MAXREG_COUNT
	.align		4
        /*003c*/ 	.byte	0x03, 0x1b
        /*003e*/ 	.short	0x00ff


	//----- nvinfo : EIATTR_MERCURY_ISA_VERSION
	.align		4
        /*0040*/ 	.byte	0x03, 0x5f
        /*0042*/ 	.short	0x0101


	//----- nvinfo : EIATTR_EXIT_INSTR_OFFSETS
	.align		4
        /*0044*/ 	.byte	0x04, 0x1c
        /*0046*/ 	.short	(.L_4447 - .L_4446)


	//   ....[0]....
.L_4446:
        /*0048*/ 	.word	0x00000200


	//   ....[1]....
        /*004c*/ 	.word	0x00000b50


	//   ....[2]....
        /*0050*/ 	.word	0x00000ba0


	//----- nvinfo : EIATTR_MAX_THREADS
	.align		4
.L_4447:
        /*0054*/ 	.byte	0x04, 0x05
        /*0056*/ 	.short	(.L_4449 - .L_4448)
.L_4448:
        /*0058*/ 	.word	0x00000080
        /*005c*/ 	.word	0x00000001
        /*0060*/ 	.word	0x00000001


	//----- nvinfo : EIATTR_CRS_STACK_SIZE
	.align		4
.L_4449:
        /*0064*/ 	.byte	0x04, 0x1e
        /*0066*/ 	.short	(.L_4451 - .L_4450)
.L_4450:
        /*0068*/ 	.word	0x00000000


	//----- nvinfo : EIATTR_CBANK_PARAM_SIZE
	.align		4
.L_4451:
        /*006c*/ 	.byte	0x03, 0x19
        /*006e*/ 	.short	0x0020


	//----- nvinfo : EIATTR_PARAM_CBANK
	.align		4
        /*0070*/ 	.byte	0x04, 0x0a
        /*0072*/ 	.short	(.L_4453 - .L_4452)
	.align		4
.L_4452:
        /*0074*/ 	.word	index@(.nv.constant0._ZN2at6native29vectorized_elementwise_kernelILi4ENS0_13BinaryFunctorIiiiNS0_16BitwiseOrFunctorIiEEEESt5arrayIPcLm3EEEEviT0_T1_)
        /*0078*/ 	.short	0x0210
        /*007a*/ 	.short	0x0020


	//----- nvinfo : EIATTR_SW_WAR
	.align		4
.L_4453:
        /*007c*/ 	.byte	0x04, 0x36
        /*007e*/ 	.short	(.L_4455 - .L_4454)
.L_4454:
        /*0080*/ 	.word	0x00000008
.L_4455:


//--------------------- .nv.info._ZN2at6native29vectorized_elementwise_kernelILi8ENS0_13BinaryFunctorIiiiNS0_16BitwiseOrFunctorIiEEEESt5arrayIPcLm3EEEEviT0_T1_ --------------------------
	.section	.nv.info._ZN2at6native29vectorized_elementwise_kernelILi8ENS0_13BinaryFunctorIiiiNS0_16BitwiseOrFunctorIiEEEESt5arrayIPcLm3EEEEviT0_T1_,"",@"SHT_CUDA_INFO"
	.sectionflags	@""
	.align	4


	//----- nvinfo : EIATTR_CUDA_API_VERSION
	.align		4
        /*0000*/ 	.byte	0x04, 0x37
        /*0002*/ 	.short	(.L_4457 - .L_4456)
.L_4456:
        /*0004*/ 	.word	0x00000082


	//----- nvinfo : EIATTR_KPARAM_INFO
	.align		4
.L_4457:
        /*0008*/ 	.byte	0x04, 0x17
        /*000a*/ 	.short	(.L_4459 - .L_4458)
.L_4458:
        /*000c*/ 	.word	0x00000000
        /*0010*/ 	.short	0x0002
        /*0012*/ 	.short	0x0008
        /*0014*/ 	.byte	0x00, 0xf0, 0x61, 0x00


	//----- nvinfo : EIATTR_KPARAM_INFO
	.align		4
.L_4459:
        /*0018*/ 	.byte	0x04, 0x17
        /*001a*/ 	.short	(.L_4461 - .L_4460)
.L_4460:
        /*001c*/ 	.word	0x00000000
        /*0020*/ 	.short	0x0001
        /*0022*/ 	.short	0x0004
        /*0024*/ 	.byte	0x00, 0xf0, 0x05, 0x00


	//----- nvinfo : EIATTR_KPARAM_INFO
	.align		4
.L_4461:
        /*0028*/ 	.byte	0x04, 0x17
        /*002a*/ 	.short	(.L_4463 - .L_4462)
.L_4462:
        /*002c*/ 	.word	0x00000000
        /*0030*/ 	.short	0x0000
        /*0032*/ 	.short	0x0000
        /*0034*/ 	.byte	0x00, 0xf0, 0x11, 0x00


	//----- nvinfo : EIATTR_SPARSE_MMA_MASK
	.align		4
.L_4463:
        /*0038*/ 	.byte	0x03, 0x50
        /*003a*/ 	.short	0x0000


	//----- nvinfo : EIATTR_MAXREG_COUNT
	.align		4
        /*003c*/ 	.byte	0x03, 0x1b
        /*003e*/ 	.short	0x00ff


	//----- nvinfo : EIATTR_MERCURY_ISA_VERSION
	.align		4
        /*0040*/ 	.byte	0x03, 0x5f
        /*0042*/ 	.short	0x0101


	//----- nvinfo : EIATTR_EXIT_INSTR_OFFSETS
	.align		4
        /*0044*/ 	.byte	0x04, 0x1c
        /*0046*/ 	.short	(.L_4465 - .L_4464)


	//   ....[0]....
.L_4464:
        /*0048*/ 	.word	0x00000200


	//   ....[1]....
        /*004c*/ 	.word	0x00000b50


	//   ....[2]....
        /*0050*/ 	.word	0x00000ba0


	//----- nvinfo : EIATTR_MAX_THREADS
	.align		4
.L_4465:
        /*0054*/ 	.byte	0x04, 0x05
        /*0056*/ 	.short	(.L_4467 - .L_4466)
.L_4466:
        /*0058*/ 	.word	0x00000080
        /*005c*/ 	.word	0x00000001
        /*0060*/ 	.word	0x00000001


	//----- nvinfo : EIATTR_CRS_STACK_SIZE
	.align		4
.L_4467:
        /*0064*/ 	.byte	0x04, 0x1e
        /*0066*/ 	.short	(.L_4469 - .L_4468)
.L_4468:
        /*0068*/ 	.word	0x00000000


	//----- nvinfo : EIATTR_CBANK_PARAM_SIZE
	.align		4
.L_4469:
        /*006c*/ 	.byte	0x03, 0x19
        /*006e*/ 	.short	0x0020


	//----- nvinfo : EIATTR_PARAM_CBANK
	.align		4
        /*0070*/ 	.byte	0x04, 0x0a
        /*0072*/ 	.short	(.L_4471 - .L_4470)
	.align		4
.L_4470:
        /*0074*/ 	.word	index@(.nv.constant0._ZN2at6native29vectorized_elementwise_kernelILi8ENS0_13BinaryFunctorIiiiNS0_16BitwiseOrFunctorIiEEEESt5arrayIPcLm3EEEEviT0_T1_)
        /*0078*/ 	.short	0x0210
        /*007a*/ 	.short	0x0020


	//----- nvinfo : EIATTR_SW_WAR
	.align		4
.L_4471:
        /*007c*/ 	.byte	0x04, 0x36
        /*007e*/ 	.short	(.L_4473 - .L_4472)
.L_4472:
        /*0080*/ 	.word	0x00000008
.L_4473:


//--------------------- .nv.info._ZN2at6native18elementwise_kernelILi128ELi4EZNS0_15gpu_kernel_implINS0_13AUnaryFunctorIaaaNS0_16BitwiseOrFunctorIaEEEEEEvRNS_18TensorIteratorBaseERKT_EUliE_EEviT1_ --------------------------
	.section	.nv.info._ZN2at6native18elementwise_kernelILi128ELi4EZNS0_15gpu_kernel_implINS0_13AUnaryFunctorIaaaNS0_16BitwiseOrFunctorIaEEEEEEvRNS_18TensorIteratorBaseERKT_EUliE_EEviT1_,"",@"SHT_CUDA_INFO"
	.sectionflags	@""
	.align	4


	//----- nvinfo : EIATTR_CUDA_API_VERSION
	.align		4
        /*0000*/ 	.byte	0x04, 0x37
        /*0002*/ 	.short	(.L_4475 - .L_4474)
.L_4474:
        /*0004*/ 	.word	0x00000082


	//----- nvinfo : EIATTR_KPARAM_INFO
	.align		4
.L_4475:
        /*0008*/ 	.byte	0x04, 0x17
        /*000a*/ 	.short	(.L_4477 - .L_4476)
.L_4476:
        /*000c*/ 	.word	0x00000000
        /*0010*/ 	.short	0x0001
        /*0012*/ 	.short	0x0008
        /*0014*/ 	.byte	0x00, 0xf0, 0x61, 0x08


	//----- nvinfo : EIATTR_KPARAM_INFO
	.align		4
.L_4477:
        /*0018*/ 	.byte	0x04, 0x17
        /*001a*/ 	.short	(.L_4479 - .L_4478)
.L_4478:
        /*001c*/ 	.word	0x00000000
        /*0020*/ 	.short	0x0000
        /*0022*/ 	.short	0x0000
        /*0024*/ 	.byte	0x00, 0xf0, 0x11, 0x00


	//----- nvinfo : EIATTR_SPARSE_MMA_MASK
	.align		4
.L_4479:
        /*0028*/ 	.byte	0x03, 0x50
        /*002a*/ 	.short	0x0000


	//----- nvinfo : EIATTR_MAXREG_COUNT
	.align		4
        /*002c*/ 	.byte	0x03, 0x1b
        /*002e*/ 	.short	0x0080


	//----- nvinfo : EIATTR_EXTERNS
	.align		4
        /*0030*/ 	.byte	0x04, 0x0f
        /*0032*/ 	.short	(.L_4481 - .L_4480)


	//   ....[0]....
	.align		4
.L_4480:
        /*0034*/ 	.word	index@(__assertfail)


	//----- nvinfo : EIATTR_MERCURY_ISA_VERSION
	.align		4
.L_4481:
        /*0038*/ 	.byte	0x03, 0x5f
        /*003a*/ 	.short	0x0101


	//----- nvinfo : EIATTR_SYSCALL_OFFSETS
	.align		4
        /*003c*/ 	.byte	0x04, 0x46
        /*003e*/ 	.short	(.L_4483 - .L_4482)


	//   ....[0]....
.L_4482:
        /*0040*/ 	.word	0x000021f0


	//   ....[1]....
        /*0044*/ 	.word	0x00003120


	//   ....[2]....
        /*0048*/ 	.word	0x00005380


	//   ....[3]....
        /*004c*/ 	.word	0x000062b0


	//   ....[4]....
        /*0050*/ 	.word	0x00008500


	//   ....[5]....
        /*0054*/ 	.word	0x00009430


	//   ....[6]....
        /*0058*/ 	.word	0x0000b670


	//   ....[7]....
        /*005c*/ 	.word	0x0000c5a0


	//----- nvinfo : EIATTR_EXIT_INSTR_OFFSETS
	.align		4
.L_4483:
        /*0060*/ 	.byte	0x04, 0x1c
        /*0062*/ 	.short	(.L_4485 - .L_4484)


	//   ....[0]....
.L_4484:
        /*0064*/ 	.word	0x00009520


	//   ....[1]....
        /*0068*/ 	.word	0x0000b7c0


	//   ....[2]....
        /*006c*/ 	.word	0x0000b7e0


	//   ....[3]....
        /*0070*/ 	.word	0x0000b8a0


	//   ....[4]....
        /*0074*/ 	.word	0x0000b8e0


	//   ....[5]....
        /*0078*/ 	.word	0x0000b920


	//   ....[6]....
        /*007c*/ 	.word	0x0000b9b0


	//   ....[7]....
        /*0080*/ 	.word	0x0000b9f0


	//   ....[8]....
        /*0084*/ 	.word	0x0000ba90


	//   ....[9]....
        /*0088*/ 	.word	0x0000bae0


	//   ....[10]....
        /*008c*/ 	.word	0x0000bb30


	//   ....[11]....
        /*0090*/ 	.word	0x0000bbf0


	//   ....[12]....
        /*0094*/ 	.word	0x0000bc50


	//   ....[13]....
        /*0098*/ 	.word	0x0000bde0


	//   ....[14]....
        /*009c*/ 	.word	0x0000bf40


	//   ....[15]....
        /*00a0*/ 	.word	0x0000bf80


	//   ....[16]....
        /*00a4*/ 	.word	0x0000c040


	//   ....[17]....
        /*00a8*/ 	.word	0x0000c1c0


	//   ....[18]....
        /*00ac*/ 	.word	0x0000c340


	//   ....[19]....
        /*00b0*/ 	.word	0x0000c4a0


	//   ....[20]....
        /*00b4*/ 	.word	0x0000c5b0


	//   ....[21]....
        /*00b8*/ 	.word	0x0000c610


	//   ....[22]....
        /*00bc*/ 	.word	0x0000c650


	//----- nvinfo : EIATTR_MAX_THREADS
	.align		4
.L_4485:
        /*00c0*/ 	.byte	0x04, 0x05
        /*00c2*/ 	.short	(.L_4487 - .L_4486)
.L_4486:
        /*00c4*/ 	.word	0x00000080
        /*00c8*/ 	.word	0x00000001
        /*00cc*/ 	.word	0x00000001


	//----- nvinfo : EIATTR_CRS_STACK_SIZE
	.align		4
.L_4487:
        /*00d0*/ 	.byte	0x04, 0x1e
        /*00d2*/ 	.short	(.L_4489 - .L_4488)
.L_4488:
        /*00d4*/ 	.word	0x00000000


	//----- nvinfo : EIATTR_CBANK_PARAM_SIZE
	.align		4
.L_4489:
        /*00d8*/ 	.byte	0x03, 0x19
        /*00da*/ 	.short	0x0220


	//----- nvinfo : EIATTR_PARAM_CBANK
	.align		4
        /*00dc*/ 	.byte	0x04, 0x0a
        /*00de*/ 	.short	(.L_4491 - .L_4490)
	.align		4
.L_4490:
        /*00e0*/ 	.word	index@(.nv.constant0._ZN2at6native18elementwise_kernelILi128ELi4EZNS0_15gpu_kernel_implINS0_13AUnaryFunctorIaaaNS0_16BitwiseOrFunctorIaEEEEEEvRNS_18TensorIteratorBaseERKT_EUliE_EEviT1_)
        /*00e4*/ 	.short	0x0210
        /*00e6*/ 	.short	0x0220


	//----- nvinfo : EIATTR_SW_WAR
	.align		4
.L_4491:
        /*00e8*/ 	.byte	0x04, 0x36
        /*00ea*/ 	.short	(.L_4493 - .L_4492)
.L_4492:
        /*00ec*/ 	.word	0x00000008
.L_4493:


//--------------------- .nv.info._ZN2at6native27unrolled_elementwise_kernelINS0_13AUnaryFunctorIaaaNS0_16BitwiseOrFunctorIaEEEESt5arrayIPcLm2EELi4E23TrivialOffsetCalculatorILi1EjESA_NS0_6memory12LoadWithCastILi1EEENSB_13StoreWithCastILi1EEEEEviT_T0_T2_T3_T4_T5_ --------------------------
	.section	.nv.info._ZN2at6native27unrolled_elementwise_kernelINS0_13AUnaryFunctorIaaaNS0_16BitwiseOrFunctorIaEEEESt5arrayIPcLm2EELi4E23TrivialOffsetCalculatorILi1EjESA_NS0_6memory12LoadWithCastILi1EEENSB_13StoreWithCastILi1EEEEEviT_T0_T2_T3_T4_T5_,"",@"SHT_CUDA_INFO"
	.sectionflags	@""
	.align	4


	//----- nvinfo : EIATTR_CUDA_API_VERSION
	.align		4
        /*0000*/ 	.byte	0x04, 0x37
        /*0002*/ 	.short	(.L_4495 - .L_4494)
.L_4494:
        /*0004*/ 	.word	0x00000082


	//----- nvinfo : EIATTR_KPARAM_INFO
	.align		4
.L_4495:
        /*0008*/ 	.byte	0x04, 0x17
        /*000a*/ 	.short	(.L_4497 - .L_4496)
.L_4496:
        /*000c*/ 	.word	0x00000000
        /*0010*/ 	.short	0x0006
        /*0012*/ 	.short	0x0024
        /*0014*/ 	.byte	0x00, 0xf0, 0x21, 0x00


	//----- nvinfo : EIATTR_KPARAM_INFO
	.align		4
.L_4497:
        /*0018*/ 	.byte	0x04, 0x17
        /*001a*/ 	.short	(.L_4499 - .L_4498)
.L_4498:
        /*001c*/ 	.word	0x00000000
        /*0020*/ 	.short	0x0005
        /*0022*/ 	.short	0x001c
        /*0024*/ 	.byte	0x00, 0xf0, 0x21, 0x00


	//----- nvinfo : EIATTR_KPARAM_INFO
	.align		4
.L_4499:
        /*0028*/ 	.byte	0x04, 0x17
        /*002a*/ 	.short	(.L_4501 - .L_4500)
.L_4500:
        /*002c*/ 	.word	0x00000000
        /*0030*/ 	.short	0x0004
        /*0032*/ 	.short	0x0019
        /*0034*/ 	.byte	0x00, 0xf0, 0x05, 0x00


	//----- nvinfo : EIATTR_KPARAM_INFO
	.align		4
.L_4501:
        /*0038*/ 	.byte	0x04, 0x17
        /*003a*/ 	.short	(.L_4503 - .L_4502)
.L_4502:
        /*003c*/ 	.word	0x00000000
        /*0040*/ 	.short	0x0003
        /*0042*/ 	.short	0x0018
        /*0044*/ 	.byte	0x00, 0xf0, 0x05, 0x00


	//----- nvinfo : EIATTR_KPARAM_INFO
	.align		4
.L_4503:
        /*0048*/ 	.byte	0x04, 0x17
        /*004a*/ 	.short	(.L_4505 - .L_4504)
.L_4504:
        /*004c*/ 	.word	0x00000000
        /*0050*/ 	.short	0x0002
        /*0052*/ 	.short	0x0008
        /*0054*/ 	.byte	0x00, 0xf0, 0x41, 0x00


	//----- nvinfo : EIATTR_KPARAM_INFO
	.align		4
.L_4505:
        /*0058*/ 	.byte	0x04, 0x17
        /*005a*/ 	.short	(.L_4507 - .L_4506)
.L_4506:
        /*005c*/ 	.word	0x00000000
        /*0060*/ 	.short	0x0001
        /*0062*/ 	.short	0x0004
        /*0064*/ 	.byte	0x00, 0xf0, 0x09, 0x00


	//----- nvinfo : EIATTR_KPARAM_INFO
	.align		4
.L_4507:
        /*0068*/ 	.byte	0x04, 0x17
        /*006a*/ 	.short	(.L_4509 - .L_4508)
.L_4508:
        /*006c*/ 	.word	0x00000000
        /*0070*/ 	.short	0x0000
        /*0072*/ 	.short	0x0000
        /*0074*/ 	.byte	0x00, 0xf0, 0x11, 0x00


	//----- nvinfo : EIATTR_SPARSE_MMA_MASK
	.align		4
.L_4509:
        /*0078*/ 	.byte	0x03, 0x50
        /*007a*/ 	.short	0x0000


	//----- nvinfo : EIATTR_MAXREG_COUNT
	.align		4
        /*007c*/ 	.byte	0x03, 0x1b
        /*007e*/ 	.short	0x00ff


	//----- nvinfo : EIATTR_EXTERNS
	.align		4
        /*0080*/ 	.byte	0x04, 0x0f
        /*0082*/ 	.short	(.L_4511 - .L_4510)


	//   ....[0]....
	.align		4
.L_4510:
        /*0084*/ 	.word	index@(__assertfail)


	//----- nvinfo : EIATTR_MERCURY_ISA_VERSION
	.align		4
.L_4511:
        /*0088*/ 	.byte	0x03, 0x5f
        /*008a*/ 	.short	0x0101


	//----- nvinfo : EIATTR_SYSCALL_OFFSETS
	.align		4
        /*008c*/ 	.byte	0x04, 0x46
        /*008e*/ 	.short	(.L_4513 - .L_4512)


	//   ....[0]....
.L_4512:
        /*0090*/ 	.word	0x00000f10


	//   ....[1]....
        /*0094*/ 	.word	0x00001e20


	//   ....[2]....
        /*0098*/ 	.word	0x00002d40


	//   ....[3]....
        /*009c*/ 	.word	0x00003c40


	//   ....[4]....
        /*00a0*/ 	.word	0x00004c60


	//   ....[5]....
        /*00a4*/ 	.word	0x00005c60


	//   ....[6]....
        /*00a8*/ 	.word	0x00006c50


	//   ....[7]....
        /*00ac*/ 	.word	0x00007c40


	//----- nvinfo : EIATTR_EXIT_INSTR_OFFSETS
	.align		4
.L_4513:
        /*00b0*/ 	.byte	0x04, 0x1c
        /*00b2*/ 	.short	(.L_4515 - .L_4514)


	//   ....[0]....
.L_4514:
        /*00b4*/ 	.word	0x00006d30


	//   ....[1]....
        /*00b8*/ 	.word	0x00006e60


	//   ....[2]....
        /*00bc*/ 	.word	0x00006e80


	//   ....[3]....
        /*00c0*/ 	.word	0x00006f40


	//   ....[4]....
        /*00c4*/ 	.word	0x00006f80


	//   ....[5]....
        /*00c8*/ 	.word	0x00006fc0


	//   ....[6]....
        /*00cc*/ 	.word	0x00007050


	//   ....[7]....
        /*00d0*/ 	.word	0x00007090


	//   ....[8]....
        /*00d4*/ 	.word	0x00007130


	//   ....[9]....
        /*00d8*/ 	.word	0x00007180


	//   ....[10]....
        /*00dc*/ 	.word	0x000071d0


	//   ....[11]....
        /*00e0*/ 	.word	0x00007290


	//   ....[12]....
        /*00e4*/ 	.word	0x000072f0


	//   ....[13]....
        /*00e8*/ 	.word	0x00007480


	//   ....[14]....
        /*00ec*/ 	.word	0x000075e0


	//   ....[15]....
        /*00f0*/ 	.word	0x00007620


	//   ....[16]....
        /*00f4*/ 	.word	0x000076e0


	//   ....[17]....
        /*00f8*/ 	.word	0x00007860


	//   ....[18]....
        /*00fc*/ 	.word	0x000079e0


	//   ....[19]....
        /*0100*/ 	.word	0x00007b40


	//   ....[20]....
        /*0104*/ 	.word	0x00007c50


	//   ....[21]....
        /*0108*/ 	.word	0x00007cb0


	//   ....[22]....
        /*010c*/ 	.word	0x00007cf0


	//----- nvinfo : EIATTR_MAX_THREADS
	.align		4
.L_4515:
        /*0110*/ 	.byte	0x04, 0x05
        /*0112*/ 	.short	(.L_4517 - .L_4516)
.L_4516:
        /*0114*/ 	.word	0x00000080
        /*0118*/ 	.word	0x00000001
        /*011c*/ 	.word	0x00000001


	//----- nvinfo : EIATTR_CRS_STACK_SIZE
	.align		4
.L_4517:
        /*0120*/ 	.byte	0x04, 0x1e
        /*0122*/ 	.short	(.L_4519 - .L_4518)
.L_4518:
        /*0124*/ 	.word	0x00000000


	//----- nvinfo : EIATTR_CBANK_PARAM_SIZE
	.align		4
.L_4519:
        /*0128*/ 	.byte	0x03, 0x19
        /*012a*/ 	.short	0x002c


	//----- nvinfo : EIATTR_PARAM_CBANK
	.align		4
        /*012c*/ 	.byte	0x04, 0x0a
        /*012e*/ 	.short	(.L_4521 - .L_4520)
	.align		4
.L_4520:
        /*0130*/ 	.word	index@(.nv.constant0._ZN2at6native27unrolled_elementwise_kernelINS0_13AUnaryFunctorIaaaNS0_16BitwiseOrFunctorIaEEEESt5arrayIPcLm2EELi4E23TrivialOffsetCalculatorILi1EjESA_NS0_6memory12LoadWithCastILi1EEENSB_13StoreWithCastILi1EEEEEviT_T0_T2_T3_T4_T5_)
        /*0134*/ 	.short	0x0210
        /*0136*/ 	.short	0x002c


	//----- nvinfo : EIATTR_SW_WAR
	.align		4
.L_4521:
        /*0138*/ 	.byte	0x04, 0x36
        /*013a*/ 	.short	(.L_4523 - .L_4522)
.L_4522:
        /*013c*/ 	.word	0x00000008
.L_4523:


//--------------------- .nv.info._ZN2at6native18elementwise_kernelILi128ELi4EZNS0_22gpu_kernel_impl_nocastINS0_13AUnaryFunctorIaaaNS0_16BitwiseOrFunctorIaEEEEEEvRNS_18TensorIteratorBaseERKT_EUliE_EEviT1_ --------------------------
	.section	.nv.info._ZN2at6native18elementwise_kernelILi128ELi4EZNS0_22gpu_kernel_impl_nocastINS0_13AUnaryFunctorIaaaNS0_16BitwiseOrFunctorIaEEEEEEvRNS_18TensorIteratorBaseERKT_EUliE_EEviT1_,"",@"SHT_CUDA_INFO"
	.sectionflags	@""
	.align	4


	//----- nvinfo : EIATTR_CUDA_API_VERSION
	.align		4
        /*0000*/ 	.byte	0x04, 0x37
        /*0002*/ 	.short	(.L_4525 - .L_4524)
.L_4524:
        /*0004*/ 	.word	0x00000082


	//----- nvinfo : EIATTR_KPARAM_INFO
	.align		4
.L_4525:
        /*0008*/ 	.byte	0x04, 0x17
        /*000a*/ 	.short	(.L_4527 - .L_4526)
.L_4526:
        /*000c*/ 	.word	0x00000000
        /*0010*/ 	.short	0x0001
        /*0012*/ 	.short	0x0008
        /*0014*/ 	.byte	0x00, 0xf0, 0x61, 0x08


	//----- nvinfo : EIATTR_KPARAM_INFO
	.align		4
.L_4527:
        /*0018*/ 	.byte	0x04, 0x17
        /*001a*/ 	.short	(.L_4529 - .L_4528)
.L_4528:
        /*001c*/ 	.word	0x00000000
        /*0020*/ 	.short	0x0000
        /*0022*/ 	.short	0x0000
        /*0024*/ 	.byte	0x00, 0xf0, 0x11, 0x00


	//----- nvinfo : EIATTR_SPARSE_MMA_MASK
	.align		4
.L_4529:
        /*0028*/ 	.byte	0x03, 0x50
        /*002a*/ 	.short	0x0000


	//----- nvinfo : EIATTR_MAXREG_COUNT
	.align		4
        /*002c*/ 	.byte	0x03, 0x1b
        /*002e*/ 	.short	0x0080


	//----- nvinfo : EIATTR_MERCURY_ISA_VERSION
	.align		4
        /*0030*/ 	.byte	0x03, 0x5f
        /*0032*/ 	.short	0x0101


	//----- nvinfo : EIATTR_EXIT_INSTR_OFFSETS
	.align		4
        /*0034*/ 	.byte	0x04, 0x1c
        /*0036*/ 	.short	(.L_4531 - .L_4530)


	//   ....[0]....
.L_4530:
        /*0038*/ 	.word	0x00003ba0


	//   ....[1]....
        /*003c*/ 	.word	0x00004f20


	//----- nvinfo : EIATTR_MAX_THREADS
	.align		4
.L_4531:
        /*0040*/ 	.byte	0x04, 0x05
        /*0042*/ 	.short	(.L_4533 - .L_4532)
.L_4532:
        /*0044*/ 	.word	0x00000080
        /*0048*/ 	.word	0x00000001
        /*004c*/ 	.word	0x00000001


	//----- nvinfo : EIATTR_CRS_STACK_SIZE
	.align		4
.L_4533:
        /*0050*/ 	.byte	0x04, 0x1e
        /*0052*/ 	.short	(.L_4535 - .L_4534)
.L_4534:
        /*0054*/ 	.word	0x00000000


	//----- nvinfo : EIATTR_CBANK_PARAM_SIZE
	.align		4
.L_4535:
        /*0058*/ 	.byte	0x03, 0x19
        /*005a*/ 	.short	0x0220


	//----- nvinfo : EIATTR_PARAM_CBANK
	.align		4
        /*005c*/ 	.byte	0x04, 0x0a
        /*005e*/ 	.short	(.L_4537 - .L_4536)
	.align		4
.L_4536:
        /*0060*/ 	.word	index@(.nv.constant0._ZN2at6native18elementwise_kernelILi128ELi4EZNS0_22gpu_kernel_impl_nocastINS0_13AUnaryFunctorIaaaNS0_16BitwiseOrFunctorIaEEEEEEvRNS_18TensorIteratorBaseERKT_EUliE_EEviT1_)
        /*0064*/ 	.short	0x0210
        /*0066*/ 	.short	0x0220


	//----- nvinfo : EIATTR_SW_WAR
	.align		4
.L_4537:
        /*0068*/ 	.byte	0x04, 0x36
        /*006a*/ 	.short	(.L_4539 - .L_4538)
.L_4538:
        /*006c*/ 	.word	0x00000008
.L_4539:


//--------------------- .nv.info._ZN2at6native27unrolled_elementwise_kernelINS0_13AUnaryFunctorIaaaNS0_16BitwiseOrFunctorIaEEEESt5arrayIPcLm2EELi4E23TrivialOffsetCalculatorILi1EjESA_NS0_6memory15LoadWithoutCastENSB_16StoreWithoutCastEEEviT_T0_T2_T3_T4_T5_ --------------------------
	.section	.nv.info._ZN2at6native27unrolled_elementwise_kernelINS0_13AUnaryFunctorIaaaNS0_16BitwiseOrFunctorIaEEEESt5arrayIPcLm2EELi4E23TrivialOffsetCalculatorILi1EjESA_NS0_6memory15LoadWithoutCastENSB_16StoreWithoutCastEEEviT_T0_T2_T3_T4_T5_,"",@"SHT_CUDA_INFO"
	.sectionflags	@""
	.align	4


	//----- nvinfo : EIATTR_CUDA_API_VERSION
	.align		4
        /*0000*/ 	.byte	0x04, 0x37
        /*0002*/ 	.short	(.L_4541 - .L_4540)
.L_4540:
        /*0004*/ 	.word	0x00000082


	//----- nvinfo : EIATTR_KPARAM_INFO
	.align		4
.L_4541:
        /*0008*/ 	.byte	0x04, 0x17
        /*000a*/ 	.short	(.L_4543 - .L_4542)
.L_4542:
        /*000c*/ 	.word	0x00000000
        /*0010*/ 	.short	0x0006
        /*0012*/ 	.short	0x001b
        /*0014*/ 	.byte	0x00, 0xf0, 0x05, 0x00


	//----- nvinfo : EIATTR_KPARAM_INFO
	.align		4
.L_4543:
        /*0018*/ 	.byte	0x04, 0x17
        /*001a*/ 	.short	(.L_4545 - .L_4544)
.L_4544:
        /*001c*/ 	.word	0x00000000
        /*0020*/ 	.short	0x0005
        /*0022*/ 	.short	0x001a
        /*0024*/ 	.byte	0x00, 0xf0, 0x05, 0x00


	//----- nvinfo : EIATTR_KPARAM_INFO
	.align		4
.L_4545:
        /*0028*/ 	.byte	0x04, 0x17
        /*002a*/ 	.short	(.L_4547 - .L_4546)
.L_4546:
        /*002c*/ 	.word	0x00000000
        /*0030*/ 	.short	0x0004
        /*0032*/ 	.short	0x0019
        /*0034*/ 	.byte	0x00, 0xf0, 0x05, 0x00


	//----- nvinfo : EIATTR_KPARAM_INFO
	.align		4
.L_4547:
        /*0038*/ 	.byte	0x04, 0x17
        /*003a*/ 	.short	(.L_4549 - .L_4548)
.L_4548:
        /*003c*/ 	.word	0x00000000
        /*0040*/ 	.short	0x0003
        /*0042*/ 	.short	0x0018
        /*0044*/ 	.byte	0x00, 0xf0, 0x05, 0x00


	//----- nvinfo : EIATTR_KPARAM_INFO
	.align		4
.L_4549:
        /*0048*/ 	.byte	0x04, 0x17
        /*004a*/ 	.short	(.L_4551 - .L_4550)
.L_4550:
        /*004c*/ 	.word	0x00000000
        /*0050*/ 	.short	0x0002
        /*0052*/ 	.short	0x0008
        /*0054*/ 	.byte	0x00, 0xf0, 0x41, 0x00


	//----- nvinfo : EIATTR_KPARAM_INFO
	.align		4
.L_4551:
        /*0058*/ 	.byte	0x04, 0x17
        /*005a*/ 	.short	(.L_4553 - .L_4552)
.L_4552:
        /*005c*/ 	.word	0x00000000
        /*0060*/ 	.short	0x0001
        /*0062*/ 	.short	0x0004
        /*0064*/ 	.byte	0x00, 0xf0, 0x09, 0x00


	//----- nvinfo : EIATTR_KPARAM_INFO
	.align		4
.L_4553:
        /*0068*/ 	.byte	0x04, 0x17
        /*006a*/ 	.short	(.L_4555 - .L_4554)
.L_4554:
        /*006c*/ 	.word	0x00000000
        /*0070*/ 	.short	0x0000
        /*0072*/ 	.short	0x0000
        /*0074*/ 	.byte	0x00, 0xf0, 0x11, 0x00


	//----- nvinfo : EIATTR_SPARSE_MMA_MASK
	.align		4
.L_4555:
        /*0078*/ 	.byte	0x03, 0x50
        /*007a*/ 	.short	0x0000


	//----- nvinfo : EIATTR_MAXREG_COUNT
	.align		4
        /*007c*/ 	.byte	0x03, 0x1b
        /*007e*/ 	.short	0x00ff


	//----- nvinfo : EIATTR_MERCURY_ISA_VERSION
	.align		4
        /*0080*/ 	.byte	0x03, 0x5f
        /*0082*/ 	.short	0x0101


	//----- nvinfo : EIATTR_EXIT_INSTR_OFFSETS
	.align		4
        /*0084*/ 	.byte	0x04, 0x1c
        /*0086*/ 	.short	(.L_4557 - .L_4556)


	//   ....[0]....
.L_4556:
        /*0088*/ 	.word	0x00000430


	//   ....[1]....
        /*008c*/ 	.word	0x00000490


	//----- nvinfo : EIATTR_MAX_THREADS
	.align		4
.L_4557:
        /*0090*/ 	.byte	0x04, 0x05
        /*0092*/ 	.short	(.L_4559 - .L_4558)
.L_4558:
        /*0094*/ 	.word	0x00000080
        /*0098*/ 	.word	0x00000001
        /*009c*/ 	.word	0x00000001


	//----- nvinfo : EIATTR_CRS_STACK_SIZE
	.align		4
.L_4559:
        /*00a0*/ 	.byte	0x04, 0x1e
        /*00a2*/ 	.short	(.L_4561 - .L_4560)
.L_4560:
        /*00a4*/ 	.word	0x00000000


	//----- nvinfo : EIATTR_CBANK_PARAM_SIZE
	.align		4
.L_4561:
        /*00a8*/ 	.byte	0x03, 0x19
        /*00aa*/ 	.short	0x001c


	//----- nvinfo : EIATTR_PARAM_CBANK
	.align		4
        /*00ac*/ 	.byte	0x04, 0x0a
        /*00ae*/ 	.short	(.L_4563 - .L_4562)
	.align		4
.L_4562:
        /*00b0*/ 	.word	index@(.nv.constant0._ZN2at6native27unrolled_elementwise_kernelINS0_13AUnaryFunctorIaaaNS0_16BitwiseOrFunctorIaEEEESt5arrayIPcLm2EELi4E23TrivialOffsetCalculatorILi1EjESA_NS0_6memory15LoadWithoutCastENSB_16StoreWithoutCastEEEviT_T0_T2_T3_T4_T5_)
        /*00b4*/ 	.short	0x0210
        /*00b6*/ 	.short	0x001c


	//----- nvinfo : EIATTR_SW_WAR
	.align		4
.L_4563:
        /*00b8*/ 	.byte	0x04, 0x36
        /*00ba*/ 	.short	(.L_4565 - .L_4564)
.L_4564:
        /*00bc*/ 	.word	0x00000008
.L_4565:


//--------------------- .nv.info._ZN2at6native29vectorized_elementwise_kernelILi2ENS0_13AUnaryFunctorIaaaNS0_16BitwiseOrFunctorIaEEEESt5arrayIPcLm2EEEEviT0_T1_ --------------------------
	.section	.nv.info._ZN2at6native29vectorized_elementwise_kernelILi2ENS0_13AUnaryFunctorIaaaNS0_16BitwiseOrFunctorIaEEEESt5arrayIPcLm2EEEEviT0_T1_,"",@"SHT_CUDA_INFO"
	.sectionflags	@""
	.align	4


	//----- nvinfo : EIATTR_CUDA_API_VERSION
	.align		4
        /*0000*/ 	.byte	0x04, 0x37
        /*0002*/ 	.short	(.L_4567 - .L_4566)
.L_4566:
        /*0004*/ 	.word	0x00000082


	//----- nvinfo : EIATTR_KPARAM_INFO
	.align		4
.L_4567:
        /*0008*/ 	.byte	0x04, 0x17
        /*000a*/ 	.short	(.L_4569 - .L_4568)
.L_4568:
        /*000c*/ 	.word	0x00000000
        /*0010*/ 	.short	0x0002
        /*0012*/ 	.short	0x0008
        /*0014*/ 	.byte	0x00, 0xf0, 0x41, 0x00


	//----- nvinfo : EIATTR_KPARAM_INFO
	.align		4
.L_4569:
        /*0018*/ 	.byte	0x04, 0x17
        /*001a*/ 	.short	(.L_4571 - .L_4570)
.L_4570:
        /*001c*/ 	.word	0x00000000
        /*0020*/ 	.short	0x0001
        /*0022*/ 	.short	0x0004
        /*0024*/ 	.byte	0x00, 0xf0, 0x09, 0x00


	//----- nvinfo : EIATTR_KPARAM_INFO
	.align		4
.L_4571:
        /*0028*/ 	.byte	0x04, 0x17
        /*002a*/ 	.short	(.L_4573 - .L_4572)
.L_4572:
        /*002c*/ 	.word	0x00000000
        /*0030*/ 	.short	0x0000
        /*0032*/ 	.short	0x0000
        /*0034*/ 	.byte	0x00, 0xf0, 0x11, 0x00


	//----- nvinfo : EIATTR_SPARSE_MMA_MASK
	.align		4
.L_4573:
        /*0038*/ 	.byte	0x03, 0x50
        /*003a*/ 	.short	0x0000


	//----- nvinfo : EIATTR_MAXREG_COUNT
	.align		4
        /*003c*/ 	.byte	0x03, 0x1b
        /*003e*/ 	.short	0x00ff


	//----- nvinfo : EIATTR_MERCURY_ISA_VERSION
	.align		4
        /*0040*/ 	.byte	0x03, 0x5f
        /*0042*/ 	.short	0x0101


	//----- nvinfo : EIATTR_EXIT_INSTR_OFFSETS
	.align		4
        /*0044*/ 	.byte	0x04, 0x1c
        /*0046*/ 	.short	(.L_4575 - .L_4574)


	//   ....[0]....
.L_4574:
        /*0048*/ 	.word	0x00000320


	//   ....[1]....
        /*004c*/ 	.word	0x00000b90


	//   ....[2]....
        /*0050*/ 	.word	0x00000bf0


	//----- nvinfo : EIATTR_MAX_THREADS
	.align		4
.L_4575:
        /*0054*/ 	.byte	0x04, 0x05
        /*0056*/ 	.short	(.L_4577 - .L_4576)
.L_4576:
        /*0058*/ 	.word	0x00000080
        /*005c*/ 	.word	0x00000001
        /*0060*/ 	.word	0x00000001


	//----- nvinfo : EIATTR_CRS_STACK_SIZE
	.align		4
.L_4577:
        /*0064*/ 	.byte	0x04, 0x1e
        /*0066*/ 	.short	(.L_4579 - .L_4578)
.L_4578:
        /*0068*/ 	.word	0x00000000


	//----- nvinfo : EIATTR_CBANK_PARAM_SIZE
	.align		4
.L_4579:
        /*006c*/ 	.byte	0x03, 0x19
        /*006e*/ 	.short	0x0018


	//----- nvinfo : EIATTR_PARAM_CBANK
	.align		4
        /*0070*/ 	.byte	0x04, 0x0a
        /*0072*/ 	.short	(.L_4581 - .L_4580)
	.align		4
.L_4580:
        /*0074*/ 	.word	index@(.nv.constant0._ZN2at6native29vectorized_elementwise_kernelILi2ENS0_13AUnaryFunctorIaaaNS0_16BitwiseOrFunctorIaEEEESt5arrayIPcLm2EEEEviT0_T1_)
        /*0078*/ 	.short	0x0210
        /*007a*/ 	.short	0x0018


	//----- nvinfo : EIATTR_SW_WAR
	.align		4
.L_4581:
        /*007c*/ 	.byte	0x04, 0x36
        /*007e*/ 	.short	(.L_4583 - .L_4582)
.L_4582:
        /*0080*/ 	.word	0x00000008
.L_4583:


//--------------------- .nv.info._ZN2at6native29vectorized_elementwise_kernelILi4ENS0_13AUnaryFunctorIaaaNS0_16BitwiseOrFunctorIaEEEESt5arrayIPcLm2EEEEviT0_T1_ --------------------------
	.section	.nv.info._ZN2at6native29vectorized_elementwise_kernelILi4ENS0_13AUnaryFunctorIaaaNS0_16BitwiseOrFunctorIaEEEESt5arrayIPcLm2EEEEviT0_T1_,"",@"SHT_CUDA_INFO"
	.sectionflags	@""
	.align	4


	//----- nvinfo : EIATTR_CUDA_API_VERSION
	.align		4
        /*0000*/ 	.byte	0x04, 0x37
        /*0002*/ 	.short	(.L_4585 - .L_4584)
.L_4584:
        /*0004*/ 	.word	0x00000082


	//----- nvinfo : EIATTR_KPARAM_INFO
	.align		4
.L_4585:
        /*0008*/ 	.byte	0x04, 0x17
        /*000a*/ 	.short	(.L_4587 - .L_4586)
.L_4586:
        /*000c*/ 	.word	0x00000000
        /*0010*/ 	.short	0x0002
        /*0012*/ 	.short	0x0008
        /*0014*/ 	.byte	0x00, 0xf0, 0x41, 0x00


	//----- nvinfo : EIATTR_KPARAM_INFO
	.align		4
.L_4587:
        /*0018*/ 	.byte	0x04, 0x17
        /*001a*/ 	.short	(.L_4589 - .L_4588)
.L_4588:
        /*001c*/ 	.word	0x00000000
        /*0020*/ 	.short	0x0001
        /*0022*/ 	.short	0x0004
        /*0024*/ 	.byte	0x00, 0xf0, 0x09, 0x00


	//----- nvinfo : EIATTR_KPARAM_INFO
	.align		4
.L_4589:
        /*0028*/ 	.byte	0x04, 0x17
        /*002a*/ 	.short	(.L_4591 - .L_4590)
.L_4590:
        /*002c*/ 	.word	0x00000000
        /*0030*/ 	.short	0x0000
        /*0032*/ 	.short	0x0000
        /*0034*/ 	.byte	0x00, 0xf0, 0x11, 0x00


	//----- nvinfo : EIATTR_SPARSE_MMA_MASK
	.align		4
.L_4591:
        /*0038*/ 	.byte	0x03, 0x50
        /*003a*/ 	.short	0x0000


	//----- nvinfo : EIATTR_MAXREG_COUNT
	.align		4
        /*003c*/ 	.byte	0x03, 0x1b
        /*003e*/ 	.short	0x00ff


	//----- nvinfo : EIATTR_MERCURY_ISA_VERSION
	.align		4
        /*0040*/ 	.byte	0x03, 0x5f
        /*0042*/ 	.short	0x0101


	//----- nvinfo : EIATTR_EXIT_INSTR_OFFSETS
	.align		4
        /*0044*/ 	.byte	0x04, 0x1c
        /*0046*/ 	.short	(.L_4593 - .L_4592)


	//   ....[0]....
.L_4592:
        /*0048*/ 	.word	0x00000300


	//   ....[1]....
        /*004c*/ 	.word	0x00000b70


	//   ....[2]....
        /*0050*/ 	.word	0x00000bd0


	//----- nvinfo : EIATTR_MAX_THREADS
	.align		4
.L_4593:
        /*0054*/ 	.byte	0x04, 0x05
        /*0056*/ 	.short	(.L_4595 - .L_4594)
.L_4594:
        /*0058*/ 	.word	0x00000080
        /*005c*/ 	.word	0x00000001
        /*0060*/ 	.word	0x00000001


	//----- nvinfo : EIATTR_CRS_STACK_SIZE
	.align		4
.L_4595:
        /*0064*/ 	.byte	0x04, 0x1e
        /*0066*/ 	.short	(.L_4597 - .L_4596)
.L_4596:
        /*0068*/ 	.word	0x00000000


	//----- nvinfo : EIATTR_CBANK_PARAM_SIZE
	.align		4
.L_4597:
        /*006c*/ 	.byte	0x03, 0x19
        /*006e*/ 	.short	0x0018


	//----- nvinfo : EIATTR_PARAM_CBANK
	.align		4
        /*0070*/ 	.byte	0x04, 0x0a
        /*0072*/ 	.short	(.L_4599 - .L_4598)
	.align		4
.L_4598:
        /*0074*/ 	.word	index@(.nv.constant0._ZN2at6native29vectorized_elementwise_kernelILi4ENS0_13AUnaryFunctorIaaaNS0_16BitwiseOrFunctorIaEEEESt5arrayIPcLm2EEEEviT0_T1_)
        /*0078*/ 	.short	0x0210
        /*007a*/ 	.short	0x0018


	//----- nvinfo : EIATTR_SW_WAR
	.align		4
.L_4599:
        /*007c*/ 	.byte	0x04, 0x36
        /*007e*/ 	.short	(.L_4601 - .L_4600)
.L_4600:
        /*0080*/ 	.word	0x00000008
.L_4601:


//--------------------- .nv.info._ZN2at6native29vectorized_elementwise_kernelILi8ENS0_13AUnaryFunctorIaaaNS0_16BitwiseOrFunctorIaEEEESt5arrayIPcLm2EEEEviT0_T1_ --------------------------
	.section	.nv.info._ZN2at6native29vectorized_elementwise_kernelILi8ENS0_13AUnaryFunctorIaaaNS0_16BitwiseOrFunctorIaEEEESt5arrayIPcLm2EEEEviT0_T1_,"",@"SHT_CUDA_INFO"
	.sectionflags	@""
	.align	4


	//----- nvinfo : EIATTR_CUDA_API_VERSION
	.align		4
        /*0000*/ 	.byte	0x04, 0x37
        /*0002*/ 	.short	(.L_4603 - .L_4602)
.L_4602:
        /*0004*/ 	.word	0x00000082


	//----- nvinfo : EIATTR_KPARAM_INFO
	.align		4
.L_4603:
        /*0008*/ 	.byte	0x04, 0x17
        /*000a*/ 	.short	(.L_4605 - .L_4604)
.L_4604:
        /*000c*/ 	.word	0x00000000
        /*0010*/ 	.short	0x0002
        /*0012*/ 	.short	0x0008
        /*0014*/ 	.byte	0x00, 0xf0, 0x41, 0x00


	//----- nvinfo : EIATTR_KPARAM_INFO
	.align		4
.L_4605:
        /*0018*/ 	.byte	0x04, 0x17
        /*001a*/ 	.short	(.L_4607 - .L_4606)
.L_4606:
        /*001c*/ 	.word	0x00000000
        /*0020*/ 	.short	0x0001
        /*0022*/ 	.short	0x0004
        /*0024*/ 	.byte	0x00, 0xf0, 0x09, 0x00


	//----- nvinfo : EIATTR_KPARAM_INFO
	.align		4
.L_4607:
        /*0028*/ 	.byte	0x04, 0x17
        /*002a*/ 	.short	(.L_4609 - .L_4608)
.L_4608:
        /*002c*/ 	.word	0x00000000
        /*0030*/ 	.short	0x0000
        /*0032*/ 	.short	0x0000
        /*0034*/ 	.byte	0x00, 0xf0, 0x11, 0x00


	//----- nvinfo : EIATTR_SPARSE_MMA_MASK
	.align		4
.L_4609:
        /*0038*/ 	.byte	0x03, 0x50
        /*003a*/ 	.short	0x0000


	//----- nvinfo : EIATTR_MAXREG_COUNT
	.align		4
        /*003c*/ 	.byte	0x03, 0x1b
        /*003e*/ 	.short	0x00ff


	//----- nvinfo : EIATTR_MERCURY_ISA_VERSION
	.align		4
        /*0040*/ 	.byte	0x03, 0x5f
        /*0042*/ 	.short	0x0101


	//----- nvinfo : EIATTR_EXIT_INSTR_OFFSETS
	.align		4
        /*0044*/ 	.byte	0x04, 0x1c
        /*0046*/ 	.short	(.L_4611 - .L_4610)


	//   ....[0]....
.L_4610:
        /*0048*/ 	.word	0x00000300


	//   ....[1]....
        /*004c*/ 	.word	0x00000b70


	//   ....[2]....
        /*0050*/ 	.word	0x00000bd0


	//----- nvinfo : EIATTR_MAX_THREADS
	.align		4
.L_4611:
        /*0054*/ 	.byte	0x04, 0x05
        /*0056*/ 	.short	(.L_4613 - .L_4612)
.L_4612:
        /*0058*/ 	.word	0x00000080
        /*005c*/ 	.word	0x00000001
        /*0060*/ 	.word	0x00000001


	//----- nvinfo : EIATTR_CRS_STACK_SIZE
	.align		4
.L_4613:
        /*0064*/ 	.byte	0x04, 0x1e
        /*0066*/ 	.short	(.L_4615 - .L_4614)
.L_4614:
        /*0068*/ 	.word	0x00000000


	//----- nvinfo : EIATTR_CBANK_PARAM_SIZE
	.align		4
.L_4615:
        /*006c*/ 	.byte	0x03, 0x19
        /*006e*/ 	.short	0x0018


	//----- nvinfo : EIATTR_PARAM_CBANK
	.align		4
        /*0070*/ 	.byte	0x04, 0x0a
        /*0072*/ 	.short	(.L_4617 - .L_4616)
	.align		4
.L_4616:
        /*0074*/ 	.word	index@(.nv.constant0._ZN2at6native29vectorized_elementwise_kernelILi8ENS0_13AUnaryFunctorIaaaNS0_16BitwiseOrFunctorIaEEEESt5arrayIPcLm2EEEEviT0_T1_)
        /*0078*/ 	.short	0x0210
        /*007a*/ 	.short	0x0018


	//----- nvinfo : EIATTR_SW_WAR
	.align		4
.L_4617:
        /*007c*/ 	.byte	0x04, 0x36
        /*007e*/ 	.short	(.L_4619 - .L_4618)
.L_4618:
        /*0080*/ 	.word	0x00000008
.L_4619:


//--------------------- .nv.info._ZN2at6native18elementwise_kernelILi128ELi4EZNS0_15gpu_kernel_implINS0_13BinaryFunctorIaaaNS0_16BitwiseOrFunctorIaEEEEEEvRNS_18TensorIteratorBaseERKT_EUliE_EEviT1_ --------------------------
	.section	.nv.info._ZN2at6native18elementwise_kernelILi128ELi4EZNS0_15gpu_kernel_implINS0_13BinaryFunctorIaaaNS0_16BitwiseOrFunctorIaEEEEEEvRNS_18TensorIteratorBaseERKT_EUliE_EEviT1_,"",@"SHT_CUDA_INFO"
	.sectionflags	@""
	.align	4


	//----- nvinfo : EIATTR_CUDA_API_VERSION
	.align		4
        /*0000*/ 	.byte	0x04, 0x37
        /*0002*/ 	.short	(.L_4621 - .L_4620)
.L_4620:
        /*0004*/ 	.word	0x00000082


	//----- nvinfo : EIATTR_KPARAM_INFO
	.align		4
.L_4621:
        /*0008*/ 	.byte	0x04, 0x17
        /*000a*/ 	.short	(.L_4623 - .L_4622)
.L_4622:
        /*000c*/ 	.word	0x00000000
        /*0010*/ 	.short	0x0001
        /*0012*/ 	.short	0x0008
        /*0014*/ 	.byte	0x00, 0xf0, 0x21, 0x0a


	//----- nvinfo : EIATTR_KPARAM_INFO
	.align		4
.L_4623:
        /*0018*/ 	.byte	0x04, 0x17
        /*001a*/ 	.short	(.L_4625 - .L_4624)
.L_4624:
        /*001c*/ 	.word	0x00000000
        /*0020*/ 	.short	0x0000
        /*0022*/ 	.short	0x0000
        /*0024*/ 	.byte	0x00, 0xf0, 0x11, 0x00


	//----- nvinfo : EIATTR_SPARSE_MMA_MASK
	.align		4
.L_4625:
        /*0028*/ 	.byte	0x03, 0x50
        /*002a*/ 	.short	0x0000


	//----- nvinfo : EIATTR_MAXREG_COUNT
	.align		4
        /*002c*/ 	.byte	0x03, 0x1b
        /*002e*/ 	.short	0x0080


	//----- nvinfo : EIATTR_EXTERNS
	.align		4
        /*0030*/ 	.byte	0x04, 0x0f
        /*0032*/ 	.short	(.L_4627 - .L_4626)


	//   ....[0]....
	.align		4
.L_4626:
        /*0034*/ 	.word	index@(__assertfail)


	//----- nvinfo : EIATTR_MERCURY_ISA_VERSION
	.align		4
.L_4627:
        /*0038*/ 	.byte	0x03, 0x5f
        /*003a*/ 	.short	0x0101


	//----- nvinfo : EIATTR_SYSCALL_OFFSETS
	.align		4
        /*003c*/ 	.byte	0x04, 0x46
        /*003e*/ 	.short	(.L_4629 - .L_4628)


	//   ....[0]....
.L_4628:
        /*0040*/ 	.word	0x00002520


	//   ....[1]....
        /*0044*/ 	.word	0x000033a0


	//   ....[2]....
        /*0048*/ 	.word	0x000042c0


	//   ....[3]....
        /*004c*/ 	.word	0x00006850


	//   ....[4]....
        /*0050*/ 	.word	0x000076d0


	//   ....[5]....
        /*0054*/ 	.word	0x000085f0


	//   ....[6]....
        /*0058*/ 	.word	0x0000ab70


	//   ....[7]....
        /*005c*/ 	.word	0x0000b9f0


	//   ....[8]....
        /*0060*/ 	.word	0x0000c910


	//   ....[9]....
        /*0064*/ 	.word	0x0000ee80


	//   ....[10]....
        /*0068*/ 	.word	0x0000fd00


	//   ....[11]....
        /*006c*/ 	.word	0x00010c20


	//----- nvinfo : EIATTR_EXIT_INSTR_OFFSETS
	.align		4
.L_4629:
        /*0070*/ 	.byte	0x04, 0x1c
        /*0072*/ 	.short	(.L_4631 - .L_4630)


	//   ....[0]....
.L_4630:
        /*0074*/ 	.word	0x0000ca00


	//   ....[1]....
        /*0078*/ 	.word	0x0000fe40


	//   ....[2]....
        /*007c*/ 	.word	0x0000fe60


	//   ....[3]....
        /*0080*/ 	.word	0x0000ff20


	//   ....[4]....
        /*0084*/ 	.word	0x0000ff60


	//   ....[5]....
        /*0088*/ 	.word	0x0000ffa0


	//   ....[6]....
        /*008c*/ 	.word	0x00010030


	//   ....[7]....
        /*0090*/ 	.word	0x00010070


	//   ....[8]....
        /*0094*/ 	.word	0x00010110


	//   ....[9]....
        /*0098*/ 	.word	0x00010160


	//   ....[10]....
        /*009c*/ 	.word	0x000101b0


	//   ....[11]....
        /*00a0*/ 	.word	0x00010270


	//   ....[12]....
        /*00a4*/ 	.word	0x000102d0


	//   ....[13]....
        /*00a8*/ 	.word	0x00010460


	//   ....[14]....
        /*00ac*/ 	.word	0x000105c0


	//   ....[15]....
        /*00b0*/ 	.word	0x00010600


	//   ....[16]....
        /*00b4*/ 	.word	0x000106c0


	//   ....[17]....
        /*00b8*/ 	.word	0x00010840


	//   ....[18]....
        /*00bc*/ 	.word	0x000109c0


	//   ....[19]....
        /*00c0*/ 	.word	0x00010b20


	//   ....[20]....
        /*00c4*/ 	.word	0x00010c30


	//   ....[21]....
        /*00c8*/ 	.word	0x00010c90


	//   ....[22]....
        /*00cc*/ 	.word	0x00010cd0


	//----- nvinfo : EIATTR_MAX_THREADS
	.align		4
.L_4631:
        /*00d0*/ 	.byte	0x04, 0x05
        /*00d2*/ 	.short	(.L_4633 - .L_4632)
.L_4632:
        /*00d4*/ 	.word	0x00000080
        /*00d8*/ 	.word	0x00000001
        /*00dc*/ 	.word	0x00000001


	//----- nvinfo : EIATTR_CRS_STACK_SIZE
	.align		4
.L_4633:
        /*00e0*/ 	.byte	0x04, 0x1e
        /*00e2*/ 	.short	(.L_4635 - .L_4634)
.L_4634:
        /*00e4*/ 	.word	0x00000000


	//----- nvinfo : EIATTR_CBANK_PARAM_SIZE
	.align		4
.L_4635:
        /*00e8*/ 	.byte	0x03, 0x19
        /*00ea*/ 	.short	0x0290


	//----- nvinfo : EIATTR_PARAM_CBANK
	.align		4
        /*00ec*/ 	.byte	0x04, 0x0a
        /*00ee*/ 	.short	(.L_4637 - .L_4636)
	.align		4
.L_4636:
        /*00f0*/ 	.word	index@(.nv.constant0._ZN2at6native18elementwise_kernelILi128ELi4EZNS0_15gpu_kernel_implINS0_13BinaryFunctorIaaaNS0_16BitwiseOrFunctorIaEEEEEEvRNS_18TensorIteratorBaseERKT_EUliE_EEviT1_)
        /*00f4*/ 	.short	0x0210
        /*00f6*/ 	.short	0x0290


	//----- nvinfo : EIATTR_SW_WAR
	.align		4
.L_4637:
        /*00f8*/ 	.byte	0x04, 0x36
        /*00fa*/ 	.short	(.L_4639 - .L_4638)
.L_4638:
        /*00fc*/ 	.word	0x00000008
.L_4639:


//--------------------- .nv.info._ZN2at6native27unrolled_elementwise_kernelINS0_13BinaryFunctorIaaaNS0_16BitwiseOrFunctorIaEEEESt5arrayIPcLm3EELi4E23TrivialOffsetCalculatorILi2EjES9_ILi1EjENS0_6memory12LoadWithCastILi2EEENSC_13StoreWithCastILi1EEEEEviT_T0_T2_T3_T4_T5_ --------------------------
	.section	.nv.info._ZN2at6native27unrolled_elementwise_kernelINS0_13BinaryFunctorIaaaNS0_16BitwiseOrFunctorIaEEEESt5arrayIPcLm3EELi4E23TrivialOffsetCalculatorILi2EjES9_ILi1EjENS0_6memory12LoadWithCastILi2EEENSC_13StoreWithCastILi1EEEEEviT_T0_T2_T3_T4_T5_,"",@"SHT_CUDA_INFO"
	.sectionflags	@""
	.align	4


	//----- nvinfo : EIATTR_CUDA_API_VERSION
	.align		4
        /*0000*/ 	.byte	0x04, 0x37
        /*0002*/ 	.short	(.L_4641 - .L_4640)
.L_4640:
        /*0004*/ 	.word	0x00000082


	//----- nvinfo : EIATTR_KPARAM_INFO
	.align		4
.L_4641:
        /*0008*/ 	.byte	0x04, 0x17
        /*000a*/ 	.short	(.L_4643 - .L_4642)
.L_4642:
        /*000c*/ 	.word	0x00000000
        /*0010*/ 	.short	0x0006
        /*0012*/ 	.short	0x0030
        /*0014*/ 	.byte	0x00, 0xf0, 0x21, 0x00


	//----- nvinfo : EIATTR_KPARAM_INFO
	.align		4
.L_4643:
        /*0018*/ 	.byte	0x04, 0x17
        /*001a*/ 	.short	(.L_4645 - .L_4644)
.L_4644:
        /*001c*/ 	.word	0x00000000
        /*0020*/ 	.short	0x0005
        /*0022*/ 	.short	0x0024
        /*0024*/ 	.byte	0x00, 0xf0, 0x31, 0x00


	//----- nvinfo : EIATTR_KPARAM_INFO
	.align		4
.L_4645:
        /*0028*/ 	.byte	0x04, 0x17
        /*002a*/ 	.short	(.L_4647 - .L_4646)
.L_4646:
        /*002c*/ 	.word	0x00000000
        /*0030*/ 	.short	0x0004
        /*0032*/ 	.short	0x0021
        /*0034*/ 	.byte	0x00, 0xf0, 0x05, 0x00


	//----- nvinfo : EIATTR_KPARAM_INFO
	.align		4
.L_4647:
        /*0038*/ 	.byte	0x04, 0x17
        /*003a*/ 	.short	(.L_4649 - .L_4648)
.L_4648:
        /*003c*/ 	.word	0x00000000
        /*0040*/ 	.short	0x0003
        /*0042*/ 	.short	0x0020
        /*0044*/ 	.byte	0x00, 0xf0, 0x05, 0x00


	//----- nvinfo : EIATTR_KPARAM_INFO
	.align		4
.L_4649:
        /*0048*/ 	.byte	0x04, 0x17
        /*004a*/ 	.short	(.L_4651 - .L_4650)
.L_4650:
        /*004c*/ 	.word	0x00000000
        /*0050*/ 	.short	0x0002
        /*0052*/ 	.short	0x0008
        /*0054*/ 	.byte	0x00, 0xf0, 0x61, 0x00


	//----- nvinfo : EIATTR_KPARAM_INFO
	.align		4
.L_4651:
        /*0058*/ 	.byte	0x04, 0x17
        /*005a*/ 	.short	(.L_4653 - .L_4652)
.L_4652:
        /*005c*/ 	.word	0x00000000
        /*0060*/ 	.short	0x0001
        /*0062*/ 	.short	0x0004
        /*0064*/ 	.byte	0x00, 0xf0, 0x05, 0x00


	//----- nvinfo : EIATTR_KPARAM_INFO
	.align		4
.L_4653:
        /*0068*/ 	.byte	0x04, 0x17
        /*006a*/ 	.short	(.L_4655 - .L_4654)
.L_4654:
        /*006c*/ 	.word	0x00000000
        /*0070*/ 	.short	0x0000
        /*0072*/ 	.short	0x0000
        /*0074*/ 	.byte	0x00, 0xf0, 0x11, 0x00


	//----- nvinfo : EIATTR_SPARSE_MMA_MASK
	.align		4
.L_4655:
        /*0078*/ 	.byte	0x03, 0x50
        /*007a*/ 	.short	0x0000


	//----- nvinfo : EIATTR_MAXREG_COUNT
	.align		4
        /*007c*/ 	.byte	0x03, 0x1b
        /*007e*/ 	.short	0x00ff


	//----- nvinfo : EIATTR_EXTERNS
	.align		4
        /*0080*/ 	.byte	0x04, 0x0f
        /*0082*/ 	.short	(.L_4657 - .L_4656)


	//   ....[0]....
	.align		4
.L_4656:
        /*0084*/ 	.word	index@(__assertfail)


	//----- nvinfo : EIATTR_MERCURY_ISA_VERSION
	.align		4
.L_4657:
        /*0088*/ 	.byte	0x03, 0x5f
        /*008a*/ 	.short	0x0101


	//----- nvinfo : EIATTR_SYSCALL_OFFSETS
	.align		4
        /*008c*/ 	.byte	0x04, 0x46
        /*008e*/ 	.short	(.L_4659 - .L_4658)


	//   ....[0]....
.L_4658:
        /*0090*/ 	.word	0x00000f30


	//   ....[1]....
        /*0094*/ 	.word	0x00001dc0


	//   ....[2]....
        /*0098*/ 	.word	0x00002cd0


	//   ....[3]....
        /*009c*/ 	.word	0x00003b60


	//   ....[4]....
        /*00a0*/ 	.word	0x00004a80


	//   ....[5]....
        /*00a4*/ 	.word	0x00005920


	//   ....[6]....
        /*00a8*/ 	.word	0x00006820


	//   ....[7]....
        /*00ac*/ 	.word	0x000076c0


	//   ....[8]....
        /*00b0*/ 	.word	0x000086d0


	//   ....[9]....
        /*00b4*/ 	.word	0x000096d0


	//   ....[10]....
        /*00b8*/ 	.word	0x0000a6c0


	//   ....[11]....
        /*00bc*/ 	.word	0x0000b6b0


	//----- nvinfo : EIATTR_EXIT_INSTR_OFFSETS
	.align		4
.L_4659:
        /*00c0*/ 	.byte	0x04, 0x1c
        /*00c2*/ 	.short	(.L_4661 - .L_4660)


	//   ....[0]....
.L_4660:
        /*00c4*/ 	.word	0x0000a7a0


	//   ....[1]....
        /*00c8*/ 	.word	0x0000a8d0


	//   ....[2]....
        /*00cc*/ 	.word	0x0000a8f0


	//   ....[3]....
        /*00d0*/ 	.word	0x0000a9b0


	//   ....[4]....
        /*00d4*/ 	.word	0x0000a9f0


	//   ....[5]....
        /*00d8*/ 	.word	0x0000aa30


	//   ....[6]....
        /*00dc*/ 	.word	0x0000aac0


	//   ....[7]....
        /*00e0*/ 	.word	0x0000ab00


	//   ....[8]....
        /*00e4*/ 	.word	0x0000aba0


	//   ....[9]....
        /*00e8*/ 	.word	0x0000abf0


	//   ....[10]....
        /*00ec*/ 	.word	0x0000ac40


	//   ....[11]....
        /*00f0*/ 	.word	0x0000ad00


	//   ....[12]....
        /*00f4*/ 	.word	0x0000ad60


	//   ....[13]....
        /*00f8*/ 	.word	0x0000aef0


	//   ....[14]....
        /*00fc*/ 	.word	0x0000b050


	//   ....[15]....
        /*0100*/ 	.word	0x0000b090


	//   ....[16]....
        /*0104*/ 	.word	0x0000b150


	//   ....[17]....
        /*0108*/ 	.word	0x0000b2d0


	//   ....[18]....
        /*010c*/ 	.word	0x0000b450


	//   ....[19]....
        /*0110*/ 	.word	0x0000b5b0


	//   ....[20]....
        /*0114*/ 	.word	0x0000b6c0


	//   ....[21]....
        /*0118*/ 	.word	0x0000b720


	//   ....[22]....
        /*011c*/ 	.word	0x0000b760


	//----- nvinfo : EIATTR_MAX_THREADS
	.align		4
.L_4661:
        /*0120*/ 	.byte	0x04, 0x05
        /*0122*/ 	.short	(.L_4663 - .L_4662)
.L_4662:
        /*0124*/ 	.word	0x00000080
        /*0128*/ 	.word	0x00000001
        /*012c*/ 	.word	0x00000001


	//----- nvinfo : EIATTR_CRS_STACK_SIZE
	.align		4
.L_4663:
        /*0130*/ 	.byte	0x04, 0x1e
        /*0132*/ 	.short	(.L_4665 - .L_4664)
.L_4664:
        /*0134*/ 	.word	0x00000000


	//----- nvinfo : EIATTR_CBANK_PARAM_SIZE
	.align		4
.L_4665:
        /*0138*/ 	.byte	0x03, 0x19
        /*013a*/ 	.short	0x0038


	//----- nvinfo : EIATTR_PARAM_CBANK
	.align		4
        /*013c*/ 	.byte	0x04, 0x0a
        /*013e*/ 	.short	(.L_4667 - .L_4666)
	.align		4
.L_4666:
        /*0140*/ 	.word	index@(.nv.constant0._ZN2at6native27unrolled_elementwise_kernelINS0_13BinaryFunctorIaaaNS0_16BitwiseOrFunctorIaEEEESt5arrayIPcLm3EELi4E23TrivialOffsetCalculatorILi2EjES9_ILi1EjENS0_6memory12LoadWithCastILi2EEENSC_13StoreWithCastILi1EEEEEviT_T0_T2_T3_T4_T5_)
        /*0144*/ 	.short	0x0210
        /*0146*/ 	.short	0x0038


	//----- nvinfo : EIATTR_SW_WAR
	.align		4
.L_4667:
        /*0148*/ 	.byte	0x04, 0x36
        /*014a*/ 	.short	(.L_4669 - .L_4668)
.L_4668:
        /*014c*/ 	.word	0x00000008
.L_4669:


//--------------------- .nv.info._ZN2at6native18elementwise_kernelILi128ELi4EZNS0_22gpu_kernel_impl_nocastINS0_13BinaryFunctorIaaaNS0_16BitwiseOrFunctorIaEEEEEEvRNS_18TensorIteratorBaseERKT_EUliE_EEviT1_ --------------------------
	.section	.nv.info._ZN2at6native18elementwise_kernelILi128ELi4EZNS0_22gpu_kernel_impl_nocastINS0_13BinaryFunctorIaaaNS0_16BitwiseOrFunctorIaEEEEEEvRNS_18TensorIteratorBaseERKT_EUliE_EEviT1_,"",@"SHT_CUDA_INFO"
	.sectionflags	@""
	.align	4


	//----- nvinfo : EIATTR_CUDA_API_VERSION
	.align		4
        /*0000*/ 	.byte	0x04, 0x37
        /*0002*/ 	.short	(.L_4671 - .L_4670)
.L_4670:
        /*0004*/ 	.word	0x00000082


	//----- nvinfo : EIATTR_KPARAM_INFO
	.align		4
.L_4671:
        /*0008*/ 	.byte	0x04, 0x17
        /*000a*/ 	.short	(.L_4673 - .L_4672)
.L_4672:
        /*000c*/ 	.word	0x00000000
        /*0010*/ 	.short	0x0001
        /*0012*/ 	.short	0x0008
        /*0014*/ 	.byte	0x00, 0xf0, 0x21, 0x0a


	//----- nvinfo : EIATTR_KPARAM_INFO
	.align		4
.L_4673:
        /*0018*/ 	.byte	0x04, 0x17
        /*001a*/ 	.short	(.L_4675 - .L_4674)
.L_4674:
        /*001c*/ 	.word	0x00000000
        /*0020*/ 	.short	0x0000
        /*0022*/ 	.short	0x0000
        /*0024*/ 	.byte	0x00, 0xf0, 0x11, 0x00


	//----- nvinfo : EIATTR_SPARSE_MMA_MASK
	.align		4
.L_4675:
        /*0028*/ 	.byte	0x03, 0x50
        /*002a*/ 	.short	0x0000


	//----- nvinfo : EIATTR_MAXREG_COUNT
	.align		4
        /*002c*/ 	.byte	0x03, 0x1b
        /*002e*/ 	.short	0x0080


	//----- nvinfo : EIATTR_MERCURY_ISA_VERSION
	.align		4
        /*0030*/ 	.byte	0x03, 0x5f
        /*0032*/ 	.short	0x0101


	//----- nvinfo : EIATTR_EXIT_INSTR_OFFSETS
	.align		4
        /*0034*/ 	.byte	0x04, 0x1c
        /*0036*/ 	.short	(.L_4677 - .L_4676)


	//   ....[0]....
.L_4676:
        /*0038*/ 	.word	0x000045f0


	//   ....[1]....
        /*003c*/ 	.word	0x00005ce0


	//----- nvinfo : EIATTR_MAX_THREADS
	.align		4
.L_4677:
        /*0040*/ 	.byte	0x04, 0x05
        /*0042*/ 	.short	(.L_4679 - .L_4678)
.L_4678:
        /*0044*/ 	.word	0x00000080
        /*0048*/ 	.word	0x00000001
        /*004c*/ 	.word	0x00000001


	//----- nvinfo : EIATTR_CRS_STACK_SIZE
	.align		4
.L_4679:
        /*0050*/ 	.byte	0x04, 0x1e
        /*0052*/ 	.short	(.L_4681 - .L_4680)
.L_4680:
        /*0054*/ 	.word	0x00000000


	//----- nvinfo : EIATTR_CBANK_PARAM_SIZE
	.align		4
.L_4681:
        /*0058*/ 	.byte	0x03, 0x19
        /*005a*/ 	.short	0x0290


	//----- nvinfo : EIATTR_PARAM_CBANK
	.align		4
        /*005c*/ 	.byte	0x04, 0x0a
        /*005e*/ 	.short	(.L_4683 - .L_4682)
	.align		4
.L_4682:
        /*0060*/ 	.word	index@(.nv.constant0._ZN2at6native18elementwise_kernelILi128ELi4EZNS0_22gpu_kernel_impl_nocastINS0_13BinaryFunctorIaaaNS0_16BitwiseOrFunctorIaEEEEEEvRNS_18TensorIteratorBaseERKT_EUliE_EEviT1_)
        /*0064*/ 	.short	0x0210
        /*0066*/ 	.short	0x0290


	//----- nvinfo : EIATTR_SW_WAR
	.align		4
.L_4683:
        /*0068*/ 	.byte	0x04, 0x36
        /*006a*/ 	.short	(.L_4685 - .L_4684)
.L_4684:
        /*006c*/ 	.word	0x00000008
.L_4685:


//--------------------- .nv.info._ZN2at6native27unrolled_elementwise_kernelINS0_13BinaryFunctorIaaaNS0_16BitwiseOrFunctorIaEEEESt5arrayIPcLm3EELi4E23TrivialOffsetCalculatorILi2EjES9_ILi1EjENS0_6memory15LoadWithoutCastENSC_16StoreWithoutCastEEEviT_T0_T2_T3_T4_T5_ --------------------------
	.section	.nv.info._ZN2at6native27unrolled_elementwise_kernelINS0_13BinaryFunctorIaaaNS0_16BitwiseOrFunctorIaEEEESt5arrayIPcLm3EELi4E23TrivialOffsetCalculatorILi2EjES9_ILi1EjENS0_6memory15LoadWithoutCastENSC_16StoreWithoutCastEEEviT_T0_T2_T3_T4_T5_,"",@"SHT_CUDA_INFO"
	.sectionflags	@""
	.align	4


	//----- nvinfo : EIATTR_CUDA_API_VERSION
	.align		4
        /*0000*/ 	.byte	0x04, 0x37
        /*0002*/ 	.short	(.L_4687 - .L_4686)
.L_4686:
        /*0004*/ 	.word	0x00000082


	//----- nvinfo : EIATTR_KPARAM_INFO
	.align		4
.L_4687:
        /*0008*/ 	.byte	0x04, 0x17
        /*000a*/ 	.short	(.L_4689 - .L_4688)
.L_4688:
        /*000c*/ 	.word	0x00000000
        /*0010*/ 	.short	0x0006
        /*0012*/ 	.short	0x0023
        /*0014*/ 	.byte	0x00, 0xf0, 0x05, 0x00


	//----- nvinfo : EIATTR_KPARAM_INFO
	.align		4
.L_4689:
        /*0018*/ 	.byte	0x04, 0x17
        /*001a*/ 	.short	(.L_4691 - .L_4690)
.L_4690:
        /*001c*/ 	.word	0x00000000
        /*0020*/ 	.short	0x0005
        /*0022*/ 	.short	0x0022
        /*0024*/ 	.byte	0x00, 0xf0, 0x05, 0x00


	//----- nvinfo : EIATTR_KPARAM_INFO
	.align		4
.L_4691:
        /*0028*/ 	.byte	0x04, 0x17
        /*002a*/ 	.short	(.L_4693 - .L_4692)
.L_4692:
        /*002c*/ 	.word	0x00000000
        /*0030*/ 	.short	0x0004
        /*0032*/ 	.short	0x0021
        /*0034*/ 	.byte	0x00, 0xf0, 0x05, 0x00


	//----- nvinfo : EIATTR_KPARAM_INFO
	.align		4
.L_4693:
        /*0038*/ 	.byte	0x04, 0x17
        /*003a*/ 	.short	(.L_4695 - .L_4694)
.L_4694:
        /*003c*/ 	.word	0x00000000
        /*0040*/ 	.short	0x0003
        /*0042*/ 	.short	0x0020
        /*0044*/ 	.byte	0x00, 0xf0, 0x05, 0x00


	//----- nvinfo : EIATTR_KPARAM_INFO
	.align		4
.L_4695:
        /*0048*/ 	.byte	0x04, 0x17
        /*004a*/ 	.short	(.L_4697 - .L_4696)
.L_4696:
        /*004c*/ 	.word	0x00000000
        /*0050*/ 	.short	0x0002
        /*0052*/ 	.short	0x0008
        /*0054*/ 	.byte	0x00, 0xf0, 0x61, 0x00


	//----- nvinfo : EIATTR_KPARAM_INFO
	.align		4
.L_4697:
        /*0058*/ 	.byte	0x04, 0x17
        /*005a*/ 	.short	(.L_4699 - .L_4698)
.L_4698:
        /*005c*/ 	.word	0x00000000
        /*0060*/ 	.short	0x0001
        /*0062*/ 	.short	0x0004
        /*0064*/ 	.byte	0x00, 0xf0, 0x05, 0x00


	//----- nvinfo : EIATTR_KPARAM_INFO
	.align		4
.L_4699:
        /*0068*/ 	.byte	0x04, 0x17
        /*006a*/ 	.short	(.L_4701 - .L_4700)
.L_4700:
        /*006c*/ 	.word	0x00000000
        /*0070*/ 	.short	0x0000
        /*0072*/ 	.short	0x0000
        /*0074*/ 	.byte	0x00, 0xf0, 0x11, 0x00


	//----- nvinfo : EIATTR_SPARSE_MMA_MASK
	.align		4
.L_4701:
        /*0078*/ 	.byte	0x03, 0x50
        /*007a*/ 	.short	0x0000


	//----- nvinfo : EIATTR_MAXREG_COUNT
	.align		4
        /*007c*/ 	.byte	0x03, 0x1b
        /*007e*/ 	.short	0x00ff


	//----- nvinfo : EIATTR_MERCURY_ISA_VERSION
	.align		4
        /*0080*/ 	.byte	0x03, 0x5f
        /*0082*/ 	.short	0x0101


	//----- nvinfo : EIATTR_EXIT_INSTR_OFFSETS
	.align		4
        /*0084*/ 	.byte	0x04, 0x1c
        /*0086*/ 	.short	(.L_4703 - .L_4702)


	//   ....[0]....
.L_4702:
        /*0088*/ 	.word	0x00000550


	//   ....[1]....
        /*008c*/ 	.word	0x000005c0


	//----- nvinfo : EIATTR_MAX_THREADS
	.align		4
.L_4703:
        /*0090*/ 	.byte	0x04, 0x05
        /*0092*/ 	.short	(.L_4705 - .L_4704)
.L_4704:
        /*0094*/ 	.word	0x00000080
        /*0098*/ 	.word	0x00000001
        /*009c*/ 	.word	0x00000001


	//----- nvinfo : EIATTR_CRS_STACK_SIZE
	.align		4
.L_4705:
        /*00a0*/ 	.byte	0x04, 0x1e
        /*00a2*/ 	.short	(.L_4707 - .L_4706)
.L_4706:
        /*00a4*/ 	.word	0x00000000


	//----- nvinfo : EIATTR_CBANK_PARAM_SIZE
	.align		4
.L_4707:
        /*00a8*/ 	.byte	0x03, 0x19
        /*00aa*/ 	.short	0x0024


	//----- nvinfo : EIATTR_PARAM_CBANK
	.align		4
        /*00ac*/ 	.byte	0x04, 0x0a
        /*00ae*/ 	.short	(.L_4709 - .L_4708)
	.align		4
.L_4708:
        /*00b0*/ 	.word	index@(.nv.constant0._ZN2at6native27unrolled_elementwise_kernelINS0_13BinaryFunctorIaaaNS0_16BitwiseOrFunctorIaEEEESt5arrayIPcLm3EELi4E23TrivialOffsetCalculatorILi2EjES9_ILi1EjENS0_6memory15LoadWithoutCastENSC_16StoreWithoutCastEEEviT_T0_T2_T3_T4_T5_)
        /*00b4*/ 	.short	0x0210
        /*00b6*/ 	.short	0x0024


	//----- nvinfo : EIATTR_SW_WAR
	.align		4
.L_4709:
        /*00b8*/ 	.byte	0x04, 0x36
        /*00ba*/ 	.short	(.L_4711 - .L_4710)
.L_4710:
        /*00bc*/ 	.word	0x00000008
.L_4711:


//--------------------- .nv.info._ZN2at6native29vectorized_elementwise_kernelILi2ENS0_13BinaryFunctorIaaaNS0_16BitwiseOrFunctorIaEEEESt5arrayIPcLm3EEEEviT0_T1_ --------------------------
	.section	.nv.info._ZN2at6native29vectorized_elementwise_kernelILi2ENS0_13BinaryFunctorIaaaNS0_16BitwiseOrFunctorIaEEEESt5arrayIPcLm3EEEEviT0_T1_,"",@"SHT_CUDA_INFO"
	.sectionflags	@""
	.align	4


	//----- nvinfo : EIATTR_CUDA_API_VERSION
	.align		4
        /*0000*/ 	.byte	0x04, 0x37
        /*0002*/ 	.short	(.L_4713 - .L_4712)
.L_4712:
        /*0004*/ 	.word	0x00000082


	//----- nvinfo : EIATTR_KPARAM_INFO
	.align		4
.L_4713:
        /*0008*/ 	.byte	0x04, 0x17
        /*000a*/ 	.short	(.L_4715 - .L_4714)
.L_4714:
        /*000c*/ 	.word	0x00000000
        /*0010*/ 	.short	0x0002
        /*0012*/ 	.short	0x0008
        /*0014*/ 	.byte	0x00, 0xf0, 0x61, 0x00


	//----- nvinfo : EIATTR_KPARAM_INFO
	.align		4
.L_4715:
        /*0018*/ 	.byte	0x04, 0x17
        /*001a*/ 	.short	(.L_4717 - .L_4716)
.L_4716:
        /*001c*/ 	.word	0x00000000
        /*0020*/ 	.short	0x0001
        /*0022*/ 	.short	0x0004
        /*0024*/ 	.byte	0x00, 0xf0, 0x05, 0x00


	//----- nvinfo : EIATTR_KPARAM_INFO
	.align		4
.L_4717:
        /*0028*/ 	.byte	0x04, 0x17
        /*002a*/ 	.short	(.L_4719 - .L_4718)
.L_4718:
        /*002c*/ 	.word	0x00000000
        /*0030*/ 	.short	0x0000
        /*0032*/ 	.short	0x0000
        /*0034*/ 	.byte	0x00, 0xf0, 0x11, 0x00


	//----- nvinfo : EIATTR_SPARSE_MMA_MASK
	.align		4
.L_4719:
        /*0038*/ 	.byte	0x03, 0x50
        /*003a*/ 	.short	0x0000


	//----- nvinfo : EIATTR_MAXREG_COUNT
	.align		4
        /*003c*/ 	.byte	0x03, 0x1b
        /*003e*/ 	.short	0x00ff


	//----- nvinfo : EIATTR_MERCURY_ISA_VERSION
	.align		4
        /*0040*/ 	.byte	0x03, 0x5f
        /*0042*/ 	.short	0x0101


	//----- nvinfo : EIATTR_EXIT_INSTR_OFFSETS
	.align		4
        /*0044*/ 	.byte	0x04, 0x1c
        /*0046*/ 	.short	(.L_4721 - .L_4720)


	//   ....[0]....
.L_4720:
        /*0048*/ 	.word	0x00000440


	//   ....[1]....
        /*004c*/ 	.word	0x00000f30


	//   ....[2]....
        /*0050*/ 	.word	0x00000f90


	//----- nvinfo : EIATTR_MAX_THREADS
	.align		4
.L_4721:
        /*0054*/ 	.byte	0x04, 0x05
        /*0056*/ 	.short	(.L_4723 - .L_4722)
.L_4722:
        /*0058*/ 	.word	0x00000080
        /*005c*/ 	.word	0x00000001
        /*0060*/ 	.word	0x00000001


	//----- nvinfo : EIATTR_CRS_STACK_SIZE
	.align		4
.L_4723:
        /*0064*/ 	.byte	0x04, 0x1e
        /*0066*/ 	.short	(.L_4725 - .L_4724)
.L_4724:
        /*0068*/ 	.word	0x00000000


	//----- nvinfo : EIATTR_CBANK_PARAM_SIZE
	.align		4
.L_4725:
        /*006c*/ 	.byte	0x03, 0x19
        /*006e*/ 	.short	0x0020


	//----- nvinfo : EIATTR_PARAM_CBANK
	.align		4
        /*0070*/ 	.byte	0x04, 0x0a
        /*0072*/ 	.short	(.L_4727 - .L_4726)
	.align		4
.L_4726:
        /*0074*/ 	.word	index@(.nv.constant0._ZN2at6native29vectorized_elementwise_kernelILi2ENS0_13BinaryFunctorIaaaNS0_16BitwiseOrFunctorIaEEEESt5arrayIPcLm3EEEEviT0_T1_)
        /*0078*/ 	.short	0x0210
        /*007a*/ 	.short	0x0020


	//----- nvinfo : EIATTR_SW_WAR
	.align		4
.L_4727:
        /*007c*/ 	.byte	0x04, 0x36
        /*007e*/ 	.short	(.L_4729 - .L_4728)
.L_4728:
        /*0080*/ 	.word	0x00000008
.L_4729:


//--------------------- .nv.info._ZN2at6native29vectorized_elementwise_kernelILi4ENS0_13BinaryFunctorIaaaNS0_16BitwiseOrFunctorIaEEEESt5arrayIPcLm3EEEEviT0_T1_ --------------------------
	.section	.nv.info._ZN2at6native29vectorized_elementwise_kernelILi4ENS0_13BinaryFunctorIaaaNS0_16BitwiseOrFunctorIaEEEESt5arrayIPcLm3EEEEviT0_T1_,"",@"SHT_CUDA_INFO"
	.sectionflags	@""
	.align	4


	//----- nvinfo : EIATTR_CUDA_API_VERSION
	.align		4
        /*0000*/ 	.byte	0x04, 0x37
        /*0002*/ 	.short	(.L_4731 - .L_4730)
.L_4730:
        /*0004*/ 	.word	0x00000082


	//----- nvinfo : EIATTR_KPARAM_INFO
	.align		4
.L_4731:
        /*0008*/ 	.byte	0x04, 0x17
        /*000a*/ 	.short	(.L_4733 - .L_4732)
.L_4732:
        /*000c*/ 	.word	0x00000000
        /*0010*/ 	.short	0x0002
        /*0012*/ 	.short	0x0008
        /*0014*/ 	.byte	0x00, 0xf0, 0x61, 0x00


	//----- nvinfo : EIATTR_KPARAM_INFO
	.align		4
.L_4733:
        /*0018*/ 	.byte	0x04, 0x17
        /*001a*/ 	.short	(.L_4735 - .L_4734)
.L_4734:
        /*001c*/ 	.word	0x00000000
        /*0020*/ 	.short	0x0001
        /*0022*/ 	.short	0x0004
        /*0024*/ 	.byte	0x00, 0xf0, 0x05, 0x00


	//----- nvinfo : EIATTR_KPARAM_INFO
	.align		4
.L_4735:
        /*0028*/ 	.byte	0x04, 0x17
        /*002a*/ 	.short	(.L_4737 - .L_4736)
.L_4736:
        /*002c*/ 	.word	0x00000000
        /*0030*/ 	.short	0x0000
        /*0032*/ 	.short	0x0000
        /*0034*/ 	.byte	0x00, 0xf0, 0x11, 0x00


	//----- nvinfo : EIATTR_SPARSE_MMA_MASK
	.align		4
.L_4737:
        /*0038*/ 	.byte	0x03, 0x50
        /*003a*/ 	.short	0x0000


	//----- nvinfo : EIATTR_MAXREG_COUNT
	.align		4
        /*003c*/ 	.byte	0x03, 0x1b
        /*003e*/ 	.short	0x00ff


	//----- nvinfo : EIATTR_MERCURY_ISA_VERSION
	.align		4
        /*0040*/ 	.byte	0x03, 0x5f
        /*0042*/ 	.short	0x0101


	//----- nvinfo : EIATTR_EXIT_INSTR_OFFSETS
	.align		4
        /*0044*/ 	.byte	0x04, 0x1c
        /*0046*/ 	.short	(.L_4739 - .L_4738)


	//   ....[0]....
.L_4738:
        /*0048*/ 	.word	0x00000400


	//   ....[1]....
        /*004c*/ 	.word	0x00000ef0


	//   ....[2]....
        /*0050*/ 	.word	0x00000f50


	//----- nvinfo : EIATTR_MAX_THREADS
	.align		4
.L_4739:
        /*0054*/ 	.byte	0x04, 0x05
        /*0056*/ 	.short	(.L_4741 - .L_4740)
.L_4740:
        /*0058*/ 	.word	0x00000080
        /*005c*/ 	.word	0x00000001
        /*0060*/ 	.word	0x00000001


	//----- nvinfo : EIATTR_CRS_STACK_SIZE
	.align		4
.L_4741:
        /*0064*/ 	.byte	0x04, 0x1e
        /*0066*/ 	.short	(.L_4743 - .L_4742)
.L_4742:
        /*0068*/ 	.word	0x00000000


	//----- nvinfo : EIATTR_CBANK_PARAM_SIZE
	.align		4
.L_4743:
        /*006c*/ 	.byte	0x03, 0x19
        /*006e*/ 	.short	0x0020


	//----- nvinfo : EIATTR_PARAM_CBANK
	.align		4
        /*0070*/ 	.byte	0x04, 0x0a
        /*0072*/ 	.short	(.L_4745 - .L_4744)
	.align		4
.L_4744:
        /*0074*/ 	.word	index@(.nv.constant0._ZN2at6native29vectorized_elementwise_kernelILi4ENS0_13BinaryFunctorIaaaNS0_16BitwiseOrFunctorIaEEEESt5arrayIPcLm3EEEEviT0_T1_)
        /*0078*/ 	.short	0x0210
        /*007a*/ 	.short	0x0020


	//----- nvinfo : EIATTR_SW_WAR
	.align		4
.L_4745:
        /*007c*/ 	.byte	0x04, 0x36
        /*007e*/ 	.short	(.L_4747 - .L_4746)
.L_4746:
        /*0080*/ 	.word	0x00000008
.L_4747:


//--------------------- .nv.info._ZN2at6native29vectorized_elementwise_kernelILi8ENS0_13BinaryFunctorIaaaNS0_16BitwiseOrFunctorIaEEEESt5arrayIPcLm3EEEEviT0_T1_ --------------------------
	.section	.nv.info._ZN2at6native29vectorized_elementwise_kernelILi8ENS0_13BinaryFunctorIaaaNS0_16BitwiseOrFunctorIaEEEESt5arrayIPcLm3EEEEviT0_T1_,"",@"SHT_CUDA_INFO"
	.sectionflags	@""
	.align	4


	//----- nvinfo : EIATTR_CUDA_API_VERSION
	.align		4
        /*0000*/ 	.byte	0x04, 0x37
        /*0002*/ 	.short	(.L_4749 - .L_4748)
.L_4748:
        /*0004*/ 	.word	0x00000082


	//----- nvinfo : EIATTR_KPARAM_INFO
	.align		4
.L_4749:
        /*0008*/ 	.byte	0x04, 0x17
        /*000a*/ 	.short	(.L_4751 - .L_4750)
.L_4750:
        /*000c*/ 	.word	0x00000000
        /*0010*/ 	.short	0x0002
        /*0012*/ 	.short	0x0008
        /*0014*/ 	.byte	0x00, 0xf0, 0x61, 0x00


	//----- nvinfo : EIATTR_KPARAM_INFO
	.align		4
.L_4751:
        /*0018*/ 	.byte	0x04, 0x17
        /*001a*/ 	.short	(.L_4753 - .L_4752)
.L_4752:
        /*001c*/ 	.word	0x00000000
        /*0020*/ 	.short	0x0001
        /*0022*/ 	.short	0x0004
        /*0024*/ 	.byte	0x00, 0xf0, 0x05, 0x00


	//----- nvinfo : EIATTR_KPARAM_INFO
	.align		4
.L_4753:
        /*0028*/ 	.byte	0x04, 0x17
        /*002a*/ 	.short	(.L_4755 - .L_4754)
.L_4754:
        /*002c*/ 	.word	0x00000000
        /*0030*/ 	.short	0x0000
        /*0032*/ 	.short	0x0000
        /*0034*/ 	.byte	0x00, 0xf0, 0x11, 0x00


	//----- nvinfo : EIATTR_SPARSE_MMA_MASK
	.align		4
.L_4755:
        /*0038*/ 	.byte	0x03, 0x50
        /*003a*/ 	.short	0x0000


	//----- nvinfo : EIATTR_MAXREG_COUNT
	.align		4
        /*003c*/ 	.byte	0x03, 0x1b
        /*003e*/ 	.short	0x00ff


	//----- nvinfo : EIATTR_MERCURY_ISA_VERSION
	.align		4
        /*0040*/ 	.byte	0x03, 0x5f
        /*0042*/ 	.short	0x0101


	//----- nvinfo : EIATTR_EXIT_INSTR_OFFSETS
	.align		4
        /*0044*/ 	.byte	0x04, 0x1c
        /*0046*/ 	.short	(.L_4757 - .L_4756)


	//   ....[0]....
.L_4756:
        /*0048*/ 	.word	0x000003b0


	//   ....[1]....
        /*004c*/ 	.word	0x00000ea0


	//   ....[2]....
        /*0050*/ 	.word	0x00000f00


	//----- nvinfo : EIATTR_MAX_THREADS
	.align		4
.L_4757:
        /*0054*/ 	.byte	0x04, 0x05
        /*0056*/ 	.short	(.L_4759 - .L_4758)
.L_4758:
        /*0058*/ 	.word	0x00000080
        /*005c*/ 	.word	0x00000001
        /*0060*/ 	.word	0x00000001


	//----- nvinfo : EIATTR_CRS_STACK_SIZE
	.align		4
.L_4759:
        /*0064*/ 	.byte	0x04, 0x1e
        /*0066*/ 	.short	(.L_4761 - .L_4760)
.L_4760:
        /*0068*/ 	.word	0x00000000


	//----- nvinfo : EIATTR_CBANK_PARAM_SIZE
	.align		4
.L_4761:
        /*006c*/ 	.byte	0x03, 0x19
        /*006e*/ 	.short	0x0020


	//----- nvinfo : EIATTR_PARAM_CBANK
	.align		4
        /*0070*/ 	.byte	0x04, 0x0a
        /*0072*/ 	.short	(.L_4763 - .L_4762)
	.align		4
.L_4762:
        /*0074*/ 	.word	index@(.nv.constant0._ZN2at6native29vectorized_elementwise_kernelILi8ENS0_13BinaryFunctorIaaaNS0_16BitwiseOrFunctorIaEEEESt5arrayIPcLm3EEEEviT0_T1_)
        /*0078*/ 	.short	0x0210
        /*007a*/ 	.short	0x0020


	//----- nvinfo : EIATTR_SW_WAR
	.align		4
.L_4763:
        /*007c*/ 	.byte	0x04, 0x36
        /*007e*/ 	.short	(.L_4765 - .L_4764)
.L_4764:
        /*0080*/ 	.word	0x00000008
.L_4765:


//--------------------- .nv.info._ZN2at6native18elementwise_kernelILi128ELi4EZNS0_15gpu_kernel_implINS0_13AUnaryFunctorIhhhNS0_16BitwiseOrFunctorIhEEEEEEvRNS_18TensorIteratorBaseERKT_EUliE_EEviT1_ --------------------------
	.section	.nv.info._ZN2at6native18elementwise_kernelILi128ELi4EZNS0_15gpu_kernel_implINS0_13AUnaryFunctorIhhhNS0_16BitwiseOrFunctorIhEEEEEEvRNS_18TensorIteratorBaseERKT_EUliE_EEviT1_,"",@"SHT_CUDA_INFO"
	.sectionflags	@""
	.align	4


	//----- nvinfo : EIATTR_CUDA_API_VERSION
	.align		4
        /*0000*/ 	.byte	0x04, 0x37
        /*0002*/ 	.short	(.L_4767 - .L_4766)
.L_4766:
        /*0004*/ 	.word	0x00000082


	//----- nvinfo : EIATTR_KPARAM_INFO
	.align		4
.L_4767:
        /*0008*/ 	.byte	0x04, 0x17
        /*000a*/ 	.short	(.L_4769 - .L_4768)
.L_4768:
        /*000c*/ 	.word	0x00000000
        /*0010*/ 	.short	0x0001
        /*0012*/ 	.short	0x0008
        /*0014*/ 	.byte	0x00, 0xf0, 0x61, 0x08


	//----- nvinfo : EIATTR_KPARAM_INFO
	.align		4
.L_4769:
        /*0018*/ 	.byte	0x04, 0x17
        /*001a*/ 	.short	(.L_4771 - .L_4770)
.L_4770:
        /*001c*/ 	.word	0x00000000
        /*0020*/ 	.short	0x0000
        /*0022*/ 	.short	0x0000
        /*0024*/ 	.byte	0x00, 0xf0, 0x11, 0x00


	//----- nvinfo : EIATTR_SPARSE_MMA_MASK
	.align		4
.L_4771:
        /*0028*/ 	.byte	0x03, 0x50
        /*002a*/ 	.short	0x0000


	//----- nvinfo : EIATTR_MAXREG_COUNT
	.align		4
        /*002c*/ 	.byte	0x03, 0x1b
        /*002e*/ 	.short	0x0080


	//----- nvinfo : EIATTR_EXTERNS
	.align		4
        /*0030*/ 	.byte	0x04, 0x0f
        /*0032*/ 	.short	(.L_4773 - .L_4772)


	//   ....[0]....
	.align		4
.L_4772:
        /*0034*/ 	.word	index@(__assertfail)


	//----- nvinfo : EIATTR_MERCURY_ISA_VERSION
	.align		4
.L_4773:
        /*0038*/ 	.byte	0x03, 0x5f
        /*003a*/ 	.short	0x0101


	//----- nvinfo : EIATTR_SYSCALL_OFFSETS
	.align		4
        /*003c*/ 	.byte	0x04, 0x46
        /*003e*/ 	.short	(.L_4775 - .L_4774)


	//   ....[0]....
.L_4774:
        /*0040*/ 	.word	0x00002230


	//   ....[1]....
        /*0044*/ 	.word	0x00003190


	//   ....[2]....
        /*0048*/ 	.word	0x00005400


	//   ....[3]....
        /*004c*/ 	.word	0x00006360


	//   ....[4]....
        /*0050*/ 	.word	0x000085c0


	//   ....[5]....
        /*0054*/ 	.word	0x00009520


	//   ....[6]....
        /*0058*/ 	.word	0x0000b770


	//   ....[7]....
        /*005c*/ 	.word	0x0000c6d0


	//----- nvinfo : EIATTR_EXIT_INSTR_OFFSETS
	.align		4
.L_4775:
        /*0060*/ 	.byte	0x04, 0x1c
        /*0062*/ 	.short	(.L_4777 - .L_4776)


	//   ....[0]....
.L_4776:
        /*0064*/ 	.word	0x000095e0


	//   ....[1]....
        /*0068*/ 	.word	0x0000b8c0


	//   ....[2]....
        /*006c*/ 	.word	0x0000b8e0


	//   ....[3]....
        /*0070*/ 	.word	0x0000b980


	//   ....[4]....
        /*0074*/ 	.word	0x0000b9b0


	//   ....[5]....
        /*0078*/ 	.word	0x0000b9e0


	//   ....[6]....
        /*007c*/ 	.word	0x0000ba80


	//   ....[7]....
        /*0080*/ 	.word	0x0000bad0


	//   ....[8]....
        /*0084*/ 	.word	0x0000bb80


	//   ....[9]....
        /*0088*/ 	.word	0x0000bbe0


	//   ....[10]....
        /*008c*/ 	.word	0x0000bc20


	//   ....[11]....
        /*0090*/ 	.word	0x0000bce0


	//   ....[12]....
        /*0094*/ 	.word	0x0000bd30


	//   ....[13]....
        /*0098*/ 	.word	0x0000bed0


	//   ....[14]....
        /*009c*/ 	.word	0x0000c040


	//   ....[15]....
        /*00a0*/ 	.word	0x0000c090


	//   ....[16]....
        /*00a4*/ 	.word	0x0000c140


	//   ....[17]....
        /*00a8*/ 	.word	0x0000c2d0


	//   ....[18]....
        /*00ac*/ 	.word	0x0000c460


	//   ....[19]....
        /*00b0*/ 	.word	0x0000c5d0


	//   ....[20]....
        /*00b4*/ 	.word	0x0000c6e0


	//   ....[21]....
        /*00b8*/ 	.word	0x0000c720


	//   ....[22]....
        /*00bc*/ 	.word	0x0000c750


	//----- nvinfo : EIATTR_MAX_THREADS
	.align		4
.L_4777:
        /*00c0*/ 	.byte	0x04, 0x05
        /*00c2*/ 	.short	(.L_4779 - .L_4778)
.L_4778:
        /*00c4*/ 	.word	0x00000080
        /*00c8*/ 	.word	0x00000001
        /*00cc*/ 	.word	0x00000001


	//----- nvinfo : EIATTR_CRS_STACK_SIZE
	.align		4
.L_4779:
        /*00d0*/ 	.byte	0x04, 0x1e
        /*00d2*/ 	.short	(.L_4781 - .L_4780)
.L_4780:
        /*00d4*/ 	.word	0x00000000


	//----- nvinfo : EIATTR_CBANK_PARAM_SIZE
	.align		4
.L_4781:
        /*00d8*/ 	.byte	0x03, 0x19
        /*00da*/ 	.short	0x0220


	//----- nvinfo : EIATTR_PARAM_CBANK
	.align		4
        /*00dc*/ 	.byte	0x04, 0x0a
        /*00de*/ 	.short	(.L_4783 - .L_4782)
	.align		4
.L_4782:
        /*00e0*/ 	.word	index@(.nv.constant0._ZN2at6native18elementwise_kernelILi128ELi4EZNS0_15gpu_kernel_implINS0_13AUnaryFunctorIhhhNS0_16BitwiseOrFunctorIhEEEEEEvRNS_18TensorIteratorBaseERKT_EUliE_EEviT1_)
        /*00e4*/ 	.short	0x0210
        /*00e6*/ 	.short	0x0220


	//----- nvinfo : EIATTR_SW_WAR
	.align		4
.L_4783:
        /*00e8*/ 	.byte	0x04, 0x36
        /*00ea*/ 	.short	(.L_4785 - .L_4784)
.L_4784:
        /*00ec*/ 	.word	0x00000008
.L_4785:


//--------------------- .nv.info._ZN2at6native27unrolled_elementwise_kernelINS0_13AUnaryFunctorIhhhNS0_16BitwiseOrFunctorIhEEEESt5arrayIPcLm2EELi4E23TrivialOffsetCalculatorILi1EjESA_NS0_6memory12LoadWithCastILi1EEENSB_13StoreWithCastILi1EEEEEviT_T0_T2_T3_T4_T5_ --------------------------
	.section	.nv.info._ZN2at6native27unrolled_elementwise_kernelINS0_13AUnaryFunctorIhhhNS0_16BitwiseOrFunctorIhEEEESt5arrayIPcLm2EELi4E23TrivialOffsetCalculatorILi1EjESA_NS0_6memory12LoadWithCastILi1EEENSB_13StoreWithCastILi1EEEEEviT_T0_T2_T3_T4_T5_,"",@"SHT_CUDA_INFO"
	.sectionflags	@""
	.align	4


	//----- nvinfo : EIATTR_CUDA_API_VERSION
	.align		4
        /*0000*/ 	.byte	0x04, 0x37
        /*0002*/ 	.short	(.L_4787 - .L_4786)
.L_4786:
        /*0004*/ 	.word	0x00000082


	//----- nvinfo : EIATTR_KPARAM_INFO
	.align		4
.L_4787:
        /*0008*/ 	.byte	0x04, 0x17
        /*000a*/ 	.short	(.L_4789 - .L_4788)
.L_4788:
        /*000c*/ 	.word	0x00000000
        /*0010*/ 	.short	0x0006
        /*0012*/ 	.short	0x0024
        /*0014*/ 	.byte	0x00, 0xf0, 0x21, 0x00


	//----- nvinfo : EIATTR_KPARAM_INFO
	.align		4
.L_4789:
        /*0018*/ 	.byte	0x04, 0x17
        /*001a*/ 	.short	(.L_4791 - .L_4790)
.L_4790:
        /*001c*/ 	.word	0x00000000
        /*0020*/ 	.short	0x0005
        /*0022*/ 	.short	0x001c
        /*0024*/ 	.byte	0x00, 0xf0, 0x21, 0x00


	//----- nvinfo : EIATTR_KPARAM_INFO
	.align		4
.L_4791:
        /*0028*/ 	.byte	0x04, 0x17
        /*002a*/ 	.short	(.L_4793 - .L_4792)
.L_4792:
        /*002c*/ 	.word	0x00000000
        /*0030*/ 	.short	0x0004
        /*0032*/ 	.short	0x0019
        /*0034*/ 	.byte	0x00, 0xf0, 0x05, 0x00


	//----- nvinfo : EIATTR_KPARAM_INFO
	.align		4
.L_4793:
        /*0038*/ 	.byte	0x04, 0x17
        /*003a*/ 	.short	(.L_4795 - .L_4794)
.L_4794:
        /*003c*/ 	.word	0x00000000
        /*0040*/ 	.short	0x0003
        /*0042*/ 	.short	0x0018
        /*0044*/ 	.byte	0x00, 0xf0, 0x05, 0x00


	//----- nvinfo : EIATTR_KPARAM_INFO
	.align		4
.L_4795:
        /*0048*/ 	.byte	0x04, 0x17
        /*004a*/ 	.short	(.L_4797 - .L_4796)
.L_4796:
        /*004c*/ 	.word	0x00000000
        /*0050*/ 	.short	0x0002
        /*0052*/ 	.short	0x0008
        /*0054*/ 	.byte	0x00, 0xf0, 0x41, 0x00


	//----- nvinfo : EIATTR_KPARAM_INFO
	.align		4
.L_4797:
        /*0058*/ 	.byte	0x04, 0x17
        /*005a*/ 	.short	(.L_4799 - .L_4798)
.L_4798:
        /*005c*/ 	.word	0x00000000
        /*0060*/ 	.short	0x0001
        /*0062*/ 	.short	0x0004
        /*0064*/ 	.byte	0x00, 0xf0, 0x09, 0x00


	//----- nvinfo : EIATTR_KPARAM_INFO
	.align		4
.L_4799:
        /*0068*/ 	.byte	0x04, 0x17
        /*006a*/ 	.short	(.L_4801 - .L_4800)
.L_4800:
        /*006c*/ 	.word	0x00000000
        /*0070*/ 	.short	0x0000
        /*0072*/ 	.short	0x0000
        /*0074*/ 	.byte	0x00, 0xf0, 0x11, 0x00


	//----- nvinfo : EIATTR_SPARSE_MMA_MASK
	.align		4
.L_4801:
        /*0078*/ 	.byte	0x03, 0x50
        /*007a*/ 	.short	0x0000


	//----- nvinfo : EIATTR_MAXREG_COUNT
	.align		4
        /*007c*/ 	.byte	0x03, 0x1b
        /*007e*/ 	.short	0x00ff


	//----- nvinfo : EIATTR_EXTERNS
	.align		4
        /*0080*/ 	.byte	0x04, 0x0f
        /*0082*/ 	.short	(.L_4803 - .L_4802)


	//   ....[0]....
	.align		4
.L_4802:
        /*0084*/ 	.word	index@(__assertfail)


	//----- nvinfo : EIATTR_MERCURY_ISA_VERSION
	.align		4
.L_4803:
        /*0088*/ 	.byte	0x03, 0x5f
        /*008a*/ 	.short	0x0101


	//----- nvinfo : EIATTR_SYSCALL_OFFSETS
	.align		4
        /*008c*/ 	.byte	0x04, 0x46
        /*008e*/ 	.short	(.L_4805 - .L_4804)


	//   ....[0]....
.L_4804:
        /*0090*/ 	.word	0x00000f50


	//   ....[1]....
        /*0094*/ 	.word	0x00001ea0


	//   ....[2]....
        /*0098*/ 	.word	0x00002e00


	//   ....[3]....
        /*009c*/ 	.word	0x00003d40


	//   ....[4]....
        /*00a0*/ 	.word	0x00004d80


	//   ....[5]....
        /*00a4*/ 	.word	0x00005d80


	//   ....[6]....
        /*00a8*/ 	.word	0x00006d70


	//   ....[7]....
        /*00ac*/ 	.word	0x00007d60


	//----- nvinfo : EIATTR_EXIT_INSTR_OFFSETS
	.align		4
.L_4805:
        /*00b0*/ 	.byte	0x04, 0x1c
        /*00b2*/ 	.short	(.L_4807 - .L_4806)


	//   ....[0]....
.L_4806:
        /*00b4*/ 	.word	0x00006e20


	//   ....[1]....
        /*00b8*/ 	.word	0x00006f50


	//   ....[2]....
        /*00bc*/ 	.word	0x00006f70


	//   ....[3]....
        /*00c0*/ 	.word	0x00007010


	//   ....[4]....
        /*00c4*/ 	.word	0x00007040


	//   ....[5]....
        /*00c8*/ 	.word	0x00007070


	//   ....[6]....
        /*00cc*/ 	.word	0x00007110


	//   ....[7]....
        /*00d0*/ 	.word	0x00007160


	//   ....[8]....
        /*00d4*/ 	.word	0x00007210


	//   ....[9]....
        /*00d8*/ 	.word	0x00007270


	//   ....[10]....
        /*00dc*/ 	.word	0x000072b0


	//   ....[11]....
        /*00e0*/ 	.word	0x00007370


	//   ....[12]....
        /*00e4*/ 	.word	0x000073c0


	//   ....[13]....
        /*00e8*/ 	.word	0x00007560


	//   ....[14]....
        /*00ec*/ 	.word	0x000076d0


	//   ....[15]....
        /*00f0*/ 	.word	0x00007720


	//   ....[16]....
        /*00f4*/ 	.word	0x000077d0


	//   ....[17]....
        /*00f8*/ 	.word	0x00007960


	//   ....[18]....
        /*00fc*/ 	.word	0x00007af0


	//   ....[19]....
        /*0100*/ 	.word	0x00007c60


	//   ....[20]....
        /*0104*/ 	.word	0x00007d70


	//   ....[21]....
        /*0108*/ 	.word	0x00007db0


	//   ....[22]....
        /*010c*/ 	.word	0x00007de0


	//----- nvinfo : EIATTR_MAX_THREADS
	.align		4
.L_4807:
        /*0110*/ 	.byte	0x04, 0x05
        /*0112*/ 	.short	(.L_4809 - .L_4808)
.L_4808:
        /*0114*/ 	.word	0x00000080
        /*0118*/ 	.word	0x00000001
        /*011c*/ 	.word	0x00000001


	//----- nvinfo : EIATTR_CRS_STACK_SIZE
	.align		4
.L_4809:
        /*0120*/ 	.byte	0x04, 0x1e
        /*0122*/ 	.short	(.L_4811 - .L_4810)
.L_4810:
        /*0124*/ 	.word	0x00000000


	//----- nvinfo : EIATTR_CBANK_PARAM_SIZE
	.align		4
.L_4811:
        /*0128*/ 	.byte	0x03, 0x19
        /*012a*/ 	.short	0x002c


	//----- nvinfo : EIATTR_PARAM_CBANK
	.align		4
        /*012c*/ 	.byte	0x04, 0x0a
        /*012e*/ 	.short	(.L_4813 - .L_4812)
	.align		4
.L_4812:
        /*0130*/ 	.word	index@(.nv.constant0._ZN2at6native27unrolled_elementwise_kernelINS0_13AUnaryFunctorIhhhNS0_16BitwiseOrFunctorIhEEEESt5arrayIPcLm2EELi4E23TrivialOffsetCalculatorILi1EjESA_NS0_6memory12LoadWithCastILi1EEENSB_13StoreWithCastILi1EEEEEviT_T0_T2_T3_T4_T5_)
        /*0134*/ 	.short	0x0210
        /*0136*/ 	.short	0x002c


	//----- nvinfo : EIATTR_SW_WAR
	.align		4
.L_4813:
        /*0138*/ 	.byte	0x04, 0x36
        /*013a*/ 	.short	(.L_4815 - .L_4814)
.L_4814:
        /*013c*/ 	.word	0x00000008
.L_4815:


//--------------------- .nv.info._ZN2at6native18elementwise_kernelILi128ELi4EZNS0_22gpu_kernel_impl_nocastINS0_13AUnaryFunctorIhhhNS0_16BitwiseOrFunctorIhEEEEEEvRNS_18TensorIteratorBaseERKT_EUliE_EEviT1_ --------------------------
	.section	.nv.info._ZN2at6native18elementwise_kernelILi128ELi4EZNS0_22gpu_kernel_impl_nocastINS0_13AUnaryFunctorIhhhNS0_16BitwiseOrFunctorIhEEEEEEvRNS_18TensorIteratorBaseERKT_EUliE_EEviT1_,"",@"SHT_CUDA_INFO"
	.sectionflags	@""
	.align	4


	//----- nvinfo : EIATTR_CUDA_API_VERSION
	.align		4
        /*0000*/ 	.byte	0x04, 0x37
        /*0002*/ 	.short	(.L_4817 - .L_4816)
.L_4816:
        /*0004*/ 	.word	0x00000082


	//----- nvinfo : EIATTR_KPARAM_INFO
	.align		4
.L_4817:
        /*0008*/ 	.byte	0x04, 0x17
        /*000a*/ 	.short	(.L_4819 - .L_4818)
.L_4818:
        /*000c*/ 	.word	0x00000000
        /*0010*/ 	.short	0x0001
        /*0012*/ 	.short	0x0008
        /*0014*/ 	.byte	0x00, 0xf0, 0x61, 0x08


	//----- nvinfo : EIATTR_KPARAM_INFO
	.align		4
.L_4819:
        /*0018*/ 	.byte	0x04, 0x17
        /*001a*/ 	.short	(.L_4821 - .L_4820)
.L_4820:
        /*001c*/ 	.word	0x00000000
        /*0020*/ 	.short	0x0000
        /*0022*/ 	.short	0x0000
        /*0024*/ 	.byte	0x00, 0xf0, 0x11, 0x00


	//----- nvinfo : EIATTR_SPARSE_MMA_MASK
	.align		4
.L_4821:
        /*0028*/ 	.byte	0x03, 0x50
        /*002a*/ 	.short	0x0000


	//----- nvinfo : EIATTR_MAXREG_COUNT
	.align		4
        /*002c*/ 	.byte	0x03, 0x1b
        /*002e*/ 	.short	0x0080


	//----- nvinfo : EIATTR_MERCURY_ISA_VERSION
	.align		4
        /*0030*/ 	.byte	0x03, 0x5f
        /*0032*/ 	.short	0x0101


	//----- nvinfo : EIATTR_EXIT_INSTR_OFFSETS
	.align		4
        /*0034*/ 	.byte	0x04, 0x1c
        /*0036*/ 	.short	(.L_4823 - .L_4822)


	//   ....[0]....
.L_4822:
        /*0038*/ 	.word	0x00003ba0


	//   ....[1]....
        /*003c*/ 	.word	0x00004f20


	//----- nvinfo : EIATTR_MAX_THREADS
	.align		4
.L_4823:
        /*0040*/ 	.byte	0x04, 0x05
        /*0042*/ 	.short	(.L_4825 - .L_4824)
.L_4824:
        /*0044*/ 	.word	0x00000080
        /*0048*/ 	.word	0x00000001
        /*004c*/ 	.word	0x00000001


	//----- nvinfo : EIATTR_CRS_STACK_SIZE
	.align		4
.L_4825:
        /*0050*/ 	.byte	0x04, 0x1e
        /*0052*/ 	.short	(.L_4827 - .L_4826)
.L_4826:
        /*0054*/ 	.word	0x00000000


	//----- nvinfo : EIATTR_CBANK_PARAM_SIZE
	.align		4
.L_4827:
        /*0058*/ 	.byte	0x03, 0x19
        /*005a*/ 	.short	0x0220


	//----- nvinfo : EIATTR_PARAM_CBANK
	.align		4
        /*005c*/ 	.byte	0x04, 0x0a
        /*005e*/ 	.short	(.L_4829 - .L_4828)
	.align		4
.L_4828:
        /*0060*/ 	.word	index@(.nv.constant0._ZN2at6native18elementwise_kernelILi128ELi4EZNS0_22gpu_kernel_impl_nocastINS0_13AUnaryFunctorIhhhNS0_16BitwiseOrFunctorIhEEEEEEvRNS_18TensorIteratorBaseERKT_EUliE_EEviT1_)
        /*0064*/ 	.short	0x0210
        /*0066*/ 	.short	0x0220


	//----- nvinfo : EIATTR_SW_WAR
	.align		4
.L_4829:
        /*0068*/ 	.byte	0x04, 0x36
        /*006a*/ 	.short	(.L_4831 - .L_4830)
.L_4830:
        /*006c*/ 	.word	0x00000008
.L_4831:


//--------------------- .nv.info._ZN2at6native27unrolled_elementwise_kernelINS0_13AUnaryFunctorIhhhNS0_16BitwiseOrFunctorIhEEEESt5arrayIPcLm2EELi4E23TrivialOffsetCalculatorILi1EjESA_NS0_6memory15LoadWithoutCastENSB_16StoreWithoutCastEEEviT_T0_T2_T3_T4_T5_ --------------------------
	.section	.nv.info._ZN2at6native27unrolled_elementwise_kernelINS0_13AUnaryFunctorIhhhNS0_16BitwiseOrFunctorIhEEEESt5arrayIPcLm2EELi4E23TrivialOffsetCalculatorILi1EjESA_NS0_6memory15LoadWithoutCastENSB_16StoreWithoutCastEEEviT_T0_T2_T3_T4_T5_,"",@"SHT_CUDA_INFO"
	.sectionflags	@""
	.align	4


	//----- nvinfo : EIATTR_CUDA_API_VERSION
	.align		4
        /*0000*/ 	.byte	0x04, 0x37
        /*0002*/ 	.short	(.L_4833 - .L_4832)
.L_4832:
        /*0004*/ 	.word	0x00000082


	//----- nvinfo : EIATTR_KPARAM_INFO
	.align		4
.L_4833:
        /*0008*/ 	.byte	0x04, 0x17
        /*000a*/ 	.short	(.L_4835 - .L_4834)
.L_4834:
        /*000c*/ 	.word	0x00000000
        /*0010*/ 	.short	0x0006
        /*0012*/ 	.short	0x001b
        /*0014*/ 	.byte	0x00, 0xf0, 0x05, 0x00


	//----- nvinfo : EIATTR_KPARAM_INFO
	.align		4
.L_4835:
        /*0018*/ 	.byte	0x04, 0x17
        /*001a*/ 	.short	(.L_4837 - .L_4836)
.L_4836:
        /*001c*/ 	.word	0x00000000
        /*0020*/ 	.short	0x0005
        /*0022*/ 	.short	0x001a
        /*0024*/ 	.byte	0x00, 0xf0, 0x05, 0x00


	//----- nvinfo : EIATTR_KPARAM_INFO
	.align		4
.L_4837:
        /*0028*/ 	.byte	0x04, 0x17
        /*002a*/ 	.short	(.L_4839 - .L_4838)
.L_4838:
        /*002c*/ 	.word	0x00000000
        /*0030*/ 	.short	0x0004
        /*0032*/ 	.short	0x0019
        /*0034*/ 	.byte	0x00, 0xf0, 0x05, 0x00


	//----- nvinfo : EIATTR_KPARAM_INFO
	.align		4
.L_4839:
        /*0038*/ 	.byte	0x04, 0x17
        /*003a*/ 	.short	(.L_4841 - .L_4840)
.L_4840:
        /*003c*/ 	.word	0x00000000
        /*0040*/ 	.short	0x0003
        /*0042*/ 	.short	0x0018
        /*0044*/ 	.byte	0x00, 0xf0, 0x05, 0x00


	//----- nvinfo : EIATTR_KPARAM_INFO
	.align		4
.L_4841:
        /*0048*/ 	.byte	0x04, 0x17
        /*004a*/ 	.short	(.L_4843 - .L_4842)
.L_4842:
        /*004c*/ 	.word	0x00000000
        /*0050*/ 	.short	0x0002
        /*0052*/ 	.short	0x0008
        /*0054*/ 	.byte	0x00, 0xf0, 0x41, 0x00


	//----- nvinfo : EIATTR_KPARAM_INFO
	.align		4
.L_4843:
        /*0058*/ 	.byte	0x04, 0x17
        /*005a*/ 	.short	(.L_4845 - .L_4844)
.L_4844:
        /*005c*/ 	.word	0x00000000
        /*0060*/ 	.short	0x0001
        /*0062*/ 	.short	0x0004
        /*0064*/ 	.byte	0x00, 0xf0, 0x09, 0x00


	//----- nvinfo : EIATTR_KPARAM_INFO
	.align		4
.L_4845:
        /*0068*/ 	.byte	0x04, 0x17
        /*006a*/ 	.short	(.L_4847 - .L_4846)
.L_4846:
        /*006c*/ 	.word	0x00000000
        /*0070*/ 	.short	0x0000
        /*0072*/ 	.short	0x0000
        /*0074*/ 	.byte	0x00, 0xf0, 0x11, 0x00


	//----- nvinfo : EIATTR_SPARSE_MMA_MASK
	.align		4
.L_4847:
        /*0078*/ 	.byte	0x03, 0x50
        /*007a*/ 	.short	0x0000


	//----- nvinfo : EIATTR_MAXREG_COUNT
	.align		4
        /*007c*/ 	.byte	0x03, 0x1b
        /*007e*/ 	.short	0x00ff


	//----- nvinfo : EIATTR_MERCURY_ISA_VERSION
	.align		4
        /*0080*/ 	.byte	0x03, 0x5f
        /*0082*/ 	.short	0x0101


	//----- nvinfo : EIATTR_EXIT_INSTR_OFFSETS
	.align		4
        /*0084*/ 	.byte	0x04, 0x1c
        /*0086*/ 	.short	(.L_4849 - .L_4848)


	//   ....[0]....
.L_4848:
        /*0088*/ 	.word	0x00000430


	//   ....[1]....
        /*008c*/ 	.word	0x00000490


	//----- nvinfo : EIATTR_MAX_THREADS
	.align		4
.L_4849:
        /*0090*/ 	.byte	0x04, 0x05
        /*0092*/ 	.short	(.L_4851 - .L_4850)
.L_4850:
        /*0094*/ 	.word	0x00000080
        /*0098*/ 	.word	0x00000001
        /*009c*/ 	.word	0x00000001


	//----- nvinfo : EIATTR_CRS_STACK_SIZE
	.align		4
.L_4851:
        /*00a0*/ 	.byte	0x04, 0x1e
        /*00a2*/ 	.short	(.L_4853 - .L_4852)
.L_4852:
        /*00a4*/ 	.word	0x00000000


	//----- nvinfo : EIATTR_CBANK_PARAM_SIZE
	.align		4
.L_4853:
        /*00a8*/ 	.byte	0x03, 0x19
        /*00aa*/ 	.short	0x001c


	//----- nvinfo : EIATTR_PARAM_CBANK
	.align		4
        /*00ac*/ 	.byte	0x04, 0x0a
        /*00ae*/ 	.short	(.L_4855 - .L_4854)
	.align		4
.L_4854:
        /*00b0*/ 	.word	index@(.nv.constant0._ZN2at6native27unrolled_elementwise_kernelINS0_13AUnaryFunctorIhhhNS0_16BitwiseOrFunctorIhEEEESt5arrayIPcLm2EELi4E23TrivialOffsetCalculatorILi1EjESA_NS0_6memory15LoadWithoutCastENSB_16StoreWithoutCastEEEviT_T0_T2_T3_T4_T5_)
        /*00b4*/ 	.short	0x0210
        /*00b6*/ 	.short	0x001c


	//----- nvinfo : EIATTR_SW_WAR
	.align		4
.L_4855:
        /*00b8*/ 	.byte	0x04, 0x36
        /*00ba*/ 	.short	(.L_4857 - .L_4856)
.L_4856:
        /*00bc*/ 	.word	0x00000008
.L_4857:


//--------------------- .nv.info._ZN2at6native29vectorized_elementwise_kernelILi2ENS0_13AUnaryFunctorIhhhNS0_16BitwiseOrFunctorIhEEEESt5arrayIPcLm2EEEEviT0_T1_ --------------------------
	.section	.nv.info._ZN2at6native29vectorized_elementwise_kernelILi2ENS0_13AUnaryFunctorIhhhNS0_16BitwiseOrFunctorIhEEEESt5arrayIPcLm2EEEEviT0_T1_,"",@"SHT_CUDA_INFO"
	.sectionflags	@""
	.align	4


	//----- nvinfo : EIATTR_CUDA_API_VERSION
	.align		4
        /*0000*/ 	.byte	0x04, 0x37
        /*0002*/ 	.short	(.L_4859 - .L_4858)
.L_4858:
        /*0004*/ 	.word	0x00000082


	//----- nvinfo : EIATTR_KPARAM_INFO
	.align		4
.L_4859:
        /*0008*/ 	.byte	0x04, 0x17
        /*000a*/ 	.short	(.L_4861 - .L_4860)
.L_4860:
        /*000c*/ 	.word	0x00000000
        /*0010*/ 	.short	0x0002
        /*0012*/ 	.short	0x0008
        /*0014*/ 	.byte	0x00, 0xf0, 0x41, 0x00


	//----- nvinfo : EIATTR_KPARAM_INFO
	.align		4
.L_4861:
        /*0018*/ 	.byte	0x04, 0x17
        /*001a*/ 	.short	(.L_4863 - .L_4862)
.L_4862:
        /*001c*/ 	.word	0x00000000
        /*0020*/ 	.short	0x0001
        /*0022*/ 	.short	0x0004
        /*0024*/ 	.byte	0x00, 0xf0, 0x09, 0x00


	//----- nvinfo : EIATTR_KPARAM_INFO
	.align		4
.L_4863:
        /*0028*/ 	.byte	0x04, 0x17
        /*002a*/ 	.short	(.L_4865 - .L_4864)
.L_4864:
        /*002c*/ 	.word	0x00000000
        /*0030*/ 	.short	0x0000
        /*0032*/ 	.short	0x0000
        /*0034*/ 	.byte	0x00, 0xf0, 0x11, 0x00


	//----- nvinfo : EIATTR_SPARSE_MMA_MASK
	.align		4
.L_4865:
        /*0038*/ 	.byte	0x03, 0x50
        /*003a*/ 	.short	0x0000


	//----- nvinfo : EIATTR_MAXREG_COUNT
	.align		4
        /*003c*/ 	.byte	0x03, 0x1b
        /*003e*/ 	.short	0x00ff


	//----- nvinfo : EIATTR_MERCURY_ISA_VERSION
	.align		4
        /*0040*/ 	.byte	0x03, 0x5f
        /*0042*/ 	.short	0x0101


	//----- nvinfo : EIATTR_EXIT_INSTR_OFFSETS
	.align		4
        /*0044*/ 	.byte	0x04, 0x1c
        /*0046*/ 	.short	(.L_4867 - .L_4866)


	//   ....[0]....
.L_4866:
        /*0048*/ 	.word	0x00000320


	//   ....[1]....
        /*004c*/ 	.word	0x00000b90


	//   ....[2]....
        /*0050*/ 	.word	0x00000bf0


	//----- nvinfo : EIATTR_MAX_THREADS
	.align		4
.L_4867:
        /*0054*/ 	.byte	0x04, 0x05
        /*0056*/ 	.short	(.L_4869 - .L_4868)
.L_4868:
        /*0058*/ 	.word	0x00000080
        /*005c*/ 	.word	0x00000001
        /*0060*/ 	.word	0x00000001


	//----- nvinfo : EIATTR_CRS_STACK_SIZE
	.align		4
.L_4869:
        /*0064*/ 	.byte	0x04, 0x1e
        /*0066*/ 	.short	(.L_4871 - .L_4870)
.L_4870:
        /*0068*/ 	.word	0x00000000


	//----- nvinfo : EIATTR_CBANK_PARAM_SIZE
	.align		4
.L_4871:
        /*006c*/ 	.byte	0x03, 0x19
        /*006e*/ 	.short	0x0018


	//----- nvinfo : EIATTR_PARAM_CBANK
	.align		4
        /*0070*/ 	.byte	0x04, 0x0a
        /*0072*/ 	.short	(.L_4873 - .L_4872)
	.align		4
.L_4872:
        /*0074*/ 	.word	index@(.nv.constant0._ZN2at6native29vectorized_elementwise_kernelILi2ENS0_13AUnaryFunctorIhhhNS0_16BitwiseOrFunctorIhEEEESt5arrayIPcLm2EEEEviT0_T1_)
        /*0078*/ 	.short	0x0210
        /*007a*/ 	.short	0x0018


	//----- nvinfo : EIATTR_SW_WAR
	.align		4
.L_4873:
        /*007c*/ 	.byte	0x04, 0x36
        /*007e*/ 	.short	(.L_4875 - .L_4874)
.L_4874:
        /*0080*/ 	.word	0x00000008
.L_4875:


//--------------------- .nv.info._ZN2at6native29vectorized_elementwise_kernelILi4ENS0_13AUnaryFunctorIhhhNS0_16BitwiseOrFunctorIhEEEESt5arrayIPcLm2EEEEviT0_T1_ --------------------------
	.section	.nv.info._ZN2at6native29vectorized_elementwise_kernelILi4ENS0_13AUnaryFunctorIhhhNS0_16BitwiseOrFunctorIhEEEESt5arrayIPcLm2EEEEviT0_T1_,"",@"SHT_CUDA_INFO"
	.sectionflags	@""
	.align	4


	//----- nvinfo : EIATTR_CUDA_API_VERSION
	.align		4
        /*0000*/ 	.byte	0x04, 0x37
        /*0002*/ 	.short	(.L_4877 - .L_4876)
.L_4876:
        /*0004*/ 	.word	0x00000082


	//----- nvinfo : EIATTR_KPARAM_INFO
	.align		4
.L_4877:
        /*0008*/ 	.byte	0x04, 0x17
        /*000a*/ 	.short	(.L_4879 - .L_4878)
.L_4878:
        /*000c*/ 	.word	0x00000000
        /*0010*/ 	.short	0x0002
        /*0012*/ 	.short	0x0008
        /*0014*/ 	.byte	0x00, 0xf0, 0x41, 0x00


	//----- nvinfo : EIATTR_KPARAM_INFO
	.align		4
.L_4879:
        /*0018*/ 	.byte	0x04, 0x17
        /*001a*/ 	.short	(.L_4881 - .L_4880)
.L_4880:
        /*001c*/ 	.word	0x00000000
        /*0020*/ 	.short	0x0001
        /*0022*/ 	.short	0x0004
        /*0024*/ 	.byte	0x00, 0xf0, 0x09, 0x00


	//----- nvinfo : EIATTR_KPARAM_INFO
	.align		4
.L_4881:
        /*0028*/ 	.byte	0x04, 0x17
        /*002a*/ 	.short	(.L_4883 - .L_4882)
.L_4882:
        /*002c*/ 	.word	0x00000000
        /*0030*/ 	.short	0x0000
        /*0032*/ 	.short	0x0000
        /*0034*/ 	.byte	0x00, 0xf0, 0x11, 0x00


	//----- nvinfo : EIATTR_SPARSE_MMA_MASK
	.align		4
.L_4883:
        /*0038*/ 	.byte	0x03, 0x50
        /*003a*/ 	.short	0x0000


	//----- nvinfo : EIATTR_MAXREG_COUNT
	.align		4
        /*003c*/ 	.byte	0x03, 0x1b
        /*003e*/ 	.short	0x00ff


	//----- nvinfo : EIATTR_MERCURY_ISA_VERSION
	.align		4
        /*0040*/ 	.byte	0x03, 0x5f
        /*0042*/ 	.short	0x0101


	//----- nvinfo : EIATTR_EXIT_INSTR_OFFSETS
	.align		4
        /*0044*/ 	.byte	0x04, 0x1c
        /*0046*/ 	.short	(.L_4885 - .L_4884)


	//   ....[0]....
.L_4884:
        /*0048*/ 	.word	0x00000300


	//   ....[1]....
        /*004c*/ 	.word	0x00000b70


	//   ....[2]....
        /*0050*/ 	.word	0x00000bd0


	//----- nvinfo : EIATTR_MAX_THREADS
	.align		4
.L_4885:
        /*0054*/ 	.byte	0x04, 0x05
        /*0056*/ 	.short	(.L_4887 - .L_4886)
.L_4886:
        /*0058*/ 	.word	0x00000080
        /*005c*/ 	.word	0x00000001
        /*0060*/ 	.word	0x00000001


	//----- nvinfo : EIATTR_CRS_STACK_SIZE
	.align		4
.L_4887:
        /*0064*/ 	.byte	0x04, 0x1e
        /*0066*/ 	.short	(.L_4889 - .L_4888)
.L_4888:
        /*0068*/ 	.word	0x00000000


	//----- nvinfo : EIATTR_CBANK_PARAM_SIZE
	.align		4
.L_4889:
        /*006c*/ 	.byte	0x03, 0x19
        /*006e*/ 	.short	0x0018


	//----- nvinfo : EIATTR_PARAM_CBANK
	.align		4
        /*0070*/ 	.byte	0x04, 0x0a
        /*0072*/ 	.short	(.L_4891 - .L_4890)
	.align		4
.L_4890:
        /*0074*/ 	.word	index@(.nv.constant0._ZN2at6native29vectorized_elementwise_kernelILi4ENS0_13AUnaryFunctorIhhhNS0_16BitwiseOrFunctorIhEEEESt5arrayIPcLm2EEEEviT0_T1_)
        /*0078*/ 	.short	0x0210
        /*007a*/ 	.short	0x0018


	//----- nvinfo : EIATTR_SW_WAR
	.align		4
.L_4891:
        /*007c*/ 	.byte	0x04, 0x36
        /*007e*/ 	.short	(.L_4893 - .L_4892)
.L_4892:
        /*0080*/ 	.word	0x00000008
.L_4893:


//--------------------- .nv.info._ZN2at6native29vectorized_elementwise_kernelILi8ENS0_13AUnaryFunctorIhhhNS0_16BitwiseOrFunctorIhEEEESt5arrayIPcLm2EEEEviT0_T1_ --------------------------
	.section	.nv.info._ZN2at6native29vectorized_elementwise_kernelILi8ENS0_13AUnaryFunctorIhhhNS0_16BitwiseOrFunctorIhEEEESt5arrayIPcLm2EEEEviT0_T1_,"",@"SHT_CUDA_INFO"
	.sectionflags	@""
	.align	4


	//----- nvinfo : EIATTR_CUDA_API_VERSION
	.align		4
        /*0000*/ 	.byte	0x04, 0x37
        /*0002*/ 	.short	(.L_4895 - .L_4894)
.L_4894:
        /*0004*/ 	.word	0x00000082


	//----- nvinfo : EIATTR_KPARAM_INFO
	.align		4
.L_4895:
        /*0008*/ 	.byte	0x04, 0x17
        /*000a*/ 	.short	(.L_4897 - .L_4896)
.L_4896:
        /*000c*/ 	.word	0x00000000
        /*0010*/ 	.short	0x0002
        /*0012*/ 	.short	0x0008
        /*0014*/ 	.byte	0x00, 0xf0, 0x41, 0x00


	//----- nvinfo : EIATTR_KPARAM_INFO
	.align		4
.L_4897:
        /*0018*/ 	.byte	0x04, 0x17
        /*001a*/ 	.short	(.L_4899 - .L_4898)
.L_4898:
        /*001c*/ 	.word	0x00000000
        /*0020*/ 	.short	0x0001
        /*0022*/ 	.short	0x0004
        /*0024*/ 	.byte	0x00, 0xf0, 0x09, 0x00


	//----- nvinfo : EIATTR_KPARAM_INFO
	.align		4
.L_4899:
        /*0028*/ 	.byte	0x04, 0x17
        /*002a*/ 	.short	(.L_4901 - .L_4900)
.L_4900:
        /*002c*/ 	.word	0x00000000
        /*0030*/ 	.short	0x0000
        /*0032*/ 	.short	0x0000
        /*0034*/ 	.byte	0x00, 0xf0, 0x11, 0x00


	//----- nvinfo : EIATTR_SPARSE_MMA_MASK
	.align		4
.L_4901:
        /*0038*/ 	.byte	0x03, 0x50
        /*003a*/ 	.short	0x0000


	//----- nvinfo : EIATTR_MAXREG_COUNT
	.align		4
        /*003c*/ 	.byte	0x03, 0x1b
        /*003e*/ 	.short	0x00ff


	//----- nvinfo : EIATTR_MERCURY_ISA_VERSION
	.align		4
        /*0040*/ 	.byte	0x03, 0x5f
        /*0042*/ 	.short	0x0101


	//----- nvinfo : EIATTR_EXIT_INSTR_OFFSETS
	.align		4
        /*0044*/ 	.byte	0x04, 0x1c
        /*0046*/ 	.short	(.L_4903 - .L_4902)


	//   ....[0]....
.L_4902:
        /*0048*/ 	.word	0x00000300


	//   ....[1]....
        /*004c*/ 	.word	0x00000b70


	//   ....[2]....
        /*0050*/ 	.word	0x00000bd0


	//----- nvinfo : EIATTR_MAX_THREADS
	.align		4
.L_4903:
        /*0054*/ 	.byte	0x04, 0x05
        /*0056*/ 	.short	(.L_4905 - .L_4904)
.L_4904:
        /*0058*/ 	.word	0x00000080
        /*005c*/ 	.word	0x00000001
        /*0060*/ 	.word	0x00000001


	//----- nvinfo : EIATTR_CRS_STACK_SIZE
	.align		4
.L_4905:
        /*0064*/ 	.byte	0x04, 0x1e
        /*0066*/ 	.short	(.L_4907 - .L_4906)
.L_4906:
        /*0068*/ 	.word	0x00000000


	//----- nvinfo : EIATTR_CBANK_PARAM_SIZE
	.align		4
.L_4907:
        /*006c*/ 	.byte	0x03, 0x19
        /*006e*/ 	.short	0x0018


	//----- nvinfo : EIATTR_PARAM_CBANK
	.align		4
        /*0070*/ 	.byte	0x04, 0x0a
        /*0072*/ 	.short	(.L_4909 - .L_4908)
	.align		4
.L_4908:
        /*0074*/ 	.word	index@(.nv.constant0._ZN2at6native29vectorized_elementwise_kernelILi8ENS0_13AUnaryFunctorIhhhNS0_16BitwiseOrFunctorIhEEEESt5arrayIPcLm2EEEEviT0_T1_)
        /*0078*/ 	.short	0x0210
        /*007a*/ 	.short	0x0018


	//----- nvinfo : EIATTR_SW_WAR
	.align		4
.L_4909:
        /*007c*/ 	.byte	0x04, 0x36
        /*007e*/ 	.short	(.L_4911 - .L_4910)
.L_4910:
        /*0080*/ 	.word	0x00000008
.L_4911:


//--------------------- .nv.info._ZN2at6native18elementwise_kernelILi128ELi4EZNS0_15gpu_kernel_implINS0_13BinaryFunctorIhhhNS0_16BitwiseOrFunctorIhEEEEEEvRNS_18TensorIteratorBaseERKT_EUliE_EEviT1_ --------------------------
	.section	.nv.info._ZN2at6native18elementwise_kernelILi128ELi4EZNS0_15gpu_kernel_implINS0_13BinaryFunctorIhhhNS0_16BitwiseOrFunctorIhEEEEEEvRNS_18TensorIteratorBaseERKT_EUliE_EEviT1_,"",@"SHT_CUDA_INFO"
	.sectionflags	@""
	.align	4


	//----- nvinfo : EIATTR_CUDA_API_VERSION
	.align		4
        /*0000*/ 	.byte	0x04, 0x37
        /*0002*/ 	.short	(.L_4913 - .L_4912)
.L_4912:
        /*0004*/ 	.word	0x00000082


	//----- nvinfo : EIATTR_KPARAM_INFO
	.align		4
.L_4913:
        /*0008*/ 	.byte	0x04, 0x17
        /*000a*/ 	.short	(.L_4915 - .L_4914)
.L_4914:
        /*000c*/ 	.word	0x00000000
        /*0010*/ 	.short	0x0001
        /*0012*/ 	.short	0x0008
        /*0014*/ 	.byte	0x00, 0xf0, 0x21, 0x0a


	//----- nvinfo : EIATTR_KPARAM_INFO
	.align		4
.L_4915:
        /*0018*/ 	.byte	0x04, 0x17
        /*001a*/ 	.short	(.L_4917 - .L_4916)
.L_4916:
        /*001c*/ 	.word	0x00000000
        /*0020*/ 	.short	0x0000
        /*0022*/ 	.short	0x0000
        /*0024*/ 	.byte	0x00, 0xf0, 0x11, 0x00


	//----- nvinfo : EIATTR_SPARSE_MMA_MASK
	.align		4
.L_4917:
        /*0028*/ 	.byte	0x03, 0x50
        /*002a*/ 	.short	0x0000


	//----- nvinfo : EIATTR_MAXREG_COUNT
	.align		4
        /*002c*/ 	.byte	0x03, 0x1b
        /*002e*/ 	.short	0x0080


	//----- nvinfo : EIATTR_EXTERNS
	.align		4
        /*0030*/ 	.byte	0x04, 0x0f
        /*0032*/ 	.short	(.L_4919 - .L_4918)


	//   ....[0]....
	.align		4
.L_4918:
        /*0034*/ 	.word	index@(__assertfail)


	//----- nvinfo : EIATTR_MERCURY_ISA_VERSION
	.align		4
.L_4919:
        /*0038*/ 	.byte	0x03, 0x5f
        /*003a*/ 	.short	0x0101


	//----- nvinfo : EIATTR_SYSCALL_OFFSETS
	.align		4
        /*003c*/ 	.byte	0x04, 0x46
        /*003e*/ 	.short	(.L_4921 - .L_4920)


	//   ....[0]....
.L_4920:
        /*0040*/ 	.word	0x00002560


	//   ....[1]....
        /*0044*/ 	.word	0x00003420


	//   ....[2]....
        /*0048*/ 	.word	0x00004370


	//   ....[3]....
        /*004c*/ 	.word	0x00006910


	//   ....[4]....
        /*0050*/ 	.word	0x000077d0


	//   ....[5]....
        /*0054*/ 	.word	0x00008720


	//   ....[6]....
        /*0058*/ 	.word	0x0000acb0


	//   ....[7]....
        /*005c*/ 	.word	0x0000bb70


	//   ....[8]....
        /*0060*/ 	.word	0x0000cac0


	//   ....[9]....
        /*0064*/ 	.word	0x0000f040


	//   ....[10]....
        /*0068*/ 	.word	0x0000ff00


	//   ....[11]....
        /*006c*/ 	.word	0x00010e50


	//----- nvinfo : EIATTR_EXIT_INSTR_OFFSETS
	.align		4
.L_4921:
        /*0070*/ 	.byte	0x04, 0x1c
        /*0072*/ 	.short	(.L_4923 - .L_4922)


	//   ....[0]....
.L_4922:
        /*0074*/ 	.word	0x0000cb80


	//   ....[1]....
        /*0078*/ 	.word	0x00010040


	//   ....[2]....
        /*007c*/ 	.word	0x00010060


	//   ....[3]....
        /*0080*/ 	.word	0x00010100


	//   ....[4]....
        /*0084*/ 	.word	0x00010130


	//   ....[5]....
        /*0088*/ 	.word	0x00010160


	//   ....[6]....
        /*008c*/ 	.word	0x00010200


	//   ....[7]....
        /*0090*/ 	.word	0x00010250


	//   ....[8]....
        /*0094*/ 	.word	0x00010300


	//   ....[9]....
        /*0098*/ 	.word	0x00010360


	//   ....[10]....
        /*009c*/ 	.word	0x000103a0


	//   ....[11]....
        /*00a0*/ 	.word	0x00010460


	//   ....[12]....
        /*00a4*/ 	.word	0x000104b0


	//   ....[13]....
        /*00a8*/ 	.word	0x00010650


	//   ....[14]....
        /*00ac*/ 	.word	0x000107c0


	//   ....[15]....
        /*00b0*/ 	.word	0x00010810


	//   ....[16]....
        /*00b4*/ 	.word	0x000108c0


	//   ....[17]....
        /*00b8*/ 	.word	0x00010a50


	//   ....[18]....
        /*00bc*/ 	.word	0x00010be0


	//   ....[19]....
        /*00c0*/ 	.word	0x00010d50


	//   ....[20]....
        /*00c4*/ 	.word	0x00010e60


	//   ....[21]....
        /*00c8*/ 	.word	0x00010ea0


	//   ....[22]....
        /*00cc*/ 	.word	0x00010ed0


	//----- nvinfo : EIATTR_MAX_THREADS
	.align		4
.L_4923:
        /*00d0*/ 	.byte	0x04, 0x05
        /*00d2*/ 	.short	(.L_4925 - .L_4924)
.L_4924:
        /*00d4*/ 	.word	0x00000080
        /*00d8*/ 	.word	0x00000001
        /*00dc*/ 	.word	0x00000001


	//----- nvinfo : EIATTR_CRS_STACK_SIZE
	.align		4
.L_4925:
        /*00e0*/ 	.byte	0x04, 0x1e
        /*00e2*/ 	.short	(.L_4927 - .L_4926)
.L_4926:
        /*00e4*/ 	.word	0x00000000


	//----- nvinfo : EIATTR_CBANK_PARAM_SIZE
	.align		4
.L_4927:
        /*00e8*/ 	.byte	0x03, 0x19
        /*00ea*/ 	.short	0x0290


	//----- nvinfo : EIATTR_PARAM_CBANK
	.align		4
        /*00ec*/ 	.byte	0x04, 0x0a
        /*00ee*/ 	.short	(.L_4929 - .L_4928)
	.align		4
.L_4928:
        /*00f0*/ 	.word	index@(.nv.constant0._ZN2at6native18elementwise_kernelILi128ELi4EZNS0_15gpu_kernel_implINS0_13BinaryFunctorIhhhNS0_16BitwiseOrFunctorIhEEEEEEvRNS_18TensorIteratorBaseERKT_EUliE_EEviT1_)
        /*00f4*/ 	.short	0x0210
        /*00f6*/ 	.short	0x0290


	//----- nvinfo : EIATTR_SW_WAR
	.align		4
.L_4929:
        /*00f8*/ 	.byte	0x04, 0x36
        /*00fa*/ 	.short	(.L_4931 - .L_4930)
.L_4930:
        /*00fc*/ 	.word	0x00000008
.L_4931:


//--------------------- .nv.info._ZN2at6native27unrolled_elementwise_kernelINS0_13BinaryFunctorIhhhNS0_16BitwiseOrFunctorIhEEEESt5arrayIPcLm3EELi4E23TrivialOffsetCalculatorILi2EjES9_ILi1EjENS0_6memory12LoadWithCastILi2EEENSC_13StoreWithCastILi1EEEEEviT_T0_T2_T3_T4_T5_ --------------------------
	.section	.nv.info._ZN2at6native27unrolled_elementwise_kernelINS0_13BinaryFunctorIhhhNS0_16BitwiseOrFunctorIhEEEESt5arrayIPcLm3EELi4E23TrivialOffsetCalculatorILi2EjES9_ILi1EjENS0_6memory12LoadWithCastILi2EEENSC_13StoreWithCastILi1EEEEEviT_T0_T2_T3_T4_T5_,"",@"SHT_CUDA_INFO"
	.sectionflags	@""
	.align	4


	//----- nvinfo : EIATTR_CUDA_API_VERSION
	.align		4
        /*0000*/ 	.byte	0x04, 0x37
        /*0002*/ 	.short	(.L_4933 - .L_4932)
.L_4932:
        /*0004*/ 	.word	0x00000082


	//----- nvinfo : EIATTR_KPARAM_INFO
	.align		4
.L_4933:
        /*0008*/ 	.byte	0x04, 0x17
        /*000a*/ 	.short	(.L_4935 - .L_4934)
.L_4934:
        /*000c*/ 	.word	0x00000000
        /*0010*/ 	.short	0x0006
        /*0012*/ 	.short	0x0030
        /*0014*/ 	.byte	0x00, 0xf0, 0x21, 0x00


	//----- nvinfo : EIATTR_KPARAM_INFO
	.align		4
.L_4935:
        /*0018*/ 	.byte	0x04, 0x17
        /*001a*/ 	.short	(.L_4937 - .L_4936)
.L_4936:
        /*001c*/ 	.word	0x00000000
        /*0020*/ 	.short	0x0005
        /*0022*/ 	.short	0x0024
        /*0024*/ 	.byte	0x00, 0xf0, 0x31, 0x00


	//----- nvinfo : EIATTR_KPARAM_INFO
	.align		4
.L_4937:
        /*0028*/ 	.byte	0x04, 0x17
        /*002a*/ 	.short	(.L_4939 - .L_4938)
.L_4938:
        /*002c*/ 	.word	0x00000000
        /*0030*/ 	.short	0x0004
        /*0032*/ 	.short	0x0021
        /*0034*/ 	.byte	0x00, 0xf0, 0x05, 0x00


	//----- nvinfo : EIATTR_KPARAM_INFO
	.align		4
.L_4939:
        /*0038*/ 	.byte	0x04, 0x17
        /*003a*/ 	.short	(.L_4941 - .L_4940)
.L_4940:
        /*003c*/ 	.word	0x00000000
        /*0040*/ 	.short	0x0003
        /*0042*/ 	.short	0x0020
        /*0044*/ 	.byte	0x00, 0xf0, 0x05, 0x00


	//----- nvinfo : EIATTR_KPARAM_INFO
	.align		4
.L_4941:
        /*0048*/ 	.byte	0x04, 0x17
        /*004a*/ 	.short	(.L_4943 - .L_4942)
.L_4942:
        /*004c*/ 	.word	0x00000000
        /*0050*/ 	.short	0x0002
        /*0052*/ 	.short	0x0008
        /*0054*/ 	.byte	0x00, 0xf0, 0x61, 0x00


	//----- nvinfo : EIATTR_KPARAM_INFO
	.align		4
.L_4943:
        /*0058*/ 	.byte	0x04, 0x17
        /*005a*/ 	.short	(.L_4945 - .L_4944)
.L_4944:
        /*005c*/ 	.word	0x00000000
        /*0060*/ 	.short	0x0001
        /*0062*/ 	.short	0x0004
        /*0064*/ 	.byte	0x00, 0xf0, 0x05, 0x00


	//----- nvinfo : EIATTR_KPARAM_INFO
	.align		4
.L_4945:
        /*0068*/ 	.byte	0x04, 0x17
        /*006a*/ 	.short	(.L_4947 - .L_4946)
.L_4946:
        /*006c*/ 	.word	0x00000000
        /*0070*/ 	.short	0x0000
        /*0072*/ 	.short	0x0000
        /*0074*/ 	.byte	0x00, 0xf0, 0x11, 0x00


	//----- nvinfo : EIATTR_SPARSE_MMA_MASK
	.align		4
.L_4947:
        /*0078*/ 	.byte	0x03, 0x50
        /*007a*/ 	.short	0x0000


	//----- nvinfo : EIATTR_MAXREG_COUNT
	.align		4
        /*007c*/ 	.byte	0x03, 0x1b
        /*007e*/ 	.short	0x00ff


	//----- nvinfo : EIATTR_EXTERNS
	.align		4
        /*0080*/ 	.byte	0x04, 0x0f
        /*0082*/ 	.short	(.L_4949 - .L_4948)


	//   ....[0]....
	.align		4
.L_4948:
        /*0084*/ 	.word	index@(__assertfail)


	//----- nvinfo : EIATTR_MERCURY_ISA_VERSION
	.align		4
.L_4949:
        /*0088*/ 	.byte	0x03, 0x5f
        /*008a*/ 	.short	0x0101


	//----- nvinfo : EIATTR_SYSCALL_OFFSETS
	.align		4
        /*008c*/ 	.byte	0x04, 0x46
        /*008e*/ 	.short	(.L_4951 - .L_4950)


	//   ....[0]....
.L_4950:
        /*0090*/ 	.word	0x00000f70


	//   ....[1]....
        /*0094*/ 	.word	0x00001e40


	//   ....[2]....
        /*0098*/ 	.word	0x00002d90


	//   ....[3]....
        /*009c*/ 	.word	0x00003c60


	//   ....[4]....
        /*00a0*/ 	.word	0x00004bc0


	//   ....[5]....
        /*00a4*/ 	.word	0x00005aa0


	//   ....[6]....
        /*00a8*/ 	.word	0x000069e0


	//   ....[7]....
        /*00ac*/ 	.word	0x000078c0


	//   ....[8]....
        /*00b0*/ 	.word	0x00008900


	//   ....[9]....
        /*00b4*/ 	.word	0x00009900


	//   ....[10]....
        /*00b8*/ 	.word	0x0000a8f0


	//   ....[11]....
        /*00bc*/ 	.word	0x0000b8e0


	//----- nvinfo : EIATTR_EXIT_INSTR_OFFSETS
	.align		4
.L_4951:
        /*00c0*/ 	.byte	0x04, 0x1c
        /*00c2*/ 	.short	(.L_4953 - .L_4952)


	//   ....[0]....
.L_4952:
        /*00c4*/ 	.word	0x0000a9a0


	//   ....[1]....
        /*00c8*/ 	.word	0x0000aad0


	//   ....[2]....
        /*00cc*/ 	.word	0x0000aaf0


	//   ....[3]....
        /*00d0*/ 	.word	0x0000ab90


	//   ....[4]....
        /*00d4*/ 	.word	0x0000abc0


	//   ....[5]....
        /*00d8*/ 	.word	0x0000abf0


	//   ....[6]....
        /*00dc*/ 	.word	0x0000ac90


	//   ....[7]....
        /*00e0*/ 	.word	0x0000ace0


	//   ....[8]....
        /*00e4*/ 	.word	0x0000ad90


	//   ....[9]....
        /*00e8*/ 	.word	0x0000adf0


	//   ....[10]....
        /*00ec*/ 	.word	0x0000ae30


	//   ....[11]....
        /*00f0*/ 	.word	0x0000aef0


	//   ....[12]....
        /*00f4*/ 	.word	0x0000af40


	//   ....[13]....
        /*00f8*/ 	.word	0x0000b0e0


	//   ....[14]....
        /*00fc*/ 	.word	0x0000b250


	//   ....[15]....
        /*0100*/ 	.word	0x0000b2a0


	//   ....[16]....
        /*0104*/ 	.word	0x0000b350


	//   ....[17]....
        /*0108*/ 	.word	0x0000b4e0


	//   ....[18]....
        /*010c*/ 	.word	0x0000b670


	//   ....[19]....
        /*0110*/ 	.word	0x0000b7e0


	//   ....[20]....
        /*0114*/ 	.word	0x0000b8f0


	//   ....[21]....
        /*0118*/ 	.word	0x0000b930


	//   ....[22]....
        /*011c*/ 	.word	0x0000b960


	//----- nvinfo : EIATTR_MAX_THREADS
	.align		4
.L_4953:
        /*0120*/ 	.byte	0x04, 0x05
        /*0122*/ 	.short	(.L_4955 - .L_4954)
.L_4954:
        /*0124*/ 	.word	0x00000080
        /*0128*/ 	.word	0x00000001
        /*012c*/ 	.word	0x00000001


	//----- nvinfo : EIATTR_CRS_STACK_SIZE
	.align		4
.L_4955:
        /*0130*/ 	.byte	0x04, 0x1e
        /*0132*/ 	.short	(.L_4957 - .L_4956)
.L_4956:
        /*0134*/ 	.word	0x00000000


	//----- nvinfo : EIATTR_CBANK_PARAM_SIZE
	.align		4
.L_4957:
        /*0138*/ 	.byte	0x03, 0x19
        /*013a*/ 	.short	0x0038


	//----- nvinfo : EIATTR_PARAM_CBANK
	.align		4
        /*013c*/ 	.byte	0x04, 0x0a
        /*013e*/ 	.short	(.L_4959 - .L_4958)
	.align		4
.L_4958:
        /*0140*/ 	.word	index@(.nv.constant0._ZN2at6native27unrolled_elementwise_kernelINS0_13BinaryFunctorIhhhNS0_16BitwiseOrFunctorIhEEEESt5arrayIPcLm3EELi4E23TrivialOffsetCalculatorILi2EjES9_ILi1EjENS0_6memory12LoadWithCastILi2EEENSC_13StoreWithCastILi1EEEEEviT_T0_T2_T3_T4_T5_)
        /*0144*/ 	.short	0x0210
        /*0146*/ 	.short	0x0038


	//----- nvinfo : EIATTR_SW_WAR
	.align		4
.L_4959:
        /*0148*/ 	.byte	0x04, 0x36
        /*014a*/ 	.short	(.L_4961 - .L_4960)
.L_4960:
        /*014c*/ 	.word	0x00000008
.L_4961:


//--------------------- .nv.info._ZN2at6native18elementwise_kernelILi128ELi4EZNS0_22gpu_kernel_impl_nocastINS0_13BinaryFunctorIhhhNS0_16BitwiseOrFunctorIhEEEEEEvRNS_18TensorIteratorBaseERKT_EUliE_EEviT1_ --------------------------
	.section	.nv.info._ZN2at6native18elementwise_kernelILi128ELi4EZNS0_22gpu_kernel_impl_nocastINS0_13BinaryFunctorIhhhNS0_16BitwiseOrFunctorIhEEEEEEvRNS_18TensorIteratorBaseERKT_EUliE_EEviT1_,"",@"SHT_CUDA_INFO"
	.sectionflags	@""
	.align	4


	//----- nvinfo : EIATTR_CUDA_API_VERSION
	.align		4
        /*0000*/ 	.byte	0x04, 0x37
        /*0002*/ 	.short	(.L_4963 - .L_4962)
.L_4962:
        /*0004*/ 	.word	0x00000082


	//----- nvinfo : EIATTR_KPARAM_INFO
	.align		4
.L_4963:
        /*0008*/ 	.byte	0x04, 0x17
        /*000a*/ 	.short	(.L_4965 - .L_4964)
.L_4964:
        /*000c*/ 	.word	0x00000000
        /*0010*/ 	.short	0x0001
        /*0012*/ 	.short	0x0008
        /*0014*/ 	.byte	0x00, 0xf0, 0x21, 0x0a


	//----- nvinfo : EIATTR_KPARAM_INFO
	.align		4
.L_4965:
        /*0018*/ 	.byte	0x04, 0x17
        /*001a*/ 	.short	(.L_4967 - .L_4966)
.L_4966:
        /*001c*/ 	.word	0x00000000
        /*0020*/ 	.short	0x0000
        /*0022*/ 	.short	0x0000
        /*0024*/ 	.byte	0x00, 0xf0, 0x11, 0x00


	//----- nvinfo : EIATTR_SPARSE_MMA_MASK
	.align		4
.L_4967:
        /*0028*/ 	.byte	0x03, 0x50
        /*002a*/ 	.short	0x0000


	//----- nvinfo : EIATTR_MAXREG_COUNT
	.align		4
        /*002c*/ 	.byte	0x03, 0x1b
        /*002e*/ 	.short	0x0080


	//----- nvinfo : EIATTR_MERCURY_ISA_VERSION
	.align		4
        /*0030*/ 	.byte	0x03, 0x5f
        /*0032*/ 	.short	0x0101


	//----- nvinfo : EIATTR_EXIT_INSTR_OFFSETS
	.align		4
        /*0034*/ 	.byte	0x04, 0x1c
        /*0036*/ 	.short	(.L_4969 - .L_4968)


	//   ....[0]....
.L_4968:
        /*0038*/ 	.word	0x000045f0


	//   ....[1]....
        /*003c*/ 	.word	0x00005ce0


	//----- nvinfo : EIATTR_MAX_THREADS
	.align		4
.L_4969:
        /*0040*/ 	.byte	0x04, 0x05
        /*0042*/ 	.short	(.L_4971 - .L_4970)
.L_4970:
        /*0044*/ 	.word	0x00000080
        /*0048*/ 	.word	0x00000001
        /*004c*/ 	.word	0x00000001


	//----- nvinfo : EIATTR_CRS_STACK_SIZE
	.align		4
.L_4971:
        /*0050*/ 	.byte	0x04, 0x1e
        /*0052*/ 	.short	(.L_4973 - .L_4972)
.L_4972:
        /*0054*/ 	.word	0x00000000


	//----- nvinfo : EIATTR_CBANK_PARAM_SIZE
	.align		4
.L_4973:
        /*0058*/ 	.byte	0x03, 0x19
        /*005a*/ 	.short	0x0290


	//----- nvinfo : EIATTR_PARAM_CBANK
	.align		4
        /*005c*/ 	.byte	0x04, 0x0a
        /*005e*/ 	.short	(.L_4975 - .L_4974)
	.align		4
.L_4974:
        /*0060*/ 	.word	index@(.nv.constant0._ZN2at6native18elementwise_kernelILi128ELi4EZNS0_22gpu_kernel_impl_nocastINS0_13BinaryFunctorIhhhNS0_16BitwiseOrFunctorIhEEEEEEvRNS_18TensorIteratorBaseERKT_EUliE_EEviT1_)
        /*0064*/ 	.short	0x0210
        /*0066*/ 	.short	0x0290


	//----- nvinfo : EIATTR_SW_WAR
	.align		4
.L_4975:
        /*0068*/ 	.byte	0x04, 0x36
        /*006a*/ 	.short	(.L_4977 - .L_4976)
.L_4976:
        /*006c*/ 	.word	0x00000008
.L_4977:


//--------------------- .nv.info._ZN2at6native27unrolled_elementwise_kernelINS0_13BinaryFunctorIhhhNS0_16BitwiseOrFunctorIhEEEESt5arrayIPcLm3EELi4E23TrivialOffsetCalculatorILi2EjES9_ILi1EjENS0_6memory15LoadWithoutCastENSC_16StoreWithoutCastEEEviT_T0_T2_T3_T4_T5_ --------------------------
	.section	.nv.info._ZN2at6native27unrolled_elementwise_kernelINS0_13BinaryFunctorIhhhNS0_16BitwiseOrFunctorIhEEEESt5arrayIPcLm3EELi4E23TrivialOffsetCalculatorILi2EjES9_ILi1EjENS0_6memory15LoadWithoutCastENSC_16StoreWithoutCastEEEviT_T0_T2_T3_T4_T5_,"",@"SHT_CUDA_INFO"
	.sectionflags	@""
	.align	4


	//----- nvinfo : EIATTR_CUDA_API_VERSION
	.align		4
        /*0000*/ 	.byte	0x04, 0x37
        /*0002*/ 	.short	(.L_4979 - .L_4978)
.L_4978:
        /*0004*/ 	.word	0x00000082


	//----- nvinfo : EIATTR_KPARAM_INFO
	.align		4
.L_4979:
        /*0008*/ 	.byte	0x04, 0x17
        /*000a*/ 	.short	(.L_4981 - .L_4980)
.L_4980:
        /*000c*/ 	.word	0x00000000
        /*0010*/ 	.short	0x0006
        /*0012*/ 	.short	0x0023
        /*0014*/ 	.byte	0x00, 0xf0, 0x05, 0x00


	//----- nvinfo : EIATTR_KPARAM_INFO
	.align		4
.L_4981:
        /*0018*/ 	.byte	0x04, 0x17
        /*001a*/ 	.short	(.L_4983 - .L_4982)
.L_4982:
        /*001c*/ 	.word	0x00000000
        /*0020*/ 	.short	0x0005
        /*0022*/ 	.short	0x0022
        /*0024*/ 	.byte	0x00, 0xf0, 0x05, 0x00


	//----- nvinfo : EIATTR_KPARAM_INFO
	.align		4
.L_4983:
        /*0028*/ 	.byte	0x04, 0x17
        /*002a*/ 	.short	(.L_4985 - .L_4984)
.L_4984:
        /*002c*/ 	.word	0x00000000
        /*0030*/ 	.short	0x0004
        /*0032*/ 	.short	0x0021
        /*0034*/ 	.byte	0x00, 0xf0, 0x05, 0x00


	//----- nvinfo : EIATTR_KPARAM_INFO
	.align		4
.L_4985:
        /*0038*/ 	.byte	0x04, 0x17
        /*003a*/ 	.short	(.L_4987 - .L_4986)
.L_4986:
        /*003c*/ 	.word	0x00000000
        /*0040*/ 	.short	0x0003
        /*0042*/ 	.short	0x0020
        /*0044*/ 	.byte	0x00, 0xf0, 0x05, 0x00


	//----- nvinfo : EIATTR_KPARAM_INFO
	.align		4
.L_4987:
        /*0048*/ 	.byte	0x04, 0x17
        /*004a*/ 	.short	(.L_4989 - .L_4988)
.L_4988:
        /*004c*/ 	.word	0x00000000
        /*0050*/ 	.short	0x0002
        /*0052*/ 	.short	0x0008
        /*0054*/ 	.byte	0x00, 0xf0, 0x61, 0x00


	//----- nvinfo : EIATTR_KPARAM_INFO
	.align		4
.L_4989:
        /*0058*/ 	.byte	0x04, 0x17
        /*005a*/ 	.short	(.L_4991 - .L_4990)
.L_4990:
        /*005c*/ 	.word	0x00000000
        /*0060*/ 	.short	0x0001
        /*0062*/ 	.short	0x0004
        /*0064*/ 	.byte	0x00, 0xf0, 0x05, 0x00


	//----- nvinfo : EIATTR_KPARAM_INFO
	.align		4
.L_4991:
        /*0068*/ 	.byte	0x04, 0x17
        /*006a*/ 	.short	(.L_4993 - .L_4992)
.L_4992:
        /*006c*/ 	.word	0x00000000
        /*0070*/ 	.short	0x0000
        /*0072*/ 	.short	0x0000
        /*0074*/ 	.byte	0x00, 0xf0, 0x11, 0x00


	//----- nvinfo : EIATTR_SPARSE_MMA_MASK
	.align		4
.L_4993:
        /*0078*/ 	.byte	0x03, 0x50
        /*007a*/ 	.short	0x0000


	//----- nvinfo : EIATTR_MAXREG_COUNT
	.align		4
        /*007c*/ 	.byte	0x03, 0x1b
        /*007e*/ 	.short	0x00ff


	//----- nvinfo : EIATTR_MERCURY_ISA_VERSION
	.align		4
        /*0080*/ 	.byte	0x03, 0x5f
        /*0082*/ 	.short	0x0101


	//----- nvinfo : EIATTR_EXIT_INSTR_OFFSETS
	.align		4
        /*0084*/ 	.byte	0x04, 0x1c
        /*0086*/ 	.short	(.L_4995 - .L_4994)


	//   ....[0]....
.L_4994:
        /*0088*/ 	.word	0x00000550


	//   ....[1]....
        /*008c*/ 	.word	0x000005c0


	//----- nvinfo : EIATTR_MAX_THREADS
	.align		4
.L_4995:
        /*0090*/ 	.byte	0x04, 0x05
        /*0092*/ 	.short	(.L_4997 - .L_4996)
.L_4996:
        /*0094*/ 	.word	0x00000080
        /*0098*/ 	.word	0x00000001
        /*009c*/ 	.word	0x00000001


	//----- nvinfo : EIATTR_CRS_STACK_SIZE
	.align		4
.L_4997:
        /*00a0*/ 	.byte	0x04, 0x1e
        /*00a2*/ 	.short	(.L_4999 - .L_4998)
.L_4998:
        /*00a4*/ 	.word	0x00000000


	//----- nvinfo : EIATTR_CBANK_PARAM_SIZE
	.align		4
.L_4999:
        /*00a8*/ 	.byte	0x03, 0x19
        /*00aa*/ 	.short	0x0024


	//----- nvinfo : EIATTR_PARAM_CBANK
	.align		4
        /*00ac*/ 	.byte	0x04, 0x0a
        /*00ae*/ 	.short	(.L_5001 - .L_5000)
	.align		4
.L_5000:
        /*00b0*/ 	.word	index@(.nv.constant0._ZN2at6native27unrolled_elementwise_kernelINS0_13BinaryFunctorIhhhNS0_16BitwiseOrFunctorIhEEEESt5arrayIPcLm3EELi4E23TrivialOffsetCalculatorILi2EjES9_ILi1EjENS0_6memory15LoadWithoutCastENSC_16StoreWithoutCastEEEviT_T0_T2_T3_T4_T5_)
        /*00b4*/ 	.short	0x0210
        /*00b6*/ 	.short	0x0024


	//----- nvinfo : EIATTR_SW_WAR
	.align		4
.L_5001:
        /*00b8*/ 	.byte	0x04, 0x36
        /*00ba*/ 	.short	(.L_5003 - .L_5002)
.L_5002:
        /*00bc*/ 	.word	0x00000008
.L_5003:


//--------------------- .nv.info._ZN2at6native29vectorized_elementwise_kernelILi2ENS0_13BinaryFunctorIhhhNS0_16BitwiseOrFunctorIhEEEESt5arrayIPcLm3EEEEviT0_T1_ --------------------------
	.section	.nv.info._ZN2at6native29vectorized_elementwise_kernelILi2ENS0_13BinaryFunctorIhhhNS0_16BitwiseOrFunctorIhEEEESt5arrayIPcLm3EEEEviT0_T1_,"",@"SHT_CUDA_INFO"
	.sectionflags	@""
	.align	4


	//----- nvinfo : EIATTR_CUDA_API_VERSION
	.align		4
        /*0000*/ 	.byte	0x04, 0x37
        /*0002*/ 	.short	(.L_5005 - .L_5004)
.L_5004:
        /*0004*/ 	.word	0x00000082


	//----- nvinfo : EIATTR_KPARAM_INFO
	.align		4
.L_5005:
        /*0008*/ 	.byte	0x04, 0x17
        /*000a*/ 	.short	(.L_5007 - .L_5006)
.L_5006:
        /*000c*/ 	.word	0x00000000
        /*0010*/ 	.short	0x0002
        /*0012*/ 	.short	0x0008
        /*0014*/ 	.byte	0x00, 0xf0, 0x61, 0x00


	//----- nvinfo : EIATTR_KPARAM_INFO
	.align		4
.L_5007:
        /*0018*/ 	.byte	0x04, 0x17
        /*001a*/ 	.short	(.L_5009 - .L_5008)
.L_5008:
        /*001c*/ 	.word	0x00000000
        /*0020*/ 	.short	0x0001
        /*0022*/ 	.short	0x0004
        /*0024*/ 	.byte	0x00, 0xf0, 0x05, 0x00


	//----- nvinfo : EIATTR_KPARAM_INFO
	.align		4
.L_5009:
        /*0028*/ 	.byte	0x04, 0x17
        /*002a*/ 	.short	(.L_5011 - .L_5010)
.L_5010:
        /*002c*/ 	.word	0x00000000
        /*0030*/ 	.short	0x0000
        /*0032*/ 	.short	0x0000
        /*0034*/ 	.byte	0x00, 0xf0, 0x11, 0x00


	//----- nvinfo : EIATTR_SPARSE_MMA_MASK
	.align		4
.L_5011:
        /*0038*/ 	.byte	0x03, 0x50
        /*003a*/ 	.short	0x0000


	//----- nvinfo : EIATTR_MAXREG_COUNT
	.align		4
        /*003c*/ 	.byte	0x03, 0x1b
        /*003e*/ 	.short	0x00ff


	//----- nvinfo : EIATTR_MERCURY_ISA_VERSION
	.align		4
        /*0040*/ 	.byte	0x03, 0x5f
        /*0042*/ 	.short	0x0101


	//----- nvinfo : EIATTR_EXIT_INSTR_OFFSETS
	.align		4
        /*0044*/ 	.byte	0x04, 0x1c
        /*0046*/ 	.short	(.L_5013 - .L_5012)


	//   ....[0]....
.L_5012:
        /*0048*/ 	.word	0x00000440


	//   ....[1]....
        /*004c*/ 	.word	0x00000f30


	//   ....[2]....
        /*0050*/ 	.word	0x00000f90


	//----- nvinfo : EIATTR_MAX_THREADS
	.align		4
.L_5013:
        /*0054*/ 	.byte	0x04, 0x05
        /*0056*/ 	.short	(.L_5015 - .L_5014)
.L_5014:
        /*0058*/ 	.word	0x00000080
        /*005c*/ 	.word	0x00000001
        /*0060*/ 	.word	0x00000001


	//----- nvinfo : EIATTR_CRS_STACK_SIZE
	.align		4
.L_5015:
        /*0064*/ 	.byte	0x04, 0x1e
        /*0066*/ 	.short	(.L_5017 - .L_5016)
.L_5016:
        /*0068*/ 	.word	0x00000000


	//----- nvinfo : EIATTR_CBANK_PARAM_SIZE
	.align		4
.L_5017:
        /*006c*/ 	.byte	0x03, 0x19
        /*006e*/ 	.short	0x0020


	//----- nvinfo : EIATTR_PARAM_CBANK
	.align		4
        /*0070*/ 	.byte	0x04, 0x0a
        /*0072*/ 	.short	(.L_5019 - .L_5018)
	.align		4
.L_5018:
        /*0074*/ 	.word	index@(.nv.constant0._ZN2at6native29vectorized_elementwise_kernelILi2ENS0_13BinaryFunctorIhhhNS0_16BitwiseOrFunctorIhEEEESt5arrayIPcLm3EEEEviT0_T1_)
        /*0078*/ 	.short	0x0210
        /*007a*/ 	.short	0x0020


	//----- nvinfo : EIATTR_SW_WAR
	.align		4
.L_5019:
        /*007c*/ 	.byte	0x04, 0x36
        /*007e*/ 	.short	(.L_5021 - .L_5020)
.L_5020:
        /*0080*/ 	.word	0x00000008
.L_5021:


//--------------------- .nv.info._ZN2at6native29vectorized_elementwise_kernelILi4ENS0_13BinaryFunctorIhhhNS0_16BitwiseOrFunctorIhEEEESt5arrayIPcLm3EEEEviT0_T1_ --------------------------
	.section	.nv.info._ZN2at6native29vectorized_elementwise_kernelILi4ENS0_13BinaryFunctorIhhhNS0_16BitwiseOrFunctorIhEEEESt5arrayIPcLm3EEEEviT0_T1_,"",@"SHT_CUDA_INFO"
	.sectionflags	@""
	.align	4


	//----- nvinfo : EIATTR_CUDA_API_VERSION
	.align		4
        /*0000*/ 	.byte	0x04, 0x37
        /*0002*/ 	.short	(.L_5023 - .L_5022)
.L_5022:
        /*0004*/ 	.word	0x00000082


	//----- nvinfo : EIATTR_KPARAM_INFO
	.align		4
.L_5023:
        /*0008*/ 	.byte	0x04, 0x17
        /*000a*/ 	.short	(.L_5025 - .L_5024)
.L_5024:
        /*000c*/ 	.word	0x00000000
        /*0010*/ 	.short	0x0002
        /*0012*/ 	.short	0x0008
        /*0014*/ 	.byte	0x00, 0xf0, 0x61, 0x00


	//----- nvinfo : EIATTR_KPARAM_INFO
	.align		4
.L_5025:
        /*0018*/ 	.byte	0x04, 0x17
        /*001a*/ 	.short	(.L_5027 - .L_5026)
.L_5026:
        /*001c*/ 	.word	0x00000000
        /*0020*/ 	.short	0x0001
        /*0022*/ 	.short	0x0004
        /*0024*/ 	.byte	0x00, 0xf0, 0x05, 0x00


	//----- nvinfo : EIATTR_KPARAM_INFO
	.align		4
.L_5027:
        /*0028*/ 	.byte	0x04, 0x17
        /*002a*/ 	.short	(.L_5029 - .L_5028)
.L_5028:
        /*002c*/ 	.word	0x00000000
        /*0030*/ 	.short	0x0000
        /*0032*/ 	.short	0x0000
        /*0034*/ 	.byte	0x00, 0xf0, 0x11, 0x00


	//----- nvinfo : EIATTR_SPARSE_MMA_MASK
	.align		4
.L_5029:
        /*0038*/ 	.byte	0x03, 0x50
        /*003a*/ 	.short	0x0000


	//----- nvinfo : EIATTR_MAXREG_COUNT
	.align		4
        /*003c*/ 	.byte	0x03, 0x1b
        /*003e*/ 	.short	0x00ff


	//----- nvinfo : EIATTR_MERCURY_ISA_VERSION
	.align		4
        /*0040*/ 	.byte	0x03, 0x5f
        /*0042*/ 	.short	0x0101


	//----- nvinfo : EIATTR_EXIT_INSTR_OFFSETS
	.align		4
        /*0044*/ 	.byte	0x04, 0x1c
        /*0046*/ 	.short	(.L_5031 - .L_5030)


	//   ....[0]....
.L_5030:
        /*0048*/ 	.word	0x00000400


	//   ....[1]....
        /*004c*/ 	.word	0x00000ef0


	//   ....[2]....
        /*0050*/ 	.word	0x00000f50


	//----- nvinfo : EIATTR_MAX_THREADS
	.align		4
.L_5031:
        /*0054*/ 	.byte	0x04, 0x05
        /*0056*/ 	.short	(.L_5033 - .L_5032)
.L_5032:
        /*0058*/ 	.word	0x00000080
        /*005c*/ 	.word	0x00000001
        /*0060*/ 	.word	0x00000001


	//----- nvinfo : EIATTR_CRS_STACK_SIZE
	.align		4
.L_5033:
        /*0064*/ 	.byte	0x04, 0x1e
        /*0066*/ 	.short	(.L_5035 - .L_5034)
.L_5034:
        /*0068*/ 	.word	0x00000000


	//----- nvinfo : EIATTR_CBANK_PARAM_SIZE
	.align		4
.L_5035:
        /*006c*/ 	.byte	0x03, 0x19
        /*006e*/ 	.short	0x0020


	//----- nvinfo : EIATTR_PARAM_CBANK
	.align		4
        /*0070*/ 	.byte	0x04, 0x0a
        /*0072*/ 	.short	(.L_5037 - .L_5036)
	.align		4
.L_5036:
        /*0074*/ 	.word	index@(.nv.constant0._ZN2at6native29vectorized_elementwise_kernelILi4ENS0_13BinaryFunctorIhhhNS0_16BitwiseOrFunctorIhEEEESt5arrayIPcLm3EEEEviT0_T1_)
        /*0078*/ 	.short	0x0210
        /*007a*/ 	.short	0x0020


	//----- nvinfo : EIATTR_SW_WAR
	.align		4
.L_5037:
        /*007c*/ 	.byte	0x04, 0x36
        /*007e*/ 	.short	(.L_5039 - .L_5038)
.L_5038:
        /*0080*/ 	.word	0x00000008
.L_5039:


//--------------------- .nv.info._ZN2at6native29vectorized_elementwise_kernelILi8ENS0_13BinaryFunctorIhhhNS0_16BitwiseOrFunctorIhEEEESt5arrayIPcLm3EEEEviT0_T1_ --------------------------
	.section	.nv.info._ZN2at6native29vectorized_elementwise_kernelILi8ENS0_13BinaryFunctorIhhhNS0_16BitwiseOrFunctorIhEEEESt5arrayIPcLm3EEEEviT0_T1_,"",@"SHT_CUDA_INFO"
	.sectionflags	@""
	.align	4


	//----- nvinfo : EIATTR_CUDA_API_VERSION
	.align		4
        /*0000*/ 	.byte	0x04, 0x37
        /*0002*/ 	.short	(.L_5041 - .L_5040)
.L_5040:
        /*0004*/ 	.word	0x00000082


	//----- nvinfo : EIATTR_KPARAM_INFO
	.align		4
.L_5041:
        /*0008*/ 	.byte	0x04, 0x17
        /*000a*/ 	.short	(.L_5043 - .L_5042)
.L_5042:
        /*000c*/ 	.word	0x00000000
        /*0010*/ 	.short	0x0002
        /*0012*/ 	.short	0x0008
        /*0014*/ 	.byte	0x00, 0xf0, 0x61, 0x00


	//----- nvinfo : EIATTR_KPARAM_INFO
	.align		4
.L_5043:
        /*0018*/ 	.byte	0x04, 0x17
        /*001a*/ 	.short	(.L_5045 - .L_5044)
.L_5044:
        /*001c*/ 	.word	0x00000000
        /*0020*/ 	.short	0x0001
        /*0022*/ 	.short	0x0004
        /*0024*/ 	.byte	0x00, 0xf0, 0x05, 0x00


	//----- nvinfo : EIATTR_KPARAM_INFO
	.align		4
.L_5045:
        /*0028*/ 	.byte	0x04, 0x17
        /*002a*/ 	.short	(.L_5047 - .L_5046)
.L_5046:
        /*002c*/ 	.word	0x00000000
        /*0030*/ 	.short	0x0000
        /*0032*/ 	.short	0x0000
        /*0034*/ 	.byte	0x00, 0xf0, 0x11, 0x00


	//----- nvinfo : EIATTR_SPARSE_MMA_MASK
	.align		4
.L_5047:
        /*0038*/ 	.byte	0x03, 0x50
        /*003a*/ 	.short	0x0000


	//----- nvinfo : EIATTR_MAXREG_COUNT
	.align		4
        /*003c*/ 	.byte	0x03, 0x1b
        /*003e*/ 	.short	0x00ff


	//----- nvinfo : EIATTR_MERCURY_ISA_VERSION
	.align		4
        /*0040*/ 	.byte	0x03, 0x5f
        /*0042*/ 	.short	0x0101


	//----- nvinfo : EIATTR_EXIT_INSTR_OFFSETS
	.align		4
        /*0044*/ 	.byte	0x04, 0x1c
        /*0046*/ 	.short	(.L_5049 - .L_5048)


	//   ....[0]....
.L_5048:
        /*0048*/ 	.word	0x000003b0


	//   ....[1]....
        /*004c*/ 	.word	0x00000ea0


	//   ....[2]....
        /*0050*/ 	.word	0x00000f00


	//----- nvinfo : EIATTR_MAX_THREADS
	.align		4
.L_5049:
        /*0054*/ 	.byte	0x04, 0x05
        /*0056*/ 	.short	(.L_5051 - .L_5050)
.L_5050:
        /*0058*/ 	.word	0x00000080
        /*005c*/ 	.word	0x00000001
        /*0060*/ 	.word	0x00000001


	//----- nvinfo : EIATTR_CRS_STACK_SIZE
	.align		4
.L_5051:
        /*0064*/ 	.byte	0x04, 0x1e
        /*0066*/ 	.short	(.L_5053 - .L_5052)
.L_5052:
        /*0068*/ 	.word	0x00000000


	//----- nvinfo : EIATTR_CBANK_PARAM_SIZE
	.align		4
.L_5053:
        /*006c*/ 	.byte	0x03, 0x19
        /*006e*/ 	.short	0x0020


	//----- nvinfo : EIATTR_PARAM_CBANK
	.align		4
        /*0070*/ 	.byte	0x04, 0x0a
        /*0072*/ 	.short	(.L_5055 - .L_5054)
	.align		4
.L_5054:
        /*0074*/ 	.word	index@(.nv.constant0._ZN2at6native29vectorized_elementwise_kernelILi8ENS0_13BinaryFunctorIhhhNS0_16BitwiseOrFunctorIhEEEESt5arrayIPcLm3EEEEviT0_T1_)
        /*0078*/ 	.short	0x0210
        /*007a*/ 	.short	0x0020


	//----- nvinfo : EIATTR_SW_WAR
	.align		4
.L_5055:
        /*007c*/ 	.byte	0x04, 0x36
        /*007e*/ 	.short	(.L_5057 - .L_5056)
.L_5056:
        /*0080*/ 	.word	0x00000008
.L_5057:


//--------------------- .nv.info._ZN2at6native18elementwise_kernelILi128ELi4EZNS0_15gpu_kernel_implINS0_13AUnaryFunctorIbbbNS0_17BitwiseAndFunctorIbEEEEEEvRNS_18TensorIteratorBaseERKT_EUliE_EEviT1_ --------------------------
	.section	.nv.info._ZN2at6native18elementwise_kernelILi128ELi4EZNS0_15gpu_kernel_implINS0_13AUnaryFunctorIbbbNS0_17BitwiseAndFunctorIbEEEEEEvRNS_18TensorIteratorBaseERKT_EUliE_EEviT1_,"",@"SHT_CUDA_INFO"
	.sectionflags	@""
	.align	4


	//----- nvinfo : EIATTR_CUDA_API_VERSION
	.align		4
        /*0000*/ 	.byte	0x04, 0x37
        /*0002*/ 	.short	(.L_5059 - .L_5058)
.L_5058:
        /*0004*/ 	.word	0x00000082


	//----- nvinfo : EIATTR_KPARAM_INFO
	.align		4
.L_5059:
        /*0008*/ 	.byte	0x04, 0x17
        /*000a*/ 	.short	(.L_5061 - .L_5060)
.L_5060:
        /*000c*/ 	.word	0x00000000
        /*0010*/ 	.short	0x0001
        /*0012*/ 	.short	0x0008
        /*0014*/ 	.byte	0x00, 0xf0, 0x61, 0x08


	//----- nvinfo : EIATTR_KPARAM_INFO
	.align		4
.L_5061:
        /*0018*/ 	.byte	0x04, 0x17
        /*001a*/ 	.short	(.L_5063 - .L_5062)
.L_5062:
        /*001c*/ 	.word	0x00000000
        /*0020*/ 	.short	0x0000
        /*0022*/ 	.short	0x0000
        /*0024*/ 	.byte	0x00, 0xf0, 0x11, 0x00


	//----- nvinfo : EIATTR_SPARSE_MMA_MASK
	.align		4
.L_5063:
        /*0028*/ 	.byte	0x03, 0x50
        /*002a*/ 	.short	0x0000


	//----- nvinfo : EIATTR_MAXREG_COUNT
	.align		4
        /*002c*/ 	.byte	0x03, 0x1b
        /*002e*/ 	.short	0x0080


	//----- nvinfo : EIATTR_EXTERNS
	.align		4
        /*0030*/ 	.byte	0x04, 0x0f
        /*0032*/ 	.short	(.L_5065 - .L_5064)


	//   ....[0]....
	.align		4
.L_5064:
        /*0034*/ 	.word	index@(__assertfail)


	//----- nvinfo : EIATTR_MERCURY_ISA_VERSION
	.align		4
.L_5065:
        /*0038*/ 	.byte	0x03, 0x5f
        /*003a*/ 	.short	0x0101


	//----- nvinfo : EIATTR_SYSCALL_OFFSETS
	.align		4
        /*003c*/ 	.byte	0x04, 0x46
        /*003e*/ 	.short	(.L_5067 - .L_5066)


	//   ....[0]....
.L_5066:
        /*0040*/ 	.word	0x00002260


	//   ....[1]....
        /*0044*/ 	.word	0x000030e0


	//   ....[2]....
        /*0048*/ 	.word	0x00005360


	//   ....[3]....
        /*004c*/ 	.word	0x000061e0


	//   ....[4]....
        /*0050*/ 	.word	0x00008450


	//   ....[5]....
        /*0054*/ 	.word	0x000092d0


	//   ....[6]....
        /*0058*/ 	.word	0x0000b530


	//   ....[7]....
        /*005c*/ 	.word	0x0000c3b0


	//----- nvinfo : EIATTR_EXIT_INSTR_OFFSETS
	.align		4
.L_5067:
        /*0060*/ 	.byte	0x04, 0x1c
        /*0062*/ 	.short	(.L_5069 - .L_5068)


	//   ....[0]....
.L_5068:
        /*0064*/ 	.word	0x00009370


	//   ....[1]....
        /*0068*/ 	.word	0x0000b6c0


	//   ....[2]....
        /*006c*/ 	.word	0x0000b6e0


	//   ....[3]....
        /*0070*/ 	.word	0x0000b770


	//   ....[4]....
        /*0074*/ 	.word	0x0000b790


	//   ....[5]....
        /*0078*/ 	.word	0x0000b7b0


	//   ....[6]....
        /*007c*/ 	.word	0x0000b840


	//   ....[7]....
        /*0080*/ 	.word	0x0000b880


	//   ....[8]....
        /*0084*/ 	.word	0x0000b920


	//   ....[9]....
        /*0088*/ 	.word	0x0000b970


	//   ....[10]....
        /*008c*/ 	.word	0x0000b9a0


	//   ....[11]....
        /*0090*/ 	.word	0x0000ba40


	//   ....[12]....
        /*0094*/ 	.word	0x0000ba80


	//   ....[13]....
        /*0098*/ 	.word	0x0000bc10


	//   ....[14]....
        /*009c*/ 	.word	0x0000bd70


	//   ....[15]....
        /*00a0*/ 	.word	0x0000bdb0


	//   ....[16]....
        /*00a4*/ 	.word	0x0000be50


	//   ....[17]....
        /*00a8*/ 	.word	0x0000bfd0


	//   ....[18]....
        /*00ac*/ 	.word	0x0000c150


	//   ....[19]....
        /*00b0*/ 	.word	0x0000c2b0


	//   ....[20]....
        /*00b4*/ 	.word	0x0000c3c0


	//   ....[21]....
        /*00b8*/ 	.word	0x0000c3f0


	//   ....[22]....
        /*00bc*/ 	.word	0x0000c410


	//----- nvinfo : EIATTR_MAX_THREADS
	.align		4
.L_5069:
        /*00c0*/ 	.byte	0x04, 0x05
        /*00c2*/ 	.short	(.L_5071 - .L_5070)
.L_5070:
        /*00c4*/ 	.word	0x00000080
        /*00c8*/ 	.word	0x00000001
        /*00cc*/ 	.word	0x00000001


	//----- nvinfo : EIATTR_CRS_STACK_SIZE
	.align		4
.L_5071:
        /*00d0*/ 	.byte	0x04, 0x1e
        /*00d2*/ 	.short	(.L_5073 - .L_5072)
.L_5072:
        /*00d4*/ 	.word	0x00000000


	//----- nvinfo : EIATTR_CBANK_PARAM_SIZE
	.align		4
.L_5073:
        /*00d8*/ 	.byte	0x03, 0x19
        /*00da*/ 	.short	0x0220


	//----- nvinfo : EIATTR_PARAM_CBANK
	.align		4
        /*00dc*/ 	.byte	0x04, 0x0a
        /*00de*/ 	.short	(.L_5075 - .L_5074)
	.align		4
.L_5074:
        /*00e0*/ 	.word	index@(.nv.constant0._ZN2at6native18elementwise_kernelILi128ELi4EZNS0_15gpu_kernel_implINS0_13AUnaryFunctorIbbbNS0_17BitwiseAndFunctorIbEEEEEEvRNS_18TensorIteratorBaseERKT_EUliE_EEviT1_)
        /*00e4*/ 	.short	0x0210
        /*00e6*/ 	.short	0x0220


	//----- nvinfo : EIATTR_SW_WAR
	.align		4
.L_5075:
        /*00e8*/ 	.byte	0x04, 0x36
        /*00ea*/ 	.short	(.L_5077 - .L_5076)
.L_5076:
        /*00ec*/ 	.word	0x00000008
.L_5077:


//--------------------- .nv.info._ZN2at6native27unrolled_elementwise_kernelINS0_13AUnaryFunctorIbbbNS0_17BitwiseAndFunctorIbEEEESt5arrayIPcLm2EELi4E23TrivialOffsetCalculatorILi1EjESA_NS0_6memory12LoadWithCastILi1EEENSB_13StoreWithCastILi1EEEEEviT_T0_T2_T3_T4_T5_ --------------------------
	.section	.nv.info._ZN2at6native27unrolled_elementwise_kernelINS0_13AUnaryFunctorIbbbNS0_17BitwiseAndFunctorIbEEEESt5arrayIPcLm2EELi4E23TrivialOffsetCalculatorILi1EjESA_NS0_6memory12LoadWithCastILi1EEENSB_13StoreWithCastILi1EEEEEviT_T0_T2_T3_T4_T5_,"",@"SHT_CUDA_INFO"
	.sectionflags	@""
	.align	4


	//----- nvinfo : EIATTR_CUDA_API_VERSION
	.align		4
        /*0000*/ 	.byte	0x04, 0x37
        /*0002*/ 	.short	(.L_5079 - .L_5078)
.L_5078:
        /*0004*/ 	.word	0x00000082


	//----- nvinfo : EIATTR_KPARAM_INFO
	.align		4
.L_5079:
        /*0008*/ 	.byte	0x04, 0x17
        /*000a*/ 	.short	(.L_5081 - .L_5080)
.L_5080:
        /*000c*/ 	.word	0x00000000
        /*0010*/ 	.short	0x0006
        /*0012*/ 	.short	0x0024
        /*0014*/ 	.byte	0x00, 0xf0, 0x21, 0x00


	//----- nvinfo : EIATTR_KPARAM_INFO
	.align		4
.L_5081:
        /*0018*/ 	.byte	0x04, 0x17
        /*001a*/ 	.short	(.L_5083 - .L_5082)
.L_5082:
        /*001c*/ 	.word	0x00000000
        /*0020*/ 	.short	0x0005
        /*0022*/ 	.short	0x001c
        /*0024*/ 	.byte	0x00, 0xf0, 0x21, 0x00


	//----- nvinfo : EIATTR_KPARAM_INFO
	.align		4
.L_5083:
        /*0028*/ 	.byte	0x04, 0x17
        /*002a*/ 	.short	(.L_5085 - .L_5084)
.L_5084:
        /*002c*/ 	.word	0x00000000
        /*0030*/ 	.short	0x0004
        /*0032*/ 	.short	0x0019
        /*0034*/ 	.byte	0x00, 0xf0, 0x05, 0x00


	//----- nvinfo : EIATTR_KPARAM_INFO
	.align		4
.L_5085:
        /*0038*/ 	.byte	0x04, 0x17
        /*003a*/ 	.short	(.L_5087 - .L_5086)
.L_5086:
        /*003c*/ 	.word	0x00000000
        /*0040*/ 	.short	0x0003
        /*0042*/ 	.short	0x0018
        /*0044*/ 	.byte	0x00, 0xf0, 0x05, 0x00


	//----- nvinfo : EIATTR_KPARAM_INFO
	.align		4
.L_5087:
        /*0048*/ 	.byte	0x04, 0x17
        /*004a*/ 	.short	(.L_5089 - .L_5088)
.L_5088:
        /*004c*/ 	.word	0x00000000
        /*0050*/ 	.short	0x0002
        /*0052*/ 	.short	0x0008
        /*0054*/ 	.byte	0x00, 0xf0, 0x41, 0x00


	//----- nvinfo : EIATTR_KPARAM_INFO
	.align		4
.L_5089:
        /*0058*/ 	.byte	0x04, 0x17
        /*005a*/ 	.short	(.L_5091 - .L_5090)
.L_5090:
        /*005c*/ 	.word	0x00000000
        /*0060*/ 	.short	0x0001
        /*0062*/ 	.short	0x0004
        /*0064*/ 	.byte	0x00, 0xf0, 0x09, 0x00


	//----- nvinfo : EIATTR_KPARAM_INFO
	.align		4
.L_5091:
        /*0068*/ 	.byte	0x04, 0x17
        /*006a*/ 	.short	(.L_5093 - .L_5092)
.L_5092:
        /*006c*/ 	.word	0x00000000
        /*0070*/ 	.short	0x0000
        /*0072*/ 	.short	0x0000
        /*0074*/ 	.byte	0x00, 0xf0, 0x11, 0x00


	//----- nvinfo : EIATTR_SPARSE_MMA_MASK
	.align		4
.L_5093:
        /*0078*/ 	.byte	0x03, 0x50
        /*007a*/ 	.short	0x0000


	//----- nvinfo : EIATTR_MAXREG_COUNT
	.align		4
        /*007c*/ 	.byte	0x03, 0x1b
        /*007e*/ 	.short	0x00ff


	//----- nvinfo : EIATTR_EXTERNS
	.align		4
        /*0080*/ 	.byte	0x04, 0x0f
        /*0082*/ 	.short	(.L_5095 - .L_5094)


	//   ....[0]....
	.align		4
.L_5094:
        /*0084*/ 	.word	index@(__assertfail)


	//----- nvinfo : EIATTR_MERCURY_ISA_VERSION
	.align		4
.L_5095:
        /*0088*/ 	.byte	0x03, 0x5f
        /*008a*/ 	.short	0x0101


	//----- nvinfo : EIATTR_SYSCALL_OFFSETS
	.align		4
        /*008c*/ 	.byte	0x04, 0x46
        /*008e*/ 	.short	(.L_5097 - .L_5096)


	//   ....[0]....
.L_5096:
        /*0090*/ 	.word	0x00000f80


	//   ....[1]....
        /*0094*/ 	.word	0x00001f40


	//   ....[2]....
        /*0098*/ 	.word	0x00002f10


	//   ....[3]....
        /*009c*/ 	.word	0x00003ec0


	//   ....[4]....
        /*00a0*/ 	.word	0x00004ef0


	//   ....[5]....
        /*00a4*/ 	.word	0x00005dc0


	//   ....[6]....
        /*00a8*/ 	.word	0x00006c70


	//   ....[7]....
        /*00ac*/ 	.word	0x00007b20


	//----- nvinfo : EIATTR_EXIT_INSTR_OFFSETS
	.align		4
.L_5097:
        /*00b0*/ 	.byte	0x04, 0x1c
        /*00b2*/ 	.short	(.L_5099 - .L_5098)


	//   ....[0]....
.L_5098:
        /*00b4*/ 	.word	0x00006d00


	//   ....[1]....
        /*00b8*/ 	.word	0x00006e30


	//   ....[2]....
        /*00bc*/ 	.word	0x00006e50


	//   ....[3]....
        /*00c0*/ 	.word	0x00006ee0


	//   ....[4]....
        /*00c4*/ 	.word	0x00006f00


	//   ....[5]....
        /*00c8*/ 	.word	0x00006f20


	//   ....[6]....
        /*00cc*/ 	.word	0x00006fb0


	//   ....[7]....
        /*00d0*/ 	.word	0x00006ff0


	//   ....[8]....
        /*00d4*/ 	.word	0x00007090


	//   ....[9]....
        /*00d8*/ 	.word	0x000070e0


	//   ....[10]....
        /*00dc*/ 	.word	0x00007110


	//   ....[11]....
        /*00e0*/ 	.word	0x000071b0


	//   ....[12]....
        /*00e4*/ 	.word	0x000071f0


	//   ....[13]....
        /*00e8*/ 	.word	0x00007380


	//   ....[14]....
        /*00ec*/ 	.word	0x000074e0


	//   ....[15]....
        /*00f0*/ 	.word	0x00007520


	//   ....[16]....
        /*00f4*/ 	.word	0x000075c0


	//   ....[17]....
        /*00f8*/ 	.word	0x00007740


	//   ....[18]....
        /*00fc*/ 	.word	0x000078c0


	//   ....[19]....
        /*0100*/ 	.word	0x00007a20


	//   ....[20]....
        /*0104*/ 	.word	0x00007b30


	//   ....[21]....
        /*0108*/ 	.word	0x00007b60


	//   ....[22]....
        /*010c*/ 	.word	0x00007b80


	//----- nvinfo : EIATTR_MAX_THREADS
	.align		4
.L_5099:
        /*0110*/ 	.byte	0x04, 0x05
        /*0112*/ 	.short	(.L_5101 - .L_5100)
.L_5100:
        /*0114*/ 	.word	0x00000080
        /*0118*/ 	.word	0x00000001
        /*011c*/ 	.word	0x00000001


	//----- nvinfo : EIATTR_CRS_STACK_SIZE
	.align		4
.L_5101:
        /*0120*/ 	.byte	0x04, 0x1e
        /*0122*/ 	.short	(.L_5103 - .L_5102)
.L_5102:
        /*0124*/ 	.word	0x00000000


	//----- nvinfo : EIATTR_CBANK_PARAM_SIZE
	.align		4
.L_5103:
        /*0128*/ 	.byte	0x03, 0x19
        /*012a*/ 	.short	0x002c


	//----- nvinfo : EIATTR_PARAM_CBANK
	.align		4
        /*012c*/ 	.byte	0x04, 0x0a
        /*012e*/ 	.short	(.L_5105 - .L_5104)
	.align		4
.L_5104:
        /*0130*/ 	.word	index@(.nv.constant0._ZN2at6native27unrolled_elementwise_kernelINS0_13AUnaryFunctorIbbbNS0_17BitwiseAndFunctorIbEEEESt5arrayIPcLm2EELi4E23TrivialOffsetCalculatorILi1EjESA_NS0_6memory12LoadWithCastILi1EEENSB_13StoreWithCastILi1EEEEEviT_T0_T2_T3_T4_T5_)
        /*0134*/ 	.short	0x0210
        /*0136*/ 	.short	0x002c


	//----- nvinfo : EIATTR_SW_WAR
	.align		4
.L_5105:
        /*0138*/ 	.byte	0x04, 0x36
        /*013a*/ 	.short	(.L_5107 - .L_5106)
.L_5106:
        /*013c*/ 	.word	0x00000008
.L_5107:


//--------------------- .nv.info._ZN2at6native18elementwise_kernelILi128ELi4EZNS0_22gpu_kernel_impl_nocastINS0_13AUnaryFunctorIbbbNS0_17BitwiseAndFunctorIbEEEEEEvRNS_18TensorIteratorBaseERKT_EUliE_EEviT1_ --------------------------
	.section	.nv.info._ZN2at6native18elementwise_kernelILi128ELi4EZNS0_22gpu_kernel_impl_nocastINS0_13AUnaryFunctorIbbbNS0_17BitwiseAndFunctorIbEEEEEEvRNS_18TensorIteratorBaseERKT_EUliE_EEviT1_,"",@"SHT_CUDA_INFO"
	.sectionflags	@""
	.align	4


	//----- nvinfo : EIATTR_CUDA_API_VERSION
	.align		4
        /*0000*/ 	.byte	0x04, 0x37
        /*0002*/ 	.short	(.L_5109 - .L_5108)
.L_5108:
        /*0004*/ 	.word	0x00000082


	//----- nvinfo : EIATTR_KPARAM_INFO
	.align		4
.L_5109:
        /*0008*/ 	.byte	0x04, 0x17
        /*000a*/ 	.short	(.L_5111 - .L_5110)
.L_5110:
        /*000c*/ 	.word	0x00000000
        /*0010*/ 	.short	0x0001
        /*0012*/ 	.short	0x0008
        /*0014*/ 	.byte	0x00, 0xf0, 0x61, 0x08


	//----- nvinfo : EIATTR_KPARAM_INFO
	.align		4
.L_5111:
        /*0018*/ 	.byte	0x04, 0x17
        /*001a*/ 	.short	(.L_5113 - .L_5112)
.L_5112:
        /*001c*/ 	.word	0x00000000
        /*0020*/ 	.short	0x0000
        /*0022*/ 	.short	0x0000
        /*0024*/ 	.byte	0x00, 0xf0, 0x11, 0x00


	//----- nvinfo : EIATTR_SPARSE_MMA_MASK
	.align		4
.L_5113:
        /*0028*/ 	.byte	0x03, 0x50
        /*002a*/ 	.short	0x0000


	//----- nvinfo : EIATTR_MAXREG_COUNT
	.align		4
        /*002c*/ 	.byte	0x03, 0x1b
        /*002e*/ 	.short	0x0080


	//----- nvinfo : EIATTR_MERCURY_ISA_VERSION
	.align		4
        /*0030*/ 	.byte	0x03, 0x5f
        /*0032*/ 	.short	0x0101


	//----- nvinfo : EIATTR_EXIT_INSTR_OFFSETS
	.align		4
        /*0034*/ 	.byte	0x04, 0x1c
        /*0036*/ 	.short	(.L_5115 - .L_5114)


	//   ....[0]....
.L_5114:
        /*0038*/ 	.word	0x00003c00


	//   ....[1]....
        /*003c*/ 	.word	0x00004fa0


	//----- nvinfo : EIATTR_MAX_THREADS
	.align		4
.L_5115:
        /*0040*/ 	.byte	0x04, 0x05
        /*0042*/ 	.short	(.L_5117 - .L_5116)
.L_5116:
        /*0044*/ 	.word	0x00000080
        /*0048*/ 	.word	0x00000001
        /*004c*/ 	.word	0x00000001


	//----- nvinfo : EIATTR_CRS_STACK_SIZE
	.align		4
.L_5117:
        /*0050*/ 	.byte	0x04, 0x1e
        /*0052*/ 	.short	(.L_5119 - .L_5118)
.L_5118:
        /*0054*/ 	.word	0x00000000


	//----- nvinfo : EIATTR_CBANK_PARAM_SIZE
	.align		4
.L_5119:
        /*0058*/ 	.byte	0x03, 0x19
        /*005a*/ 	.short	0x0220


	//----- nvinfo : EIATTR_PARAM_CBANK
	.align		4
        /*005c*/ 	.byte	0x04, 0x0a
        /*005e*/ 	.short	(.L_5121 - .L_5120)
	.align		4
.L_5120:
        /*0060*/ 	.word	index@(.nv.constant0._ZN2at6native18elementwise_kernelILi128ELi4EZNS0_22gpu_kernel_impl_nocastINS0_13AUnaryFunctorIbbbNS0_17BitwiseAndFunctorIbEEEEEEvRNS_18TensorIteratorBaseERKT_EUliE_EEviT1_)
        /*0064*/ 	.short	0x0210
        /*0066*/ 	.short	0x0220


	//----- nvinfo : EIATTR_SW_WAR
	.align		4
.L_5121:
        /*0068*/ 	.byte	0x04, 0x36
        /*006a*/ 	.short	(.L_5123 - .L_5122)
.L_5122:
        /*006c*/ 	.word	0x00000008
.L_5123:


//--------------------- .nv.info._ZN2at6native27unrolled_elementwise_kernelINS0_13AUnaryFunctorIbbbNS0_17BitwiseAndFunctorIbEEEESt5arrayIPcLm2EELi4E23TrivialOffsetCalculatorILi1EjESA_NS0_6memory15LoadWithoutCastENSB_16StoreWithoutCastEEEviT_T0_T2_T3_T4_T5_ --------------------------
	.section	.nv.info._ZN2at6native27unrolled_elementwise_kernelINS0_13AUnaryFunctorIbbbNS0_17BitwiseAndFunctorIbEEEESt5arrayIPcLm2EELi4E23TrivialOffsetCalculatorILi1EjESA_NS0_6memory15LoadWithoutCastENSB_16StoreWithoutCastEEEviT_T0_T2_T3_T4_T5_,"",@"SHT_CUDA_INFO"
	.sectionflags	@""
	.align	4


	//----- nvinfo : EIATTR_CUDA_API_VERSION
	.align		4
        /*0000*/ 	.byte	0x04, 0x37
        /*0002*/ 	.short	(.L_5125 - .L_5124)
.L_5124:
        /*0004*/ 	.word	0x00000082


	//----- nvinfo : EIATTR_KPARAM_INFO
	.align		4
.L_5125:
        /*0008*/ 	.byte	0x04, 0x17
        /*000a*/ 	.short	(.L_5127 - .L_5126)
.L_5126:
        /*000c*/ 	.word	0x00000000
        /*0010*/ 	.short	0x0006
        /*0012*/ 	.short	0x001b
        /*0014*/ 	.byte	0x00, 0xf0, 0x05, 0x00


	//----- nvinfo : EIATTR_KPARAM_INFO
	.align		4
.L_5127:
        /*0018*/ 	.byte	0x04, 0x17
        /*001a*/ 	.short	(.L_5129 - .L_5128)
.L_5128:
        /*001c*/ 	.word	0x00000000
        /*0020*/ 	.short	0x0005
        /*0022*/ 	.short	0x001a
        /*0024*/ 	.byte	0x00, 0xf0, 0x05, 0x00


	//----- nvinfo : EIATTR_KPARAM_INFO
	.align		4
.L_5129:
        /*0028*/ 	.byte	0x04, 0x17
        /*002a*/ 	.short	(.L_5131 - .L_5130)
.L_5130:
        /*002c*/ 	.word	0x00000000
        /*0030*/ 	.short	0x0004
        /*0032*/ 	.short	0x0019
        /*0034*/ 	.byte	0x00, 0xf0, 0x05, 0x00


	//----- nvinfo : EIATTR_KPARAM_INFO
	.align		4
.L_5131:
        /*0038*/ 	.byte	0x04, 0x17
        /*003a*/ 	.short	(.L_5133 - .L_5132)
.L_5132:
        /*003c*/ 	.word	0x00000000
        /*0040*/ 	.short	0x0003
        /*0042*/ 	.short	0x0018
        /*0044*/ 	.byte	0x00, 0xf0, 0x05, 0x00


	//----- nvinfo : EIATTR_KPARAM_INFO
	.align		4
.L_5133:
        /*0048*/ 	.byte	0x04, 0x17
        /*004a*/ 	.short	(.L_5135 - .L_5134)
.L_5134:
        /*004c*/ 	.word	0x00000000
        /*0050*/ 	.short	0x0002
        /*0052*/ 	.short	0x0008
        /*0054*/ 	.byte	0x00, 0xf0, 0x41, 0x00


	//----- nvinfo : EIATTR_KPARAM_INFO
	.align		4
.L_5135:
        /*0058*/ 	.byte	0x04, 0x17
        /*005a*/ 	.short	(.L_5137 - .L_5136)
.L_5136:
        /*005c*/ 	.word	0x00000000
        /*0060*/ 	.short	0x0001
        /*0062*/ 	.short	0x0004
        /*0064*/ 	.byte	0x00, 0xf0, 0x09, 0x00


	//----- nvinfo : EIATTR_KPARAM_INFO
	.align		4
.L_5137:
        /*0068*/ 	.byte	0x04, 0x17
        /*006a*/ 	.short	(.L_5139 - .L_5138)
.L_5138:
        /*006c*/ 	.word	0x00000000
        /*0070*/ 	.short	0x0000
        /*0072*/ 	.short	0x0000
        /*0074*/ 	.byte	0x00, 0xf0, 0x11, 0x00


	//----- nvinfo : EIATTR_SPARSE_MMA_MASK
	.align		4
.L_5139:
        /*0078*/ 	.byte	0x03, 0x50
        /*007a*/ 	.short	0x0000


	//----- nvinfo : EIATTR_MAXREG_COUNT
	.align		4
        /*007c*/ 	.byte	0x03, 0x1b
        /*007e*/ 	.short	0x00ff


	//----- nvinfo : EIATTR_MERCURY_ISA_VERSION
	.align		4
        /*0080*/ 	.byte	0x03, 0x5f
        /*0082*/ 	.short	0x0101


	//----- nvinfo : EIATTR_EXIT_INSTR_OFFSETS
	.align		4
        /*0084*/ 	.byte	0x04, 0x1c
        /*0086*/ 	.short	(.L_5141 - .L_5140)


	//   ....[0]....
.L_5140:
        /*0088*/ 	.word	0x00000520


	//   ....[1]....
        /*008c*/ 	.word	0x00000590


	//----- nvinfo : EIATTR_MAX_THREADS
	.align		4
.L_5141:
        /*0090*/ 	.byte	0x04, 0x05
        /*0092*/ 	.short	(.L_5143 - .L_5142)
.L_5142:
        /*0094*/ 	.word	0x00000080
        /*0098*/ 	.word	0x00000001
        /*009c*/ 	.word	0x00000001


	//----- nvinfo : EIATTR_CRS_STACK_SIZE
	.align		4
.L_5143:
        /*00a0*/ 	.byte	0x04, 0x1e
        /*00a2*/ 	.short	(.L_5145 - .L_5144)
.L_5144:
        /*00a4*/ 	.word	0x00000000


	//----- nvinfo : EIATTR_CBANK_PARAM_SIZE
	.align		4
.L_5145:
        /*00a8*/ 	.byte	0x03, 0x19
        /*00aa*/ 	.short	0x001c


	//----- nvinfo : EIATTR_PARAM_CBANK
	.align		4
        /*00ac*/ 	.byte	0x04, 0x0a
        /*00ae*/ 	.short	(.L_5147 - .L_5146)
	.align		4
.L_5146:
        /*00b0*/ 	.word	index@(.nv.constant0._ZN2at6native27unrolled_elementwise_kernelINS0_13AUnaryFunctorIbbbNS0_17BitwiseAndFunctorIbEEEESt5arrayIPcLm2EELi4E23TrivialOffsetCalculatorILi1EjESA_NS0_6memory15LoadWithoutCastENSB_16StoreWithoutCastEEEviT_T0_T2_T3_T4_T5_)
        /*00b4*/ 	.short	0x0210
        /*00b6*/ 	.short	0x001c


	//----- nvinfo : EIATTR_SW_WAR
	.align		4
.L_5147:
        /*00b8*/ 	.byte	0x04, 0x36
        /*00ba*/ 	.short	(.L_5149 - .L_5148)
.L_5148:
        /*00bc*/ 	.word	0x00000008
.L_5149:


//--------------------- .nv.info._ZN2at6native29vectorized_elementwise_kernelILi2ENS0_13AUnaryFunctorIbbbNS0_17BitwiseAndFunctorIbEEEESt5arrayIPcLm2EEEEviT0_T1_ --------------------------
	.section	.nv.info._ZN2at6native29vectorized_elementwise_kernelILi2ENS0_13AUnaryFunctorIbbbNS0_17BitwiseAndFunctorIbEEEESt5arrayIPcLm2EEEEviT0_T1_,"",@"SHT_CUDA_INFO"
	.sectionflags	@""
	.align	4


	//----- nvinfo : EIATTR_CUDA_API_VERSION
	.align		4
        /*0000*/ 	.byte	0x04, 0x37
        /*0002*/ 	.short	(.L_5151 - .L_5150)
.L_5150:
        /*0004*/ 	.word	0x00000082


	//----- nvinfo : EIATTR_KPARAM_INFO
	.align		4
.L_5151:
        /*0008*/ 	.byte	0x04, 0x17
        /*000a*/ 	.short	(.L_5153 - .L_5152)
.L_5152:
        /*000c*/ 	.word	0x00000000
        /*0010*/ 	.short	0x0002
        /*0012*/ 	.short	0x0008
        /*0014*/ 	.byte	0x00, 0xf0, 0x41, 0x00


	//----- nvinfo : EIATTR_KPARAM_INFO
	.align		4
.L_5153:
        /*0018*/ 	.byte	0x04, 0x17
        /*001a*/ 	.short	(.L_5155 - .L_5154)
.L_5154:
        /*001c*/ 	.word	0x00000000
        /*0020*/ 	.short	0x0001
        /*0022*/ 	.short	0x0004
        /*0024*/ 	.byte	0x00, 0xf0, 0x09, 0x00


	//----- nvinfo : EIATTR_KPARAM_INFO
	.align		4
.L_5155:
        /*0028*/ 	.byte	0x04, 0x17
        /*002a*/ 	.short	(.L_5157 - .L_5156)
.L_5156:
        /*002c*/ 	.word	0x00000000
        /*0030*/ 	.short	0x0000
        /*0032*/ 	.short	0x0000
        /*0034*/ 	.byte	0x00, 0xf0, 0x11, 0x00


	//----- nvinfo : EIATTR_SPARSE_MMA_MASK
	.align		4
.L_5157:
        /*0038*/ 	.byte	0x03, 0x50
        /*003a*/ 	.short	0x0000


	//----- nvinfo : EIATTR_MAXREG_COUNT
	.align		4
        /*003c*/ 	.byte	0x03, 0x1b
        /*003e*/ 	.short	0x00ff


	//----- nvinfo : EIATTR_MERCURY_ISA_VERSION
	.align		4
        /*0040*/ 	.byte	0x03, 0x5f
        /*0042*/ 	.short	0x0101


	//----- nvinfo : EIATTR_EXIT_INSTR_OFFSETS
	.align		4
        /*0044*/ 	.byte	0x04, 0x1c
        /*0046*/ 	.short	(.L_5159 - .L_5158)


	//   ....[0]....
.L_5158:
        /*0048*/ 	.word	0x000003b0


	//   ....[1]....
        /*004c*/ 	.word	0x00000e20


	//   ....[2]....
        /*0050*/ 	.word	0x00000e90


	//----- nvinfo : EIATTR_MAX_THREADS
	.align		4
.L_5159:
        /*0054*/ 	.byte	0x04, 0x05
        /*0056*/ 	.short	(.L_5161 - .L_5160)
.L_5160:
        /*0058*/ 	.word	0x00000080
        /*005c*/ 	.word	0x00000001
        /*0060*/ 	.word	0x00000001


	//----- nvinfo : EIATTR_CRS_STACK_SIZE
	.align		4
.L_5161:
        /*0064*/ 	.byte	0x04, 0x1e
        /*0066*/ 	.short	(.L_5163 - .L_5162)
.L_5162:
        /*0068*/ 	.word	0x00000000


	//----- nvinfo : EIATTR_CBANK_PARAM_SIZE
	.align		4
.L_5163:
        /*006c*/ 	.byte	0x03, 0x19
        /*006e*/ 	.short	0x0018


	//----- nvinfo : EIATTR_PARAM_CBANK
	.align		4
        /*0070*/ 	.byte	0x04, 0x0a
        /*0072*/ 	.short	(.L_5165 - .L_5164)
	.align		4
.L_5164:
        /*0074*/ 	.word	index@(.nv.constant0._ZN2at6native29vectorized_elementwise_kernelILi2ENS0_13AUnaryFunctorIbbbNS0_17BitwiseAndFunctorIbEEEESt5arrayIPcLm2EEEEviT0_T1_)
        /*0078*/ 	.short	0x0210
        /*007a*/ 	.short	0x0018


	//----- nvinfo : EIATTR_SW_WAR
	.align		4
.L_5165:
        /*007c*/ 	.byte	0x04, 0x36
        /*007e*/ 	.short	(.L_5167 - .L_5166)
.L_5166:
        /*0080*/ 	.word	0x00000008
.L_5167:


//--------------------- .nv.info._ZN2at6native29vectorized_elementwise_kernelILi4ENS0_13AUnaryFunctorIbbbNS0_17BitwiseAndFunctorIbEEEESt5arrayIPcLm2EEEEviT0_T1_ --------------------------
	.section	.nv.info._ZN2at6native29vectorized_elementwise_kernelILi4ENS0_13AUnaryFunctorIbbbNS0_17BitwiseAndFunctorIbEEEESt5arrayIPcLm2EEEEviT0_T1_,"",@"SHT_CUDA_INFO"
	.sectionflags	@""
	.align	4


	//----- nvinfo : EIATTR_CUDA_API_VERSION
	.align		4
        /*0000*/ 	.byte	0x04, 0x37
        /*0002*/ 	.short	(.L_5169 - .L_5168)
.L_5168:
        /*0004*/ 	.word	0x00000082


	//----- nvinfo : EIATTR_KPARAM_INFO
	.align		4
.L_5169:
        /*0008*/ 	.byte	0x04, 0x17
        /*000a*/ 	.short	(.L_5171 - .L_5170)
.L_5170:
        /*000c*/ 	.word	0x00000000
        /*0010*/ 	.short	0x0002
        /*0012*/ 	.short	0x0008
        /*0014*/ 	.byte	0x00, 0xf0, 0x41, 0x00


	//----- nvinfo : EIATTR_KPARAM_INFO
	.align		4
.L_5171:
        /*0018*/ 	.byte	0x04, 0x17
        /*001a*/ 	.short	(.L_5173 - .L_5172)
.L_5172:
        /*001c*/ 	.word	0x00000000
        /*0020*/ 	.short	0x0001
        /*0022*/ 	.short	0x0004
        /*0024*/ 	.byte	0x00, 0xf0, 0x09, 0x00


	//----- nvinfo : EIATTR_KPARAM_INFO
	.align		4
.L_5173:
        /*0028*/ 	.byte	0x04, 0x17
        /*002a*/ 	.short	(.L_5175 - .L_5174)
.L_5174:
        /*002c*/ 	.word	0x00000000
        /*0030*/ 	.short	0x0000
        /*0032*/ 	.short	0x0000
        /*0034*/ 	.byte	0x00, 0xf0, 0x11, 0x00


	//----- nvinfo : EIATTR_SPARSE_MMA_MASK
	.align		4
.L_5175:
        /*0038*/ 	.byte	0x03, 0x50
        /*003a*/ 	.short	0x0000


	//----- nvinfo : EIATTR_MAXREG_COUNT
	.align		4
        /*003c*/ 	.byte	0x03, 0x1b
        /*003e*/ 	.short	0x00ff


	//----- nvinfo : EIATTR_MERCURY_ISA_VERSION
	.align		4
        /*0040*/ 	.byte	0x03, 0x5f
        /*0042*/ 	.short	0x0101


	//----- nvinfo : EIATTR_EXIT_INSTR_OFFSETS
	.align		4
        /*0044*/ 	.byte	0x04, 0x1c
        /*0046*/ 	.short	(.L_5177 - .L_5176)


	//   ....[0]....
.L_5176:
        /*0048*/ 	.word	0x00000390


	//   ....[1]....
        /*004c*/ 	.word	0x00000e00


	//   ....[2]....
        /*0050*/ 	.word	0x00000e70


	//----- nvinfo : EIATTR_MAX_THREADS
	.align		4
.L_5177:
        /*0054*/ 	.byte	0x04, 0x05
        /*0056*/ 	.short	(.L_5179 - .L_5178)
.L_5178:
        /*0058*/ 	.word	0x00000080
        /*005c*/ 	.word	0x00000001
        /*0060*/ 	.word	0x00000001


	//----- nvinfo : EIATTR_CRS_STACK_SIZE
	.align		4
.L_5179:
        /*0064*/ 	.byte	0x04, 0x1e
        /*0066*/ 	.short	(.L_5181 - .L_5180)
.L_5180:
        /*0068*/ 	.word	0x00000000


	//----- nvinfo : EIATTR_CBANK_PARAM_SIZE
	.align		4
.L_5181:
        /*006c*/ 	.byte	0x03, 0x19
        /*006e*/ 	.short	0x0018


	//----- nvinfo : EIATTR_PARAM_CBANK
	.align		4
        /*0070*/ 	.byte	0x04, 0x0a
        /*0072*/ 	.short	(.L_5183 - .L_5182)
	.align		4
.L_5182:
        /*0074*/ 	.word	index@(.nv.constant0._ZN2at6native29vectorized_elementwise_kernelILi4ENS0_13AUnaryFunctorIbbbNS0_17BitwiseAndFunctorIbEEEESt5arrayIPcLm2EEEEviT0_T1_)
        /*0078*/ 	.short	0x0210
        /*007a*/ 	.short	0x0018


	//----- nvinfo : EIATTR_SW_WAR
	.align		4
.L_5183:
        /*007c*/ 	.byte	0x04, 0x36
        /*007e*/ 	.short	(.L_5185 - .L_5184)
.L_5184:
        /*0080*/ 	.word	0x00000008
.L_5185:


//--------------------- .nv.info._ZN2at6native29vectorized_elementwise_kernelILi8ENS0_13AUnaryFunctorIbbbNS0_17BitwiseAndFunctorIbEEEESt5arrayIPcLm2EEEEviT0_T1_ --------------------------
	.section	.nv.info._ZN2at6native29vectorized_elementwise_kernelILi8ENS0_13AUnaryFunctorIbbbNS0_17BitwiseAndFunctorIbEEEESt5arrayIPcLm2EEEEviT0_T1_,"",@"SHT_CUDA_INFO"
	.sectionflags	@""
	.align	4


	//----- nvinfo : EIATTR_CUDA_API_VERSION
	.align		4
        /*0000*/ 	.byte	0x04, 0x37
        /*0002*/ 	.short	(.L_5187 - .L_5186)
.L_5186:
        /*0004*/ 	.word	0x00000082


	//----- nvinfo : EIATTR_KPARAM_INFO
	.align		4
.L_5187:
        /*0008*/ 	.byte	0x04, 0x17
        /*000a*/ 	.short	(.L_5189 - .L_5188)
.L_5188:
        /*000c*/ 	.word	0x00000000
        /*0010*/ 	.short	0x0002
        /*0012*/ 	.short	0x0008
        /*0014*/ 	.byte	0x00, 0xf0, 0x41, 0x00


	//----- nvinfo : EIATTR_KPARAM_INFO
	.align		4
.L_5189:
        /*0018*/ 	.byte	0x04, 0x17
        /*001a*/ 	.short	(.L_5191 - .L_5190)
.L_5190:
        /*001c*/ 	.word	0x00000000
        /*0020*/ 	.short	0x0001
        /*0022*/ 	.short	0x0004
        /*0024*/ 	.byte	0x00, 0xf0, 0x09, 0x00


	//----- nvinfo : EIATTR_KPARAM_INFO
	.align		4
.L_5191:
        /*0028*/ 	.byte	0x04, 0x17
        /*002a*/ 	.short	(.L_5193 - .L_5192)
.L_5192:
        /*002c*/ 	.word	0x00000000
        /*0030*/ 	.short	0x0000
        /*0032*/ 	.short	0x0000
        /*0034*/ 	.byte	0x00, 0xf0, 0x11, 0x00


	//----- nvinfo : EIATTR_SPARSE_MMA_MASK
	.align		4
.L_5193:
        /*0038*/ 	.byte	0x03, 0x50
        /*003a*/ 	.short	0x0000


	//----- nvinfo : EIATTR_MAXREG_COUNT
	.align		4
        /*003c*/ 	.byte	0x03, 0x1b
        /*003e*/ 	.short	0x00ff


	//----- nvinfo : EIATTR_MERCURY_ISA_VERSION
	.align		4
        /*0040*/ 	.byte	0x03, 0x5f
        /*0042*/ 	.short	0x0101


	//----- nvinfo : EIATTR_EXIT_INSTR_OFFSETS
	.align		4
        /*0044*/ 	.byte	0x04, 0x1c
        /*0046*/ 	.short	(.L_5195 - .L_5194)


	//   ....[0]....
.L_5194:
        /*0048*/ 	.word	0x00000460


	//   ....[1]....
        /*004c*/ 	.word	0x00000ed0


	//   ....[2]....
        /*0050*/ 	.word	0x00000f40


	//----- nvinfo : EIATTR_MAX_THREADS
	.align		4
.L_5195:
        /*0054*/ 	.byte	0x04, 0x05
        /*0056*/ 	.short	(.L_5197 - .L_5196)
.L_5196:
        /*0058*/ 	.word	0x00000080
        /*005c*/ 	.word	0x00000001
        /*0060*/ 	.word	0x00000001


	//----- nvinfo : EIATTR_CRS_STACK_SIZE
	.align		4
.L_5197:
        /*0064*/ 	.byte	0x04, 0x1e
        /*0066*/ 	.short	(.L_5199 - .L_5198)
.L_5198:
        /*0068*/ 	.word	0x00000000


	//----- nvinfo : EIATTR_CBANK_PARAM_SIZE
	.align		4
.L_5199:
        /*006c*/ 	.byte	0x03, 0x19
        /*006e*/ 	.short	0x0018


	//----- nvinfo : EIATTR_PARAM_CBANK
	.align		4
        /*0070*/ 	.byte	0x04, 0x0a
        /*0072*/ 	.short	(.L_5201 - .L_5200)
	.align		4
.L_5200:
        /*0074*/ 	.word	index@(.nv.constant0._ZN2at6native29vectorized_elementwise_kernelILi8ENS0_13AUnaryFunctorIbbbNS0_17BitwiseAndFunctorIbEEEESt5arrayIPcLm2EEEEviT0_T1_)
        /*0078*/ 	.short	0x0210
        /*007a*/ 	.short	0x0018


	//----- nvinfo : EIATTR_SW_WAR
	.align		4
.L_5201:
        /*007c*/ 	.byte	0x04, 0x36
        /*007e*/ 	.short	(.L_5203 - .L_5202)
.L_5202:
        /*0080*/ 	.word	0x00000008
.L_5203:


//--------------------- .nv.info._ZN2at6native18elementwise_kernelILi128ELi4EZNS0_15gpu_kernel_implINS0_13BinaryFunctorIbbbNS0_17BitwiseAndFunctorIbEEEEEEvRNS_18TensorIteratorBaseERKT_EUliE_EEviT1_ --------------------------
	.section	.nv.info._ZN2at6native18elementwise_kernelILi128ELi4EZNS0_15gpu_kernel_implINS0_13BinaryFunctorIbbbNS0_17BitwiseAndFunctorIbEEEEEEvRNS_18TensorIteratorBaseERKT_EUliE_EEviT1_,"",@"SHT_CUDA_INFO"
	.sectionflags	@""
	.align	4


	//----- nvinfo : EIATTR_CUDA_API_VERSION
	.align		4
        /*0000*/ 	.byte	0x04, 0x37
        /*0002*/ 	.short	(.L_5205 - .L_5204)
.L_5204:
        /*0004*/ 	.word	0x00000082


	//----- nvinfo : EIATTR_KPARAM_INFO
	.align		4
.L_5205:
        /*0008*/ 	.byte	0x04, 0x17
        /*000a*/ 	.short	(.L_5207 - .L_5206)
.L_5206:
        /*000c*/ 	.word	0x00000000
        /*0010*/ 	.short	0x0001
        /*0012*/ 	.short	0x0008
        /*0014*/ 	.byte	0x00, 0xf0, 0x21, 0x0a


	//----- nvinfo : EIATTR_KPARAM_INFO
	.align		4
.L_5207:
        /*0018*/ 	.byte	0x04, 0x17
        /*001a*/ 	.short	(.L_5209 - .L_5208)
.L_5208:
        /*001c*/ 	.word	0x00000000
        /*0020*/ 	.short	0x0000
        /*0022*/ 	.short	0x0000
        /*0024*/ 	.byte	0x00, 0xf0, 0x11, 0x00


	//----- nvinfo : EIATTR_SPARSE_MMA_MASK
	.align		4
.L_5209:
        /*0028*/ 	.byte	0x03, 0x50
        /*002a*/ 	.short	0x0000


	//----- nvinfo : EIATTR_MAXREG_COUNT
	.align		4
        /*002c*/ 	.byte	0x03, 0x1b
        /*002e*/ 	.short	0x0080


	//----- nvinfo : EIATTR_EXTERNS
	.align		4
        /*0030*/ 	.byte	0x04, 0x0f
        /*0032*/ 	.short	(.L_5211 - .L_5210)


	//   ....[0]....
	.align		4
.L_5210:
        /*0034*/ 	.word	index@(__assertfail)


	//----- nvinfo : EIATTR_MERCURY_ISA_VERSION
	.align		4
.L_5211:
        /*0038*/ 	.byte	0x03, 0x5f
        /*003a*/ 	.short	0x0101


	//----- nvinfo : EIATTR_SYSCALL_OFFSETS
	.align		4
        /*003c*/ 	.byte	0x04, 0x46
        /*003e*/ 	.short	(.L_5213 - .L_5212)


	//   ....[0]....
.L_5212:
        /*0040*/ 	.word	0x000026c0


	//   ....[1]....
        /*0044*/ 	.word	0x00003610


	//   ....[2]....
        /*0048*/ 	.word	0x00004490


	//   ....[3]....
        /*004c*/ 	.word	0x00006b70


	//   ....[4]....
        /*0050*/ 	.word	0x00007ac0


	//   ....[5]....
        /*0054*/ 	.word	0x00008940


	//   ....[6]....
        /*0058*/ 	.word	0x0000b010


	//   ....[7]....
        /*005c*/ 	.word	0x0000bf60


	//   ....[8]....
        /*0060*/ 	.word	0x0000cde0


	//   ....[9]....
        /*0064*/ 	.word	0x0000f4a0


	//   ....[10]....
        /*0068*/ 	.word	0x000103f0


	//   ....[11]....
        /*006c*/ 	.word	0x00011270


	//----- nvinfo : EIATTR_EXIT_INSTR_OFFSETS
	.align		4
.L_5213:
        /*0070*/ 	.byte	0x04, 0x1c
        /*0072*/ 	.short	(.L_5215 - .L_5214)


	//   ....[0]....
.L_5214:
        /*0074*/ 	.word	0x0000ce80


	//   ....[1]....
        /*0078*/ 	.word	0x00010580


	//   ....[2]....
        /*007c*/ 	.word	0x000105a0


	//   ....[3]....
        /*0080*/ 	.word	0x00010630


	//   ....[4]....
        /*0084*/ 	.word	0x00010650


	//   ....[5]....
        /*0088*/ 	.word	0x00010670


	//   ....[6]....
        /*008c*/ 	.word	0x00010700


	//   ....[7]....
        /*0090*/ 	.word	0x00010740


	//   ....[8]....
        /*0094*/ 	.word	0x000107e0


	//   ....[9]....
        /*0098*/ 	.word	0x00010830


	//   ....[10]....
        /*009c*/ 	.word	0x00010860


	//   ....[11]....
        /*00a0*/ 	.word	0x00010900


	//   ....[12]....
        /*00a4*/ 	.word	0x00010940


	//   ....[13]....
        /*00a8*/ 	.word	0x00010ad0


	//   ....[14]....
        /*00ac*/ 	.word	0x00010c30


	//   ....[15]....
        /*00b0*/ 	.word	0x00010c70


	//   ....[16]....
        /*00b4*/ 	.word	0x00010d10


	//   ....[17]....
        /*00b8*/ 	.word	0x00010e90


	//   ....[18]....
        /*00bc*/ 	.word	0x00011010


	//   ....[19]....
        /*00c0*/ 	.word	0x00011170


	//   ....[20]....
        /*00c4*/ 	.word	0x00011280


	//   ....[21]....
        /*00c8*/ 	.word	0x000112b0


	//   ....[22]....
        /*00cc*/ 	.word	0x000112d0


	//----- nvinfo : EIATTR_MAX_THREADS
	.align		4
.L_5215:
        /*00d0*/ 	.byte	0x04, 0x05
        /*00d2*/ 	.short	(.L_5217 - .L_5216)
.L_5216:
        /*00d4*/ 	.word	0x00000080
        /*00d8*/ 	.word	0x00000001
        /*00dc*/ 	.word	0x00000001


	//----- nvinfo : EIATTR_CRS_STACK_SIZE
	.align		4
.L_5217:
        /*00e0*/ 	.byte	0x04, 0x1e
        /*00e2*/ 	.short	(.L_5219 - .L_5218)
.L_5218:
        /*00e4*/ 	.word	0x00000000


	//----- nvinfo : EIATTR_CBANK_PARAM_SIZE
	.align		4
.L_5219:
        /*00e8*/ 	.byte	0x03, 0x19
        /*00ea*/ 	.short	0x0290


	//----- nvinfo : EIATTR_PARAM_CBANK
	.align		4
        /*00ec*/ 	.byte	0x04, 0x0a
        /*00ee*/ 	.short	(.L_5221 - .L_5220)
	.align		4
.L_5220:
        /*00f0*/ 	.word	index@(.nv.constant0._ZN2at6native18elementwise_kernelILi128ELi4EZNS0_15gpu_kernel_implINS0_13BinaryFunctorIbbbNS0_17BitwiseAndFunctorIbEEEEEEvRNS_18TensorIteratorBaseERKT_EUliE_EEviT1_)
        /*00f4*/ 	.short	0x0210
        /*00f6*/ 	.short	0x0290


	//----- nvinfo : EIATTR_SW_WAR
	.align		4
.L_5221:
        /*00f8*/ 	.byte	0x04, 0x36
        /*00fa*/ 	.short	(.L_5223 - .L_5222)
.L_5222:
        /*00fc*/ 	.word	0x00000008
.L_5223:


//--------------------- .nv.info._ZN2at6native27unrolled_elementwise_kernelINS0_13BinaryFunctorIbbbNS0_17BitwiseAndFunctorIbEEEESt5arrayIPcLm3EELi4E23TrivialOffsetCalculatorILi2EjES9_ILi1EjENS0_6memory12LoadWithCastILi2EEENSC_13StoreWithCastILi1EEEEEviT_T0_T2_T3_T4_T5_ --------------------------
	.section	.nv.info._ZN2at6native27unrolled_elementwise_kernelINS0_13BinaryFunctorIbbbNS0_17BitwiseAndFunctorIbEEEESt5arrayIPcLm3EELi4E23TrivialOffsetCalculatorILi2EjES9_ILi1EjENS0_6memory12LoadWithCastILi2EEENSC_13StoreWithCastILi1EEEEEviT_T0_T2_T3_T4_T5_,"",@"SHT_CUDA_INFO"
	.sectionflags	@""
	.align	4


	//----- nvinfo : EIATTR_CUDA_API_VERSION
	.align		4
        /*0000*/ 	.byte	0x04, 0x37
        /*0002*/ 	.short	(.L_5225 - .L_5224)
.L_5224:
        /*0004*/ 	.word	0x00000082


	//----- nvinfo : EIATTR_KPARAM_INFO
	.align		4
.L_5225:
        /*0008*/ 	.byte	0x04, 0x17
        /*000a*/ 	.short	(.L_5227 - .L_5226)
.L_5226:
        /*000c*/ 	.word	0x00000000
        /*0010*/ 	.short	0x0006
        /*0012*/ 	.short	0x0030
        /*0014*/ 	.byte	0x00, 0xf0, 0x21, 0x00


	//----- nvinfo : EIATTR_KPARAM_INFO
	.align		4
.L_5227:
        /*0018*/ 	.byte	0x04, 0x17
        /*001a*/ 	.short	(.L_5229 - .L_5228)
.L_5228:
        /*001c*/ 	.word	0x00000000
        /*0020*/ 	.short	0x0005
        /*0022*/ 	.short	0x0024
        /*0024*/ 	.byte	0x00, 0xf0, 0x31, 0x00


	//----- nvinfo : EIATTR_KPARAM_INFO
	.align		4
.L_5229:
        /*0028*/ 	.byte	0x04, 0x17
        /*002a*/ 	.short	(.L_5231 - .L_5230)
.L_5230:
        /*002c*/ 	.word	0x00000000
        /*0030*/ 	.short	0x0004
        /*0032*/ 	.short	0x0021
        /*0034*/ 	.byte	0x00, 0xf0, 0x05, 0x00


	//----- nvinfo : EIATTR_KPARAM_INFO
	.align		4
.L_5231:
        /*0038*/ 	.byte	0x04, 0x17
        /*003a*/ 	.short	(.L_5233 - .L_5232)
.L_5232:
        /*003c*/ 	.word	0x00000000
        /*0040*/ 	.short	0x0003
        /*0042*/ 	.short	0x0020
        /*0044*/ 	.byte	0x00, 0xf0, 0x05, 0x00


	//----- nvinfo : EIATTR_KPARAM_INFO
	.align		4
.L_5233:
        /*0048*/ 	.byte	0x04, 0x17
        /*004a*/ 	.short	(.L_5235 - .L_5234)
.L_5234:
        /*004c*/ 	.word	0x00000000
        /*0050*/ 	.short	0x0002
        /*0052*/ 	.short	0x0008
        /*0054*/ 	.byte	0x00, 0xf0, 0x61, 0x00


	//----- nvinfo : EIATTR_KPARAM_INFO
	.align		4
.L_5235:
        /*0058*/ 	.byte	0x04, 0x17
        /*005a*/ 	.short	(.L_5237 - .L_5236)
.L_5236:
        /*005c*/ 	.word	0x00000000
        /*0060*/ 	.short	0x0001
        /*0062*/ 	.short	0x0004
        /*0064*/ 	.byte	0x00, 0xf0, 0x05, 0x00


	//----- nvinfo : EIATTR_KPARAM_INFO
	.align		4
.L_5237:
        /*0068*/ 	.byte	0x04, 0x17
        /*006a*/ 	.short	(.L_5239 - .L_5238)
.L_5238:
        /*006c*/ 	.word	0x00000000
        /*0070*/ 	.short	0x0000
        /*0072*/ 	.short	0x0000
        /*0074*/ 	.byte	0x00, 0xf0, 0x11, 0x00


	//----- nvinfo : EIATTR_SPARSE_MMA_MASK
	.align		4
.L_5239:
        /*0078*/ 	.byte	0x03, 0x50
        /*007a*/ 	.short	0x0000


	//----- nvinfo : EIATTR_MAXREG_COUNT
	.align		4
        /*007c*/ 	.byte	0x03, 0x1b
        /*007e*/ 	.short	0x00ff


	//----- nvinfo : EIATTR_EXTERNS
	.align		4
        /*0080*/ 	.byte	0x04, 0x0f
        /*0082*/ 	.short	(.L_5241 - .L_5240)


	//   ....[0]....
	.align		4
.L_5240:
        /*0084*/ 	.word	index@(__assertfail)


	//----- nvinfo : EIATTR_MERCURY_ISA_VERSION
	.align		4
.L_5241:
        /*0088*/ 	.byte	0x03, 0x5f
        /*008a*/ 	.short	0x0101


	//----- nvinfo : EIATTR_SYSCALL_OFFSETS
	.align		4
        /*008c*/ 	.byte	0x04, 0x46
        /*008e*/ 	.short	(.L_5243 - .L_5242)


	//   ....[0]....
.L_5242:
        /*0090*/ 	.word	0x000010c0


	//   ....[1]....
        /*0094*/ 	.word	0x00002020


	//   ....[2]....
        /*0098*/ 	.word	0x00003130


	//   ....[3]....
        /*009c*/ 	.word	0x00004090


	//   ....[4]....
        /*00a0*/ 	.word	0x000051b0


	//   ....[5]....
        /*00a4*/ 	.word	0x00006120


	//   ....[6]....
        /*00a8*/ 	.word	0x00007220


	//   ....[7]....
        /*00ac*/ 	.word	0x00008190


	//   ....[8]....
        /*00b0*/ 	.word	0x00009250


	//   ....[9]....
        /*00b4*/ 	.word	0x0000a120


	//   ....[10]....
        /*00b8*/ 	.word	0x0000afd0


	//   ....[11]....
        /*00bc*/ 	.word	0x0000be80


	//----- nvinfo : EIATTR_EXIT_INSTR_OFFSETS
	.align		4
.L_5243:
        /*00c0*/ 	.byte	0x04, 0x1c
        /*00c2*/ 	.short	(.L_5245 - .L_5244)


	//   ....[0]....
.L_5244:
        /*00c4*/ 	.word	0x0000b060


	//   ....[1]....
        /*00c8*/ 	.word	0x0000b190


	//   ....[2]....
        /*00cc*/ 	.word	0x0000b1b0


	//   ....[3]....
        /*00d0*/ 	.word	0x0000b240


	//   ....[4]....
        /*00d4*/ 	.word	0x0000b260


	//   ....[5]....
        /*00d8*/ 	.word	0x0000b280


	//   ....[6]....
        /*00dc*/ 	.word	0x0000b310


	//   ....[7]....
        /*00e0*/ 	.word	0x0000b350


	//   ....[8]....
        /*00e4*/ 	.word	0x0000b3f0


	//   ....[9]....
        /*00e8*/ 	.word	0x0000b440


	//   ....[10]....
        /*00ec*/ 	.word	0x0000b470


	//   ....[11]....
        /*00f0*/ 	.word	0x0000b510


	//   ....[12]....
        /*00f4*/ 	.word	0x0000b550


	//   ....[13]....
        /*00f8*/ 	.word	0x0000b6e0


	//   ....[14]....
        /*00fc*/ 	.word	0x0000b840


	//   ....[15]....
        /*0100*/ 	.word	0x0000b880


	//   ....[16]....
        /*0104*/ 	.word	0x0000b920


	//   ....[17]....
        /*0108*/ 	.word	0x0000baa0


	//   ....[18]....
        /*010c*/ 	.word	0x0000bc20


	//   ....[19]....
        /*0110*/ 	.word	0x0000bd80


	//   ....[20]....
        /*0114*/ 	.word	0x0000be90


	//   ....[21]....
        /*0118*/ 	.word	0x0000bec0


	//   ....[22]....
        /*011c*/ 	.word	0x0000bee0


	//----- nvinfo : EIATTR_MAX_THREADS
	.align		4
.L_5245:
        /*0120*/ 	.byte	0x04, 0x05
        /*0122*/ 	.short	(.L_5247 - .L_5246)
.L_5246:
        /*0124*/ 	.word	0x00000080
        /*0128*/ 	.word	0x00000001
        /*012c*/ 	.word	0x00000001


	//----- nvinfo : EIATTR_CRS_STACK_SIZE
	.align		4
.L_5247:
        /*0130*/ 	.byte	0x04, 0x1e
        /*0132*/ 	.short	(.L_5249 - .L_5248)
.L_5248:
        /*0134*/ 	.word	0x00000000


	//----- nvinfo : EIATTR_CBANK_PARAM_SIZE
	.align		4
.L_5249:
        /*0138*/ 	.byte	0x03, 0x19
        /*013a*/ 	.short	0x0038


	//----- nvinfo : EIATTR_PARAM_CBANK
	.align		4
        /*013c*/ 	.byte	0x04, 0x0a
        /*013e*/ 	.short	(.L_5251 - .L_5250)
	.align		4
.L_5250:
        /*0140*/ 	.word	index@(.nv.constant0._ZN2at6native27unrolled_elementwise_kernelINS0_13BinaryFunctorIbbbNS0_17BitwiseAndFunctorIbEEEESt5arrayIPcLm3EELi4E23TrivialOffsetCalculatorILi2EjES9_ILi1EjENS0_6memory12LoadWithCastILi2EEENSC_13StoreWithCastILi1EEEEEviT_T0_T2_T3_T4_T5_)
        /*0144*/ 	.short	0x0210
        /*0146*/ 	.short	0x0038


	//----- nvinfo : EIATTR_SW_WAR
	.align		4
.L_5251:
        /*0148*/ 	.byte	0x04, 0x36
        /*014a*/ 	.short	(.L_5253 - .L_5252)
.L_5252:
        /*014c*/ 	.word	0x00000008
.L_5253:


//--------------------- .nv.info._ZN2at6native18elementwise_kernelILi128ELi4EZNS0_22gpu_kernel_impl_nocastINS0_13BinaryFunctorIbbbNS0_17BitwiseAndFunctorIbEEEEEEvRNS_18TensorIteratorBaseERKT_EUliE_EEviT1_ --------------------------
	.section	.nv.info._ZN2at6native18elementwise_kernelILi128ELi4EZNS0_22gpu_kernel_impl_nocastINS0_13BinaryFunctorIbbbNS0_17BitwiseAndFunctorIbEEEEEEvRNS_18TensorIteratorBaseERKT_EUliE_EEviT1_,"",@"SHT_CUDA_INFO"
	.sectionflags	@""
	.align	4


	//----- nvinfo : EIATTR_CUDA_API_VERSION
	.align		4
        /*0000*/ 	.byte	0x04, 0x37
        /*0002*/ 	.short	(.L_5255 - .L_5254)
.L_5254:
        /*0004*/ 	.word	0x00000082


	//----- nvinfo : EIATTR_KPARAM_INFO
	.align		4
.L_5255:
        /*0008*/ 	.byte	0x04, 0x17
        /*000a*/ 	.short	(.L_5257 - .L_5256)
.L_5256:
        /*000c*/ 	.word	0x00000000
        /*0010*/ 	.short	0x0001
        /*0012*/ 	.short	0x0008
        /*0014*/ 	.byte	0x00, 0xf0, 0x21, 0x0a


	//----- nvinfo : EIATTR_KPARAM_INFO
	.align		4
.L_5257:
        /*0018*/ 	.byte	0x04, 0x17
        /*001a*/ 	.short	(.L_5259 - .L_5258)
.L_5258:
        /*001c*/ 	.word	0x00000000
        /*0020*/ 	.short	0x0000
        /*0022*/ 	.short	0x0000
        /*0024*/ 	.byte	0x00, 0xf0, 0x11, 0x00


	//----- nvinfo : EIATTR_SPARSE_MMA_MASK
	.align		4
.L_5259:
        /*0028*/ 	.byte	0x03, 0x50
        /*002a*/ 	.short	0x0000


	//----- nvinfo : EIATTR_MAXREG_COUNT
	.align		4
        /*002c*/ 	.byte	0x03, 0x1b
        /*002e*/ 	.short	0x0080


	//----- nvinfo : EIATTR_MERCURY_ISA_VERSION
	.align		4
        /*0030*/ 	.byte	0x03, 0x5f
        /*0032*/ 	.short	0x0101


	//----- nvinfo : EIATTR_EXIT_INSTR_OFFSETS
	.align		4
        /*0034*/ 	.byte	0x04, 0x1c
        /*0036*/ 	.short	(.L_5261 - .L_5260)


	//   ....[0]....
.L_5260:
        /*0038*/ 	.word	0x00004650


	//   ....[1]....
        /*003c*/ 	.word	0x00005d60


	//----- nvinfo : EIATTR_MAX_THREADS
	.align		4
.L_5261:
        /*0040*/ 	.byte	0x04, 0x05
        /*0042*/ 	.short	(.L_5263 - .L_5262)
.L_5262:
        /*0044*/ 	.word	0x00000080
        /*0048*/ 	.word	0x00000001
        /*004c*/ 	.word	0x00000001


	//----- nvinfo : EIATTR_CRS_STACK_SIZE
	.align		4
.L_5263:
        /*0050*/ 	.byte	0x04, 0x1e
        /*0052*/ 	.short	(.L_5265 - .L_5264)
.L_5264:
        /*0054*/ 	.word	0x00000000


	//----- nvinfo : EIATTR_CBANK_PARAM_SIZE
	.align		4
.L_5265:
        /*0058*/ 	.byte	0x03, 0x19
        /*005a*/ 	.short	0x0290


	//----- nvinfo : EIATTR_PARAM_CBANK
	.align		4
        /*005c*/ 	.byte	0x04, 0x0a
        /*005e*/ 	.short	(.L_5267 - .L_5266)
	.align		4
.L_5266:
        /*0060*/ 	.word	index@(.nv.constant0._ZN2at6native18elementwise_kernelILi128ELi4EZNS0_22gpu_kernel_impl_nocastINS0_13BinaryFunctorIbbbNS0_17BitwiseAndFunctorIbEEEEEEvRNS_18TensorIteratorBaseERKT_EUliE_EEviT1_)
        /*0064*/ 	.short	0x0210
        /*0066*/ 	.short	0x0290


	//----- nvinfo : EIATTR_SW_WAR
	.align		4
.L_5267:
        /*0068*/ 	.byte	0x04, 0x36
        /*006a*/ 	.short	(.L_5269 - .L_5268)
.L_5268:
        /*006c*/ 	.word	0x00000008
.L_5269:


//--------------------- .nv.info._ZN2at6native27unrolled_elementwise_kernelINS0_13BinaryFunctorIbbbNS0_17BitwiseAndFunctorIbEEEESt5arrayIPcLm3EELi4E23TrivialOffsetCalculatorILi2EjES9_ILi1EjENS0_6memory15LoadWithoutCastENSC_16StoreWithoutCastEEEviT_T0_T2_T3_T4_T5_ --------------------------
	.section	.nv.info._ZN2at6native27unrolled_elementwise_kernelINS0_13BinaryFunctorIbbbNS0_17BitwiseAndFunctorIbEEEESt5arrayIPcLm3EELi4E23TrivialOffsetCalculatorILi2EjES9_ILi1EjENS0_6memory15LoadWithoutCastENSC_16StoreWithoutCastEEEviT_T0_T2_T3_T4_T5_,"",@"SHT_CUDA_INFO"
	.sectionflags	@""
	.align	4


	//----- nvinfo : EIATTR_CUDA_API_VERSION
	.align		4
        /*0000*/ 	.byte	0x04, 0x37
        /*0002*/ 	.short	(.L_5271 - .L_5270)
.L_5270:
        /*0004*/ 	.word	0x00000082


	//----- nvinfo : EIATTR_KPARAM_INFO
	.align		4
.L_5271:
        /*0008*/ 	.byte	0x04, 0x17
        /*000a*/ 	.short	(.L_5273 - .L_5272)
.L_5272:
        /*000c*/ 	.word	0x00000000
        /*0010*/ 	.short	0x0006
        /*0012*/ 	.short	0x0023
        /*0014*/ 	.byte	0x00, 0xf0, 0x05, 0x00


	//----- nvinfo : EIATTR_KPARAM_INFO
	.align		4
.L_5273:
        /*0018*/ 	.byte	0x04, 0x17
        /*001a*/ 	.short	(.L_5275 - .L_5274)
.L_5274:
        /*001c*/ 	.word	0x00000000
        /*0020*/ 	.short	0x0005
        /*0022*/ 	.short	0x0022
        /*0024*/ 	.byte	0x00, 0xf0, 0x05, 0x00


	//----- nvinfo : EIATTR_KPARAM_INFO
	.align		4
.L_5275:
        /*0028*/ 	.byte	0x04, 0x17
        /*002a*/ 	.short	(.L_5277 - .L_5276)
.L_5276:
        /*002c*/ 	.word	0x00000000
        /*0030*/ 	.short	0x0004
        /*0032*/ 	.short	0x0021
        /*0034*/ 	.byte	0x00, 0xf0, 0x05, 0x00


	//----- nvinfo : EIATTR_KPARAM_INFO
	.align		4
.L_5277:
        /*0038*/ 	.byte	0x04, 0x17
        /*003a*/ 	.short	(.L_5279 - .L_5278)
.L_5278:
        /*003c*/ 	.word	0x00000000
        /*0040*/ 	.short	0x0003
        /*0042*/ 	.short	0x0020
        /*0044*/ 	.byte	0x00, 0xf0, 0x05, 0x00


	//----- nvinfo : EIATTR_KPARAM_INFO
	.align		4
.L_5279:
        /*0048*/ 	.byte	0x04, 0x17
        /*004a*/ 	.short	(.L_5281 - .L_5280)
.L_5280:
        /*004c*/ 	.word	0x00000000
        /*0050*/ 	.short	0x0002
        /*0052*/ 	.short	0x0008
        /*0054*/ 	.byte	0x00, 0xf0, 0x61, 0x00


	//----- nvinfo : EIATTR_KPARAM_INFO
	.align		4
.L_5281:
        /*0058*/ 	.byte	0x04, 0x17
        /*005a*/ 	.short	(.L_5283 - .L_5282)
.L_5282:
        /*005c*/ 	.word	0x00000000
        /*0060*/ 	.short	0x0001
        /*0062*/ 	.short	0x0004
        /*0064*/ 	.byte	0x00, 0xf0, 0x05, 0x00


	//----- nvinfo : EIATTR_KPARAM_INFO
	.align		4
.L_5283:
        /*0068*/ 	.byte	0x04, 0x17
        /*006a*/ 	.short	(.L_5285 - .L_5284)
.L_5284:
        /*006c*/ 	.word	0x00000000
        /*0070*/ 	.short	0x0000
        /*0072*/ 	.short	0x0000
        /*0074*/ 	.byte	0x00, 0xf0, 0x11, 0x00


	//----- nvinfo : EIATTR_SPARSE_MMA_MASK
	.align		4
.L_5285:
        /*0078*/ 	.byte	0x03, 0x50
        /*007a*/ 	.short	0x0000


	//----- nvinfo : EIATTR_MAXREG_COUNT
	.align		4
        /*007c*/ 	.byte	0x03, 0x1b
        /*007e*/ 	.short	0x00ff


	//----- nvinfo : EIATTR_MERCURY_ISA_VERSION
	.align		4
        /*0080*/ 	.byte	0x03, 0x5f
        /*0082*/ 	.short	0x0101


	//----- nvinfo : EIATTR_EXIT_INSTR_OFFSETS
	.align		4
        /*0084*/ 	.byte	0x04, 0x1c
        /*0086*/ 	.short	(.L_5287 - .L_5286)


	//   ....[0]....
.L_5286:
        /*0088*/ 	.word	0x00000700


	//   ....[1]....
        /*008c*/ 	.word	0x00000790


	//----- nvinfo : EIATTR_MAX_THREADS
	.align		4
.L_5287:
        /*0090*/ 	.byte	0x04, 0x05
        /*0092*/ 	.short	(.L_5289 - .L_5288)
.L_5288:
        /*0094*/ 	.word	0x00000080
        /*0098*/ 	.word	0x00000001
        /*009c*/ 	.word	0x00000001


	//----- nvinfo : EIATTR_CRS_STACK_SIZE
	.align		4
.L_5289:
        /*00a0*/ 	.byte	0x04, 0x1e
        /*00a2*/ 	.short	(.L_5291 - .L_5290)
.L_5290:
        /*00a4*/ 	.word	0x00000000


	//----- nvinfo : EIATTR_CBANK_PARAM_SIZE
	.align		4
.L_5291:
        /*00a8*/ 	.byte	0x03, 0x19
        /*00aa*/ 	.short	0x0024


	//----- nvinfo : EIATTR_PARAM_CBANK
	.align		4
        /*00ac*/ 	.byte	0x04, 0x0a
        /*00ae*/ 	.short	(.L_5293 - .L_5292)
	.align		4
.L_5292:
        /*00b0*/ 	.word	index@(.nv.constant0._ZN2at6native27unrolled_elementwise_kernelINS0_13BinaryFunctorIbbbNS0_17BitwiseAndFunctorIbEEEESt5arrayIPcLm3EELi4E23TrivialOffsetCalculatorILi2EjES9_ILi1EjENS0_6memory15LoadWithoutCastENSC_16StoreWithoutCastEEEviT_T0_T2_T3_T4_T5_)
        /*00b4*/ 	.short	0x0210
        /*00b6*/ 	.short	0x0024


	//----- nvinfo : EIATTR_SW_WAR
	.align		4
.L_5293:
        /*00b8*/ 	.byte	0x04, 0x36
        /*00ba*/ 	.short	(.L_5295 - .L_5294)
.L_5294:
        /*00bc*/ 	.word	0x00000008
.L_5295:


//--------------------- .nv.info._ZN2at6native29vectorized_elementwise_kernelILi2ENS0_13BinaryFunctorIbbbNS0_17BitwiseAndFunctorIbEEEESt5arrayIPcLm3EEEEviT0_T1_ --------------------------
	.section	.nv.info._ZN2at6native29vectorized_elementwise_kernelILi2ENS0_13BinaryFunctorIbbbNS0_17BitwiseAndFunctorIbEEEESt5arrayIPcLm3EEEEviT0_T1_,"",@"SHT_CUDA_INFO"
	.sectionflags	@""
	.align	4


	//----- nvinfo : EIATTR_CUDA_API_VERSION
	.align		4
        /*0000*/ 	.byte	0x04, 0x37
        /*0002*/ 	.short	(.L_5297 - .L_5296)
.L_5296:
        /*0004*/ 	.word	0x00000082


	//----- nvinfo : EIATTR_KPARAM_INFO
	.align		4
.L_5297:
        /*0008*/ 	.byte	0x04, 0x17
        /*000a*/ 	.short	(.L_5299 - .L_5298)
.L_5298:
        /*000c*/ 	.word	0x00000000
        /*0010*/ 	.short	0x0002
        /*0012*/ 	.short	0x0008
        /*0014*/ 	.byte	0x00, 0xf0, 0x61, 0x00


	//----- nvinfo : EIATTR_KPARAM_INFO
	.align		4
.L_5299:
        /*0018*/ 	.byte	0x04, 0x17
        /*001a*/ 	.short	(.L_5301 - .L_5300)
.L_5300:
        /*001c*/ 	.word	0x00000000
        /*0020*/ 	.short	0x0001
        /*0022*/ 	.short	0x0004
        /*0024*/ 	.byte	0x00, 0xf0, 0x05, 0x00


	//----- nvinfo : EIATTR_KPARAM_INFO
	.align		4
.L_5301:
        /*0028*/ 	.byte	0x04, 0x17
        /*002a*/ 	.short	(.L_5303 - .L_5302)
.L_5302:
        /*002c*/ 	.word	0x00000000
        /*0030*/ 	.short	0x0000
        /*0032*/ 	.short	0x0000
        /*0034*/ 	.byte	0x00, 0xf0, 0x11, 0x00


	//----- nvinfo : EIATTR_SPARSE_MMA_MASK
	.align		4
.L_5303:
        /*0038*/ 	.byte	0x03, 0x50
        /*003a*/ 	.short	0x0000


	//----- nvinfo : EIATTR_MAXREG_COUNT
	.align		4
        /*003c*/ 	.byte	0x03, 0x1b
        /*003e*/ 	.short	0x00ff


	//----- nvinfo : EIATTR_MERCURY_ISA_VERSION
	.align		4
        /*0040*/ 	.byte	0x03, 0x5f
        /*0042*/ 	.short	0x0101


	//----- nvinfo : EIATTR_EXIT_INSTR_OFFSETS
	.align		4
        /*0044*/ 	.byte	0x04, 0x1c
        /*0046*/ 	.short	(.L_5305 - .L_5304)


	//   ....[0]....
.L_5304:
        /*0048*/ 	.word	0x00000540


	//   ....[1]....
        /*004c*/ 	.word	0x00001410


	//   ....[2]....
        /*0050*/ 	.word	0x00001480


	//----- nvinfo : EIATTR_MAX_THREADS
	.align		4
.L_5305:
        /*0054*/ 	.byte	0x04, 0x05
        /*0056*/ 	.short	(.L_5307 - .L_5306)
.L_5306:
        /*0058*/ 	.word	0x00000080
        /*005c*/ 	.word	0x00000001
        /*0060*/ 	.word	0x00000001


	//----- nvinfo : EIATTR_CRS_STACK_SIZE
	.align		4
.L_5307:
        /*0064*/ 	.byte	0x04, 0x1e
        /*0066*/ 	.short	(.L_5309 - .L_5308)
.L_5308:
        /*0068*/ 	.word	0x00000000


	//----- nvinfo : EIATTR_CBANK_PARAM_SIZE
	.align		4
.L_5309:
        /*006c*/ 	.byte	0x03, 0x19
        /*006e*/ 	.short	0x0020


	//----- nvinfo : EIATTR_PARAM_CBANK
	.align		4
        /*0070*/ 	.byte	0x04, 0x0a
        /*0072*/ 	.short	(.L_5311 - .L_5310)
	.align		4
.L_5310:
        /*0074*/ 	.word	index@(.nv.constant0._ZN2at6native29vectorized_elementwise_kernelILi2ENS0_13BinaryFunctorIbbbNS0_17BitwiseAndFunctorIbEEEESt5arrayIPcLm3EEEEviT0_T1_)
        /*0078*/ 	.short	0x0210
        /*007a*/ 	.short	0x0020


	//----- nvinfo : EIATTR_SW_WAR
	.align		4
.L_5311:
        /*007c*/ 	.byte	0x04, 0x36
        /*007e*/ 	.short	(.L_5313 - .L_5312)
.L_5312:
        /*0080*/ 	.word	0x00000008
.L_5313:


//--------------------- .nv.info._ZN2at6native29vectorized_elementwise_kernelILi4ENS0_13BinaryFunctorIbbbNS0_17BitwiseAndFunctorIbEEEESt5arrayIPcLm3EEEEviT0_T1_ --------------------------
	.section	.nv.info._ZN2at6native29vectorized_elementwise_kernelILi4ENS0_13BinaryFunctorIbbbNS0_17BitwiseAndFunctorIbEEEESt5arrayIPcLm3EEEEviT0_T1_,"",@"SHT_CUDA_INFO"
	.sectionflags	@""
	.align	4


	//----- nvinfo : EIATTR_CUDA_API_VERSION
	.align		4
        /*0000*/ 	.byte	0x04, 0x37
        /*0002*/ 	.short	(.L_5315 - .L_5314)
.L_5314:
        /*0004*/ 	.word	0x00000082


	//----- nvinfo : EIATTR_KPARAM_INFO
	.align		4
.L_5315:
        /*0008*/ 	.byte	0x04, 0x17
        /*000a*/ 	.short	(.L_5317 - .L_5316)
.L_5316:
        /*000c*/ 	.word	0x00000000
        /*0010*/ 	.short	0x0002
        /*0012*/ 	.short	0x0008
        /*0014*/ 	.byte	0x00, 0xf0, 0x61, 0x00


	//----- nvinfo : EIATTR_KPARAM_INFO
	.align		4
.L_5317:
        /*0018*/ 	.byte	0x04, 0x17
        /*001a*/ 	.short	(.L_5319 - .L_5318)
.L_5318:
        /*001c*/ 	.word	0x00000000
        /*0020*/ 	.short	0x0001
        /*0022*/ 	.short	0x0004
        /*0024*/ 	.byte	0x00, 0xf0, 0x05, 0x00


	//----- nvinfo : EIATTR_KPARAM_INFO
	.align		4
.L_5319:
        /*0028*/ 	.byte	0x04, 0x17
        /*002a*/ 	.short	(.L_5321 - .L_5320)
.L_5320:
        /*002c*/ 	.word	0x00000000
        /*0030*/ 	.short	0x0000
        /*0032*/ 	.short	0x0000
        /*0034*/ 	.byte	0x00, 0xf0, 0x11, 0x00


	//----- nvinfo : EIATTR_SPARSE_MMA_MASK
	.align		4
.L_5321:
        /*0038*/ 	.byte	0x03, 0x50
        /*003a*/ 	.short	0x0000


	//----- nvinfo : EIATTR_MAXREG_COUNT
	.align		4
        /*003c*/ 	.byte	0x03, 0x1b
        /*003e*/ 	.short	0x00ff


	//----- nvinfo : EIATTR_MERCURY_ISA_VERSION
	.align		4
        /*0040*/ 	.byte	0x03, 0x5f
        /*0042*/ 	.short	0x0101


	//----- nvinfo : EIATTR_EXIT_INSTR_OFFSETS
	.align		4
        /*0044*/ 	.byte	0x04, 0x1c
        /*0046*/ 	.short	(.L_5323 - .L_5322)


	//   ....[0]....
.L_5322:
        /*0048*/ 	.word	0x00000500


	//   ....[1]....
        /*004c*/ 	.word	0x000013d0


	//   ....[2]....
        /*0050*/ 	.word	0x00001440


	//----- nvinfo : EIATTR_MAX_THREADS
	.align		4
.L_5323:
        /*0054*/ 	.byte	0x04, 0x05
        /*0056*/ 	.short	(.L_5325 - .L_5324)
.L_5324:
        /*0058*/ 	.word	0x00000080
        /*005c*/ 	.word	0x00000001
        /*0060*/ 	.word	0x00000001


	//----- nvinfo : EIATTR_CRS_STACK_SIZE
	.align		4
.L_5325:
        /*0064*/ 	.byte	0x04, 0x1e
        /*0066*/ 	.short	(.L_5327 - .L_5326)
.L_5326:
        /*0068*/ 	.word	0x00000000


	//----- nvinfo : EIATTR_CBANK_PARAM_SIZE
	.align		4
.L_5327:
        /*006c*/ 	.byte	0x03, 0x19
        /*006e*/ 	.short	0x0020


	//----- nvinfo : EIATTR_PARAM_CBANK
	.align		4
        /*0070*/ 	.byte	0x04, 0x0a
        /*0072*/ 	.short	(.L_5329 - .L_5328)
	.align		4
.L_5328:
        /*0074*/ 	.word	index@(.nv.constant0._ZN2at6native29vectorized_elementwise_kernelILi4ENS0_13BinaryFunctorIbbbNS0_17BitwiseAndFunctorIbEEEESt5arrayIPcLm3EEEEviT0_T1_)
        /*0078*/ 	.short	0x0210
        /*007a*/ 	.short	0x0020


	//----- nvinfo : EIATTR_SW_WAR
	.align		4
.L_5329:
        /*007c*/ 	.byte	0x04, 0x36
        /*007e*/ 	.short	(.L_5331 - .L_5330)
.L_5330:
        /*0080*/ 	.word	0x00000008
.L_5331:


//--------------------- .nv.info._ZN2at6native29vectorized_elementwise_kernelILi8ENS0_13BinaryFunctorIbbbNS0_17BitwiseAndFunctorIbEEEESt5arrayIPcLm3EEEEviT0_T1_ --------------------------
	.section	.nv.info._ZN2at6native29vectorized_elementwise_kernelILi8ENS0_13BinaryFunctorIbbbNS0_17BitwiseAndFunctorIbEEEESt5arrayIPcLm3EEEEviT0_T1_,"",@"SHT_CUDA_INFO"
	.sectionflags	@""
	.align	4


	//----- nvinfo : EIATTR_CUDA_API_VERSION
	.align		4
        /*0000*/ 	.byte	0x04, 0x37
        /*0002*/ 	.short	(.L_5333 - .L_5332)
.L_5332:
        /*0004*/ 	.word	0x00000082


	//----- nvinfo : EIATTR_KPARAM_INFO
	.align		4
.L_5333:
        /*0008*/ 	.byte	0x04, 0x17
        /*000a*/ 	.short	(.L_5335 - .L_5334)
.L_5334:
        /*000c*/ 	.word	0x00000000
        /*0010*/ 	.short	0x0002
        /*0012*/ 	.short	0x0008
        /*0014*/ 	.byte	0x00, 0xf0, 0x61, 0x00


	//----- nvinfo : EIATTR_KPARAM_INFO
	.align		4
.L_5335:
        /*0018*/ 	.byte	0x04, 0x17
        /*001a*/ 	.short	(.L_5337 - .L_5336)
.L_5336:
        /*001c*/ 	.word	0x00000000
        /*0020*/ 	.short	0x0001
        /*0022*/ 	.short	0x0004
        /*0024*/ 	.byte	0x00, 0xf0, 0x05, 0x00


	//----- nvinfo : EIATTR_KPARAM_INFO
	.align		4
.L_5337:
        /*0028*/ 	.byte	0x04, 0x17
        /*002a*/ 	.short	(.L_5339 - .L_5338)
.L_5338:
        /*002c*/ 	.word	0x00000000
        /*0030*/ 	.short	0x0000
        /*0032*/ 	.short	0x0000
        /*0034*/ 	.byte	0x00, 0xf0, 0x11, 0x00


	//----- nvinfo : EIATTR_SPARSE_MMA_MASK
	.align		4
.L_5339:
        /*0038*/ 	.byte	0x03, 0x50
        /*003a*/ 	.short	0x0000


	//----- nvinfo : EIATTR_MAXREG_COUNT
	.align		4
        /*003c*/ 	.byte	0x03, 0x1b
        /*003e*/ 	.short	0x00ff


	//----- nvinfo : EIATTR_MERCURY_ISA_VERSION
	.align		4
        /*0040*/ 	.byte	0x03, 0x5f
        /*0042*/ 	.short	0x0101


	//----- nvinfo : EIATTR_EXIT_INSTR_OFFSETS
	.align		4
        /*0044*/ 	.byte	0x04, 0x1c
        /*0046*/ 	.short	(.L_5341 - .L_5340)


	//   ....[0]....
.L_5340:
        /*0048*/ 	.word	0x00000620


	//   ....[1]....
        /*004c*/ 	.word	0x000014f0


	//   ....[2]....
        /*0050*/ 	.word	0x00001560


	//----- nvinfo : EIATTR_MAX_THREADS
	.align		4
.L_5341:
        /*0054*/ 	.byte	0x04, 0x05
        /*0056*/ 	.short	(.L_5343 - .L_5342)
.L_5342:
        /*0058*/ 	.word	0x00000080
        /*005c*/ 	.word	0x00000001
        /*0060*/ 	.word	0x00000001


	//----- nvinfo : EIATTR_CRS_STACK_SIZE
	.align		4
.L_5343:
        /*0064*/ 	.byte	0x04, 0x1e
        /*0066*/ 	.short	(.L_5345 - .L_5344)
.L_5344:
        /*0068*/ 	.word	0x00000000


	//----- nvinfo : EIATTR_CBANK_PARAM_SIZE
	.align		4
.L_5345:
        /*006c*/ 	.byte	0x03, 0x19
        /*006e*/ 	.short	0x0020


	//----- nvinfo : EIATTR_PARAM_CBANK
	.align		4
        /*0070*/ 	.byte	0x04, 0x0a
        /*0072*/ 	.short	(.L_5347 - .L_5346)
	.align		4
.L_5346:
        /*0074*/ 	.word	index@(.nv.constant0._ZN2at6native29vectorized_elementwise_kernelILi8ENS0_13BinaryFunctorIbbbNS0_17BitwiseAndFunctorIbEEEESt5arrayIPcLm3EEEEviT0_T1_)
        /*0078*/ 	.short	0x0210
        /*007a*/ 	.short	0x0020


	//----- nvinfo : EIATTR_SW_WAR
	.align		4
.L_5347:
        /*007c*/ 	.byte	0x04, 0x36
        /*007e*/ 	.short	(.L_5349 - .L_5348)
.L_5348:
        /*0080*/ 	.word	0x00000008
.L_5349:


//--------------------- .nv.info._ZN2at6native18elementwise_kernelILi128ELi4EZNS0_15gpu_kernel_implINS0_13AUnaryFunctorIsssNS0_17BitwiseAndFunctorIsEEEEEEvRNS_18TensorIteratorBaseERKT_EUliE_EEviT1_ --------------------------
	.section	.nv.info._ZN2at6native18elementwise_kernelILi128ELi4EZNS0_15gpu_kernel_implINS0_13AUnaryFunctorIsssNS0_17BitwiseAndFunctorIsEEEEEEvRNS_18TensorIteratorBaseERKT_EUliE_EEviT1_,"",@"SHT_CUDA_INFO"
	.sectionflags	@""
	.align	4


	//----- nvinfo : EIATTR_CUDA_API_VERSION
	.align		4
        /*0000*/ 	.byte	0x04, 0x37
        /*0002*/ 	.short	(.L_5351 - .L_5350)
.L_5350:
        /*0004*/ 	.word	0x00000082


	//----- nvinfo : EIATTR_KPARAM_INFO
	.align		4
.L_5351:
        /*0008*/ 	.byte	0x04, 0x17
        /*000a*/ 	.short	(.L_5353 - .L_5352)
.L_5352:
        /*000c*/ 	.word	0x00000000
        /*0010*/ 	.short	0x0001
        /*0012*/ 	.short	0x0008
        /*0014*/ 	.byte	0x00, 0xf0, 0x61, 0x08


	//----- nvinfo : EIATTR_KPARAM_INFO
	.align		4
.L_5353:
        /*0018*/ 	.byte	0x04, 0x17
        /*001a*/ 	.short	(.L_5355 - .L_5354)
.L_5354:
        /*001c*/ 	.word	0x00000000
        /*0020*/ 	.short	0x0000
        /*0022*/ 	.short	0x0000
        /*0024*/ 	.byte	0x00, 0xf0, 0x11, 0x00


	//----- nvinfo : EIATTR_SPARSE_MMA_MASK
	.align		4
.L_5355:
        /*0028*/ 	.byte	0x03, 0x50
        /*002a*/ 	.short	0x0000


	//----- nvinfo : EIATTR_MAXREG_COUNT
	.align		4
        /*002c*/ 	.byte	0x03, 0x1b
        /*002e*/ 	.short	0x0080


	//----- nvinfo : EIATTR_EXTERNS
	.align		4
        /*0030*/ 	.byte	0x04, 0x0f
        /*0032*/ 	.short	(.L_5357 - .L_5356)


	//   ....[0]....
	.align		4
.L_5356:
        /*0034*/ 	.word	index@(__assertfail)


	//----- nvinfo : EIATTR_MERCURY_ISA_VERSION
	.align		4
.L_5357:
        /*0038*/ 	.byte	0x03, 0x5f
        /*003a*/ 	.short	0x0101


	//----- nvinfo : EIATTR_SYSCALL_OFFSETS
	.align		4
        /*003c*/ 	.byte	0x04, 0x46
        /*003e*/ 	.short	(.L_5359 - .L_5358)


	//   ....[0]....
.L_5358:
        /*0040*/ 	.word	0x000021f0


	//   ....[1]....
        /*0044*/ 	.word	0x00003080


	//   ....[2]....
        /*0048*/ 	.word	0x000052b0


	//   ....[3]....
        /*004c*/ 	.word	0x00006140


	//   ....[4]....
        /*0050*/ 	.word	0x00008360


	//   ....[5]....
        /*0054*/ 	.word	0x000091f0


	//   ....[6]....
        /*0058*/ 	.word	0x0000b400


	//   ....[7]....
        /*005c*/ 	.word	0x0000c290


	//----- nvinfo : EIATTR_EXIT_INSTR_OFFSETS
	.align		4
.L_5359:
        /*0060*/ 	.byte	0x04, 0x1c
        /*0062*/ 	.short	(.L_5361 - .L_5360)


	//   ....[0]....
.L_5360:
        /*0064*/ 	.word	0x000092b0


	//   ....[1]....
        /*0068*/ 	.word	0x0000b550


	//   ....[2]....
        /*006c*/ 	.word	0x0000b570


	//   ....[3]....
        /*0070*/ 	.word	0x0000b610


	//   ....[4]....
        /*0074*/ 	.word	0x0000b640


	//   ....[5]....
        /*0078*/ 	.word	0x0000b660


	//   ....[6]....
        /*007c*/ 	.word	0x0000b6f0


	//   ....[7]....
        /*0080*/ 	.word	0x0000b730


	//   ....[8]....
        /*0084*/ 	.word	0x0000b7d0


	//   ....[9]....
        /*0088*/ 	.word	0x0000b820


	//   ....[10]....
        /*008c*/ 	.word	0x0000b850


	//   ....[11]....
        /*0090*/ 	.word	0x0000b920


	//   ....[12]....
        /*0094*/ 	.word	0x0000b960


	//   ....[13]....
        /*0098*/ 	.word	0x0000baf0


	//   ....[14]....
        /*009c*/ 	.word	0x0000bc50


	//   ....[15]....
        /*00a0*/ 	.word	0x0000bc90


	//   ....[16]....
        /*00a4*/ 	.word	0x0000bd30


	//   ....[17]....
        /*00a8*/ 	.word	0x0000beb0


	//   ....[18]....
        /*00ac*/ 	.word	0x0000c030


	//   ....[19]....
        /*00b0*/ 	.word	0x0000c190


	//   ....[20]....
        /*00b4*/ 	.word	0x0000c2a0


	//   ....[21]....
        /*00b8*/ 	.word	0x0000c2e0


	//   ....[22]....
        /*00bc*/ 	.word	0x0000c310


	//----- nvinfo : EIATTR_MAX_THREADS
	.align		4
.L_5361:
        /*00c0*/ 	.byte	0x04, 0x05
        /*00c2*/ 	.short	(.L_5363 - .L_5362)
.L_5362:
        /*00c4*/ 	.word	0x00000080
        /*00c8*/ 	.word	0x00000001
        /*00cc*/ 	.word	0x00000001


	//----- nvinfo : EIATTR_CRS_STACK_SIZE
	.align		4
.L_5363:
        /*00d0*/ 	.byte	0x04, 0x1e
        /*00d2*/ 	.short	(.L_5365 - .L_5364)
.L_5364:
        /*00d4*/ 	.word	0x00000000


	//----- nvinfo : EIATTR_CBANK_PARAM_SIZE
	.align		4
.L_5365:
        /*00d8*/ 	.byte	0x03, 0x19
        /*00da*/ 	.short	0x0220


	//----- nvinfo : EIATTR_PARAM_CBANK
	.align		4
        /*00dc*/ 	.byte	0x04, 0x0a
        /*00de*/ 	.short	(.L_5367 - .L_5366)
	.align		4
.L_5366:
        /*00e0*/ 	.word	index@(.nv.constant0._ZN2at6native18elementwise_kernelILi128ELi4EZNS0_15gpu_kernel_implINS0_13AUnaryFunctorIsssNS0_17BitwiseAndFunctorIsEEEEEEvRNS_18TensorIteratorBaseERKT_EUliE_EEviT1_)
        /*00e4*/ 	.short	0x0210
        /*00e6*/ 	.short	0x0220


	//----- nvinfo : EIATTR_SW_WAR
	.align		4
.L_5367:
        /*00e8*/ 	.byte	0x04, 0x36
        /*00ea*/ 	.short	(.L_5369 - .L_5368)
.L_5368:
        /*00ec*/ 	.word	0x00000008
.L_5369:


//--------------------- .nv.info._ZN2at6native27unrolled_elementwise_kernelINS0_13AUnaryFunctorIsssNS0_17BitwiseAndFunctorIsEEEESt5arrayIPcLm2EELi4E23TrivialOffsetCalculatorILi1EjESA_NS0_6memory12LoadWithCastILi1EEENSB_13StoreWithCastILi1EEEEEviT_T0_T2_T3_T4_T5_ --------------------------
	.section	.nv.info._ZN2at6native27unrolled_elementwise_kernelINS0_13AUnaryFunctorIsssNS0_17BitwiseAndFunctorIsEEEESt5arrayIPcLm2EELi4E23TrivialOffsetCalculatorILi1EjESA_NS0_6memory12LoadWithCastILi1EEENSB_13StoreWithCastILi1EEEEEviT_T0_T2_T3_T4_T5_,"",@"SHT_CUDA_INFO"
	.sectionflags	@""
	.align	4


	//----- nvinfo : EIATTR_CUDA_API_VERSION
	.align		4
        /*0000*/ 	.byte	0x04, 0x37
        /*0002*/ 	.short	(.L_5371 - .L_5370)
.L_5370:
        /*0004*/ 	.word	0x00000082


	//----- nvinfo : EIATTR_KPARAM_INFO
	.align		4
.L_5371:
        /*0008*/ 	.byte	0x04, 0x17
        /*000a*/ 	.short	(.L_5373 - .L_5372)
.L_5372:
        /*000c*/ 	.word	0x00000000
        /*0010*/ 	.short	0x0006
        /*0012*/ 	.short	0x0024
        /*0014*/ 	.byte	0x00, 0xf0, 0x21, 0x00


	//----- nvinfo : EIATTR_KPARAM_INFO
	.align		4
.L_5373:
        /*0018*/ 	.byte	0x04, 0x17
        /*001a*/ 	.short	(.L_5375 - .L_5374)
.L_5374:
        /*001c*/ 	.word	0x00000000
        /*0020*/ 	.short	0x0005
        /*0022*/ 	.short	0x001c
        /*0024*/ 	.byte	0x00, 0xf0, 0x21, 0x00


	//----- nvinfo : EIATTR_KPARAM_INFO
	.align		4
.L_5375:
        /*0028*/ 	.byte	0x04, 0x17
        /*002a*/ 	.short	(.L_5377 - .L_5376)
.L_5376:
        /*002c*/ 	.word	0x00000000
        /*0030*/ 	.short	0x0004
        /*0032*/ 	.short	0x0019
        /*0034*/ 	.byte	0x00, 0xf0, 0x05, 0x00


	//----- nvinfo : EIATTR_KPARAM_INFO
	.align		4
.L_5377:
        /*0038*/ 	.byte	0x04, 0x17
        /*003a*/ 	.short	(.L_5379 - .L_5378)
.L_5378:
        /*003c*/ 	.word	0x00000000
        /*0040*/ 	.short	0x0003
        /*0042*/ 	.short	0x0018
        /*0044*/ 	.byte	0x00, 0xf0, 0x05, 0x00


	//----- nvinfo : EIATTR_KPARAM_INFO
	.align		4
.L_5379:
        /*0048*/ 	.byte	0x04, 0x17
        /*004a*/ 	.short	(.L_5381 - .L_5380)
.L_5380:
        /*004c*/ 	.word	0x00000000
        /*0050*/ 	.short	0x0002
        /*0052*/ 	.short	0x0008
        /*0054*/ 	.byte	0x00, 0xf0, 0x41, 0x00


	//----- nvinfo : EIATTR_KPARAM_INFO
	.align		4
.L_5381:
        /*0058*/ 	.byte	0x04, 0x17
        /*005a*/ 	.short	(.L_5383 - .L_5382)
.L_5382:
        /*005c*/ 	.word	0x00000000
        /*0060*/ 	.short	0x0001
        /*0062*/ 	.short	0x0004
        /*0064*/ 	.byte	0x00, 0xf0, 0x11, 0x00


	//----- nvinfo : EIATTR_KPARAM_INFO
	.align		4
.L_5383:
        /*0068*/ 	.byte	0x04, 0x17
        /*006a*/ 	.short	(.L_5385 - .L_5384)
.L_5384:
        /*006c*/ 	.word	0x00000000
        /*0070*/ 	.short	0x0000
        /*0072*/ 	.short	0x0000
        /*0074*/ 	.byte	0x00, 0xf0, 0x11, 0x00


	//----- nvinfo : EIATTR_SPARSE_MMA_MASK
	.align		4
.L_5385:
        /*0078*/ 	.byte	0x03, 0x50
        /*007a*/ 	.short	0x0000


	//----- nvinfo : EIATTR_MAXREG_COUNT
	.align		4
        /*007c*/ 	.byte	0x03, 0x1b
        /*007e*/ 	.short	0x00ff


	//----- nvinfo : EIATTR_EXTERNS
	.align		4
        /*0080*/ 	.byte	0x04, 0x0f
        /*0082*/ 	.short	(.L_5387 - .L_5386)


	//   ....[0]....
	.align		4
.L_5386:
        /*0084*/ 	.word	index@(__assertfail)


	//----- nvinfo : EIATTR_MERCURY_ISA_VERSION
	.align		4
.L_5387:
        /*0088*/ 	.byte	0x03, 0x5f
        /*008a*/ 	.short	0x0101


	//----- nvinfo : EIATTR_SYSCALL_OFFSETS
	.align		4
        /*008c*/ 	.byte	0x04, 0x46
        /*008e*/ 	.short	(.L_5389 - .L_5388)


	//   ....[0]....
.L_5388:
        /*0090*/ 	.word	0x00000f10


	//   ....[1]....
        /*0094*/ 	.word	0x00001e20


	//   ....[2]....
        /*0098*/ 	.word	0x00002d40


	//   ....[3]....
        /*009c*/ 	.word	0x00003c40


	//   ....[4]....
        /*00a0*/ 	.word	0x00004bd0


	//   ....[5]....
        /*00a4*/ 	.word	0x00005b10


	//   ....[6]....
        /*00a8*/ 	.word	0x00006a30


	//   ....[7]....
        /*00ac*/ 	.word	0x00007950


	//----- nvinfo : EIATTR_EXIT_INSTR_OFFSETS
	.align		4
.L_5389:
        /*00b0*/ 	.byte	0x04, 0x1c
        /*00b2*/ 	.short	(.L_5391 - .L_5390)


	//   ....[0]....
.L_5390:
        /*00b4*/ 	.word	0x00006ae0


	//   ....[1]....
        /*00b8*/ 	.word	0x00006c10


	//   ....[2]....
        /*00bc*/ 	.word	0x00006c30


	//   ....[3]....
        /*00c0*/ 	.word	0x00006cd0


	//   ....[4]....
        /*00c4*/ 	.word	0x00006d00


	//   ....[5]....
        /*00c8*/ 	.word	0x00006d20


	//   ....[6]....
        /*00cc*/ 	.word	0x00006db0


	//   ....[7]....
        /*00d0*/ 	.word	0x00006df0


	//   ....[8]....
        /*00d4*/ 	.word	0x00006e90


	//   ....[9]....
        /*00d8*/ 	.word	0x00006ee0


	//   ....[10]....
        /*00dc*/ 	.word	0x00006f10


	//   ....[11]....
        /*00e0*/ 	.word	0x00006fe0


	//   ....[12]....
        /*00e4*/ 	.word	0x00007020


	//   ....[13]....
        /*00e8*/ 	.word	0x000071b0


	//   ....[14]....
        /*00ec*/ 	.word	0x00007310


	//   ....[15]....
        /*00f0*/ 	.word	0x00007350


	//   ....[16]....
        /*00f4*/ 	.word	0x000073f0


	//   ....[17]....
        /*00f8*/ 	.word	0x00007570


	//   ....[18]....
        /*00fc*/ 	.word	0x000076f0


	//   ....[19]....
        /*0100*/ 	.word	0x00007850


	//   ....[20]....
        /*0104*/ 	.word	0x00007960


	//   ....[21]....
        /*0108*/ 	.word	0x000079a0


	//   ....[22]....
        /*010c*/ 	.word	0x000079d0


	//----- nvinfo : EIATTR_MAX_THREADS
	.align		4
.L_5391:
        /*0110*/ 	.byte	0x04, 0x05
        /*0112*/ 	.short	(.L_5393 - .L_5392)
.L_5392:
        /*0114*/ 	.word	0x00000080
        /*0118*/ 	.word	0x00000001
        /*011c*/ 	.word	0x00000001


	//----- nvinfo : EIATTR_CRS_STACK_SIZE
	.align		4
.L_5393:
        /*0120*/ 	.byte	0x04, 0x1e
        /*0122*/ 	.short	(.L_5395 - .L_5394)
.L_5394:
        /*0124*/ 	.word	0x00000000


	//----- nvinfo : EIATTR_CBANK_PARAM_SIZE
	.align		4
.L_5395:
        /*0128*/ 	.byte	0x03, 0x19
        /*012a*/ 	.short	0x002c


	//----- nvinfo : EIATTR_PARAM_CBANK
	.align		4
        /*012c*/ 	.byte	0x04, 0x0a
        /*012e*/ 	.short	(.L_5397 - .L_5396)
	.align		4
.L_5396:
        /*0130*/ 	.word	index@(.nv.constant0._ZN2at6native27unrolled_elementwise_kernelINS0_13AUnaryFunctorIsssNS0_17BitwiseAndFunctorIsEEEESt5arrayIPcLm2EELi4E23TrivialOffsetCalculatorILi1EjESA_NS0_6memory12LoadWithCastILi1EEENSB_13StoreWithCastILi1EEEEEviT_T0_T2_T3_T4_T5_)
        /*0134*/ 	.short	0x0210
        /*0136*/ 	.short	0x002c


	//----- nvinfo : EIATTR_SW_WAR
	.align		4
.L_5397:
        /*0138*/ 	.byte	0x04, 0x36
        /*013a*/ 	.short	(.L_5399 - .L_5398)
.L_5398:
        /*013c*/ 	.word	0x00000008
.L_5399:


//--------------------- .nv.info._ZN2at6native18elementwise_kernelILi128ELi4EZNS0_22gpu_kernel_impl_nocastINS0_13AUnaryFunctorIsssNS0_17BitwiseAndFunctorIsEEEEEEvRNS_18TensorIteratorBaseERKT_EUliE_EEviT1_ --------------------------
	.section	.nv.info._ZN2at6native18elementwise_kernelILi128ELi4EZNS0_22gpu_kernel_impl_nocastINS0_13AUnaryFunctorIsssNS0_17BitwiseAndFunctorIsEEEEEEvRNS_18TensorIteratorBaseERKT_EUliE_EEviT1_,"",@"SHT_CUDA_INFO"
	.sectionflags	@""
	.align	4


	//----- nvinfo : EIATTR_CUDA_API_VERSION
	.align		4
        /*0000*/ 	.byte	0x04, 0x37
        /*0002*/ 	.short	(.L_5401 - .L_5400)
.L_5400:
        /*0004*/ 	.word	0x00000082


	//----- nvinfo : EIATTR_KPARAM_INFO
	.align		4
.L_5401:
        /*0008*/ 	.byte	0x04, 0x17
        /*000a*/ 	.short	(.L_5403 - .L_5402)
.L_5402:
        /*000c*/ 	.word	0x00000000
        /*0010*/ 	.short	0x0001
        /*0012*/ 	.short	0x0008
        /*0014*/ 	.byte	0x00, 0xf0, 0x61, 0x08


	//----- nvinfo : EIATTR_KPARAM_INFO
	.align		4
.L_5403:
        /*0018*/ 	.byte	0x04, 0x17
        /*001a*/ 	.short	(.L_5405 - .L_5404)
.L_5404:
        /*001c*/ 	.word	0x00000000
        /*0020*/ 	.short	0x0000
        /*0022*/ 	.short	0x0000
        /*0024*/ 	.byte	0x00, 0xf0, 0x11, 0x00


	//----- nvinfo : EIATTR_SPARSE_MMA_MASK
	.align		4
.L_5405:
        /*0028*/ 	.byte	0x03, 0x50
        /*002a*/ 	.short	0x0000


	//----- nvinfo : EIATTR_MAXREG_COUNT
	.align		4
        /*002c*/ 	.byte	0x03, 0x1b
        /*002e*/ 	.short	0x0080


	//----- nvinfo : EIATTR_MERCURY_ISA_VERSION
	.align		4
        /*0030*/ 	.byte	0x03, 0x5f
        /*0032*/ 	.short	0x0101


	//----- nvinfo : EIATTR_EXIT_INSTR_OFFSETS
	.align		4
        /*0034*/ 	.byte	0x04, 0x1c
        /*0036*/ 	.short	(.L_5407 - .L_5406)


	//   ....[0]....
.L_5406:
        /*0038*/ 	.word	0x00003ba0


	//   ....[1]....
        /*003c*/ 	.word	0x00004f20


	//----- nvinfo : EIATTR_MAX_THREADS
	.align		4
.L_5407:
        /*0040*/ 	.byte	0x04, 0x05
        /*0042*/ 	.short	(.L_5409 - .L_5408)
.L_5408:
        /*0044*/ 	.word	0x00000080
        /*0048*/ 	.word	0x00000001
        /*004c*/ 	.word	0x00000001


	//----- nvinfo : EIATTR_CRS_STACK_SIZE
	.align		4
.L_5409:
        /*0050*/ 	.byte	0x04, 0x1e
        /*0052*/ 	.short	(.L_5411 - .L_5410)
.L_5410:
        /*0054*/ 	.word	0x00000000


	//----- nvinfo : EIATTR_CBANK_PARAM_SIZE
	.align		4
.L_5411:
        /*0058*/ 	.byte	0x03, 0x19
        /*005a*/ 	.short	0x0220


	//----- nvinfo : EIATTR_PARAM_CBANK
	.align		4
        /*005c*/ 	.byte	0x04, 0x0a
        /*005e*/ 	.short	(.L_5413 - .L_5412)
	.align		4
.L_5412:
        /*0060*/ 	.word	index@(.nv.constant0._ZN2at6native18elementwise_kernelILi128ELi4EZNS0_22gpu_kernel_impl_nocastINS0_13AUnaryFunctorIsssNS0_17BitwiseAndFunctorIsEEEEEEvRNS_18TensorIteratorBaseERKT_EUliE_EEviT1_)
        /*0064*/ 	.short	0x0210
        /*0066*/ 	.short	0x0220


	//----- nvinfo : EIATTR_SW_WAR
	.align		4
.L_5413:
        /*0068*/ 	.byte	0x04, 0x36
        /*006a*/ 	.short	(.L_5415 - .L_5414)
.L_5414:
        /*006c*/ 	.word	0x00000008
.L_5415:


//--------------------- .nv.info._ZN2at6native27unrolled_elementwise_kernelINS0_13AUnaryFunctorIsssNS0_17BitwiseAndFunctorIsEEEESt5arrayIPcLm2EELi4E23TrivialOffsetCalculatorILi1EjESA_NS0_6memory15LoadWithoutCastENSB_16StoreWithoutCastEEEviT_T0_T2_T3_T4_T5_ --------------------------
	.section	.nv.info._ZN2at6native27unrolled_elementwise_kernelINS0_13AUnaryFunctorIsssNS0_17BitwiseAndFunctorIsEEEESt5arrayIPcLm2EELi4E23TrivialOffsetCalculatorILi1EjESA_NS0_6memory15LoadWithoutCastENSB_16StoreWithoutCastEEEviT_T0_T2_T3_T4_T5_,"",@"SHT_CUDA_INFO"
	.sectionflags	@""
	.align	4


	//----- nvinfo : EIATTR_CUDA_API_VERSION
	.align		4
        /*0000*/ 	.byte	0x04, 0x37
        /*0002*/ 	.short	(.L_5417 - .L_5416)
.L_5416:
        /*0004*/ 	.word	0x00000082


	//----- nvinfo : EIATTR_KPARAM_INFO
	.align		4
.L_5417:
        /*0008*/ 	.byte	0x04, 0x17
        /*000a*/ 	.short	(.L_5419 - .L_5418)
.L_5418:
        /*000c*/ 	.word	0x00000000
        /*0010*/ 	.short	0x0006
        /*0012*/ 	.short	0x001b
        /*0014*/ 	.byte	0x00, 0xf0, 0x05, 0x00


	//----- nvinfo : EIATTR_KPARAM_INFO
	.align		4
.L_5419:
        /*0018*/ 	.byte	0x04, 0x17
        /*001a*/ 	.short	(.L_5421 - .L_5420)
.L_5420:
        /*001c*/ 	.word	0x00000000
        /*0020*/ 	.short	0x0005
        /*0022*/ 	.short	0x001a
        /*0024*/ 	.byte	0x00, 0xf0, 0x05, 0x00


	//----- nvinfo : EIATTR_KPARAM_INFO
	.align		4
.L_5421:
        /*0028*/ 	.byte	0x04, 0x17
        /*002a*/ 	.short	(.L_5423 - .L_5422)
.L_5422:
        /*002c*/ 	.word	0x00000000
        /*0030*/ 	.short	0x0004
        /*0032*/ 	.short	0x0019
        /*0034*/ 	.byte	0x00, 0xf0, 0x05, 0x00


	//----- nvinfo : EIATTR_KPARAM_INFO
	.align		4
.L_5423:
        /*0038*/ 	.byte	0x04, 0x17
        /*003a*/ 	.short	(.L_5425 - .L_5424)
.L_5424:
        /*003c*/ 	.word	0x00000000
        /*0040*/ 	.short	0x0003
        /*0042*/ 	.short	0x0018
        /*0044*/ 	.byte	0x00, 0xf0, 0x05, 0x00


	//----- nvinfo : EIATTR_KPARAM_INFO
	.align		4
.L_5425:
        /*0048*/ 	.byte	0x04, 0x17
        /*004a*/ 	.short	(.L_5427 - .L_5426)
.L_5426:
        /*004c*/ 	.word	0x00000000
        /*0050*/ 	.short	0x0002
        /*0052*/ 	.short	0x0008
        /*0054*/ 	.byte	0x00, 0xf0, 0x41, 0x00


	//----- nvinfo : EIATTR_KPARAM_INFO
	.align		4
.L_5427:
        /*0058*/ 	.byte	0x04, 0x17
        /*005a*/ 	.short	(.L_5429 - .L_5428)
.L_5428:
        /*005c*/ 	.word	0x00000000
        /*0060*/ 	.short	0x0001
        /*0062*/ 	.short	0x0004
        /*0064*/ 	.byte	0x00, 0xf0, 0x11, 0x00


	//----- nvinfo : EIATTR_KPARAM_INFO
	.align		4
.L_5429:
        /*0068*/ 	.byte	0x04, 0x17
        /*006a*/ 	.short	(.L_5431 - .L_5430)
.L_5430:
        /*006c*/ 	.word	0x00000000
        /*0070*/ 	.short	0x0000
        /*0072*/ 	.short	0x0000
        /*0074*/ 	.byte	0x00, 0xf0, 0x11, 0x00


	//----- nvinfo : EIATTR_SPARSE_MMA_MASK
	.align		4
.L_5431:
        /*0078*/ 	.byte	0x03, 0x50
        /*007a*/ 	.short	0x0000


	//----- nvinfo : EIATTR_MAXREG_COUNT
	.align		4
        /*007c*/ 	.byte	0x03, 0x1b
        /*007e*/ 	.short	0x00ff


	//----- nvinfo : EIATTR_MERCURY_ISA_VERSION
	.align		4
        /*0080*/ 	.byte	0x03, 0x5f
        /*0082*/ 	.short	0x0101


	//----- nvinfo : EIATTR_EXIT_INSTR_OFFSETS
	.align		4
        /*0084*/ 	.byte	0x04, 0x1c
        /*0086*/ 	.short	(.L_5433 - .L_5432)


	//   ....[0]....
.L_5432:
        /*0088*/ 	.word	0x000003d0


	//   ....[1]....
        /*008c*/ 	.word	0x00000420


	//----- nvinfo : EIATTR_MAX_THREADS
	.align		4
.L_5433:
        /*0090*/ 	.byte	0x04, 0x05
        /*0092*/ 	.short	(.L_5435 - .L_5434)
.L_5434:
        /*0094*/ 	.word	0x00000080
        /*0098*/ 	.word	0x00000001
        /*009c*/ 	.word	0x00000001


	//----- nvinfo : EIATTR_CRS_STACK_SIZE
	.align		4
.L_5435:
        /*00a0*/ 	.byte	0x04, 0x1e
        /*00a2*/ 	.short	(.L_5437 - .L_5436)
.L_5436:
        /*00a4*/ 	.word	0x00000000


	//----- nvinfo : EIATTR_CBANK_PARAM_SIZE
	.align		4
.L_5437:
        /*00a8*/ 	.byte	0x03, 0x19
        /*00aa*/ 	.short	0x001c


	//----- nvinfo : EIATTR_PARAM_CBANK
	.align		4
        /*00ac*/ 	.byte	0x04, 0x0a
        /*00ae*/ 	.short	(.L_5439 - .L_5438)
	.align		4
.L_5438:
        /*00b0*/ 	.word	index@(.nv.constant0._ZN2at6native27unrolled_elementwise_kernelINS0_13AUnaryFunctorIsssNS0_17BitwiseAndFunctorIsEEEESt5arrayIPcLm2EELi4E23TrivialOffsetCalculatorILi1EjESA_NS0_6memory15LoadWithoutCastENSB_16StoreWithoutCastEEEviT_T0_T2_T3_T4_T5_)
        /*00b4*/ 	.short	0x0210
        /*00b6*/ 	.short	0x001c


	//----- nvinfo : EIATTR_SW_WAR
	.align		4
.L_5439:
        /*00b8*/ 	.byte	0x04, 0x36
        /*00ba*/ 	.short	(.L_5441 - .L_5440)
.L_5440:
        /*00bc*/ 	.word	0x00000008
.L_5441:


//--------------------- .nv.info._ZN2at6native29vectorized_elementwise_kernelILi2ENS0_13AUnaryFunctorIsssNS0_17BitwiseAndFunctorIsEEEESt5arrayIPcLm2EEEEviT0_T1_ --------------------------
	.section	.nv.info._ZN2at6native29vectorized_elementwise_kernelILi2ENS0_13AUnaryFunctorIsssNS0_17BitwiseAndFunctorIsEEEESt5arrayIPcLm2EEEEviT0_T1_,"",@"SHT_CUDA_INFO"
	.sectionflags	@""
	.align	4


	//----- nvinfo : EIATTR_CUDA_API_VERSION
	.align		4
        /*0000*/ 	.byte	0x04, 0x37
        /*0002*/ 	.short	(.L_5443 - .L_5442)
.L_5442:
        /*0004*/ 	.word	0x00000082


	//----- nvinfo : EIATTR_KPARAM_INFO
	.align		4
.L_5443:
        /*0008*/ 	.byte	0x04, 0x17
        /*000a*/ 	.short	(.L_5445 - .L_5444)
.L_5444:
        /*000c*/ 	.word	0x00000000
        /*0010*/ 	.short	0x0002
        /*0012*/ 	.short	0x0008
        /*0014*/ 	.byte	0x00, 0xf0, 0x41, 0x00


	//----- nvinfo : EIATTR_KPARAM_INFO
	.align		4
.L_5445:
        /*0018*/ 	.byte	0x04, 0x17
        /*001a*/ 	.short	(.L_5447 - .L_5446)
.L_5446:
        /*001c*/ 	.word	0x00000000
        /*0020*/ 	.short	0x0001
        /*0022*/ 	.short	0x0004
        /*0024*/ 	.byte	0x00, 0xf0, 0x11, 0x00


	//----- nvinfo : EIATTR_KPARAM_INFO
	.align		4
.L_5447:
        /*0028*/ 	.byte	0x04, 0x17
        /*002a*/ 	.short	(.L_5449 - .L_5448)
.L_5448:
        /*002c*/ 	.word	0x00000000
        /*0030*/ 	.short	0x0000
        /*0032*/ 	.short	0x0000
        /*0034*/ 	.byte	0x00, 0xf0, 0x11, 0x00


	//----- nvinfo : EIATTR_SPARSE_MMA_MASK
	.align		4
.L_5449:
        /*0038*/ 	.byte	0x03, 0x50
        /*003a*/ 	.short	0x0000


	//----- nvinfo : EIATTR_MAXREG_COUNT
	.align		4
        /*003c*/ 	.byte	0x03, 0x1b
        /*003e*/ 	.short	0x00ff


	//----- nvinfo : EIATTR_MERCURY_ISA_VERSION
	.align		4
        /*0040*/ 	.byte	0x03, 0x5f
        /*0042*/ 	.short	0x0101


	//----- nvinfo : EIATTR_EXIT_INSTR_OFFSETS
	.align		4
        /*0044*/ 	.byte	0x04, 0x1c
        /*0046*/ 	.short	(.L_5451 - .L_5450)


	//   ....[0]....
.L_5450:
        /*0048*/ 	.word	0x00000280


	//   ....[1]....
        /*004c*/ 	.word	0x00000a00


	//   ....[2]....
        /*0050*/ 	.word	0x00000a50


	//----- nvinfo : EIATTR_MAX_THREADS
	.align		4
.L_5451:
        /*0054*/ 	.byte	0x04, 0x05
        /*0056*/ 	.short	(.L_5453 - .L_5452)
.L_5452:
        /*0058*/ 	.word	0x00000080
        /*005c*/ 	.word	0x00000001
        /*0060*/ 	.word	0x00000001


	//----- nvinfo : EIATTR_CRS_STACK_SIZE
	.align		4
.L_5453:
        /*0064*/ 	.byte	0x04, 0x1e
        /*0066*/ 	.short	(.L_5455 - .L_5454)
.L_5454:
        /*0068*/ 	.word	0x00000000


	//----- nvinfo : EIATTR_CBANK_PARAM_SIZE
	.align		4
.L_5455:
        /*006c*/ 	.byte	0x03, 0x19
        /*006e*/ 	.short	0x0018


	//----- nvinfo : EIATTR_PARAM_CBANK
	.align		4
        /*0070*/ 	.byte	0x04, 0x0a
        /*0072*/ 	.short	(.L_5457 - .L_5456)
	.align		4
.L_5456:
        /*0074*/ 	.word	index@(.nv.constant0._ZN2at6native29vectorized_elementwise_kernelILi2ENS0_13AUnaryFunctorIsssNS0_17BitwiseAndFunctorIsEEEESt5arrayIPcLm2EEEEviT0_T1_)
        /*0078*/ 	.short	0x0210
        /*007a*/ 	.short	0x0018


	//----- nvinfo : EIATTR_SW_WAR
	.align		4
.L_5457:
        /*007c*/ 	.byte	0x04, 0x36
        /*007e*/ 	.short	(.L_5459 - .L_5458)
.L_5458:
        /*0080*/ 	.word	0x00000008
.L_5459:


//--------------------- .nv.info._ZN2at6native29vectorized_elementwise_kernelILi4ENS0_13AUnaryFunctorIsssNS0_17BitwiseAndFunctorIsEEEESt5arrayIPcLm2EEEEviT0_T1_ --------------------------
	.section	.nv.info._ZN2at6native29vectorized_elementwise_kernelILi4ENS0_13AUnaryFunctorIsssNS0_17BitwiseAndFunctorIsEEEESt5arrayIPcLm2EEEEviT0_T1_,"",@"SHT_CUDA_INFO"
	.sectionflags	@""
	.align	4


	//----- nvinfo : EIATTR_CUDA_API_VERSION
	.align		4
        /*0000*/ 	.byte	0x04, 0x37
        /*0002*/ 	.short	(.L_5461 - .L_5460)
.L_5460:
        /*0004*/ 	.word	0x00000082


	//----- nvinfo : EIATTR_KPARAM_INFO
	.align		4
.L_5461:
        /*0008*/ 	.byte	0x04, 0x17
        /*000a*/ 	.short	(.L_5463 - .L_5462)
.L_5462:
        /*000c*/ 	.word	0x00000000
        /*0010*/ 	.short	0x0002
        /*0012*/ 	.short	0x0008
        /*0014*/ 	.byte	0x00, 0xf0, 0x41, 0x00


	//----- nvinfo : EIATTR_KPARAM_INFO
	.align		4
.L_5463:
        /*0018*/ 	.byte	0x04, 0x17
        /*001a*/ 	.short	(.L_5465 - .L_5464)
.L_5464:
        /*001c*/ 	.word	0x00000000
        /*0020*/ 	.short	0x0001
        /*0022*/ 	.short	0x0004
        /*0024*/ 	.byte	0x00, 0xf0, 0x11, 0x00


	//----- nvinfo : EIATTR_KPARAM_INFO
	.align		4
.L_5465:
        /*0028*/ 	.byte	0x04, 0x17
        /*002a*/ 	.short	(.L_5467 - .L_5466)
.L_5466:
        /*002c*/ 	.word	0x00000000
        /*0030*/ 	.short	0x0000
        /*0032*/ 	.short	0x0000
        /*0034*/ 	.byte	0x00, 0xf0, 0x11, 0x00


	//----- nvinfo : EIATTR_SPARSE_MMA_MASK
	.align		4
.L_5467:
        /*0038*/ 	.byte	0x03, 0x50
        /*003a*/ 	.short	0x0000


	//----- nvinfo : EIATTR_MAXREG_COUNT
	.align		4
        /*003c*/ 	.byte	0x03, 0x1b
        /*003e*/ 	.short	0x00ff


	//----- nvinfo : EIATTR_MERCURY_ISA_VERSION
	.align		4
        /*0040*/ 	.byte	0x03, 0x5f
        /*0042*/ 	.short	0x0101


	//----- nvinfo : EIATTR_EXIT_INSTR_OFFSETS
	.align		4
        /*0044*/ 	.byte	0x04, 0x1c
        /*0046*/ 	.short	(.L_5469 - .L_5468)


	//   ....[0]....
.L_5468:
        /*0048*/ 	.word	0x00000240


	//   ....[1]....
        /*004c*/ 	.word	0x000009c0


	//   ....[2]....
        /*0050*/ 	.word	0x00000a10


	//----- nvinfo : EIATTR_MAX_THREADS
	.align		4
.L_5469:
        /*0054*/ 	.byte	0x04, 0x05
        /*0056*/ 	.short	(.L_5471 - .L_5470)
.L_5470:
        /*0058*/ 	.word	0x00000080
        /*005c*/ 	.word	0x00000001
        /*0060*/ 	.word	0x00000001


	//----- nvinfo : EIATTR_CRS_STACK_SIZE
	.align		4
.L_5471:
        /*0064*/ 	.byte	0x04, 0x1e
        /*0066*/ 	.short	(.L_5473 - .L_5472)
.L_5472:
        /*0068*/ 	.word	0x00000000


	//----- nvinfo : EIATTR_CBANK_PARAM_SIZE
	.align		4
.L_5473:
        /*006c*/ 	.byte	0x03, 0x19
        /*006e*/ 	.short	0x0018


	//----- nvinfo : EIATTR_PARAM_CBANK
	.align		4
        /*0070*/ 	.byte	0x04, 0x0a
        /*0072*/ 	.short	(.L_5475 - .L_5474)
	.align		4
.L_5474:
        /*0074*/ 	.word	index@(.nv.constant0._ZN2at6native29vectorized_elementwise_kernelILi4ENS0_13AUnaryFunctorIsssNS0_17BitwiseAndFunctorIsEEEESt5arrayIPcLm2EEEEviT0_T1_)
        /*0078*/ 	.short	0x0210
        /*007a*/ 	.short	0x0018


	//----- nvinfo : EIATTR_SW_WAR
	.align		4
.L_5475:
        /*007c*/ 	.byte	0x04, 0x36
        /*007e*/ 	.short	(.L_5477 - .L_5476)
.L_5476:
        /*0080*/ 	.word	0x00000008
.L_5477:


//--------------------- .nv.info._ZN2at6native29vectorized_elementwise_kernelILi8ENS0_13AUnaryFunctorIsssNS0_17BitwiseAndFunctorIsEEEESt5arrayIPcLm2EEEEviT0_T1_ --------------------------
	.section	.nv.info._ZN2at6native29vectorized_elementwise_kernelILi8ENS0_13AUnaryFunctorIsssNS0_17BitwiseAndFunctorIsEEEESt5arrayIPcLm2EEEEviT0_T1_,"",@"SHT_CUDA_INFO"
	.sectionflags	@""
	.align	4


	//----- nvinfo : EIATTR_CUDA_API_VERSION
	.align		4
        /*0000*/ 	.byte	0x04, 0x37
        /*0002*/ 	.short	(.L_5479 - .L_5478)
.L_5478:
        /*0004*/ 	.word	0x00000082


	//----- nvinfo : EIATTR_KPARAM_INFO
	.align		4
.L_5479:
        /*0008*/ 	.byte	0x04, 0x17
        /*000a*/ 	.short	(.L_5481 - .L_5480)
.L_5480:
        /*000c*/ 	.word	0x00000000
        /*0010*/ 	.short	0x0002
        /*0012*/ 	.short	0x0008
        /*0014*/ 	.byte	0x00, 0xf0, 0x41, 0x00


	//----- nvinfo : EIATTR_KPARAM_INFO
	.align		4
.L_5481:
        /*0018*/ 	.byte	0x04, 0x17
        /*001a*/ 	.short	(.L_5483 - .L_5482)
.L_5482:
        /*001c*/ 	.word	0x00000000
        /*0020*/ 	.short	0x0001
        /*0022*/ 	.short	0x0004
        /*0024*/ 	.byte	0x00, 0xf0, 0x11, 0x00


	//----- nvinfo : EIATTR_KPARAM_INFO
	.align		4
.L_5483:
        /*0028*/ 	.byte	0x04, 0x17
        /*002a*/ 	.short	(.L_5485 - .L_5484)
.L_5484:
        /*002c*/ 	.word	0x00000000
        /*0030*/ 	.short	0x0000
        /*0032*/ 	.short	0x0000
        /*0034*/ 	.byte	0x00, 0xf0, 0x11, 0x00


	//----- nvinfo : EIATTR_SPARSE_MMA_MASK
	.align		4
.L_5485:
        /*0038*/ 	.byte	0x03, 0x50
        /*003a*/ 	.short	0x0000


	//----- nvinfo : EIATTR_MAXREG_COUNT
	.align		4
        /*003c*/ 	.byte	0x03, 0x1b
        /*003e*/ 	.short	0x00ff


	//----- nvinfo : EIATTR_MERCURY_ISA_VERSION
	.align		4
        /*0040*/ 	.byte	0x03, 0x5f
        /*0042*/ 	.short	0x0101


	//----- nvinfo : EIATTR_EXIT_INSTR_OFFSETS
	.align		4
        /*0044*/ 	.byte	0x04, 0x1c
        /*0046*/ 	.short	(.L_5487 - .L_5486)


	//   ....[0]....
.L_5486:
        /*0048*/ 	.word	0x00000220


	//   ....[1]....
        /*004c*/ 	.word	0x000009a0


	//   ....[2]....
        /*0050*/ 	.word	0x000009f0


	//----- nvinfo : EIATTR_MAX_THREADS
	.align		4
.L_5487:
        /*0054*/ 	.byte	0x04, 0x05
        /*0056*/ 	.short	(.L_5489 - .L_5488)
.L_5488:
        /*0058*/ 	.word	0x00000080
        /*005c*/ 	.word	0x00000001
        /*0060*/ 	.word	0x00000001


	//----- nvinfo : EIATTR_CRS_STACK_SIZE
	.align		4
.L_5489:
        /*0064*/ 	.byte	0x04, 0x1e
        /*0066*/ 	.short	(.L_5491 - .L_5490)
.L_5490:
        /*0068*/ 	.word	0x00000000


	//----- nvinfo : EIATTR_CBANK_PARAM_SIZE
	.align		4
.L_5491:
        /*006c*/ 	.byte	0x03, 0x19
        /*006e*/ 	.short	0x0018


	//----- nvinfo : EIATTR_PARAM_CBANK
	.align		4
        /*0070*/ 	.byte	0x04, 0x0a
        /*0072*/ 	.short	(.L_5493 - .L_5492)
	.align		4
.L_5492:
        /*0074*/ 	.word	index@(.nv.constant0._ZN2at6native29vectorized_elementwise_kernelILi8ENS0_13AUnaryFunctorIsssNS0_17BitwiseAndFunctorIsEEEESt5arrayIPcLm2EEEEviT0_T1_)
        /*0078*/ 	.short	0x0210
        /*007a*/ 	.short	0x0018


	//----- nvinfo : EIATTR_SW_WAR
	.align		4
.L_5493:
        /*007c*/ 	.byte	0x04, 0x36
        /*007e*/ 	.short	(.L_5495 - .L_5494)
.L_5494:
        /*0080*/ 	.word	0x00000008
.L_5495:


//--------------------- .nv.info._ZN2at6native18elementwise_kernelILi128ELi4EZNS0_15gpu_kernel_implINS0_13BinaryFunctorIsssNS0_17BitwiseAndFunctorIsEEEEEEvRNS_18TensorIteratorBaseERKT_EUliE_EEviT1_ --------------------------
	.section	.nv.info._ZN2at6native18elementwise_kernelILi128ELi4EZNS0_15gpu_kernel_implINS0_13BinaryFunctorIsssNS0_17BitwiseAndFunctorIsEEEEEEvRNS_18TensorIteratorBaseERKT_EUliE_EEviT1_,"",@"SHT_CUDA_INFO"
	.sectionflags	@""
	.align	4


	//----- nvinfo : EIATTR_CUDA_API_VERSION
	.align		4
        /*0000*/ 	.byte	0x04, 0x37
        /*0002*/ 	.short	(.L_5497 - .L_5496)
.L_5496:
        /*0004*/ 	.word	0x00000082


	//----- nvinfo : EIATTR_KPARAM_INFO
	.align		4
.L_5497:
        /*0008*/ 	.byte	0x04, 0x17
        /*000a*/ 	.short	(.L_5499 - .L_5498)
.L_5498:
        /*000c*/ 	.word	0x00000000
        /*0010*/ 	.short	0x0001
        /*0012*/ 	.short	0x0008
        /*0014*/ 	.byte	0x00, 0xf0, 0x21, 0x0a


	//----- nvinfo : EIATTR_KPARAM_INFO
	.align		4
.L_5499:
        /*0018*/ 	.byte	0x04, 0x17
        /*001a*/ 	.short	(.L_5501 - .L_5500)
.L_5500:
        /*001c*/ 	.word	0x00000000
        /*0020*/ 	.short	0x0000
        /*0022*/ 	.short	0x0000
        /*0024*/ 	.byte	0x00, 0xf0, 0x11, 0x00


	//----- nvinfo : EIATTR_SPARSE_MMA_MASK
	.align		4
.L_5501:
        /*0028*/ 	.byte	0x03, 0x50
        /*002a*/ 	.short	0x0000


	//----- nvinfo : EIATTR_MAXREG_COUNT
	.align		4
        /*002c*/ 	.byte	0x03, 0x1b
        /*002e*/ 	.short	0x0080


	//----- nvinfo : EIATTR_EXTERNS
	.align		4
        /*0030*/ 	.byte	0x04, 0x0f
        /*0032*/ 	.short	(.L_5503 - .L_5502)


	//   ....[0]....
	.align		4
.L_5502:
        /*0034*/ 	.word	index@(__assertfail)


	//----- nvinfo : EIATTR_MERCURY_ISA_VERSION
	.align		4
.L_5503:
        /*0038*/ 	.byte	0x03, 0x5f
        /*003a*/ 	.short	0x0101


	//----- nvinfo : EIATTR_SYSCALL_OFFSETS
	.align		4
        /*003c*/ 	.byte	0x04, 0x46
        /*003e*/ 	.short	(.L_5505 - .L_5504)


	//   ....[0]....
.L_5504:
        /*0040*/ 	.word	0x00002520


	//   ....[1]....
        /*0044*/ 	.word	0x000033a0


	//   ....[2]....
        /*0048*/ 	.word	0x00004220


	//   ....[3]....
        /*004c*/ 	.word	0x00006780


	//   ....[4]....
        /*0050*/ 	.word	0x00007600


	//   ....[5]....
        /*0054*/ 	.word	0x00008480


	//   ....[6]....
        /*0058*/ 	.word	0x0000a9d0


	//   ....[7]....
        /*005c*/ 	.word	0x0000b850


	//   ....[8]....
        /*0060*/ 	.word	0x0000c6d0


	//   ....[9]....
        /*0064*/ 	.word	0x0000ec10


	//   ....[10]....
        /*0068*/ 	.word	0x0000fa90


	//   ....[11]....
        /*006c*/ 	.word	0x00010910


	//----- nvinfo : EIATTR_EXIT_INSTR_OFFSETS
	.align		4
.L_5505:
        /*0070*/ 	.byte	0x04, 0x1c
        /*0072*/ 	.short	(.L_5507 - .L_5506)


	//   ....[0]....
.L_5506:
        /*0074*/ 	.word	0x0000c790


	//   ....[1]....
        /*0078*/ 	.word	0x0000fbd0


	//   ....[2]....
        /*007c*/ 	.word	0x0000fbf0


	//   ....[3]....
        /*0080*/ 	.word	0x0000fc90


	//   ....[4]....
        /*0084*/ 	.word	0x0000fcc0


	//   ....[5]....
        /*0088*/ 	.word	0x0000fce0


	//   ....[6]....
        /*008c*/ 	.word	0x0000fd70


	//   ....[7]....
        /*0090*/ 	.word	0x0000fdb0


	//   ....[8]....
        /*0094*/ 	.word	0x0000fe50


	//   ....[9]....
        /*0098*/ 	.word	0x0000fea0


	//   ....[10]....
        /*009c*/ 	.word	0x0000fed0


	//   ....[11]....
        /*00a0*/ 	.word	0x0000ffa0


	//   ....[12]....
        /*00a4*/ 	.word	0x0000ffe0


	//   ....[13]....
        /*00a8*/ 	.word	0x00010170


	//   ....[14]....
        /*00ac*/ 	.word	0x000102d0


	//   ....[15]....
        /*00b0*/ 	.word	0x00010310


	//   ....[16]....
        /*00b4*/ 	.word	0x000103b0


	//   ....[17]....
        /*00b8*/ 	.word	0x00010530


	//   ....[18]....
        /*00bc*/ 	.word	0x000106b0


	//   ....[19]....
        /*00c0*/ 	.word	0x00010810


	//   ....[20]....
        /*00c4*/ 	.word	0x00010920


	//   ....[21]....
        /*00c8*/ 	.word	0x00010960


	//   ....[22]....
        /*00cc*/ 	.word	0x00010990


	//----- nvinfo : EIATTR_MAX_THREADS
	.align		4
.L_5507:
        /*00d0*/ 	.byte	0x04, 0x05
        /*00d2*/ 	.short	(.L_5509 - .L_5508)
.L_5508:
        /*00d4*/ 	.word	0x00000080
        /*00d8*/ 	.word	0x00000001
        /*00dc*/ 	.word	0x00000001


	//----- nvinfo : EIATTR_CRS_STACK_SIZE
	.align		4
.L_5509:
        /*00e0*/ 	.byte	0x04, 0x1e
        /*00e2*/ 	.short	(.L_5511 - .L_5510)
.L_5510:
        /*00e4*/ 	.word	0x00000000


	//----- nvinfo : EIATTR_CBANK_PARAM_SIZE
	.align		4
.L_5511:
        /*00e8*/ 	.byte	0x03, 0x19
        /*00ea*/ 	.short	0x0290


	//----- nvinfo : EIATTR_PARAM_CBANK
	.align		4
        /*00ec*/ 	.byte	0x04, 0x0a
        /*00ee*/ 	.short	(.L_5513 - .L_5512)
	.align		4
.L_5512:
        /*00f0*/ 	.word	index@(.nv.constant0._ZN2at6native18elementwise_kernelILi128ELi4EZNS0_15gpu_kernel_implINS0_13BinaryFunctorIsssNS0_17BitwiseAndFunctorIsEEEEEEvRNS_18TensorIteratorBaseERKT_EUliE_EEviT1_)
        /*00f4*/ 	.short	0x0210
        /*00f6*/ 	.short	0x0290


	//----- nvinfo : EIATTR_SW_WAR
	.align		4
.L_5513:
        /*00f8*/ 	.byte	0x04, 0x36
        /*00fa*/ 	.short	(.L_5515 - .L_5514)
.L_5514:
        /*00fc*/ 	.word	0x00000008
.L_5515:


//--------------------- .nv.info._ZN2at6native27unrolled_elementwise_kernelINS0_13BinaryFunctorIsssNS0_17BitwiseAndFunctorIsEEEESt5arrayIPcLm3EELi4E23TrivialOffsetCalculatorILi2EjES9_ILi1EjENS0_6memory12LoadWithCastILi2EEENSC_13StoreWithCastILi1EEEEEviT_T0_T2_T3_T4_T5_ --------------------------
	.section	.nv.info._ZN2at6native27unrolled_elementwise_kernelINS0_13BinaryFunctorIsssNS0_17BitwiseAndFunctorIsEEEESt5arrayIPcLm3EELi4E23TrivialOffsetCalculatorILi2EjES9_ILi1EjENS0_6memory12LoadWithCastILi2EEENSC_13StoreWithCastILi1EEEEEviT_T0_T2_T3_T4_T5_,"",@"SHT_CUDA_INFO"
	.sectionflags	@""
	.align	4


	//----- nvinfo : EIATTR_CUDA_API_VERSION
	.align		4
        /*0000*/ 	.byte	0x04, 0x37
        /*0002*/ 	.short	(.L_5517 - .L_5516)
.L_5516:
        /*0004*/ 	.word	0x00000082


	//----- nvinfo : EIATTR_KPARAM_INFO
	.align		4
.L_5517:
        /*0008*/ 	.byte	0x04, 0x17
        /*000a*/ 	.short	(.L_5519 - .L_5518)
.L_5518:
        /*000c*/ 	.word	0x00000000
        /*0010*/ 	.short	0x0006
        /*0012*/ 	.short	0x0030
        /*0014*/ 	.byte	0x00, 0xf0, 0x21, 0x00


	//----- nvinfo : EIATTR_KPARAM_INFO
	.align		4
.L_5519:
        /*0018*/ 	.byte	0x04, 0x17
        /*001a*/ 	.short	(.L_5521 - .L_5520)
.L_5520:
        /*001c*/ 	.word	0x00000000
        /*0020*/ 	.short	0x0005
        /*0022*/ 	.short	0x0024
        /*0024*/ 	.byte	0x00, 0xf0, 0x31, 0x00


	//----- nvinfo : EIATTR_KPARAM_INFO
	.align		4
.L_5521:
        /*0028*/ 	.byte	0x04, 0x17
        /*002a*/ 	.short	(.L_5523 - .L_5522)
.L_5522:
        /*002c*/ 	.word	0x00000000
        /*0030*/ 	.short	0x0004
        /*0032*/ 	.short	0x0021
        /*0034*/ 	.byte	0x00, 0xf0, 0x05, 0x00


	//----- nvinfo : EIATTR_KPARAM_INFO
	.align		4
.L_5523:
        /*0038*/ 	.byte	0x04, 0x17
        /*003a*/ 	.short	(.L_5525 - .L_5524)
.L_5524:
        /*003c*/ 	.word	0x00000000
        /*0040*/ 	.short	0x0003
        /*0042*/ 	.short	0x0020
        /*0044*/ 	.byte	0x00, 0xf0, 0x05, 0x00


	//----- nvinfo : EIATTR_KPARAM_INFO
	.align		4
.L_5525:
        /*0048*/ 	.byte	0x04, 0x17
        /*004a*/ 	.short	(.L_5527 - .L_5526)
.L_5526:
        /*004c*/ 	.word	0x00000000
        /*0050*/ 	.short	0x0002
        /*0052*/ 	.short	0x0008
        /*0054*/ 	.byte	0x00, 0xf0, 0x61, 0x00


	//----- nvinfo : EIATTR_KPARAM_INFO
	.align		4
.L_5527:
        /*0058*/ 	.byte	0x04, 0x17
        /*005a*/ 	.short	(.L_5529 - .L_5528)
.L_5528:
        /*005c*/ 	.word	0x00000000
        /*0060*/ 	.short	0x0001
        /*0062*/ 	.short	0x0004
        /*0064*/ 	.byte	0x00, 0xf0, 0x05, 0x00


	//----- nvinfo : EIATTR_KPARAM_INFO
	.align		4
.L_5529:
        /*0068*/ 	.byte	0x04, 0x17
        /*006a*/ 	.short	(.L_5531 - .L_5530)
.L_5530:
        /*006c*/ 	.word	0x00000000
        /*0070*/ 	.short	0x0000
        /*0072*/ 	.short	0x0000
        /*0074*/ 	.byte	0x00, 0xf0, 0x11, 0x00


	//----- nvinfo : EIATTR_SPARSE_MMA_MASK
	.align		4
.L_5531:
        /*0078*/ 	.byte	0x03, 0x50
        /*007a*/ 	.short	0x0000


	//----- nvinfo : EIATTR_MAXREG_COUNT
	.align		4
        /*007c*/ 	.byte	0x03, 0x1b
        /*007e*/ 	.short	0x00ff


	//----- nvinfo : EIATTR_EXTERNS
	.align		4
        /*0080*/ 	.byte	0x04, 0x0f
        /*0082*/ 	.short	(.L_5533 - .L_5532)


	//   ....[0]....
	.align		4
.L_5532:
        /*0084*/ 	.word	index@(__assertfail)


	//----- nvinfo : EIATTR_MERCURY_ISA_VERSION
	.align		4
.L_5533:
        /*0088*/ 	.byte	0x03, 0x5f
        /*008a*/ 	.short	0x0101


	//----- nvinfo : EIATTR_SYSCALL_OFFSETS
	.align		4
        /*008c*/ 	.byte	0x04, 0x46
        /*008e*/ 	.short	(.L_5535 - .L_5534)


	//   ....[0]....
.L_5534:
        /*0090*/ 	.word	0x00000f30


	//   ....[1]....
        /*0094*/ 	.word	0x00001dc0


	//   ....[2]....
        /*0098*/ 	.word	0x00002cd0


	//   ....[3]....
        /*009c*/ 	.word	0x00003b60


	//   ....[4]....
        /*00a0*/ 	.word	0x00004a80


	//   ....[5]....
        /*00a4*/ 	.word	0x00005920


	//   ....[6]....
        /*00a8*/ 	.word	0x00006820


	//   ....[7]....
        /*00ac*/ 	.word	0x000076c0


	//   ....[8]....
        /*00b0*/ 	.word	0x00008630


	//   ....[9]....
        /*00b4*/ 	.word	0x00009560


	//   ....[10]....
        /*00b8*/ 	.word	0x0000a480


	//   ....[11]....
        /*00bc*/ 	.word	0x0000b3a0


	//----- nvinfo : EIATTR_EXIT_INSTR_OFFSETS
	.align		4
.L_5535:
        /*00c0*/ 	.byte	0x04, 0x1c
        /*00c2*/ 	.short	(.L_5537 - .L_5536)


	//   ....[0]....
.L_5536:
        /*00c4*/ 	.word	0x0000a530


	//   ....[1]....
        /*00c8*/ 	.word	0x0000a660


	//   ....[2]....
        /*00cc*/ 	.word	0x0000a680


	//   ....[3]....
        /*00d0*/ 	.word	0x0000a720


	//   ....[4]....
        /*00d4*/ 	.word	0x0000a750


	//   ....[5]....
        /*00d8*/ 	.word	0x0000a770


	//   ....[6]....
        /*00dc*/ 	.word	0x0000a800


	//   ....[7]....
        /*00e0*/ 	.word	0x0000a840


	//   ....[8]....
        /*00e4*/ 	.word	0x0000a8e0


	//   ....[9]....
        /*00e8*/ 	.word	0x0000a930


	//   ....[10]....
        /*00ec*/ 	.word	0x0000a960


	//   ....[11]....
        /*00f0*/ 	.word	0x0000aa30


	//   ....[12]....
        /*00f4*/ 	.word	0x0000aa70


	//   ....[13]....
        /*00f8*/ 	.word	0x0000ac00


	//   ....[14]....
        /*00fc*/ 	.word	0x0000ad60


	//   ....[15]....
        /*0100*/ 	.word	0x0000ada0


	//   ....[16]....
        /*0104*/ 	.word	0x0000ae40


	//   ....[17]....
        /*0108*/ 	.word	0x0000afc0


	//   ....[18]....
        /*010c*/ 	.word	0x0000b140


	//   ....[19]....
        /*0110*/ 	.word	0x0000b2a0


	//   ....[20]....
        /*0114*/ 	.word	0x0000b3b0


	//   ....[21]....
        /*0118*/ 	.word	0x0000b3f0


	//   ....[22]....
        /*011c*/ 	.word	0x0000b420


	//----- nvinfo : EIATTR_MAX_THREADS
	.align		4
.L_5537:
        /*0120*/ 	.byte	0x04, 0x05
        /*0122*/ 	.short	(.L_5539 - .L_5538)
.L_5538:
        /*0124*/ 	.word	0x00000080
        /*0128*/ 	.word	0x00000001
        /*012c*/ 	.word	0x00000001


	//----- nvinfo : EIATTR_CRS_STACK_SIZE
	.align		4
.L_5539:
        /*0130*/ 	.byte	0x04, 0x1e
        /*0132*/ 	.short	(.L_5541 - .L_5540)
.L_5540:
        /*0134*/ 	.word	0x00000000


	//----- nvinfo : EIATTR_CBANK_PARAM_SIZE
	.align		4
.L_5541:
        /*0138*/ 	.byte	0x03, 0x19
        /*013a*/ 	.short	0x0038


	//----- nvinfo : EIATTR_PARAM_CBANK
	.align		4
        /*013c*/ 	.byte	0x04, 0x0a
        /*013e*/ 	.short	(.L_5543 - .L_5542)
	.align		4
.L_5542:
        /*0140*/ 	.word	index@(.nv.constant0._ZN2at6native27unrolled_elementwise_kernelINS0_13BinaryFunctorIsssNS0_17BitwiseAndFunctorIsEEEESt5arrayIPcLm3EELi4E23TrivialOffsetCalculatorILi2EjES9_ILi1EjENS0_6memory12LoadWithCastILi2EEENSC_13StoreWithCastILi1EEEEEviT_T0_T2_T3_T4_T5_)
        /*0144*/ 	.short	0x0210
        /*0146*/ 	.short	0x0038


	//----- nvinfo : EIATTR_SW_WAR
	.align		4
.L_5543:
        /*0148*/ 	.byte	0x04, 0x36
        /*014a*/ 	.short	(.L_5545 - .L_5544)
.L_5544:
        /*014c*/ 	.word	0x00000008
.L_5545:


//--------------------- .nv.info._ZN2at6native18elementwise_kernelILi128ELi4EZNS0_22gpu_kernel_impl_nocastINS0_13BinaryFunctorIsssNS0_17BitwiseAndFunctorIsEEEEEEvRNS_18TensorIteratorBaseERKT_EUliE_EEviT1_ --------------------------
	.section	.nv.info._ZN2at6native18elementwise_kernelILi128ELi4EZNS0_22gpu_kernel_impl_nocastINS0_13BinaryFunctorIsssNS0_17BitwiseAndFunctorIsEEEEEEvRNS_18TensorIteratorBaseERKT_EUliE_EEviT1_,"",@"SHT_CUDA_INFO"
	.sectionflags	@""
	.align	4


	//----- nvinfo : EIATTR_CUDA_API_VERSION
	.align		4
        /*0000*/ 	.byte	0x04, 0x37
        /*0002*/ 	.short	(.L_5547 - .L_5546)
.L_5546:
        /*0004*/ 	.word	0x00000082


	//----- nvinfo : EIATTR_KPARAM_INFO
	.align		4
.L_5547:
        /*0008*/ 	.byte	0x04, 0x17
        /*000a*/ 	.short	(.L_5549 - .L_5548)
.L_5548:
        /*000c*/ 	.word	0x00000000
        /*0010*/ 	.short	0x0001
        /*0012*/ 	.short	0x0008
        /*0014*/ 	.byte	0x00, 0xf0, 0x21, 0x0a


	//----- nvinfo : EIATTR_KPARAM_INFO
	.align		4
.L_5549:
        /*0018*/ 	.byte	0x04, 0x17
        /*001a*/ 	.short	(.L_5551 - .L_5550)
.L_5550:
        /*001c*/ 	.word	0x00000000
        /*0020*/ 	.short	0x0000
        /*0022*/ 	.short	0x0000
        /*0024*/ 	.byte	0x00, 0xf0, 0x11, 0x00


	//----- nvinfo : EIATTR_SPARSE_MMA_MASK
	.align		4
.L_5551:
        /*0028*/ 	.byte	0x03, 0x50
        /*002a*/ 	.short	0x0000


	//----- nvinfo : EIATTR_MAXREG_COUNT
	.align		4
        /*002c*/ 	.byte	0x03, 0x1b
        /*002e*/ 	.short	0x0080


	//----- nvinfo : EIATTR_MERCURY_ISA_VERSION
	.align		4
        /*0030*/ 	.byte	0x03, 0x5f
        /*0032*/ 	.short	0x0101


	//----- nvinfo : EIATTR_EXIT_INSTR_OFFSETS
	.align		4
        /*0034*/ 	.byte	0x04, 0x1c
        /*0036*/ 	.short	(.L_5553 - .L_5552)


	//   ....[0]....
.L_5552:
        /*0038*/ 	.word	0x000045f0


	//   ....[1]....
        /*003c*/ 	.word	0x00005ce0


	//----- nvinfo : EIATTR_MAX_THREADS
	.align		4
.L_5553:
        /*0040*/ 	.byte	0x04, 0x05
        /*0042*/ 	.short	(.L_5555 - .L_5554)
.L_5554:
        /*0044*/ 	.word	0x00000080
        /*0048*/ 	.word	0x00000001
        /*004c*/ 	.word	0x00000001


	//----- nvinfo : EIATTR_CRS_STACK_SIZE
	.align		4
.L_5555:
        /*0050*/ 	.byte	0x04, 0x1e
        /*0052*/ 	.short	(.L_5557 - .L_5556)
.L_5556:
        /*0054*/ 	.word	0x00000000


	//----- nvinfo : EIATTR_CBANK_PARAM_SIZE
	.align		4
.L_5557:
        /*0058*/ 	.byte	0x03, 0x19
        /*005a*/ 	.short	0x0290


	//----- nvinfo : EIATTR_PARAM_CBANK
	.align		4
        /*005c*/ 	.byte	0x04, 0x0a
        /*005e*/ 	.short	(.L_5559 - .L_5558)
	.align		4
.L_5558:
        /*0060*/ 	.word	index@(.nv.constant0._ZN2at6native18elementwise_kernelILi128ELi4EZNS0_22gpu_kernel_impl_nocastINS0_13BinaryFunctorIsssNS0_17BitwiseAndFunctorIsEEEEEEvRNS_18TensorIteratorBaseERKT_EUliE_EEviT1_)
        /*0064*/ 	.short	0x0210
        /*0066*/ 	.short	0x0290


	//----- nvinfo : EIATTR_SW_WAR
	.align		4
.L_5559:
        /*0068*/ 	.byte	0x04, 0x36
        /*006a*/ 	.short	(.L_5561 - .L_5560)
.L_5560:
        /*006c*/ 	.word	0x00000008
.L_5561:


//--------------------- .nv.info._ZN2at6native27unrolled_elementwise_kernelINS0_13BinaryFunctorIsssNS0_17BitwiseAndFunctorIsEEEESt5arrayIPcLm3EELi4E23TrivialOffsetCalculatorILi2EjES9_ILi1EjENS0_6memory15LoadWithoutCastENSC_16StoreWithoutCastEEEviT_T0_T2_T3_T4_T5_ --------------------------
	.section	.nv.info._ZN2at6native27unrolled_elementwise_kernelINS0_13BinaryFunctorIsssNS0_17BitwiseAndFunctorIsEEEESt5arrayIPcLm3EELi4E23TrivialOffsetCalculatorILi2EjES9_ILi1EjENS0_6memory15LoadWithoutCastENSC_16StoreWithoutCastEEEviT_T0_T2_T3_T4_T5_,"",@"SHT_CUDA_INFO"
	.sectionflags	@""
	.align	4


	//----- nvinfo : EIATTR_CUDA_API_VERSION
	.align		4
        /*0000*/ 	.byte	0x04, 0x37
        /*0002*/ 	.short	(.L_5563 - .L_5562)
.L_5562:
        /*0004*/ 	.word	0x00000082


	//----- nvinfo : EIATTR_KPARAM_INFO
	.align		4
.L_5563:
        /*0008*/ 	.byte	0x04, 0x17
        /*000a*/ 	.short	(.L_5565 - .L_5564)
.L_5564:
        /*000c*/ 	.word	0x00000000
        /*0010*/ 	.short	0x0006
        /*0012*/ 	.short	0x0023
        /*0014*/ 	.byte	0x00, 0xf0, 0x05, 0x00


	//----- nvinfo : EIATTR_KPARAM_INFO
	.align		4
.L_5565:
        /*0018*/ 	.byte	0x04, 0x17
        /*001a*/ 	.short	(.L_5567 - .L_5566)
.L_5566:
        /*001c*/ 	.word	0x00000000
        /*0020*/ 	.short	0x0005
        /*0022*/ 	.short	0x0022
        /*0024*/ 	.byte	0x00, 0xf0, 0x05, 0x00


	//----- nvinfo : EIATTR_KPARAM_INFO
	.align		4
.L_5567:
        /*0028*/ 	.byte	0x04, 0x17
        /*002a*/ 	.short	(.L_5569 - .L_5568)
.L_5568:
        /*002c*/ 	.word	0x00000000
        /*0030*/ 	.short	0x0004
        /*0032*/ 	.short	0x0021
        /*0034*/ 	.byte	0x00, 0xf0, 0x05, 0x00


	//----- nvinfo : EIATTR_KPARAM_INFO
	.align		4
.L_5569:
        /*0038*/ 	.byte	0x04, 0x17
        /*003a*/ 	.short	(.L_5571 - .L_5570)
.L_5570:
        /*003c*/ 	.word	0x00000000
        /*0040*/ 	.short	0x0003
        /*0042*/ 	.short	0x0020
        /*0044*/ 	.byte	0x00, 0xf0, 0x05, 0x00


	//----- nvinfo : EIATTR_KPARAM_INFO
	.align		4
.L_5571:
        /*0048*/ 	.byte	0x04, 0x17
        /*004a*/ 	.short	(.L_5573 - .L_5572)
.L_5572:
        /*004c*/ 	.word	0x00000000
        /*0050*/ 	.short	0x0002
        /*0052*/ 	.short	0x0008
        /*0054*/ 	.byte	0x00, 0xf0, 0x61, 0x00


	//----- nvinfo : EIATTR_KPARAM_INFO
	.align		4
.L_5573:
        /*0058*/ 	.byte	0x04, 0x17
        /*005a*/ 	.short	(.L_5575 - .L_5574)
.L_5574:
        /*005c*/ 	.word	0x00000000
        /*0060*/ 	.short	0x0001
        /*0062*/ 	.short	0x0004
        /*0064*/ 	.byte	0x00, 0xf0, 0x05, 0x00


	//----- nvinfo : EIATTR_KPARAM_INFO
	.align		4
.L_5575:
        /*0068*/ 	.byte	0x04, 0x17
        /*006a*/ 	.short	(.L_5577 - .L_5576)
.L_5576:
        /*006c*/ 	.word	0x00000000
        /*0070*/ 	.short	0x0000
        /*0072*/ 	.short	0x0000
        /*0074*/ 	.byte	0x00, 0xf0, 0x11, 0x00


	//----- nvinfo : EIATTR_SPARSE_MMA_MASK
	.align		4
.L_5577:
        /*0078*/ 	.byte	0x03, 0x50
        /*007a*/ 	.short	0x0000


	//----- nvinfo : EIATTR_MAXREG_COUNT
	.align		4
        /*007c*/ 	.byte	0x03, 0x1b
        /*007e*/ 	.short	0x00ff


	//----- nvinfo : EIATTR_MERCURY_ISA_VERSION
	.align		4
        /*0080*/ 	.byte	0x03, 0x5f
        /*0082*/ 	.short	0x0101


	//----- nvinfo : EIATTR_EXIT_INSTR_OFFSETS
	.align		4
        /*0084*/ 	.byte	0x04, 0x1c
        /*0086*/ 	.short	(.L_5579 - .L_5578)


	//   ....[0]....
.L_5578:
        /*0088*/ 	.word	0x000004b0


	//   ....[1]....
        /*008c*/ 	.word	0x00000510


	//----- nvinfo : EIATTR_MAX_THREADS
	.align		4
.L_5579:
        /*0090*/ 	.byte	0x04, 0x05
        /*0092*/ 	.short	(.L_5581 - .L_5580)
.L_5580:
        /*0094*/ 	.word	0x00000080
        /*0098*/ 	.word	0x00000001
        /*009c*/ 	.word	0x00000001


	//----- nvinfo : EIATTR_CRS_STACK_SIZE
	.align		4
.L_5581:
        /*00a0*/ 	.byte	0x04, 0x1e
        /*00a2*/ 	.short	(.L_5583 - .L_5582)
.L_5582:
        /*00a4*/ 	.word	0x00000000


	//----- nvinfo : EIATTR_CBANK_PARAM_SIZE
	.align		4
.L_5583:
        /*00a8*/ 	.byte	0x03, 0x19
        /*00aa*/ 	.short	0x0024


	//----- nvinfo : EIATTR_PARAM_CBANK
	.align		4
        /*00ac*/ 	.byte	0x04, 0x0a
        /*00ae*/ 	.short	(.L_5585 - .L_5584)
	.align		4
.L_5584:
        /*00b0*/ 	.word	index@(.nv.constant0._ZN2at6native27unrolled_elementwise_kernelINS0_13BinaryFunctorIsssNS0_17BitwiseAndFunctorIsEEEESt5arrayIPcLm3EELi4E23TrivialOffsetCalculatorILi2EjES9_ILi1EjENS0_6memory15LoadWithoutCastENSC_16StoreWithoutCastEEEviT_T0_T2_T3_T4_T5_)
        /*00b4*/ 	.short	0x0210
        /*00b6*/ 	.short	0x0024


	//----- nvinfo : EIATTR_SW_WAR
	.align		4
.L_5585:
        /*00b8*/ 	.byte	0x04, 0x36
        /*00ba*/ 	.short	(.L_5587 - .L_5586)
.L_5586:
        /*00bc*/ 	.word	0x00000008
.L_5587:


//--------------------- .nv.info._ZN2at6native29vectorized_elementwise_kernelILi2ENS0_13BinaryFunctorIsssNS0_17BitwiseAndFunctorIsEEEESt5arrayIPcLm3EEEEviT0_T1_ --------------------------
	.section	.nv.info._ZN2at6native29vectorized_elementwise_kernelILi2ENS0_13BinaryFunctorIsssNS0_17BitwiseAndFunctorIsEEEESt5arrayIPcLm3EEEEviT0_T1_,"",@"SHT_CUDA_INFO"
	.sectionflags	@""
	.align	4


	//----- nvinfo : EIATTR_CUDA_API_VERSION
	.align		4
        /*0000*/ 	.byte	0x04, 0x37
        /*0002*/ 	.short	(.L_5589 - .L_5588)
.L_5588:
        /*0004*/ 	.word	0x00000082


	//----- nvinfo : EIATTR_KPARAM_INFO
	.align		4
.L_5589:
        /*0008*/ 	.byte	0x04, 0x17
        /*000a*/ 	.short	(.L_5591 - .L_5590)
.L_5590:
        /*000c*/ 	.word	0x00000000
        /*0010*/ 	.short	0x0002
        /*0012*/ 	.short	0x0008
        /*0014*/ 	.byte	0x00, 0xf0, 0x61, 0x00


	//----- nvinfo : EIATTR_KPARAM_INFO
	.align		4
.L_5591:
        /*0018*/ 	.byte	0x04, 0x17
        /*001a*/ 	.short	(.L_5593 - .L_5592)
.L_5592:
        /*001c*/ 	.word	0x00000000
        /*0020*/ 	.short	0x0001
        /*0022*/ 	.short	0x0004
        /*0024*/ 	.byte	0x00, 0xf0, 0x05, 0x00


	//----- nvinfo : EIATTR_KPARAM_INFO
	.align		4
.L_5593:
        /*0028*/ 	.byte	0x04, 0x17
        /*002a*/ 	.short	(.L_5595 - .L_5594)
.L_5594:
        /*002c*/ 	.word	0x00000000
        /*0030*/ 	.short	0x0000
        /*0032*/ 	.short	0x0000
        /*0034*/ 	.byte	0x00, 0xf0, 0x11, 0x00


	//----- nvinfo : EIATTR_SPARSE_MMA_MASK
	.align		4
.L_5595:
        /*0038*/ 	.byte	0x03, 0x50
        /*003a*/ 	.short	0x0000


	//----- nvinfo : EIATTR_MAXREG_COUNT
	.align		4
        /*003c*/ 	.byte	0x03, 0x1b
        /*003e*/ 	.short	0x00ff


	//----- nvinfo : EIATTR_MERCURY_ISA_VERSION
	.align		4
        /*0040*/ 	.byte	0x03, 0x5f
        /*0042*/ 	.short	0x0101


	//----- nvinfo : EIATTR_EXIT_INSTR_OFFSETS
	.align		4
        /*0044*/ 	.byte	0x04, 0x1c
        /*0046*/ 	.short	(.L_5597 - .L_5596)


	//   ....[0]....
.L_5596:
        /*0048*/ 	.word	0x00000320


	//   ....[1]....
        /*004c*/ 	.word	0x00000ca0


	//   ....[2]....
        /*0050*/ 	.word	0x00000cf0


	//----- nvinfo : EIATTR_MAX_THREADS
	.align		4
.L_5597:
        /*0054*/ 	.byte	0x04, 0x05
        /*0056*/ 	.short	(.L_5599 - .L_5598)
.L_5598:
        /*0058*/ 	.word	0x00000080
        /*005c*/ 	.word	0x00000001
        /*0060*/ 	.word	0x00000001


	//----- nvinfo : EIATTR_CRS_STACK_SIZE
	.align		4
.L_5599:
        /*0064*/ 	.byte	0x04, 0x1e
        /*0066*/ 	.short	(.L_5601 - .L_5600)
.L_5600:
        /*0068*/ 	.word	0x00000000


	//----- nvinfo : EIATTR_CBANK_PARAM_SIZE
	.align		4
.L_5601:
        /*006c*/ 	.byte	0x03, 0x19
        /*006e*/ 	.short	0x0020


	//----- nvinfo : EIATTR_PARAM_CBANK
	.align		4
        /*0070*/ 	.byte	0x04, 0x0a
        /*0072*/ 	.short	(.L_5603 - .L_5602)
	.align		4
.L_5602:
        /*0074*/ 	.word	index@(.nv.constant0._ZN2at6native29vectorized_elementwise_kernelILi2ENS0_13BinaryFunctorIsssNS0_17BitwiseAndFunctorIsEEEESt5arrayIPcLm3EEEEviT0_T1_)
        /*0078*/ 	.short	0x0210
        /*007a*/ 	.short	0x0020


	//----- nvinfo : EIATTR_SW_WAR
	.align		4
.L_5603:
        /*007c*/ 	.byte	0x04, 0x36
        /*007e*/ 	.short	(.L_5605 - .L_5604)
.L_5604:
        /*0080*/ 	.word	0x00000008
.L_5605:


//--------------------- .nv.info._ZN2at6native29vectorized_elementwise_kernelILi4ENS0_13BinaryFunctorIsssNS0_17BitwiseAndFunctorIsEEEESt5arrayIPcLm3EEEEviT0_T1_ --------------------------
	.section	.nv.info._ZN2at6native29vectorized_elementwise_kernelILi4ENS0_13BinaryFunctorIsssNS0_17BitwiseAndFunctorIsEEEESt5arrayIPcLm3EEEEviT0_T1_,"",@"SHT_CUDA_INFO"
	.sectionflags	@""
	.align	4


	//----- nvinfo : EIATTR_CUDA_API_VERSION
	.align		4
        /*0000*/ 	.byte	0x04, 0x37
        /*0002*/ 	.short	(.L_5607 - .L_5606)
.L_5606:
        /*0004*/ 	.word	0x00000082


	//----- nvinfo : EIATTR_KPARAM_INFO
	.align		4
.L_5607:
        /*0008*/ 	.byte	0x04, 0x17
        /*000a*/ 	.short	(.L_5609 - .L_5608)
.L_5608:
        /*000c*/ 	.word	0x00000000
        /*0010*/ 	.short	0x0002
        /*0012*/ 	.short	0x0008
        /*0014*/ 	.byte	0x00, 0xf0, 0x61, 0x00


	//----- nvinfo : EIATTR_KPARAM_INFO
	.align		4
.L_5609:
        /*0018*/ 	.byte	0x04, 0x17
        /*001a*/ 	.short	(.L_5611 - .L_5610)
.L_5610:
        /*001c*/ 	.word	0x00000000
        /*0020*/ 	.short	0x0001
        /*0022*/ 	.short	0x0004
        /*0024*/ 	.byte	0x00, 0xf0, 0x05, 0x00


	//----- nvinfo : EIATTR_KPARAM_INFO
	.align		4
.L_5611:
        /*0028*/ 	.byte	0x04, 0x17
        /*002a*/ 	.short	(.L_5613 - .L_5612)
.L_5612:
        /*002c*/ 	.word	0x00000000
        /*0030*/ 	.short	0x0000
        /*0032*/ 	.short	0x0000
        /*0034*/ 	.byte	0x00, 0xf0, 0x11, 0x00


	//----- nvinfo : EIATTR_SPARSE_MMA_MASK
	.align		4
.L_5613:
        /*0038*/ 	.byte	0x03, 0x50
        /*003a*/ 	.short	0x0000


	//----- nvinfo : EIATTR_MAXREG_COUNT
	.align		4
        /*003c*/ 	.byte	0x03, 0x1b
        /*003e*/ 	.short	0x00ff


	//----- nvinfo : EIATTR_MERCURY_ISA_VERSION
	.align		4
        /*0040*/ 	.byte	0x03, 0x5f
        /*0042*/ 	.short	0x0101


	//----- nvinfo : EIATTR_EXIT_INSTR_OFFSETS
	.align		4
        /*0044*/ 	.byte	0x04, 0x1c
        /*0046*/ 	.short	(.L_5615 - .L_5614)


	//   ....[0]....
.L_5614:
        /*0048*/ 	.word	0x000002c0


	//   ....[1]....
        /*004c*/ 	.word	0x00000c40


	//   ....[2]....
        /*0050*/ 	.word	0x00000c90


	//----- nvinfo : EIATTR_MAX_THREADS
	.align		4
.L_5615:
        /*0054*/ 	.byte	0x04, 0x05
        /*0056*/ 	.short	(.L_5617 - .L_5616)
.L_5616:
        /*0058*/ 	.word	0x00000080
        /*005c*/ 	.word	0x00000001
        /*0060*/ 	.word	0x00000001


	//----- nvinfo : EIATTR_CRS_STACK_SIZE
	.align		4
.L_5617:
        /*0064*/ 	.byte	0x04, 0x1e
        /*0066*/ 	.short	(.L_5619 - .L_5618)
.L_5618:
        /*0068*/ 	.word	0x00000000


	//----- nvinfo : EIATTR_CBANK_PARAM_SIZE
	.align		4
.L_5619:
        /*006c*/ 	.byte	0x03, 0x19
        /*006e*/ 	.short	0x0020


	//----- nvinfo : EIATTR_PARAM_CBANK
	.align		4
        /*0070*/ 	.byte	0x04, 0x0a
        /*0072*/ 	.short	(.L_5621 - .L_5620)
	.align		4
.L_5620:
        /*0074*/ 	.word	index@(.nv.constant0._ZN2at6native29vectorized_elementwise_kernelILi4ENS0_13BinaryFunctorIsssNS0_17BitwiseAndFunctorIsEEEESt5arrayIPcLm3EEEEviT0_T1_)
        /*0078*/ 	.short	0x0210
        /*007a*/ 	.short	0x0020


	//----- nvinfo : EIATTR_SW_WAR
	.align		4
.L_5621:
        /*007c*/ 	.byte	0x04, 0x36
        /*007e*/ 	.short	(.L_5623 - .L_5622)
.L_5622:
        /*0080*/ 	.word	0x00000008
.L_5623:


//--------------------- .nv.info._ZN2at6native29vectorized_elementwise_kernelILi8ENS0_13BinaryFunctorIsssNS0_17BitwiseAndFunctorIsEEEESt5arrayIPcLm3EEEEviT0_T1_ --------------------------
	.section	.nv.info._ZN2at6native29vectorized_elementwise_kernelILi8ENS0_13BinaryFunctorIsssNS0_17BitwiseAndFunctorIsEEEESt5arrayIPcLm3EEEEviT0_T1_,"",@"SHT_CUDA_INFO"
	.sectionflags	@""
	.align	4


	//----- nvinfo : EIATTR_CUDA_API_VERSION
	.align		4
        /*0000*/ 	.byte	0x04, 0x37
        /*0002*/ 	.short	(.L_5625 - .L_5624)
.L_5624:
        /*0004*/ 	.word	0x00000082


	//----- nvinfo : EIATTR_KPARAM_INFO
	.align		4
.L_5625:
        /*0008*/ 	.byte	0x04, 0x17
        /*000a*/ 	.short	(.L_5627 - .L_5626)
.L_5626:
        /*000c*/ 	.word	0x00000000
        /*0010*/ 	.short	0x0002
        /*0012*/ 	.short	0x0008
        /*0014*/ 	.byte	0x00, 0xf0, 0x61, 0x00


	//----- nvinfo : EIATTR_KPARAM_INFO
	.align		4
.L_5627:
        /*0018*/ 	.byte	0x04, 0x17
        /*001a*/ 	.short	(.L_5629 - .L_5628)
.L_5628:
        /*001c*/ 	.word	0x00000000
        /*0020*/ 	.short	0x0001
        /*0022*/ 	.short	0x0004
        /*0024*/ 	.byte	0x00, 0xf0, 0x05, 0x00


	//----- nvinfo : EIATTR_KPARAM_INFO
	.align		4
.L_5629:
        /*0028*/ 	.byte	0x04, 0x17
        /*002a*/ 	.short	(.L_5631 - .L_5630)
.L_5630:
        /*002c*/ 	.word	0x00000000
        /*0030*/ 	.short	0x0000
        /*0032*/ 	.short	0x0000
        /*0034*/ 	.byte	0x00, 0xf0, 0x11, 0x00


	//----- nvinfo : EIATTR_SPARSE_MMA_MASK
	.align		4
.L_5631:
        /*0038*/ 	.byte	0x03, 0x50
        /*003a*/ 	.short	0x0000


	//----- nvinfo : EIATTR_MAXREG_COUNT
	.align		4
        /*003c*/ 	.byte	0x03, 0x1b
        /*003e*/ 	.short	0x00ff


	//----- nvinfo : EIATTR_MERCURY_ISA_VERSION
	.align		4
        /*0040*/ 	.byte	0x03, 0x5f
        /*0042*/ 	.short	0x0101


	//----- nvinfo : EIATTR_EXIT_INSTR_OFFSETS
	.align		4
        /*0044*/ 	.byte	0x04, 0x1c
        /*0046*/ 	.short	(.L_5633 - .L_5632)


	//   ....[0]....
.L_5632:
        /*0048*/ 	.word	0x00000290


	//   ....[1]....
        /*004c*/ 	.word	0x00000c10


	//   ....[2]....
        /*0050*/ 	.word	0x00000c60


	//----- nvinfo : EIATTR_MAX_THREADS
	.align		4
.L_5633:
        /*0054*/ 	.byte	0x04, 0x05
        /*0056*/ 	.short	(.L_5635 - .L_5634)
.L_5634:
        /*0058*/ 	.word	0x00000080
        /*005c*/ 	.word	0x00000001
        /*0060*/ 	.word	0x00000001


	//----- nvinfo : EIATTR_CRS_STACK_SIZE
	.align		4
.L_5635:
        /*0064*/ 	.byte	0x04, 0x1e
        /*0066*/ 	.short	(.L_5637 - .L_5636)
.L_5636:
        /*0068*/ 	.word	0x00000000


	//----- nvinfo : EIATTR_CBANK_PARAM_SIZE
	.align		4
.L_5637:
        /*006c*/ 	.byte	0x03, 0x19
        /*006e*/ 	.short	0x0020


	//----- nvinfo : EIATTR_PARAM_CBANK
	.align		4
        /*0070*/ 	.byte	0x04, 0x0a
        /*0072*/ 	.short	(.L_5639 - .L_5638)
	.align		4
.L_5638:
        /*0074*/ 	.word	index@(.nv.constant0._ZN2at6native29vectorized_elementwise_kernelILi8ENS0_13BinaryFunctorIsssNS0_17BitwiseAndFunctorIsEEEESt5arrayIPcLm3EEEEviT0_T1_)
        /*0078*/ 	.short	0x0210
        /*007a*/ 	.short	0x0020


	//----- nvinfo : EIATTR_SW_WAR
	.align		4
.L_5639:
        /*007c*/ 	.byte	0x04, 0x36
        /*007e*/ 	.short	(.L_5641 - .L_5640)
.L_5640:
        /*0080*/ 	.word	0x00000008
.L_5641:


//--------------------- .nv.info._ZN2at6native18elementwise_kernelILi128ELi4EZNS0_15gpu_kernel_implINS0_13AUnaryFunctorIlllNS0_17BitwiseAndFunctorIlEEEEEEvRNS_18TensorIteratorBaseERKT_EUliE_EEviT1_ --------------------------
	.section	.nv.info._ZN2at6native18elementwise_kernelILi128ELi4EZNS0_15gpu_kernel_implINS0_13AUnaryFunctorIlllNS0_17BitwiseAndFunctorIlEEEEEEvRNS_18TensorIteratorBaseERKT_EUliE_EEviT1_,"",@"SHT_CUDA_INFO"
	.sectionflags	@""
	.align	4


	//----- nvinfo : EIATTR_CUDA_API_VERSION
	.align		4
        /*0000*/ 	.byte	0x04, 0x37
        /*0002*/ 	.short	(.L_5643 - .L_5642)
.L_5642:
        /*0004*/ 	.word	0x00000082


	//----- nvinfo : EIATTR_KPARAM_INFO
	.align		4
.L_5643:
        /*0008*/ 	.byte	0x04, 0x17
        /*000a*/ 	.short	(.L_5645 - .L_5644)
.L_5644:
        /*000c*/ 	.word	0x00000000
        /*0010*/ 	.short	0x0001
        /*0012*/ 	.short	0x0008
        /*0014*/ 	.byte	0x00, 0xf0, 0xa1, 0x08


	//----- nvinfo : EIATTR_KPARAM_INFO
	.align		4
.L_5645:
        /*0018*/ 	.byte	0x04, 0x17
        /*001a*/ 	.short	(.L_5647 - .L_5646)
.L_5646:
        /*001c*/ 	.word	0x00000000
        /*0020*/ 	.short	0x0000
        /*0022*/ 	.short	0x0000
        /*0024*/ 	.byte	0x00, 0xf0, 0x11, 0x00


	//----- nvinfo : EIATTR_SPARSE_MMA_MASK
	.align		4
.L_5647:
        /*0028*/ 	.byte	0x03, 0x50
        /*002a*/ 	.short	0x0000


	//----- nvinfo : EIATTR_MAXREG_COUNT
	.align		4
        /*002c*/ 	.byte	0x03, 0x1b
        /*002e*/ 	.short	0x0080


	//----- nvinfo : EIATTR_EXTERNS
	.align		4
        /*0030*/ 	.byte	0x04, 0x0f
        /*0032*/ 	.short	(.L_5649 - .L_5648)


	//   ....[0]....
	.align		4
.L_5648:
        /*0034*/ 	.word	index@(__assertfail)


	//----- nvinfo : EIATTR_MERCURY_ISA_VERSION
	.align		4
.L_5649:
        /*0038*/ 	.byte	0x03, 0x5f
        /*003a*/ 	.short	0x0101


	//----- nvinfo : EIATTR_SYSCALL_OFFSETS
	.align		4
        /*003c*/ 	.byte	0x04, 0x46
        /*003e*/ 	.short	(.L_5651 - .L_5650)


	//   ....[0]....
.L_5650:
        /*0040*/ 	.word	0x000021d0


	//   ....[1]....
        /*0044*/ 	.word	0x00003070


	//   ....[2]....
        /*0048*/ 	.word	0x00005250


	//   ....[3]....
        /*004c*/ 	.word	0x000060f0


	//   ....[4]....
        /*0050*/ 	.word	0x000082c0


	//   ....[5]....
        /*0054*/ 	.word	0x00009160


	//   ....[6]....
        /*0058*/ 	.word	0x0000b320


	//   ....[7]....
        /*005c*/ 	.word	0x0000c1c0


	//----- nvinfo : EIATTR_EXIT_INSTR_OFFSETS
	.align		4
.L_5651:
        /*0060*/ 	.byte	0x04, 0x1c
        /*0062*/ 	.short	(.L_5653 - .L_5652)


	//   ....[0]....
.L_5652:
        /*0064*/ 	.word	0x000091f0


	//   ....[1]....
        /*0068*/ 	.word	0x0000b4a0


	//   ....[2]....
        /*006c*/ 	.word	0x0000b4c0


	//   ....[3]....
        /*0070*/ 	.word	0x0000b540


	//   ....[4]....
        /*0074*/ 	.word	0x0000b560


	//   ....[5]....
        /*0078*/ 	.word	0x0000b580


	//   ....[6]....
        /*007c*/ 	.word	0x0000b610


	//   ....[7]....
        /*0080*/ 	.word	0x0000b650


	//   ....[8]....
        /*0084*/ 	.word	0x0000b6f0


	//   ....[9]....
        /*0088*/ 	.word	0x0000b740


	//   ....[10]....
        /*008c*/ 	.word	0x0000b770


	//   ....[11]....
        /*0090*/ 	.word	0x0000b840


	//   ....[12]....
        /*0094*/ 	.word	0x0000b880


	//   ....[13]....
        /*0098*/ 	.word	0x0000ba10


	//   ....[14]....
        /*009c*/ 	.word	0x0000bb70


	//   ....[15]....
        /*00a0*/ 	.word	0x0000bbb0


	//   ....[16]....
        /*00a4*/ 	.word	0x0000bc50


	//   ....[17]....
        /*00a8*/ 	.word	0x0000bdd0


	//   ....[18]....
        /*00ac*/ 	.word	0x0000bf50


	//   ....[19]....
        /*00b0*/ 	.word	0x0000c0c0


	//   ....[20]....
        /*00b4*/ 	.word	0x0000c1d0


	//   ....[21]....
        /*00b8*/ 	.word	0x0000c1f0


	//   ....[22]....
        /*00bc*/ 	.word	0x0000c210


	//----- nvinfo : EIATTR_MAX_THREADS
	.align		4
.L_5653:
        /*00c0*/ 	.byte	0x04, 0x05
        /*00c2*/ 	.short	(.L_5655 - .L_5654)
.L_5654:
        /*00c4*/ 	.word	0x00000080
        /*00c8*/ 	.word	0x00000001
        /*00cc*/ 	.word	0x00000001


	//----- nvinfo : EIATTR_CRS_STACK_SIZE
	.align		4
.L_5655:
        /*00d0*/ 	.byte	0x04, 0x1e
        /*00d2*/ 	.short	(.L_5657 - .L_5656)
.L_5656:
        /*00d4*/ 	.word	0x00000000


	//----- nvinfo : EIATTR_CBANK_PARAM_SIZE
	.align		4
.L_5657:
        /*00d8*/ 	.byte	0x03, 0x19
        /*00da*/ 	.short	0x0230


	//----- nvinfo : EIATTR_PARAM_CBANK
	.align		4
        /*00dc*/ 	.byte	0x04, 0x0a
        /*00de*/ 	.short	(.L_5659 - .L_5658)
	.align		4
.L_5658:
        /*00e0*/ 	.word	index@(.nv.constant0._ZN2at6native18elementwise_kernelILi128ELi4EZNS0_15gpu_kernel_implINS0_13AUnaryFunctorIlllNS0_17BitwiseAndFunctorIlEEEEEEvRNS_18TensorIteratorBaseERKT_EUliE_EEviT1_)
        /*00e4*/ 	.short	0x0210
        /*00e6*/ 	.short	0x0230


	//----- nvinfo : EIATTR_SW_WAR
	.align		4
.L_5659:
        /*00e8*/ 	.byte	0x04, 0x36
        /*00ea*/ 	.short	(.L_5661 - .L_5660)
.L_5660:
        /*00ec*/ 	.word	0x00000008
.L_5661:


//--------------------- .nv.info._ZN2at6native27unrolled_elementwise_kernelINS0_13AUnaryFunctorIlllNS0_17BitwiseAndFunctorIlEEEESt5arrayIPcLm2EELi4E23TrivialOffsetCalculatorILi1EjESA_NS0_6memory12LoadWithCastILi1EEENSB_13StoreWithCastILi1EEEEEviT_T0_T2_T3_T4_T5_ --------------------------
	.section	.nv.info._ZN2at6native27unrolled_elementwise_kernelINS0_13AUnaryFunctorIlllNS0_17BitwiseAndFunctorIlEEEESt5arrayIPcLm2EELi4E23TrivialOffsetCalculatorILi1EjESA_NS0_6memory12LoadWithCastILi1EEENSB_13StoreWithCastILi1EEEEEviT_T0_T2_T3_T4_T5_,"",@"SHT_CUDA_INFO"
	.sectionflags	@""
	.align	4


	//----- nvinfo : EIATTR_CUDA_API_VERSION
	.align		4
        /*0000*/ 	.byte	0x04, 0x37
        /*0002*/ 	.short	(.L_5663 - .L_5662)
.L_5662:
        /*0004*/ 	.word	0x00000082


	//----- nvinfo : EIATTR_KPARAM_INFO
	.align		4
.L_5663:
        /*0008*/ 	.byte	0x04, 0x17
        /*000a*/ 	.short	(.L_5665 - .L_5664)
.L_5664:
        /*000c*/ 	.word	0x00000000
        /*0010*/ 	.short	0x0006
        /*0012*/ 	.short	0x0034
        /*0014*/ 	.byte	0x00, 0xf0, 0x21, 0x00


	//----- nvinfo : EIATTR_KPARAM_INFO
	.align		4
.L_5665:
        /*0018*/ 	.byte	0x04, 0x17
        /*001a*/ 	.short	(.L_5667 - .L_5666)
.L_5666:
        /*001c*/ 	.word	0x00000000
        /*0020*/ 	.short	0x0005
        /*0022*/ 	.short	0x002c
        /*0024*/ 	.byte	0x00, 0xf0, 0x21, 0x00


	//----- nvinfo : EIATTR_KPARAM_INFO
	.align		4
.L_5667:
        /*0028*/ 	.byte	0x04, 0x17
        /*002a*/ 	.short	(.L_5669 - .L_5668)
.L_5668:
        /*002c*/ 	.word	0x00000000
        /*0030*/ 	.short	0x0004
        /*0032*/ 	.short	0x0029
        /*0034*/ 	.byte	0x00, 0xf0, 0x05, 0x00


	//----- nvinfo : EIATTR_KPARAM_INFO
	.align		4
.L_5669:
        /*0038*/ 	.byte	0x04, 0x17
        /*003a*/ 	.short	(.L_5671 - .L_5670)
.L_5670:
        /*003c*/ 	.word	0x00000000
        /*0040*/ 	.short	0x0003
        /*0042*/ 	.short	0x0028
        /*0044*/ 	.byte	0x00, 0xf0, 0x05, 0x00


	//----- nvinfo : EIATTR_KPARAM_INFO
	.align		4
.L_5671:
        /*0048*/ 	.byte	0x04, 0x17
        /*004a*/ 	.short	(.L_5673 - .L_5672)
.L_5672:
        /*004c*/ 	.word	0x00000000
        /*0050*/ 	.short	0x0002
        /*0052*/ 	.short	0x0018
        /*0054*/ 	.byte	0x00, 0xf0, 0x41, 0x00


	//----- nvinfo : EIATTR_KPARAM_INFO
	.align		4
.L_5673:
        /*0058*/ 	.byte	0x04, 0x17
        /*005a*/ 	.short	(.L_5675 - .L_5674)
.L_5674:
        /*005c*/ 	.word	0x00000000
        /*0060*/ 	.short	0x0001
        /*0062*/ 	.short	0x0008
        /*0064*/ 	.byte	0x00, 0xf0, 0x41, 0x00


	//----- nvinfo : EIATTR_KPARAM_INFO
	.align		4
.L_5675:
        /*0068*/ 	.byte	0x04, 0x17
        /*006a*/ 	.short	(.L_5677 - .L_5676)
.L_5676:
        /*006c*/ 	.word	0x00000000
        /*0070*/ 	.short	0x0000
        /*0072*/ 	.short	0x0000
        /*0074*/ 	.byte	0x00, 0xf0, 0x11, 0x00


	//----- nvinfo : EIATTR_SPARSE_MMA_MASK
	.align		4
.L_5677:
        /*0078*/ 	.byte	0x03, 0x50
        /*007a*/ 	.short	0x0000


	//----- nvinfo : EIATTR_MAXREG_COUNT
	.align		4
        /*007c*/ 	.byte	0x03, 0x1b
        /*007e*/ 	.short	0x00ff


	//----- nvinfo : EIATTR_EXTERNS
	.align		4
        /*0080*/ 	.byte	0x04, 0x0f
        /*0082*/ 	.short	(.L_5679 - .L_5678)


	//   ....[0]....
	.align		4
.L_5678:
        /*0084*/ 	.word	index@(__assertfail)


	//----- nvinfo : EIATTR_MERCURY_ISA_VERSION
	.align		4
.L_5679:
        /*0088*/ 	.byte	0x03, 0x5f
        /*008a*/ 	.short	0x0101


	//----- nvinfo : EIATTR_SYSCALL_OFFSETS
	.align		4
        /*008c*/ 	.byte	0x04, 0x46
        /*008e*/ 	.short	(.L_5681 - .L_5680)


	//   ....[0]....
.L_5680:
        /*0090*/ 	.word	0x00000ef0


	//   ....[1]....
        /*0094*/ 	.word	0x00001df0


	//   ....[2]....
        /*0098*/ 	.word	0x00002d00


	//   ....[3]....
        /*009c*/ 	.word	0x00003be0


	//   ....[4]....
        /*00a0*/ 	.word	0x00004b80


	//   ....[5]....
        /*00a4*/ 	.word	0x00005a50


	//   ....[6]....
        /*00a8*/ 	.word	0x00006910


	//   ....[7]....
        /*00ac*/ 	.word	0x000077d0


	//----- nvinfo : EIATTR_EXIT_INSTR_OFFSETS
	.align		4
.L_5681:
        /*00b0*/ 	.byte	0x04, 0x1c
        /*00b2*/ 	.short	(.L_5683 - .L_5682)


	//   ....[0]....
.L_5682:
        /*00b4*/ 	.word	0x00006990


	//   ....[1]....
        /*00b8*/ 	.word	0x00006ac0


	//   ....[2]....
        /*00bc*/ 	.word	0x00006ae0


	//   ....[3]....
        /*00c0*/ 	.word	0x00006b60


	//   ....[4]....
        /*00c4*/ 	.word	0x00006b80


	//   ....[5]....
        /*00c8*/ 	.word	0x00006ba0


	//   ....[6]....
        /*00cc*/ 	.word	0x00006c30


	//   ....[7]....
        /*00d0*/ 	.word	0x00006c70


	//   ....[8]....
        /*00d4*/ 	.word	0x00006d10


	//   ....[9]....
        /*00d8*/ 	.word	0x00006d60


	//   ....[10]....
        /*00dc*/ 	.word	0x00006d90


	//   ....[11]....
        /*00e0*/ 	.word	0x00006e60


	//   ....[12]....
        /*00e4*/ 	.word	0x00006ea0


	//   ....[13]....
        /*00e8*/ 	.word	0x00007030


	//   ....[14]....
        /*00ec*/ 	.word	0x00007190


	//   ....[15]....
        /*00f0*/ 	.word	0x000071d0


	//   ....[16]....
        /*00f4*/ 	.word	0x00007270


	//   ....[17]....
        /*00f8*/ 	.word	0x000073f0


	//   ....[18]....
        /*00fc*/ 	.word	0x00007570


	//   ....[19]....
        /*0100*/ 	.word	0x000076d0


	//   ....[20]....
        /*0104*/ 	.word	0x000077e0


	//   ....[21]....
        /*0108*/ 	.word	0x00007800


	//   ....[22]....
        /*010c*/ 	.word	0x00007820


	//----- nvinfo : EIATTR_MAX_THREADS
	.align		4
.L_5683:
        /*0110*/ 	.byte	0x04, 0x05
        /*0112*/ 	.short	(.L_5685 - .L_5684)
.L_5684:
        /*0114*/ 	.word	0x00000080
        /*0118*/ 	.word	0x00000001
        /*011c*/ 	.word	0x00000001


	//----- nvinfo : EIATTR_CRS_STACK_SIZE
	.align		4
.L_5685:
        /*0120*/ 	.byte	0x04, 0x1e
        /*0122*/ 	.short	(.L_5687 - .L_5686)
.L_5686:
        /*0124*/ 	.word	0x00000000


	//----- nvinfo : EIATTR_CBANK_PARAM_SIZE
	.align		4
.L_5687:
        /*0128*/ 	.byte	0x03, 0x19
        /*012a*/ 	.short	0x003c


	//----- nvinfo : EIATTR_PARAM_CBANK
	.align		4
        /*012c*/ 	.byte	0x04, 0x0a
        /*012e*/ 	.short	(.L_5689 - .L_5688)
	.align		4
.L_5688:
        /*0130*/ 	.word	index@(.nv.constant0._ZN2at6native27unrolled_elementwise_kernelINS0_13AUnaryFunctorIlllNS0_17BitwiseAndFunctorIlEEEESt5arrayIPcLm2EELi4E23TrivialOffsetCalculatorILi1EjESA_NS0_6memory12LoadWithCastILi1EEENSB_13StoreWithCastILi1EEEEEviT_T0_T2_T3_T4_T5_)
        /*0134*/ 	.short	0x0210
        /*0136*/ 	.short	0x003c


	//----- nvinfo : EIATTR_SW_WAR
	.align		4
.L_5689:
        /*0138*/ 	.byte	0x04, 0x36
        /*013a*/ 	.short	(.L_5691 - .L_5690)
.L_5690:
        /*013c*/ 	.word	0x00000008
.L_5691:


//--------------------- .nv.info._ZN2at6native18elementwise_kernelILi128ELi2EZNS0_22gpu_kernel_impl_nocastINS0_13AUnaryFunctorIlllNS0_17BitwiseAndFunctorIlEEEEEEvRNS_18TensorIteratorBaseERKT_EUliE_EEviT1_ --------------------------
	.section	.nv.info._ZN2at6native18elementwise_kernelILi128ELi2EZNS0_22gpu_kernel_impl_nocastINS0_13AUnaryFunctorIlllNS0_17BitwiseAndFunctorIlEEEEEEvRNS_18TensorIteratorBaseERKT_EUliE_EEviT1_,"",@"SHT_CUDA_INFO"
	.sectionflags	@""
	.align	4


	//----- nvinfo : EIATTR_CUDA_API_VERSION
	.align		4
        /*0000*/ 	.byte	0x04, 0x37
        /*0002*/ 	.short	(.L_5693 - .L_5692)
.L_5692:
        /*0004*/ 	.word	0x00000082


	//----- nvinfo : EIATTR_KPARAM_INFO
	.align		4
.L_5693:
        /*0008*/ 	.byte	0x04, 0x17
        /*000a*/ 	.short	(.L_5695 - .L_5694)
.L_5694:
        /*000c*/ 	.word	0x00000000
        /*0010*/ 	.short	0x0001
        /*0012*/ 	.short	0x0008
        /*0014*/ 	.byte	0x00, 0xf0, 0x81, 0x08


	//----- nvinfo : EIATTR_KPARAM_INFO
	.align		4
.L_5695:
        /*0018*/ 	.byte	0x04, 0x17
        /*001a*/ 	.short	(.L_5697 - .L_5696)
.L_5696:
        /*001c*/ 	.word	0x00000000
        /*0020*/ 	.short	0x0000
        /*0022*/ 	.short	0x0000
        /*0024*/ 	.byte	0x00, 0xf0, 0x11, 0x00


	//----- nvinfo : EIATTR_SPARSE_MMA_MASK
	.align		4
.L_5697:
        /*0028*/ 	.byte	0x03, 0x50
        /*002a*/ 	.short	0x0000


	//----- nvinfo : EIATTR_MAXREG_COUNT
	.align		4
        /*002c*/ 	.byte	0x03, 0x1b
        /*002e*/ 	.short	0x0080


	//----- nvinfo : EIATTR_MERCURY_ISA_VERSION
	.align		4
        /*0030*/ 	.byte	0x03, 0x5f
        /*0032*/ 	.short	0x0101


	//----- nvinfo : EIATTR_EXIT_INSTR_OFFSETS
	.align		4
        /*0034*/ 	.byte	0x04, 0x1c
        /*0036*/ 	.short	(.L_5699 - .L_5698)


	//   ....[0]....
.L_5698:
        /*0038*/ 	.word	0x00001460


	//   ....[1]....
        /*003c*/ 	.word	0x00002810


	//----- nvinfo : EIATTR_MAX_THREADS
	.align		4
.L_5699:
        /*0040*/ 	.byte	0x04, 0x05
        /*0042*/ 	.short	(.L_5701 - .L_5700)
.L_5700:
        /*0044*/ 	.word	0x00000080
        /*0048*/ 	.word	0x00000001
        /*004c*/ 	.word	0x00000001


	//----- nvinfo : EIATTR_CRS_STACK_SIZE
	.align		4
.L_5701:
        /*0050*/ 	.byte	0x04, 0x1e
        /*0052*/ 	.short	(.L_5703 - .L_5702)
.L_5702:
        /*0054*/ 	.word	0x00000000


	//----- nvinfo : EIATTR_CBANK_PARAM_SIZE
	.align		4
.L_5703:
        /*0058*/ 	.byte	0x03, 0x19
        /*005a*/ 	.short	0x0228


	//----- nvinfo : EIATTR_PARAM_CBANK
	.align		4
        /*005c*/ 	.byte	0x04, 0x0a
        /*005e*/ 	.short	(.L_5705 - .L_5704)
	.align		4
.L_5704:
        /*0060*/ 	.word	index@(.nv.constant0._ZN2at6native18elementwise_kernelILi128ELi2EZNS0_22gpu_kernel_impl_nocastINS0_13AUnaryFunctorIlllNS0_17BitwiseAndFunctorIlEEEEEEvRNS_18TensorIteratorBaseERKT_EUliE_EEviT1_)
        /*0064*/ 	.short	0x0210
        /*0066*/ 	.short	0x0228


	//----- nvinfo : EIATTR_SW_WAR
	.align		4
.L_5705:
        /*0068*/ 	.byte	0x04, 0x36
        /*006a*/ 	.short	(.L_5707 - .L_5706)
.L_5706:
        /*006c*/ 	.word	0x00000008
.L_5707:


//--------------------- .nv.info._ZN2at6native27unrolled_elementwise_kernelINS0_13AUnaryFunctorIlllNS0_17BitwiseAndFunctorIlEEEESt5arrayIPcLm2EELi4E23TrivialOffsetCalculatorILi1EjESA_NS0_6memory15LoadWithoutCastENSB_16StoreWithoutCastEEEviT_T0_T2_T3_T4_T5_ --------------------------
	.section	.nv.info._ZN2at6native27unrolled_elementwise_kernelINS0_13AUnaryFunctorIlllNS0_17BitwiseAndFunctorIlEEEESt5arrayIPcLm2EELi4E23TrivialOffsetCalculatorILi1EjESA_NS0_6memory15LoadWithoutCastENSB_16StoreWithoutCastEEEviT_T0_T2_T3_T4_T5_,"",@"SHT_CUDA_INFO"
	.sectionflags	@""
	.align	4


	//----- nvinfo : EIATTR_CUDA_API_VERSION
	.align		4
        /*0000*/ 	.byte	0x04, 0x37
        /*0002*/ 	.short	(.L_5709 - .L_5708)
.L_5708:
        /*0004*/ 	.word	0x00000082


	//----- nvinfo : EIATTR_KPARAM_INFO
	.align		4
.L_5709:
        /*0008*/ 	.byte	0x04, 0x17
        /*000a*/ 	.short	(.L_5711 - .L_5710)
.L_5710:
        /*000c*/ 	.word	0x00000000
        /*0010*/ 	.short	0x0006
        /*0012*/ 	.short	0x002b
        /*0014*/ 	.byte	0x00, 0xf0, 0x05, 0x00


	//----- nvinfo : EIATTR_KPARAM_INFO
	.align		4
.L_5711:
        /*0018*/ 	.byte	0x04, 0x17
        /*001a*/ 	.short	(.L_5713 - .L_5712)
.L_5712:
        /*001c*/ 	.word	0x00000000
        /*0020*/ 	.short	0x0005
        /*0022*/ 	.short	0x002a
        /*0024*/ 	.byte	0x00, 0xf0, 0x05, 0x00


	//----- nvinfo : EIATTR_KPARAM_INFO
	.align		4
.L_5713:
        /*0028*/ 	.byte	0x04, 0x17
        /*002a*/ 	.short	(.L_5715 - .L_5714)
.L_5714:
        /*002c*/ 	.word	0x00000000
        /*0030*/ 	.short	0x0004
        /*0032*/ 	.short	0x0029
        /*0034*/ 	.byte	0x00, 0xf0, 0x05, 0x00


	//----- nvinfo : EIATTR_KPARAM_INFO
	.align		4
.L_5715:
        /*0038*/ 	.byte	0x04, 0x17
        /*003a*/ 	.short	(.L_5717 - .L_5716)
.L_5716:
        /*003c*/ 	.word	0x00000000
        /*0040*/ 	.short	0x0003
        /*0042*/ 	.short	0x0028
        /*0044*/ 	.byte	0x00, 0xf0, 0x05, 0x00


	//----- nvinfo : EIATTR_KPARAM_INFO
	.align		4
.L_5717:
        /*0048*/ 	.byte	0x04, 0x17
        /*004a*/ 	.short	(.L_5719 - .L_5718)
.L_5718:
        /*004c*/ 	.word	0x00000000
        /*0050*/ 	.short	0x0002
        /*0052*/ 	.short	0x0018
        /*0054*/ 	.byte	0x00, 0xf0, 0x41, 0x00


	//----- nvinfo : EIATTR_KPARAM_INFO
	.align		4
.L_5719:
        /*0058*/ 	.byte	0x04, 0x17
        /*005a*/ 	.short	(.L_5721 - .L_5720)
.L_5720:
        /*005c*/ 	.word	0x00000000
        /*0060*/ 	.short	0x0001
        /*0062*/ 	.short	0x0008
        /*0064*/ 	.byte	0x00, 0xf0, 0x41, 0x00


	//----- nvinfo : EIATTR_KPARAM_INFO
	.align		4
.L_5721:
        /*0068*/ 	.byte	0x04, 0x17
        /*006a*/ 	.short	(.L_5723 - .L_5722)
.L_5722:
        /*006c*/ 	.word	0x00000000
        /*0070*/ 	.short	0x0000
        /*0072*/ 	.short	0x0000
        /*0074*/ 	.byte	0x00, 0xf0, 0x11, 0x00


	//----- nvinfo : EIATTR_SPARSE_MMA_MASK
	.align		4
.L_5723:
        /*0078*/ 	.byte	0x03, 0x50
        /*007a*/ 	.short	0x0000


	//----- nvinfo : EIATTR_MAXREG_COUNT
	.align		4
        /*007c*/ 	.byte	0x03, 0x1b
        /*007e*/ 	.short	0x00ff


	//----- nvinfo : EIATTR_MERCURY_ISA_VERSION
	.align		4
        /*0080*/ 	.byte	0x03, 0x5f
        /*0082*/ 	.short	0x0101


	//----- nvinfo : EIATTR_EXIT_INSTR_OFFSETS
	.align		4
        /*0084*/ 	.byte	0x04, 0x1c
        /*0086*/ 	.short	(.L_5725 - .L_5724)


	//   ....[0]....
.L_5724:
        /*0088*/ 	.word	0x00000410


	//   ....[1]....
        /*008c*/ 	.word	0x00000460


	//----- nvinfo : EIATTR_MAX_THREADS
	.align		4
.L_5725:
        /*0090*/ 	.byte	0x04, 0x05
        /*0092*/ 	.short	(.L_5727 - .L_5726)
.L_5726:
        /*0094*/ 	.word	0x00000080
        /*0098*/ 	.word	0x00000001
        /*009c*/ 	.word	0x00000001


	//----- nvinfo : EIATTR_CRS_STACK_SIZE
	.align		4
.L_5727:
        /*00a0*/ 	.byte	0x04, 0x1e
        /*00a2*/ 	.short	(.L_5729 - .L_5728)
.L_5728:
        /*00a4*/ 	.word	0x00000000


	//----- nvinfo : EIATTR_CBANK_PARAM_SIZE
	.align		4
.L_5729:
        /*00a8*/ 	.byte	0x03, 0x19
        /*00aa*/ 	.short	0x002c


	//----- nvinfo : EIATTR_PARAM_CBANK
	.align		4
        /*00ac*/ 	.byte	0x04, 0x0a
        /*00ae*/ 	.short	(.L_5731 - .L_5730)
	.align		4
.L_5730:
        /*00b0*/ 	.word	index@(.nv.constant0._ZN2at6native27unrolled_elementwise_kernelINS0_13AUnaryFunctorIlllNS0_17BitwiseAndFunctorIlEEEESt5arrayIPcLm2EELi4E23TrivialOffsetCalculatorILi1EjESA_NS0_6memory15LoadWithoutCastENSB_16StoreWithoutCastEEEviT_T0_T2_T3_T4_T5_)
        /*00b4*/ 	.short	0x0210
        /*00b6*/ 	.short	0x002c


	//----- nvinfo : EIATTR_SW_WAR
	.align		4
.L_5731:
        /*00b8*/ 	.byte	0x04, 0x36
        /*00ba*/ 	.short	(.L_5733 - .L_5732)
.L_5732:
        /*00bc*/ 	.word	0x00000008
.L_5733:


//--------------------- .nv.info._ZN2at6native29vectorized_elementwise_kernelILi2ENS0_13AUnaryFunctorIlllNS0_17BitwiseAndFunctorIlEEEESt5arrayIPcLm2EEEEviT0_T1_ --------------------------
	.section	.nv.info._ZN2at6native29vectorized_elementwise_kernelILi2ENS0_13AUnaryFunctorIlllNS0_17BitwiseAndFunctorIlEEEESt5arrayIPcLm2EEEEviT0_T1_,"",@"SHT_CUDA_INFO"
	.sectionflags	@""
	.align	4


	//----- nvinfo : EIATTR_CUDA_API_VERSION
	.align		4
        /*0000*/ 	.byte	0x04, 0x37
        /*0002*/ 	.short	(.L_5735 - .L_5734)
.L_5734:
        /*0004*/ 	.word	0x00000082


	//----- nvinfo : EIATTR_KPARAM_INFO
	.align		4
.L_5735:
        /*0008*/ 	.byte	0x04, 0x17
        /*000a*/ 	.short	(.L_5737 - .L_5736)
.L_5736:
        /*000c*/ 	.word	0x00000000
        /*0010*/ 	.short	0x0002
        /*0012*/ 	.short	0x0018
        /*0014*/ 	.byte	0x00, 0xf0, 0x41, 0x00


	//----- nvinfo : EIATTR_KPARAM_INFO
	.align		4
.L_5737:
        /*0018*/ 	.byte	0x04, 0x17
        /*001a*/ 	.short	(.L_5739 - .L_5738)
.L_5738:
        /*001c*/ 	.word	0x00000000
        /*0020*/ 	.short	0x0001
        /*0022*/ 	.short	0x0008
        /*0024*/ 	.byte	0x00, 0xf0, 0x41, 0x00


	//----- nvinfo : EIATTR_KPARAM_INFO
	.align		4
.L_5739:
        /*0028*/ 	.byte	0x04, 0x17
        /*002a*/ 	.short	(.L_5741 - .L_5740)
.L_5740:
        /*002c*/ 	.word	0x00000000
        /*0030*/ 	.short	0x0000
        /*0032*/ 	.short	0x0000
        /*0034*/ 	.byte	0x00, 0xf0, 0x11, 0x00


	//----- nvinfo : EIATTR_SPARSE_MMA_MASK
	.align		4
.L_5741:
        /*0038*/ 	.byte	0x03, 0x50
        /*003a*/ 	.short	0x0000


	//----- nvinfo : EIATTR_MAXREG_COUNT
	.align		4
        /*003c*/ 	.byte	0x03, 0x1b
        /*003e*/ 	.short	0x00ff


	//----- nvinfo : EIATTR_MERCURY_ISA_VERSION
	.align		4
        /*0040*/ 	.byte	0x03, 0x5f
        /*0042*/ 	.short	0x0101


	//----- nvinfo : EIATTR_EXIT_INSTR_OFFSETS
	.align		4
        /*0044*/ 	.byte	0x04, 0x1c
        /*0046*/ 	.short	(.L_5743 - .L_5742)


	//   ....[0]....
.L_5742:
        /*0048*/ 	.word	0x00000330


	//   ....[1]....
        /*004c*/ 	.word	0x00000b40


	//   ....[2]....
        /*0050*/ 	.word	0x00000b90


	//----- nvinfo : EIATTR_MAX_THREADS
	.align		4
.L_5743:
        /*0054*/ 	.byte	0x04, 0x05
        /*0056*/ 	.short	(.L_5745 - .L_5744)
.L_5744:
        /*0058*/ 	.word	0x00000080
        /*005c*/ 	.word	0x00000001
        /*0060*/ 	.word	0x00000001


	//----- nvinfo : EIATTR_CRS_STACK_SIZE
	.align		4
.L_5745:
        /*0064*/ 	.byte	0x04, 0x1e
        /*0066*/ 	.short	(.L_5747 - .L_5746)
.L_5746:
        /*0068*/ 	.word	0x00000000


	//----- nvinfo : EIATTR_CBANK_PARAM_SIZE
	.align		4
.L_5747:
        /*006c*/ 	.byte	0x03, 0x19
        /*006e*/ 	.short	0x0028


	//----- nvinfo : EIATTR_PARAM_CBANK
	.align		4
        /*0070*/ 	.byte	0x04, 0x0a
        /*0072*/ 	.short	(.L_5749 - .L_5748)
	.align		4
.L_5748:
        /*0074*/ 	.word	index@(.nv.constant0._ZN2at6native29vectorized_elementwise_kernelILi2ENS0_13AUnaryFunctorIlllNS0_17BitwiseAndFunctorIlEEEESt5arrayIPcLm2EEEEviT0_T1_)
        /*0078*/ 	.short	0x0210
        /*007a*/ 	.short	0x0028


	//----- nvinfo : EIATTR_SW_WAR
	.align		4
.L_5749:
        /*007c*/ 	.byte	0x04, 0x36
        /*007e*/ 	.short	(.L_5751 - .L_5750)
.L_5750:
        /*0080*/ 	.word	0x00000008
.L_5751:


//--------------------- .nv.info._ZN2at6native29vectorized_elementwise_kernelILi4ENS0_13AUnaryFunctorIlllNS0_17BitwiseAndFunctorIlEEEESt5arrayIPcLm2EEEEviT0_T1_ --------------------------
	.section	.nv.info._ZN2at6native29vectorized_elementwise_kernelILi4ENS0_13AUnaryFunctorIlllNS0_17BitwiseAndFunctorIlEEEESt5arrayIPcLm2EEEEviT0_T1_,"",@"SHT_CUDA_INFO"
	.sectionflags	@""
	.align	4


	//----- nvinfo : EIATTR_CUDA_API_VERSION
	.align		4
        /*0000*/ 	.byte	0x04, 0x37
        /*0002*/ 	.short	(.L_5753 - .L_5752)
.L_5752:
        /*0004*/ 	.word	0x00000082


	//----- nvinfo : EIATTR_KPARAM_INFO
	.align		4
.L_5753:
        /*0008*/ 	.byte	0x04, 0x17
        /*000a*/ 	.short	(.L_5755 - .L_5754)
.L_5754:
        /*000c*/ 	.word	0x00000000
        /*0010*/ 	.short	0x0002
        /*0012*/ 	.short	0x0018
        /*0014*/ 	.byte	0x00, 0xf0, 0x41, 0x00


	//----- nvinfo : EIATTR_KPARAM_INFO
	.align		4
.L_5755:
        /*0018*/ 	.byte	0x04, 0x17
        /*001a*/ 	.short	(.L_5757 - .L_5756)
.L_5756:
        /*001c*/ 	.word	0x00000000
        /*0020*/ 	.short	0x0001
        /*0022*/ 	.short	0x0008
        /*0024*/ 	.byte	0x00, 0xf0, 0x41, 0x00


	//----- nvinfo : EIATTR_KPARAM_INFO
	.align		4
.L_5757:
        /*0028*/ 	.byte	0x04, 0x17
        /*002a*/ 	.short	(.L_5759 - .L_5758)
.L_5758:
        /*002c*/ 	.word	0x00000000
        /*0030*/ 	.short	0x0000
        /*0032*/ 	.short	0x0000
        /*0034*/ 	.byte	0x00, 0xf0, 0x11, 0x00


	//----- nvinfo : EIATTR_SPARSE_MMA_MASK
	.align		4
.L_5759:
        /*0038*/ 	.byte	0x03, 0x50
        /*003a*/ 	.short	0x0000


	//----- nvinfo : EIATTR_MAXREG_COUNT
	.align		4
        /*003c*/ 	.byte	0x03, 0x1b
        /*003e*/ 	.short	0x00ff


	//----- nvinfo : EIATTR_MERCURY_ISA_VERSION
	.align		4
        /*0040*/ 	.byte	0x03, 0x5f
        /*0042*/ 	.short	0x0101


	//----- nvinfo : EIATTR_EXIT_INSTR_OFFSETS
	.align		4
        /*0044*/ 	.byte	0x04, 0x1c
        /*0046*/ 	.short	(.L_5761 - .L_5760)


	//   ....[0]....
.L_5760:
        /*0048*/ 	.word	0x00000330


	//   ....[1]....
        /*004c*/ 	.word	0x00000b40


	//   ....[2]....
        /*0050*/ 	.word	0x00000b90


	//----- nvinfo : EIATTR_MAX_THREADS
	.align		4
.L_5761:
        /*0054*/ 	.byte	0x04, 0x05
        /*0056*/ 	.short	(.L_5763 - .L_5762)
.L_5762:
        /*0058*/ 	.word	0x00000080
        /*005c*/ 	.word	0x00000001
        /*0060*/ 	.word	0x00000001


	//----- nvinfo : EIATTR_CRS_STACK_SIZE
	.align		4
.L_5763:
        /*0064*/ 	.byte	0x04, 0x1e
        /*0066*/ 	.short	(.L_5765 - .L_5764)
.L_5764:
        /*0068*/ 	.word	0x00000000


	//----- nvinfo : EIATTR_CBANK_PARAM_SIZE
	.align		4
.L_5765:
        /*006c*/ 	.byte	0x03, 0x19
        /*006e*/ 	.short	0x0028


	//----- nvinfo : EIATTR_PARAM_CBANK
	.align		4
        /*0070*/ 	.byte	0x04, 0x0a
        /*0072*/ 	.short	(.L_5767 - .L_5766)
	.align		4
.L_5766:
        /*0074*/ 	.word	index@(.nv.constant0._ZN2at6native29vectorized_elementwise_kernelILi4ENS0_13AUnaryFunctorIlllNS0_17BitwiseAndFunctorIlEEEESt5arrayIPcLm2EEEEviT0_T1_)
        /*0078*/ 	.short	0x0210
        /*007a*/ 	.short	0x0028


	//----- nvinfo : EIATTR_SW_WAR
	.align		4
.L_5767:
        /*007c*/ 	.byte	0x04, 0x36
        /*007e*/ 	.short	(.L_5769 - .L_5768)
.L_5768:
        /*0080*/ 	.word	0x00000008
.L_5769:


//--------------------- .nv.info._ZN2at6native29vectorized_elementwise_kernelILi8ENS0_13AUnaryFunctorIlllNS0_17BitwiseAndFunctorIlEEEESt5arrayIPcLm2EEEEviT0_T1_ --------------------------
	.section	.nv.info._ZN2at6native29vectorized_elementwise_kernelILi8ENS0_13AUnaryFunctorIlllNS0_17BitwiseAndFunctorIlEEEESt5arrayIPcLm2EEEEviT0_T1_,"",@"SHT_CUDA_INFO"
	.sectionflags	@""
	.align	4


	//----- nvinfo : EIATTR_CUDA_API_VERSION
	.align		4
        /*0000*/ 	.byte	0x04, 0x37
        /*0002*/ 	.short	(.L_5771 - .L_5770)
.L_5770:
        /*0004*/ 	.word	0x00000082


	//----- nvinfo : EIATTR_KPARAM_INFO
	.align		4
.L_5771:
        /*0008*/ 	.byte	0x04, 0x17
        /*000a*/ 	.short	(.L_5773 - .L_5772)
.L_5772:
        /*000c*/ 	.word	0x00000000
        /*0010*/ 	.short	0x0002
        /*0012*/ 	.short	0x0018
        /*0014*/ 	.byte	0x00, 0xf0, 0x41, 0x00


	//----- nvinfo : EIATTR_KPARAM_INFO
	.align		4
.L_5773:
        /*0018*/ 	.byte	0x04, 0x17
        /*001a*/ 	.short	(.L_5775 - .L_5774)
.L_5774:
        /*001c*/ 	.word	0x00000000
        /*0020*/ 	.short	0x0001
        /*0022*/ 	.short	0x0008
        /*0024*/ 	.byte	0x00, 0xf0, 0x41, 0x00


	//----- nvinfo : EIATTR_KPARAM_INFO
	.align		4
.L_5775:
        /*0028*/ 	.byte	0x04, 0x17
        /*002a*/ 	.short	(.L_5777 - .L_5776)
.L_5776:
        /*002c*/ 	.word	0x00000000
        /*0030*/ 	.short	0x0000
        /*0032*/ 	.short	0x0000
        /*0034*/ 	.byte	0x00, 0xf0, 0x11, 0x00


	//----- nvinfo : EIATTR_SPARSE_MMA_MASK
	.align		4
.L_5777:
        /*0038*/ 	.byte	0x03, 0x50
        /*003a*/ 	.short	0x0000


	//----- nvinfo : EIATTR_MAXREG_COUNT
	.align		4
        /*003c*/ 	.byte	0x03, 0x1b
        /*003e*/ 	.short	0x00ff


	//----- nvinfo : EIATTR_MERCURY_ISA_VERSION
	.align		4
        /*0040*/ 	.byte	0x03, 0x5f
        /*0042*/ 	.short	0x0101


	//----- nvinfo : EIATTR_EXIT_INSTR_OFFSETS
	.align		4
        /*0044*/ 	.byte	0x04, 0x1c
        /*0046*/ 	.short	(.L_5779 - .L_5778)


	//   ....[0]....
.L_5778:
        /*0048*/ 	.word	0x00000330


	//   ....[1]....
        /*004c*/ 	.word	0x00000b40


	//   ....[2]....
        /*0050*/ 	.word	0x00000b90


	//----- nvinfo : EIATTR_MAX_THREADS
	.align		4
.L_5779:
        /*0054*/ 	.byte	0x04, 0x05
        /*0056*/ 	.short	(.L_5781 - .L_5780)
.L_5780:
        /*0058*/ 	.word	0x00000080
        /*005c*/ 	.word	0x00000001
        /*0060*/ 	.word	0x00000001


	//----- nvinfo : EIATTR_CRS_STACK_SIZE
	.align		4
.L_5781:
        /*0064*/ 	.byte	0x04, 0x1e
        /*0066*/ 	.short	(.L_5783 - .L_5782)
.L_5782:
        /*0068*/ 	.word	0x00000000


	//----- nvinfo : EIATTR_CBANK_PARAM_SIZE
	.align		4
.L_5783:
        /*006c*/ 	.byte	0x03, 0x19
        /*006e*/ 	.short	0x0028


	//----- nvinfo : EIATTR_PARAM_CBANK
	.align		4
        /*0070*/ 	.byte	0x04, 0x0a
        /*0072*/ 	.short	(.L_5785 - .L_5784)
	.align		4
.L_5784:
        /*0074*/ 	.word	index@(.nv.constant0._ZN2at6native29vectorized_elementwise_kernelILi8ENS0_13AUnaryFunctorIlllNS0_17BitwiseAndFunctorIlEEEESt5arrayIPcLm2EEEEviT0_T1_)
        /*0078*/ 	.short	0x0210
        /*007a*/ 	.short	0x0028


	//----- nvinfo : EIATTR_SW_WAR
	.align		4
.L_5785:
        /*007c*/ 	.byte	0x04, 0x36
        /*007e*/ 	.short	(.L_5787 - .L_5786)
.L_5786:
        /*0080*/ 	.word	0x00000008
.L_5787:


//--------------------- .nv.info._ZN2at6native18elementwise_kernelILi128ELi4EZNS0_15gpu_kernel_implINS0_13BinaryFunctorIlllNS0_17BitwiseAndFunctorIlEEEEEEvRNS_18TensorIteratorBaseERKT_EUliE_EEviT1_ --------------------------
	.section	.nv.info._ZN2at6native18elementwise_kernelILi128ELi4EZNS0_15gpu_kernel_implINS0_13BinaryFunctorIlllNS0_17BitwiseAndFunctorIlEEEEEEvRNS_18TensorIteratorBaseERKT_EUliE_EEviT1_,"",@"SHT_CUDA_INFO"
	.sectionflags	@""
	.align	4


	//----- nvinfo : EIATTR_CUDA_API_VERSION
	.align		4
        /*0000*/ 	.byte	0x04, 0x37
        /*0002*/ 	.short	(.L_5789 - .L_5788)
.L_5788:
        /*0004*/ 	.word	0x00000082


	//----- nvinfo : EIATTR_KPARAM_INFO
	.align		4
.L_5789:
        /*0008*/ 	.byte	0x04, 0x17
        /*000a*/ 	.short	(.L_5791 - .L_5790)
.L_5790:
        /*000c*/ 	.word	0x00000000
        /*0010*/ 	.short	0x0001
        /*0012*/ 	.short	0x0008
        /*0014*/ 	.byte	0x00, 0xf0, 0x21, 0x0a


	//----- nvinfo : EIATTR_KPARAM_INFO
	.align		4
.L_5791:
        /*0018*/ 	.byte	0x04, 0x17
        /*001a*/ 	.short	(.L_5793 - .L_5792)
.L_5792:
        /*001c*/ 	.word	0x00000000
        /*0020*/ 	.short	0x0000
        /*0022*/ 	.short	0x0000
        /*0024*/ 	.byte	0x00, 0xf0, 0x11, 0x00


	//----- nvinfo : EIATTR_SPARSE_MMA_MASK
	.align		4
.L_5793:
        /*0028*/ 	.byte	0x03, 0x50
        /*002a*/ 	.short	0x0000


	//----- nvinfo : EIATTR_MAXREG_COUNT
	.align		4
        /*002c*/ 	.byte	0x03, 0x1b
        /*002e*/ 	.short	0x0080


	//----- nvinfo : EIATTR_EXTERNS
	.align		4
        /*0030*/ 	.byte	0x04, 0x0f
        /*0032*/ 	.short	(.L_5795 - .L_5794)


	//   ....[0]....
	.align		4
.L_5794:
        /*0034*/ 	.word	index@(__assertfail)


	//----- nvinfo : EIATTR_MERCURY_ISA_VERSION
	.align		4
.L_5795:
        /*0038*/ 	.byte	0x03, 0x5f
        /*003a*/ 	.short	0x0101


	//----- nvinfo : EIATTR_SYSCALL_OFFSETS
	.align		4
        /*003c*/ 	.byte	0x04, 0x46
        /*003e*/ 	.short	(.L_5797 - .L_5796)


	//   ....[0]....
.L_5796:
        /*0040*/ 	.word	0x00002500


	//   ....[1]....
        /*0044*/ 	.word	0x00003370


	//   ....[2]....
        /*0048*/ 	.word	0x00004200


	//   ....[3]....
        /*004c*/ 	.word	0x00006710


	//   ....[4]....
        /*0050*/ 	.word	0x00007580


	//   ....[5]....
        /*0054*/ 	.word	0x00008410


	//   ....[6]....
        /*0058*/ 	.word	0x0000a910


	//   ....[7]....
        /*005c*/ 	.word	0x0000b780


	//   ....[8]....
        /*0060*/ 	.word	0x0000c610


	//   ....[9]....
        /*0064*/ 	.word	0x0000eb00


	//   ....[10]....
        /*0068*/ 	.word	0x0000f970


	//   ....[11]....
        /*006c*/ 	.word	0x00010800


	//----- nvinfo : EIATTR_EXIT_INSTR_OFFSETS
	.align		4
.L_5797:
        /*0070*/ 	.byte	0x04, 0x1c
        /*0072*/ 	.short	(.L_5799 - .L_5798)


	//   ....[0]....
.L_5798:
        /*0074*/ 	.word	0x0000c6a0


	//   ....[1]....
        /*0078*/ 	.word	0x0000fae0


	//   ....[2]....
        /*007c*/ 	.word	0x0000fb00


	//   ....[3]....
        /*0080*/ 	.word	0x0000fb80


	//   ....[4]....
        /*0084*/ 	.word	0x0000fba0


	//   ....[5]....
        /*0088*/ 	.word	0x0000fbc0


	//   ....[6]....
        /*008c*/ 	.word	0x0000fc50


	//   ....[7]....
        /*0090*/ 	.word	0x0000fc90


	//   ....[8]....
        /*0094*/ 	.word	0x0000fd30


	//   ....[9]....
        /*0098*/ 	.word	0x0000fd80


	//   ....[10]....
        /*009c*/ 	.word	0x0000fdb0


	//   ....[11]....
        /*00a0*/ 	.word	0x0000fe80


	//   ....[12]....
        /*00a4*/ 	.word	0x0000fec0


	//   ....[13]....
        /*00a8*/ 	.word	0x00010050


	//   ....[14]....
        /*00ac*/ 	.word	0x000101b0


	//   ....[15]....
        /*00b0*/ 	.word	0x000101f0


	//   ....[16]....
        /*00b4*/ 	.word	0x00010290


	//   ....[17]....
        /*00b8*/ 	.word	0x00010410


	//   ....[18]....
        /*00bc*/ 	.word	0x00010590


	//   ....[19]....
        /*00c0*/ 	.word	0x00010700


	//   ....[20]....
        /*00c4*/ 	.word	0x00010810


	//   ....[21]....
        /*00c8*/ 	.word	0x00010830


	//   ....[22]....
        /*00cc*/ 	.word	0x00010850


	//----- nvinfo : EIATTR_MAX_THREADS
	.align		4
.L_5799:
        /*00d0*/ 	.byte	0x04, 0x05
        /*00d2*/ 	.short	(.L_5801 - .L_5800)
.L_5800:
        /*00d4*/ 	.word	0x00000080
        /*00d8*/ 	.word	0x00000001
        /*00dc*/ 	.word	0x00000001


	//----- nvinfo : EIATTR_CRS_STACK_SIZE
	.align		4
.L_5801:
        /*00e0*/ 	.byte	0x04, 0x1e
        /*00e2*/ 	.short	(.L_5803 - .L_5802)
.L_5802:
        /*00e4*/ 	.word	0x00000000


	//----- nvinfo : EIATTR_CBANK_PARAM_SIZE
	.align		4
.L_5803:
        /*00e8*/ 	.byte	0x03, 0x19
        /*00ea*/ 	.short	0x0290


	//----- nvinfo : EIATTR_PARAM_CBANK
	.align		4
        /*00ec*/ 	.byte	0x04, 0x0a
        /*00ee*/ 	.short	(.L_5805 - .L_5804)
	.align		4
.L_5804:
        /*00f0*/ 	.word	index@(.nv.constant0._ZN2at6native18elementwise_kernelILi128ELi4EZNS0_15gpu_kernel_implINS0_13BinaryFunctorIlllNS0_17BitwiseAndFunctorIlEEEEEEvRNS_18TensorIteratorBaseERKT_EUliE_EEviT1_)
        /*00f4*/ 	.short	0x0210
        /*00f6*/ 	.short	0x0290


	//----- nvinfo : EIATTR_SW_WAR
	.align		4
.L_5805:
        /*00f8*/ 	.byte	0x04, 0x36
        /*00fa*/ 	.short	(.L_5807 - .L_5806)
.L_5806:
        /*00fc*/ 	.word	0x00000008
.L_5807:


//--------------------- .nv.info._ZN2at6native27unrolled_elementwise_kernelINS0_13BinaryFunctorIlllNS0_17BitwiseAndFunctorIlEEEESt5arrayIPcLm3EELi4E23TrivialOffsetCalculatorILi2EjES9_ILi1EjENS0_6memory12LoadWithCastILi2EEENSC_13StoreWithCastILi1EEEEEviT_T0_T2_T3_T4_T5_ --------------------------
	.section	.nv.info._ZN2at6native27unrolled_elementwise_kernelINS0_13BinaryFunctorIlllNS0_17BitwiseAndFunctorIlEEEESt5arrayIPcLm3EELi4E23TrivialOffsetCalculatorILi2EjES9_ILi1EjENS0_6memory12LoadWithCastILi2EEENSC_13StoreWithCastILi1EEEEEviT_T0_T2_T3_T4_T5_,"",@"SHT_CUDA_INFO"
	.sectionflags	@""
	.align	4


	//----- nvinfo : EIATTR_CUDA_API_VERSION
	.align		4
        /*0000*/ 	.byte	0x04, 0x37
        /*0002*/ 	.short	(.L_5809 - .L_5808)
.L_5808:
        /*0004*/ 	.word	0x00000082


	//----- nvinfo : EIATTR_KPARAM_INFO
	.align		4
.L_5809:
        /*0008*/ 	.byte	0x04, 0x17
        /*000a*/ 	.short	(.L_5811 - .L_5810)
.L_5810:
        /*000c*/ 	.word	0x00000000
        /*0010*/ 	.short	0x0006
        /*0012*/ 	.short	0x0030
        /*0014*/ 	.byte	0x00, 0xf0, 0x21, 0x00


	//----- nvinfo : EIATTR_KPARAM_INFO
	.align		4
.L_5811:
        /*0018*/ 	.byte	0x04, 0x17
        /*001a*/ 	.short	(.L_5813 - .L_5812)
.L_5812:
        /*001c*/ 	.word	0x00000000
        /*0020*/ 	.short	0x0005
        /*0022*/ 	.short	0x0024
        /*0024*/ 	.byte	0x00, 0xf0, 0x31, 0x00


	//----- nvinfo : EIATTR_KPARAM_INFO
	.align		4
.L_5813:
        /*0028*/ 	.byte	0x04, 0x17
        /*002a*/ 	.short	(.L_5815 - .L_5814)
.L_5814:
        /*002c*/ 	.word	0x00000000
        /*0030*/ 	.short	0x0004
        /*0032*/ 	.short	0x0021
        /*0034*/ 	.byte	0x00, 0xf0, 0x05, 0x00


	//----- nvinfo : EIATTR_KPARAM_INFO
	.align		4
.L_5815:
        /*0038*/ 	.byte	0x04, 0x17
        /*003a*/ 	.short	(.L_5817 - .L_5816)
.L_5816:
        /*003c*/ 	.word	0x00000000
        /*0040*/ 	.short	0x0003
        /*0042*/ 	.short	0x0020
        /*0044*/ 	.byte	0x00, 0xf0, 0x05, 0x00


	//----- nvinfo : EIATTR_KPARAM_INFO
	.align		4
.L_5817:
        /*0048*/ 	.byte	0x04, 0x17
        /*004a*/ 	.short	(.L_5819 - .L_5818)
.L_5818:
        /*004c*/ 	.word	0x00000000
        /*0050*/ 	.short	0x0002
        /*0052*/ 	.short	0x0008
        /*0054*/ 	.byte	0x00, 0xf0, 0x61, 0x00


	//----- nvinfo : EIATTR_KPARAM_INFO
	.align		4
.L_5819:
        /*0058*/ 	.byte	0x04, 0x17
        /*005a*/ 	.short	(.L_5821 - .L_5820)
.L_5820:
        /*005c*/ 	.word	0x00000000
        /*0060*/ 	.short	0x0001
        /*0062*/ 	.short	0x0004
        /*0064*/ 	.byte	0x00, 0xf0, 0x05, 0x00


	//----- nvinfo : EIATTR_KPARAM_INFO
	.align		4
.L_5821:
        /*0068*/ 	.byte	0x04, 0x17
        /*006a*/ 	.short	(.L_5823 - .L_5822)
.L_5822:
        /*006c*/ 	.word	0x00000000
        /*0070*/ 	.short	0x0000
        /*0072*/ 	.short	0x0000
        /*0074*/ 	.byte	0x00, 0xf0, 0x11, 0x00


	//----- nvinfo : EIATTR_SPARSE_MMA_MASK
	.align		4
.L_5823:
        /*0078*/ 	.byte	0x03, 0x50
        /*007a*/ 	.short	0x0000


	//----- nvinfo : EIATTR_MAXREG_COUNT
	.align		4
        /*007c*/ 	.byte	0x03, 0x1b
        /*007e*/ 	.short	0x00ff


	//----- nvinfo : EIATTR_EXTERNS
	.align		4
        /*0080*/ 	.byte	0x04, 0x0f
        /*0082*/ 	.short	(.L_5825 - .L_5824)


	//   ....[0]....
	.align		4
.L_5824:
        /*0084*/ 	.word	index@(__assertfail)


	//----- nvinfo : EIATTR_MERCURY_ISA_VERSION
	.align		4
.L_5825:
        /*0088*/ 	.byte	0x03, 0x5f
        /*008a*/ 	.short	0x0101


	//----- nvinfo : EIATTR_SYSCALL_OFFSETS
	.align		4
        /*008c*/ 	.byte	0x04, 0x46
        /*008e*/ 	.short	(.L_5827 - .L_5826)


	//   ....[0]....
.L_5826:
        /*0090*/ 	.word	0x00000f10


	//   ....[1]....
        /*0094*/ 	.word	0x00001d90


	//   ....[2]....
        /*0098*/ 	.word	0x00002c90


	//   ....[3]....
        /*009c*/ 	.word	0x00003b10


	//   ....[4]....
        /*00a0*/ 	.word	0x00004a20


	//   ....[5]....
        /*00a4*/ 	.word	0x000058a0


	//   ....[6]....
        /*00a8*/ 	.word	0x00006790


	//   ....[7]....
        /*00ac*/ 	.word	0x00007610


	//   ....[8]....
        /*00b0*/ 	.word	0x00008590


	//   ....[9]....
        /*00b4*/ 	.word	0x00009460


	//   ....[10]....
        /*00b8*/ 	.word	0x0000a300


	//   ....[11]....
        /*00bc*/ 	.word	0x0000b1c0


	//----- nvinfo : EIATTR_EXIT_INSTR_OFFSETS
	.align		4
.L_5827:
        /*00c0*/ 	.byte	0x04, 0x1c
        /*00c2*/ 	.short	(.L_5829 - .L_5828)


	//   ....[0]....
.L_5828:
        /*00c4*/ 	.word	0x0000a380


	//   ....[1]....
        /*00c8*/ 	.word	0x0000a4b0


	//   ....[2]....
        /*00cc*/ 	.word	0x0000a4d0


	//   ....[3]....
        /*00d0*/ 	.word	0x0000a550


	//   ....[4]....
        /*00d4*/ 	.word	0x0000a570


	//   ....[5]....
        /*00d8*/ 	.word	0x0000a590


	//   ....[6]....
        /*00dc*/ 	.word	0x0000a620


	//   ....[7]....
        /*00e0*/ 	.word	0x0000a660


	//   ....[8]....
        /*00e4*/ 	.word	0x0000a700


	//   ....[9]....
        /*00e8*/ 	.word	0x0000a750


	//   ....[10]....
        /*00ec*/ 	.word	0x0000a780


	//   ....[11]....
        /*00f0*/ 	.word	0x0000a850


	//   ....[12]....
        /*00f4*/ 	.word	0x0000a890


	//   ....[13]....
        /*00f8*/ 	.word	0x0000aa20


	//   ....[14]....
        /*00fc*/ 	.word	0x0000ab80


	//   ....[15]....
        /*0100*/ 	.word	0x0000abc0


	//   ....[16]....
        /*0104*/ 	.word	0x0000ac60


	//   ....[17]....
        /*0108*/ 	.word	0x0000ade0


	//   ....[18]....
        /*010c*/ 	.word	0x0000af60


	//   ....[19]....
        /*0110*/ 	.word	0x0000b0c0


	//   ....[20]....
        /*0114*/ 	.word	0x0000b1d0


	//   ....[21]....
        /*0118*/ 	.word	0x0000b1f0


	//   ....[22]....
        /*011c*/ 	.word	0x0000b210


	//----- nvinfo : EIATTR_MAX_THREADS
	.align		4
.L_5829:
        /*0120*/ 	.byte	0x04, 0x05
        /*0122*/ 	.short	(.L_5831 - .L_5830)
.L_5830:
        /*0124*/ 	.word	0x00000080
        /*0128*/ 	.word	0x00000001
        /*012c*/ 	.word	0x00000001


	//----- nvinfo : EIATTR_CRS_STACK_SIZE
	.align		4
.L_5831:
        /*0130*/ 	.byte	0x04, 0x1e
        /*0132*/ 	.short	(.L_5833 - .L_5832)
.L_5832:
        /*0134*/ 	.word	0x00000000


	//----- nvinfo : EIATTR_CBANK_PARAM_SIZE
	.align		4
.L_5833:
        /*0138*/ 	.byte	0x03, 0x19
        /*013a*/ 	.short	0x0038


	//----- nvinfo : EIATTR_PARAM_CBANK
	.align		4
        /*013c*/ 	.byte	0x04, 0x0a
        /*013e*/ 	.short	(.L_5835 - .L_5834)
	.align		4
.L_5834:
        /*0140*/ 	.word	index@(.nv.constant0._ZN2at6native27unrolled_elementwise_kernelINS0_13BinaryFunctorIlllNS0_17BitwiseAndFunctorIlEEEESt5arrayIPcLm3EELi4E23TrivialOffsetCalculatorILi2EjES9_ILi1EjENS0_6memory12LoadWithCastILi2EEENSC_13StoreWithCastILi1EEEEEviT_T0_T2_T3_T4_T5_)
        /*0144*/ 	.short	0x0210
        /*0146*/ 	.short	0x0038


	//----- nvinfo : EIATTR_SW_WAR
	.align		4
.L_5835:
        /*0148*/ 	.byte	0x04, 0x36
        /*014a*/ 	.short	(.L_5837 - .L_5836)
.L_5836:
        /*014c*/ 	.word	0x00000008
.L_5837:


//--------------------- .nv.info._ZN2at6native18elementwise_kernelILi128ELi2EZNS0_22gpu_kernel_impl_nocastINS0_13BinaryFunctorIlllNS0_17BitwiseAndFunctorIlEEEEEEvRNS_18TensorIteratorBaseERKT_EUliE_EEviT1_ --------------------------
	.section	.nv.info._ZN2at6native18elementwise_kernelILi128ELi2EZNS0_22gpu_kernel_impl_nocastINS0_13BinaryFunctorIlllNS0_17BitwiseAndFunctorIlEEEEEEvRNS_18TensorIteratorBaseERKT_EUliE_EEviT1_,"",@"SHT_CUDA_INFO"
	.sectionflags	@""
	.align	4


	//----- nvinfo : EIATTR_CUDA_API_VERSION
	.align		4
        /*0000*/ 	.byte	0x04, 0x37
        /*0002*/ 	.short	(.L_5839 - .L_5838)
.L_5838:
        /*0004*/ 	.word	0x00000082


	//----- nvinfo : EIATTR_KPARAM_INFO
	.align		4
.L_5839:
        /*0008*/ 	.byte	0x04, 0x17
        /*000a*/ 	.short	(.L_5841 - .L_5840)
.L_5840:
        /*000c*/ 	.word	0x00000000
        /*0010*/ 	.short	0x0001
        /*0012*/ 	.short	0x0008
        /*0014*/ 	.byte	0x00, 0xf0, 0x21, 0x0a


	//----- nvinfo : EIATTR_KPARAM_INFO
	.align		4
.L_5841:
        /*0018*/ 	.byte	0x04, 0x17
        /*001a*/ 	.short	(.L_5843 - .L_5842)
.L_5842:
        /*001c*/ 	.word	0x00000000
        /*0020*/ 	.short	0x0000
        /*0022*/ 	.short	0x0000
        /*0024*/ 	.byte	0x00, 0xf0, 0x11, 0x00


	//----- nvinfo : EIATTR_SPARSE_MMA_MASK
	.align		4
.L_5843:
        /*0028*/ 	.byte	0x03, 0x50
        /*002a*/ 	.short	0x0000


	//----- nvinfo : EIATTR_MAXREG_COUNT
	.align		4
        /*002c*/ 	.byte	0x03, 0x1b
        /*002e*/ 	.short	0x0080


	//----- nvinfo : EIATTR_MERCURY_ISA_VERSION
	.align		4
        /*0030*/ 	.byte	0x03, 0x5f
        /*0032*/ 	.short	0x0101


	//----- nvinfo : EIATTR_EXIT_INSTR_OFFSETS
	.align		4
        /*0034*/ 	.byte	0x04, 0x1c
        /*0036*/ 	.short	(.L_5845 - .L_5844)


	//   ....[0]....
.L_5844:
        /*0038*/ 	.word	0x000017c0


	//   ....[1]....
        /*003c*/ 	.word	0x00002ec0


	//----- nvinfo : EIATTR_MAX_THREADS
	.align		4
.L_5845:
        /*0040*/ 	.byte	0x04, 0x05
        /*0042*/ 	.short	(.L_5847 - .L_5846)
.L_5846:
        /*0044*/ 	.word	0x00000080
        /*0048*/ 	.word	0x00000001
        /*004c*/ 	.word	0x00000001


	//----- nvinfo : EIATTR_CRS_STACK_SIZE
	.align		4
.L_5847:
        /*0050*/ 	.byte	0x04, 0x1e
        /*0052*/ 	.short	(.L_5849 - .L_5848)
.L_5848:
        /*0054*/ 	.word	0x00000000


	//----- nvinfo : EIATTR_CBANK_PARAM_SIZE
	.align		4
.L_5849:
        /*0058*/ 	.byte	0x03, 0x19
        /*005a*/ 	.short	0x0290


	//----- nvinfo : EIATTR_PARAM_CBANK
	.align		4
        /*005c*/ 	.byte	0x04, 0x0a
        /*005e*/ 	.short	(.L_5851 - .L_5850)
	.align		4
.L_5850:
        /*0060*/ 	.word	index@(.nv.constant0._ZN2at6native18elementwise_kernelILi128ELi2EZNS0_22gpu_kernel_impl_nocastINS0_13BinaryFunctorIlllNS0_17BitwiseAndFunctorIlEEEEEEvRNS_18TensorIteratorBaseERKT_EUliE_EEviT1_)
        /*0064*/ 	.short	0x0210
        /*0066*/ 	.short	0x0290


	//----- nvinfo : EIATTR_SW_WAR
	.align		4
.L_5851:
        /*0068*/ 	.byte	0x04, 0x36
        /*006a*/ 	.short	(.L_5853 - .L_5852)
.L_5852:
        /*006c*/ 	.word	0x00000008
.L_5853:


//--------------------- .nv.info._ZN2at6native27unrolled_elementwise_kernelINS0_13BinaryFunctorIlllNS0_17BitwiseAndFunctorIlEEEESt5arrayIPcLm3EELi4E23TrivialOffsetCalculatorILi2EjES9_ILi1EjENS0_6memory15LoadWithoutCastENSC_16StoreWithoutCastEEEviT_T0_T2_T3_T4_T5_ --------------------------
	.section	.nv.info._ZN2at6native27unrolled_elementwise_kernelINS0_13BinaryFunctorIlllNS0_17BitwiseAndFunctorIlEEEESt5arrayIPcLm3EELi4E23TrivialOffsetCalculatorILi2EjES9_ILi1EjENS0_6memory15LoadWithoutCastENSC_16StoreWithoutCastEEEviT_T0_T2_T3_T4_T5_,"",@"SHT_CUDA_INFO"
	.sectionflags	@""
	.align	4


	//----- nvinfo : EIATTR_CUDA_API_VERSION
	.align		4
        /*0000*/ 	.byte	0x04, 0x37
        /*0002*/ 	.short	(.L_5855 - .L_5854)
.L_5854:
        /*0004*/ 	.word	0x00000082


	//----- nvinfo : EIATTR_KPARAM_INFO
	.align		4
.L_5855:
        /*0008*/ 	.byte	0x04, 0x17
        /*000a*/ 	.short	(.L_5857 - .L_5856)
.L_5856:
        /*000c*/ 	.word	0x00000000
        /*0010*/ 	.short	0x0006
        /*0012*/ 	.short	0x0023
        /*0014*/ 	.byte	0x00, 0xf0, 0x05, 0x00


	//----- nvinfo : EIATTR_KPARAM_INFO
	.align		4
.L_5857:
        /*0018*/ 	.byte	0x04, 0x17
        /*001a*/ 	.short	(.L_5859 - .L_5858)
.L_5858:
        /*001c*/ 	.word	0x00000000
        /*0020*/ 	.short	0x0005
        /*0022*/ 	.short	0x0022
        /*0024*/ 	.byte	0x00, 0xf0, 0x05, 0x00


	//----- nvinfo : EIATTR_KPARAM_INFO
	.align		4
.L_5859:
        /*0028*/ 	.byte	0x04, 0x17
        /*002a*/ 	.short	(.L_5861 - .L_5860)
.L_5860:
        /*002c*/ 	.word	0x00000000
        /*0030*/ 	.short	0x0004
        /*0032*/ 	.short	0x0021
        /*0034*/ 	.byte	0x00, 0xf0, 0x05, 0x00


	//----- nvinfo : EIATTR_KPARAM_INFO
	.align		4
.L_5861:
        /*0038*/ 	.byte	0x04, 0x17
        /*003a*/ 	.short	(.L_5863 - .L_5862)
.L_5862:
        /*003c*/ 	.word	0x00000000
        /*0040*/ 	.short	0x0003
        /*0042*/ 	.short	0x0020
        /*0044*/ 	.byte	0x00, 0xf0, 0x05, 0x00


	//----- nvinfo : EIATTR_KPARAM_INFO
	.align		4
.L_5863:
        /*0048*/ 	.byte	0x04, 0x17
        /*004a*/ 	.short	(.L_5865 - .L_5864)
.L_5864:
        /*004c*/ 	.word	0x00000000
        /*0050*/ 	.short	0x0002
        /*0052*/ 	.short	0x0008
        /*0054*/ 	.byte	0x00, 0xf0, 0x61, 0x00


	//----- nvinfo : EIATTR_KPARAM_INFO
	.align		4
.L_5865:
        /*0058*/ 	.byte	0x04, 0x17
        /*005a*/ 	.short	(.L_5867 - .L_5866)
.L_5866:
        /*005c*/ 	.word	0x00000000
        /*0060*/ 	.short	0x0001
        /*0062*/ 	.short	0x0004
        /*0064*/ 	.byte	0x00, 0xf0, 0x05, 0x00


	//----- nvinfo : EIATTR_KPARAM_INFO
	.align		4
.L_5867:
        /*0068*/ 	.byte	0x04, 0x17
        /*006a*/ 	.short	(.L_5869 - .L_5868)
.L_5868:
        /*006c*/ 	.word	0x00000000
        /*0070*/ 	.short	0x0000
        /*0072*/ 	.short	0x0000
        /*0074*/ 	.byte	0x00, 0xf0, 0x11, 0x00


	//----- nvinfo : EIATTR_SPARSE_MMA_MASK
	.align		4
.L_5869:
        /*0078*/ 	.byte	0x03, 0x50
        /*007a*/ 	.short	0x0000


	//----- nvinfo : EIATTR_MAXREG_COUNT
	.align		4
        /*007c*/ 	.byte	0x03, 0x1b
        /*007e*/ 	.short	0x00ff


	//----- nvinfo : EIATTR_MERCURY_ISA_VERSION
	.align		4
        /*0080*/ 	.byte	0x03, 0x5f
        /*0082*/ 	.short	0x0101


	//----- nvinfo : EIATTR_EXIT_INSTR_OFFSETS
	.align		4
        /*0084*/ 	.byte	0x04, 0x1c
        /*0086*/ 	.short	(.L_5871 - .L_5870)


	//   ....[0]....
.L_5870:
        /*0088*/ 	.word	0x000004e0


	//   ....[1]....
        /*008c*/ 	.word	0x00000550


	//----- nvinfo : EIATTR_MAX_THREADS
	.align		4
.L_5871:
        /*0090*/ 	.byte	0x04, 0x05
        /*0092*/ 	.short	(.L_5873 - .L_5872)
.L_5872:
        /*0094*/ 	.word	0x00000080
        /*0098*/ 	.word	0x00000001
        /*009c*/ 	.word	0x00000001


	//----- nvinfo : EIATTR_CRS_STACK_SIZE
	.align		4
.L_5873:
        /*00a0*/ 	.byte	0x04, 0x1e
        /*00a2*/ 	.short	(.L_5875 - .L_5874)
.L_5874:
        /*00a4*/ 	.word	0x00000000


	//----- nvinfo : EIATTR_CBANK_PARAM_SIZE
	.align		4
.L_5875:
        /*00a8*/ 	.byte	0x03, 0x19
        /*00aa*/ 	.short	0x0024


	//----- nvinfo : EIATTR_PARAM_CBANK
	.align		4
        /*00ac*/ 	.byte	0x04, 0x0a
        /*00ae*/ 	.short	(.L_5877 - .L_5876)
	.align		4
.L_5876:
        /*00b0*/ 	.word	index@(.nv.constant0._ZN2at6native27unrolled_elementwise_kernelINS0_13BinaryFunctorIlllNS0_17BitwiseAndFunctorIlEEEESt5arrayIPcLm3EELi4E23TrivialOffsetCalculatorILi2EjES9_ILi1EjENS0_6memory15LoadWithoutCastENSC_16StoreWithoutCastEEEviT_T0_T2_T3_T4_T5_)
        /*00b4*/ 	.short	0x0210
        /*00b6*/ 	.short	0x0024


	//----- nvinfo : EIATTR_SW_WAR
	.align		4
.L_5877:
        /*00b8*/ 	.byte	0x04, 0x36
        /*00ba*/ 	.short	(.L_5879 - .L_5878)
.L_5878:
        /*00bc*/ 	.word	0x00000008
.L_5879:


//--------------------- .nv.info._ZN2at6native29vectorized_elementwise_kernelILi2ENS0_13BinaryFunctorIlllNS0_17BitwiseAndFunctorIlEEEESt5arrayIPcLm3EEEEviT0_T1_ --------------------------
	.section	.nv.info._ZN2at6native29vectorized_elementwise_kernelILi2ENS0_13BinaryFunctorIlllNS0_17BitwiseAndFunctorIlEEEESt5arrayIPcLm3EEEEviT0_T1_,"",@"SHT_CUDA_INFO"
	.sectionflags	@""
	.align	4


	//----- nvinfo : EIATTR_CUDA_API_VERSION
	.align		4
        /*0000*/ 	.byte	0x04, 0x37
        /*0002*/ 	.short	(.L_5881 - .L_5880)
.L_5880:
        /*0004*/ 	.word	0x00000082


	//----- nvinfo : EIATTR_KPARAM_INFO
	.align		4
.L_5881:
        /*0008*/ 	.byte	0x04, 0x17
        /*000a*/ 	.short	(.L_5883 - .L_5882)
.L_5882:
        /*000c*/ 	.word	0x00000000
        /*0010*/ 	.short	0x0002
        /*0012*/ 	.short	0x0008
        /*0014*/ 	.byte	0x00, 0xf0, 0x61, 0x00


	//----- nvinfo : EIATTR_KPARAM_INFO
	.align		4
.L_5883:
        /*0018*/ 	.byte	0x04, 0x17
        /*001a*/ 	.short	(.L_5885 - .L_5884)
.L_5884:
        /*001c*/ 	.word	0x00000000
        /*0020*/ 	.short	0x0001
        /*0022*/ 	.short	0x0004
        /*0024*/ 	.byte	0x00, 0xf0, 0x05, 0x00


	//----- nvinfo : EIATTR_KPARAM_INFO
	.align		4
.L_5885:
        /*0028*/ 	.byte	0x04, 0x17
        /*002a*/ 	.short	(.L_5887 - .L_5886)
.L_5886:
        /*002c*/ 	.word	0x00000000
        /*0030*/ 	.short	0x0000
        /*0032*/ 	.short	0x0000
        /*0034*/ 	.byte	0x00, 0xf0, 0x11, 0x00


	//----- nvinfo : EIATTR_SPARSE_MMA_MASK
	.align		4
.L_5887:
        /*0038*/ 	.byte	0x03, 0x50
        /*003a*/ 	.short	0x0000


	//----- nvinfo : EIATTR_MAXREG_COUNT
	.align		4
        /*003c*/ 	.byte	0x03, 0x1b
        /*003e*/ 	.short	0x00ff


	//----- nvinfo : EIATTR_MERCURY_ISA_VERSION
	.align		4
        /*0040*/ 	.byte	0x03, 0x5f
        /*0042*/ 	.short	0x0101


	//----- nvinfo : EIATTR_EXIT_INSTR_OFFSETS
	.align		4
        /*0044*/ 	.byte	0x04, 0x1c
        /*0046*/ 	.short	(.L_5889 - .L_5888)


	//   ....[0]....
.L_5888:
        /*0048*/ 	.word	0x000003e0


	//   ....[1]....
        /*004c*/ 	.word	0x00000df0


	//   ....[2]....
        /*0050*/ 	.word	0x00000e40


	//----- nvinfo : EIATTR_MAX_THREADS
	.align		4
.L_5889:
        /*0054*/ 	.byte	0x04, 0x05
        /*0056*/ 	.short	(.L_5891 - .L_5890)
.L_5890:
        /*0058*/ 	.word	0x00000080
        /*005c*/ 	.word	0x00000001
        /*0060*/ 	.word	0x00000001


	//----- nvinfo : EIATTR_CRS_STACK_SIZE
	.align		4
.L_5891:
        /*0064*/ 	.byte	0x04, 0x1e
        /*0066*/ 	.short	(.L_5893 - .L_5892)
.L_5892:
        /*0068*/ 	.word	0x00000000


	//----- nvinfo : EIATTR_CBANK_PARAM_SIZE
	.align		4
.L_5893:
        /*006c*/ 	.byte	0x03, 0x19
        /*006e*/ 	.short	0x0020


	//----- nvinfo : EIATTR_PARAM_CBANK
	.align		4
        /*0070*/ 	.byte	0x04, 0x0a
        /*0072*/ 	.short	(.L_5895 - .L_5894)
	.align		4
.L_5894:
        /*0074*/ 	.word	index@(.nv.constant0._ZN2at6native29vectorized_elementwise_kernelILi2ENS0_13BinaryFunctorIlllNS0_17BitwiseAndFunctorIlEEEESt5arrayIPcLm3EEEEviT0_T1_)
        /*0078*/ 	.short	0x0210
        /*007a*/ 	.short	0x0020


	//----- nvinfo : EIATTR_SW_WAR
	.align		4
.L_5895:
        /*007c*/ 	.byte	0x04, 0x36
        /*007e*/ 	.short	(.L_5897 - .L_5896)
.L_5896:
        /*0080*/ 	.word	0x00000008
.L_5897:


//--------------------- .nv.info._ZN2at6native29vectorized_elementwise_kernelILi4ENS0_13BinaryFunctorIlllNS0_17BitwiseAndFunctorIlEEEESt5arrayIPcLm3EEEEviT0_T1_ --------------------------
	.section	.nv.info._ZN2at6native29vectorized_elementwise_kernelILi4ENS0_13BinaryFunctorIlllNS0_17BitwiseAndFunctorIlEEEESt5arrayIPcLm3EEEEviT0_T1_,"",@"SHT_CUDA_INFO"
	.sectionflags	@""
	.align	4


	//----- nvinfo : EIATTR_CUDA_API_VERSION
	.align		4
        /*0000*/ 	.byte	0x04, 0x37
        /*0002*/ 	.short	(.L_5899 - .L_5898)
.L_5898:
        /*0004*/ 	.word	0x00000082


	//----- nvinfo : EIATTR_KPARAM_INFO
	.align		4
.L_5899:
        /*0008*/ 	.byte	0x04, 0x17
        /*000a*/ 	.short	(.L_5901 - .L_5900)
.L_5900:
        /*000c*/ 	.word	0x00000000
        /*0010*/ 	.short	0x0002
        /*0012*/ 	.short	0x0008
        /*0014*/ 	.byte	0x00, 0xf0, 0x61, 0x00


	//----- nvinfo : EIATTR_KPARAM_INFO
	.align		4
.L_5901:
        /*0018*/ 	.byte	0x04, 0x17
        /*001a*/ 	.short	(.L_5903 - .L_5902)
.L_5902:
        /*001c*/ 	.word	0x00000000
        /*0020*/ 	.short	0x0001
        /*0022*/ 	.short	0x0004
        /*0024*/ 	.byte	0x00, 0xf0, 0x05, 0x00


	//----- nvinfo : EIATTR_KPARAM_INFO
	.align		4
.L_5903:
        /*0028*/ 	.byte	0x04, 0x17
        /*002a*/ 	.short	(.L_5905 - .L_5904)
.L_5904:
        /*002c*/ 	.word	0x00000000
        /*0030*/ 	.short	0x0000
        /*0032*/ 	.short	0x0000
        /*0034*/ 	.byte	0x00, 0xf0, 0x11, 0x00


	//----- nvinfo : EIATTR_SPARSE_MMA_MASK
	.align		4
.L_5905:
        /*0038*/ 	.byte	0x03, 0x50
        /*003a*/ 	.short	0x0000


	//----- nvinfo : EIATTR_MAXREG_COUNT
	.align		4
        /*003c*/ 	.byte	0x03, 0x1b
        /*003e*/ 	.short	0x00ff


	//----- nvinfo : EIATTR_MERCURY_ISA_VERSION
	.align		4
        /*0040*/ 	.byte	0x03, 0x5f
        /*0042*/ 	.short	0x0101


	//----- nvinfo : EIATTR_EXIT_INSTR_OFFSETS
	.align		4
        /*0044*/ 	.byte	0x04, 0x1c
        /*0046*/ 	.short	(.L_5907 - .L_5906)


	//   ....[0]....
.L_5906:
        /*0048*/ 	.word	0x000003e0


	//   ....[1]....
        /*004c*/ 	.word	0x00000df0


	//   ....[2]....
        /*0050*/ 	.word	0x00000e40


	//----- nvinfo : EIATTR_MAX_THREADS
	.align		4
.L_5907:
        /*0054*/ 	.byte	0x04, 0x05
        /*0056*/ 	.short	(.L_5909 - .L_5908)
.L_5908:
        /*0058*/ 	.word	0x00000080
        /*005c*/ 	.word	0x00000001
        /*0060*/ 	.word	0x00000001


	//----- nvinfo : EIATTR_CRS_STACK_SIZE
	.align		4
.L_5909:
        /*0064*/ 	.byte	0x04, 0x1e
        /*0066*/ 	.short	(.L_5911 - .L_5910)
.L_5910:
        /*0068*/ 	.word	0x00000000


	//----- nvinfo : EIATTR_CBANK_PARAM_SIZE
	.align		4
.L_5911:
        /*006c*/ 	.byte	0x03, 0x19
        /*006e*/ 	.short	0x0020


	//----- nvinfo : EIATTR_PARAM_CBANK
	.align		4
        /*0070*/ 	.byte	0x04, 0x0a
        /*0072*/ 	.short	(.L_5913 - .L_5912)
	.align		4
.L_5912:
        /*0074*/ 	.word	index@(.nv.constant0._ZN2at6native29vectorized_elementwise_kernelILi4ENS0_13BinaryFunctorIlllNS0_17BitwiseAndFunctorIlEEEESt5arrayIPcLm3EEEEviT0_T1_)
        /*0078*/ 	.short	0x0210
        /*007a*/ 	.short	0x0020


	//----- nvinfo : EIATTR_SW_WAR
	.align		4
.L_5913:
        /*007c*/ 	.byte	0x04, 0x36
        /*007e*/ 	.short	(.L_5915 - .L_5914)
.L_5914:
        /*0080*/ 	.word	0x00000008
.L_5915:


//--------------------- .nv.info._ZN2at6native29vectorized_elementwise_kernelILi8ENS0_13BinaryFunctorIlllNS0_17BitwiseAndFunctorIlEEEESt5arrayIPcLm3EEEEviT0_T1_ --------------------------
	.section	.nv.info._ZN2at6native29vectorized_elementwise_kernelILi8ENS0_13BinaryFunctorIlllNS0_17BitwiseAndFunctorIlEEEESt5arrayIPcLm3EEEEviT0_T1_,"",@"SHT_CUDA_INFO"
	.sectionflags	@""
	.align	4


	//----- nvinfo : EIATTR_CUDA_API_VERSION
	.align		4
        /*0000*/ 	.byte	0x04, 0x37
        /*0002*/ 	.short	(.L_5917 - .L_5916)
.L_5916:
        /*0004*/ 	.word	0x00000082


	//----- nvinfo : EIATTR_KPARAM_INFO
	.align		4
.L_5917:
        /*0008*/ 	.byte	0x04, 0x17
        /*000a*/ 	.short	(.L_5919 - .L_5918)
.L_5918:
        /*000c*/ 	.word	0x00000000
        /*0010*/ 	.short	0x0002
        /*0012*/ 	.short	0x0008
        /*0014*/ 	.byte	0x00, 0xf0, 0x61, 0x00


	//----- nvinfo : EIATTR_KPARAM_INFO
	.align		4
.L_5919:
        /*0018*/ 	.byte	0x04, 0x17
        /*001a*/ 	.short	(.L_5921 - .L_5920)
.L_5920:
        /*001c*/ 	.word	0x00000000
        /*0020*/ 	.short	0x0001
        /*0022*/ 	.short	0x0004
        /*0024*/ 	.byte	0x00, 0xf0, 0x05, 0x00


	//----- nvinfo : EIATTR_KPARAM_INFO
	.align		4
.L_5921:
        /*0028*/ 	.byte	0x04, 0x17
        /*002a*/ 	.short	(.L_5923 - .L_5922)
.L_5922:
        /*002c*/ 	.word	0x00000000
        /*0030*/ 	.short	0x0000
        /*0032*/ 	.short	0x0000
        /*0034*/ 	.byte	0x00, 0xf0, 0x11, 0x00


	//----- nvinfo : EIATTR_SPARSE_MMA_MASK
	.align		4
.L_5923:
        /*0038*/ 	.byte	0x03, 0x50
        /*003a*/ 	.short	0x0000


	//----- nvinfo : EIATTR_MAXREG_COUNT
	.align		4
        /*003c*/ 	.byte	0x03, 0x1b
        /*003e*/ 	.short	0x00ff


	//----- nvinfo : EIATTR_MERCURY_ISA_VERSION
	.align		4
        /*0040*/ 	.byte	0x03, 0x5f
        /*0042*/ 	.short	0x0101


	//----- nvinfo : EIATTR_EXIT_INSTR_OFFSETS
	.align		4
        /*0044*/ 	.byte	0x04, 0x1c
        /*0046*/ 	.short	(.L_5925 - .L_5924)


	//   ....[0]....
.L_5924:
        /*0048*/ 	.word	0x000003e0


	//   ....[1]....
        /*004c*/ 	.word	0x00000df0


	//   ....[2]....
        /*0050*/ 	.word	0x00000e40


	//----- nvinfo : EIATTR_MAX_THREADS
	.align		4
.L_5925:
        /*0054*/ 	.byte	0x04, 0x05
        /*0056*/ 	.short	(.L_5927 - .L_5926)
.L_5926:
        /*0058*/ 	.word	0x00000080
        /*005c*/ 	.word	0x00000001
        /*0060*/ 	.word	0x00000001


	//----- nvinfo : EIATTR_CRS_STACK_SIZE
	.align		4
.L_5927:
        /*0064*/ 	.byte	0x04, 0x1e
        /*0066*/ 	.short	(.L_5929 - .L_5928)
.L_5928:
        /*0068*/ 	.word	0x00000000


	//----- nvinfo : EIATTR_CBANK_PARAM_SIZE
	.align		4
.L_5929:
        /*006c*/ 	.byte	0x03, 0x19
        /*006e*/ 	.short	0x0020


	//----- nvinfo : EIATTR_PARAM_CBANK
	.align		4
        /*0070*/ 	.byte	0x04, 0x0a
        /*0072*/ 	.short	(.L_5931 - .L_5930)
	.align		4
.L_5930:
        /*0074*/ 	.word	index@(.nv.constant0._ZN2at6native29vectorized_elementwise_kernelILi8ENS0_13BinaryFunctorIlllNS0_17BitwiseAndFunctorIlEEEESt5arrayIPcLm3EEEEviT0_T1_)
        /*0078*/ 	.short	0x0210
        /*007a*/ 	.short	0x0020


	//----- nvinfo : EIATTR_SW_WAR
	.align		4
.L_5931:
        /*007c*/ 	.byte	0x04, 0x36
        /*007e*/ 	.short	(.L_5933 - .L_5932)
.L_5932:
        /*0080*/ 	.word	0x00000008
.L_5933:


//--------------------- .nv.info._ZN2at6native18elementwise_kernelILi128ELi4EZNS0_15gpu_kernel_implINS0_13AUnaryFunctorIiiiNS0_17BitwiseAndFunctorIiEEEEEEvRNS_18TensorIteratorBaseERKT_EUliE_EEviT1_ --------------------------
	.section	.nv.info._ZN2at6native18elementwise_kernelILi128ELi4EZNS0_15gpu_kernel_implINS0_13AUnaryFunctorIiiiNS0_17BitwiseAndFunctorIiEEEEEEvRNS_18TensorIteratorBaseERKT_EUliE_EEviT1_,"",@"SHT_CUDA_INFO"
	.sectionflags	@""
	.align	4


	//----- nvinfo : EIATTR_CUDA_API_VERSION
	.align		4
        /*0000*/ 	.byte	0x04, 0x37
        /*0002*/ 	.short	(.L_5935 - .L_5934)
.L_5934:
        /*0004*/ 	.word	0x00000082


	//----- nvinfo : EIATTR_KPARAM_INFO
	.align		4
.L_5935:
        /*0008*/ 	.byte	0x04, 0x17
        /*000a*/ 	.short	(.L_5937 - .L_5936)
.L_5936:
        /*000c*/ 	.word	0x00000000
        /*0010*/ 	.short	0x0001
        /*0012*/ 	.short	0x0008
        /*0014*/ 	.byte	0x00, 0xf0, 0x81, 0x08


	//----- nvinfo : EIATTR_KPARAM_INFO
	.align		4
.L_5937:
        /*0018*/ 	.byte	0x04, 0x17
        /*001a*/ 	.short	(.L_5939 - .L_5938)
.L_5938:
        /*001c*/ 	.word	0x00000000
        /*0020*/ 	.short	0x0000
        /*0022*/ 	.short	0x0000
        /*0024*/ 	.byte	0x00, 0xf0, 0x11, 0x00


	//----- nvinfo : EIATTR_SPARSE_MMA_MASK
	.align		4
.L_5939:
        /*0028*/ 	.byte	0x03, 0x50
        /*002a*/ 	.short	0x0000


	//----- nvinfo : EIATTR_MAXREG_COUNT
	.align		4
        /*002c*/ 	.byte	0x03, 0x1b
        /*002e*/ 	.short	0x0080


	//----- nvinfo : EIATTR_EXTERNS
	.align		4
        /*0030*/ 	.byte	0x04, 0x0f
        /*0032*/ 	.short	(.L_5941 - .L_5940)


	//   ....[0]....
	.align		4
.L_5940:
        /*0034*/ 	.word	index@(__assertfail)


	//----- nvinfo : EIATTR_MERCURY_ISA_VERSION
	.align		4
.L_5941:
        /*0038*/ 	.byte	0x03, 0x5f
        /*003a*/ 	.short	0x0101


	//----- nvinfo : EIATTR_SYSCALL_OFFSETS
	.align		4
        /*003c*/ 	.byte	0x04, 0x46
        /*003e*/ 	.short	(.L_5943 - .L_5942)


	//   ....[0]....
.L_5942:
        /*0040*/ 	.word	0x00002180


	//   ....[1]....
        /*0044*/ 	.word	0x00002fd0


	//   ....[2]....
        /*0048*/ 	.word	0x00005170


	//   ....[3]....
        /*004c*/ 	.word	0x00005fc0


	//   ....[4]....
        /*0050*/ 	.word	0x00008150


	//   ....[5]....
        /*0054*/ 	.word	0x00008fa0


	//   ....[6]....
        /*0058*/ 	.word	0x0000b120


	//   ....[7]....
        /*005c*/ 	.word	0x0000bf70


	//----- nvinfo : EIATTR_EXIT_INSTR_OFFSETS
	.align		4
.L_5943:
        /*0060*/ 	.byte	0x04, 0x1c
        /*0062*/ 	.short	(.L_5945 - .L_5944)


	//   ....[0]....
.L_5944:
        /*0064*/ 	.word	0x00009040


	//   ....[1]....
        /*0068*/ 	.word	0x0000b260


	//   ....[2]....
        /*006c*/ 	.word	0x0000b280


	//   ....[3]....
        /*0070*/ 	.word	0x0000b310


	//   ....[4]....
        /*0074*/ 	.word	0x0000b330


	//   ....[5]....
        /*0078*/ 	.word	0x0000b350


	//   ....[6]....
        /*007c*/ 	.word	0x0000b3e0


	//   ....[7]....
        /*0080*/ 	.word	0x0000b420


	//   ....[8]....
        /*0084*/ 	.word	0x0000b4c0


	//   ....[9]....
        /*0088*/ 	.word	0x0000b510


	//   ....[10]....
        /*008c*/ 	.word	0x0000b540


	//   ....[11]....
        /*0090*/ 	.word	0x0000b600


	//   ....[12]....
        /*0094*/ 	.word	0x0000b640


	//   ....[13]....
        /*0098*/ 	.word	0x0000b7d0


	//   ....[14]....
        /*009c*/ 	.word	0x0000b930


	//   ....[15]....
        /*00a0*/ 	.word	0x0000b970


	//   ....[16]....
        /*00a4*/ 	.word	0x0000ba10


	//   ....[17]....
        /*00a8*/ 	.word	0x0000bb90


	//   ....[18]....
        /*00ac*/ 	.word	0x0000bd10


	//   ....[19]....
        /*00b0*/ 	.word	0x0000be70


	//   ....[20]....
        /*00b4*/ 	.word	0x0000bf80


	//   ....[21]....
        /*00b8*/ 	.word	0x0000bfb0


	//   ....[22]....
        /*00bc*/ 	.word	0x0000bfd0


	//----- nvinfo : EIATTR_MAX_THREADS
	.align		4
.L_5945:
        /*00c0*/ 	.byte	0x04, 0x05
        /*00c2*/ 	.short	(.L_5947 - .L_5946)
.L_5946:
        /*00c4*/ 	.word	0x00000080
        /*00c8*/ 	.word	0x00000001
        /*00cc*/ 	.word	0x00000001


	//----- nvinfo : EIATTR_CRS_STACK_SIZE
	.align		4
.L_5947:
        /*00d0*/ 	.byte	0x04, 0x1e
        /*00d2*/ 	.short	(.L_5949 - .L_5948)
.L_5948:
        /*00d4*/ 	.word	0x00000000


	//----- nvinfo : EIATTR_CBANK_PARAM_SIZE
	.align		4
.L_5949:
        /*00d8*/ 	.byte	0x03, 0x19
        /*00da*/ 	.short	0x0228


	//----- nvinfo : EIATTR_PARAM_CBANK
	.align		4
        /*00dc*/ 	.byte	0x04, 0x0a
        /*00de*/ 	.short	(.L_5951 - .L_5950)
	.align		4
.L_5950:
        /*00e0*/ 	.word	index@(.nv.constant0._ZN2at6native18elementwise_kernelILi128ELi4EZNS0_15gpu_kernel_implINS0_13AUnaryFunctorIiiiNS0_17BitwiseAndFunctorIiEEEEEEvRNS_18TensorIteratorBaseERKT_EUliE_EEviT1_)
        /*00e4*/ 	.short	0x0210
        /*00e6*/ 	.short	0x0228


	//----- nvinfo : EIATTR_SW_WAR
	.align		4
.L_5951:
        /*00e8*/ 	.byte	0x04, 0x36
        /*00ea*/ 	.short	(.L_5953 - .L_5952)
.L_5952:
        /*00ec*/ 	.word	0x00000008
.L_5953:


//--------------------- .nv.info._ZN2at6native27unrolled_elementwise_kernelINS0_13AUnaryFunctorIiiiNS0_17BitwiseAndFunctorIiEEEESt5arrayIPcLm2EELi4E23TrivialOffsetCalculatorILi1EjESA_NS0_6memory12LoadWithCastILi1EEENSB_13StoreWithCastILi1EEEEEviT_T0_T2_T3_T4_T5_ --------------------------
	.section	.nv.info._ZN2at6native27unrolled_elementwise_kernelINS0_13AUnaryFunctorIiiiNS0_17BitwiseAndFunctorIiEEEESt5arrayIPcLm2EELi4E23TrivialOffsetCalculatorILi1EjESA_NS0_6memory12LoadWithCastILi1EEENSB_13StoreWithCastILi1EEEEEviT_T0_T2_T3_T4_T5_,"",@"SHT_CUDA_INFO"
	.sectionflags	@""
	.align	4


	//----- nvinfo : EIATTR_CUDA_API_VERSION
	.align		4
        /*0000*/ 	.byte	0x04, 0x37
        /*0002*/ 	.short	(.L_5955 - .L_5954)
.L_5954:
        /*0004*/ 	.word	0x00000082


	//----- nvinfo : EIATTR_KPARAM_INFO
	.align		4
.L_5955:
        /*0008*/ 	.byte	0x04, 0x17
        /*000a*/ 	.short	(.L_5957 - .L_5956)
.L_5956:
        /*000c*/ 	.word	0x00000000
        /*0010*/ 	.short	0x0006
        /*0012*/ 	.short	0x002c
        /*0014*/ 	.byte	0x00, 0xf0, 0x21, 0x00


	//----- nvinfo : EIATTR_KPARAM_INFO
	.align		4
.L_5957:
        /*0018*/ 	.byte	0x04, 0x17
        /*001a*/ 	.short	(.L_5959 - .L_5958)
.L_5958:
        /*001c*/ 	.word	0x00000000
        /*0020*/ 	.short	0x0005
        /*0022*/ 	.short	0x0024
        /*0024*/ 	.byte	0x00, 0xf0, 0x21, 0x00


	//----- nvinfo : EIATTR_KPARAM_INFO
	.align		4
.L_5959:
        /*0028*/ 	.byte	0x04, 0x17
        /*002a*/ 	.short	(.L_5961 - .L_5960)
.L_5960:
        /*002c*/ 	.word	0x00000000
        /*0030*/ 	.short	0x0004
        /*0032*/ 	.short	0x0021
        /*0034*/ 	.byte	0x00, 0xf0, 0x05, 0x00


	//----- nvinfo : EIATTR_KPARAM_INFO
	.align		4
.L_5961:
        /*0038*/ 	.byte	0x04, 0x17
        /*003a*/ 	.short	(.L_5963 - .L_5962)
.L_5962:
        /*003c*/ 	.word	0x00000000
        /*0040*/ 	.short	0x0003
        /*0042*/ 	.short	0x0020
        /*0044*/ 	.byte	0x00, 0xf0, 0x05, 0x00


	//----- nvinfo : EIATTR_KPARAM_INFO
	.align		4
.L_5963:
        /*0048*/ 	.byte	0x04, 0x17
        /*004a*/ 	.short	(.L_5965 - .L_5964)
.L_5964:
        /*004c*/ 	.word	0x00000000
        /*0050*/ 	.short	0x0002
        /*0052*/ 	.short	0x0010
        /*0054*/ 	.byte	0x00, 0xf0, 0x41, 0x00


	//----- nvinfo : EIATTR_KPARAM_INFO
	.align		4
.L_5965:
        /*0058*/ 	.byte	0x04, 0x17
        /*005a*/ 	.short	(.L_5967 - .L_5966)
.L_5966:
        /*005c*/ 	.word	0x00000000
        /*0060*/ 	.short	0x0001
        /*0062*/ 	.short	0x0004
        /*0064*/ 	.byte	0x00, 0xf0, 0x21, 0x00


	//----- nvinfo : EIATTR_KPARAM_INFO
	.align		4
.L_5967:
        /*0068*/ 	.byte	0x04, 0x17
        /*006a*/ 	.short	(.L_5969 - .L_5968)
.L_5968:
        /*006c*/ 	.word	0x00000000
        /*0070*/ 	.short	0x0000
        /*0072*/ 	.short	0x0000
        /*0074*/ 	.byte	0x00, 0xf0, 0x11, 0x00


	//----- nvinfo : EIATTR_SPARSE_MMA_MASK
	.align		4
.L_5969:
        /*0078*/ 	.byte	0x03, 0x50
        /*007a*/ 	.short	0x0000


	//----- nvinfo : EIATTR_MAXREG_COUNT
	.align		4
        /*007c*/ 	.byte	0x03, 0x1b
        /*007e*/ 	.short	0x00ff


	//----- nvinfo : EIATTR_EXTERNS
	.align		4
        /*0080*/ 	.byte	0x04, 0x0f
        /*0082*/ 	.short	(.L_5971 - .L_5970)


	//   ....[0]....
	.align		4
.L_5970:
        /*0084*/ 	.word	index@(__assertfail)


	//----- nvinfo : EIATTR_MERCURY_ISA_VERSION
	.align		4
.L_5971:
        /*0088*/ 	.byte	0x03, 0x5f
        /*008a*/ 	.short	0x0101


	//----- nvinfo : EIATTR_SYSCALL_OFFSETS
	.align		4
        /*008c*/ 	.byte	0x04, 0x46
        /*008e*/ 	.short	(.L_5973 - .L_5972)


	//   ....[0]....
.L_5972:
        /*0090*/ 	.word	0x00000ea0


	//   ....[1]....
        /*0094*/ 	.word	0x00001d30


	//   ....[2]....
        /*0098*/ 	.word	0x00002bd0


	//   ....[3]....
        /*009c*/ 	.word	0x00003a30


	//   ....[4]....
        /*00a0*/ 	.word	0x00004980


	//   ....[5]....
        /*00a4*/ 	.word	0x00005870


	//   ....[6]....
        /*00a8*/ 	.word	0x00006760


	//   ....[7]....
        /*00ac*/ 	.word	0x00007640


	//----- nvinfo : EIATTR_EXIT_INSTR_OFFSETS
	.align		4
.L_5973:
        /*00b0*/ 	.byte	0x04, 0x1c
        /*00b2*/ 	.short	(.L_5975 - .L_5974)


	//   ....[0]....
.L_5974:
        /*00b4*/ 	.word	0x00006800


	//   ....[1]....
        /*00b8*/ 	.word	0x00006930


	//   ....[2]....
        /*00bc*/ 	.word	0x00006950


	//   ....[3]....
        /*00c0*/ 	.word	0x000069e0


	//   ....[4]....
        /*00c4*/ 	.word	0x00006a00


	//   ....[5]....
        /*00c8*/ 	.word	0x00006a20


	//   ....[6]....
        /*00cc*/ 	.word	0x00006ab0


	//   ....[7]....
        /*00d0*/ 	.word	0x00006af0


	//   ....[8]....
        /*00d4*/ 	.word	0x00006b90


	//   ....[9]....
        /*00d8*/ 	.word	0x00006be0


	//   ....[10]....
        /*00dc*/ 	.word	0x00006c10


	//   ....[11]....
        /*00e0*/ 	.word	0x00006cd0


	//   ....[12]....
        /*00e4*/ 	.word	0x00006d10


	//   ....[13]....
        /*00e8*/ 	.word	0x00006ea0


	//   ....[14]....
        /*00ec*/ 	.word	0x00007000


	//   ....[15]....
        /*00f0*/ 	.word	0x00007040


	//   ....[16]....
        /*00f4*/ 	.word	0x000070e0


	//   ....[17]....
        /*00f8*/ 	.word	0x00007260


	//   ....[18]....
        /*00fc*/ 	.word	0x000073e0


	//   ....[19]....
        /*0100*/ 	.word	0x00007540


	//   ....[20]....
        /*0104*/ 	.word	0x00007650


	//   ....[21]....
        /*0108*/ 	.word	0x00007680


	//   ....[22]....
        /*010c*/ 	.word	0x000076a0


	//----- nvinfo : EIATTR_MAX_THREADS
	.align		4
.L_5975:
        /*0110*/ 	.byte	0x04, 0x05
        /*0112*/ 	.short	(.L_5977 - .L_5976)
.L_5976:
        /*0114*/ 	.word	0x00000080
        /*0118*/ 	.word	0x00000001
        /*011c*/ 	.word	0x00000001


	//----- nvinfo : EIATTR_CRS_STACK_SIZE
	.align		4
.L_5977:
        /*0120*/ 	.byte	0x04, 0x1e
        /*0122*/ 	.short	(.L_5979 - .L_5978)
.L_5978:
        /*0124*/ 	.word	0x00000000


	//----- nvinfo : EIATTR_CBANK_PARAM_SIZE
	.align		4
.L_5979:
        /*0128*/ 	.byte	0x03, 0x19
        /*012a*/ 	.short	0x0034


	//----- nvinfo : EIATTR_PARAM_CBANK
	.align		4
        /*012c*/ 	.byte	0x04, 0x0a
        /*012e*/ 	.short	(.L_5981 - .L_5980)
	.align		4
.L_5980:
        /*0130*/ 	.word	index@(.nv.constant0._ZN2at6native27unrolled_elementwise_kernelINS0_13AUnaryFunctorIiiiNS0_17BitwiseAndFunctorIiEEEESt5arrayIPcLm2EELi4E23TrivialOffsetCalculatorILi1EjESA_NS0_6memory12LoadWithCastILi1EEENSB_13StoreWithCastILi1EEEEEviT_T0_T2_T3_T4_T5_)
        /*0134*/ 	.short	0x0210
        /*0136*/ 	.short	0x0034


	//----- nvinfo : EIATTR_SW_WAR
	.align		4
.L_5981:
        /*0138*/ 	.byte	0x04, 0x36
        /*013a*/ 	.short	(.L_5983 - .L_5982)
.L_5982:
        /*013c*/ 	.word	0x00000008
.L_5983:


//--------------------- .nv.info._ZN2at6native18elementwise_kernelILi128ELi2EZNS0_22gpu_kernel_impl_nocastINS0_13AUnaryFunctorIiiiNS0_17BitwiseAndFunctorIiEEEEEEvRNS_18TensorIteratorBaseERKT_EUliE_EEviT1_ --------------------------
	.section	.nv.info._ZN2at6native18elementwise_kernelILi128ELi2EZNS0_22gpu_kernel_impl_nocastINS0_13AUnaryFunctorIiiiNS0_17BitwiseAndFunctorIiEEEEEEvRNS_18TensorIteratorBaseERKT_EUliE_EEviT1_,"",@"SHT_CUDA_INFO"
	.sectionflags	@""
	.align	4


	//----- nvinfo : EIATTR_CUDA_API_VERSION
	.align		4
        /*0000*/ 	.byte	0x04, 0x37
        /*0002*/ 	.short	(.L_5985 - .L_5984)
.L_5984:
        /*0004*/ 	.word	0x00000082


	//----- nvinfo : EIATTR_KPARAM_INFO
	.align		4
.L_5985:
        /*0008*/ 	.byte	0x04, 0x17
        /*000a*/ 	.short	(.L_5987 - .L_5986)
.L_5986:
        /*000c*/ 	.word	0x00000000
        /*0010*/ 	.short	0x0001
        /*0012*/ 	.short	0x0008
        /*0014*/ 	.byte	0x00, 0xf0, 0x61, 0x08


	//----- nvinfo : EIATTR_KPARAM_INFO
	.align		4
.L_5987:
        /*0018*/ 	.byte	0x04, 0x17
        /*001a*/ 	.short	(.L_5989 - .L_5988)
.L_5988:
        /*001c*/ 	.word	0x00000000
        /*0020*/ 	.short	0x0000
        /*0022*/ 	.short	0x0000
        /*0024*/ 	.byte	0x00, 0xf0, 0x11, 0x00


	//----- nvinfo : EIATTR_SPARSE_MMA_MASK
	.align		4
.L_5989:
        /*0028*/ 	.byte	0x03, 0x50
        /*002a*/ 	.short	0x0000


	//----- nvinfo : EIATTR_MAXREG_COUNT
	.align		4
        /*002c*/ 	.byte	0x03, 0x1b
        /*002e*/ 	.short	0x0080


	//----- nvinfo : EIATTR_MERCURY_ISA_VERSION
	.align		4
        /*0030*/ 	.byte	0x03, 0x5f
        /*0032*/ 	.short	0x0101


	//----- nvinfo : EIATTR_EXIT_INSTR_OFFSETS
	.align		4
        /*0034*/ 	.byte	0x04, 0x1c
        /*0036*/ 	.short	(.L_5991 - .L_5990)


	//   ....[0]....
.L_5990:
        /*0038*/ 	.word	0x00001450


	//   ....[1]....
        /*003c*/ 	.word	0x000027f0


	//----- nvinfo : EIATTR_MAX_THREADS
	.align		4
.L_5991:
        /*0040*/ 	.byte	0x04, 0x05
        /*0042*/ 	.short	(.L_5993 - .L_5992)
.L_5992:
        /*0044*/ 	.word	0x00000080
        /*0048*/ 	.word	0x00000001
        /*004c*/ 	.word	0x00000001


	//----- nvinfo : EIATTR_CRS_STACK_SIZE
	.align		4
.L_5993:
        /*0050*/ 	.byte	0x04, 0x1e
        /*0052*/ 	.short	(.L_5995 - .L_5994)
.L_5994:
        /*0054*/ 	.word	0x00000000


	//----- nvinfo : EIATTR_CBANK_PARAM_SIZE
	.align		4
.L_5995:
        /*0058*/ 	.byte	0x03, 0x19
        /*005a*/ 	.short	0x0220


	//----- nvinfo : EIATTR_PARAM_CBANK
	.align		4
        /*005c*/ 	.byte	0x04, 0x0a
        /*005e*/ 	.short	(.L_5997 - .L_5996)
	.align		4
.L_5996:
        /*0060*/ 	.word	index@(.nv.constant0._ZN2at6native18elementwise_kernelILi128ELi2EZNS0_22gpu_kernel_impl_nocastINS0_13AUnaryFunctorIiiiNS0_17BitwiseAndFunctorIiEEEEEEvRNS_18TensorIteratorBaseERKT_EUliE_EEviT1_)
        /*0064*/ 	.short	0x0210
        /*0066*/ 	.short	0x0220


	//----- nvinfo : EIATTR_SW_WAR
	.align		4
.L_5997:
        /*0068*/ 	.byte	0x04, 0x36
        /*006a*/ 	.short	(.L_5999 - .L_5998)
.L_5998:
        /*006c*/ 	.word	0x00000008
.L_5999:


//--------------------- .nv.info._ZN2at6native27unrolled_elementwise_kernelINS0_13AUnaryFunctorIiiiNS0_17BitwiseAndFunctorIiEEEESt5arrayIPcLm2EELi4E23TrivialOffsetCalculatorILi1EjESA_NS0_6memory15LoadWithoutCastENSB_16StoreWithoutCastEEEviT_T0_T2_T3_T4_T5_ --------------------------
	.section	.nv.info._ZN2at6native27unrolled_elementwise_kernelINS0_13AUnaryFunctorIiiiNS0_17BitwiseAndFunctorIiEEEESt5arrayIPcLm2EELi4E23TrivialOffsetCalculatorILi1EjESA_NS0_6memory15LoadWithoutCastENSB_16StoreWithoutCastEEEviT_T0_T2_T3_T4_T5_,"",@"SHT_CUDA_INFO"
	.sectionflags	@""
	.align	4


	//----- nvinfo : EIATTR_CUDA_API_VERSION
	.align		4
        /*0000*/ 	.byte	0x04, 0x37
        /*0002*/ 	.short	(.L_6001 - .L_6000)
.L_6000:
        /*0004*/ 	.word	0x00000082


	//----- nvinfo : EIATTR_KPARAM_INFO
	.align		4
.L_6001:
        /*0008*/ 	.byte	0x04, 0x17
        /*000a*/ 	.short	(.L_6003 - .L_6002)
.L_6002:
        /*000c*/ 	.word	0x00000000
        /*0010*/ 	.short	0x0006
        /*0012*/ 	.short	0x0023
        /*0014*/ 	.byte	0x00, 0xf0, 0x05, 0x00


	//----- nvinfo : EIATTR_KPARAM_INFO
	.align		4
.L_6003:
        /*0018*/ 	.byte	0x04, 0x17
        /*001a*/ 	.short	(.L_6005 - .L_6004)
.L_6004:
        /*001c*/ 	.word	0x00000000
        /*0020*/ 	.short	0x0005
        /*0022*/ 	.short	0x0022
        /*0024*/ 	.byte	0x00, 0xf0, 0x05, 0x00


	//----- nvinfo : EIATTR_KPARAM_INFO
	.align		4
.L_6005:
        /*0028*/ 	.byte	0x04, 0x17
        /*002a*/ 	.short	(.L_6007 - .L_6006)
.L_6006:
        /*002c*/ 	.word	0x00000000
        /*0030*/ 	.short	0x0004
        /*0032*/ 	.short	0x0021
        /*0034*/ 	.byte	0x00, 0xf0, 0x05, 0x00


	//----- nvinfo : EIATTR_KPARAM_INFO
	.align		4
.L_6007:
        /*0038*/ 	.byte	0x04, 0x17
        /*003a*/ 	.short	(.L_6009 - .L_6008)
.L_6008:
        /*003c*/ 	.word	0x00000000
        /*0040*/ 	.short	0x0003
        /*0042*/ 	.short	0x0020
        /*0044*/ 	.byte	0x00, 0xf0, 0x05, 0x00


	//----- nvinfo : EIATTR_KPARAM_INFO
	.align		4
.L_6009:
        /*0048*/ 	.byte	0x04, 0x17
        /*004a*/ 	.short	(.L_6011 - .L_6010)
.L_6010:
        /*004c*/ 	.word	0x00000000
        /*0050*/ 	.short	0x0002
        /*0052*/ 	.short	0x0010
        /*0054*/ 	.byte	0x00, 0xf0, 0x41, 0x00


	//----- nvinfo : EIATTR_KPARAM_INFO
	.align		4
.L_6011:
        /*0058*/ 	.byte	0x04, 0x17
        /*005a*/ 	.short	(.L_6013 - .L_6012)
.L_6012:
        /*005c*/ 	.word	0x00000000
        /*0060*/ 	.short	0x0001
        /*0062*/ 	.short	0x0004
        /*0064*/ 	.byte	0x00, 0xf0, 0x21, 0x00


	//----- nvinfo : EIATTR_KPARAM_INFO
	.align		4
.L_6013:
        /*0068*/ 	.byte	0x04, 0x17
        /*006a*/ 	.short	(.L_6015 - .L_6014)
.L_6014:
        /*006c*/ 	.word	0x00000000
        /*0070*/ 	.short	0x0000
        /*0072*/ 	.short	0x0000
        /*0074*/ 	.byte	0x00, 0xf0, 0x11, 0x00


	//----- nvinfo : EIATTR_SPARSE_MMA_MASK
	.align		4
.L_6015:
        /*0078*/ 	.byte	0x03, 0x50
        /*007a*/ 	.short	0x0000


	//----- nvinfo : EIATTR_MAXREG_COUNT
	.align		4
        /*007c*/ 	.byte	0x03, 0x1b
        /*007e*/ 	.short	0x00ff


	//----- nvinfo : EIATTR_MERCURY_ISA_VERSION
	.align		4
        /*0080*/ 	.byte	0x03, 0x5f
        /*0082*/ 	.short	0x0101


	//----- nvinfo : EIATTR_EXIT_INSTR_OFFSETS
	.align		4
        /*0084*/ 	.byte	0x04, 0x1c
        /*0086*/ 	.short	(.L_6017 - .L_6016)


	//   ....[0]....
.L_6016:
        /*0088*/ 	.word	0x000003b0


	//   ....[1]....
        /*008c*/ 	.word	0x00000400


	//----- nvinfo : EIATTR_MAX_THREADS
	.align		4
.L_6017:
        /*0090*/ 	.byte	0x04, 0x05
        /*0092*/ 	.short	(.L_6019 - .L_6018)
.L_6018:
        /*0094*/ 	.word	0x00000080
        /*0098*/ 	.word	0x00000001
        /*009c*/ 	.word	0x00000001


	//----- nvinfo : EIATTR_CRS_STACK_SIZE
	.align		4
.L_6019:
        /*00a0*/ 	.byte	0x04, 0x1e
        /*00a2*/ 	.short	(.L_6021 - .L_6020)
.L_6020:
        /*00a4*/ 	.word	0x00000000


	//----- nvinfo : EIATTR_CBANK_PARAM_SIZE
	.align		4
.L_6021:
        /*00a8*/ 	.byte	0x03, 0x19
        /*00aa*/ 	.short	0x0024


	//----- nvinfo : EIATTR_PARAM_CBANK
	.align		4
        /*00ac*/ 	.byte	0x04, 0x0a
        /*00ae*/ 	.short	(.L_6023 - .L_6022)
	.align		4
.L_6022:
        /*00b0*/ 	.word	index@(.nv.constant0._ZN2at6native27unrolled_elementwise_kernelINS0_13AUnaryFunctorIiiiNS0_17BitwiseAndFunctorIiEEEESt5arrayIPcLm2EELi4E23TrivialOffsetCalculatorILi1EjESA_NS0_6memory15LoadWithoutCastENSB_16StoreWithoutCastEEEviT_T0_T2_T3_T4_T5_)
        /*00b4*/ 	.short	0x0210
        /*00b6*/ 	.short	0x0024


	//----- nvinfo : EIATTR_SW_WAR
	.align		4
.L_6023:
        /*00b8*/ 	.byte	0x04, 0x36
        /*00ba*/ 	.short	(.L_6025 - .L_6024)
.L_6024:
        /*00bc*/ 	.word	0x00000008
.L_6025:


//--------------------- .nv.info._ZN2at6native29vectorized_elementwise_kernelILi2ENS0_13AUnaryFunctorIiiiNS0_17BitwiseAndFunctorIiEEEESt5arrayIPcLm2EEEEviT0_T1_ --------------------------
	.section	.nv.info._ZN2at6native29vectorized_elementwise_kernelILi2ENS0_13AUnaryFunctorIiiiNS0_17BitwiseAndFunctorIiEEEESt5arrayIPcLm2EEEEviT0_T1_,"",@"SHT_CUDA_INFO"
	.sectionflags	@""
	.align	4


	//----- nvinfo : EIATTR_CUDA_API_VERSION
	.align		4
        /*0000*/ 	.byte	0x04, 0x37
        /*0002*/ 	.short	(.L_6027 - .L_6026)
.L_6026:
        /*0004*/ 	.word	0x00000082


	//----- nvinfo : EIATTR_KPARAM_INFO
	.align		4
.L_6027:
        /*0008*/ 	.byte	0x04, 0x17
        /*000a*/ 	.short	(.L_6029 - .L_6028)
.L_6028:
        /*000c*/ 	.word	0x00000000
        /*0010*/ 	.short	0x0002
        /*0012*/ 	.short	0x0010
        /*0014*/ 	.byte	0x00, 0xf0, 0x41, 0x00


	//----- nvinfo : EIATTR_KPARAM_INFO
	.align		4
.L_6029:
        /*0018*/ 	.byte	0x04, 0x17
        /*001a*/ 	.short	(.L_6031 - .L_6030)
.L_6030:
        /*001c*/ 	.word	0x00000000
        /*0020*/ 	.short	0x0001
        /*0022*/ 	.short	0x0004
        /*0024*/ 	.byte	0x00, 0xf0, 0x21, 0x00


	//----- nvinfo : EIATTR_KPARAM_INFO
	.align		4
.L_6031:
        /*0028*/ 	.byte	0x04, 0x17
        /*002a*/ 	.short	(.L_6033 - .L_6032)
.L_6032:
        /*002c*/ 	.word	0x00000000
        /*0030*/ 	.short	0x0000
        /*0032*/ 	.short	0x0000
        /*0034*/ 	.byte	0x00, 0xf0, 0x11, 0x00


	//----- nvinfo : EIATTR_SPARSE_MMA_MASK
	.align		4
.L_6033:
        /*0038*/ 	.byte	0x03, 0x50
        /*003a*/ 	.short	0x0000


	//----- nvinfo : EIATTR_MAXREG_COUNT
	.align		4
        /*003c*/ 	.byte	0x03, 0x1b
        /*003e*/ 	.short	0x00ff


	//----- nvinfo : EIATTR_MERCURY_ISA_VERSION
	.align		4
        /*0040*/ 	.byte	0x03, 0x5f
        /*0042*/ 	.short	0x0101


	//----- nvinfo : EIATTR_EXIT_INSTR_OFFSETS
	.align		4
        /*0044*/ 	.byte	0x04, 0x1c
        /*0046*/ 	.short	(.L_6035 - .L_6034)


	//   ....[0]....
.L_6034:
        /*0048*/ 	.word	0x00000200


	//   ....[1]....
        /*004c*/ 	.word	0x00000980


	//   ....[2]....
        /*0050*/ 	.word	0x000009d0


	//----- nvinfo : EIATTR_MAX_THREADS
	.align		4
.L_6035:
        /*0054*/ 	.byte	0x04, 0x05
        /*0056*/ 	.short	(.L_6037 - .L_6036)
.L_6036:
        /*0058*/ 	.word	0x00000080
        /*005c*/ 	.word	0x00000001
        /*0060*/ 	.word	0x00000001


	//----- nvinfo : EIATTR_CRS_STACK_SIZE
	.align		4
.L_6037:
        /*0064*/ 	.byte	0x04, 0x1e
        /*0066*/ 	.short	(.L_6039 - .L_6038)
.L_6038:
        /*0068*/ 	.word	0x00000000


	//----- nvinfo : EIATTR_CBANK_PARAM_SIZE
	.align		4
.L_6039:
        /*006c*/ 	.byte	0x03, 0x19
        /*006e*/ 	.short	0x0020


	//----- nvinfo : EIATTR_PARAM_CBANK
	.align		4
        /*0070*/ 	.byte	0x04, 0x0a
        /*0072*/ 	.short	(.L_6041 - .L_6040)
	.align		4
.L_6040:
        /*0074*/ 	.word	index@(.nv.constant0._ZN2at6native29vectorized_elementwise_kernelILi2ENS0_13AUnaryFunctorIiiiNS0_17BitwiseAndFunctorIiEEEESt5arrayIPcLm2EEEEviT0_T1_)
        /*0078*/ 	.short	0x0210
        /*007a*/ 	.short	0x0020


	//----- nvinfo : EIATTR_SW_WAR
	.align		4
.L_6041:
        /*007c*/ 	.byte	0x04, 0x36
        /*007e*/ 	.short	(.L_6043 - .L_6042)
.L_6042:
        /*0080*/ 	.word	0x00000008
.L_6043:


//--------------------- .nv.info._ZN2at6native29vectorized_elementwise_kernelILi4ENS0_13AUnaryFunctorIiiiNS0_17BitwiseAndFunctorIiEEEESt5arrayIPcLm2EEEEviT0_T1_ --------------------------
	.section	.nv.info._ZN2at6native29vectorized_elementwise_kernelILi4ENS0_13AUnaryFunctorIiiiNS0_17BitwiseAndFunctorIiEEEESt5arrayIPcLm2EEEEviT0_T1_,"",@"SHT_CUDA_INFO"
	.sectionflags	@""
	.align	4


	//----- nvinfo : EIATTR_CUDA_API_VERSION
	.align		4
        /*0000*/ 	.byte	0x04, 0x37
        /*0002*/ 	.short	(.L_6045 - .L_6044)
.L_6044:
        /*0004*/ 	.word	0x00000082


	//----- nvinfo : EIATTR_KPARAM_INFO
	.align		4
.L_6045:
        /*0008*/ 	.byte	0x04, 0x17
        /*000a*/ 	.short	(.L_6047 - .L_6046)
.L_6046:
        /*000c*/ 	.word	0x00000000
        /*0010*/ 	.short	0x0002
        /*0012*/ 	.short	0x0010
        /*0014*/ 	.byte	0x00, 0xf0, 0x41, 0x00


	//----- nvinfo : EIATTR_KPARAM_INFO
	.align		4
.L_6047:
        /*0018*/ 	.byte	0x04, 0x17
        /*001a*/ 	.short	(.L_6049 - .L_6048)
.L_6048:
        /*001c*/ 	.word	0x00000000
        /*0020*/ 	.short	0x0001
        /*0022*/ 	.short	0x0004
        /*0024*/ 	.byte	0x00, 0xf0, 0x21, 0x00


	//----- nvinfo : EIATTR_KPARAM_INFO
	.align		4
.L_6049:
        /*0028*/ 	.byte	0x04, 0x17
        /*002a*/ 	.short	(.L_6051 - .L_6050)
.L_6050:
        /*002c*/ 	.word	0x00000000
        /*0030*/ 	.short	0x0000
        /*0032*/ 	.short	0x0000
        /*0034*/ 	.byte	0x00, 0xf0, 0x11, 0x00


	//----- nvinfo : EIATTR_SPARSE_MMA_MASK
	.align		4
.L_6051:
        /*0038*/ 	.byte	0x03, 0x50
        /*003a*/ 	.short	0x0000


	//----- nvinfo : EIATTR_MAXREG_COUNT
	.align		4
        /*003c*/ 	.byte	0x03, 0x1b
        /*003e*/ 	.short	0x00ff


	//----- nvinfo : EIATTR_MERCURY_ISA_VERSION
	.align		4
        /*0040*/ 	.byte	0x03, 0x5f
        /*0042*/ 	.short	0x0101


	//----- nvinfo : EIATTR_EXIT_INSTR_OFFSETS
	.align		4
        /*0044*/ 	.byte	0x04, 0x1c
        /*0046*/ 	.short	(.L_6053 - .L_6052)


	//   ....[0]....
.L_6052:
        /*0048*/ 	.word	0x000001c0


	//   ....[1]....
        /*004c*/ 	.word	0x00000940


	//   ....[2]....
        /*0050*/ 	.word	0x00000990


	//----- nvinfo : EIATTR_MAX_THREADS
	.align		4
.L_6053:
        /*0054*/ 	.byte	0x04, 0x05
        /*0056*/ 	.short	(.L_6055 - .L_6054)
.L_6054:
        /*0058*/ 	.word	0x00000080
        /*005c*/ 	.word	0x00000001
        /*0060*/ 	.word	0x00000001


	//----- nvinfo : EIATTR_CRS_STACK_SIZE
	.align		4
.L_6055:
        /*0064*/ 	.byte	0x04, 0x1e
        /*0066*/ 	.short	(.L_6057 - .L_6056)
.L_6056:
        /*0068*/ 	.word	0x00000000


	//----- nvinfo : EIATTR_CBANK_PARAM_SIZE
	.align		4
.L_6057:
        /*006c*/ 	.byte	0x03, 0x19
        /*006e*/ 	.short	0x0020


	//----- nvinfo : EIATTR_PARAM_CBANK
	.align		4
        /*0070*/ 	.byte	0x04, 0x0a
        /*0072*/ 	.short	(.L_6059 - .L_6058)
	.align		4
.L_6058:
        /*0074*/ 	.word	index@(.nv.constant0._ZN2at6native29vectorized_elementwise_kernelILi4ENS0_13AUnaryFunctorIiiiNS0_17BitwiseAndFunctorIiEEEESt5arrayIPcLm2EEEEviT0_T1_)
        /*0078*/ 	.short	0x0210
        /*007a*/ 	.short	0x0020


	//----- nvinfo : EIATTR_SW_WAR
	.align		4
.L_6059:
        /*007c*/ 	.byte	0x04, 0x36
        /*007e*/ 	.short	(.L_6061 - .L_6060)
.L_6060:
        /*0080*/ 	.word	0x00000008
.L_6061:


//--------------------- .nv.info._ZN2at6native29vectorized_elementwise_kernelILi8ENS0_13AUnaryFunctorIiiiNS0_17BitwiseAndFunctorIiEEEESt5arrayIPcLm2EEEEviT0_T1_ --------------------------
	.section	.nv.info._ZN2at6native29vectorized_elementwise_kernelILi8ENS0_13AUnaryFunctorIiiiNS0_17BitwiseAndFunctorIiEEEESt5arrayIPcLm2EEEEviT0_T1_,"",@"SHT_CUDA_INFO"
	.sectionflags	@""
	.align	4


	//----- nvinfo : EIATTR_CUDA_API_VERSION
	.align		4
        /*0000*/ 	.byte	0x04, 0x37
        /*0002*/ 	.short	(.L_6063 - .L_6062)
.L_6062:
        /*0004*/ 	.word	0x00000082


	//----- nvinfo : EIATTR_KPARAM_INFO
	.align		4
.L_6063:
        /*0008*/ 	.byte	0x04, 0x17
        /*000a*/ 	.short	(.L_6065 - .L_6064)
.L_6064:
        /*000c*/ 	.word	0x00000000
        /*0010*/ 	.short	0x0002
        /*0012*/ 	.short	0x0010
        /*0014*/ 	.byte	0x00, 0xf0, 0x41, 0x00


	//----- nvinfo : EIATTR_KPARAM_INFO
	.align		4
.L_6065:
        /*0018*/ 	.byte	0x04, 0x17
        /*001a*/ 	.short	(.L_6067 - .L_6066)
.L_6066:
        /*001c*/ 	.word	0x00000000
        /*0020*/ 	.short	0x0001
        /*0022*/ 	.short	0x0004
        /*0024*/ 	.byte	0x00, 0xf0, 0x21, 0x00


	//----- nvinfo : EIATTR_KPARAM_INFO
	.align		4
.L_6067:
        /*0028*/ 	.byte	0x04, 0x17
        /*002a*/ 	.short	(.L_6069 - .L_6068)
.L_6068:
        /*002c*/ 	.word	0x00000000
        /*0030*/ 	.short	0x0000
        /*0032*/ 	.short	0x0000
        /*0034*/ 	.byte	0x00, 0xf0, 0x11, 0x00


	//----- nvinfo : EIATTR_SPARSE_MMA_MASK
	.align		4
.L_6069:
        /*0038*/ 	.byte	0x03, 0x50
        /*003a*/ 	.short	0x0000


	//----- nvinfo : EIATTR_MAXREG_COUNT
	.align		4
        /*003c*/ 	.byte	0x03, 0x1b
        /*003e*/ 	.short	0x00ff


	//----- nvinfo : EIATTR_MERCURY_ISA_VERSION
	.align		4
        /*0040*/ 	.byte	0x03, 0x5f
        /*0042*/ 	.short	0x0101


	//----- nvinfo : EIATTR_EXIT_INSTR_OFFSETS
	.align		4
        /*0044*/ 	.byte	0x04, 0x1c
        /*0046*/ 	.short	(.L_6071 - .L_6070)


	//   ....[0]....
.L_6070:
        /*0048*/ 	.word	0x000001c0


	//   ....[1]....
        /*004c*/ 	.word	0x00000940


	//   ....[2]....
        /*0050*/ 	.word	0x00000990


	//----- nvinfo : EIATTR_MAX_THREADS
	.align		4
.L_6071:
        /*0054*/ 	.byte	0x04, 0x05
        /*0056*/ 	.short	(.L_6073 - .L_6072)
.L_6072:
        /*0058*/ 	.word	0x00000080
        /*005c*/ 	.word	0x00000001
        /*0060*/ 	.word	0x00000001


	//----- nvinfo : EIATTR_CRS_STACK_SIZE
	.align		4
.L_6073:
        /*0064*/ 	.byte	0x04, 0x1e
        /*0066*/ 	.short	(.L_6075 - .L_6074)
.L_6074:
        /*0068*/ 	.word	0x00000000


	//----- nvinfo : EIATTR_CBANK_PARAM_SIZE
	.align		4
.L_6075:
        /*006c*/ 	.byte	0x03, 0x19
        /*006e*/ 	.short	0x0020


	//----- nvinfo : EIATTR_PARAM_CBANK
	.align		4
        /*0070*/ 	.byte	0x04, 0x0a
        /*0072*/ 	.short	(.L_6077 - .L_6076)
	.align		4
.L_6076:
        /*0074*/ 	.word	index@(.nv.constant0._ZN2at6native29vectorized_elementwise_kernelILi8ENS0_13AUnaryFunctorIiiiNS0_17BitwiseAndFunctorIiEEEESt5arrayIPcLm2EEEEviT0_T1_)
        /*0078*/ 	.short	0x0210
        /*007a*/ 	.short	0x0020


	//----- nvinfo : EIATTR_SW_WAR
	.align		4
.L_6077:
        /*007c*/ 	.byte	0x04, 0x36
        /*007e*/ 	.short	(.L_6079 - .L_6078)
.L_6078:
        /*0080*/ 	.word	0x00000008
.L_6079:


//--------------------- .nv.info._ZN2at6native18elementwise_kernelILi128ELi4EZNS0_15gpu_kernel_implINS0_13BinaryFunctorIiiiNS0_17BitwiseAndFunctorIiEEEEEEvRNS_18TensorIteratorBaseERKT_EUliE_EEviT1_ --------------------------
	.section	.nv.info._ZN2at6native18elementwise_kernelILi128ELi4EZNS0_15gpu_kernel_implINS0_13BinaryFunctorIiiiNS0_17BitwiseAndFunctorIiEEEEEEvRNS_18TensorIteratorBaseERKT_EUliE_EEviT1_,"",@"SHT_CUDA_INFO"
	.sectionflags	@""
	.align	4


	//----- nvinfo : EIATTR_CUDA_API_VERSION
	.align		4
        /*0000*/ 	.byte	0x04, 0x37
        /*0002*/ 	.short	(.L_6081 - .L_6080)
.L_6080:
        /*0004*/ 	.word	0x00000082


	//----- nvinfo : EIATTR_KPARAM_INFO
	.align		4
.L_6081:
        /*0008*/ 	.byte	0x04, 0x17
        /*000a*/ 	.short	(.L_6083 - .L_6082)
.L_6082:
        /*000c*/ 	.word	0x00000000
        /*0010*/ 	.short	0x0001
        /*0012*/ 	.short	0x0008
        /*0014*/ 	.byte	0x00, 0xf0, 0x21, 0x0a


	//----- nvinfo : EIATTR_KPARAM_INFO
	.align		4
.L_6083:
        /*0018*/ 	.byte	0x04, 0x17
        /*001a*/ 	.short	(.L_6085 - .L_6084)
.L_6084:
        /*001c*/ 	.word	0x00000000
        /*0020*/ 	.short	0x0000
        /*0022*/ 	.short	0x0000
        /*0024*/ 	.byte	0x00, 0xf0, 0x11, 0x00


	//----- nvinfo : EIATTR_SPARSE_MMA_MASK
	.align		4
.L_6085:
        /*0028*/ 	.byte	0x03, 0x50
        /*002a*/ 	.short	0x0000


	//----- nvinfo : EIATTR_MAXREG_COUNT
	.align		4
        /*002c*/ 	.byte	0x03, 0x1b
        /*002e*/ 	.short	0x0080


	//----- nvinfo : EIATTR_EXTERNS
	.align		4
        /*0030*/ 	.byte	0x04, 0x0f
        /*0032*/ 	.short	(.L_6087 - .L_6086)


	//   ....[0]....
	.align		4
.L_6086:
        /*0034*/ 	.word	index@(__assertfail)


	//----- nvinfo : EIATTR_MERCURY_ISA_VERSION
	.align		4
.L_6087:
        /*0038*/ 	.byte	0x03, 0x5f
        /*003a*/ 	.short	0x0101


	//----- nvinfo : EIATTR_SYSCALL_OFFSETS
	.align		4
        /*003c*/ 	.byte	0x04, 0x46
        /*003e*/ 	.short	(.L_6089 - .L_6088)


	//   ....[0]....
.L_6088:
        /*0040*/ 	.word	0x000024b0


	//   ....[1]....
        /*0044*/ 	.word	0x000032b0


	//   ....[2]....
        /*0048*/ 	.word	0x000040f0


	//   ....[3]....
        /*004c*/ 	.word	0x000065c0


	//   ....[4]....
        /*0050*/ 	.word	0x000073c0


	//   ....[5]....
        /*0054*/ 	.word	0x00008200


	//   ....[6]....
        /*0058*/ 	.word	0x0000a6c0


	//   ....[7]....
        /*005c*/ 	.word	0x0000b4c0


	//   ....[8]....
        /*0060*/ 	.word	0x0000c300


	//   ....[9]....
        /*0064*/ 	.word	0x0000e7b0


	//   ....[10]....
        /*0068*/ 	.word	0x0000f5b0


	//   ....[11]....
        /*006c*/ 	.word	0x000103f0


	//----- nvinfo : EIATTR_EXIT_INSTR_OFFSETS
	.align		4
.L_6089:
        /*0070*/ 	.byte	0x04, 0x1c
        /*0072*/ 	.short	(.L_6091 - .L_6090)


	//   ....[0]....
.L_6090:
        /*0074*/ 	.word	0x0000c3a0


	//   ....[1]....
        /*0078*/ 	.word	0x0000f6e0


	//   ....[2]....
        /*007c*/ 	.word	0x0000f700


	//   ....[3]....
        /*0080*/ 	.word	0x0000f790


	//   ....[4]....
        /*0084*/ 	.word	0x0000f7b0


	//   ....[5]....
        /*0088*/ 	.word	0x0000f7d0


	//   ....[6]....
        /*008c*/ 	.word	0x0000f860


	//   ....[7]....
        /*0090*/ 	.word	0x0000f8a0


	//   ....[8]....
        /*0094*/ 	.word	0x0000f940


	//   ....[9]....
        /*0098*/ 	.word	0x0000f990


	//   ....[10]....
        /*009c*/ 	.word	0x0000f9c0


	//   ....[11]....
        /*00a0*/ 	.word	0x0000fa80


	//   ....[12]....
        /*00a4*/ 	.word	0x0000fac0


	//   ....[13]....
        /*00a8*/ 	.word	0x0000fc50


	//   ....[14]....
        /*00ac*/ 	.word	0x0000fdb0


	//   ....[15]....
        /*00b0*/ 	.word	0x0000fdf0


	//   ....[16]....
        /*00b4*/ 	.word	0x0000fe90


	//   ....[17]....
        /*00b8*/ 	.word	0x00010010


	//   ....[18]....
        /*00bc*/ 	.word	0x00010190


	//   ....[19]....
        /*00c0*/ 	.word	0x000102f0


	//   ....[20]....
        /*00c4*/ 	.word	0x00010400


	//   ....[21]....
        /*00c8*/ 	.word	0x00010430


	//   ....[22]....
        /*00cc*/ 	.word	0x00010450


	//----- nvinfo : EIATTR_MAX_THREADS
	.align		4
.L_6091:
        /*00d0*/ 	.byte	0x04, 0x05
        /*00d2*/ 	.short	(.L_6093 - .L_6092)
.L_6092:
        /*00d4*/ 	.word	0x00000080
        /*00d8*/ 	.word	0x00000001
        /*00dc*/ 	.word	0x00000001


	//----- nvinfo : EIATTR_CRS_STACK_SIZE
	.align		4
.L_6093:
        /*00e0*/ 	.byte	0x04, 0x1e
        /*00e2*/ 	.short	(.L_6095 - .L_6094)
.L_6094:
        /*00e4*/ 	.word	0x00000000


	//----- nvinfo : EIATTR_CBANK_PARAM_SIZE
	.align		4
.L_6095:
        /*00e8*/ 	.byte	0x03, 0x19
        /*00ea*/ 	.short	0x0290


	//----- nvinfo : EIATTR_PARAM_CBANK
	.align		4
        /*00ec*/ 	.byte	0x04, 0x0a
        /*00ee*/ 	.short	(.L_6097 - .L_6096)
	.align		4
.L_6096:
        /*00f0*/ 	.word	index@(.nv.constant0._ZN2at6native18elementwise_kernelILi128ELi4EZNS0_15gpu_kernel_implINS0_13BinaryFunctorIiiiNS0_17BitwiseAndFunctorIiEEEEEEvRNS_18TensorIteratorBaseERKT_EUliE_EEviT1_)
        /*00f4*/ 	.short	0x0210
        /*00f6*/ 	.short	0x0290


	//----- nvinfo : EIATTR_SW_WAR
	.align		4
.L_6097:
        /*00f8*/ 	.byte	0x04, 0x36
        /*00fa*/ 	.short	(.L_6099 - .L_6098)
.L_6098:
        /*00fc*/ 	.word	0x00000008
.L_6099:


//--------------------- .nv.info._ZN2at6native27unrolled_elementwise_kernelINS0_13BinaryFunctorIiiiNS0_17BitwiseAndFunctorIiEEEESt5arrayIPcLm3EELi4E23TrivialOffsetCalculatorILi2EjES9_ILi1EjENS0_6memory12LoadWithCastILi2EEENSC_13StoreWithCastILi1EEEEEviT_T0_T2_T3_T4_T5_ --------------------------
	.section	.nv.info._ZN2at6native27unrolled_elementwise_kernelINS0_13BinaryFunctorIiiiNS0_17BitwiseAndFunctorIiEEEESt5arrayIPcLm3EELi4E23TrivialOffsetCalculatorILi2EjES9_ILi1EjENS0_6memory12LoadWithCastILi2EEENSC_13StoreWithCastILi1EEEEEviT_T0_T2_T3_T4_T5_,"",@"SHT_CUDA_INFO"
	.sectionflags	@""
	.align	4


	//----- nvinfo : EIATTR_CUDA_API_VERSION
	.align		4
        /*0000*/ 	.byte	0x04, 0x37
        /*0002*/ 	.short	(.L_6101 - .L_6100)
.L_6100:
        /*0004*/ 	.word	0x00000082


	//----- nvinfo : EIATTR_KPARAM_INFO
	.align		4
.L_6101:
        /*0008*/ 	.byte	0x04, 0x17
        /*000a*/ 	.short	(.L_6103 - .L_6102)
.L_6102:
        /*000c*/ 	.word	0x00000000
        /*0010*/ 	.short	0x0006
        /*0012*/ 	.short	0x0030
        /*0014*/ 	.byte	0x00, 0xf0, 0x21, 0x00


	//----- nvinfo : EIATTR_KPARAM_INFO
	.align		4
.L_6103:
        /*0018*/ 	.byte	0x04, 0x17
        /*001a*/ 	.short	(.L_6105 - .L_6104)
.L_6104:
        /*001c*/ 	.word	0x00000000
        /*0020*/ 	.short	0x0005
        /*0022*/ 	.short	0x0024
        /*0024*/ 	.byte	0x00, 0xf0, 0x31, 0x00


	//----- nvinfo : EIATTR_KPARAM_INFO
	.align		4
.L_6105:
        /*0028*/ 	.byte	0x04, 0x17
        /*002a*/ 	.short	(.L_6107 - .L_6106)
.L_6106:
        /*002c*/ 	.word	0x00000000
        /*0030*/ 	.short	0x0004
        /*0032*/ 	.short	0x0021
        /*0034*/ 	.byte	0x00, 0xf0, 0x05, 0x00


	//----- nvinfo : EIATTR_KPARAM_INFO
	.align		4
.L_6107:
        /*0038*/ 	.byte	0x04, 0x17
        /*003a*/ 	.short	(.L_6109 - .L_6108)
.L_6108:
        /*003c*/ 	.word	0x00000000
        /*0040*/ 	.short	0x0003
        /*0042*/ 	.short	0x0020
        /*0044*/ 	.byte	0x00, 0xf0, 0x05, 0x00


	//----- nvinfo : EIATTR_KPARAM_INFO
	.align		4
.L_6109:
        /*0048*/ 	.byte	0x04, 0x17
        /*004a*/ 	.short	(.L_6111 - .L_6110)
.L_6110:
        /*004c*/ 	.word	0x00000000
        /*0050*/ 	.short	0x0002
        /*0052*/ 	.short	0x0008
        /*0054*/ 	.byte	0x00, 0xf0, 0x61, 0x00


	//----- nvinfo : EIATTR_KPARAM_INFO
	.align		4
.L_6111:
        /*0058*/ 	.byte	0x04, 0x17
        /*005a*/ 	.short	(.L_6113 - .L_6112)
.L_6112:
        /*005c*/ 	.word	0x00000000
        /*0060*/ 	.short	0x0001
        /*0062*/ 	.short	0x0004
        /*0064*/ 	.byte	0x00, 0xf0, 0x05, 0x00


	//----- nvinfo : EIATTR_KPARAM_INFO
	.align		4
.L_6113:
        /*0068*/ 	.byte	0x04, 0x17
        /*006a*/ 	.short	(.L_6115 - .L_6114)
.L_6114:
        /*006c*/ 	.word	0x00000000
        /*0070*/ 	.short	0x0000
        /*0072*/ 	.short	0x0000
        /*0074*/ 	.byte	0x00, 0xf0, 0x11, 0x00


	//----- nvinfo : EIATTR_SPARSE_MMA_MASK
	.align		4
.L_6115:
        /*0078*/ 	.byte	0x03, 0x50
        /*007a*/ 	.short	0x0000


	//----- nvinfo : EIATTR_MAXREG_COUNT
	.align		4
        /*007c*/ 	.byte	0x03, 0x1b
        /*007e*/ 	.short	0x00ff


	//----- nvinfo : EIATTR_EXTERNS
	.align		4
        /*0080*/ 	.byte	0x04, 0x0f
        /*0082*/ 	.short	(.L_6117 - .L_6116)


	//   ....[0]....
	.align		4
.L_6116:
        /*0084*/ 	.word	index@(__assertfail)


	//----- nvinfo : EIATTR_MERCURY_ISA_VERSION
	.align		4
.L_6117:
        /*0088*/ 	.byte	0x03, 0x5f
        /*008a*/ 	.short	0x0101


	//----- nvinfo : EIATTR_SYSCALL_OFFSETS
	.align		4
        /*008c*/ 	.byte	0x04, 0x46
        /*008e*/ 	.short	(.L_6119 - .L_6118)


	//   ....[0]....
.L_6118:
        /*0090*/ 	.word	0x00000ec0


	//   ....[1]....
        /*0094*/ 	.word	0x00001cd0


	//   ....[2]....
        /*0098*/ 	.word	0x00002b60


	//   ....[3]....
        /*009c*/ 	.word	0x00003970


	//   ....[4]....
        /*00a0*/ 	.word	0x00004810


	//   ....[5]....
        /*00a4*/ 	.word	0x00005630


	//   ....[6]....
        /*00a8*/ 	.word	0x000064b0


	//   ....[7]....
        /*00ac*/ 	.word	0x000072c0


	//   ....[8]....
        /*00b0*/ 	.word	0x00008200


	//   ....[9]....
        /*00b4*/ 	.word	0x000090e0


	//   ....[10]....
        /*00b8*/ 	.word	0x00009fb0


	//   ....[11]....
        /*00bc*/ 	.word	0x0000ae80


	//----- nvinfo : EIATTR_EXIT_INSTR_OFFSETS
	.align		4
.L_6119:
        /*00c0*/ 	.byte	0x04, 0x1c
        /*00c2*/ 	.short	(.L_6121 - .L_6120)


	//   ....[0]....
.L_6120:
        /*00c4*/ 	.word	0x0000a040


	//   ....[1]....
        /*00c8*/ 	.word	0x0000a170


	//   ....[2]....
        /*00cc*/ 	.word	0x0000a190


	//   ....[3]....
        /*00d0*/ 	.word	0x0000a220


	//   ....[4]....
        /*00d4*/ 	.word	0x0000a240


	//   ....[5]....
        /*00d8*/ 	.word	0x0000a260


	//   ....[6]....
        /*00dc*/ 	.word	0x0000a2f0


	//   ....[7]....
        /*00e0*/ 	.word	0x0000a330


	//   ....[8]....
        /*00e4*/ 	.word	0x0000a3d0


	//   ....[9]....
        /*00e8*/ 	.word	0x0000a420


	//   ....[10]....
        /*00ec*/ 	.word	0x0000a450


	//   ....[11]....
        /*00f0*/ 	.word	0x0000a510


	//   ....[12]....
        /*00f4*/ 	.word	0x0000a550


	//   ....[13]....
        /*00f8*/ 	.word	0x0000a6e0


	//   ....[14]....
        /*00fc*/ 	.word	0x0000a840


	//   ....[15]....
        /*0100*/ 	.word	0x0000a880


	//   ....[16]....
        /*0104*/ 	.word	0x0000a920


	//   ....[17]....
        /*0108*/ 	.word	0x0000aaa0


	//   ....[18]....
        /*010c*/ 	.word	0x0000ac20


	//   ....[19]....
        /*0110*/ 	.word	0x0000ad80


	//   ....[20]....
        /*0114*/ 	.word	0x0000ae90


	//   ....[21]....
        /*0118*/ 	.word	0x0000aec0


	//   ....[22]....
        /*011c*/ 	.word	0x0000aee0


	//----- nvinfo : EIATTR_MAX_THREADS
	.align		4
.L_6121:
        /*0120*/ 	.byte	0x04, 0x05
        /*0122*/ 	.short	(.L_6123 - .L_6122)
.L_6122:
        /*0124*/ 	.word	0x00000080
        /*0128*/ 	.word	0x00000001
        /*012c*/ 	.word	0x00000001


	//----- nvinfo : EIATTR_CRS_STACK_SIZE
	.align		4
.L_6123:
        /*0130*/ 	.byte	0x04, 0x1e
        /*0132*/ 	.short	(.L_6125 - .L_6124)
.L_6124:
        /*0134*/ 	.word	0x00000000


	//----- nvinfo : EIATTR_CBANK_PARAM_SIZE
	.align		4
.L_6125:
        /*0138*/ 	.byte	0x03, 0x19
        /*013a*/ 	.short	0x0038


	//----- nvinfo : EIATTR_PARAM_CBANK
	.align		4
        /*013c*/ 	.byte	0x04, 0x0a
        /*013e*/ 	.short	(.L_6127 - .L_6126)
	.align		4
.L_6126:
        /*0140*/ 	.word	index@(.nv.constant0._ZN2at6native27unrolled_elementwise_kernelINS0_13BinaryFunctorIiiiNS0_17BitwiseAndFunctorIiEEEESt5arrayIPcLm3EELi4E23TrivialOffsetCalculatorILi2EjES9_ILi1EjENS0_6memory12LoadWithCastILi2EEENSC_13StoreWithCastILi1EEEEEviT_T0_T2_T3_T4_T5_)
        /*0144*/ 	.short	0x0210
        /*0146*/ 	.short	0x0038


	//----- nvinfo : EIATTR_SW_WAR
	.align		4
.L_6127:
        /*0148*/ 	.byte	0x04, 0x36
        /*014a*/ 	.short	(.L_6129 - .L_6128)
.L_6128:
        /*014c*/ 	.word	0x00000008
.L_6129:


//--------------------- .nv.info._ZN2at6native18elementwise_kernelILi128ELi2EZNS0_22gpu_kernel_impl_nocastINS0_13BinaryFunctorIiiiNS0_17BitwiseAndFunctorIiEEEEEEvRNS_18TensorIteratorBaseERKT_EUliE_EEviT1_ --------------------------
	.section	.nv.info._ZN2at6native18elementwise_kernelILi128ELi2EZNS0_22gpu_kernel_impl_nocastINS0_13BinaryFunctorIiiiNS0_17BitwiseAndFunctorIiEEEEEEvRNS_18TensorIteratorBaseERKT_EUliE_EEviT1_,"",@"SHT_CUDA_INFO"
	.sectionflags	@""
	.align	4


	//----- nvinfo : EIATTR_CUDA_API_VERSION
	.align		4
        /*0000*/ 	.byte	0x04, 0x37
        /*0002*/ 	.short	(.L_6131 - .L_6130)
.L_6130:
        /*0004*/ 	.word	0x00000082


	//----- nvinfo : EIATTR_KPARAM_INFO
	.align		4
.L_6131:
        /*0008*/ 	.byte	0x04, 0x17
        /*000a*/ 	.short	(.L_6133 - .L_6132)
.L_6132:
        /*000c*/ 	.word	0x00000000
        /*0010*/ 	.short	0x0001
        /*0012*/ 	.short	0x0008
        /*0014*/ 	.byte	0x00, 0xf0, 0x21, 0x0a


	//----- nvinfo : EIATTR_KPARAM_INFO
	.align		4
.L_6133:
        /*0018*/ 	.byte	0x04, 0x17
        /*001a*/ 	.short	(.L_6135 - .L_6134)
.L_6134:
        /*001c*/ 	.word	0x00000000
        /*0020*/ 	.short	0x0000
        /*0022*/ 	.short	0x0000
        /*0024*/ 	.byte	0x00, 0xf0, 0x11, 0x00


	//----- nvinfo : EIATTR_SPARSE_MMA_MASK
	.align		4
.L_6135:
        /*0028*/ 	.byte	0x03, 0x50
        /*002a*/ 	.short	0x0000


	//----- nvinfo : EIATTR_MAXREG_COUNT
	.align		4
        /*002c*/ 	.byte	0x03, 0x1b
        /*002e*/ 	.short	0x0080


	//----- nvinfo : EIATTR_MERCURY_ISA_VERSION
	.align		4
        /*0030*/ 	.byte	0x03, 0x5f
        /*0032*/ 	.short	0x0101


	//----- nvinfo : EIATTR_EXIT_INSTR_OFFSETS
	.align		4
        /*0034*/ 	.byte	0x04, 0x1c
        /*0036*/ 	.short	(.L_6137 - .L_6136)


	//   ....[0]....
.L_6136:
        /*0038*/ 	.word	0x000017b0


	//   ....[1]....
        /*003c*/ 	.word	0x00002ea0


	//----- nvinfo : EIATTR_MAX_THREADS
	.align		4
.L_6137:
        /*0040*/ 	.byte	0x04, 0x05
        /*0042*/ 	.short	(.L_6139 - .L_6138)
.L_6138:
        /*0044*/ 	.word	0x00000080
        /*0048*/ 	.word	0x00000001
        /*004c*/ 	.word	0x00000001


	//----- nvinfo : EIATTR_CRS_STACK_SIZE
	.align		4
.L_6139:
        /*0050*/ 	.byte	0x04, 0x1e
        /*0052*/ 	.short	(.L_6141 - .L_6140)
.L_6140:
        /*0054*/ 	.word	0x00000000


	//----- nvinfo : EIATTR_CBANK_PARAM_SIZE
	.align		4
.L_6141:
        /*0058*/ 	.byte	0x03, 0x19
        /*005a*/ 	.short	0x0290


	//----- nvinfo : EIATTR_PARAM_CBANK
	.align		4
        /*005c*/ 	.byte	0x04, 0x0a
        /*005e*/ 	.short	(.L_6143 - .L_6142)
	.align		4
.L_6142:
        /*0060*/ 	.word	index@(.nv.constant0._ZN2at6native18elementwise_kernelILi128ELi2EZNS0_22gpu_kernel_impl_nocastINS0_13BinaryFunctorIiiiNS0_17BitwiseAndFunctorIiEEEEEEvRNS_18TensorIteratorBaseERKT_EUliE_EEviT1_)
        /*0064*/ 	.short	0x0210
        /*0066*/ 	.short	0x0290


	//----- nvinfo : EIATTR_SW_WAR
	.align		4
.L_6143:
        /*0068*/ 	.byte	0x04, 0x36
        /*006a*/ 	.short	(.L_6145 - .L_6144)
.L_6144:
        /*006c*/ 	.word	0x00000008
.L_6145:


//--------------------- .nv.info._ZN2at6native27unrolled_elementwise_kernelINS0_13BinaryFunctorIiiiNS0_17BitwiseAndFunctorIiEEEESt5arrayIPcLm3EELi4E23TrivialOffsetCalculatorILi2EjES9_ILi1EjENS0_6memory15LoadWithoutCastENSC_16StoreWithoutCastEEEviT_T0_T2_T3_T4_T5_ --------------------------
	.section	.nv.info._ZN2at6native27unrolled_elementwise_kernelINS0_13BinaryFunctorIiiiNS0_17BitwiseAndFunctorIiEEEESt5arrayIPcLm3EELi4E23TrivialOffsetCalculatorILi2EjES9_ILi1EjENS0_6memory15LoadWithoutCastENSC_16StoreWithoutCastEEEviT_T0_T2_T3_T4_T5_,"",@"SHT_CUDA_INFO"
	.sectionflags	@""
	.align	4


	//----- nvinfo : EIATTR_CUDA_API_VERSION
	.align		4
        /*0000*/ 	.byte	0x04, 0x37
        /*0002*/ 	.short	(.L_6147 - .L_6146)
.L_6146:
        /*0004*/ 	.word	0x00000082


	//----- nvinfo : EIATTR_KPARAM_INFO
	.align		4
.L_6147:
        /*0008*/ 	.byte	0x04, 0x17
        /*000a*/ 	.short	(.L_6149 - .L_6148)
.L_6148:
        /*000c*/ 	.word	0x00000000
        /*0010*/ 	.short	0x0006
        /*0012*/ 	.short	0x0023
        /*0014*/ 	.byte	0x00, 0xf0, 0x05, 0x00


	//----- nvinfo : EIATTR_KPARAM_INFO
	.align		4
.L_6149:
        /*0018*/ 	.byte	0x04, 0x17
        /*001a*/ 	.short	(.L_6151 - .L_6150)
.L_6150:
        /*001c*/ 	.word	0x00000000
        /*0020*/ 	.short	0x0005
        /*0022*/ 	.short	0x0022
        /*0024*/ 	.byte	0x00, 0xf0, 0x05, 0x00


	//----- nvinfo : EIATTR_KPARAM_INFO
	.align		4
.L_6151:
        /*0028*/ 	.byte	0x04, 0x17
        /*002a*/ 	.short	(.L_6153 - .L_6152)
.L_6152:
        /*002c*/ 	.word	0x00000000
        /*0030*/ 	.short	0x0004
        /*0032*/ 	.short	0x0021
        /*0034*/ 	.byte	0x00, 0xf0, 0x05, 0x00


	//----- nvinfo : EIATTR_KPARAM_INFO
	.align		4
.L_6153:
        /*0038*/ 	.byte	0x04, 0x17
        /*003a*/ 	.short	(.L_6155 - .L_6154)
.L_6154:
        /*003c*/ 	.word	0x00000000
        /*0040*/ 	.short	0x0003
        /*0042*/ 	.short	0x0020
        /*0044*/ 	.byte	0x00, 0xf0, 0x05, 0x00


	//----- nvinfo : EIATTR_KPARAM_INFO
	.align		4
.L_6155:
        /*0048*/ 	.byte	0x04, 0x17
        /*004a*/ 	.short	(.L_6157 - .L_6156)
.L_6156:
        /*004c*/ 	.word	0x00000000
        /*0050*/ 	.short	0x0002
        /*0052*/ 	.short	0x0008
        /*0054*/ 	.byte	0x00, 0xf0, 0x61, 0x00


	//----- nvinfo : EIATTR_KPARAM_INFO
	.align		4
.L_6157:
        /*0058*/ 	.byte	0x04, 0x17
        /*005a*/ 	.short	(.L_6159 - .L_6158)
.L_6158:
        /*005c*/ 	.word	0x00000000
        /*0060*/ 	.short	0x0001
        /*0062*/ 	.short	0x0004
        /*0064*/ 	.byte	0x00, 0xf0, 0x05, 0x00


	//----- nvinfo : EIATTR_KPARAM_INFO
	.align		4
.L_6159:
        /*0068*/ 	.byte	0x04, 0x17
        /*006a*/ 	.short	(.L_6161 - .L_6160)
.L_6160:
        /*006c*/ 	.word	0x00000000
        /*0070*/ 	.short	0x0000
        /*0072*/ 	.short	0x0000
        /*0074*/ 	.byte	0x00, 0xf0, 0x11, 0x00


	//----- nvinfo : EIATTR_SPARSE_MMA_MASK
	.align		4
.L_6161:
        /*0078*/ 	.byte	0x03, 0x50
        /*007a*/ 	.short	0x0000


	//----- nvinfo : EIATTR_MAXREG_COUNT
	.align		4
        /*007c*/ 	.byte	0x03, 0x1b
        /*007e*/ 	.short	0x00ff


	//----- nvinfo : EIATTR_MERCURY_ISA_VERSION
	.align		4
        /*0080*/ 	.byte	0x03, 0x5f
        /*0082*/ 	.short	0x0101


	//----- nvinfo : EIATTR_EXIT_INSTR_OFFSETS
	.align		4
        /*0084*/ 	.byte	0x04, 0x1c
        /*0086*/ 	.short	(.L_6163 - .L_6162)


	//   ....[0]....
.L_6162:
        /*0088*/ 	.word	0x00000480


	//   ....[1]....
        /*008c*/ 	.word	0x000004e0


	//----- nvinfo : EIATTR_MAX_THREADS
	.align		4
.L_6163:
        /*0090*/ 	.byte	0x04, 0x05
        /*0092*/ 	.short	(.L_6165 - .L_6164)
.L_6164:
        /*0094*/ 	.word	0x00000080
        /*0098*/ 	.word	0x00000001
        /*009c*/ 	.word	0x00000001


	//----- nvinfo : EIATTR_CRS_STACK_SIZE
	.align		4
.L_6165:
        /*00a0*/ 	.byte	0x04, 0x1e
        /*00a2*/ 	.short	(.L_6167 - .L_6166)
.L_6166:
        /*00a4*/ 	.word	0x00000000


	//----- nvinfo : EIATTR_CBANK_PARAM_SIZE
	.align		4
.L_6167:
        /*00a8*/ 	.byte	0x03, 0x19
        /*00aa*/ 	.short	0x0024


	//----- nvinfo : EIATTR_PARAM_CBANK
	.align		4
        /*00ac*/ 	.byte	0x04, 0x0a
        /*00ae*/ 	.short	(.L_6169 - .L_6168)
	.align		4
.L_6168:
        /*00b0*/ 	.word	index@(.nv.constant0._ZN2at6native27unrolled_elementwise_kernelINS0_13BinaryFunctorIiiiNS0_17BitwiseAndFunctorIiEEEESt5arrayIPcLm3EELi4E23TrivialOffsetCalculatorILi2EjES9_ILi1EjENS0_6memory15LoadWithoutCastENSC_16StoreWithoutCastEEEviT_T0_T2_T3_T4_T5_)
        /*00b4*/ 	.short	0x0210
        /*00b6*/ 	.short	0x0024


	//----- nvinfo : EIATTR_SW_WAR
	.align		4
.L_6169:
        /*00b8*/ 	.byte	0x04, 0x36
        /*00ba*/ 	.short	(.L_6171 - .L_6170)
.L_6170:
        /*00bc*/ 	.word	0x00000008
.L_6171:


//--------------------- .nv.info._ZN2at6native29vectorized_elementwise_kernelILi2ENS0_13BinaryFunctorIiiiNS0_17BitwiseAndFunctorIiEEEESt5arrayIPcLm3EEEEviT0_T1_ --------------------------
	.section	.nv.info._ZN2at6native29vectorized_elementwise_kernelILi2ENS0_13BinaryFunctorIiiiNS0_17BitwiseAndFunctorIiEEEESt5arrayIPcLm3EEEEviT0_T1_,"",@"SHT_CUDA_INFO"
	.sectionflags	@""
	.align	4


	//----- nvinfo : EIATTR_CUDA_API_VERSION
	.align		4
        /*0000*/ 	.byte	0x04, 0x37
        /*0002*/ 	.short	(.L_6173 - .L_6172)
.L_6172:
        /*0004*/ 	.word	0x00000082


	//----- nvinfo : EIATTR_KPARAM_INFO
	.align		4
.L_6173:
        /*0008*/ 	.byte	0x04, 0x17
        /*000a*/ 	.short	(.L_6175 - .L_6174)
.L_6174:
        /*000c*/ 	.word	0x00000000
        /*0010*/ 	.short	0x0002
        /*0012*/ 	.short	0x0008
        /*0014*/ 	.byte	0x00, 0xf0, 0x61, 0x00


	//----- nvinfo : EIATTR_KPARAM_INFO
	.align		4
.L_6175:
        /*0018*/ 	.byte	0x04, 0x17
        /*001a*/ 	.short	(.L_6177 - .L_6176)
.L_6176:
        /*001c*/ 	.word	0x00000000
        /*0020*/ 	.short	0x0001
        /*0022*/ 	.short	0x0004
        /*0024*/ 	.byte	0x00, 0xf0, 0x05, 0x00


	//----- nvinfo : EIATTR_KPARAM_INFO
	.align		4
.L_6177:
        /*0028*/ 	.byte	0x04, 0x17
        /*002a*/ 	.short	(.L_6179 - .L_6178)
.L_6178:
        /*002c*/ 	.word	0x00000000
        /*0030*/ 	.short	0x0000
        /*0032*/ 	.short	0x0000
        /*0034*/ 	.byte	0x00, 0xf0, 0x11, 0x00


	//----- nvinfo : EIATTR_SPARSE_MMA_MASK
	.align		4
.L_6179:
        /*0038*/ 	.byte	0x03, 0x50
        /*003a*/ 	.short	0x0000


	//----- nvinfo : EIATTR_MAXREG_COUNT
	.align		4
        /*003c*/ 	.byte	0x03, 0x1b
        /*003e*/ 	.short	0x00ff


	//----- nvinfo : EIATTR_MERCURY_ISA_VERSION
	.align		4
        /*0040*/ 	.byte	0x03, 0x5f
        /*0042*/ 	.short	0x0101


	//----- nvinfo : EIATTR_EXIT_INSTR_OFFSETS
	.align		4
        /*0044*/ 	.byte	0x04, 0x1c
        /*0046*/ 	.short	(.L_6181 - .L_6180)


	//   ....[0]....
.L_6180:
        /*0048*/ 	.word	0x00000260


	//   ....[1]....
        /*004c*/ 	.word	0x00000bb0


	//   ....[2]....
        /*0050*/ 	.word	0x00000c00


	//----- nvinfo : EIATTR_MAX_THREADS
	.align		4
.L_6181:
        /*0054*/ 	.byte	0x04, 0x05
        /*0056*/ 	.short	(.L_6183 - .L_6182)
.L_6182:
        /*0058*/ 	.word	0x00000080
        /*005c*/ 	.word	0x00000001
        /*0060*/ 	.word	0x00000001


	//----- nvinfo : EIATTR_CRS_STACK_SIZE
	.align		4
.L_6183:
        /*0064*/ 	.byte	0x04, 0x1e
        /*0066*/ 	.short	(.L_6185 - .L_6184)
.L_6184:
        /*0068*/ 	.word	0x00000000


	//----- nvinfo : EIATTR_CBANK_PARAM_SIZE
	.align		4
.L_6185:
        /*006c*/ 	.byte	0x03, 0x19
        /*006e*/ 	.short	0x0020


	//----- nvinfo : EIATTR_PARAM_CBANK
	.align		4
        /*0070*/ 	.byte	0x04, 0x0a
        /*0072*/ 	.short	(.L_6187 - .L_6186)
	.align		4
.L_6186:
        /*0074*/ 	.word	index@(.nv.constant0._ZN2at6native29vectorized_elementwise_kernelILi2ENS0_13BinaryFunctorIiiiNS0_17BitwiseAndFunctorIiEEEESt5arrayIPcLm3EEEEviT0_T1_)
        /*0078*/ 	.short	0x0210
        /*007a*/ 	.short	0x0020


	//----- nvinfo : EIATTR_SW_WAR
	.align		4
.L_6187:
        /*007c*/ 	.byte	0x04, 0x36
        /*007e*/ 	.short	(.L_6189 - .L_6188)
.L_6188:
        /*0080*/ 	.word	0x00000008
.L_6189:


//--------------------- .nv.info._ZN2at6native29vectorized_elementwise_kernelILi4ENS0_13BinaryFunctorIiiiNS0_17BitwiseAndFunctorIiEEEESt5arrayIPcLm3EEEEviT0_T1_ --------------------------
	.section	.nv.info._ZN2at6native29vectorized_elementwise_kernelILi4ENS0_13BinaryFunctorIiiiNS0_17BitwiseAndFunctorIiEEEESt5arrayIPcLm3EEEEviT0_T1_,"",@"SHT_CUDA_INFO"
	.sectionflags	@""
	.align	4


	//----- nvinfo : EIATTR_CUDA_API_VERSION
	.align		4
        /*0000*/ 	.byte	0x04, 0x37
        /*0002*/ 	.short	(.L_6191 - .L_6190)
.L_6190:
        /*0004*/ 	.word	0x00000082


	//----- nvinfo : EIATTR_KPARAM_INFO
	.align		4
.L_6191:
        /*0008*/ 	.byte	0x04, 0x17
        /*000a*/ 	.short	(.L_6193 - .L_6192)
.L_6192:
        /*000c*/ 	.word	0x00000000
        /*0010*/ 	.short	0x0002
        /*0012*/ 	.short	0x0008
        /*0014*/ 	.byte	0x00, 0xf0, 0x61, 0x00


	//----- nvinfo : EIATTR_KPARAM_INFO
	.align		4
.L_6193:
        /*0018*/ 	.byte	0x04, 0x17
        /*001a*/ 	.short	(.L_6195 - .L_6194)
.L_6194:
        /*001c*/ 	.word	0x00000000
        /*0020*/ 	.short	0x0001
        /*0022*/ 	.short	0x0004
        /*0024*/ 	.byte	0x00, 0xf0, 0x05, 0x00


	//----- nvinfo : EIATTR_KPARAM_INFO
	.align		4
.L_6195:
        /*0028*/ 	.byte	0x04, 0x17
        /*002a*/ 	.short	(.L_6197 - .L_6196)
.L_6196:
        /*002c*/ 	.word	0x00000000
        /*0030*/ 	.short	0x0000
        /*0032*/ 	.short	0x0000
        /*0034*/ 	.byte	0x00, 0xf0, 0x11, 0x00


	//----- nvinfo : EIATTR_SPARSE_MMA_MASK
	.align		4
.L_6197:
        /*0038*/ 	.byte	0x03, 0x50
        /*003a*/ 	.short	0x0000


	//----- nvinfo : EIATTR_MAXREG_COUNT
	.align		4
        /*003c*/ 	.byte	0x03, 0x1b
        /*003e*/ 	.short	0x00ff


	//----- nvinfo : EIATTR_MERCURY_ISA_VERSION
	.align		4
        /*0040*/ 	.byte	0x03, 0x5f
        /*0042*/ 	.short	0x0101


	//----- nvinfo : EIATTR_EXIT_INSTR_OFFSETS
	.align		4
        /*0044*/ 	.byte	0x04, 0x1c
        /*0046*/ 	.short	(.L_6199 - .L_6198)


	//   ....[0]....
.L_6198:
        /*0048*/ 	.word	0x00000200


	//   ....[1]....
        /*004c*/ 	.word	0x00000b50


	//   ....[2]....
        /*0050*/ 	.word	0x00000ba0


	//----- nvinfo : EIATTR_MAX_THREADS
	.align		4
.L_6199:
        /*0054*/ 	.byte	0x04, 0x05
        /*0056*/ 	.short	(.L_6201 - .L_6200)
.L_6200:
        /*0058*/ 	.word	0x00000080
        /*005c*/ 	.word	0x00000001
        /*0060*/ 	.word	0x00000001


	//----- nvinfo : EIATTR_CRS_STACK_SIZE
	.align		4
.L_6201:
        /*0064*/ 	.byte	0x04, 0x1e
        /*0066*/ 	.short	(.L_6203 - .L_6202)
.L_6202:
        /*0068*/ 	.word	0x00000000


	//----- nvinfo : EIATTR_CBANK_PARAM_SIZE
	.align		4
.L_6203:
        /*006c*/ 	.byte	0x03, 0x19
        /*006e*/ 	.short	0x0020


	//----- nvinfo : EIATTR_PARAM_CBANK
	.align		4
        /*0070*/ 	.byte	0x04, 0x0a
        /*0072*/ 	.short	(.L_6205 - .L_6204)
	.align		4
.L_6204:
        /*0074*/ 	.word	index@(.nv.constant0._ZN2at6native29vectorized_elementwise_kernelILi4ENS0_13BinaryFunctorIiiiNS0_17BitwiseAndFunctorIiEEEESt5arrayIPcLm3EEEEviT0_T1_)
        /*0078*/ 	.short	0x0210
        /*007a*/ 	.short	0x0020


	//----- nvinfo : EIATTR_SW_WAR
	.align		4
.L_6205:
        /*007c*/ 	.byte	0x04, 0x36
        /*007e*/ 	.short	(.L_6207 - .L_6206)
.L_6206:
        /*0080*/ 	.word	0x00000008
.L_6207:


//--------------------- .nv.info._ZN2at6native29vectorized_elementwise_kernelILi8ENS0_13BinaryFunctorIiiiNS0_17BitwiseAndFunctorIiEEEESt5arrayIPcLm3EEEEviT0_T1_ --------------------------
	.section	.nv.info._ZN2at6native29vectorized_elementwise_kernelILi8ENS0_13BinaryFunctorIiiiNS0_17BitwiseAndFunctorIiEEEESt5arrayIPcLm3EEEEviT0_T1_,"",@"SHT_CUDA_INFO"
	.sectionflags	@""
	.align	4


	//----- nvinfo : EIATTR_CUDA_API_VERSION
	.align		4
        /*0000*/ 	.byte	0x04, 0x37
        /*0002*/ 	.short	(.L_6209 - .L_6208)
.L_6208:
        /*0004*/ 	.word	0x00000082


	//----- nvinfo : EIATTR_KPARAM_INFO
	.align		4
.L_6209:
        /*0008*/ 	.byte	0x04, 0x17
        /*000a*/ 	.short	(.L_6211 - .L_6210)
.L_6210:
        /*000c*/ 	.word	0x00000000
        /*0010*/ 	.short	0x0002
        /*0012*/ 	.short	0x0008
        /*0014*/ 	.byte	0x00, 0xf0, 0x61, 0x00


	//----- nvinfo : EIATTR_KPARAM_INFO
	.align		4
.L_6211:
        /*0018*/ 	.byte	0x04, 0x17
        /*001a*/ 	.short	(.L_6213 - .L_6212)
.L_6212:
        /*001c*/ 	.word	0x00000000
        /*0020*/ 	.short	0x0001
        /*0022*/ 	.short	0x0004
        /*0024*/ 	.byte	0x00, 0xf0, 0x05, 0x00


	//----- nvinfo : EIATTR_KPARAM_INFO
	.align		4
.L_6213:
        /*0028*/ 	.byte	0x04, 0x17
        /*002a*/ 	.short	(.L_6215 - .L_6214)
.L_6214:
        /*002c*/ 	.word	0x00000000
        /*0030*/ 	.short	0x0000
        /*0032*/ 	.short	0x0000
        /*0034*/ 	.byte	0x00, 0xf0, 0x11, 0x00


	//----- nvinfo : EIATTR_SPARSE_MMA_MASK
	.align		4
.L_6215:
        /*0038*/ 	.byte	0x03, 0x50
        /*003a*/ 	.short	0x0000


	//----- nvinfo : EIATTR_MAXREG_COUNT
	.align		4
        /*003c*/ 	.byte	0x03, 0x1b
        /*003e*/ 	.short	0x00ff


	//----- nvinfo : EIATTR_MERCURY_ISA_VERSION
	.align		4
        /*0040*/ 	.byte	0x03, 0x5f
        /*0042*/ 	.short	0x0101


	//----- nvinfo : EIATTR_EXIT_INSTR_OFFSETS
	.align		4
        /*0044*/ 	.byte	0x04, 0x1c
        /*0046*/ 	.short	(.L_6217 - .L_6216)


	//   ....[0]....
.L_6216:
        /*0048*/ 	.word	0x00000200


	//   ....[1]....
        /*004c*/ 	.word	0x00000b50


	//   ....[2]....
        /*0050*/ 	.word	0x00000ba0


	//----- nvinfo : EIATTR_MAX_THREADS
	.align		4
.L_6217:
        /*0054*/ 	.byte	0x04, 0x05
        /*0056*/ 	.short	(.L_6219 - .L_6218)
.L_6218:
        /*0058*/ 	.word	0x00000080
        /*005c*/ 	.word	0x00000001
        /*0060*/ 	.word	0x00000001


	//----- nvinfo : EIATTR_CRS_STACK_SIZE
	.align		4
.L_6219:
        /*0064*/ 	.byte	0x04, 0x1e
        /*0066*/ 	.short	(.L_6221 - .L_6220)
.L_6220:
        /*0068*/ 	.word	0x00000000


	//----- nvinfo : EIATTR_CBANK_PARAM_SIZE
	.align		4
.L_6221:
        /*006c*/ 	.byte	0x03, 0x19
        /*006e*/ 	.short	0x0020


	//----- nvinfo : EIATTR_PARAM_CBANK
	.align		4
        /*0070*/ 	.byte	0x04, 0x0a
        /*0072*/ 	.short	(.L_6223 - .L_6222)
	.align		4
.L_6222:
        /*0074*/ 	.word	index@(.nv.constant0._ZN2at6native29vectorized_elementwise_kernelILi8ENS0_13BinaryFunctorIiiiNS0_17BitwiseAndFunctorIiEEEESt5arrayIPcLm3EEEEviT0_T1_)
        /*0078*/ 	.short	0x0210
        /*007a*/ 	.short	0x0020


	//----- nvinfo : EIATTR_SW_WAR
	.align		4
.L_6223:
        /*007c*/ 	.byte	0x04, 0x36
        /*007e*/ 	.short	(.L_6225 - .L_6224)
.L_6224:
        /*0080*/ 	.word	0x00000008
.L_6225:


//--------------------- .nv.info._ZN2at6native18elementwise_kernelILi128ELi4EZNS0_15gpu_kernel_implINS0_13AUnaryFunctorIaaaNS0_17BitwiseAndFunctorIaEEEEEEvRNS_18TensorIteratorBaseERKT_EUliE_EEviT1_ --------------------------
	.section	.nv.info._ZN2at6native18elementwise_kernelILi128ELi4EZNS0_15gpu_kernel_implINS0_13AUnaryFunctorIaaaNS0_17BitwiseAndFunctorIaEEEEEEvRNS_18TensorIteratorBaseERKT_EUliE_EEviT1_,"",@"SHT_CUDA_INFO"
	.sectionflags	@""
	.align	4


	//----- nvinfo : EIATTR_CUDA_API_VERSION
	.align		4
        /*0000*/ 	.byte	0x04, 0x37
        /*0002*/ 	.short	(.L_6227 - .L_6226)
.L_6226:
        /*0004*/ 	.word	0x00000082


	//----- nvinfo : EIATTR_KPARAM_INFO
	.align		4
.L_6227:
        /*0008*/ 	.byte	0x04, 0x17
        /*000a*/ 	.short	(.L_6229 - .L_6228)
.L_6228:
        /*000c*/ 	.word	0x00000000
        /*0010*/ 	.short	0x0001
        /*0012*/ 	.short	0x0008
        /*0014*/ 	.byte	0x00, 0xf0, 0x61, 0x08


	//----- nvinfo : EIATTR_KPARAM_INFO
	.align		4
.L_6229:
        /*0018*/ 	.byte	0x04, 0x17
        /*001a*/ 	.short	(.L_6231 - .L_6230)
.L_6230:
        /*001c*/ 	.word	0x00000000
        /*0020*/ 	.short	0x0000
        /*0022*/ 	.short	0x0000
        /*0024*/ 	.byte	0x00, 0xf0, 0x11, 0x00


	//----- nvinfo : EIATTR_SPARSE_MMA_MASK
	.align		4
.L_6231:
        /*0028*/ 	.byte	0x03, 0x50
        /*002a*/ 	.short	0x0000


	//----- nvinfo : EIATTR_MAXREG_COUNT
	.align		4
        /*002c*/ 	.byte	0x03, 0x1b
        /*002e*/ 	.short	0x0080


	//----- nvinfo : EIATTR_EXTERNS
	.align		4
        /*0030*/ 	.byte	0x04, 0x0f
        /*0032*/ 	.short	(.L_6233 - .L_6232)


	//   ....[0]....
	.align		4
.L_6232:
        /*0034*/ 	.word	index@(__assertfail)


	//----- nvinfo : EIATTR_MERCURY_ISA_VERSION
	.align		4
.L_6233:
        /*0038*/ 	.byte	0x03, 0x5f
        /*003a*/ 	.short	0x0101


	//----- nvinfo : EIATTR_SYSCALL_OFFSETS
	.align		4
        /*003c*/ 	.byte	0x04, 0x46
        /*003e*/ 	.short	(.L_6235 - .L_6234)


	//   ....[0]....
.L_6234:
        /*0040*/ 	.word	0x000021f0


	//   ....[1]....
        /*0044*/ 	.word	0x00003110


	//   ....[2]....
        /*0048*/ 	.word	0x00005360


	//   ....[3]....
        /*004c*/ 	.word	0x00006280


	//   ....[4]....
        /*0050*/ 	.word	0x000084c0


	//   ....[5]....
        /*0054*/ 	.word	0x000093e0


	//   ....[6]....
        /*0058*/ 	.word	0x0000b610


	//   ....[7]....
        /*005c*/ 	.word	0x0000c530


	//----- nvinfo : EIATTR_EXIT_INSTR_OFFSETS
	.align		4
.L_6235:
        /*0060*/ 	.byte	0x04, 0x1c
        /*0062*/ 	.short	(.L_6237 - .L_6236)


	//   ....[0]....
.L_6236:
        /*0064*/ 	.word	0x000094c0


	//   ....[1]....
        /*0068*/ 	.word	0x0000b760


	//   ....[2]....
        /*006c*/ 	.word	0x0000b780


	//   ....[3]....
        /*0070*/ 	.word	0x0000b840


	//   ....[4]....
        /*0074*/ 	.word	0x0000b870


	//   ....[5]....
        /*0078*/ 	.word	0x0000b8b0


	//   ....[6]....
        /*007c*/ 	.word	0x0000b940


	//   ....[7]....
        /*0080*/ 	.word	0x0000b980


	//   ....[8]....
        /*0084*/ 	.word	0x0000ba20


	//   ....[9]....
        /*0088*/ 	.word	0x0000ba70


	//   ....[10]....
        /*008c*/ 	.word	0x0000bac0


	//   ....[11]....
        /*0090*/ 	.word	0x0000bb80


	//   ....[12]....
        /*0094*/ 	.word	0x0000bbe0


	//   ....[13]....
        /*0098*/ 	.word	0x0000bd70


	//   ....[14]....
        /*009c*/ 	.word	0x0000bed0


	//   ....[15]....
        /*00a0*/ 	.word	0x0000bf10


	//   ....[16]....
        /*00a4*/ 	.word	0x0000bfd0


	//   ....[17]....
        /*00a8*/ 	.word	0x0000c150


	//   ....[18]....
        /*00ac*/ 	.word	0x0000c2d0


	//   ....[19]....
        /*00b0*/ 	.word	0x0000c430


	//   ....[20]....
        /*00b4*/ 	.word	0x0000c540


	//   ....[21]....
        /*00b8*/ 	.word	0x0000c5a0


	//   ....[22]....
        /*00bc*/ 	.word	0x0000c5d0


	//----- nvinfo : EIATTR_MAX_THREADS
	.align		4
.L_6237:
        /*00c0*/ 	.byte	0x04, 0x05
        /*00c2*/ 	.short	(.L_6239 - .L_6238)
.L_6238:
        /*00c4*/ 	.word	0x00000080
        /*00c8*/ 	.word	0x00000001
        /*00cc*/ 	.word	0x00000001


	//----- nvinfo : EIATTR_CRS_STACK_SIZE
	.align		4
.L_6239:
        /*00d0*/ 	.byte	0x04, 0x1e
        /*00d2*/ 	.short	(.L_6241 - .L_6240)
.L_6240:
        /*00d4*/ 	.word	0x00000000


	//----- nvinfo : EIATTR_CBANK_PARAM_SIZE
	.align		4
.L_6241:
        /*00d8*/ 	.byte	0x03, 0x19
        /*00da*/ 	.short	0x0220


	//----- nvinfo : EIATTR_PARAM_CBANK
	.align		4
        /*00dc*/ 	.byte	0x04, 0x0a
        /*00de*/ 	.short	(.L_6243 - .L_6242)
	.align		4
.L_6242:
        /*00e0*/ 	.word	index@(.nv.constant0._ZN2at6native18elementwise_kernelILi128ELi4EZNS0_15gpu_kernel_implINS0_13AUnaryFunctorIaaaNS0_17BitwiseAndFunctorIaEEEEEEvRNS_18TensorIteratorBaseERKT_EUliE_EEviT1_)
        /*00e4*/ 	.short	0x0210
        /*00e6*/ 	.short	0x0220


	//----- nvinfo : EIATTR_SW_WAR
	.align		4
.L_6243:
        /*00e8*/ 	.byte	0x04, 0x36
        /*00ea*/ 	.short	(.L_6245 - .L_6244)
.L_6244:
        /*00ec*/ 	.word	0x00000008
.L_6245:


//--------------------- .nv.info._ZN2at6native27unrolled_elementwise_kernelINS0_13AUnaryFunctorIaaaNS0_17BitwiseAndFunctorIaEEEESt5arrayIPcLm2EELi4E23TrivialOffsetCalculatorILi1EjESA_NS0_6memory12LoadWithCastILi1EEENSB_13StoreWithCastILi1EEEEEviT_T0_T2_T3_T4_T5_ --------------------------
	.section	.nv.info._ZN2at6native27unrolled_elementwise_kernelINS0_13AUnaryFunctorIaaaNS0_17BitwiseAndFunctorIaEEEESt5arrayIPcLm2EELi4E23TrivialOffsetCalculatorILi1EjESA_NS0_6memory12LoadWithCastILi1EEENSB_13StoreWithCastILi1EEEEEviT_T0_T2_T3_T4_T5_,"",@"SHT_CUDA_INFO"
	.sectionflags	@""
	.align	4


	//----- nvinfo : EIATTR_CUDA_API_VERSION
	.align		4
        /*0000*/ 	.byte	0x04, 0x37
        /*0002*/ 	.short	(.L_6247 - .L_6246)
.L_6246:
        /*0004*/ 	.word	0x00000082


	//----- nvinfo : EIATTR_KPARAM_INFO
	.align		4
.L_6247:
        /*0008*/ 	.byte	0x04, 0x17
        /*000a*/ 	.short	(.L_6249 - .L_6248)
.L_6248:
        /*000c*/ 	.word	0x00000000
        /*0010*/ 	.short	0x0006
        /*0012*/ 	.short	0x0024
        /*0014*/ 	.byte	0x00, 0xf0, 0x21, 0x00


	//----- nvinfo : EIATTR_KPARAM_INFO
	.align		4
.L_6249:
        /*0018*/ 	.byte	0x04, 0x17
        /*001a*/ 	.short	(.L_6251 - .L_6250)
.L_6250:
        /*001c*/ 	.word	0x00000000
        /*0020*/ 	.short	0x0005
        /*0022*/ 	.short	0x001c
        /*0024*/ 	.byte	0x00, 0xf0, 0x21, 0x00


	//----- nvinfo : EIATTR_KPARAM_INFO
	.align		4
.L_6251:
        /*0028*/ 	.byte	0x04, 0x17
        /*002a*/ 	.short	(.L_6253 - .L_6252)
.L_6252:
        /*002c*/ 	.word	0x00000000
        /*0030*/ 	.short	0x0004
        /*0032*/ 	.short	0x0019
        /*0034*/ 	.byte	0x00, 0xf0, 0x05, 0x00


	//----- nvinfo : EIATTR_KPARAM_INFO
	.align		4
.L_6253:
        /*0038*/ 	.byte	0x04, 0x17
        /*003a*/ 	.short	(.L_6255 - .L_6254)
.L_6254:
        /*003c*/ 	.word	0x00000000
        /*0040*/ 	.short	0x0003
        /*0042*/ 	.short	0x0018
        /*0044*/ 	.byte	0x00, 0xf0, 0x05, 0x00


	//----- nvinfo : EIATTR_KPARAM_INFO
	.align		4
.L_6255:
        /*0048*/ 	.byte	0x04, 0x17
        /*004a*/ 	.short	(.L_6257 - .L_6256)
.L_6256:
        /*004c*/ 	.word	0x00000000
        /*0050*/ 	.short	0x0002
        /*0052*/ 	.short	0x0008
        /*0054*/ 	.byte	0x00, 0xf0, 0x41, 0x00


	//----- nvinfo : EIATTR_KPARAM_INFO
	.align		4
.L_6257:
        /*0058*/ 	.byte	0x04, 0x17
        /*005a*/ 	.short	(.L_6259 - .L_6258)
.L_6258:
        /*005c*/ 	.word	0x00000000
        /*0060*/ 	.short	0x0001
        /*0062*/ 	.short	0x0004
        /*0064*/ 	.byte	0x00, 0xf0, 0x09, 0x00


	//----- nvinfo : EIATTR_KPARAM_INFO
	.align		4
.L_6259:
        /*0068*/ 	.byte	0x04, 0x17
        /*006a*/ 	.short	(.L_6261 - .L_6260)
.L_6260:
        /*006c*/ 	.word	0x00000000
        /*0070*/ 	.short	0x0000
        /*0072*/ 	.short	0x0000
        /*0074*/ 	.byte	0x00, 0xf0, 0x11, 0x00


	//----- nvinfo : EIATTR_SPARSE_MMA_MASK
	.align		4
.L_6261:
        /*0078*/ 	.byte	0x03, 0x50
        /*007a*/ 	.short	0x0000


	//----- nvinfo : EIATTR_MAXREG_COUNT
	.align		4
        /*007c*/ 	.byte	0x03, 0x1b
        /*007e*/ 	.short	0x00ff


	//----- nvinfo : EIATTR_EXTERNS
	.align		4
        /*0080*/ 	.byte	0x04, 0x0f
        /*0082*/ 	.short	(.L_6263 - .L_6262)


	//   ....[0]....
	.align		4
.L_6262:
        /*0084*/ 	.word	index@(__assertfail)


	//----- nvinfo : EIATTR_MERCURY_ISA_VERSION
	.align		4
.L_6263:
        /*0088*/ 	.byte	0x03, 0x5f
        /*008a*/ 	.short	0x0101


	//----- nvinfo : EIATTR_SYSCALL_OFFSETS
	.align		4
        /*008c*/ 	.byte	0x04, 0x46
        /*008e*/ 	.short	(.L_6265 - .L_6264)


	//   ....[0]....
.L_6264:
        /*0090*/ 	.word	0x00000f10


	//   ....[1]....
        /*0094*/ 	.word	0x00001e20


	//   ....[2]....
        /*0098*/ 	.word	0x00002d40


	//   ....[3]....
        /*009c*/ 	.word	0x00003c40


	//   ....[4]....
        /*00a0*/ 	.word	0x00004c50


	//   ....[5]....
        /*00a4*/ 	.word	0x00005c30


	//   ....[6]....
        /*00a8*/ 	.word	0x00006c00


	//   ....[7]....
        /*00ac*/ 	.word	0x00007bd0


	//----- nvinfo : EIATTR_EXIT_INSTR_OFFSETS
	.align		4
.L_6265:
        /*00b0*/ 	.byte	0x04, 0x1c
        /*00b2*/ 	.short	(.L_6267 - .L_6266)


	//   ....[0]....
.L_6266:
        /*00b4*/ 	.word	0x00006cd0


	//   ....[1]....
        /*00b8*/ 	.word	0x00006e00


	//   ....[2]....
        /*00bc*/ 	.word	0x00006e20


	//   ....[3]....
        /*00c0*/ 	.word	0x00006ee0


	//   ....[4]....
        /*00c4*/ 	.word	0x00006f10


	//   ....[5]....
        /*00c8*/ 	.word	0x00006f50


	//   ....[6]....
        /*00cc*/ 	.word	0x00006fe0


	//   ....[7]....
        /*00d0*/ 	.word	0x00007020


	//   ....[8]....
        /*00d4*/ 	.word	0x000070c0


	//   ....[9]....
        /*00d8*/ 	.word	0x00007110


	//   ....[10]....
        /*00dc*/ 	.word	0x00007160


	//   ....[11]....
        /*00e0*/ 	.word	0x00007220


	//   ....[12]....
        /*00e4*/ 	.word	0x00007280


	//   ....[13]....
        /*00e8*/ 	.word	0x00007410


	//   ....[14]....
        /*00ec*/ 	.word	0x00007570


	//   ....[15]....
        /*00f0*/ 	.word	0x000075b0


	//   ....[16]....
        /*00f4*/ 	.word	0x00007670


	//   ....[17]....
        /*00f8*/ 	.word	0x000077f0


	//   ....[18]....
        /*00fc*/ 	.word	0x00007970


	//   ....[19]....
        /*0100*/ 	.word	0x00007ad0


	//   ....[20]....
        /*0104*/ 	.word	0x00007be0


	//   ....[21]....
        /*0108*/ 	.word	0x00007c40


	//   ....[22]....
        /*010c*/ 	.word	0x00007c70


	//----- nvinfo : EIATTR_MAX_THREADS
	.align		4
.L_6267:
        /*0110*/ 	.byte	0x04, 0x05
        /*0112*/ 	.short	(.L_6269 - .L_6268)
.L_6268:
        /*0114*/ 	.word	0x00000080
        /*0118*/ 	.word	0x00000001
        /*011c*/ 	.word	0x00000001


	//----- nvinfo : EIATTR_CRS_STACK_SIZE
	.align		4
.L_6269:
        /*0120*/ 	.byte	0x04, 0x1e
        /*0122*/ 	.short	(.L_6271 - .L_6270)
.L_6270:
        /*0124*/ 	.word	0x00000000


	//----- nvinfo : EIATTR_CBANK_PARAM_SIZE
	.align		4
.L_6271:
        /*0128*/ 	.byte	0x03, 0x19
        /*012a*/ 	.short	0x002c


	//----- nvinfo : EIATTR_PARAM_CBANK
	.align		4
        /*012c*/ 	.byte	0x04, 0x0a
        /*012e*/ 	.short	(.L_6273 - .L_6272)
	.align		4
.L_6272:
        /*0130*/ 	.word	index@(.nv.constant0._ZN2at6native27unrolled_elementwise_kernelINS0_13AUnaryFunctorIaaaNS0_17BitwiseAndFunctorIaEEEESt5arrayIPcLm2EELi4E23TrivialOffsetCalculatorILi1EjESA_NS0_6memory12LoadWithCastILi1EEENSB_13StoreWithCastILi1EEEEEviT_T0_T2_T3_T4_T5_)
        /*0134*/ 	.short	0x0210
        /*0136*/ 	.short	0x002c


	//----- nvinfo : EIATTR_SW_WAR
	.align		4
.L_6273:
        /*0138*/ 	.byte	0x04, 0x36
        /*013a*/ 	.short	(.L_6275 - .L_6274)
.L_6274:
        /*013c*/ 	.word	0x00000008
.L_6275:


//--------------------- .nv.info._ZN2at6native18elementwise_kernelILi128ELi4EZNS0_22gpu_kernel_impl_nocastINS0_13AUnaryFunctorIaaaNS0_17BitwiseAndFunctorIaEEEEEEvRNS_18TensorIteratorBaseERKT_EUliE_EEviT1_ --------------------------
	.section	.nv.info._ZN2at6native18elementwise_kernelILi128ELi4EZNS0_22gpu_kernel_impl_nocastINS0_13AUnaryFunctorIaaaNS0_17BitwiseAndFunctorIaEEEEEEvRNS_18TensorIteratorBaseERKT_EUliE_EEviT1_,"",@"SHT_CUDA_INFO"
	.sectionflags	@""
	.align	4


	//----- nvinfo : EIATTR_CUDA_API_VERSION
	.align		4
        /*0000*/ 	.byte	0x04, 0x37
        /*0002*/ 	.short	(.L_6277 - .L_6276)
.L_6276:
        /*0004*/ 	.word	0x00000082


	//----- nvinfo : EIATTR_KPARAM_INFO
	.align		4
.L_6277:
        /*0008*/ 	.byte	0x04, 0x17
        /*000a*/ 	.short	(.L_6279 - .L_6278)
.L_6278:
        /*000c*/ 	.word	0x00000000
        /*0010*/ 	.short	0x0001
        /*0012*/ 	.short	0x0008
        /*0014*/ 	.byte	0x00, 0xf0, 0x61, 0x08


	//----- nvinfo : EIATTR_KPARAM_INFO
	.align		4
.L_6279:
        /*0018*/ 	.byte	0x04, 0x17
        /*001a*/ 	.short	(.L_6281 - .L_6280)
.L_6280:
        /*001c*/ 	.word	0x00000000
        /*0020*/ 	.short	0x0000
        /*0022*/ 	.short	0x0000
        /*0024*/ 	.byte	0x00, 0xf0, 0x11, 0x00


	//----- nvinfo : EIATTR_SPARSE_MMA_MASK
	.align		4
.L_6281:
        /*0028*/ 	.byte	0x03, 0x50
        /*002a*/ 	.short	0x0000


	//----- nvinfo : EIATTR_MAXREG_COUNT
	.align		4
        /*002c*/ 	.byte	0x03, 0x1b
        /*002e*/ 	.short	0x0080


	//----- nvinfo : EIATTR_MERCURY_ISA_VERSION
	.align		4
        /*0030*/ 	.byte	0x03, 0x5f
        /*0032*/ 	.short	0x0101


	//----- nvinfo : EIATTR_EXIT_INSTR_OFFSETS
	.align		4
        /*0034*/ 	.byte	0x04, 0x1c
        /*0036*/ 	.short	(.L_6283 - .L_6282)


	//   ....[0]....
.L_6282:
        /*0038*/ 	.word	0x00003ba0


	//   ....[1]....
        /*003c*/ 	.word	0x00004f20


	//----- nvinfo : EIATTR_MAX_THREADS
	.align		4
.L_6283:
        /*0040*/ 	.byte	0x04, 0x05
        /*0042*/ 	.short	(.L_6285 - .L_6284)
.L_6284:
        /*0044*/ 	.word	0x00000080
        /*0048*/ 	.word	0x00000001
        /*004c*/ 	.word	0x00000001


	//----- nvinfo : EIATTR_CRS_STACK_SIZE
	.align		4
.L_6285:
        /*0050*/ 	.byte	0x04, 0x1e
        /*0052*/ 	.short	(.L_6287 - .L_6286)
.L_6286:
        /*0054*/ 	.word	0x00000000


	//----- nvinfo : EIATTR_CBANK_PARAM_SIZE
	.align		4
.L_6287:
        /*0058*/ 	.byte	0x03, 0x19
        /*005a*/ 	.short	0x0220


	//----- nvinfo : EIATTR_PARAM_CBANK
	.align		4
        /*005c*/ 	.byte	0x04, 0x0a
        /*005e*/ 	.short	(.L_6289 - .L_6288)
	.align		4
.L_6288:
        /*0060*/ 	.word	index@(.nv.constant0._ZN2at6native18elementwise_kernelILi128ELi4EZNS0_22gpu_kernel_impl_nocastINS0_13AUnaryFunctorIaaaNS0_17BitwiseAndFunctorIaEEEEEEvRNS_18TensorIteratorBaseERKT_EUliE_EEviT1_)
        /*0064*/ 	.short	0x0210
        /*0066*/ 	.short	0x0220


	//----- nvinfo : EIATTR_SW_WAR
	.align		4
.L_6289:
        /*0068*/ 	.byte	0x04, 0x36
        /*006a*/ 	.short	(.L_6291 - .L_6290)
.L_6290:
        /*006c*/ 	.word	0x00000008
.L_6291:


//--------------------- .nv.info._ZN2at6native27unrolled_elementwise_kernelINS0_13AUnaryFunctorIaaaNS0_17BitwiseAndFunctorIaEEEESt5arrayIPcLm2EELi4E23TrivialOffsetCalculatorILi1EjESA_NS0_6memory15LoadWithoutCastENSB_16StoreWithoutCastEEEviT_T0_T2_T3_T4_T5_ --------------------------
	.section	.nv.info._ZN2at6native27unrolled_elementwise_kernelINS0_13AUnaryFunctorIaaaNS0_17BitwiseAndFunctorIaEEEESt5arrayIPcLm2EELi4E23TrivialOffsetCalculatorILi1EjESA_NS0_6memory15LoadWithoutCastENSB_16StoreWithoutCastEEEviT_T0_T2_T3_T4_T5_,"",@"SHT_CUDA_INFO"
	.sectionflags	@""
	.align	4


	//----- nvinfo : EIATTR_CUDA_API_VERSION
	.align		4
        /*0000*/ 	.byte	0x04, 0x37
        /*0002*/ 	.short	(.L_6293 - .L_6292)
.L_6292:
        /*0004*/ 	.word	0x00000082


	//----- nvinfo : EIATTR_KPARAM_INFO
	.align		4
.L_6293:
        /*0008*/ 	.byte	0x04, 0x17
        /*000a*/ 	.short	(.L_6295 - .L_6294)
.L_6294:
        /*000c*/ 	.word	0x00000000
        /*0010*/ 	.short	0x0006
        /*0012*/ 	.short	0x001b
        /*0014*/ 	.byte	0x00, 0xf0, 0x05, 0x00


	//----- nvinfo : EIATTR_KPARAM_INFO
	.align		4
.L_6295:
        /*0018*/ 	.byte	0x04, 0x17
        /*001a*/ 	.short	(.L_6297 - .L_6296)
.L_6296:
        /*001c*/ 	.word	0x00000000
        /*0020*/ 	.short	0x0005
        /*0022*/ 	.short	0x001a
        /*0024*/ 	.byte	0x00, 0xf0, 0x05, 0x00


	//----- nvinfo : EIATTR_KPARAM_INFO
	.align		4
.L_6297:
        /*0028*/ 	.byte	0x04, 0x17
        /*002a*/ 	.short	(.L_6299 - .L_6298)
.L_6298:
        /*002c*/ 	.word	0x00000000
        /*0030*/ 	.short	0x0004
        /*0032*/ 	.short	0x0019
        /*0034*/ 	.byte	0x00, 0xf0, 0x05, 0x00


	//----- nvinfo : EIATTR_KPARAM_INFO
	.align		4
.L_6299:
        /*0038*/ 	.byte	0x04, 0x17
        /*003a*/ 	.short	(.L_6301 - .L_6300)
.L_6300:
        /*003c*/ 	.word	0x00000000
        /*0040*/ 	.short	0x0003
        /*0042*/ 	.short	0x0018
        /*0044*/ 	.byte	0x00, 0xf0, 0x05, 0x00


	//----- nvinfo : EIATTR_KPARAM_INFO
	.align		4
.L_6301:
        /*0048*/ 	.byte	0x04, 0x17
        /*004a*/ 	.short	(.L_6303 - .L_6302)
.L_6302:
        /*004c*/ 	.word	0x00000000
        /*0050*/ 	.short	0x0002
        /*0052*/ 	.short	0x0008
        /*0054*/ 	.byte	0x00, 0xf0, 0x41, 0x00


	//----- nvinfo : EIATTR_KPARAM_INFO
	.align		4
.L_6303:
        /*0058*/ 	.byte	0x04, 0x17
        /*005a*/ 	.short	(.L_6305 - .L_6304)
.L_6304:
        /*005c*/ 	.word	0x00000000
        /*0060*/ 	.short	0x0001
        /*0062*/ 	.short	0x0004
        /*0064*/ 	.byte	0x00, 0xf0, 0x09, 0x00


	//----- nvinfo : EIATTR_KPARAM_INFO
	.align		4
.L_6305:
        /*0068*/ 	.byte	0x04, 0x17
        /*006a*/ 	.short	(.L_6307 - .L_6306)
.L_6306:
        /*006c*/ 	.word	0x00000000
        /*0070*/ 	.short	0x0000
        /*0072*/ 	.short	0x0000
        /*0074*/ 	.byte	0x00, 0xf0, 0x11, 0x00


	//----- nvinfo : EIATTR_SPARSE_MMA_MASK
	.align		4
.L_6307:
        /*0078*/ 	.byte	0x03, 0x50
        /*007a*/ 	.short	0x0000


	//----- nvinfo : EIATTR_MAXREG_COUNT
	.align		4
        /*007c*/ 	.byte	0x03, 0x1b
        /*007e*/ 	.short	0x00ff


	//----- nvinfo : EIATTR_MERCURY_ISA_VERSION
	.align		4
        /*0080*/ 	.byte	0x03, 0x5f
        /*0082*/ 	.short	0x0101


	//----- nvinfo : EIATTR_EXIT_INSTR_OFFSETS
	.align		4
        /*0084*/ 	.byte	0x04, 0x1c
        /*0086*/ 	.short	(.L_6309 - .L_6308)


	//   ....[0]....
.L_6308:
        /*0088*/ 	.word	0x00000430


	//   ....[1]....
        /*008c*/ 	.word	0x00000490


	//----- nvinfo : EIATTR_MAX_THREADS
	.align		4
.L_6309:
        /*0090*/ 	.byte	0x04, 0x05
        /*0092*/ 	.short	(.L_6311 - .L_6310)
.L_6310:
        /*0094*/ 	.word	0x00000080
        /*0098*/ 	.word	0x00000001
        /*009c*/ 	.word	0x00000001


	//----- nvinfo : EIATTR_CRS_STACK_SIZE
	.align		4
.L_6311:
        /*00a0*/ 	.byte	0x04, 0x1e
        /*00a2*/ 	.short	(.L_6313 - .L_6312)
.L_6312:
        /*00a4*/ 	.word	0x00000000


	//----- nvinfo : EIATTR_CBANK_PARAM_SIZE
	.align		4
.L_6313:
        /*00a8*/ 	.byte	0x03, 0x19
        /*00aa*/ 	.short	0x001c


	//----- nvinfo : EIATTR_PARAM_CBANK
	.align		4
        /*00ac*/ 	.byte	0x04, 0x0a
        /*00ae*/ 	.short	(.L_6315 - .L_6314)
	.align		4
.L_6314:
        /*00b0*/ 	.word	index@(.nv.constant0._ZN2at6native27unrolled_elementwise_kernelINS0_13AUnaryFunctorIaaaNS0_17BitwiseAndFunctorIaEEEESt5arrayIPcLm2EELi4E23TrivialOffsetCalculatorILi1EjESA_NS0_6memory15LoadWithoutCastENSB_16StoreWithoutCastEEEviT_T0_T2_T3_T4_T5_)
        /*00b4*/ 	.short	0x0210
        /*00b6*/ 	.short	0x001c


	//----- nvinfo : EIATTR_SW_WAR
	.align		4
.L_6315:
        /*00b8*/ 	.byte	0x04, 0x36
        /*00ba*/ 	.short	(.L_6317 - .L_6316)
.L_6316:
        /*00bc*/ 	.word	0x00000008
.L_6317:


//--------------------- .nv.info._ZN2at6native29vectorized_elementwise_kernelILi2ENS0_13AUnaryFunctorIaaaNS0_17BitwiseAndFunctorIaEEEESt5arrayIPcLm2EEEEviT0_T1_ --------------------------
	.section	.nv.info._ZN2at6native29vectorized_elementwise_kernelILi2ENS0_13AUnaryFunctorIaaaNS0_17BitwiseAndFunctorIaEEEESt5arrayIPcLm2EEEEviT0_T1_,"",@"SHT_CUDA_INFO"
	.sectionflags	@""
	.align	4


	//----- nvinfo : EIATTR_CUDA_API_VERSION
	.align		4
        /*0000*/ 	.byte	0x04, 0x37
        /*0002*/ 	.short	(.L_6319 - .L_6318)
.L_6318:
        /*0004*/ 	.word	0x00000082


	//----- nvinfo : EIATTR_KPARAM_INFO
	.align		4
.L_6319:
        /*0008*/ 	.byte	0x04, 0x17
        /*000a*/ 	.short	(.L_6321 - .L_6320)
.L_6320:
        /*000c*/ 	.word	0x00000000
        /*0010*/ 	.short	0x0002
        /*0012*/ 	.short	0x0008
        /*0014*/ 	.byte	0x00, 0xf0, 0x41, 0x00


	//----- nvinfo : EIATTR_KPARAM_INFO
	.align		4
.L_6321:
        /*0018*/ 	.byte	0x04, 0x17
        /*001a*/ 	.short	(.L_6323 - .L_6322)
.L_6322:
        /*001c*/ 	.word	0x00000000
        /*0020*/ 	.short	0x0001
        /*0022*/ 	.short	0x0004
        /*0024*/ 	.byte	0x00, 0xf0, 0x09, 0x00


	//----- nvinfo : EIATTR_KPARAM_INFO
	.align		4
.L_6323:
        /*0028*/ 	.byte	0x04, 0x17
        /*002a*/ 	.short	(.L_6325 - .L_6324)
.L_6324:
        /*002c*/ 	.word	0x00000000
        /*0030*/ 	.short	0x0000
        /*0032*/ 	.short	0x0000
        /*0034*/ 	.byte	0x00, 0xf0, 0x11, 0x00


	//----- nvinfo : EIATTR_SPARSE_MMA_MASK
	.align		4
.L_6325:
        /*0038*/ 	.byte	0x03, 0x50
        /*003a*/ 	.short	0x0000


	//----- nvinfo : EIATTR_MAXREG_COUNT
	.align		4
        /*003c*/ 	.byte	0x03, 0x1b
        /*003e*/ 	.short	0x00ff


	//----- nvinfo : EIATTR_MERCURY_ISA_VERSION
	.align		4
        /*0040*/ 	.byte	0x03, 0x5f
        /*0042*/ 	.short	0x0101


	//----- nvinfo : EIATTR_EXIT_INSTR_OFFSETS
	.align		4
        /*0044*/ 	.byte	0x04, 0x1c
        /*0046*/ 	.short	(.L_6327 - .L_6326)


	//   ....[0]....
.L_6326:
        /*0048*/ 	.word	0x00000320


	//   ....[1]....
        /*004c*/ 	.word	0x00000b90


	//   ....[2]....
        /*0050*/ 	.word	0x00000bf0


	//----- nvinfo : EIATTR_MAX_THREADS
	.align		4
.L_6327:
        /*0054*/ 	.byte	0x04, 0x05
        /*0056*/ 	.short	(.L_6329 - .L_6328)
.L_6328:
        /*0058*/ 	.word	0x00000080
        /*005c*/ 	.word	0x00000001
        /*0060*/ 	.word	0x00000001


	//----- nvinfo : EIATTR_CRS_STACK_SIZE
	.align		4
.L_6329:
        /*0064*/ 	.byte	0x04, 0x1e
        /*0066*/ 	.short	(.L_6331 - .L_6330)
.L_6330:
        /*0068*/ 	.word	0x00000000


	//----- nvinfo : EIATTR_CBANK_PARAM_SIZE
	.align		4
.L_6331:
        /*006c*/ 	.byte	0x03, 0x19
        /*006e*/ 	.short	0x0018


	//----- nvinfo : EIATTR_PARAM_CBANK
	.align		4
        /*0070*/ 	.byte	0x04, 0x0a
        /*0072*/ 	.short	(.L_6333 - .L_6332)
	.align		4
.L_6332:
        /*0074*/ 	.word	index@(.nv.constant0._ZN2at6native29vectorized_elementwise_kernelILi2ENS0_13AUnaryFunctorIaaaNS0_17BitwiseAndFunctorIaEEEESt5arrayIPcLm2EEEEviT0_T1_)
        /*0078*/ 	.short	0x0210
        /*007a*/ 	.short	0x0018


	//----- nvinfo : EIATTR_SW_WAR
	.align		4
.L_6333:
        /*007c*/ 	.byte	0x04, 0x36
        /*007e*/ 	.short	(.L_6335 - .L_6334)
.L_6334:
        /*0080*/ 	.word	0x00000008
.L_6335:


//--------------------- .nv.info._ZN2at6native29vectorized_elementwise_kernelILi4ENS0_13AUnaryFunctorIaaaNS0_17BitwiseAndFunctorIaEEEESt5arrayIPcLm2EEEEviT0_T1_ --------------------------
	.section	.nv.info._ZN2at6native29vectorized_elementwise_kernelILi4ENS0_13AUnaryFunctorIaaaNS0_17BitwiseAndFunctorIaEEEESt5arrayIPcLm2EEEEviT0_T1_,"",@"SHT_CUDA_INFO"
	.sectionflags	@""
	.align	4


	//----- nvinfo : EIATTR_CUDA_API_VERSION
	.align		4
        /*0000*/ 	.byte	0x04, 0x37
        /*0002*/ 	.short	(.L_6337 - .L_6336)
.L_6336:
        /*0004*/ 	.word	0x00000082


	//----- nvinfo : EIATTR_KPARAM_INFO
	.align		4
.L_6337:
        /*0008*/ 	.byte	0x04, 0x17
        /*000a*/ 	.short	(.L_6339 - .L_6338)
.L_6338:
        /*000c*/ 	.word	0x00000000
        /*0010*/ 	.short	0x0002
        /*0012*/ 	.short	0x0008
        /*0014*/ 	.byte	0x00, 0xf0, 0x41, 0x00


	//----- nvinfo : EIATTR_KPARAM_INFO
	.align		4
.L_6339:
        /*0018*/ 	.byte	0x04, 0x17
        /*001a*/ 	.short	(.L_6341 - .L_6340)
.L_6340:
        /*001c*/ 	.word	0x00000000
        /*0020*/ 	.short	0x0001
        /*0022*/ 	.short	0x0004
        /*0024*/ 	.byte	0x00, 0xf0, 0x09, 0x00


	//----- nvinfo : EIATTR_KPARAM_INFO
	.align		4
.L_6341:
        /*0028*/ 	.byte	0x04, 0x17
        /*002a*/ 	.short	(.L_6343 - .L_6342)
.L_6342:
        /*002c*/ 	.word	0x00000000
        /*0030*/ 	.short	0x0000
        /*0032*/ 	.short	0x0000
        /*0034*/ 	.byte	0x00, 0xf0, 0x11, 0x00


	//----- nvinfo : EIATTR_SPARSE_MMA_MASK
	.align		4
.L_6343:
        /*0038*/ 	.byte	0x03, 0x50
        /*003a*/ 	.short	0x0000


	//----- nvinfo : EIATTR_MAXREG_COUNT
	.align		4
        /*003c*/ 	.byte	0x03, 0x1b
        /*003e*/ 	.short	0x00ff


	//----- nvinfo : EIATTR_MERCURY_ISA_VERSION
	.align		4
        /*0040*/ 	.byte	0x03, 0x5f
        /*0042*/ 	.short	0x0101


	//----- nvinfo : EIATTR_EXIT_INSTR_OFFSETS
	.align		4
        /*0044*/ 	.byte	0x04, 0x1c
        /*0046*/ 	.short	(.L_6345 - .L_6344)


	//   ....[0]....
.L_6344:
        /*0048*/ 	.word	0x00000300


	//   ....[1]....
        /*004c*/ 	.word	0x00000b70


	//   ....[2]....
        /*0050*/ 	.word	0x00000bd0


	//----- nvinfo : EIATTR_MAX_THREADS
	.align		4
.L_6345:
        /*0054*/ 	.byte	0x04, 0x05
        /*0056*/ 	.short	(.L_6347 - .L_6346)
.L_6346:
        /*0058*/ 	.word	0x00000080
        /*005c*/ 	.word	0x00000001
        /*0060*/ 	.word	0x00000001


	//----- nvinfo : EIATTR_CRS_STACK_SIZE
	.align		4
.L_6347:
        /*0064*/ 	.byte	0x04, 0x1e
        /*0066*/ 	.short	(.L_6349 - .L_6348)
.L_6348:
        /*0068*/ 	.word	0x00000000


	//----- nvinfo : EIATTR_CBANK_PARAM_SIZE
	.align		4
.L_6349:
        /*006c*/ 	.byte	0x03, 0x19
        /*006e*/ 	.short	0x0018


	//----- nvinfo : EIATTR_PARAM_CBANK
	.align		4
        /*0070*/ 	.byte	0x04, 0x0a
        /*0072*/ 	.short	(.L_6351 - .L_6350)
	.align		4
.L_6350:
        /*0074*/ 	.word	index@(.nv.constant0._ZN2at6native29vectorized_elementwise_kernelILi4ENS0_13AUnaryFunctorIaaaNS0_17BitwiseAndFunctorIaEEEESt5arrayIPcLm2EEEEviT0_T1_)
        /*0078*/ 	.short	0x0210
        /*007a*/ 	.short	0x0018


	//----- nvinfo : EIATTR_SW_WAR
	.align		4
.L_6351:
        /*007c*/ 	.byte	0x04, 0x36
        /*007e*/ 	.short	(.L_6353 - .L_6352)
.L_6352:
        /*0080*/ 	.word	0x00000008
.L_6353:


//--------------------- .nv.info._ZN2at6native29vectorized_elementwise_kernelILi8ENS0_13AUnaryFunctorIaaaNS0_17BitwiseAndFunctorIaEEEESt5arrayIPcLm2EEEEviT0_T1_ --------------------------
	.section	.nv.info._ZN2at6native29vectorized_elementwise_kernelILi8ENS0_13AUnaryFunctorIaaaNS0_17BitwiseAndFunctorIaEEEESt5arrayIPcLm2EEEEviT0_T1_,"",@"SHT_CUDA_INFO"
	.sectionflags	@""
	.align	4


	//----- nvinfo : EIATTR_CUDA_API_VERSION
	.align		4
        /*0000*/ 	.byte	0x04, 0x37
        /*0002*/ 	.short	(.L_6355 - .L_6354)
.L_6354:
        /*0004*/ 	.word	0x00000082


	//----- nvinfo : EIATTR_KPARAM_INFO
	.align		4
.L_6355:
        /*0008*/ 	.byte	0x04, 0x17
        /*000a*/ 	.short	(.L_6357 - .L_6356)
.L_6356:
        /*000c*/ 	.word	0x00000000
        /*0010*/ 	.short	0x0002
        /*0012*/ 	.short	0x0008
        /*0014*/ 	.byte	0x00, 0xf0, 0x41, 0x00


	//----- nvinfo : EIATTR_KPARAM_INFO
	.align		4
.L_6357:
        /*0018*/ 	.byte	0x04, 0x17
        /*001a*/ 	.short	(.L_6359 - .L_6358)
.L_6358:
        /*001c*/ 	.word	0x00000000
        /*0020*/ 	.short	0x0001
        /*0022*/ 	.short	0x0004
        /*0024*/ 	.byte	0x00, 0xf0, 0x09, 0x00


	//----- nvinfo : EIATTR_KPARAM_INFO
	.align		4
.L_6359:
        /*0028*/ 	.byte	0x04, 0x17
        /*002a*/ 	.short	(.L_6361 - .L_6360)
.L_6360:
        /*002c*/ 	.word	0x00000000
        /*0030*/ 	.short	0x0000
        /*0032*/ 	.short	0x0000
        /*0034*/ 	.byte	0x00, 0xf0, 0x11, 0x00


	//----- nvinfo : EIATTR_SPARSE_MMA_MASK
	.align		4
.L_6361:
        /*0038*/ 	.byte	0x03, 0x50
        /*003a*/ 	.short	0x0000


	//----- nvinfo : EIATTR_MAXREG_COUNT
	.align		4
        /*003c*/ 	.byte	0x03, 0x1b
        /*003e*/ 	.short	0x00ff


	//----- nvinfo : EIATTR_MERCURY_ISA_VERSION
	.align		4
        /*0040*/ 	.byte	0x03, 0x5f
        /*0042*/ 	.short	0x0101


	//----- nvinfo : EIATTR_EXIT_INSTR_OFFSETS
	.align		4
        /*0044*/ 	.byte	0x04, 0x1c
        /*0046*/ 	.short	(.L_6363 - .L_6362)


	//   ....[0]....
.L_6362:
        /*0048*/ 	.word	0x00000320


	//   ....[1]....
        /*004c*/ 	.word	0x00000b90


	//   ....[2]....
        /*0050*/ 	.word	0x00000bf0


	//----- nvinfo : EIATTR_MAX_THREADS
	.align		4
.L_6363:
        /*0054*/ 	.byte	0x04, 0x05
        /*0056*/ 	.short	(.L_6365 - .L_6364)
.L_6364:
        /*0058*/ 	.word	0x00000080
        /*005c*/ 	.word	0x00000001
        /*0060*/ 	.word	0x00000001


	//----- nvinfo : EIATTR_CRS_STACK_SIZE
	.align		4
.L_6365:
        /*0064*/ 	.byte	0x04, 0x1e
        /*0066*/ 	.short	(.L_6367 - .L_6366)
.L_6366:
        /*0068*/ 	.word	0x00000000


	//----- nvinfo : EIATTR_CBANK_PARAM_SIZE
	.align		4
.L_6367:
        /*006c*/ 	.byte	0x03, 0x19
        /*006e*/ 	.short	0x0018


	//----- nvinfo : EIATTR_PARAM_CBANK
	.align		4
        /*0070*/ 	.byte	0x04, 0x0a
        /*0072*/ 	.short	(.L_6369 - .L_6368)
	.align		4
.L_6368:
        /*0074*/ 	.word	index@(.nv.constant0._ZN2at6native29vectorized_elementwise_kernelILi8ENS0_13AUnaryFunctorIaaaNS0_17BitwiseAndFunctorIaEEEESt5arrayIPcLm2EEEEviT0_T1_)
        /*0078*/ 	.short	0x0210
        /*007a*/ 	.short	0x0018


	//----- nvinfo : EIATTR_SW_WAR
	.align		4
.L_6369:
        /*007c*/ 	.byte	0x04, 0x36
        /*007e*/ 	.short	(.L_6371 - .L_6370)
.L_6370:
        /*0080*/ 	.word	0x00000008
.L_6371:


//--------------------- .nv.info._ZN2at6native18elementwise_kernelILi128ELi4EZNS0_15gpu_kernel_implINS0_13BinaryFunctorIaaaNS0_17BitwiseAndFunctorIaEEEEEEvRNS_18TensorIteratorBaseERKT_EUliE_EEviT1_ --------------------------
	.section	.nv.info._ZN2at6native18elementwise_kernelILi128ELi4EZNS0_15gpu_kernel_implINS0_13BinaryFunctorIaaaNS0_17BitwiseAndFunctorIaEEEEEEvRNS_18TensorIteratorBaseERKT_EUliE_EEviT1_,"",@"SHT_CUDA_INFO"
	.sectionflags	@""
	.align	4


	//----- nvinfo : EIATTR_CUDA_API_VERSION
	.align		4
        /*0000*/ 	.byte	0x04, 0x37
        /*0002*/ 	.short	(.L_6373 - .L_6372)
.L_6372:
        /*0004*/ 	.word	0x00000082


	//----- nvinfo : EIATTR_KPARAM_INFO
	.align		4
.L_6373:
        /*0008*/ 	.byte	0x04, 0x17
        /*000a*/ 	.short	(.L_6375 - .L_6374)
.L_6374:
        /*000c*/ 	.word	0x00000000
        /*0010*/ 	.short	0x0001
        /*0012*/ 	.short	0x0008
        /*0014*/ 	.byte	0x00, 0xf0, 0x21, 0x0a


	//----- nvinfo : EIATTR_KPARAM_INFO
	.align		4
.L_6375:
        /*0018*/ 	.byte	0x04, 0x17
        /*001a*/ 	.short	(.L_6377 - .L_6376)
.L_6376:
        /*001c*/ 	.word	0x00000000
        /*0020*/ 	.short	0x0000
        /*0022*/ 	.short	0x0000
        /*0024*/ 	.byte	0x00, 0xf0, 0x11, 0x00


	//----- nvinfo : EIATTR_SPARSE_MMA_MASK
	.align		4
.L_6377:
        /*0028*/ 	.byte	0x03, 0x50
        /*002a*/ 	.short	0x0000


	//----- nvinfo : EIATTR_MAXREG_COUNT
	.align		4
        /*002c*/ 	.byte	0x03, 0x1b
        /*002e*/ 	.short	0x0080


	//----- nvinfo : EIATTR_EXTERNS
	.align		4
        /*0030*/ 	.byte	0x04, 0x0f
        /*0032*/ 	.short	(.L_6379 - .L_6378)


	//   ....[0]....
	.align		4
.L_6378:
        /*0034*/ 	.word	index@(__assertfail)


	//----- nvinfo : EIATTR_MERCURY_ISA_VERSION
	.align		4
.L_6379:
        /*0038*/ 	.byte	0x03, 0x5f
        /*003a*/ 	.short	0x0101


	//----- nvinfo : EIATTR_SYSCALL_OFFSETS
	.align		4
        /*003c*/ 	.byte	0x04, 0x46
        /*003e*/ 	.short	(.L_6381 - .L_6380)


	//   ....[0]....
.L_6380:
        /*0040*/ 	.word	0x00002520


	//   ....[1]....
        /*0044*/ 	.word	0x000033a0


	//   ....[2]....
        /*0048*/ 	.word	0x000042c0


	//   ....[3]....
        /*004c*/ 	.word	0x00006850


	//   ....[4]....
        /*0050*/ 	.word	0x000076d0


	//   ....[5]....
        /*0054*/ 	.word	0x000085f0


	//   ....[6]....
        /*0058*/ 	.word	0x0000ab70


	//   ....[7]....
        /*005c*/ 	.word	0x0000b9f0


	//   ....[8]....
        /*0060*/ 	.word	0x0000c910


	//   ....[9]....
        /*0064*/ 	.word	0x0000ee80


	//   ....[10]....
        /*0068*/ 	.word	0x0000fd00


	//   ....[11]....
        /*006c*/ 	.word	0x00010c20


	//----- nvinfo : EIATTR_EXIT_INSTR_OFFSETS
	.align		4
.L_6381:
        /*0070*/ 	.byte	0x04, 0x1c
        /*0072*/ 	.short	(.L_6383 - .L_6382)


	//   ....[0]....
.L_6382:
        /*0074*/ 	.word	0x0000ca00


	//   ....[1]....
        /*0078*/ 	.word	0x0000fe40


	//   ....[2]....
        /*007c*/ 	.word	0x0000fe60


	//   ....[3]....
        /*0080*/ 	.word	0x0000ff20


	//   ....[4]....
        /*0084*/ 	.word	0x0000ff60


	//   ....[5]....
        /*0088*/ 	.word	0x0000ffa0


	//   ....[6]....
        /*008c*/ 	.word	0x00010030


	//   ....[7]....
        /*0090*/ 	.word	0x00010070


	//   ....[8]....
        /*0094*/ 	.word	0x00010110


	//   ....[9]....
        /*0098*/ 	.word	0x00010160


	//   ....[10]....
        /*009c*/ 	.word	0x000101b0


	//   ....[11]....
        /*00a0*/ 	.word	0x00010270


	//   ....[12]....
        /*00a4*/ 	.word	0x000102d0


	//   ....[13]....
        /*00a8*/ 	.word	0x00010460


	//   ....[14]....
        /*00ac*/ 	.word	0x000105c0


	//   ....[15]....
        /*00b0*/ 	.word	0x00010600


	//   ....[16]....
        /*00b4*/ 	.word	0x000106c0


	//   ....[17]....
        /*00b8*/ 	.word	0x00010840


	//   ....[18]....
        /*00bc*/ 	.word	0x000109c0


	//   ....[19]....
        /*00c0*/ 	.word	0x00010b20


	//   ....[20]....
        /*00c4*/ 	.word	0x00010c30


	//   ....[21]....
        /*00c8*/ 	.word	0x00010c90


	//   ....[22]....
        /*00cc*/ 	.word	0x00010cd0


	//----- nvinfo : EIATTR_MAX_THREADS
	.align		4
.L_6383:
        /*00d0*/ 	.byte	0x04, 0x05
        /*00d2*/ 	.short	(.L_6385 - .L_6384)
.L_6384:
        /*00d4*/ 	.word	0x00000080
        /*00d8*/ 	.word	0x00000001
        /*00dc*/ 	.word	0x00000001


	//----- nvinfo : EIATTR_CRS_STACK_SIZE
	.align		4
.L_6385:
        /*00e0*/ 	.byte	0x04, 0x1e
        /*00e2*/ 	.short	(.L_6387 - .L_6386)
.L_6386:
        /*00e4*/ 	.word	0x00000000


	//----- nvinfo : EIATTR_CBANK_PARAM_SIZE
	.align		4
.L_6387:
        /*00e8*/ 	.byte	0x03, 0x19
        /*00ea*/ 	.short	0x0290


	//----- nvinfo : EIATTR_PARAM_CBANK
	.align		4
        /*00ec*/ 	.byte	0x04, 0x0a
        /*00ee*/ 	.short	(.L_6389 - .L_6388)
	.align		4
.L_6388:
        /*00f0*/ 	.word	index@(.nv.constant0._ZN2at6native18elementwise_kernelILi128ELi4EZNS0_15gpu_kernel_implINS0_13BinaryFunctorIaaaNS0_17BitwiseAndFunctorIaEEEEEEvRNS_18TensorIteratorBaseERKT_EUliE_EEviT1_)
        /*00f4*/ 	.short	0x0210
        /*00f6*/ 	.short	0x0290


	//----- nvinfo : EIATTR_SW_WAR
	.align		4
.L_6389:
        /*00f8*/ 	.byte	0x04, 0x36
        /*00fa*/ 	.short	(.L_6391 - .L_6390)
.L_6390:
        /*00fc*/ 	.word	0x00000008
.L_6391:


//--------------------- .nv.info._ZN2at6native27unrolled_elementwise_kernelINS0_13BinaryFunctorIaaaNS0_17BitwiseAndFunctorIaEEEESt5arrayIPcLm3EELi4E23TrivialOffsetCalculatorILi2EjES9_ILi1EjENS0_6memory12LoadWithCastILi2EEENSC_13StoreWithCastILi1EEEEEviT_T0_T2_T3_T4_T5_ --------------------------
	.section	.nv.info._ZN2at6native27unrolled_elementwise_kernelINS0_13BinaryFunctorIaaaNS0_17BitwiseAndFunctorIaEEEESt5arrayIPcLm3EELi4E23TrivialOffsetCalculatorILi2EjES9_ILi1EjENS0_6memory12LoadWithCastILi2EEENSC_13StoreWithCastILi1EEEEEviT_T0_T2_T3_T4_T5_,"",@"SHT_CUDA_INFO"
	.sectionflags	@""
	.align	4


	//----- nvinfo : EIATTR_CUDA_API_VERSION
	.align		4
        /*0000*/ 	.byte	0x04, 0x37
        /*0002*/ 	.short	(.L_6393 - .L_6392)
.L_6392:
        /*0004*/ 	.word	0x00000082


	//----- nvinfo : EIATTR_KPARAM_INFO
	.align		4
.L_6393:
        /*0008*/ 	.byte	0x04, 0x17
        /*000a*/ 	.short	(.L_6395 - .L_6394)
.L_6394:
        /*000c*/ 	.word	0x00000000
        /*0010*/ 	.short	0x0006
        /*0012*/ 	.short	0x0030
        /*0014*/ 	.byte	0x00, 0xf0, 0x21, 0x00


	//----- nvinfo : EIATTR_KPARAM_INFO
	.align		4
.L_6395:
        /*0018*/ 	.byte	0x04, 0x17
        /*001a*/ 	.short	(.L_6397 - .L_6396)
.L_6396:
        /*001c*/ 	.word	0x00000000
        /*0020*/ 	.short	0x0005
        /*0022*/ 	.short	0x0024
        /*0024*/ 	.byte	0x00, 0xf0, 0x31, 0x00


	//----- nvinfo : EIATTR_KPARAM_INFO
	.align		4
.L_6397:
        /*0028*/ 	.byte	0x04, 0x17
        /*002a*/ 	.short	(.L_6399 - .L_6398)
.L_6398:
        /*002c*/ 	.word	0x00000000
        /*0030*/ 	.short	0x0004
        /*0032*/ 	.short	0x0021
        /*0034*/ 	.byte	0x00, 0xf0, 0x05, 0x00


	//----- nvinfo : EIATTR_KPARAM_INFO
	.align		4
.L_6399:
        /*0038*/ 	.byte	0x04, 0x17
        /*003a*/ 	.short	(.L_6401 - .L_6400)
.L_6400:
        /*003c*/ 	.word	0x00000000
        /*0040*/ 	.short	0x0003
        /*0042*/ 	.short	0x0020
        /*0044*/ 	.byte	0x00, 0xf0, 0x05, 0x00


	//----- nvinfo : EIATTR_KPARAM_INFO
	.align		4
.L_6401:
        /*0048*/ 	.byte	0x04, 0x17
        /*004a*/ 	.short	(.L_6403 - .L_6402)
.L_6402:
        /*004c*/ 	.word	0x00000000
        /*0050*/ 	.short	0x0002
        /*0052*/ 	.short	0x0008
        /*0054*/ 	.byte	0x00, 0xf0, 0x61, 0x00


	//----- nvinfo : EIATTR_KPARAM_INFO
	.align		4
.L_6403:
        /*0058*/ 	.byte	0x04, 0x17
        /*005a*/ 	.short	(.L_6405 - .L_6404)
.L_6404:
        /*005c*/ 	.word	0x00000000
        /*0060*/ 	.short	0x0001
        /*0062*/ 	.short	0x0004
        /*0064*/ 	.byte	0x00, 0xf0, 0x05, 0x00


	//----- nvinfo : EIATTR_KPARAM_INFO
	.align		4
.L_6405:
        /*0068*/ 	.byte	0x04, 0x17
        /*006a*/ 	.short	(.L_6407 - .L_6406)
.L_6406:
        /*006c*/ 	.word	0x00000000
        /*0070*/ 	.short	0x0000
        /*0072*/ 	.short	0x0000
        /*0074*/ 	.byte	0x00, 0xf0, 0x11, 0x00


	//----- nvinfo : EIATTR_SPARSE_MMA_MASK
	.align		4
.L_6407:
        /*0078*/ 	.byte	0x03, 0x50
        /*007a*/ 	.short	0x0000


	//----- nvinfo : EIATTR_MAXREG_COUNT
	.align		4
        /*007c*/ 	.byte	0x03, 0x1b
        /*007e*/ 	.short	0x00ff


	//----- nvinfo : EIATTR_EXTERNS
	.align		4
        /*0080*/ 	.byte	0x04, 0x0f
        /*0082*/ 	.short	(.L_6409 - .L_6408)


	//   ....[0]....
	.align		4
.L_6408:
        /*0084*/ 	.word	index@(__assertfail)


	//----- nvinfo : EIATTR_MERCURY_ISA_VERSION
	.align		4
.L_6409:
        /*0088*/ 	.byte	0x03, 0x5f
        /*008a*/ 	.short	0x0101


	//----- nvinfo : EIATTR_SYSCALL_OFFSETS
	.align		4
        /*008c*/ 	.byte	0x04, 0x46
        /*008e*/ 	.short	(.L_6411 - .L_6410)


	//   ....[0]....
.L_6410:
        /*0090*/ 	.word	0x00000f30


	//   ....[1]....
        /*0094*/ 	.word	0x00001dc0


	//   ....[2]....
        /*0098*/ 	.word	0x00002cd0


	//   ....[3]....
        /*009c*/ 	.word	0x00003b60


	//   ....[4]....
        /*00a0*/ 	.word	0x00004a80


	//   ....[5]....
        /*00a4*/ 	.word	0x00005920


	//   ....[6]....
        /*00a8*/ 	.word	0x00006820


	//   ....[7]....
        /*00ac*/ 	.word	0x000076c0


	//   ....[8]....
        /*00b0*/ 	.word	0x000086d0


	//   ....[9]....
        /*00b4*/ 	.word	0x000096d0


	//   ....[10]....
        /*00b8*/ 	.word	0x0000a6c0


	//   ....[11]....
        /*00bc*/ 	.word	0x0000b6b0


	//----- nvinfo : EIATTR_EXIT_INSTR_OFFSETS
	.align		4
.L_6411:
        /*00c0*/ 	.byte	0x04, 0x1c
        /*00c2*/ 	.short	(.L_6413 - .L_6412)


	//   ....[0]....
.L_6412:
        /*00c4*/ 	.word	0x0000a7a0


	//   ....[1]....
        /*00c8*/ 	.word	0x0000a8d0


	//   ....[2]....
        /*00cc*/ 	.word	0x0000a8f0


	//   ....[3]....
        /*00d0*/ 	.word	0x0000a9b0


	//   ....[4]....
        /*00d4*/ 	.word	0x0000a9f0


	//   ....[5]....
        /*00d8*/ 	.word	0x0000aa30


	//   ....[6]....
        /*00dc*/ 	.word	0x0000aac0


	//   ....[7]....
        /*00e0*/ 	.word	0x0000ab00


	//   ....[8]....
        /*00e4*/ 	.word	0x0000aba0


	//   ....[9]....
        /*00e8*/ 	.word	0x0000abf0


	//   ....[10]....
        /*00ec*/ 	.word	0x0000ac40


	//   ....[11]....
        /*00f0*/ 	.word	0x0000ad00


	//   ....[12]....
        /*00f4*/ 	.word	0x0000ad60


	//   ....[13]....
        /*00f8*/ 	.word	0x0000aef0


	//   ....[14]....
        /*00fc*/ 	.word	0x0000b050


	//   ....[15]....
        /*0100*/ 	.word	0x0000b090


	//   ....[16]....
        /*0104*/ 	.word	0x0000b150


	//   ....[17]....
        /*0108*/ 	.word	0x0000b2d0


	//   ....[18]....
        /*010c*/ 	.word	0x0000b450


	//   ....[19]....
        /*0110*/ 	.word	0x0000b5b0


	//   ....[20]....
        /*0114*/ 	.word	0x0000b6c0


	//   ....[21]....
        /*0118*/ 	.word	0x0000b720


	//   ....[22]....
        /*011c*/ 	.word	0x0000b760


	//----- nvinfo : EIATTR_MAX_THREADS
	.align		4
.L_6413:
        /*0120*/ 	.byte	0x04, 0x05
        /*0122*/ 	.short	(.L_6415 - .L_6414)
.L_6414:
        /*0124*/ 	.word	0x00000080
        /*0128*/ 	.word	0x00000001
        /*012c*/ 	.word	0x00000001


	//----- nvinfo : EIATTR_CRS_STACK_SIZE
	.align		4
.L_6415:
        /*0130*/ 	.byte	0x04, 0x1e
        /*0132*/ 	.short	(.L_6417 - .L_6416)
.L_6416:
        /*0134*/ 	.word	0x00000000


	//----- nvinfo : EIATTR_CBANK_PARAM_SIZE
	.align		4
.L_6417:
        /*0138*/ 	.byte	0x03, 0x19
        /*013a*/ 	.short	0x0038


	//----- nvinfo : EIATTR_PARAM_CBANK
	.align		4
        /*013c*/ 	.byte	0x04, 0x0a
        /*013e*/ 	.short	(.L_6419 - .L_6418)
	.align		4
.L_6418:
        /*0140*/ 	.word	index@(.nv.constant0._ZN2at6native27unrolled_elementwise_kernelINS0_13BinaryFunctorIaaaNS0_17BitwiseAndFunctorIaEEEESt5arrayIPcLm3EELi4E23TrivialOffsetCalculatorILi2EjES9_ILi1EjENS0_6memory12LoadWithCastILi2EEENSC_13StoreWithCastILi1EEEEEviT_T0_T2_T3_T4_T5_)
        /*0144*/ 	.short	0x0210
        /*0146*/ 	.short	0x0038


	//----- nvinfo : EIATTR_SW_WAR
	.align		4
.L_6419:
        /*0148*/ 	.byte	0x04, 0x36
        /*014a*/ 	.short	(.L_6421 - .L_6420)
.L_6420:
        /*014c*/ 	.word	0x00000008
.L_6421:


//--------------------- .nv.info._ZN2at6native18elementwise_kernelILi128ELi4EZNS0_22gpu_kernel_impl_nocastINS0_13BinaryFunctorIaaaNS0_17BitwiseAndFunctorIaEEEEEEvRNS_18TensorIteratorBaseERKT_EUliE_EEviT1_ --------------------------
	.section	.nv.info._ZN2at6native18elementwise_kernelILi128ELi4EZNS0_22gpu_kernel_impl_nocastINS0_13BinaryFunctorIaaaNS0_17BitwiseAndFunctorIaEEEEEEvRNS_18TensorIteratorBaseERKT_EUliE_EEviT1_,"",@"SHT_CUDA_INFO"
	.sectionflags	@""
	.align	4


	//----- nvinfo : EIATTR_CUDA_API_VERSION
	.align		4
        /*0000*/ 	.byte	0x04, 0x37
        /*0002*/ 	.short	(.L_6423 - .L_6422)
.L_6422:
        /*0004*/ 	.word	0x00000082


	//----- nvinfo : EIATTR_KPARAM_INFO
	.align		4
.L_6423:
        /*0008*/ 	.byte	0x04, 0x17
        /*000a*/ 	.short	(.L_6425 - .L_6424)
.L_6424:
        /*000c*/ 	.word	0x00000000
        /*0010*/ 	.short	0x0001
        /*0012*/ 	.short	0x0008
        /*0014*/ 	.byte	0x00, 0xf0, 0x21, 0x0a


	//----- nvinfo : EIATTR_KPARAM_INFO
	.align		4
.L_6425:
        /*0018*/ 	.byte	0x04, 0x17
        /*001a*/ 	.short	(.L_6427 - .L_6426)
.L_6426:
        /*001c*/ 	.word	0x00000000
        /*0020*/ 	.short	0x0000
        /*0022*/ 	.short	0x0000
        /*0024*/ 	.byte	0x00, 0xf0, 0x11, 0x00


	//----- nvinfo : EIATTR_SPARSE_MMA_MASK
	.align		4
.L_6427:
        /*0028*/ 	.byte	0x03, 0x50
        /*002a*/ 	.short	0x0000


	//----- nvinfo : EIATTR_MAXREG_COUNT
	.align		4
        /*002c*/ 	.byte	0x03, 0x1b
        /*002e*/ 	.short	0x0080


	//----- nvinfo : EIATTR_MERCURY_ISA_VERSION
	.align		4
        /*0030*/ 	.byte	0x03, 0x5f
        /*0032*/ 	.short	0x0101


	//----- nvinfo : EIATTR_EXIT_INSTR_OFFSETS
	.align		4
        /*0034*/ 	.byte	0x04, 0x1c
        /*0036*/ 	.short	(.L_6429 - .L_6428)


	//   ....[0]....
.L_6428:
        /*0038*/ 	.word	0x000045f0


	//   ....[1]....
        /*003c*/ 	.word	0x00005ce0


	//----- nvinfo : EIATTR_MAX_THREADS
	.align		4
.L_6429:
        /*0040*/ 	.byte	0x04, 0x05
        /*0042*/ 	.short	(.L_6431 - .L_6430)
.L_6430:
        /*0044*/ 	.word	0x00000080
        /*0048*/ 	.word	0x00000001
        /*004c*/ 	.word	0x00000001


	//----- nvinfo : EIATTR_CRS_STACK_SIZE
	.align		4
.L_6431:
        /*0050*/ 	.byte	0x04, 0x1e
        /*0052*/ 	.short	(.L_6433 - .L_6432)
.L_6432:
        /*0054*/ 	.word	0x00000000


	//----- nvinfo : EIATTR_CBANK_PARAM_SIZE
	.align		4
.L_6433:
        /*0058*/ 	.byte	0x03, 0x19
        /*005a*/ 	.short	0x0290


	//----- nvinfo : EIATTR_PARAM_CBANK
	.align		4
        /*005c*/ 	.byte	0x04, 0x0a
        /*005e*/ 	.short	(.L_6435 - .L_6434)
	.align		4
.L_6434:
        /*0060*/ 	.word	index@(.nv.constant0._ZN2at6native18elementwise_kernelILi128ELi4EZNS0_22gpu_kernel_impl_nocastINS0_13BinaryFunctorIaaaNS0_17BitwiseAndFunctorIaEEEEEEvRNS_18TensorIteratorBaseERKT_EUliE_EEviT1_)
        /*0064*/ 	.short	0x0210
        /*0066*/ 	.short	0x0290


	//----- nvinfo : EIATTR_SW_WAR
	.align		4
.L_6435:
        /*0068*/ 	.byte	0x04, 0x36
        /*006a*/ 	.short	(.L_6437 - .L_6436)
.L_6436:
        /*006c*/ 	.word	0x00000008
.L_6437:


//--------------------- .nv.info._ZN2at6native27unrolled_elementwise_kernelINS0_13BinaryFunctorIaaaNS0_17BitwiseAndFunctorIaEEEESt5arrayIPcLm3EELi4E23TrivialOffsetCalculatorILi2EjES9_ILi1EjENS0_6memory15LoadWithoutCastENSC_16StoreWithoutCastEEEviT_T0_T2_T3_T4_T5_ --------------------------
	.section	.nv.info._ZN2at6native27unrolled_elementwise_kernelINS0_13BinaryFunctorIaaaNS0_17BitwiseAndFunctorIaEEEESt5arrayIPcLm3EELi4E23TrivialOffsetCalculatorILi2EjES9_ILi1EjENS0_6memory15LoadWithoutCastENSC_16StoreWithoutCastEEEviT_T0_T2_T3_T4_T5_,"",@"SHT_CUDA_INFO"
	.sectionflags	@""
	.align	4


	//----- nvinfo : EIATTR_CUDA_API_VERSION
	.align		4
        /*0000*/ 	.byte	0x04, 0x37
        /*0002*/ 	.short	(.L_6439 - .L_6438)
.L_6438:
        /*0004*/ 	.word	0x00000082


	//----- nvinfo : EIATTR_KPARAM_INFO
	.align		4
.L_6439:
        /*0008*/ 	.byte	0x04, 0x17
        /*000a*/ 	.short	(.L_6441 - .L_6440)
.L_6440:
        /*000c*/ 	.word	0x00000000
        /*0010*/ 	.short	0x0006
        /*0012*/ 	.short	0x0023
        /*0014*/ 	.byte	0x00, 0xf0, 0x05, 0x00


	//----- nvinfo : EIATTR_KPARAM_INFO
	.align		4
.L_6441:
        /*0018*/ 	.byte	0x04, 0x17
        /*001a*/ 	.short	(.L_6443 - .L_6442)
.L_6442:
        /*001c*/ 	.word	0x00000000
        /*0020*/ 	.short	0x0005
        /*0022*/ 	.short	0x0022
        /*0024*/ 	.byte	0x00, 0xf0, 0x05, 0x00


	//----- nvinfo : EIATTR_KPARAM_INFO
	.align		4
.L_6443:
        /*0028*/ 	.byte	0x04, 0x17
        /*002a*/ 	.short	(.L_6445 - .L_6444)
.L_6444:
        /*002c*/ 	.word	0x00000000
        /*0030*/ 	.short	0x0004
        /*0032*/ 	.short	0x0021
        /*0034*/ 	.byte	0x00, 0xf0, 0x05, 0x00


	//----- nvinfo : EIATTR_KPARAM_INFO
	.align		4
.L_6445:
        /*0038*/ 	.byte	0x04, 0x17
        /*003a*/ 	.short	(.L_6447 - .L_6446)
.L_6446:
        /*003c*/ 	.word	0x00000000
        /*0040*/ 	.short	0x0003
        /*0042*/ 	.short	0x0020
        /*0044*/ 	.byte	0x00, 0xf0, 0x05, 0x00


	//----- nvinfo : EIATTR_KPARAM_INFO
	.align		4
.L_6447:
        /*0048*/ 	.byte	0x04, 0x17
        /*004a*/ 	.short	(.L_6449 - .L_6448)
.L_6448:
        /*004c*/ 	.word	0x00000000
        /*0050*/ 	.short	0x0002
        /*0052*/ 	.short	0x0008
        /*0054*/ 	.byte	0x00, 0xf0, 0x61, 0x00


	//----- nvinfo : EIATTR_KPARAM_INFO
	.align		4
.L_6449:
        /*0058*/ 	.byte	0x04, 0x17
        /*005a*/ 	.short	(.L_6451 - .L_6450)
.L_6450:
        /*005c*/ 	.word	0x00000000
        /*0060*/ 	.short	0x0001
        /*0062*/ 	.short	0x0004
        /*0064*/ 	.byte	0x00, 0xf0, 0x05, 0x00


	//----- nvinfo : EIATTR_KPARAM_INFO
	.align		4
.L_6451:
        /*0068*/ 	.byte	0x04, 0x17
        /*006a*/ 	.short	(.L_6453 - .L_6452)
.L_6452:
        /*006c*/ 	.word	0x00000000
        /*0070*/ 	.short	0x0000
        /*0072*/ 	.short	0x0000
        /*0074*/ 	.byte	0x00, 0xf0, 0x11, 0x00


	//----- nvinfo : EIATTR_SPARSE_MMA_MASK
	.align		4
.L_6453:
        /*0078*/ 	.byte	0x03, 0x50
        /*007a*/ 	.short	0x0000


	//----- nvinfo : EIATTR_MAXREG_COUNT
	.align		4
        /*007c*/ 	.byte	0x03, 0x1b
        /*007e*/ 	.short	0x00ff


	//----- nvinfo : EIATTR_MERCURY_ISA_VERSION
	.align		4
        /*0080*/ 	.byte	0x03, 0x5f
        /*0082*/ 	.short	0x0101


	//----- nvinfo : EIATTR_EXIT_INSTR_OFFSETS
	.align		4
        /*0084*/ 	.byte	0x04, 0x1c
        /*0086*/ 	.short	(.L_6455 - .L_6454)


	//   ....[0]....
.L_6454:
        /*0088*/ 	.word	0x00000550


	//   ....[1]....
        /*008c*/ 	.word	0x000005c0


	//----- nvinfo : EIATTR_MAX_THREADS
	.align		4
.L_6455:
        /*0090*/ 	.byte	0x04, 0x05
        /*0092*/ 	.short	(.L_6457 - .L_6456)
.L_6456:
        /*0094*/ 	.word	0x00000080
        /*0098*/ 	.word	0x00000001
        /*009c*/ 	.word	0x00000001


	//----- nvinfo : EIATTR_CRS_STACK_SIZE
	.align		4
.L_6457:
        /*00a0*/ 	.byte	0x04, 0x1e
        /*00a2*/ 	.short	(.L_6459 - .L_6458)
.L_6458:
        /*00a4*/ 	.word	0x00000000


	//----- nvinfo : EIATTR_CBANK_PARAM_SIZE
	.align		4
.L_6459:
        /*00a8*/ 	.byte	0x03, 0x19
        /*00aa*/ 	.short	0x0024


	//----- nvinfo : EIATTR_PARAM_CBANK
	.align		4
        /*00ac*/ 	.byte	0x04, 0x0a
        /*00ae*/ 	.short	(.L_6461 - .L_6460)
	.align		4
.L_6460:
        /*00b0*/ 	.word	index@(.nv.constant0._ZN2at6native27unrolled_elementwise_kernelINS0_13BinaryFunctorIaaaNS0_17BitwiseAndFunctorIaEEEESt5arrayIPcLm3EELi4E23TrivialOffsetCalculatorILi2EjES9_ILi1EjENS0_6memory15LoadWithoutCastENSC_16StoreWithoutCastEEEviT_T0_T2_T3_T4_T5_)
        /*00b4*/ 	.short	0x0210
        /*00b6*/ 	.short	0x0024


	//----- nvinfo : EIATTR_SW_WAR
	.align		4
.L_6461:
        /*00b8*/ 	.byte	0x04, 0x36
        /*00ba*/ 	.short	(.L_6463 - .L_6462)
.L_6462:
        /*00bc*/ 	.word	0x00000008
.L_6463:


//--------------------- .nv.info._ZN2at6native29vectorized_elementwise_kernelILi2ENS0_13BinaryFunctorIaaaNS0_17BitwiseAndFunctorIaEEEESt5arrayIPcLm3EEEEviT0_T1_ --------------------------
	.section	.nv.info._ZN2at6native29vectorized_elementwise_kernelILi2ENS0_13BinaryFunctorIaaaNS0_17BitwiseAndFunctorIaEEEESt5arrayIPcLm3EEEEviT0_T1_,"",@"SHT_CUDA_INFO"
	.sectionflags	@""
	.align	4


	//----- nvinfo : EIATTR_CUDA_API_VERSION
	.align		4
        /*0000*/ 	.byte	0x04, 0x37
        /*0002*/ 	.short	(.L_6465 - .L_6464)
.L_6464:
        /*0004*/ 	.word	0x00000082


	//----- nvinfo : EIATTR_KPARAM_INFO
	.align		4
.L_6465:
        /*0008*/ 	.byte	0x04, 0x17
        /*000a*/ 	.short	(.L_6467 - .L_6466)
.L_6466:
        /*000c*/ 	.word	0x00000000
        /*0010*/ 	.short	0x0002
        /*0012*/ 	.short	0x0008
        /*0014*/ 	.byte	0x00, 0xf0, 0x61, 0x00


	//----- nvinfo : EIATTR_KPARAM_INFO
	.align		4
.L_6467:
        /*0018*/ 	.byte	0x04, 0x17
        /*001a*/ 	.short	(.L_6469 - .L_6468)
.L_6468:
        /*001c*/ 	.word	0x00000000
        /*0020*/ 	.short	0x0001
        /*0022*/ 	.short	0x0004
        /*0024*/ 	.byte	0x00, 0xf0, 0x05, 0x00


	//----- nvinfo : EIATTR_KPARAM_INFO
	.align		4
.L_6469:
        /*0028*/ 	.byte	0x04, 0x17
        /*002a*/ 	.short	(.L_6471 - .L_6470)
.L_6470:
        /*002c*/ 	.word	0x00000000
        /*0030*/ 	.short	0x0000
        /*0032*/ 	.short	0x0000
        /*0034*/ 	.byte	0x00, 0xf0, 0x11, 0x00


	//----- nvinfo : EIATTR_SPARSE_MMA_MASK
	.align		4
.L_6471:
        /*0038*/ 	.byte	0x03, 0x50
        /*003a*/ 	.short	0x0000


	//----- nvinfo : EIATTR_MAXREG_COUNT
	.align		4
        /*003c*/ 	.byte	0x03, 0x1b
        /*003e*/ 	.short	0x00ff


	//----- nvinfo : EIATTR_MERCURY_ISA_VERSION
	.align		4
        /*0040*/ 	.byte	0x03, 0x5f
        /*0042*/ 	.short	0x0101


	//----- nvinfo : EIATTR_EXIT_INSTR_OFFSETS
	.align		4
        /*0044*/ 	.byte	0x04, 0x1c
        /*0046*/ 	.short	(.L_6473 - .L_6472)


	//   ....[0]....
.L_6472:
        /*0048*/ 	.word	0x00000440


	//   ....[1]....
        /*004c*/ 	.word	0x00000f30


	//   ....[2]....
        /*0050*/ 	.word	0x00000f90


	//----- nvinfo : EIATTR_MAX_THREADS
	.align		4
.L_6473:
        /*0054*/ 	.byte	0x04, 0x05
        /*0056*/ 	.short	(.L_6475 - .L_6474)
.L_6474:
        /*0058*/ 	.word	0x00000080
        /*005c*/ 	.word	0x00000001
        /*0060*/ 	.word	0x00000001


	//----- nvinfo : EIATTR_CRS_STACK_SIZE
	.align		4
.L_6475:
        /*0064*/ 	.byte	0x04, 0x1e
        /*0066*/ 	.short	(.L_6477 - .L_6476)
.L_6476:
        /*0068*/ 	.word	0x00000000


	//----- nvinfo : EIATTR_CBANK_PARAM_SIZE
	.align		4
.L_6477:
        /*006c*/ 	.byte	0x03, 0x19
        /*006e*/ 	.short	0x0020


	//----- nvinfo : EIATTR_PARAM_CBANK
	.align		4
        /*0070*/ 	.byte	0x04, 0x0a
        /*0072*/ 	.short	(.L_6479 - .L_6478)
	.align		4
.L_6478:
        /*0074*/ 	.word	index@(.nv.constant0._ZN2at6native29vectorized_elementwise_kernelILi2ENS0_13BinaryFunctorIaaaNS0_17BitwiseAndFunctorIaEEEESt5arrayIPcLm3EEEEviT0_T1_)
        /*0078*/ 	.short	0x0210
        /*007a*/ 	.short	0x0020


	//----- nvinfo : EIATTR_SW_WAR
	.align		4
.L_6479:
        /*007c*/ 	.byte	0x04, 0x36
        /*007e*/ 	.short	(.L_6481 - .L_6480)
.L_6480:
        /*0080*/ 	.word	0x00000008
.L_6481:


//--------------------- .nv.info._ZN2at6native29vectorized_elementwise_kernelILi4ENS0_13BinaryFunctorIaaaNS0_17BitwiseAndFunctorIaEEEESt5arrayIPcLm3EEEEviT0_T1_ --------------------------
	.section	.nv.info._ZN2at6native29vectorized_elementwise_kernelILi4ENS0_13BinaryFunctorIaaaNS0_17BitwiseAndFunctorIaEEEESt5arrayIPcLm3EEEEviT0_T1_,"",@"SHT_CUDA_INFO"
	.sectionflags	@""
	.align	4


	//----- nvinfo : EIATTR_CUDA_API_VERSION
	.align		4
        /*0000*/ 	.byte	0x04, 0x37
        /*0002*/ 	.short	(.L_6483 - .L_6482)
.L_6482:
        /*0004*/ 	.word	0x00000082


	//----- nvinfo : EIATTR_KPARAM_INFO
	.align		4
.L_6483:
        /*0008*/ 	.byte	0x04, 0x17
        /*000a*/ 	.short	(.L_6485 - .L_6484)
.L_6484:
        /*000c*/ 	.word	0x00000000
        /*0010*/ 	.short	0x0002
        /*0012*/ 	.short	0x0008
        /*0014*/ 	.byte	0x00, 0xf0, 0x61, 0x00


	//----- nvinfo : EIATTR_KPARAM_INFO
	.align		4
.L_6485:
        /*0018*/ 	.byte	0x04, 0x17
        /*001a*/ 	.short	(.L_6487 - .L_6486)
.L_6486:
        /*001c*/ 	.word	0x00000000
        /*0020*/ 	.short	0x0001
        /*0022*/ 	.short	0x0004
        /*0024*/ 	.byte	0x00, 0xf0, 0x05, 0x00


	//----- nvinfo : EIATTR_KPARAM_INFO
	.align		4
.L_6487:
        /*0028*/ 	.byte	0x04, 0x17
        /*002a*/ 	.short	(.L_6489 - .L_6488)
.L_6488:
        /*002c*/ 	.word	0x00000000
        /*0030*/ 	.short	0x0000
        /*0032*/ 	.short	0x0000
        /*0034*/ 	.byte	0x00, 0xf0, 0x11, 0x00


	//----- nvinfo : EIATTR_SPARSE_MMA_MASK
	.align		4
.L_6489:
        /*0038*/ 	.byte	0x03, 0x50
        /*003a*/ 	.short	0x0000


	//----- nvinfo : EIATTR_MAXREG_COUNT
	.align		4
        /*003c*/ 	.byte	0x03, 0x1b
        /*003e*/ 	.short	0x00ff


	//----- nvinfo : EIATTR_MERCURY_ISA_VERSION
	.align		4
        /*0040*/ 	.byte	0x03, 0x5f
        /*0042*/ 	.short	0x0101


	//----- nvinfo : EIATTR_EXIT_INSTR_OFFSETS
	.align		4
        /*0044*/ 	.byte	0x04, 0x1c
        /*0046*/ 	.short	(.L_6491 - .L_6490)


	//   ....[0]....
.L_6490:
        /*0048*/ 	.word	0x00000400


	//   ....[1]....
        /*004c*/ 	.word	0x00000ef0


	//   ....[2]....
        /*0050*/ 	.word	0x00000f50


	//----- nvinfo : EIATTR_MAX_THREADS
	.align		4
.L_6491:
        /*0054*/ 	.byte	0x04, 0x05
        /*0056*/ 	.short	(.L_6493 - .L_6492)
.L_6492:
        /*0058*/ 	.word	0x00000080
        /*005c*/ 	.word	0x00000001
        /*0060*/ 	.word	0x00000001


	//----- nvinfo : EIATTR_CRS_STACK_SIZE
	.align		4
.L_6493:
        /*0064*/ 	.byte	0x04, 0x1e
        /*0066*/ 	.short	(.L_6495 - .L_6494)
.L_6494:
        /*0068*/ 	.word	0x00000000


	//----- nvinfo : EIATTR_CBANK_PARAM_SIZE
	.align		4
.L_6495:
        /*006c*/ 	.byte	0x03, 0x19
        /*006e*/ 	.short	0x0020


	//----- nvinfo : EIATTR_PARAM_CBANK
	.align		4
        /*0070*/ 	.byte	0x04, 0x0a
        /*0072*/ 	.short	(.L_6497 - .L_6496)
	.align		4
.L_6496:
        /*0074*/ 	.word	index@(.nv.constant0._ZN2at6native29vectorized_elementwise_kernelILi4ENS0_13BinaryFunctorIaaaNS0_17BitwiseAndFunctorIaEEEESt5arrayIPcLm3EEEEviT0_T1_)
        /*0078*/ 	.short	0x0210
        /*007a*/ 	.short	0x0020


	//----- nvinfo : EIATTR_SW_WAR
	.align		4
.L_6497:
        /*007c*/ 	.byte	0x04, 0x36
        /*007e*/ 	.short	(.L_6499 - .L_6498)
.L_6498:
        /*0080*/ 	.word	0x00000008
.L_6499:


//--------------------- .nv.info._ZN2at6native29vectorized_elementwise_kernelILi8ENS0_13BinaryFunctorIaaaNS0_17BitwiseAndFunctorIaEEEESt5arrayIPcLm3EEEEviT0_T1_ --------------------------
	.section	.nv.info._ZN2at6native29vectorized_elementwise_kernelILi8ENS0_13BinaryFunctorIaaaNS0_17BitwiseAndFunctorIaEEEESt5arrayIPcLm3EEEEviT0_T1_,"",@"SHT_CUDA_INFO"
	.sectionflags	@""
	.align	4


	//----- nvinfo : EIATTR_CUDA_API_VERSION
	.align		4
        /*0000*/ 	.byte	0x04, 0x37
        /*0002*/ 	.short	(.L_6501 - .L_6500)
.L_6500:
        /*0004*/ 	.word	0x00000082


	//----- nvinfo : EIATTR_KPARAM_INFO
	.align		4
.L_6501:
        /*0008*/ 	.byte	0x04, 0x17
        /*000a*/ 	.short	(.L_6503 - .L_6502)
.L_6502:
        /*000c*/ 	.word	0x00000000
        /*0010*/ 	.short	0x0002
        /*0012*/ 	.short	0x0008
        /*0014*/ 	.byte	0x00, 0xf0, 0x61, 0x00


	//----- nvinfo : EIATTR_KPARAM_INFO
	.align		4
.L_6503:
        /*0018*/ 	.byte	0x04, 0x17
        /*001a*/ 	.short	(.L_6505 - .L_6504)
.L_6504:
        /*001c*/ 	.word	0x00000000
        /*0020*/ 	.short	0x0001
        /*0022*/ 	.short	0x0004
        /*0024*/ 	.byte	0x00, 0xf0, 0x05, 0x00


	//----- nvinfo : EIATTR_KPARAM_INFO
	.align		4
.L_6505:
        /*0028*/ 	.byte	0x04, 0x17
        /*002a*/ 	.short	(.L_6507 - .L_6506)
.L_6506:
        /*002c*/ 	.word	0x00000000
        /*0030*/ 	.short	0x0000
        /*0032*/ 	.short	0x0000
        /*0034*/ 	.byte	0x00, 0xf0, 0x11, 0x00


	//----- nvinfo : EIATTR_SPARSE_MMA_MASK
	.align		4
.L_6507:
        /*0038*/ 	.byte	0x03, 0x50
        /*003a*/ 	.short	0x0000


	//----- nvinfo : EIATTR_MAXREG_COUNT
	.align		4
        /*003c*/ 	.byte	0x03, 0x1b
        /*003e*/ 	.short	0x00ff


	//----- nvinfo : EIATTR_MERCURY_ISA_VERSION
	.align		4
        /*0040*/ 	.byte	0x03, 0x5f
        /*0042*/ 	.short	0x0101


	//----- nvinfo : EIATTR_EXIT_INSTR_OFFSETS
	.align		4
        /*0044*/ 	.byte	0x04, 0x1c
        /*0046*/ 	.short	(.L_6509 - .L_6508)


	//   ....[0]....
.L_6508:
        /*0048*/ 	.word	0x000003b0


	//   ....[1]....
        /*004c*/ 	.word	0x00000ea0


	//   ....[2]....
        /*0050*/ 	.word	0x00000f00


	//----- nvinfo : EIATTR_MAX_THREADS
	.align		4
.L_6509:
        /*0054*/ 	.byte	0x04, 0x05
        /*0056*/ 	.short	(.L_6511 - .L_6510)
.L_6510:
        /*0058*/ 	.word	0x00000080
        /*005c*/ 	.word	0x00000001
        /*0060*/ 	.word	0x00000001


	//----- nvinfo : EIATTR_CRS_STACK_SIZE
	.align		4
.L_6511:
        /*0064*/ 	.byte	0x04, 0x1e
        /*0066*/ 	.short	(.L_6513 - .L_6512)
.L_6512:
        /*0068*/ 	.word	0x00000000


	//----- nvinfo : EIATTR_CBANK_PARAM_SIZE
	.align		4
.L_6513:
        /*006c*/ 	.byte	0x03, 0x19
        /*006e*/ 	.short	0x0020


	//----- nvinfo : EIATTR_PARAM_CBANK
	.align		4
        /*0070*/ 	.byte	0x04, 0x0a
        /*0072*/ 	.short	(.L_6515 - .L_6514)
	.align		4
.L_6514:
        /*0074*/ 	.word	index@(.nv.constant0._ZN2at6native29vectorized_elementwise_kernelILi8ENS0_13BinaryFunctorIaaaNS0_17BitwiseAndFunctorIaEEEESt5arrayIPcLm3EEEEviT0_T1_)
        /*0078*/ 	.short	0x0210
        /*007a*/ 	.short	0x0020


	//----- nvinfo : EIATTR_SW_WAR
	.align		4
.L_6515:
        /*007c*/ 	.byte	0x04, 0x36
        /*007e*/ 	.short	(.L_6517 - .L_6516)
.L_6516:
        /*0080*/ 	.word	0x00000008
.L_6517:


//--------------------- .nv.info._ZN2at6native18elementwise_kernelILi128ELi4EZNS0_15gpu_kernel_implINS0_13AUnaryFunctorIhhhNS0_17BitwiseAndFunctorIhEEEEEEvRNS_18TensorIteratorBaseERKT_EUliE_EEviT1_ --------------------------
	.section	.nv.info._ZN2at6native18elementwise_kernelILi128ELi4EZNS0_15gpu_kernel_implINS0_13AUnaryFunctorIhhhNS0_17BitwiseAndFunctorIhEEEEEEvRNS_18TensorIteratorBaseERKT_EUliE_EEviT1_,"",@"SHT_CUDA_INFO"
	.sectionflags	@""
	.align	4


	//----- nvinfo : EIATTR_CUDA_API_VERSION
	.align		4
        /*0000*/ 	.byte	0x04, 0x37
        /*0002*/ 	.short	(.L_6519 - .L_6518)
.L_6518:
        /*0004*/ 	.word	0x00000082


	//----- nvinfo : EIATTR_KPARAM_INFO
	.align		4
.L_6519:
        /*0008*/ 	.byte	0x04, 0x17
        /*000a*/ 	.short	(.L_6521 - .L_6520)
.L_6520:
        /*000c*/ 	.word	0x00000000
        /*0010*/ 	.short	0x0001
        /*0012*/ 	.short	0x0008
        /*0014*/ 	.byte	0x00, 0xf0, 0x61, 0x08


	//----- nvinfo : EIATTR_KPARAM_INFO
	.align		4
.L_6521:
        /*0018*/ 	.byte	0x04, 0x17
        /*001a*/ 	.short	(.L_6523 - .L_6522)
.L_6522:
        /*001c*/ 	.word	0x00000000
        /*0020*/ 	.short	0x0000
        /*0022*/ 	.short	0x0000
        /*0024*/ 	.byte	0x00, 0xf0, 0x11, 0x00


	//----- nvinfo : EIATTR_SPARSE_MMA_MASK
	.align		4
.L_6523:
        /*0028*/ 	.byte	0x03, 0x50
        /*002a*/ 	.short	0x0000


	//----- nvinfo : EIATTR_MAXREG_COUNT
	.align		4
        /*002c*/ 	.byte	0x03, 0x1b
        /*002e*/ 	.short	0x0080


	//----- nvinfo : EIATTR_EXTERNS
	.align		4
        /*0030*/ 	.byte	0x04, 0x0f
        /*0032*/ 	.short	(.L_6525 - .L_6524)


	//   ....[0]....
	.align		4
.L_6524:
        /*0034*/ 	.word	index@(__assertfail)


	//----- nvinfo : EIATTR_MERCURY_ISA_VERSION
	.align		4
.L_6525:
        /*0038*/ 	.byte	0x03, 0x5f
        /*003a*/ 	.short	0x0101


	//----- nvinfo : EIATTR_SYSCALL_OFFSETS
	.align		4
        /*003c*/ 	.byte	0x04, 0x46
        /*003e*/ 	.short	(.L_6527 - .L_6526)


	//   ....[0]....
.L_6526:
        /*0040*/ 	.word	0x00002230


	//   ....[1]....
        /*0044*/ 	.word	0x00003190


	//   ....[2]....
        /*0048*/ 	.word	0x00005400


	//   ....[3]....
        /*004c*/ 	.word	0x00006360


	//   ....[4]....
        /*0050*/ 	.word	0x000085c0


	//   ....[5]....
        /*0054*/ 	.word	0x00009520


	//   ....[6]....
        /*0058*/ 	.word	0x0000b770


	//   ....[7]....
        /*005c*/ 	.word	0x0000c6d0


	//----- nvinfo : EIATTR_EXIT_INSTR_OFFSETS
	.align		4
.L_6527:
        /*0060*/ 	.byte	0x04, 0x1c
        /*0062*/ 	.short	(.L_6529 - .L_6528)


	//   ....[0]....
.L_6528:
        /*0064*/ 	.word	0x000095e0


	//   ....[1]....
        /*0068*/ 	.word	0x0000b8c0


	//   ....[2]....
        /*006c*/ 	.word	0x0000b8e0


	//   ....[3]....
        /*0070*/ 	.word	0x0000b980


	//   ....[4]....
        /*0074*/ 	.word	0x0000b9b0


	//   ....[5]....
        /*0078*/ 	.word	0x0000b9e0


	//   ....[6]....
        /*007c*/ 	.word	0x0000ba80


	//   ....[7]....
        /*0080*/ 	.word	0x0000bad0


	//   ....[8]....
        /*0084*/ 	.word	0x0000bb80


	//   ....[9]....
        /*0088*/ 	.word	0x0000bbe0


	//   ....[10]....
        /*008c*/ 	.word	0x0000bc20


	//   ....[11]....
        /*0090*/ 	.word	0x0000bce0


	//   ....[12]....
        /*0094*/ 	.word	0x0000bd30


	//   ....[13]....
        /*0098*/ 	.word	0x0000bed0


	//   ....[14]....
        /*009c*/ 	.word	0x0000c040


	//   ....[15]....
        /*00a0*/ 	.word	0x0000c090


	//   ....[16]....
        /*00a4*/ 	.word	0x0000c140


	//   ....[17]....
        /*00a8*/ 	.word	0x0000c2d0


	//   ....[18]....
        /*00ac*/ 	.word	0x0000c460


	//   ....[19]....
        /*00b0*/ 	.word	0x0000c5d0


	//   ....[20]....
        /*00b4*/ 	.word	0x0000c6e0


	//   ....[21]....
        /*00b8*/ 	.word	0x0000c720


	//   ....[22]....
        /*00bc*/ 	.word	0x0000c750


	//----- nvinfo : EIATTR_MAX_THREADS
	.align		4
.L_6529:
        /*00c0*/ 	.byte	0x04, 0x05
        /*00c2*/ 	.short	(.L_6531 - .L_6530)
.L_6530:
        /*00c4*/ 	.word	0x00000080
        /*00c8*/ 	.word	0x00000001
        /*00cc*/ 	.word	0x00000001


	//----- nvinfo : EIATTR_CRS_STACK_SIZE
	.align		4
.L_6531:
        /*00d0*/ 	.byte	0x04, 0x1e
        /*00d2*/ 	.short	(.L_6533 - .L_6532)
.L_6532:
        /*00d4*/ 	.word	0x00000000


	//----- nvinfo : EIATTR_CBANK_PARAM_SIZE
	.align		4
.L_6533:
        /*00d8*/ 	.byte	0x03, 0x19
        /*00da*/ 	.short	0x0220


	//----- nvinfo : EIATTR_PARAM_CBANK
	.align		4
        /*00dc*/ 	.byte	0x04, 0x0a
        /*00de*/ 	.short	(.L_6535 - .L_6534)
	.align		4
.L_6534:
        /*00e0*/ 	.word	index@(.nv.constant0._ZN2at6native18elementwise_kernelILi128ELi4EZNS0_15gpu_kernel_implINS0_13AUnaryFunctorIhhhNS0_17BitwiseAndFunctorIhEEEEEEvRNS_18TensorIteratorBaseERKT_EUliE_EEviT1_)
        /*00e4*/ 	.short	0x0210
        /*00e6*/ 	.short	0x0220


	//----- nvinfo : EIATTR_SW_WAR
	.align		4
.L_6535:
        /*00e8*/ 	.byte	0x04, 0x36
        /*00ea*/ 	.short	(.L_6537 - .L_6536)
.L_6536:
        /*00ec*/ 	.word	0x00000008
.L_6537:


//--------------------- .nv.info._ZN2at6native27unrolled_elementwise_kernelINS0_13AUnaryFunctorIhhhNS0_17BitwiseAndFunctorIhEEEESt5arrayIPcLm2EELi4E23TrivialOffsetCalculatorILi1EjESA_NS0_6memory12LoadWithCastILi1EEENSB_13StoreWithCastILi1EEEEEviT_T0_T2_T3_T4_T5_ --------------------------
	.section	.nv.info._ZN2at6native27unrolled_elementwise_kernelINS0_13AUnaryFunctorIhhhNS0_17BitwiseAndFunctorIhEEEESt5arrayIPcLm2EELi4E23TrivialOffsetCalculatorILi1EjESA_NS0_6memory12LoadWithCastILi1EEENSB_13StoreWithCastILi1EEEEEviT_T0_T2_T3_T4_T5_,"",@"SHT_CUDA_INFO"
	.sectionflags	@""
	.align	4


	//----- nvinfo : EIATTR_CUDA_API_VERSION
	.align		4
        /*0000*/ 	.byte	0x04, 0x37
        /*0002*/ 	.short	(.L_6539 - .L_6538)
.L_6538:
        /*0004*/ 	.word	0x00000082


	//----- nvinfo : EIATTR_KPARAM_INFO
	.align		4
.L_6539:
        /*0008*/ 	.byte	0x04, 0x17
        /*000a*/ 	.short	(.L_6541 - .L_6540)
.L_6540:
        /*000c*/ 	.word	0x00000000
        /*0010*/ 	.short	0x0006
        /*0012*/ 	.short	0x0024
        /*0014*/ 	.byte	0x00, 0xf0, 0x21, 0x00


	//----- nvinfo : EIATTR_KPARAM_INFO
	.align		4
.L_6541:
        /*0018*/ 	.byte	0x04, 0x17
        /*001a*/ 	.short	(.L_6543 - .L_6542)
.L_6542:
        /*001c*/ 	.word	0x00000000
        /*0020*/ 	.short	0x0005
        /*0022*/ 	.short	0x001c
        /*0024*/ 	.byte	0x00, 0xf0, 0x21, 0x00


	//----- nvinfo : EIATTR_KPARAM_INFO
	.align		4
.L_6543:
        /*0028*/ 	.byte	0x04, 0x17
        /*002a*/ 	.short	(.L_6545 - .L_6544)
.L_6544:
        /*002c*/ 	.word	0x00000000
        /*0030*/ 	.short	0x0004
        /*0032*/ 	.short	0x0019
        /*0034*/ 	.byte	0x00, 0xf0, 0x05, 0x00


	//----- nvinfo : EIATTR_KPARAM_INFO
	.align		4
.L_6545:
        /*0038*/ 	.byte	0x04, 0x17
        /*003a*/ 	.short	(.L_6547 - .L_6546)
.L_6546:
        /*003c*/ 	.word	0x00000000
        /*0040*/ 	.short	0x0003
        /*0042*/ 	.short	0x0018
        /*0044*/ 	.byte	0x00, 0xf0, 0x05, 0x00


	//----- nvinfo : EIATTR_KPARAM_INFO
	.align		4
.L_6547:
        /*0048*/ 	.byte	0x04, 0x17
        /*004a*/ 	.short	(.L_6549 - .L_6548)
.L_6548:
        /*004c*/ 	.word	0x00000000
        /*0050*/ 	.short	0x0002
        /*0052*/ 	.short	0x0008
        /*0054*/ 	.byte	0x00, 0xf0, 0x41, 0x00


	//----- nvinfo : EIATTR_KPARAM_INFO
	.align		4
.L_6549:
        /*0058*/ 	.byte	0x04, 0x17
        /*005a*/ 	.short	(.L_6551 - .L_6550)
.L_6550:
        /*005c*/ 	.word	0x00000000
        /*0060*/ 	.short	0x0001
        /*0062*/ 	.short	0x0004
        /*0064*/ 	.byte	0x00, 0xf0, 0x09, 0x00


	//----- nvinfo : EIATTR_KPARAM_INFO
	.align		4
.L_6551:
        /*0068*/ 	.byte	0x04, 0x17
        /*006a*/ 	.short	(.L_6553 - .L_6552)
.L_6552:
        /*006c*/ 	.word	0x00000000
        /*0070*/ 	.short	0x0000
        /*0072*/ 	.short	0x0000
        /*0074*/ 	.byte	0x00, 0xf0, 0x11, 0x00


	//----- nvinfo : EIATTR_SPARSE_MMA_MASK
	.align		4
.L_6553:
        /*0078*/ 	.byte	0x03, 0x50
        /*007a*/ 	.short	0x0000


	//----- nvinfo : EIATTR_MAXREG_COUNT
	.align		4
        /*007c*/ 	.byte	0x03, 0x1b
        /*007e*/ 	.short	0x00ff


	//----- nvinfo : EIATTR_EXTERNS
	.align		4
        /*0080*/ 	.byte	0x04, 0x0f
        /*0082*/ 	.short	(.L_6555 - .L_6554)


	//   ....[0]....
	.align		4
.L_6554:
        /*0084*/ 	.word	index@(__assertfail)


	//----- nvinfo : EIATTR_MERCURY_ISA_VERSION
	.align		4
.L_6555:
        /*0088*/ 	.byte	0x03, 0x5f
        /*008a*/ 	.short	0x0101


	//----- nvinfo : EIATTR_SYSCALL_OFFSETS
	.align		4
        /*008c*/ 	.byte	0x04, 0x46
        /*008e*/ 	.short	(.L_6557 - .L_6556)


	//   ....[0]....
.L_6556:
        /*0090*/ 	.word	0x00000f50


	//   ....[1]....
        /*0094*/ 	.word	0x00001ea0


	//   ....[2]....
        /*0098*/ 	.word	0x00002e00


	//   ....[3]....
        /*009c*/ 	.word	0x00003d40


	//   ....[4]....
        /*00a0*/ 	.word	0x00004d80


	//   ....[5]....
        /*00a4*/ 	.word	0x00005d80


	//   ....[6]....
        /*00a8*/ 	.word	0x00006d70


	//   ....[7]....
        /*00ac*/ 	.word	0x00007d60


	//----- nvinfo : EIATTR_EXIT_INSTR_OFFSETS
	.align		4
.L_6557:
        /*00b0*/ 	.byte	0x04, 0x1c
        /*00b2*/ 	.short	(.L_6559 - .L_6558)


	//   ....[0]....
.L_6558:
        /*00b4*/ 	.word	0x00006e20


	//   ....[1]....
        /*00b8*/ 	.word	0x00006f50


	//   ....[2]....
        /*00bc*/ 	.word	0x00006f70


	//   ....[3]....
        /*00c0*/ 	.word	0x00007010


	//   ....[4]....
        /*00c4*/ 	.word	0x00007040


	//   ....[5]....
        /*00c8*/ 	.word	0x00007070


	//   ....[6]....
        /*00cc*/ 	.word	0x00007110


	//   ....[7]....
        /*00d0*/ 	.word	0x00007160


	//   ....[8]....
        /*00d4*/ 	.word	0x00007210


	//   ....[9]....
        /*00d8*/ 	.word	0x00007270


	//   ....[10]....
        /*00dc*/ 	.word	0x000072b0


	//   ....[11]....
        /*00e0*/ 	.word	0x00007370


	//   ....[12]....
        /*00e4*/ 	.word	0x000073c0


	//   ....[13]....
        /*00e8*/ 	.word	0x00007560


	//   ....[14]....
        /*00ec*/ 	.word	0x000076d0


	//   ....[15]....
        /*00f0*/ 	.word	0x00007720


	//   ....[16]....
        /*00f4*/ 	.word	0x000077d0


	//   ....[17]....
        /*00f8*/ 	.word	0x00007960


	//   ....[18]....
        /*00fc*/ 	.word	0x00007af0


	//   ....[19]....
        /*0100*/ 	.word	0x00007c60


	//   ....[20]....
        /*0104*/ 	.word	0x00007d70


	//   ....[21]....
        /*0108*/ 	.word	0x00007db0


	//   ....[22]....
        /*010c*/ 	.word	0x00007de0


	//----- nvinfo : EIATTR_MAX_THREADS
	.align		4
.L_6559:
        /*0110*/ 	.byte	0x04, 0x05
        /*0112*/ 	.short	(.L_6561 - .L_6560)
.L_6560:
        /*0114*/ 	.word	0x00000080
        /*0118*/ 	.word	0x00000001
        /*011c*/ 	.word	0x00000001


	//----- nvinfo : EIATTR_CRS_STACK_SIZE
	.align		4
.L_6561:
        /*0120*/ 	.byte	0x04, 0x1e
        /*0122*/ 	.short	(.L_6563 - .L_6562)
.L_6562:
        /*0124*/ 	.word	0x00000000


	//----- nvinfo : EIATTR_CBANK_PARAM_SIZE
	.align		4
.L_6563:
        /*0128*/ 	.byte	0x03, 0x19
        /*012a*/ 	.short	0x002c


	//----- nvinfo : EIATTR_PARAM_CBANK
	.align		4
        /*012c*/ 	.byte	0x04, 0x0a
        /*012e*/ 	.short	(.L_6565 - .L_6564)
	.align		4
.L_6564:
        /*0130*/ 	.word	index@(.nv.constant0._ZN2at6native27unrolled_elementwise_kernelINS0_13AUnaryFunctorIhhhNS0_17BitwiseAndFunctorIhEEEESt5arrayIPcLm2EELi4E23TrivialOffsetCalculatorILi1EjESA_NS0_6memory12LoadWithCastILi1EEENSB_13StoreWithCastILi1EEEEEviT_T0_T2_T3_T4_T5_)
        /*0134*/ 	.short	0x0210
        /*0136*/ 	.short	0x002c


	//----- nvinfo : EIATTR_SW_WAR
	.align		4
.L_6565:
        /*0138*/ 	.byte	0x04, 0x36
        /*013a*/ 	.short	(.L_6567 - .L_6566)
.L_6566:
        /*013c*/ 	.word	0x00000008
.L_6567:


//--------------------- .nv.info._ZN2at6native18elementwise_kernelILi128ELi4EZNS0_22gpu_kernel_impl_nocastINS0_13AUnaryFunctorIhhhNS0_17BitwiseAndFunctorIhEEEEEEvRNS_18TensorIteratorBaseERKT_EUliE_EEviT1_ --------------------------
	.section	.nv.info._ZN2at6native18elementwise_kernelILi128ELi4EZNS0_22gpu_kernel_impl_nocastINS0_13AUnaryFunctorIhhhNS0_17BitwiseAndFunctorIhEEEEEEvRNS_18TensorIteratorBaseERKT_EUliE_EEviT1_,"",@"SHT_CUDA_INFO"
	.sectionflags	@""
	.align	4


	//----- nvinfo : EIATTR_CUDA_API_VERSION
	.align		4
        /*0000*/ 	.byte	0x04, 0x37
        /*0002*/ 	.short	(.L_6569 - .L_6568)
.L_6568:
        /*0004*/ 	.word	0x00000082


	//----- nvinfo : EIATTR_KPARAM_INFO
	.align		4
.L_6569:
        /*0008*/ 	.byte	0x04, 0x17
        /*000a*/ 	.short	(.L_6571 - .L_6570)
.L_6570:
        /*000c*/ 	.word	0x00000000
        /*0010*/ 	.short	0x0001
        /*0012*/ 	.short	0x0008
        /*0014*/ 	.byte	0x00, 0xf0, 0x61, 0x08


	//----- nvinfo : EIATTR_KPARAM_INFO
	.align		4
.L_6571:
        /*0018*/ 	.byte	0x04, 0x17
        /*001a*/ 	.short	(.L_6573 - .L_6572)
.L_6572:
        /*001c*/ 	.word	0x00000000
        /*0020*/ 	.short	0x0000
        /*0022*/ 	.short	0x0000
        /*0024*/ 	.byte	0x00, 0xf0, 0x11, 0x00


	//----- nvinfo : EIATTR_SPARSE_MMA_MASK
	.align		4
.L_6573:
        /*0028*/ 	.byte	0x03, 0x50
        /*002a*/ 	.short	0x0000


	//----- nvinfo : EIATTR_MAXREG_COUNT
	.align		4
        /*002c*/ 	.byte	0x03, 0x1b
        /*002e*/ 	.short	0x0080


	//----- nvinfo : EIATTR_MERCURY_ISA_VERSION
	.align		4
        /*0030*/ 	.byte	0x03, 0x5f
        /*0032*/ 	.short	0x0101


	//----- nvinfo : EIATTR_EXIT_INSTR_OFFSETS
	.align		4
        /*0034*/ 	.byte	0x04, 0x1c
        /*0036*/ 	.short	(.L_6575 - .L_6574)


	//   ....[0]....
.L_6574:
        /*0038*/ 	.word	0x00003ba0


	//   ....[1]....
        /*003c*/ 	.word	0x00004f20


	//----- nvinfo : EIATTR_MAX_THREADS
	.align		4
.L_6575:
        /*0040*/ 	.byte	0x04, 0x05
        /*0042*/ 	.short	(.L_6577 - .L_6576)
.L_6576:
        /*0044*/ 	.word	0x00000080
        /*0048*/ 	.word	0x00000001
        /*004c*/ 	.word	0x00000001


	//----- nvinfo : EIATTR_CRS_STACK_SIZE
	.align		4
.L_6577:
        /*0050*/ 	.byte	0x04, 0x1e
        /*0052*/ 	.short	(.L_6579 - .L_6578)
.L_6578:
        /*0054*/ 	.word	0x00000000


	//----- nvinfo : EIATTR_CBANK_PARAM_SIZE
	.align		4
.L_6579:
        /*0058*/ 	.byte	0x03, 0x19
        /*005a*/ 	.short	0x0220


	//----- nvinfo : EIATTR_PARAM_CBANK
	.align		4
        /*005c*/ 	.byte	0x04, 0x0a
        /*005e*/ 	.short	(.L_6581 - .L_6580)
	.align		4
.L_6580:
        /*0060*/ 	.word	index@(.nv.constant0._ZN2at6native18elementwise_kernelILi128ELi4EZNS0_22gpu_kernel_impl_nocastINS0_13AUnaryFunctorIhhhNS0_17BitwiseAndFunctorIhEEEEEEvRNS_18TensorIteratorBaseERKT_EUliE_EEviT1_)
        /*0064*/ 	.short	0x0210
        /*0066*/ 	.short	0x0220


	//----- nvinfo : EIATTR_SW_WAR
	.align		4
.L_6581:
        /*0068*/ 	.byte	0x04, 0x36
        /*006a*/ 	.short	(.L_6583 - .L_6582)
.L_6582:
        /*006c*/ 	.word	0x00000008
.L_6583:


//--------------------- .nv.info._ZN2at6native27unrolled_elementwise_kernelINS0_13AUnaryFunctorIhhhNS0_17BitwiseAndFunctorIhEEEESt5arrayIPcLm2EELi4E23TrivialOffsetCalculatorILi1EjESA_NS0_6memory15LoadWithoutCastENSB_16StoreWithoutCastEEEviT_T0_T2_T3_T4_T5_ --------------------------
	.section	.nv.info._ZN2at6native27unrolled_elementwise_kernelINS0_13AUnaryFunctorIhhhNS0_17BitwiseAndFunctorIhEEEESt5arrayIPcLm2EELi4E23TrivialOffsetCalculatorILi1EjESA_NS0_6memory15LoadWithoutCastENSB_16StoreWithoutCastEEEviT_T0_T2_T3_T4_T5_,"",@"SHT_CUDA_INFO"
	.sectionflags	@""
	.align	4


	//----- nvinfo : EIATTR_CUDA_API_VERSION
	.align		4
        /*0000*/ 	.byte	0x04, 0x37
        /*0002*/ 	.short	(.L_6585 - .L_6584)
.L_6584:
        /*0004*/ 	.word	0x00000082


	//----- nvinfo : EIATTR_KPARAM_INFO
	.align		4
.L_6585:
        /*0008*/ 	.byte	0x04, 0x17
        /*000a*/ 	.short	(.L_6587 - .L_6586)
.L_6586:
        /*000c*/ 	.word	0x00000000
        /*0010*/ 	.short	0x0006
        /*0012*/ 	.short	0x001b
        /*0014*/ 	.byte	0x00, 0xf0, 0x05, 0x00


	//----- nvinfo : EIATTR_KPARAM_INFO
	.align		4
.L_6587:
        /*0018*/ 	.byte	0x04, 0x17
        /*001a*/ 	.short	(.L_6589 - .L_6588)
.L_6588:
        /*001c*/ 	.word	0x00000000
        /*0020*/ 	.short	0x0005
        /*0022*/ 	.short	0x001a
        /*0024*/ 	.byte	0x00, 0xf0, 0x05, 0x00


	//----- nvinfo : EIATTR_KPARAM_INFO
	.align		4
.L_6589:
        /*0028*/ 	.byte	0x04, 0x17
        /*002a*/ 	.short	(.L_6591 - .L_6590)
.L_6590:
        /*002c*/ 	.word	0x00000000
        /*0030*/ 	.short	0x0004
        /*0032*/ 	.short	0x0019
        /*0034*/ 	.byte	0x00, 0xf0, 0x05, 0x00


	//----- nvinfo : EIATTR_KPARAM_INFO
	.align		4
.L_6591:
        /*0038*/ 	.byte	0x04, 0x17
        /*003a*/ 	.short	(.L_6593 - .L_6592)
.L_6592:
        /*003c*/ 	.word	0x00000000
        /*0040*/ 	.short	0x0003
        /*0042*/ 	.short	0x0018
        /*0044*/ 	.byte	0x00, 0xf0, 0x05, 0x00


	//----- nvinfo : EIATTR_KPARAM_INFO
	.align		4
.L_6593:
        /*0048*/ 	.byte	0x04, 0x17
        /*004a*/ 	.short	(.L_6595 - .L_6594)
.L_6594:
        /*004c*/ 	.word	0x00000000
        /*0050*/ 	.short	0x0002
        /*0052*/ 	.short	0x0008
        /*0054*/ 	.byte	0x00, 0xf0, 0x41, 0x00


	//----- nvinfo : EIATTR_KPARAM_INFO
	.align		4
.L_6595:
        /*0058*/ 	.byte	0x04, 0x17
        /*005a*/ 	.short	(.L_6597 - .L_6596)
.L_6596:
        /*005c*/ 	.word	0x00000000
        /*0060*/ 	.short	0x0001
        /*0062*/ 	.short	0x0004
        /*0064*/ 	.byte	0x00, 0xf0, 0x09, 0x00


	//----- nvinfo : EIATTR_KPARAM_INFO
	.align		4
.L_6597:
        /*0068*/ 	.byte	0x04, 0x17
        /*006a*/ 	.short	(.L_6599 - .L_6598)
.L_6598:
        /*006c*/ 	.word	0x00000000
        /*0070*/ 	.short	0x0000
        /*0072*/ 	.short	0x0000
        /*0074*/ 	.byte	0x00, 0xf0, 0x11, 0x00


	//----- nvinfo : EIATTR_SPARSE_MMA_MASK
	.align		4
.L_6599:
        /*0078*/ 	.byte	0x03, 0x50
        /*007a*/ 	.short	0x0000


	//----- nvinfo : EIATTR_MAXREG_COUNT
	.align		4
        /*007c*/ 	.byte	0x03, 0x1b
        /*007e*/ 	.short	0x00ff


	//----- nvinfo : EIATTR_MERCURY_ISA_VERSION
	.align		4
        /*0080*/ 	.byte	0x03, 0x5f
        /*0082*/ 	.short	0x0101


	//----- nvinfo : EIATTR_EXIT_INSTR_OFFSETS
	.align		4
        /*0084*/ 	.byte	0x04, 0x1c
        /*0086*/ 	.short	(.L_6601 - .L_6600)


	//   ....[0]....
.L_6600:
        /*0088*/ 	.word	0x00000430


	//   ....[1]....
        /*008c*/ 	.word	0x00000490


	//----- nvinfo : EIATTR_MAX_THREADS
	.align		4
.L_6601:
        /*0090*/ 	.byte	0x04, 0x05
        /*0092*/ 	.short	(.L_6603 - .L_6602)
.L_6602:
        /*0094*/ 	.word	0x00000080
        /*0098*/ 	.word	0x00000001
        /*009c*/ 	.word	0x00000001


	//----- nvinfo : EIATTR_CRS_STACK_SIZE
	.align		4
.L_6603:
        /*00a0*/ 	.byte	0x04, 0x1e
        /*00a2*/ 	.short	(.L_6605 - .L_6604)
.L_6604:
        /*00a4*/ 	.word	0x00000000


	//----- nvinfo : EIATTR_CBANK_PARAM_SIZE
	.align		4
.L_6605:
        /*00a8*/ 	.byte	0x03, 0x19
        /*00aa*/ 	.short	0x001c


	//----- nvinfo : EIATTR_PARAM_CBANK
	.align		4
        /*00ac*/ 	.byte	0x04, 0x0a
        /*00ae*/ 	.short	(.L_6607 - .L_6606)
	.align		4
.L_6606:
        /*00b0*/ 	.word	index@(.nv.constant0._ZN2at6native27unrolled_elementwise_kernelINS0_13AUnaryFunctorIhhhNS0_17BitwiseAndFunctorIhEEEESt5arrayIPcLm2EELi4E23TrivialOffsetCalculatorILi1EjESA_NS0_6memory15LoadWithoutCastENSB_16StoreWithoutCastEEEviT_T0_T2_T3_T4_T5_)
        /*00b4*/ 	.short	0x0210
        /*00b6*/ 	.short	0x001c


	//----- nvinfo : EIATTR_SW_WAR
	.align		4
.L_6607:
        /*00b8*/ 	.byte	0x04, 0x36
        /*00ba*/ 	.short	(.L_6609 - .L_6608)
.L_6608:
        /*00bc*/ 	.word	0x00000008
.L_6609:


//--------------------- .nv.info._ZN2at6native29vectorized_elementwise_kernelILi2ENS0_13AUnaryFunctorIhhhNS0_17BitwiseAndFunctorIhEEEESt5arrayIPcLm2EEEEviT0_T1_ --------------------------
	.section	.nv.info._ZN2at6native29vectorized_elementwise_kernelILi2ENS0_13AUnaryFunctorIhhhNS0_17BitwiseAndFunctorIhEEEESt5arrayIPcLm2EEEEviT0_T1_,"",@"SHT_CUDA_INFO"
	.sectionflags	@""
	.align	4


	//----- nvinfo : EIATTR_CUDA_API_VERSION
	.align		4
        /*0000*/ 	.byte	0x04, 0x37
        /*0002*/ 	.short	(.L_6611 - .L_6610)
.L_6610:
        /*0004*/ 	.word	0x00000082


	//----- nvinfo : EIATTR_KPARAM_INFO
	.align		4
.L_6611:
        /*0008*/ 	.byte	0x04, 0x17
        /*000a*/ 	.short	(.L_6613 - .L_6612)
.L_6612:
        /*000c*/ 	.word	0x00000000
        /*0010*/ 	.short	0x0002
        /*0012*/ 	.short	0x0008
        /*0014*/ 	.byte	0x00, 0xf0, 0x41, 0x00


	//----- nvinfo : EIATTR_KPARAM_INFO
	.align		4
.L_6613:
        /*0018*/ 	.byte	0x04, 0x17
        /*001a*/ 	.short	(.L_6615 - .L_6614)
.L_6614:
        /*001c*/ 	.word	0x00000000
        /*0020*/ 	.short	0x0001
        /*0022*/ 	.short	0x0004
        /*0024*/ 	.byte	0x00, 0xf0, 0x09, 0x00


	//----- nvinfo : EIATTR_KPARAM_INFO
	.align		4
.L_6615:
        /*0028*/ 	.byte	0x04, 0x17
        /*002a*/ 	.short	(.L_6617 - .L_6616)
.L_6616:
        /*002c*/ 	.word	0x00000000
        /*0030*/ 	.short	0x0000
        /*0032*/ 	.short	0x0000
        /*0034*/ 	.byte	0x00, 0xf0, 0x11, 0x00


	//----- nvinfo : EIATTR_SPARSE_MMA_MASK
	.align		4
.L_6617:
        /*0038*/ 	.byte	0x03, 0x50
        /*003a*/ 	.short	0x0000


	//----- nvinfo : EIATTR_MAXREG_COUNT
	.align		4
        /*003c*/ 	.byte	0x03, 0x1b
        /*003e*/ 	.short	0x00ff


	//----- nvinfo : EIATTR_MERCURY_ISA_VERSION
	.align		4
        /*0040*/ 	.byte	0x03, 0x5f
        /*0042*/ 	.short	0x0101


	//----- nvinfo : EIATTR_EXIT_INSTR_OFFSETS
	.align		4
        /*0044*/ 	.byte	0x04, 0x1c
        /*0046*/ 	.short	(.L_6619 - .L_6618)


	//   ....[0]....
.L_6618:
        /*0048*/ 	.word	0x00000320


	//   ....[1]....
        /*004c*/ 	.word	0x00000b90


	//   ....[2]....
        /*0050*/ 	.word	0x00000bf0


	//----- nvinfo : EIATTR_MAX_THREADS
	.align		4
.L_6619:
        /*0054*/ 	.byte	0x04, 0x05
        /*0056*/ 	.short	(.L_6621 - .L_6620)
.L_6620:
        /*0058*/ 	.word	0x00000080
        /*005c*/ 	.word	0x00000001
        /*0060*/ 	.word	0x00000001


	//----- nvinfo : EIATTR_CRS_STACK_SIZE
	.align		4
.L_6621:
        /*0064*/ 	.byte	0x04, 0x1e
        /*0066*/ 	.short	(.L_6623 - .L_6622)
.L_6622:
        /*0068*/ 	.word	0x00000000


	//----- nvinfo : EIATTR_CBANK_PARAM_SIZE
	.align		4
.L_6623:
        /*006c*/ 	.byte	0x03, 0x19
        /*006e*/ 	.short	0x0018


	//----- nvinfo : EIATTR_PARAM_CBANK
	.align		4
        /*0070*/ 	.byte	0x04, 0x0a
        /*0072*/ 	.short	(.L_6625 - .L_6624)
	.align		4
.L_6624:
        /*0074*/ 	.word	index@(.nv.constant0._ZN2at6native29vectorized_elementwise_kernelILi2ENS0_13AUnaryFunctorIhhhNS0_17BitwiseAndFunctorIhEEEESt5arrayIPcLm2EEEEviT0_T1_)
        /*0078*/ 	.short	0x0210
        /*007a*/ 	.short	0x0018


	//----- nvinfo : EIATTR_SW_WAR
	.align		4
.L_6625:
        /*007c*/ 	.byte	0x04, 0x36
        /*007e*/ 	.short	(.L_6627 - .L_6626)
.L_6626:
        /*0080*/ 	.word	0x00000008
.L_6627:


//--------------------- .nv.info._ZN2at6native29vectorized_elementwise_kernelILi4ENS0_13AUnaryFunctorIhhhNS0_17BitwiseAndFunctorIhEEEESt5arrayIPcLm2EEEEviT0_T1_ --------------------------
	.section	.nv.info._ZN2at6native29vectorized_elementwise_kernelILi4ENS0_13AUnaryFunctorIhhhNS0_17BitwiseAndFunctorIhEEEESt5arrayIPcLm2EEEEviT0_T1_,"",@"SHT_CUDA_INFO"
	.sectionflags	@""
	.align	4


	//----- nvinfo : EIATTR_CUDA_API_VERSION
	.align		4
        /*0000*/ 	.byte	0x04, 0x37
        /*0002*/ 	.short	(.L_6629 - .L_6628)
.L_6628:
        /*0004*/ 	.word	0x00000082


	//----- nvinfo : EIATTR_KPARAM_INFO
	.align		4
.L_6629:
        /*0008*/ 	.byte	0x04, 0x17
        /*000a*/ 	.short	(.L_6631 - .L_6630)
.L_6630:
        /*000c*/ 	.word	0x00000000
        /*0010*/ 	.short	0x0002
        /*0012*/ 	.short	0x0008
        /*0014*/ 	.byte	0x00, 0xf0, 0x41, 0x00


	//----- nvinfo : EIATTR_KPARAM_INFO
	.align		4
.L_6631:
        /*0018*/ 	.byte	0x04, 0x17
        /*001a*/ 	.short	(.L_6633 - .L_6632)
.L_6632:
        /*001c*/ 	.word	0x00000000
        /*0020*/ 	.short	0x0001
        /*0022*/ 	.short	0x0004
        /*0024*/ 	.byte	0x00, 0xf0, 0x09, 0x00


	//----- nvinfo : EIATTR_KPARAM_INFO
	.align		4
.L_6633:
        /*0028*/ 	.byte	0x04, 0x17
        /*002a*/ 	.short	(.L_6635 - .L_6634)
.L_6634:
        /*002c*/ 	.word	0x00000000
        /*0030*/ 	.short	0x0000
        /*0032*/ 	.short	0x0000
        /*0034*/ 	.byte	0x00, 0xf0, 0x11, 0x00


	//----- nvinfo : EIATTR_SPARSE_MMA_MASK
	.align		4
.L_6635:
        /*0038*/ 	.byte	0x03, 0x50
        /*003a*/ 	.short	0x0000


	//----- nvinfo : EIATTR_MAXREG_COUNT
	.align		4
        /*003c*/ 	.byte	0x03, 0x1b
        /*003e*/ 	.short	0x00ff


	//----- nvinfo : EIATTR_MERCURY_ISA_VERSION
	.align		4
        /*0040*/ 	.byte	0x03, 0x5f
        /*0042*/ 	.short	0x0101


	//----- nvinfo : EIATTR_EXIT_INSTR_OFFSETS
	.align		4
        /*0044*/ 	.byte	0x04, 0x1c
        /*0046*/ 	.short	(.L_6637 - .L_6636)


	//   ....[0]....
.L_6636:
        /*0048*/ 	.word	0x00000300


	//   ....[1]....
        /*004c*/ 	.word	0x00000b70


	//   ....[2]....
        /*0050*/ 	.word	0x00000bd0


	//----- nvinfo : EIATTR_MAX_THREADS
	.align		4
.L_6637:
        /*0054*/ 	.byte	0x04, 0x05
        /*0056*/ 	.short	(.L_6639 - .L_6638)
.L_6638:
        /*0058*/ 	.word	0x00000080
        /*005c*/ 	.word	0x00000001
        /*0060*/ 	.word	0x00000001


	//----- nvinfo : EIATTR_CRS_STACK_SIZE
	.align		4
.L_6639:
        /*0064*/ 	.byte	0x04, 0x1e
        /*0066*/ 	.short	(.L_6641 - .L_6640)
.L_6640:
        /*0068*/ 	.word	0x00000000


	//----- nvinfo : EIATTR_CBANK_PARAM_SIZE
	.align		4
.L_6641:
        /*006c*/ 	.byte	0x03, 0x19
        /*006e*/ 	.short	0x0018


	//----- nvinfo : EIATTR_PARAM_CBANK
	.align		4
        /*0070*/ 	.byte	0x04, 0x0a
        /*0072*/ 	.short	(.L_6643 - .L_6642)
	.align		4
.L_6642:
        /*0074*/ 	.word	index@(.nv.constant0._ZN2at6native29vectorized_elementwise_kernelILi4ENS0_13AUnaryFunctorIhhhNS0_17BitwiseAndFunctorIhEEEESt5arrayIPcLm2EEEEviT0_T1_)
        /*0078*/ 	.short	0x0210
        /*007a*/ 	.short	0x0018


	//----- nvinfo : EIATTR_SW_WAR
	.align		4
.L_6643:
        /*007c*/ 	.byte	0x04, 0x36
        /*007e*/ 	.short	(.L_6645 - .L_6644)
.L_6644:
        /*0080*/ 	.word	0x00000008
.L_6645:


//--------------------- .nv.info._ZN2at6native29vectorized_elementwise_kernelILi8ENS0_13AUnaryFunctorIhhhNS0_17BitwiseAndFunctorIhEEEESt5arrayIPcLm2EEEEviT0_T1_ --------------------------
	.section	.nv.info._ZN2at6native29vectorized_elementwise_kernelILi8ENS0_13AUnaryFunctorIhhhNS0_17BitwiseAndFunctorIhEEEESt5arrayIPcLm2EEEEviT0_T1_,"",@"SHT_CUDA_INFO"
	.sectionflags	@""
	.align	4


	//----- nvinfo : EIATTR_CUDA_API_VERSION
	.align		4
        /*0000*/ 	.byte	0x04, 0x37
        /*0002*/ 	.short	(.L_6647 - .L_6646)
.L_6646:
        /*0004*/ 	.word	0x00000082


	//----- nvinfo : EIATTR_KPARAM_INFO
	.align		4
.L_6647:
        /*0008*/ 	.byte	0x04, 0x17
        /*000a*/ 	.short	(.L_6649 - .L_6648)
.L_6648:
        /*000c*/ 	.word	0x00000000
        /*0010*/ 	.short	0x0002
        /*0012*/ 	.short	0x0008
        /*0014*/ 	.byte	0x00, 0xf0, 0x41, 0x00


	//----- nvinfo : EIATTR_KPARAM_INFO
	.align		4
.L_6649:
        /*0018*/ 	.byte	0x04, 0x17
        /*001a*/ 	.short	(.L_6651 - .L_6650)
.L_6650:
        /*001c*/ 	.word	0x00000000
        /*0020*/ 	.short	0x0001
        /*0022*/ 	.short	0x0004
        /*0024*/ 	.byte	0x00, 0xf0, 0x09, 0x00


	//----- nvinfo : EIATTR_KPARAM_INFO
	.align		4
.L_6651:
        /*0028*/ 	.byte	0x04, 0x17
        /*002a*/ 	.short	(.L_6653 - .L_6652)
.L_6652:
        /*002c*/ 	.word	0x00000000
        /*0030*/ 	.short	0x0000
        /*0032*/ 	.short	0x0000
        /*0034*/ 	.byte	0x00, 0xf0, 0x11, 0x00


	//----- nvinfo : EIATTR_SPARSE_MMA_MASK
	.align		4
.L_6653:
        /*0038*/ 	.byte	0x03, 0x50
        /*003a*/ 	.short	0x0000


	//----- nvinfo : EIATTR_MAXREG_COUNT
	.align		4
        /*003c*/ 	.byte	0x03, 0x1b
        /*003e*/ 	.short	0x00ff


	//----- nvinfo : EIATTR_MERCURY_ISA_VERSION
	.align		4
        /*0040*/ 	.byte	0x03, 0x5f
        /*0042*/ 	.short	0x0101


	//----- nvinfo : EIATTR_EXIT_INSTR_OFFSETS
	.align		4
        /*0044*/ 	.byte	0x04, 0x1c
        /*0046*/ 	.short	(.L_6655 - .L_6654)


	//   ....[0]....
.L_6654:
        /*0048*/ 	.word	0x00000320


	//   ....[1]....
        /*004c*/ 	.word	0x00000b90


	//   ....[2]....
        /*0050*/ 	.word	0x00000bf0


	//----- nvinfo : EIATTR_MAX_THREADS
	.align		4
.L_6655:
        /*0054*/ 	.byte	0x04, 0x05
        /*0056*/ 	.short	(.L_6657 - .L_6656)
.L_6656:
        /*0058*/ 	.word	0x00000080
        /*005c*/ 	.word	0x00000001
        /*0060*/ 	.word	0x00000001


	//----- nvinfo : EIATTR_CRS_STACK_SIZE
	.align		4
.L_6657:
        /*0064*/ 	.byte	0x04, 0x1e
        /*0066*/ 	.short	(.L_6659 - .L_6658)
.L_6658:
        /*0068*/ 	.word	0x00000000


	//----- nvinfo : EIATTR_CBANK_PARAM_SIZE
	.align		4
.L_6659:
        /*006c*/ 	.byte	0x03, 0x19
        /*006e*/ 	.short	0x0018


	//----- nvinfo : EIATTR_PARAM_CBANK
	.align		4
        /*0070*/ 	.byte	0x04, 0x0a
        /*0072*/ 	.short	(.L_6661 - .L_6660)
	.align		4
.L_6660:
        /*0074*/ 	.word	index@(.nv.constant0._ZN2at6native29vectorized_elementwise_kernelILi8ENS0_13AUnaryFunctorIhhhNS0_17BitwiseAndFunctorIhEEEESt5arrayIPcLm2EEEEviT0_T1_)
        /*0078*/ 	.short	0x0210
        /*007a*/ 	.short	0x0018


	//----- nvinfo : EIATTR_SW_WAR
	.align		4
.L_6661:
        /*007c*/ 	.byte	0x04, 0x36
        /*007e*/ 	.short	(.L_6663 - .L_6662)
.L_6662:
        /*0080*/ 	.word	0x00000008
.L_6663:


//--------------------- .nv.info._ZN2at6native18elementwise_kernelILi128ELi4EZNS0_15gpu_kernel_implINS0_13BinaryFunctorIhhhNS0_17BitwiseAndFunctorIhEEEEEEvRNS_18TensorIteratorBaseERKT_EUliE_EEviT1_ --------------------------
	.section	.nv.info._ZN2at6native18elementwise_kernelILi128ELi4EZNS0_15gpu_kernel_implINS0_13BinaryFunctorIhhhNS0_17BitwiseAndFunctorIhEEEEEEvRNS_18TensorIteratorBaseERKT_EUliE_EEviT1_,"",@"SHT_CUDA_INFO"
	.sectionflags	@""
	.align	4


	//----- nvinfo : EIATTR_CUDA_API_VERSION
	.align		4
        /*0000*/ 	.byte	0x04, 0x37
        /*0002*/ 	.short	(.L_6665 - .L_6664)
.L_6664:
        /*0004*/ 	.word	0x00000082


	//----- nvinfo : EIATTR_KPARAM_INFO
	.align		4
.L_6665:
        /*0008*/ 	.byte	0x04, 0x17
        /*000a*/ 	.short	(.L_6667 - .L_6666)
.L_6666:
        /*000c*/ 	.word	0x00000000
        /*0010*/ 	.short	0x0001
        /*0012*/ 	.short	0x0008
        /*0014*/ 	.byte	0x00, 0xf0, 0x21, 0x0a


	//----- nvinfo : EIATTR_KPARAM_INFO
	.align		4
.L_6667:
        /*0018*/ 	.byte	0x04, 0x17
        /*001a*/ 	.short	(.L_6669 - .L_6668)
.L_6668:
        /*001c*/ 	.word	0x00000000
        /*0020*/ 	.short	0x0000
        /*0022*/ 	.short	0x0000
        /*0024*/ 	.byte	0x00, 0xf0, 0x11, 0x00


	//----- nvinfo : EIATTR_SPARSE_MMA_MASK
	.align		4
.L_6669:
        /*0028*/ 	.byte	0x03, 0x50
        /*002a*/ 	.short	0x0000


	//----- nvinfo : EIATTR_MAXREG_COUNT
	.align		4
        /*002c*/ 	.byte	0x03, 0x1b
        /*002e*/ 	.short	0x0080


	//----- nvinfo : EIATTR_EXTERNS
	.align		4
        /*0030*/ 	.byte	0x04, 0x0f
        /*0032*/ 	.short	(.L_6671 - .L_6670)


	//   ....[0]....
	.align		4
.L_6670:
        /*0034*/ 	.word	index@(__assertfail)


	//----- nvinfo : EIATTR_MERCURY_ISA_VERSION
	.align		4
.L_6671:
        /*0038*/ 	.byte	0x03, 0x5f
        /*003a*/ 	.short	0x0101


	//----- nvinfo : EIATTR_SYSCALL_OFFSETS
	.align		4
        /*003c*/ 	.byte	0x04, 0x46
        /*003e*/ 	.short	(.L_6673 - .L_6672)


	//   ....[0]....
.L_6672:
        /*0040*/ 	.word	0x00002560


	//   ....[1]....
        /*0044*/ 	.word	0x00003420


	//   ....[2]....
        /*0048*/ 	.word	0x00004370


	//   ....[3]....
        /*004c*/ 	.word	0x00006910


	//   ....[4]....
        /*0050*/ 	.word	0x000077d0


	//   ....[5]....
        /*0054*/ 	.word	0x00008720


	//   ....[6]....
        /*0058*/ 	.word	0x0000acb0


	//   ....[7]....
        /*005c*/ 	.word	0x0000bb70


	//   ....[8]....
        /*0060*/ 	.word	0x0000cac0


	//   ....[9]....
        /*0064*/ 	.word	0x0000f040


	//   ....[10]....
        /*0068*/ 	.word	0x0000ff00


	//   ....[11]....
        /*006c*/ 	.word	0x00010e50


	//----- nvinfo : EIATTR_EXIT_INSTR_OFFSETS
	.align		4
.L_6673:
        /*0070*/ 	.byte	0x04, 0x1c
        /*0072*/ 	.short	(.L_6675 - .L_6674)


	//   ....[0]....
.L_6674:
        /*0074*/ 	.word	0x0000cb80


	//   ....[1]....
        /*0078*/ 	.word	0x00010040


	//   ....[2]....
        /*007c*/ 	.word	0x00010060


	//   ....[3]....
        /*0080*/ 	.word	0x00010100


	//   ....[4]....
        /*0084*/ 	.word	0x00010130


	//   ....[5]....
        /*0088*/ 	.word	0x00010160


	//   ....[6]....
        /*008c*/ 	.word	0x00010200


	//   ....[7]....
        /*0090*/ 	.word	0x00010250


	//   ....[8]....
        /*0094*/ 	.word	0x00010300


	//   ....[9]....
        /*0098*/ 	.word	0x00010360


	//   ....[10]....
        /*009c*/ 	.word	0x000103a0


	//   ....[11]....
        /*00a0*/ 	.word	0x00010460


	//   ....[12]....
        /*00a4*/ 	.word	0x000104b0


	//   ....[13]....
        /*00a8*/ 	.word	0x00010650


	//   ....[14]....
        /*00ac*/ 	.word	0x000107c0


	//   ....[15]....
        /*00b0*/ 	.word	0x00010810


	//   ....[16]....
        /*00b4*/ 	.word	0x000108c0


	//   ....[17]....
        /*00b8*/ 	.word	0x00010a50


	//   ....[18]....
        /*00bc*/ 	.word	0x00010be0


	//   ....[19]....
        /*00c0*/ 	.word	0x00010d50


	//   ....[20]....
        /*00c4*/ 	.word	0x00010e60


	//   ....[21]....
        /*00c8*/ 	.word	0x00010ea0


	//   ....[22]....
        /*00cc*/ 	.word	0x00010ed0


	//----- nvinfo : EIATTR_MAX_THREADS
	.align		4
.L_6675:
        /*00d0*/ 	.byte	0x04, 0x05
        /*00d2*/ 	.short	(.L_6677 - .L_6676)
.L_6676:
        /*00d4*/ 	.word	0x00000080
        /*00d8*/ 	.word	0x00000001
        /*00dc*/ 	.word	0x00000001


	//----- nvinfo : EIATTR_CRS_STACK_SIZE
	.align		4
.L_6677:
        /*00e0*/ 	.byte	0x04, 0x1e
        /*00e2*/ 	.short	(.L_6679 - .L_6678)
.L_6678:
        /*00e4*/ 	.word	0x00000000


	//----- nvinfo : EIATTR_CBANK_PARAM_SIZE
	.align		4
.L_6679:
        /*00e8*/ 	.byte	0x03, 0x19
        /*00ea*/ 	.short	0x0290


	//----- nvinfo : EIATTR_PARAM_CBANK
	.align		4
        /*00ec*/ 	.byte	0x04, 0x0a
        /*00ee*/ 	.short	(.L_6681 - .L_6680)
	.align		4
.L_6680:
        /*00f0*/ 	.word	index@(.nv.constant0._ZN2at6native18elementwise_kernelILi128ELi4EZNS0_15gpu_kernel_implINS0_13BinaryFunctorIhhhNS0_17BitwiseAndFunctorIhEEEEEEvRNS_18TensorIteratorBaseERKT_EUliE_EEviT1_)
        /*00f4*/ 	.short	0x0210
        /*00f6*/ 	.short	0x0290


	//----- nvinfo : EIATTR_SW_WAR
	.align		4
.L_6681:
        /*00f8*/ 	.byte	0x04, 0x36
        /*00fa*/ 	.short	(.L_6683 - .L_6682)
.L_6682:
        /*00fc*/ 	.word	0x00000008
.L_6683:


//--------------------- .nv.info._ZN2at6native27unrolled_elementwise_kernelINS0_13BinaryFunctorIhhhNS0_17BitwiseAndFunctorIhEEEESt5arrayIPcLm3EELi4E23TrivialOffsetCalculatorILi2EjES9_ILi1EjENS0_6memory12LoadWithCastILi2EEENSC_13StoreWithCastILi1EEEEEviT_T0_T2_T3_T4_T5_ --------------------------
	.section	.nv.info._ZN2at6native27unrolled_elementwise_kernelINS0_13BinaryFunctorIhhhNS0_17BitwiseAndFunctorIhEEEESt5arrayIPcLm3EELi4E23TrivialOffsetCalculatorILi2EjES9_ILi1EjENS0_6memory12LoadWithCastILi2EEENSC_13StoreWithCastILi1EEEEEviT_T0_T2_T3_T4_T5_,"",@"SHT_CUDA_INFO"
	.sectionflags	@""
	.align	4


	//----- nvinfo : EIATTR_CUDA_API_VERSION
	.align		4
        /*0000*/ 	.byte	0x04, 0x37
        /*0002*/ 	.short	(.L_6685 - .L_6684)
.L_6684:
        /*0004*/ 	.word	0x00000082


	//----- nvinfo : EIATTR_KPARAM_INFO
	.align		4
.L_6685:
        /*0008*/ 	.byte	0x04, 0x17
        /*000a*/ 	.short	(.L_6687 - .L_6686)
.L_6686:
        /*000c*/ 	.word	0x00000000
        /*0010*/ 	.short	0x0006
        /*0012*/ 	.short	0x0030
        /*0014*/ 	.byte	0x00, 0xf0, 0x21, 0x00


	//----- nvinfo : EIATTR_KPARAM_INFO
	.align		4
.L_6687:
        /*0018*/ 	.byte	0x04, 0x17
        /*001a*/ 	.short	(.L_6689 - .L_6688)
.L_6688:
        /*001c*/ 	.word	0x00000000
        /*0020*/ 	.short	0x0005
        /*0022*/ 	.short	0x0024
        /*0024*/ 	.byte	0x00, 0xf0, 0x31, 0x00


	//----- nvinfo : EIATTR_KPARAM_INFO
	.align		4
.L_6689:
        /*0028*/ 	.byte	0x04, 0x17
        /*002a*/ 	.short	(.L_6691 - .L_6690)
.L_6690:
        /*002c*/ 	.word	0x00000000
        /*0030*/ 	.short	0x0004
        /*0032*/ 	.short	0x0021
        /*0034*/ 	.byte	0x00, 0xf0, 0x05, 0x00


	//----- nvinfo : EIATTR_KPARAM_INFO
	.align		4
.L_6691:
        /*0038*/ 	.byte	0x04, 0x17
        /*003a*/ 	.short	(.L_6693 - .L_6692)
.L_6692:
        /*003c*/ 	.word	0x00000000
        /*0040*/ 	.short	0x0003
        /*0042*/ 	.short	0x0020
        /*0044*/ 	.byte	0x00, 0xf0, 0x05, 0x00


	//----- nvinfo : EIATTR_KPARAM_INFO
	.align		4
.L_6693:
        /*0048*/ 	.byte	0x04, 0x17
        /*004a*/ 	.short	(.L_6695 - .L_6694)
.L_6694:
        /*004c*/ 	.word	0x00000000
        /*0050*/ 	.short	0x0002
        /*0052*/ 	.short	0x0008
        /*0054*/ 	.byte	0x00, 0xf0, 0x61, 0x00


	//----- nvinfo : EIATTR_KPARAM_INFO
	.align		4
.L_6695:
        /*0058*/ 	.byte	0x04, 0x17
        /*005a*/ 	.short	(.L_6697 - .L_6696)
.L_6696:
        /*005c*/ 	.word	0x00000000
        /*0060*/ 	.short	0x0001
        /*0062*/ 	.short	0x0004
        /*0064*/ 	.byte	0x00, 0xf0, 0x05, 0x00


	//----- nvinfo : EIATTR_KPARAM_INFO
	.align		4
.L_6697:
        /*0068*/ 	.byte	0x04, 0x17
        /*006a*/ 	.short	(.L_6699 - .L_6698)
.L_6698:
        /*006c*/ 	.word	0x00000000
        /*0070*/ 	.short	0x0000
        /*0072*/ 	.short	0x0000
        /*0074*/ 	.byte	0x00, 0xf0, 0x11, 0x00


	//----- nvinfo : EIATTR_SPARSE_MMA_MASK
	.align		4
.L_6699:
        /*0078*/ 	.byte	0x03, 0x50
        /*007a*/ 	.short	0x0000


	//----- nvinfo : EIATTR_MAXREG_COUNT
	.align		4
        /*007c*/ 	.byte	0x03, 0x1b
        /*007e*/ 	.short	0x00ff


	//----- nvinfo : EIATTR_EXTERNS
	.align		4
        /*0080*/ 	.byte	0x04, 0x0f
        /*0082*/ 	.short	(.L_6701 - .L_6700)


	//   ....[0]....
	.align		4
.L_6700:
        /*0084*/ 	.word	index@(__assertfail)


	//----- nvinfo : EIATTR_MERCURY_ISA_VERSION
	.align		4
.L_6701:
        /*0088*/ 	.byte	0x03, 0x5f
        /*008a*/ 	.short	0x0101


	//----- nvinfo : EIATTR_SYSCALL_OFFSETS
	.align		4
        /*008c*/ 	.byte	0x04, 0x46
        /*008e*/ 	.short	(.L_6703 - .L_6702)


	//   ....[0]....
.L_6702:
        /*0090*/ 	.word	0x00000f70


	//   ....[1]....
        /*0094*/ 	.word	0x00001e40


	//   ....[2]....
        /*0098*/ 	.word	0x00002d90


	//   ....[3]....
        /*009c*/ 	.word	0x00003c60


	//   ....[4]....
        /*00a0*/ 	.word	0x00004bc0


	//   ....[5]....
        /*00a4*/ 	.word	0x00005aa0


	//   ....[6]....
        /*00a8*/ 	.word	0x000069e0


	//   ....[7]....
        /*00ac*/ 	.word	0x000078c0


	//   ....[8]....
        /*00b0*/ 	.word	0x00008900


	//   ....[9]....
        /*00b4*/ 	.word	0x00009900


	//   ....[10]....
        /*00b8*/ 	.word	0x0000a8f0


	//   ....[11]....
        /*00bc*/ 	.word	0x0000b8e0


	//----- nvinfo : EIATTR_EXIT_INSTR_OFFSETS
	.align		4
.L_6703:
        /*00c0*/ 	.byte	0x04, 0x1c
        /*00c2*/ 	.short	(.L_6705 - .L_6704)


	//   ....[0]....
.L_6704:
        /*00c4*/ 	.word	0x0000a9a0


	//   ....[1]....
        /*00c8*/ 	.word	0x0000aad0


	//   ....[2]....
        /*00cc*/ 	.word	0x0000aaf0


	//   ....[3]....
        /*00d0*/ 	.word	0x0000ab90


	//   ....[4]....
        /*00d4*/ 	.word	0x0000abc0


	//   ....[5]....
        /*00d8*/ 	.word	0x0000abf0


	//   ....[6]....
        /*00dc*/ 	.word	0x0000ac90


	//   ....[7]....
        /*00e0*/ 	.word	0x0000ace0


	//   ....[8]....
        /*00e4*/ 	.word	0x0000ad90


	//   ....[9]....
        /*00e8*/ 	.word	0x0000adf0


	//   ....[10]....
        /*00ec*/ 	.word	0x0000ae30


	//   ....[11]....
        /*00f0*/ 	.word	0x0000aef0


	//   ....[12]....
        /*00f4*/ 	.word	0x0000af40


	//   ....[13]....
        /*00f8*/ 	.word	0x0000b0e0


	//   ....[14]....
        /*00fc*/ 	.word	0x0000b250


	//   ....[15]....
        /*0100*/ 	.word	0x0000b2a0


	//   ....[16]....
        /*0104*/ 	.word	0x0000b350


	//   ....[17]....
        /*0108*/ 	.word	0x0000b4e0


	//   ....[18]....
        /*010c*/ 	.word	0x0000b670


	//   ....[19]....
        /*0110*/ 	.word	0x0000b7e0


	//   ....[20]....
        /*0114*/ 	.word	0x0000b8f0


	//   ....[21]....
        /*0118*/ 	.word	0x0000b930


	//   ....[22]....
        /*011c*/ 	.word	0x0000b960


	//----- nvinfo : EIATTR_MAX_THREADS
	.align		4
.L_6705:
        /*0120*/ 	.byte	0x04, 0x05
        /*0122*/ 	.short	(.L_6707 - .L_6706)
.L_6706:
        /*0124*/ 	.word	0x00000080
        /*0128*/ 	.word	0x00000001
        /*012c*/ 	.word	0x00000001


	//----- nvinfo : EIATTR_CRS_STACK_SIZE
	.align		4
.L_6707:
        /*0130*/ 	.byte	0x04, 0x1e
        /*0132*/ 	.short	(.L_6709 - .L_6708)
.L_6708:
        /*0134*/ 	.word	0x00000000


	//----- nvinfo : EIATTR_CBANK_PARAM_SIZE
	.align		4
.L_6709:
        /*0138*/ 	.byte	0x03, 0x19
        /*013a*/ 	.short	0x0038


	//----- nvinfo : EIATTR_PARAM_CBANK
	.align		4
        /*013c*/ 	.byte	0x04, 0x0a
        /*013e*/ 	.short	(.L_6711 - .L_6710)
	.align		4
.L_6710:
        /*0140*/ 	.word	index@(.nv.constant0._ZN2at6native27unrolled_elementwise_kernelINS0_13BinaryFunctorIhhhNS0_17BitwiseAndFunctorIhEEEESt5arrayIPcLm3EELi4E23TrivialOffsetCalculatorILi2EjES9_ILi1EjENS0_6memory12LoadWithCastILi2EEENSC_13StoreWithCastILi1EEEEEviT_T0_T2_T3_T4_T5_)
        /*0144*/ 	.short	0x0210
        /*0146*/ 	.short	0x0038


	//----- nvinfo : EIATTR_SW_WAR
	.align		4
.L_6711:
        /*0148*/ 	.byte	0x04, 0x36
        /*014a*/ 	.short	(.L_6713 - .L_6712)
.L_6712:
        /*014c*/ 	.word	0x00000008
.L_6713:


//--------------------- .nv.info._ZN2at6native18elementwise_kernelILi128ELi4EZNS0_22gpu_kernel_impl_nocastINS0_13BinaryFunctorIhhhNS0_17BitwiseAndFunctorIhEEEEEEvRNS_18TensorIteratorBaseERKT_EUliE_EEviT1_ --------------------------
	.section	.nv.info._ZN2at6native18elementwise_kernelILi128ELi4EZNS0_22gpu_kernel_impl_nocastINS0_13BinaryFunctorIhhhNS0_17BitwiseAndFunctorIhEEEEEEvRNS_18TensorIteratorBaseERKT_EUliE_EEviT1_,"",@"SHT_CUDA_INFO"
	.sectionflags	@""
	.align	4


	//----- nvinfo : EIATTR_CUDA_API_VERSION
	.align		4
        /*0000*/ 	.byte	0x04, 0x37
        /*0002*/ 	.short	(.L_6715 - .L_6714)
.L_6714:
        /*0004*/ 	.word	0x00000082


	//----- nvinfo : EIATTR_KPARAM_INFO
	.align		4
.L_6715:
        /*0008*/ 	.byte	0x04, 0x17
        /*000a*/ 	.short	(.L_6717 - .L_6716)
.L_6716:
        /*000c*/ 	.word	0x00000000
        /*0010*/ 	.short	0x0001
        /*0012*/ 	.short	0x0008
        /*0014*/ 	.byte	0x00, 0xf0, 0x21, 0x0a


	//----- nvinfo : EIATTR_KPARAM_INFO
	.align		4
.L_6717:
        /*0018*/ 	.byte	0x04, 0x17
        /*001a*/ 	.short	(.L_6719 - .L_6718)
.L_6718:
        /*001c*/ 	.word	0x00000000
        /*0020*/ 	.short	0x0000
        /*0022*/ 	.short	0x0000
        /*0024*/ 	.byte	0x00, 0xf0, 0x11, 0x00


	//----- nvinfo : EIATTR_SPARSE_MMA_MASK
	.align		4
.L_6719:
        /*0028*/ 	.byte	0x03, 0x50
        /*002a*/ 	.short	0x0000


	//----- nvinfo : EIATTR_MAXREG_COUNT
	.align		4
        /*002c*/ 	.byte	0x03, 0x1b
        /*002e*/ 	.short	0x0080


	//----- nvinfo : EIATTR_MERCURY_ISA_VERSION
	.align		4
        /*0030*/ 	.byte	0x03, 0x5f
        /*0032*/ 	.short	0x0101


	//----- nvinfo : EIATTR_EXIT_INSTR_OFFSETS
	.align		4
        /*0034*/ 	.byte	0x04, 0x1c
        /*0036*/ 	.short	(.L_6721 - .L_6720)


	//   ....[0]....
.L_6720:
        /*0038*/ 	.word	0x000045f0


	//   ....[1]....
        /*003c*/ 	.word	0x00005ce0


	//----- nvinfo : EIATTR_MAX_THREADS
	.align		4
.L_6721:
        /*0040*/ 	.byte	0x04, 0x05
        /*0042*/ 	.short	(.L_6723 - .L_6722)
.L_6722:
        /*0044*/ 	.word	0x00000080
        /*0048*/ 	.word	0x00000001
        /*004c*/ 	.word	0x00000001


	//----- nvinfo : EIATTR_CRS_STACK_SIZE
	.align		4
.L_6723:
        /*0050*/ 	.byte	0x04, 0x1e
        /*0052*/ 	.short	(.L_6725 - .L_6724)
.L_6724:
        /*0054*/ 	.word	0x00000000


	//----- nvinfo : EIATTR_CBANK_PARAM_SIZE
	.align		4
.L_6725:
        /*0058*/ 	.byte	0x03, 0x19
        /*005a*/ 	.short	0x0290


	//----- nvinfo : EIATTR_PARAM_CBANK
	.align		4
        /*005c*/ 	.byte	0x04, 0x0a
        /*005e*/ 	.short	(.L_6727 - .L_6726)
	.align		4
.L_6726:
        /*0060*/ 	.word	index@(.nv.constant0._ZN2at6native18elementwise_kernelILi128ELi4EZNS0_22gpu_kernel_impl_nocastINS0_13BinaryFunctorIhhhNS0_17BitwiseAndFunctorIhEEEEEEvRNS_18TensorIteratorBaseERKT_EUliE_EEviT1_)
        /*0064*/ 	.short	0x0210
        /*0066*/ 	.short	0x0290


	//----- nvinfo : EIATTR_SW_WAR
	.align		4
.L_6727:
        /*0068*/ 	.byte	0x04, 0x36
        /*006a*/ 	.short	(.L_6729 - .L_6728)
.L_6728:
        /*006c*/ 	.word	0x00000008
.L_6729:


//--------------------- .nv.info._ZN2at6native27unrolled_elementwise_kernelINS0_13BinaryFunctorIhhhNS0_17BitwiseAndFunctorIhEEEESt5arrayIPcLm3EELi4E23TrivialOffsetCalculatorILi2EjES9_ILi1EjENS0_6memory15LoadWithoutCastENSC_16StoreWithoutCastEEEviT_T0_T2_T3_T4_T5_ --------------------------
	.section	.nv.info._ZN2at6native27unrolled_elementwise_kernelINS0_13BinaryFunctorIhhhNS0_17BitwiseAndFunctorIhEEEESt5arrayIPcLm3EELi4E23TrivialOffsetCalculatorILi2EjES9_ILi1EjENS0_6memory15LoadWithoutCastENSC_16StoreWithoutCastEEEviT_T0_T2_T3_T4_T5_,"",@"SHT_CUDA_INFO"
	.sectionflags	@""
	.align	4


	//----- nvinfo : EIATTR_CUDA_API_VERSION
	.align		4
        /*0000*/ 	.byte	0x04, 0x37
        /*0002*/ 	.short	(.L_6731 - .L_6730)
.L_6730:
        /*0004*/ 	.word	0x00000082


	//----- nvinfo : EIATTR_KPARAM_INFO
	.align		4
.L_6731:
        /*0008*/ 	.byte	0x04, 0x17
        /*000a*/ 	.short	(.L_6733 - .L_6732)
.L_6732:
        /*000c*/ 	.word	0x00000000
        /*0010*/ 	.short	0x0006
        /*0012*/ 	.short	0x0023
        /*0014*/ 	.byte	0x00, 0xf0, 0x05, 0x00


	//----- nvinfo : EIATTR_KPARAM_INFO
	.align		4
.L_6733:
        /*0018*/ 	.byte	0x04, 0x17
        /*001a*/ 	.short	(.L_6735 - .L_6734)
.L_6734:
        /*001c*/ 	.word	0x00000000
        /*0020*/ 	.short	0x0005
        /*0022*/ 	.short	0x0022
        /*0024*/ 	.byte	0x00, 0xf0, 0x05, 0x00


	//----- nvinfo : EIATTR_KPARAM_INFO
	.align		4
.L_6735:
        /*0028*/ 	.byte	0x04, 0x17
        /*002a*/ 	.short	(.L_6737 - .L_6736)
.L_6736:
        /*002c*/ 	.word	0x00000000
        /*0030*/ 	.short	0x0004
        /*0032*/ 	.short	0x0021
        /*0034*/ 	.byte	0x00, 0xf0, 0x05, 0x00


	//----- nvinfo : EIATTR_KPARAM_INFO
	.align		4
.L_6737:
        /*0038*/ 	.byte	0x04, 0x17
        /*003a*/ 	.short	(.L_6739 - .L_6738)
.L_6738:
        /*003c*/ 	.word	0x00000000
        /*0040*/ 	.short	0x0003
        /*0042*/ 	.short	0x0020
        /*0044*/ 	.byte	0x00, 0xf0, 0x05, 0x00


	//----- nvinfo : EIATTR_KPARAM_INFO
	.align		4
.L_6739:
        /*0048*/ 	.byte	0x04, 0x17
        /*004a*/ 	.short	(.L_6741 - .L_6740)
.L_6740:
        /*004c*/ 	.word	0x00000000
        /*0050*/ 	.short	0x0002
        /*0052*/ 	.short	0x0008
        /*0054*/ 	.byte	0x00, 0xf0, 0x61, 0x00


	//----- nvinfo : EIATTR_KPARAM_INFO
	.align		4
.L_6741:
        /*0058*/ 	.byte	0x04, 0x17
        /*005a*/ 	.short	(.L_6743 - .L_6742)
.L_6742:
        /*005c*/ 	.word	0x00000000
        /*0060*/ 	.short	0x0001
        /*0062*/ 	.short	0x0004
        /*0064*/ 	.byte	0x00, 0xf0, 0x05, 0x00


	//----- nvinfo : EIATTR_KPARAM_INFO
	.align		4
.L_6743:
        /*0068*/ 	.byte	0x04, 0x17
        /*006a*/ 	.short	(.L_6745 - .L_6744)
.L_6744:
        /*006c*/ 	.word	0x00000000
        /*0070*/ 	.short	0x0000
        /*0072*/ 	.short	0x0000
        /*0074*/ 	.byte	0x00, 0xf0, 0x11, 0x00


	//----- nvinfo : EIATTR_SPARSE_MMA_MASK
	.align		4
.L_6745:
        /*0078*/ 	.byte	0x03, 0x50
        /*007a*/ 	.short	0x0000


	//----- nvinfo : EIATTR_MAXREG_COUNT
	.align		4
        /*007c*/ 	.byte	0x03, 0x1b
        /*007e*/ 	.short	0x00ff


	//----- nvinfo : EIATTR_MERCURY_ISA_VERSION
	.align		4
        /*0080*/ 	.byte	0x03, 0x5f
        /*0082*/ 	.short	0x0101


	//----- nvinfo : EIATTR_EXIT_INSTR_OFFSETS
	.align		4
        /*0084*/ 	.byte	0x04, 0x1c
        /*0086*/ 	.short	(.L_6747 - .L_6746)


	//   ....[0]....
.L_6746:
        /*0088*/ 	.word	0x00000550


	//   ....[1]....
        /*008c*/ 	.word	0x000005c0


	//----- nvinfo : EIATTR_MAX_THREADS
	.align		4
.L_6747:
        /*0090*/ 	.byte	0x04, 0x05
        /*0092*/ 	.short	(.L_6749 - .L_6748)
.L_6748:
        /*0094*/ 	.word	0x00000080
        /*0098*/ 	.word	0x00000001
        /*009c*/ 	.word	0x00000001


	//----- nvinfo : EIATTR_CRS_STACK_SIZE
	.align		4
.L_6749:
        /*00a0*/ 	.byte	0x04, 0x1e
        /*00a2*/ 	.short	(.L_6751 - .L_6750)
.L_6750:
        /*00a4*/ 	.word	0x00000000


	//----- nvinfo : EIATTR_CBANK_PARAM_SIZE
	.align		4
.L_6751:
        /*00a8*/ 	.byte	0x03, 0x19
        /*00aa*/ 	.short	0x0024


	//----- nvinfo : EIATTR_PARAM_CBANK
	.align		4
        /*00ac*/ 	.byte	0x04, 0x0a
        /*00ae*/ 	.short	(.L_6753 - .L_6752)
	.align		4
.L_6752:
        /*00b0*/ 	.word	index@(.nv.constant0._ZN2at6native27unrolled_elementwise_kernelINS0_13BinaryFunctorIhhhNS0_17BitwiseAndFunctorIhEEEESt5arrayIPcLm3EELi4E23TrivialOffsetCalculatorILi2EjES9_ILi1EjENS0_6memory15LoadWithoutCastENSC_16StoreWithoutCastEEEviT_T0_T2_T3_T4_T5_)
        /*00b4*/ 	.short	0x0210
        /*00b6*/ 	.short	0x0024


	//----- nvinfo : EIATTR_SW_WAR
	.align		4
.L_6753:
        /*00b8*/ 	.byte	0x04, 0x36
        /*00ba*/ 	.short	(.L_6755 - .L_6754)
.L_6754:
        /*00bc*/ 	.word	0x00000008
.L_6755:


//--------------------- .nv.info._ZN2at6native29vectorized_elementwise_kernelILi2ENS0_13BinaryFunctorIhhhNS0_17BitwiseAndFunctorIhEEEESt5arrayIPcLm3EEEEviT0_T1_ --------------------------
	.section	.nv.info._ZN2at6native29vectorized_elementwise_kernelILi2ENS0_13BinaryFunctorIhhhNS0_17BitwiseAndFunctorIhEEEESt5arrayIPcLm3EEEEviT0_T1_,"",@"SHT_CUDA_INFO"
	.sectionflags	@""
	.align	4


	//----- nvinfo : EIATTR_CUDA_API_VERSION
	.align		4
        /*0000*/ 	.byte	0x04, 0x37
        /*0002*/ 	.short	(.L_6757 - .L_6756)
.L_6756:
        /*0004*/ 	.word	0x00000082


	//----- nvinfo : EIATTR_KPARAM_INFO
	.align		4
.L_6757:
        /*0008*/ 	.byte	0x04, 0x17
        /*000a*/ 	.short	(.L_6759 - .L_6758)
.L_6758:
        /*000c*/ 	.word	0x00000000
        /*0010*/ 	.short	0x0002
        /*0012*/ 	.short	0x0008
        /*0014*/ 	.byte	0x00, 0xf0, 0x61, 0x00


	//----- nvinfo : EIATTR_KPARAM_INFO
	.align		4
.L_6759:
        /*0018*/ 	.byte	0x04, 0x17
        /*001a*/ 	.short	(.L_6761 - .L_6760)
.L_6760:
        /*001c*/ 	.word	0x00000000
        /*0020*/ 	.short	0x0001
        /*0022*/ 	.short	0x0004
        /*0024*/ 	.byte	0x00, 0xf0, 0x05, 0x00


	//----- nvinfo : EIATTR_KPARAM_INFO
	.align		4
.L_6761:
        /*0028*/ 	.byte	0x04, 0x17
        /*002a*/ 	.short	(.L_6763 - .L_6762)
.L_6762:
        /*002c*/ 	.word	0x00000000
        /*0030*/ 	.short	0x0000
        /*0032*/ 	.short	0x0000
        /*0034*/ 	.byte	0x00, 0xf0, 0x11, 0x00


	//----- nvinfo : EIATTR_SPARSE_MMA_MASK
	.align		4
.L_6763:
        /*0038*/ 	.byte	0x03, 0x50
        /*003a*/ 	.short	0x0000


	//----- nvinfo : EIATTR_MAXREG_COUNT
	.align		4
        /*003c*/ 	.byte	0x03, 0x1b
        /*003e*/ 	.short	0x00ff


	//----- nvinfo : EIATTR_MERCURY_ISA_VERSION
	.align		4
        /*0040*/ 	.byte	0x03, 0x5f
        /*0042*/ 	.short	0x0101


	//----- nvinfo : EIATTR_EXIT_INSTR_OFFSETS
	.align		4
        /*0044*/ 	.byte	0x04, 0x1c
        /*0046*/ 	.short	(.L_6765 - .L_6764)


	//   ....[0]....
.L_6764:
        /*0048*/ 	.word	0x00000440


	//   ....[1]....
        /*004c*/ 	.word	0x00000f30


	//   ....[2]....
        /*0050*/ 	.word	0x00000f90


	//----- nvinfo : EIATTR_MAX_THREADS
	.align		4
.L_6765:
        /*0054*/ 	.byte	0x04, 0x05
        /*0056*/ 	.short	(.L_6767 - .L_6766)
.L_6766:
        /*0058*/ 	.word	0x00000080
        /*005c*/ 	.word	0x00000001
        /*0060*/ 	.word	0x00000001


	//----- nvinfo : EIATTR_CRS_STACK_SIZE
	.align		4
.L_6767:
        /*0064*/ 	.byte	0x04, 0x1e
        /*0066*/ 	.short	(.L_6769 - .L_6768)
.L_6768:
        /*0068*/ 	.word	0x00000000


	//----- nvinfo : EIATTR_CBANK_PARAM_SIZE
	.align		4
.L_6769:
        /*006c*/ 	.byte	0x03, 0x19
        /*006e*/ 	.short	0x0020


	//----- nvinfo : EIATTR_PARAM_CBANK
	.align		4
        /*0070*/ 	.byte	0x04, 0x0a
        /*0072*/ 	.short	(.L_6771 - .L_6770)
	.align		4
.L_6770:
        /*0074*/ 	.word	index@(.nv.constant0._ZN2at6native29vectorized_elementwise_kernelILi2ENS0_13BinaryFunctorIhhhNS0_17BitwiseAndFunctorIhEEEESt5arrayIPcLm3EEEEviT0_T1_)
        /*0078*/ 	.short	0x0210
        /*007a*/ 	.short	0x0020


	//----- nvinfo : EIATTR_SW_WAR
	.align		4
.L_6771:
        /*007c*/ 	.byte	0x04, 0x36
        /*007e*/ 	.short	(.L_6773 - .L_6772)
.L_6772:
        /*0080*/ 	.word	0x00000008
.L_6773:


//--------------------- .nv.info._ZN2at6native29vectorized_elementwise_kernelILi4ENS0_13BinaryFunctorIhhhNS0_17BitwiseAndFunctorIhEEEESt5arrayIPcLm3EEEEviT0_T1_ --------------------------
	.section	.nv.info._ZN2at6native29vectorized_elementwise_kernelILi4ENS0_13BinaryFunctorIhhhNS0_17BitwiseAndFunctorIhEEEESt5arrayIPcLm3EEEEviT0_T1_,"",@"SHT_CUDA_INFO"
	.sectionflags	@""
	.align	4


	//----- nvinfo : EIATTR_CUDA_API_VERSION
	.align		4
        /*0000*/ 	.byte	0x04, 0x37
        /*0002*/ 	.short	(.L_6775 - .L_6774)
.L_6774:
        /*0004*/ 	.word	0x00000082


	//----- nvinfo : EIATTR_KPARAM_INFO
	.align		4
.L_6775:
        /*0008*/ 	.byte	0x04, 0x17
        /*000a*/ 	.short	(.L_6777 - .L_6776)
.L_6776:
        /*000c*/ 	.word	0x00000000
        /*0010*/ 	.short	0x0002
        /*0012*/ 	.short	0x0008
        /*0014*/ 	.byte	0x00, 0xf0, 0x61, 0x00


	//----- nvinfo : EIATTR_KPARAM_INFO
	.align		4
.L_6777:
        /*0018*/ 	.byte	0x04, 0x17
        /*001a*/ 	.short	(.L_6779 - .L_6778)
.L_6778:
        /*001c*/ 	.word	0x00000000
        /*0020*/ 	.short	0x0001
        /*0022*/ 	.short	0x0004
        /*0024*/ 	.byte	0x00, 0xf0, 0x05, 0x00


	//----- nvinfo : EIATTR_KPARAM_INFO
	.align		4
.L_6779:
        /*0028*/ 	.byte	0x04, 0x17
        /*002a*/ 	.short	(.L_6781 - .L_6780)
.L_6780:
        /*002c*/ 	.word	0x00000000
        /*0030*/ 	.short	0x0000
        /*0032*/ 	.short	0x0000
        /*0034*/ 	.byte	0x00, 0xf0, 0x11, 0x00


	//----- nvinfo : EIATTR_SPARSE_MMA_MASK
	.align		4
.L_6781:
        /*0038*/ 	.byte	0x03, 0x50
        /*003a*/ 	.short	0x0000


	//----- nvinfo : EIATTR_MAXREG_COUNT
	.align		4
        /*003c*/ 	.byte	0x03, 0x1b
        /*003e*/ 	.short	0x00ff


	//----- nvinfo : EIATTR_MERCURY_ISA_VERSION
	.align		4
        /*0040*/ 	.byte	0x03, 0x5f
        /*0042*/ 	.short	0x0101


	//----- nvinfo : EIATTR_EXIT_INSTR_OFFSETS
	.align		4
        /*0044*/ 	.byte	0x04, 0x1c
        /*0046*/ 	.short	(.L_6783 - .L_6782)


	//   ....[0]....
.L_6782:
        /*0048*/ 	.word	0x00000400


	//   ....[1]....
        /*004c*/ 	.word	0x00000ef0


	//   ....[2]....
        /*0050*/ 	.word	0x00000f50


	//----- nvinfo : EIATTR_MAX_THREADS
	.align		4
.L_6783:
        /*0054*/ 	.byte	0x04, 0x05
        /*0056*/ 	.short	(.L_6785 - .L_6784)
.L_6784:
        /*0058*/ 	.word	0x00000080
        /*005c*/ 	.word	0x00000001
        /*0060*/ 	.word	0x00000001


	//----- nvinfo : EIATTR_CRS_STACK_SIZE
	.align		4
.L_6785:
        /*0064*/ 	.byte	0x04, 0x1e
        /*0066*/ 	.short	(.L_6787 - .L_6786)
.L_6786:
        /*0068*/ 	.word	0x00000000


	//----- nvinfo : EIATTR_CBANK_PARAM_SIZE
	.align		4
.L_6787:
        /*006c*/ 	.byte	0x03, 0x19
        /*006e*/ 	.short	0x0020


	//----- nvinfo : EIATTR_PARAM_CBANK
	.align		4
        /*0070*/ 	.byte	0x04, 0x0a
        /*0072*/ 	.short	(.L_6789 - .L_6788)
	.align		4
.L_6788:
        /*0074*/ 	.word	index@(.nv.constant0._ZN2at6native29vectorized_elementwise_kernelILi4ENS0_13BinaryFunctorIhhhNS0_17BitwiseAndFunctorIhEEEESt5arrayIPcLm3EEEEviT0_T1_)
        /*0078*/ 	.short	0x0210
        /*007a*/ 	.short	0x0020


	//----- nvinfo : EIATTR_SW_WAR
	.align		4
.L_6789:
        /*007c*/ 	.byte	0x04, 0x36
        /*007e*/ 	.short	(.L_6791 - .L_6790)
.L_6790:
        /*0080*/ 	.word	0x00000008
.L_6791:


//--------------------- .nv.info._ZN2at6native29vectorized_elementwise_kernelILi8ENS0_13BinaryFunctorIhhhNS0_17BitwiseAndFunctorIhEEEESt5arrayIPcLm3EEEEviT0_T1_ --------------------------
	.section	.nv.info._ZN2at6native29vectorized_elementwise_kernelILi8ENS0_13BinaryFunctorIhhhNS0_17BitwiseAndFunctorIhEEEESt5arrayIPcLm3EEEEviT0_T1_,"",@"SHT_CUDA_INFO"
	.sectionflags	@""
	.align	4


	//----- nvinfo : EIATTR_CUDA_API_VERSION
	.align		4
        /*0000*/ 	.byte	0x04, 0x37
        /*0002*/ 	.short	(.L_6793 - .L_6792)
.L_6792:
        /*0004*/ 	.word	0x00000082


	//----- nvinfo : EIATTR_KPARAM_INFO
	.align		4
.L_6793:
        /*0008*/ 	.byte	0x04, 0x17
        /*000a*/ 	.short	(.L_6795 - .L_6794)
.L_6794:
        /*000c*/ 	.word	0x00000000
        /*0010*/ 	.short	0x0002
        /*0012*/ 	.short	0x0008
        /*0014*/ 	.byte	0x00, 0xf0, 0x61, 0x00


	//----- nvinfo : EIATTR_KPARAM_INFO
	.align		4
.L_6795:
        /*0018*/ 	.byte	0x04, 0x17
        /*001a*/ 	.short	(.L_6797 - .L_6796)
.L_6796:
        /*001c*/ 	.word	0x00000000
        /*0020*/ 	.short	0x0001
        /*0022*/ 	.short	0x0004
        /*0024*/ 	.byte	0x00, 0xf0, 0x05, 0x00


	//----- nvinfo : EIATTR_KPARAM_INFO
	.align		4
.L_6797:
        /*0028*/ 	.byte	0x04, 0x17
        /*002a*/ 	.short	(.L_6799 - .L_6798)
.L_6798:
        /*002c*/ 	.word	0x00000000
        /*0030*/ 	.short	0x0000
        /*0032*/ 	.short	0x0000
        /*0034*/ 	.byte	0x00, 0xf0, 0x11, 0x00


	//----- nvinfo : EIATTR_SPARSE_MMA_MASK
	.align		4
.L_6799:
        /*0038*/ 	.byte	0x03, 0x50
        /*003a*/ 	.short	0x0000


	//----- nvinfo : EIATTR_MAXREG_COUNT
	.align		4
        /*003c*/ 	.byte	0x03, 0x1b
        /*003e*/ 	.short	0x00ff


	//----- nvinfo : EIATTR_MERCURY_ISA_VERSION
	.align		4
        /*0040*/ 	.byte	0x03, 0x5f
        /*0042*/ 	.short	0x0101


	//----- nvinfo : EIATTR_EXIT_INSTR_OFFSETS
	.align		4
        /*0044*/ 	.byte	0x04, 0x1c
        /*0046*/ 	.short	(.L_6801 - .L_6800)


	//   ....[0]....
.L_6800:
        /*0048*/ 	.word	0x000003b0


	//   ....[1]....
        /*004c*/ 	.word	0x00000ea0


	//   ....[2]....
        /*0050*/ 	.word	0x00000f00


	//----- nvinfo : EIATTR_MAX_THREADS
	.align		4
.L_6801:
        /*0054*/ 	.byte	0x04, 0x05
        /*0056*/ 	.short	(.L_6803 - .L_6802)
.L_6802:
        /*0058*/ 	.word	0x00000080
        /*005c*/ 	.word	0x00000001
        /*0060*/ 	.word	0x00000001


	//----- nvinfo : EIATTR_CRS_STACK_SIZE
	.align		4
.L_6803:
        /*0064*/ 	.byte	0x04, 0x1e
        /*0066*/ 	.short	(.L_6805 - .L_6804)
.L_6804:
        /*0068*/ 	.word	0x00000000


	//----- nvinfo : EIATTR_CBANK_PARAM_SIZE
	.align		4
.L_6805:
        /*006c*/ 	.byte	0x03, 0x19
        /*006e*/ 	.short	0x0020


	//----- nvinfo : EIATTR_PARAM_CBANK
	.align		4
        /*0070*/ 	.byte	0x04, 0x0a
        /*0072*/ 	.short	(.L_6807 - .L_6806)
	.align		4
.L_6806:
        /*0074*/ 	.word	index@(.nv.constant0._ZN2at6native29vectorized_elementwise_kernelILi8ENS0_13BinaryFunctorIhhhNS0_17BitwiseAndFunctorIhEEEESt5arrayIPcLm3EEEEviT0_T1_)
        /*0078*/ 	.short	0x0210
        /*007a*/ 	.short	0x0020


	//----- nvinfo : EIATTR_SW_WAR
	.align		4
.L_6807:
        /*007c*/ 	.byte	0x04, 0x36
        /*007e*/ 	.short	(.L_6809 - .L_6808)
.L_6808:
        /*0080*/ 	.word	0x00000008
.L_6809:


//--------------------- .nv.callgraph             --------------------------
	.section	.nv.callgraph,"",@"SHT_CUDA_CALLGRAPH"
	.align	4
	.sectionentsize	8
	.align		4
        /*0000*/ 	.word	0x00000000
	.align		4
        /*0004*/ 	.word	0xffffffff
	.align		4
        /*0008*/ 	.word	index@(_ZN2at6native18elementwise_kernelILi128ELi4EZNS0_15gpu_kernel_implINS0_13AUnaryFunctorIbbbNS0_17BitwiseXorFunctorIbEEEEEEvRNS_18TensorIteratorBaseERKT_EUliE_EEviT1_)
	.align		4
        /*000c*/ 	.word	index@(__assertfail)
	.align		4
        /*0010*/ 	.word	index@(_ZN2at6native27unrolled_elementwise_kernelINS0_13AUnaryFunctorIbbbNS0_17BitwiseXorFunctorIbEEEESt5arrayIPcLm2EELi4E23TrivialOffsetCalculatorILi1EjESA_NS0_6memory12LoadWithCastILi1EEENSB_13StoreWithCastILi1EEEEEviT_T0_T2_T3_T4_T5_)
	.align		4
        /*0014*/ 	.word	index@(__assertfail)
	.align		4
        /*0018*/ 	.word	index@(_ZN2at6native18elementwise_kernelILi128ELi4EZNS0_15gpu_kernel_implINS0_13BinaryFunctorIbbbNS0_17BitwiseXorFunctorIbEEEEEEvRNS_18TensorIteratorBaseERKT_EUliE_EEviT1_)
	.align		4
        /*001c*/ 	.word	index@(__assertfail)
	.align		4
        /*0020*/ 	.word	index@(_ZN2at6native27unrolled_elementwise_kernelINS0_13BinaryFunctorIbbbNS0_17BitwiseXorFunctorIbEEEESt5arrayIPcLm3EELi4E23TrivialOffsetCalculatorILi2EjES9_ILi1EjENS0_6memory12LoadWithCastILi2EEENSC_13StoreWithCastILi1EEEEEviT_T0_T2_T3_T4_T5_)
	.align		4
        /*0024*/ 	.word	index@(__assertfail)
	.align		4
        /*0028*/ 	.word	index@(_ZN2at6native18elementwise_kernelILi128ELi4EZNS0_15gpu_kernel_implINS0_13AUnaryFunctorIsssNS0_17BitwiseXorFunctorIsEEEEEEvRNS_18TensorIteratorBaseERKT_EUliE_EEviT1_)
	.align		4
        /*002c*/ 	.word	index@(__assertfail)
	.align		4
        /*0030*/ 	.word	index@(_ZN2at6native27unrolled_elementwise_kernelINS0_13AUnaryFunctorIsssNS0_17BitwiseXorFunctorIsEEEESt5arrayIPcLm2EELi4E23TrivialOffsetCalculatorILi1EjESA_NS0_6memory12LoadWithCastILi1EEENSB_13StoreWithCastILi1EEEEEviT_T0_T2_T3_T4_T5_)
	.align		4
        /*0034*/ 	.word	index@(__assertfail)
	.align		4
        /*0038*/ 	.word	index@(_ZN2at6native18elementwise_kernelILi128ELi4EZNS0_15gpu_kernel_implINS0_13BinaryFunctorIsssNS0_17BitwiseXorFunctorIsEEEEEEvRNS_18TensorIteratorBaseERKT_EUliE_EEviT1_)
	.align		4
        /*003c*/ 	.word	index@(__assertfail)
	.align		4
        /*0040*/ 	.word	index@(_ZN2at6native27unrolled_elementwise_kernelINS0_13BinaryFunctorIsssNS0_17BitwiseXorFunctorIsEEEESt5arrayIPcLm3EELi4E23TrivialOffsetCalculatorILi2EjES9_ILi1EjENS0_6memory12LoadWithCastILi2EEENSC_13StoreWithCastILi1EEEEEviT_T0_T2_T3_T4_T5_)
	.align		4
        /*0044*/ 	.word	index@(__assertfail)
	.align		4
        /*0048*/ 	.word	index@(_ZN2at6native18elementwise_kernelILi128ELi4EZNS0_15gpu_kernel_implINS0_13AUnaryFunctorIlllNS0_17BitwiseXorFunctorIlEEEEEEvRNS_18TensorIteratorBaseERKT_EUliE_EEviT1_)
	.align		4
        /*004c*/ 	.word	index@(__assertfail)
	.align		4
        /*0050*/ 	.word	index@(_ZN2at6native27unrolled_elementwise_kernelINS0_13AUnaryFunctorIlllNS0_17BitwiseXorFunctorIlEEEESt5arrayIPcLm2EELi4E23TrivialOffsetCalculatorILi1EjESA_NS0_6memory12LoadWithCastILi1EEENSB_13StoreWithCastILi1EEEEEviT_T0_T2_T3_T4_T5_)
	.align		4
        /*0054*/ 	.word	index@(__assertfail)
	.align		4
        /*0058*/ 	.word	index@(_ZN2at6native18elementwise_kernelILi128ELi4EZNS0_15gpu_kernel_implINS0_13BinaryFunctorIlllNS0_17BitwiseXorFunctorIlEEEEEEvRNS_18TensorIteratorBaseERKT_EUliE_EEviT1_)
	.align		4
        /*005c*/ 	.word	index@(__assertfail)
	.align		4
        /*0060*/ 	.word	index@(_ZN2at6native27unrolled_elementwise_kernelINS0_13BinaryFunctorIlllNS0_17BitwiseXorFunctorIlEEEESt5arrayIPcLm3EELi4E23TrivialOffsetCalculatorILi2EjES9_ILi1EjENS0_6memory12LoadWithCastILi2EEENSC_13StoreWithCastILi1EEEEEviT_T0_T2_T3_T4_T5_)
	.align		4
        /*0064*/ 	.word	index@(__assertfail)
	.align		4
        /*0068*/ 	.word	index@(_ZN2at6native18elementwise_kernelILi128ELi4EZNS0_15gpu_kernel_implINS0_13AUnaryFunctorIiiiNS0_17BitwiseXorFunctorIiEEEEEEvRNS_18TensorIteratorBaseERKT_EUliE_EEviT1_)
	.align		4
        /*006c*/ 	.word	index@(__assertfail)
	.align		4
        /*0070*/ 	.word	index@(_ZN2at6native27unrolled_elementwise_kernelINS0_13AUnaryFunctorIiiiNS0_17BitwiseXorFunctorIiEEEESt5arrayIPcLm2EELi4E23TrivialOffsetCalculatorILi1EjESA_NS0_6memory12LoadWithCastILi1EEENSB_13StoreWithCastILi1EEEEEviT_T0_T2_T3_T4_T5_)
	.align		4
        /*0074*/ 	.word	index@(__assertfail)
	.align		4
        /*0078*/ 	.word	index@(_ZN2at6native18elementwise_kernelILi128ELi4EZNS0_15gpu_kernel_implINS0_13BinaryFunctorIiiiNS0_17BitwiseXorFunctorIiEEEEEEvRNS_18TensorIteratorBaseERKT_EUliE_EEviT1_)
	.align		4
        /*007c*/ 	.word	index@(__assertfail)
	.align		4
        /*0080*/ 	.word	index@(_ZN2at6native27unrolled_elementwise_kernelINS0_13BinaryFunctorIiiiNS0_17BitwiseXorFunctorIiEEEESt5arrayIPcLm3EELi4E23TrivialOffsetCalculatorILi2EjES9_ILi1EjENS0_6memory12LoadWithCastILi2EEENSC_13StoreWithCastILi1EEEEEviT_T0_T2_T3_T4_T5_)
	.align		4
        /*0084*/ 	.word	index@(__assertfail)
	.align		4
        /*0088*/ 	.word	index@(_ZN2at6native18elementwise_kernelILi128ELi4EZNS0_15gpu_kernel_implINS0_13AUnaryFunctorIaaaNS0_17BitwiseXorFunctorIaEEEEEEvRNS_18TensorIteratorBaseERKT_EUliE_EEviT1_)
	.align		4
        /*008c*/ 	.word	index@(__assertfail)
	.align		4
        /*0090*/ 	.word	index@(_ZN2at6native27unrolled_elementwise_kernelINS0_13AUnaryFunctorIaaaNS0_17BitwiseXorFunctorIaEEEESt5arrayIPcLm2EELi4E23TrivialOffsetCalculatorILi1EjESA_NS0_6memory12LoadWithCastILi1EEENSB_13StoreWithCastILi1EEEEEviT_T0_T2_T3_T4_T5_)
	.align		4
        /*0094*/ 	.word	index@(__assertfail)
	.align		4
        /*0098*/ 	.word	index@(_ZN2at6native18elementwise_kernelILi128ELi4EZNS0_15gpu_kernel_implINS0_13BinaryFunctorIaaaNS0_17BitwiseXorFunctorIaEEEEEEvRNS_18TensorIteratorBaseERKT_EUliE_EEviT1_)
	.align		4
        /*009c*/ 	.word	index@(__assertfail)
	.align		4
        /*00a0*/ 	.word	index@(_ZN2at6native27unrolled_elementwise_kernelINS0_13BinaryFunctorIaaaNS0_17BitwiseXorFunctorIaEEEESt5arrayIPcLm3EELi4E23TrivialOffsetCalculatorILi2EjES9_ILi1EjENS0_6memory12LoadWithCastILi2EEENSC_13StoreWithCastILi1EEEEEviT_T0_T2_T3_T4_T5_)
	.align		4
        /*00a4*/ 	.word	index@(__assertfail)
	.align		4
        /*00a8*/ 	.word	index@(_ZN2at6native18elementwise_kernelILi128ELi4EZNS0_15gpu_kernel_implINS0_13AUnaryFunctorIhhhNS0_17BitwiseXorFunctorIhEEEEEEvRNS_18TensorIteratorBaseERKT_EUliE_EEviT1_)
	.align		4
        /*00ac*/ 	.word	index@(__assertfail)
	.align		4
        /*00b0*/ 	.word	index@(_ZN2at6native27unrolled_elementwise_kernelINS0_13AUnaryFunctorIhhhNS0_17BitwiseXorFunctorIhEEEESt5arrayIPcLm2EELi4E23TrivialOffsetCalculatorILi1EjESA_NS0_6memory12LoadWithCastILi1EEENSB_13StoreWithCastILi1EEEEEviT_T0_T2_T3_T4_T5_)
	.align		4
        /*00b4*/ 	.word	index@(__assertfail)
	.align		4
        /*00b8*/ 	.word	index@(_ZN2at6native18elementwise_kernelILi128ELi4EZNS0_15gpu_kernel_implINS0_13BinaryFunctorIhhhNS0_17BitwiseXorFunctorIhEEEEEEvRNS_18TensorIteratorBaseERKT_EUliE_EEviT1_)
	.align		4
        /*00bc*/ 	.word	index@(__assertfail)
	.align		4
        /*00c0*/ 	.word	index@(_ZN2at6native27unrolled_elementwise_kernelINS0_13BinaryFunctorIhhhNS0_17BitwiseXorFunctorIhEEEESt5arrayIPcLm3EELi4E23TrivialOffsetCalculatorILi2EjES9_ILi1EjENS0_6memory12LoadWithCastILi2EEENSC_13StoreWithCastILi1EEEEEviT_T0_T2_T3_T4_T5_)
	.align		4
        /*00c4*/ 	.word	index@(__assertfail)
	.align		4
        /*00c8*/ 	.word	index@(_ZN2at6native18elementwise_kernelILi128ELi4EZNS0_15gpu_kernel_implINS0_13AUnaryFunctorIbbbNS0_16BitwiseOrFunctorIbEEEEEEvRNS_18TensorIteratorBaseERKT_EUliE_EEviT1_)
	.align		4
        /*00cc*/ 	.word	index@(__assertfail)
	.align		4
        /*00d0*/ 	.word	index@(_ZN2at6native27unrolled_elementwise_kernelINS0_13AUnaryFunctorIbbbNS0_16BitwiseOrFunctorIbEEEESt5arrayIPcLm2EELi4E23TrivialOffsetCalculatorILi1EjESA_NS0_6memory12LoadWithCastILi1EEENSB_13StoreWithCastILi1EEEEEviT_T0_T2_T3_T4_T5_)
	.align		4
        /*00d4*/ 	.word	index@(__assertfail)
	.align		4
        /*00d8*/ 	.word	index@(_ZN2at6native18elementwise_kernelILi128ELi4EZNS0_15gpu_kernel_implINS0_13BinaryFunctorIbbbNS0_16BitwiseOrFunctorIbEEEEEEvRNS_18TensorIteratorBaseERKT_EUliE_EEviT1_)
	.align		4
        /*00dc*/ 	.word	index@(__assertfail)
	.align		4
        /*00e0*/ 	.word	index@(_ZN2at6native27unrolled_elementwise_kernelINS0_13BinaryFunctorIbbbNS0_16BitwiseOrFunctorIbEEEESt5arrayIPcLm3EELi4E23TrivialOffsetCalculatorILi2EjES9_ILi1EjENS0_6memory12LoadWithCastILi2EEENSC_13StoreWithCastILi1EEEEEviT_T0_T2_T3_T4_T5_)
	.align		4
        /*00e4*/ 	.word	index@(__assertfail)
	.align		4
        /*00e8*/ 	.word	index@(_ZN2at6native18elementwise_kernelILi128ELi4EZNS0_15gpu_kernel_implINS0_13AUnaryFunctorIsssNS0_16BitwiseOrFunctorIsEEEEEEvRNS_18TensorIteratorBaseERKT_EUliE_EEviT1_)
	.align		4
        /*00ec*/ 	.word	index@(__assertfail)
	.align		4
        /*00f0*/ 	.word	index@(_ZN2at6native27unrolled_elementwise_kernelINS0_13AUnaryFunctorIsssNS0_16BitwiseOrFunctorIsEEEESt5arrayIPcLm2EELi4E23TrivialOffsetCalculatorILi1EjESA_NS0_6memory12LoadWithCastILi1EEENSB_13StoreWithCastILi1EEEEEviT_T0_T2_T3_T4_T5_)
	.align		4
        /*00f4*/ 	.word	index@(__assertfail)
	.align		4
        /*00f8*/ 	.word	index@(_ZN2at6native18elementwise_kernelILi128ELi4EZNS0_15gpu_kernel_implINS0_13BinaryFunctorIsssNS0_16BitwiseOrFunctorIsEEEEEEvRNS_18TensorIteratorBaseERKT_EUliE_EEviT1_)
	.align		4
        /*00fc*/ 	.word	index@(__assertfail)
	.align		4
        /*0100*/ 	.word	index@(_ZN2at6native27unrolled_elementwise_kernelINS0_13BinaryFunctorIsssNS0_16BitwiseOrFunctorIsEEEESt5arrayIPcLm3EELi4E23TrivialOffsetCalculatorILi2EjES9_ILi1EjENS0_6memory12LoadWithCastILi2EEENSC_13StoreWithCastILi1EEEEEviT_T0_T2_T3_T4_T5_)
	.align		4
        /*0104*/ 	.word	index@(__assertfail)
	.align		4
        /*0108*/ 	.word	index@(_ZN2at6native18elementwise_kernelILi128ELi4EZNS0_15gpu_kernel_implINS0_13AUnaryFunctorIlllNS0_16BitwiseOrFunctorIlEEEEEEvRNS_18TensorIteratorBaseERKT_EUliE_EEviT1_)
	.align		4
        /*010c*/ 	.word	index@(__assertfail)
	.align		4
        /*0110*/ 	.word	index@(_ZN2at6native27unrolled_elementwise_kernelINS0_13AUnaryFunctorIlllNS0_16BitwiseOrFunctorIlEEEESt5arrayIPcLm2EELi4E23TrivialOffsetCalculatorILi1EjESA_NS0_6memory12LoadWithCastILi1EEENSB_13StoreWithCastILi1EEEEEviT_T0_T2_T3_T4_T5_)
	.align		4
        /*0114*/ 	.word	index@(__assertfail)
	.align		4
        /*0118*/ 	.word	index@(_ZN2at6native18elementwise_kernelILi128ELi4EZNS0_15gpu_kernel_implINS0_13BinaryFunctorIlllNS0_16BitwiseOrFunctorIlEEEEEEvRNS_18TensorIteratorBaseERKT_EUliE_EEviT1_)
	.align		4
        /*011c*/ 	.word	index@(__assertfail)
	.align		4
        /*0120*/ 	.word	index@(_ZN2at6native27unrolled_elementwise_kernelINS0_13BinaryFunctorIlllNS0_16BitwiseOrFunctorIlEEEESt5arrayIPcLm3EELi4E23TrivialOffsetCalculatorILi2EjES9_ILi1EjENS0_6memory12LoadWithCastILi2EEENSC_13StoreWithCastILi1EEEEEviT_T0_T2_T3_T4_T5_)
	.align		4
        /*0124*/ 	.word	index@(__assertfail)
	.align		4
        /*0128*/ 	.word	index@(_ZN2at6native18elementwise_kernelILi128ELi4EZNS0_15gpu_kernel_implINS0_13AUnaryFunctorIiiiNS0_16BitwiseOrFunctorIiEEEEEEvRNS_18TensorIteratorBaseERKT_EUliE_EEviT1_)
	.align		4
        /*012c*/ 	.word	index@(__assertfail)
	.align		4
        /*0130*/ 	.word	index@(_ZN2at6native27unrolled_elementwise_kernelINS0_13AUnaryFunctorIiiiNS0_16BitwiseOrFunctorIiEEEESt5arrayIPcLm2EELi4E23TrivialOffsetCalculatorILi1EjESA_NS0_6memory12LoadWithCastILi1EEENSB_13StoreWithCastILi1EEEEEviT_T0_T2_T3_T4_T5_)
	.align		4
        /*0134*/ 	.word	index@(__assertfail)
	.align		4
        /*0138*/ 	.word	index@(_ZN2at6native18elementwise_kernelILi128ELi4EZNS0_15gpu_kernel_implINS0_13BinaryFunctorIiiiNS0_16BitwiseOrFunctorIiEEEEEEvRNS_18TensorIteratorBaseERKT_EUliE_EEviT1_)
	.align		4
        /*013c*/ 	.word	index@(__assertfail)
	.align		4
        /*0140*/ 	.word	index@(_ZN2at6native27unrolled_elementwise_kernelINS0_13BinaryFunctorIiiiNS0_16BitwiseOrFunctorIiEEEESt5arrayIPcLm3EELi4E23TrivialOffsetCalculatorILi2EjES9_ILi1EjENS0_6memory12LoadWithCastILi2EEENSC_13StoreWithCastILi1EEEEEviT_T0_T2_T3_T4_T5_)
	.align		4
        /*0144*/ 	.word	index@(__assertfail)
	.align		4
        /*0148*/ 	.word	index@(_ZN2at6native18elementwise_kernelILi128ELi4EZNS0_15gpu_kernel_implINS0_13AUnaryFunctorIaaaNS0_16BitwiseOrFunctorIaEEEEEEvRNS_18TensorIteratorBaseERKT_EUliE_EEviT1_)
	.align		4
        /*014c*/ 	.word	index@(__assertfail)
	.align		4
        /*0150*/ 	.word	index@(_ZN2at6native27unrolled_elementwise_kernelINS0_13AUnaryFunctorIaaaNS0_16BitwiseOrFunctorIaEEEESt5arrayIPcLm2EELi4E23TrivialOffsetCalculatorILi1EjESA_NS0_6memory12LoadWithCastILi1EEENSB_13StoreWithCastILi1EEEEEviT_T0_T2_T3_T4_T5_)
	.align		4
        /*0154*/ 	.word	index@(__assertfail)
	.align		4
        /*0158*/ 	.word	index@(_ZN2at6native18elementwise_kernelILi128ELi4EZNS0_15gpu_kernel_implINS0_13BinaryFunctorIaaaNS0_16BitwiseOrFunctorIaEEEEEEvRNS_18TensorIteratorBaseERKT_EUliE_EEviT1_)
	.align		4
        /*015c*/ 	.word	index@(__assertfail)
	.align		4
        /*0160*/ 	.word	index@(_ZN2at6native27unrolled_elementwise_kernelINS0_13BinaryFunctorIaaaNS0_16BitwiseOrFunctorIaEEEESt5arrayIPcLm3EELi4E23TrivialOffsetCalculatorILi2EjES9_ILi1EjENS0_6memory12LoadWithCastILi2EEENSC_13StoreWithCastILi1EEEEEviT_T0_T2_T3_T4_T5_)
	.align		4
        /*0164*/ 	.word	index@(__assertfail)
	.align		4
        /*0168*/ 	.word	index@(_ZN2at6native18elementwise_kernelILi128ELi4EZNS0_15gpu_kernel_implINS0_13AUnaryFunctorIhhhNS0_16BitwiseOrFunctorIhEEEEEEvRNS_18TensorIteratorBaseERKT_EUliE_EEviT1_)
	.align		4
        /*016c*/ 	.word	index@(__assertfail)
	.align		4
        /*0170*/ 	.word	index@(_ZN2at6native27unrolled_elementwise_kernelINS0_13AUnaryFunctorIhhhNS0_16BitwiseOrFunctorIhEEEESt5arrayIPcLm2EELi4E23TrivialOffsetCalculatorILi1EjESA_NS0_6memory12LoadWithCastILi1EEENSB_13StoreWithCastILi1EEEEEviT_T0_T2_T3_T4_T5_)
	.align		4
        /*0174*/ 	.word	index@(__assertfail)
	.align		4
        /*0178*/ 	.word	index@(_ZN2at6native18elementwise_kernelILi128ELi4EZNS0_15gpu_kernel_implINS0_13BinaryFunctorIhhhNS0_16BitwiseOrFunctorIhEEEEEEvRNS_18TensorIteratorBaseERKT_EUliE_EEviT1_)
	.align		4
        /*017c*/ 	.word	index@(__assertfail)
	.align		4
        /*0180*/ 	.word	index@(_ZN2at6native27unrolled_elementwise_kernelINS0_13BinaryFunctorIhhhNS0_16BitwiseOrFunctorIhEEEESt5arrayIPcLm3EELi4E23TrivialOffsetCalculatorILi2EjES9_ILi1EjENS0_6memory12LoadWithCastILi2EEENSC_13StoreWithCastILi1EEEEEviT_T0_T2_T3_T4_T5_)
	.align		4
        /*0184*/ 	.word	index@(__assertfail)
	.align		4
        /*0188*/ 	.word	index@(_ZN2at6native18elementwise_kernelILi128ELi4EZNS0_15gpu_kernel_implINS0_13AUnaryFunctorIbbbNS0_17BitwiseAndFunctorIbEEEEEEvRNS_18TensorIteratorBaseERKT_EUliE_EEviT1_)
	.align		4
        /*018c*/ 	.word	index@(__assertfail)
	.align		4
        /*0190*/ 	.word	index@(_ZN2at6native27unrolled_elementwise_kernelINS0_13AUnaryFunctorIbbbNS0_17BitwiseAndFunctorIbEEEESt5arrayIPcLm2EELi4E23TrivialOffsetCalculatorILi1EjESA_NS0_6memory12LoadWithCastILi1EEENSB_13StoreWithCastILi1EEEEEviT_T0_T2_T3_T4_T5_)
	.align		4
        /*0194*/ 	.word	index@(__assertfail)
	.align		4
        /*0198*/ 	.word	index@(_ZN2at6native18elementwise_kernelILi128ELi4EZNS0_15gpu_kernel_implINS0_13BinaryFunctorIbbbNS0_17BitwiseAndFunctorIbEEEEEEvRNS_18TensorIteratorBaseERKT_EUliE_EEviT1_)
	.align		4
        /*019c*/ 	.word	index@(__assertfail)
	.align		4
        /*01a0*/ 	.word	index@(_ZN2at6native27unrolled_elementwise_kernelINS0_13BinaryFunctorIbbbNS0_17BitwiseAndFunctorIbEEEESt5arrayIPcLm3EELi4E23TrivialOffsetCalculatorILi2EjES9_ILi1EjENS0_6memory12LoadWithCastILi2EEENSC_13StoreWithCastILi1EEEEEviT_T0_T2_T3_T4_T5_)
	.align		4
        /*01a4*/ 	.word	index@(__assertfail)
	.align		4
        /*01a8*/ 	.word	index@(_ZN2at6native18elementwise_kernelILi128ELi4EZNS0_15gpu_kernel_implINS0_13AUnaryFunctorIsssNS0_17BitwiseAndFunctorIsEEEEEEvRNS_18TensorIteratorBaseERKT_EUliE_EEviT1_)
	.align		4
        /*01ac*/ 	.word	index@(__assertfail)
	.align		4
        /*01b0*/ 	.word	index@(_ZN2at6native27unrolled_elementwise_kernelINS0_13AUnaryFunctorIsssNS0_17BitwiseAndFunctorIsEEEESt5arrayIPcLm2EELi4E23TrivialOffsetCalculatorILi1EjESA_NS0_6memory12LoadWithCastILi1EEENSB_13StoreWithCastILi1EEEEEviT_T0_T2_T3_T4_T5_)
	.align		4
        /*01b4*/ 	.word	index@(__assertfail)
	.align		4
        /*01b8*/ 	.word	index@(_ZN2at6native18elementwise_kernelILi128ELi4EZNS0_15gpu_kernel_implINS0_13BinaryFunctorIsssNS0_17BitwiseAndFunctorIsEEEEEEvRNS_18TensorIteratorBaseERKT_EUliE_EEviT1_)
	.align		4
        /*01bc*/ 	.word	index@(__assertfail)
	.align		4
        /*01c0*/ 	.word	index@(_ZN2at6native27unrolled_elementwise_kernelINS0_13BinaryFunctorIsssNS0_17BitwiseAndFunctorIsEEEESt5arrayIPcLm3EELi4E23TrivialOffsetCalculatorILi2EjES9_ILi1EjENS0_6memory12LoadWithCastILi2EEENSC_13StoreWithCastILi1EEEEEviT_T0_T2_T3_T4_T5_)
	.align		4
        /*01c4*/ 	.word	index@(__assertfail)
	.align		4
        /*01c8*/ 	.word	index@(_ZN2at6native18elementwise_kernelILi128ELi4EZNS0_15gpu_kernel_implINS0_13AUnaryFunctorIlllNS0_17BitwiseAndFunctorIlEEEEEEvRNS_18TensorIteratorBaseERKT_EUliE_EEviT1_)
	.align		4
        /*01cc*/ 	.word	index@(__assertfail)
	.align		4
        /*01d0*/ 	.word	index@(_ZN2at6native27unrolled_elementwise_kernelINS0_13AUnaryFunctorIlllNS0_17BitwiseAndFunctorIlEEEESt5arrayIPcLm2EELi4E23TrivialOffsetCalculatorILi1EjESA_NS0_6memory12LoadWithCastILi1EEENSB_13StoreWithCastILi1EEEEEviT_T0_T2_T3_T4_T5_)
	.align		4
        /*01d4*/ 	.word	index@(__assertfail)
	.align		4
        /*01d8*/ 	.word	index@(_ZN2at6native18elementwise_kernelILi128ELi4EZNS0_15gpu_kernel_implINS0_13BinaryFunctorIlllNS0_17BitwiseAndFunctorIlEEEEEEvRNS_18TensorIteratorBaseERKT_EUliE_EEviT1_)
	.align		4
        /*01dc*/ 	.word	index@(__assertfail)
	.align		4
        /*01e0*/ 	.word	index@(_ZN2at6native27unrolled_elementwise_kernelINS0_13BinaryFunctorIlllNS0_17BitwiseAndFunctorIlEEEESt5arrayIPcLm3EELi4E23TrivialOffsetCalculatorILi2EjES9_ILi1EjENS0_6memory12LoadWithCastILi2EEENSC_13StoreWithCastILi1EEEEEviT_T0_T2_T3_T4_T5_)
	.align		4
        /*01e4*/ 	.word	index@(__assertfail)
	.align		4
        /*01e8*/ 	.word	index@(_ZN2at6native18elementwise_kernelILi128ELi4EZNS0_15gpu_kernel_implINS0_13AUnaryFunctorIiiiNS0_17BitwiseAndFunctorIiEEEEEEvRNS_18TensorIteratorBaseERKT_EUliE_EEviT1_)
	.align		4
        /*01ec*/ 	.word	index@(__assertfail)
	.align		4
        /*01f0*/ 	.word	index@(_ZN2at6native27unrolled_elementwise_kernelINS0_13AUnaryFunctorIiiiNS0_17BitwiseAndFunctorIiEEEESt5arrayIPcLm2EELi4E23TrivialOffsetCalculatorILi1EjESA_NS0_6memory12LoadWithCastILi1EEENSB_13StoreWithCastILi1EEEEEviT_T0_T2_T3_T4_T5_)
	.align		4
        /*01f4*/ 	.word	index@(__assertfail)
	.align		4
        /*01f8*/ 	.word	index@(_ZN2at6native18elementwise_kernelILi128ELi4EZNS0_15gpu_kernel_implINS0_13BinaryFunctorIiiiNS0_17BitwiseAndFunctorIiEEEEEEvRNS_18TensorIteratorBaseERKT_EUliE_EEviT1_)
	.align		4
        /*01fc*/ 	.word	index@(__assertfail)
	.align		4
        /*0200*/ 	.word	index@(_ZN2at6native27unrolled_elementwise_kernelINS0_13BinaryFunctorIiiiNS0_17BitwiseAndFunctorIiEEEESt5arrayIPcLm3EELi4E23TrivialOffsetCalculatorILi2EjES9_ILi1EjENS0_6memory12LoadWithCastILi2EEENSC_13StoreWithCastILi1EEEEEviT_T0_T2_T3_T4_T5_)
	.align		4
        /*0204*/ 	.word	index@(__assertfail)
	.align		4
        /*0208*/ 	.word	index@(_ZN2at6native18elementwise_kernelILi128ELi4EZNS0_15gpu_kernel_implINS0_13AUnaryFunctorIaaaNS0_17BitwiseAndFunctorIaEEEEEEvRNS_18TensorIteratorBaseERKT_EUliE_EEviT1_)
	.align		4
        /*020c*/ 	.word	index@(__assertfail)
	.align		4
        /*0210*/ 	.word	index@(_ZN2at6native27unrolled_elementwise_kernelINS0_13AUnaryFunctorIaaaNS0_17BitwiseAndFunctorIaEEEESt5arrayIPcLm2EELi4E23TrivialOffsetCalculatorILi1EjESA_NS0_6memory12LoadWithCastILi1EEENSB_13StoreWithCastILi1EEEEEviT_T0_T2_T3_T4_T5_)
	.align		4
        /*0214*/ 	.word	index@(__assertfail)
	.align		4
        /*0218*/ 	.word	index@(_ZN2at6native18elementwise_kernelILi128ELi4EZNS0_15gpu_kernel_implINS0_13BinaryFunctorIaaaNS0_17BitwiseAndFunctorIaEEEEEEvRNS_18TensorIteratorBaseERKT_EUliE_EEviT1_)
	.align		4
        /*021c*/ 	.word	index@(__assertfail)
	.align		4
        /*0220*/ 	.word	index@(_ZN2at6native27unrolled_elementwise_kernelINS0_13BinaryFunctorIaaaNS0_17BitwiseAndFunctorIaEEEESt5arrayIPcLm3EELi4E23TrivialOffsetCalculatorILi2EjES9_ILi1EjENS0_6memory12LoadWithCastILi2EEENSC_13StoreWithCastILi1EEEEEviT_T0_T2_T3_T4_T5_)
	.align		4
        /*0224*/ 	.word	index@(__assertfail)
	.align		4
        /*0228*/ 	.word	index@(_ZN2at6native18elementwise_kernelILi128ELi4EZNS0_15gpu_kernel_implINS0_13AUnaryFunctorIhhhNS0_17BitwiseAndFunctorIhEEEEEEvRNS_18TensorIteratorBaseERKT_EUliE_EEviT1_)
	.align		4
        /*022c*/ 	.word	index@(__assertfail)
	.align		4
        /*0230*/ 	.word	index@(_ZN2at6native27unrolled_elementwise_kernelINS0_13AUnaryFunctorIhhhNS0_17BitwiseAndFunctorIhEEEESt5arrayIPcLm2EELi4E23TrivialOffsetCalculatorILi1EjESA_NS0_6memory12LoadWithCastILi1EEENSB_13StoreWithCastILi1EEEEEviT_T0_T2_T3_T4_T5_)
	.align		4
        /*0234*/ 	.word	index@(__assertfail)
	.align		4
        /*0238*/ 	.word	index@(_ZN2at6native18elementwise_kernelILi128ELi4EZNS0_15gpu_kernel_implINS0_13BinaryFunctorIhhhNS0_17BitwiseAndFunctorIhEEEEEEvRNS_18TensorIteratorBaseERKT_EUliE_EEviT1_)
	.align		4
        /*023c*/ 	.word	index@(__assertfail)
	.align		4
        /*0240*/ 	.word	index@(_ZN2at6native27unrolled_elementwise_kernelINS0_13BinaryFunctorIhhhNS0_17BitwiseAndFunctorIhEEEESt5arrayIPcLm3EELi4E23TrivialOffsetCalculatorILi2EjES9_ILi1EjENS0_6memory12LoadWithCastILi2EEENSC_13StoreWithCastILi1EEEEEviT_T0_T2_T3_T4_T5_)
	.align		4
        /*0244*/ 	.word	index@(__assertfail)
	.align		4
        /*0248*/ 	.word	0x00000000
	.align		4
        /*024c*/ 	.word	0xfffffffe
	.align		4
        /*0250*/ 	.word	0x00000000
	.align		4
        /*0254*/ 	.word	0xfffffffd
	.align		4
        /*0258*/ 	.word	0x00000000
	.align		4
        /*025c*/ 	.word	0xfffffffc


//--------------------- .nv.constant4             --------------------------
	.section	.nv.constant4,"a",@progbits
	.align	8
	.align		8
.nv.constant4:
        /*0000*/ 	.dword	__assertfail
	.align		8
        /*0008*/ 	.dword	__unnamed_1
	.align		8
        /*0010*/ 	.dword	__unnamed_2
	.align		8
        /*0018*/ 	.dword	__unnamed_3
	.align		8
        /*0020*/ 	.dword	__unnamed_4
	.align		8
        /*0028*/ 	.dword	__unnamed_5
	.align		8
        /*0030*/ 	.dword	__unnamed_6
	.align		8
        /*0038*/ 	.dword	__unnamed_7
	.align		8
        /*0040*/ 	.dword	__unnamed_8
	.align		8
        /*0048*/ 	.dword	__unnamed_9
	.align		8
        /*0050*/ 	.dword	__unnamed_10
	.align		8
        /*0058*/ 	.dword	__unnamed_11
	.align		8
        /*0060*/ 	.dword	__unnamed_12
	.align		8
        /*0068*/ 	.dword	_ZN57_INTERNAL_058b85fc_26_BinaryBitwiseOpsKernels_cu_f9fd63074cuda3std3__45__cpo5beginE
	.align		8
        /*0070*/ 	.dword	_ZN57_INTERNAL_058b85fc_26_BinaryBitwiseOpsKernels_cu_f9fd63074cuda3std3__45__cpo3endE
	.align		8
        /*0078*/ 	.dword	_ZN57_INTERNAL_058b85fc_26_BinaryBitwiseOpsKernels_cu_f9fd63074cuda3std3__45__cpo6cbeginE
	.align		8
        /*0080*/ 	.dword	_ZN57_INTERNAL_058b85fc_26_BinaryBitwiseOpsKernels_cu_f9fd63074cuda3std3__45__cpo4cendE
	.align		8
        /*0088*/ 	.dword	_ZN57_INTERNAL_058b85fc_26_BinaryBitwiseOpsKernels_cu_f9fd63074cuda3std3__45__cpo6rbeginE
	.align		8
        /*0090*/ 	.dword	_ZN57_INTERNAL_058b85fc_26_BinaryBitwiseOpsKernels_cu_f9fd63074cuda3std3__45__cpo4rendE
	.align		8
        /*0098*/ 	.dword	_ZN57_INTERNAL_058b85fc_26_BinaryBitwiseOpsKernels_cu_f9fd63074cuda3std3__45__cpo7crbeginE
	.align		8
        /*00a0*/ 	.dword	_ZN57_INTERNAL_058b85fc_26_BinaryBitwiseOpsKernels_cu_f9fd63074cuda3std3__45__cpo5crendE
	.align		8
        /*00a8*/ 	.dword	_ZN57_INTERNAL_058b85fc_26_BinaryBitwiseOpsKernels_cu_f9fd63074cuda3std3__459_GLOBAL__N__058b85fc_26_BinaryBitwiseOpsKernels_cu_f9fd63076ignoreE
	.align		8
        /*00b0*/ 	.dword	_ZN57_INTERNAL_058b85fc_26_BinaryBitwiseOpsKernels_cu_f9fd63074cuda3std3__419piecewise_constructE
	.align		8
        /*00b8*/ 	.dword	_ZN57_INTERNAL_058b85fc_26_BinaryBitwiseOpsKernels_cu_f9fd63074cuda3std3__48in_placeE
	.align		8
        /*00c0*/ 	.dword	_ZN57_INTERNAL_058b85fc_26_BinaryBitwiseOpsKernels_cu_f9fd63074cuda3std3__420unreachable_sentinelE
	.align		8
        /*00c8*/ 	.dword	_ZN57_INTERNAL_058b85fc_26_BinaryBitwiseOpsKernels_cu_f9fd63074cuda3std6ranges3__45__cpo4swapE
	.align		8
        /*00d0*/ 	.dword	_ZN57_INTERNAL_058b85fc_26_BinaryBitwiseOpsKernels_cu_f9fd63074cuda3std6ranges3__45__cpo9iter_moveE
	.align		8
        /*00d8*/ 	.dword	_ZN57_INTERNAL_058b85fc_26_BinaryBitwiseOpsKernels_cu_f9fd63074cuda3std6ranges3__45__cpo5beginE
	.align		8
        /*00e0*/ 	.dword	_ZN57_INTERNAL_058b85fc_26_BinaryBitwiseOpsKernels_cu_f9fd63074cuda3std6ranges3__45__cpo3endE
	.align		8
        /*00e8*/ 	.dword	_ZN57_INTERNAL_058b85fc_26_BinaryBitwiseOpsKernels_cu_f9fd63074cuda3std6ranges3__45__cpo6cbeginE
	.align		8
        /*00f0*/ 	.dword	_ZN57_INTERNAL_058b85fc_26_BinaryBitwiseOpsKernels_cu_f9fd63074cuda3std6ranges3__45__cpo4cendE
	.align		8
        /*00f8*/ 	.dword	_ZN57_INTERNAL_058b85fc_26_BinaryBitwiseOpsKernels_cu_f9fd63074cuda3std6ranges3__45__cpo7advanceE
	.align		8
        /*0100*/ 	.dword	_ZN57_INTERNAL_058b85fc_26_BinaryBitwiseOpsKernels_cu_f9fd63074cuda3std6ranges3__45__cpo9iter_swapE
	.align		8
        /*0108*/ 	.dword	_ZN57_INTERNAL_058b85fc_26_BinaryBitwiseOpsKernels_cu_f9fd63074cuda3std6ranges3__45__cpo4nextE
	.align		8
        /*0110*/ 	.dword	_ZN57_INTERNAL_058b85fc_26_BinaryBitwiseOpsKernels_cu_f9fd63074cuda3std6ranges3__45__cpo4prevE
	.align		8
        /*0118*/ 	.dword	_ZN57_INTERNAL_058b85fc_26_BinaryBitwiseOpsKernels_cu_f9fd63074cuda3std6ranges3__45__cpo4dataE
	.align		8
        /*0120*/ 	.dword	_ZN57_INTERNAL_058b85fc_26_BinaryBitwiseOpsKernels_cu_f9fd63074cuda3std6ranges3__45__cpo5cdataE
	.align		8
        /*0128*/ 	.dword	_ZN57_INTERNAL_058b85fc_26_BinaryBitwiseOpsKernels_cu_f9fd63074cuda3std6ranges3__45__cpo4sizeE
	.align		8
        /*0130*/ 	.dword	_ZN57_INTERNAL_058b85fc_26_BinaryBitwiseOpsKernels_cu_f9fd63074cuda3std6ranges3__45__cpo5ssizeE
	.align		8
        /*0138*/ 	.dword	_ZN57_INTERNAL_058b85fc_26_BinaryBitwiseOpsKernels_cu_f9fd63074cuda3std6ranges3__45__cpo8distanceE
	.align		8
        /*0140*/ 	.dword	_ZN57_INTERNAL_058b85fc_26_BinaryBitwiseOpsKernels_cu_f9fd63076thrust23THRUST_300001_SM_900_NS6system6detail10sequential3seqE
	.align		8
        /*0148*/ 	.dword	$str$7
	.align		8
        /*0150*/ 	.dword	$str$8


//--------------------- .text._ZN2at6native18elementwise_kernelILi128ELi4EZNS0_15gpu_kernel_implINS0_13AUnaryFunctorIbbbNS0_17BitwiseXorFunctorIbEEEEEEvRNS_18TensorIteratorBaseERKT_EUliE_EEviT1_ --------------------------
	.section	.text._ZN2at6native18elementwise_kernelILi128ELi4EZNS0_15gpu_kernel_implINS0_13AUnaryFunctorIbbbNS0_17BitwiseXorFunctorIbEEEEEEvRNS_18TensorIteratorBaseERKT_EUliE_EEviT1_,"ax",@progbits
	.align	128
        .global         _ZN2at6native18elementwise_kernelILi128ELi4EZNS0_15gpu_kernel_implINS0_13AUnaryFunctorIbbbNS0_17BitwiseXorFunctorIbEEEEEEvRNS_18TensorIteratorBaseERKT_EUliE_EEviT1_
        .type           _ZN2at6native18elementwise_kernelILi128ELi4EZNS0_15gpu_kernel_implINS0_13AUnaryFunctorIbbbNS0_17BitwiseXorFunctorIbEEEEEEvRNS_18TensorIteratorBaseERKT_EUliE_EEviT1_,@function
        .size           _ZN2at6native18elementwise_kernelILi128ELi4EZNS0_15gpu_kernel_implINS0_13AUnaryFunctorIbbbNS0_17BitwiseXorFunctorIbEEEEEEvRNS_18TensorIteratorBaseERKT_EUliE_EEviT1_,(.L_x_26120 - _ZN2at6native18elementwise_kernelILi128ELi4EZNS0_15gpu_kernel_implINS0_13AUnaryFunctorIbbbNS0_17BitwiseXorFunctorIbEEEEEEvRNS_18TensorIteratorBaseERKT_EUliE_EEviT1_)
        .other          _ZN2at6native18elementwise_kernelILi128ELi4EZNS0_15gpu_kernel_implINS0_13AUnaryFunctorIbbbNS0_17BitwiseXorFunctorIbEEEEEEvRNS_18TensorIteratorBaseERKT_EUliE_EEviT1_,@"STO_CUDA_ENTRY STV_DEFAULT"
_ZN2at6native18elementwise_kernelILi128ELi4EZNS0_15gpu_kernel_implINS0_13AUnaryFunctorIbbbNS0_17BitwiseXorFunctorIbEEEEEEvRNS_18TensorIteratorBaseERKT_EUliE_EEviT1_:
.text._ZN2at6native18elementwise_kernelILi128ELi4EZNS0_15gpu_kernel_implINS0_13AUnaryFunctorIbbbNS0_17BitwiseXorFunctorIbEEEEEEvRNS_18TensorIteratorBaseERKT_EUliE_EEviT1_:
[----:B------:R-:W0:Y:S01]  /*0000*/  LDC R1, c[0x0][0x28] ;  /* 0x00000a00ff017b82 */ /* 0x000e220000000800 */
[----:B------:R-:W1:Y:S01]  /*0010*/  S2R R23, SR_CTAID.X ;  /* 0x0000000000177919 */ /* 0x000e620000002500 */
[----:B------:R-:W-:Y:S01]  /*0020*/  ULDC UR4, c[0x0][0x210] ;  /* 0x0000840000047ab9 */ /* 0x000fe20000000800 */
[----:B------:R-:W-:Y:S01]  /*0030*/  ULDC.64 UR36, c[0x0][0x208] ;  /* 0x0000820000247ab9 */ /* 0x000fe20000000a00 */
[----:B------:R-:W-:Y:S01]  /*0040*/  BSSY B7, `(.L_x_0) ;  /* 0x0000307000077945 */ /* 0x000fe20003800000 */
[----:B------:R-:W1:Y:S02]  /*0050*/  S2R R18, SR_TID.X ;  /* 0x0000000000127919 */ /* 0x000e640000002100 */
[----:B-1----:R-:W-:-:S05]  /*0060*/  IMAD R19, R23, 0x200, R18 ;  /* 0x0000020017137824 */ /* 0x002fca00078e0212 */
[----:B------:R-:W-:-:S13]  /*0070*/  ISETP.GE.AND P0, PT, R19, UR4, PT ;  /* 0x0000000413007c0c */ /* 0x000fda000bf06270 */
[----:B0-----:R-:W-:Y:S05]  /*0080*/  @P0 BRA `(.L_x_1) ;  /* 0x0000003000080947 */ /* 0x001fea0003800000 */
[----:B------:R-:W0:Y:S01]  /*0090*/  LDC R6, c[0x0][0x218] ;  /* 0x00008600ff067b82 */ /* 0x000e220000000800 */
[----:B------:R-:W-:Y:S02]  /*00a0*/  IMAD.MOV.U32 R0, RZ, RZ, RZ ;  /* 0x000000ffff007224 */ /* 0x000fe400078e00ff */
[----:B------:R-:W-:Y:S01]  /*00b0*/  IMAD.MOV.U32 R16, RZ, RZ, RZ ;  /* 0x000000ffff107224 */ /* 0x000fe200078e00ff */
[----:B0-----:R-:W-:-:S13]  /*00c0*/  ISETP.NE.AND P0, PT, R6, RZ, PT ;  /* 0x000000ff0600720c */ /* 0x001fda0003f05270 */
[----:B------:R-:W-:Y:S05]  /*00d0*/  @!P0 BRA `(.L_x_2) ;  /* 0x0000001000b08947 */ /* 0x000fea0003800000 */
[----:B------:R-:W-:Y:S01]  /*00e0*/  IMAD.MOV.U32 R2, RZ, RZ, RZ ;  /* 0x000000ffff027224 */ /* 0x000fe200078e00ff */
[----:B------:R-:W-:Y:S01]  /*00f0*/  ULDC.64 UR4, c[0x0][0x220] ;  /* 0x0000880000047ab9 */ /* 0x000fe20000000a00 */
[----:B------:R-:W-:Y:S01]  /*0100*/  IMAD.MOV.U32 R3, RZ, RZ, R19 ;  /* 0x000000ffff037224 */ /* 0x000fe200078e0013 */
[----:B------:R-:W-:Y:S01]  /*0110*/  ISETP.NE.AND P0, PT, R6, 0x1, PT ;  /* 0x000000010600780c */ /* 0x000fe20003f05270 */
[----:B------:R-:W-:Y:S01]  /*0120*/  IMAD.HI.U32 R2, R19, UR4, R2 ;  /* 0x0000000413027c27 */ /* 0x000fe2000f8e0002 */
[----:B------:R-:W-:-:S04]  /*0130*/  ULDC UR4, c[0x0][0x21c] ;  /* 0x0000870000047ab9 */ /* 0x000fc80000000800 */
[----:B------:R-:W-:-:S05]  /*0140*/  SHF.R.U32.HI R3, RZ, UR5, R2 ;  /* 0x00000005ff037c19 */ /* 0x000fca0008011602 */
[----:B------:R-:W-:-:S04]  /*0150*/  IMAD.MOV R0, RZ, RZ, -R3 ;  /* 0x000000ffff007224 */ /* 0x000fc800078e0a03 */
[----:B------:R-:W-:Y:S01]  /*0160*/  IMAD R19, R0, UR4, R19 ;  /* 0x0000000400137c24 */ /* 0x000fe2000f8e0213 */
[----:B------:R-:W-:-:S03]  /*0170*/  ULDC.64 UR4, c[0x0][0x348] ;  /* 0x0000d20000047ab9 */ /* 0x000fc60000000a00 */
[C---:B------:R-:W-:Y:S02]  /*0180*/  IMAD R16, R19.reuse, UR4, RZ ;  /* 0x0000000413107c24 */ /* 0x040fe4000f8e02ff */
[----:B------:R-:W-:Y:S01]  /*0190*/  IMAD R0, R19, UR5, RZ ;  /* 0x0000000513007c24 */ /* 0x000fe2000f8e02ff */
[----:B------:R-:W-:Y:S06]  /*01a0*/  @!P0 BRA `(.L_x_2) ;  /* 0x00000010007c8947 */ /* 0x000fec0003800000 */
[----:B------:R-:W-:Y:S01]  /*01b0*/  IMAD.MOV.U32 R2, RZ, RZ, RZ ;  /* 0x000000ffff027224 */ /* 0x000fe200078e00ff */
[----:B------:R-:W-:Y:S01]  /*01c0*/  ULDC.64 UR6, c[0x0][0x228] ;  /* 0x00008a0000067ab9 */ /* 0x000fe20000000a00 */
[----:B------:R-:W-:Y:S01]  /*01d0*/  ULDC UR5, c[0x0][0x230] ;  /* 0x00008c0000057ab9 */ /* 0x000fe20000000800 */
[----:B------:R-:W-:Y:S01]  /*01e0*/  ISETP.NE.AND P0, PT, R6, 0x2, PT ;  /* 0x000000020600780c */ /* 0x000fe20003f05270 */
[----:B------:R-:W-:-:S05]  /*01f0*/  IMAD.HI.U32 R4, R3, UR7, R2 ;  /* 0x0000000703047c27 */ /* 0x000fca000f8e0002 */
[----:B------:R-:W-:-:S05]  /*0200*/  SHF.R.U32.HI R5, RZ, UR5, R4 ;  /* 0x00000005ff057c19 */ /* 0x000fca0008011604 */
[----:B------:R-:W-:-:S04]  /*0210*/  IMAD.MOV R2, RZ, RZ, -R5 ;  /* 0x000000ffff027224 */ /* 0x000fc800078e0a05 */
[----:B------:R-:W-:Y:S01]  /*0220*/  IMAD R3, R2, UR6, R3 ;  /* 0x0000000602037c24 */ /* 0x000fe2000f8e0203 */
[----:B------:R-:W-:-:S03]  /*0230*/  ULDC.64 UR6, c[0x0][0x350] ;  /* 0x0000d40000067ab9 */ /* 0x000fc60000000a00 */
[C---:B------:R-:W-:Y:S02]  /*0240*/  IMAD R16, R3.reuse, UR6, RZ ;  /* 0x0000000603107c24 */ /* 0x040fe4000f8e02ff */
[----:B------:R-:W-:Y:S02]  /*0250*/  IMAD R0, R3, UR7, R0 ;  /* 0x0000000703007c24 */ /* 0x000fe4000f8e0200 */
[----:B------:R-:W-:Y:S01]  /*0260*/  IMAD R16, R19, UR4, R16 ;  /* 0x0000000413107c24 */ /* 0x000fe2000f8e0210 */
[----:B------:R-:W-:Y:S06]  /*0270*/  @!P0 BRA `(.L_x_2) ;  /* 0x0000001000488947 */ /* 0x000fec0003800000 */
[----:B------:R-:W-:Y:S01]  /*0280*/  IMAD.MOV.U32 R4, RZ, RZ, RZ ;  /* 0x000000ffff047224 */ /* 0x000fe200078e00ff */
[----:B------:R-:W-:Y:S01]  /*0290*/  ULDC.64 UR4, c[0x0][0x238] ;  /* 0x00008e0000047ab9 */ /* 0x000fe20000000a00 */
[----:B------:R-:W-:Y:S02]  /*02a0*/  ISETP.NE.AND P0, PT, R6, 0x3, PT ;  /* 0x000000030600780c */ /* 0x000fe40003f05270 */
[----:B------:R-:W-:Y:S01]  /*02b0*/  IMAD.HI.U32 R2, R5, UR4, R4 ;  /* 0x0000000405027c27 */ /* 0x000fe2000f8e0004 */
[----:B------:R-:W-:-:S04]  /*02c0*/  ULDC UR4, c[0x0][0x234] ;  /* 0x00008d0000047ab9 */ /* 0x000fc80000000800 */
[----:B------:R-:W-:-:S05]  /*02d0*/  SHF.R.U32.HI R3, RZ, UR5, R2 ;  /* 0x00000005ff037c19 */ /* 0x000fca0008011602 */
[----:B------:R-:W-:-:S04]  /*02e0*/  IMAD.MOV R4, RZ, RZ, -R3 ;  /* 0x000000ffff047224 */ /* 0x000fc800078e0a03 */
[----:B------:R-:W-:Y:S01]  /*02f0*/  IMAD R5, R4, UR4, R5 ;  /* 0x0000000404057c24 */ /* 0x000fe2000f8e0205 */
[----:B------:R-:W-:-:S03]  /*0300*/  ULDC.64 UR4, c[0x0][0x358] ;  /* 0x0000d60000047ab9 */ /* 0x000fc60000000a00 */
[C---:B------:R-:W-:Y:S02]  /*0310*/  IMAD R16, R5.reuse, UR4, R16 ;  /* 0x0000000405107c24 */ /* 0x040fe4000f8e0210 */
[----:B------:R-:W-:Y:S01]  /*0320*/  IMAD R0, R5, UR5, R0 ;  /* 0x0000000505007c24 */ /* 0x000fe2000f8e0200 */
[----:B------:R-:W-:Y:S06]  /*0330*/  @!P0 BRA `(.L_x_2) ;  /* 0x0000001000188947 */ /* 0x000fec0003800000 */
[----:B------:R-:W-:Y:S01]  /*0340*/  IMAD.MOV.U32 R2, RZ, RZ, RZ ;  /* 0x000000ffff027224 */ /* 0x000fe200078e00ff */
[----:B------:R-:W-:Y:S01]  /*0350*/  ULDC.64 UR6, c[0x0][0x240] ;  /* 0x0000900000067ab9 */ /* 0x000fe20000000a00 */
[----:B------:R-:W-:Y:S01]  /*0360*/  ULDC UR4, c[0x0][0x248] ;  /* 0x0000920000047ab9 */ /* 0x000fe20000000800 */
[----:B------:R-:W-:Y:S01]  /*0370*/  ISETP.NE.AND P0, PT, R6, 0x4, PT ;  /* 0x000000040600780c */ /* 0x000fe20003f05270 */
[----:B------:R-:W-:-:S05]  /*0380*/  IMAD.HI.U32 R4, R3, UR7, R2 ;  /* 0x0000000703047c27 */ /* 0x000fca000f8e0002 */
[----:B------:R-:W-:Y:S01]  /*0390*/  SHF.R.U32.HI R5, RZ, UR4, R4 ;  /* 0x00000004ff057c19 */ /* 0x000fe20008011604 */
[----:B------:R-:W-:-:S04]  /*03a0*/  ULDC.64 UR4, c[0x0][0x360] ;  /* 0x0000d80000047ab9 */ /* 0x000fc80000000a00 */
[----:B------:R-:W-:-:S04]  /*03b0*/  IMAD.MOV R2, RZ, RZ, -R5 ;  /* 0x000000ffff027224 */ /* 0x000fc800078e0a05 */
[----:B------:R-:W-:-:S04]  /*03c0*/  IMAD R3, R2, UR6, R3 ;  /* 0x0000000602037c24 */ /* 0x000fc8000f8e0203 */
[C---:B------:R-:W-:Y:S02]  /*03d0*/  IMAD R16, R3.reuse, UR4, R16 ;  /* 0x0000000403107c24 */ /* 0x040fe4000f8e0210 */
        /* <DEDUP_REMOVED lines=243> */
[----:B------:R-:W-:-:S03]  /*1310*/  ULDC.64 UR4, c[0x0][0x340] ;  /* 0x0000d00000047ab9 */ /* 0x000fc60000000a00 */
[----:B------:R-:W-:Y:S01]  /*1320*/  IMAD.HI.U32 R2, R5, UR4, R4 ;  /* 0x0000000405027c27 */ /* 0x000fe2000f8e0004 */
[----:B------:R-:W-:-:S04]  /*1330*/  ULDC UR4, c[0x0][0x33c] ;  /* 0x0000cf0000047ab9 */ /* 0x000fc80000000800 */
[----:B------:R-:W-:-:S05]  /*1340*/  SHF.R.U32.HI R2, RZ, UR5, R2 ;  /* 0x00000005ff027c19 */ /* 0x000fca0008011602 */
[----:B------:R-:W-:-:S04]  /*1350*/  IMAD.MOV R3, RZ, RZ, -R2 ;  /* 0x000000ffff037224 */ /* 0x000fc800078e0a02 */
[----:B------:R-:W-:Y:S01]  /*1360*/  IMAD R5, R3, UR4, R5 ;  /* 0x0000000403057c24 */ /* 0x000fe2000f8e0205 */
[----:B------:R-:W-:-:S03]  /*1370*/  ULDC.64 UR4, c[0x0][0x408] ;  /* 0x0001020000047ab9 */ /* 0x000fc60000000a00 */
[C---:B------:R-:W-:Y:S02]  /*1380*/  IMAD R16, R5.reuse, UR4, R16 ;  /* 0x0000000405107c24 */ /* 0x040fe4000f8e0210 */
[----:B------:R-:W-:-:S07]  /*1390*/  IMAD R0, R5, UR5, R0 ;  /* 0x0000000505007c24 */ /* 0x000fce000f8e0200 */
.L_x_2:
[----:B------:R-:W0:Y:S01]  /*13a0*/  LDC.U8 R5, c[0x0][0x423] ;  /* 0x000108c0ff057b82 */ /* 0x000e220000000000 */
[----:B------:R-:W-:Y:S01]  /*13b0*/  ULDC.64 UR4, c[0x0][0x410] ;  /* 0x0001040000047ab9 */ /* 0x000fe20000000a00 */
[----:B------:R-:W-:Y:S01]  /*13c0*/  ULDC.64 UR6, c[0x0][0x418] ;  /* 0x0001060000067ab9 */ /* 0x000fe20000000a00 */
[----:B------:R-:W-:Y:S02]  /*13d0*/  IADD3 R16, P1, R16, UR4, RZ ;  /* 0x0000000410107c10 */ /* 0x000fe4000ff3e0ff */
[----:B------:R-:W-:-:S03]  /*13e0*/  IADD3 R2, P2, R0, UR6, RZ ;  /* 0x0000000600027c10 */ /* 0x000fc6000ff5e0ff */
[----:B------:R-:W-:Y:S02]  /*13f0*/  IMAD.X R17, RZ, RZ, UR5, P1 ;  /* 0x00000005ff117e24 */ /* 0x000fe400088e06ff */
[----:B------:R-:W-:Y:S01]  /*1400*/  IMAD.X R3, RZ, RZ, UR7, P2 ;  /* 0x00000007ff037e24 */ /* 0x000fe200090e06ff */
[----:B0-----:R-:W-:-:S04]  /*1410*/  PRMT R4, R5, 0x9910, RZ ;  /* 0x0000991005047816 */ /* 0x001fc800000000ff */
[----:B------:R-:W-:-:S13]  /*1420*/  ISETP.GT.AND P0, PT, R4, 0x9, PT ;  /* 0x000000090400780c */ /* 0x000fda0003f04270 */
[----:B------:R-:W-:Y:S05]  /*1430*/  @P0 BRA `(.L_x_3) ;  /* 0x00000004000c0947 */ /* 0x000fea0003800000 */
[----:B------:R-:W-:-:S13]  /*1440*/  ISETP.GT.AND P0, PT, R4, 0x4, PT ;  /* 0x000000040400780c */ /* 0x000fda0003f04270 */
[----:B------:R-:W-:Y:S05]  /*1450*/  @P0 BRA `(.L_x_4) ;  /* 0x0000000000700947 */ /* 0x000fea0003800000 */
[----:B------:R-:W-:-:S13]  /*1460*/  ISETP.GT.AND P0, PT, R4, 0x1, PT ;  /* 0x000000010400780c */ /* 0x000fda0003f04270 */
[----:B------:R-:W-:Y:S05]  /*1470*/  @P0 BRA `(.L_x_5) ;  /* 0x0000000000280947 */ /* 0x000fea0003800000 */
[----:B------:R-:W-:-:S13]  /*1480*/  ISETP.NE.AND P0, PT, R5, RZ, PT ;  /* 0x000000ff0500720c */ /* 0x000fda0003f05270 */
[----:B------:R-:W-:Y:S05]  /*1490*/  @!P0 BRA `(.L_x_6) ;  /* 0x0000000000148947 */ /* 0x000fea0003800000 */
[----:B------:R-:W-:-:S13]  /*14a0*/  ISETP.NE.AND P0, PT, R4, 0x1, PT ;  /* 0x000000010400780c */ /* 0x000fda0003f05270 */
[----:B------:R-:W-:Y:S05]  /*14b0*/  @P0 BRA `(.L_x_7) ;  /* 0x0000000c002c0947 */ /* 0x000fea0003800000 */
[----:B------:R-:W2:Y:S02]  /*14c0*/  LDG.E.U8 R2, desc[UR36][R2.64] ;  /* 0x0000002402027981 */ /* 0x000ea4000c1e1100 */
[----:B--2---:R-:W-:Y:S01]  /*14d0*/  ISETP.NE.AND P0, PT, R2, RZ, PT ;  /* 0x000000ff0200720c */ /* 0x004fe20003f05270 */
[----:B------:R-:W-:-:S12]  /*14e0*/  BRA `(.L_x_8) ;  /* 0x0000000c00807947 */ /* 0x000fd80003800000 */
.L_x_6:
[----:B------:R-:W2:Y:S02]  /*14f0*/  LDG.E.U8 R2, desc[UR36][R2.64] ;  /* 0x0000002402027981 */ /* 0x000ea4000c1e1100 */
[----:B--2---:R-:W-:Y:S01]  /*1500*/  ISETP.NE.AND P0, PT, R2, RZ, PT ;  /* 0x000000ff0200720c */ /* 0x004fe20003f05270 */
[----:B------:R-:W-:-:S12]  /*1510*/  BRA `(.L_x_8) ;  /* 0x0000000c00747947 */ /* 0x000fd80003800000 */
.L_x_5:
[----:B------:R-:W-:-:S13]  /*1520*/  ISETP.NE.AND P0, PT, R4, 0x2, PT ;  /* 0x000000020400780c */ /* 0x000fda0003f05270 */
[----:B------:R-:W-:Y:S05]  /*1530*/  @!P0 BRA `(.L_x_9) ;  /* 0x00000000002c8947 */ /* 0x000fea0003800000 */
[----:B------:R-:W-:-:S13]  /*1540*/  ISETP.NE.AND P0, PT, R4, 0x3, PT ;  /* 0x000000030400780c */ /* 0x000fda0003f05270 */
[----:B------:R-:W-:Y:S05]  /*1550*/  @!P0 BRA `(.L_x_10) ;  /* 0x0000000000188947 */ /* 0x000fea0003800000 */
[----:B------:R-:W-:-:S13]  /*1560*/  ISETP.NE.AND P0, PT, R4, 0x4, PT ;  /* 0x000000040400780c */ /* 0x000fda0003f05270 */
[----:B------:R-:W-:Y:S05]  /*1570*/  @P0 BRA `(.L_x_7) ;  /* 0x0000000800fc0947 */ /* 0x000fea0003800000 */
[----:B------:R-:W2:Y:S02]  /*1580*/  LDG.E.64 R2, desc[UR36][R2.64] ;  /* 0x0000002402027981 */ /* 0x000ea4000c1e1b00 */
[----:B--2---:R-:W-:-:S04]  /*1590*/  ISETP.NE.U32.AND P0, PT, R2, RZ, PT ;  /* 0x000000ff0200720c */ /* 0x004fc80003f05070 */
[----:B------:R-:W-:Y:S01]  /*15a0*/  ISETP.NE.AND.EX P0, PT, R3, RZ, PT, P0 ;  /* 0x000000ff0300720c */ /* 0x000fe20003f05300 */
[----:B------:R-:W-:-:S12]  /*15b0*/  BRA `(.L_x_8) ;  /* 0x0000000c004c7947 */ /* 0x000fd80003800000 */
.L_x_10:
[----:B------:R-:W2:Y:S02]  /*15c0*/  LDG.E R2, desc[UR36][R2.64] ;  /* 0x0000002402027981 */ /* 0x000ea4000c1e1900 */
[----:B--2---:R-:W-:Y:S01]  /*15d0*/  ISETP.NE.AND P0, PT, R2, RZ, PT ;  /* 0x000000ff0200720c */ /* 0x004fe20003f05270 */
[----:B------:R-:W-:-:S12]  /*15e0*/  BRA `(.L_x_8) ;  /* 0x0000000c00407947 */ /* 0x000fd80003800000 */
.L_x_9:
[----:B------:R-:W2:Y:S02]  /*15f0*/  LDG.E.U16 R2, desc[UR36][R2.64] ;  /* 0x0000002402027981 */ /* 0x000ea4000c1e1500 */
[----:B--2---:R-:W-:Y:S01]  /*1600*/  ISETP.NE.AND P0, PT, R2, RZ, PT ;  /* 0x000000ff0200720c */ /* 0x004fe20003f05270 */
[----:B------:R-:W-:-:S12]  /*1610*/  BRA `(.L_x_8) ;  /* 0x0000000c00347947 */ /* 0x000fd80003800000 */
.L_x_4:
[----:B------:R-:W-:-:S13]  /*1620*/  ISETP.GT.AND P0, PT, R4, 0x6, PT ;  /* 0x000000060400780c */ /* 0x000fda0003f04270 */
[----:B------:R-:W-:Y:S05]  /*1630*/  @P0 BRA `(.L_x_11) ;  /* 0x00000000002c0947 */ /* 0x000fea0003800000 */
[----:B------:R-:W-:-:S13]  /*1640*/  ISETP.NE.AND P0, PT, R4, 0x5, PT ;  /* 0x000000050400780c */ /* 0x000fda0003f05270 */
[----:B------:R-:W-:Y:S05]  /*1650*/  @!P0 BRA `(.L_x_12) ;  /* 0x0000000000148947 */ /* 0x000fea0003800000 */
[----:B------:R-:W-:-:S13]  /*1660*/  ISETP.NE.AND P0, PT, R4, 0x6, PT ;  /* 0x000000060400780c */ /* 0x000fda0003f05270 */
[----:B------:R-:W-:Y:S05]  /*1670*/  @P0 BRA `(.L_x_7) ;  /* 0x0000000800bc0947 */ /* 0x000fea0003800000 */
[----:B------:R-:W2:Y:S02]  /*1680*/  LDG.E R2, desc[UR36][R2.64] ;  /* 0x0000002402027981 */ /* 0x000ea4000c1e1900 */
[----:B--2---:R-:W-:Y:S01]  /*1690*/  FSETP.NEU.FTZ.AND P0, PT, R2, RZ, PT ;  /* 0x000000ff0200720b */ /* 0x004fe20003f1d000 */
[----:B------:R-:W-:-:S12]  /*16a0*/  BRA `(.L_x_8) ;  /* 0x0000000c00107947 */ /* 0x000fd80003800000 */
.L_x_12:
[----:B------:R-:W2:Y:S02]  /*16b0*/  LDG.E.U16 R0, desc[UR36][R2.64] ;  /* 0x0000002402007981 */ /* 0x000ea4000c1e1500 */
[----:B--2---:R-:W-:-:S05]  /*16c0*/  HADD2.F32 R0, -RZ, R0.H0_H0 ;  /* 0x20000000ff007230 */ /* 0x004fca0000004100 */
[----:B------:R-:W-:Y:S01]  /*16d0*/  FSETP.NEU.FTZ.AND P0, PT, R0, RZ, PT ;  /* 0x000000ff0000720b */ /* 0x000fe20003f1d000 */
[----:B------:R-:W-:-:S12]  /*16e0*/  BRA `(.L_x_8) ;  /* 0x0000000c00007947 */ /* 0x000fd80003800000 */
.L_x_11:
[----:B------:R-:W-:-:S13]  /*16f0*/  ISETP.NE.AND P0, PT, R4, 0x7, PT ;  /* 0x000000070400780c */ /* 0x000fda0003f05270 */
[----:B------:R-:W-:Y:S05]  /*1700*/  @!P0 BRA `(.L_x_13) ;  /* 0x00000000004c8947 */ /* 0x000fea0003800000 */
[----:B------:R-:W-:-:S13]  /*1710*/  ISETP.NE.AND P0, PT, R4, 0x8, PT ;  /* 0x000000080400780c */ /* 0x000fda0003f05270 */
[----:B------:R-:W-:Y:S05]  /*1720*/  @!P0 BRA `(.L_x_14) ;  /* 0x00000000001c8947 */ /* 0x000fea0003800000 */
[----:B------:R-:W-:-:S13]  /*1730*/  ISETP.NE.AND P0, PT, R4, 0x9, PT ;  /* 0x000000090400780c */ /* 0x000fda0003f05270 */
[----:B------:R-:W-:Y:S05]  /*1740*/  @P0 BRA `(.L_x_7) ;  /* 0x0000000800880947 */ /* 0x000fea0003800000 */
[----:B------:R-:W2:Y:S02]  /*1750*/  LDG.E.64 R2, desc[UR36][R2.64] ;  /* 0x0000002402027981 */ /* 0x000ea4000c1e1b00 */
[----:B--2---:R-:W-:Y:S02]  /*1760*/  FSETP.NEU.FTZ.AND P0, PT, R2, RZ, PT ;  /* 0x000000ff0200720b */ /* 0x004fe40003f1d000 */
[----:B------:R-:W-:-:S04]  /*1770*/  FSETP.NEU.FTZ.AND P1, PT, R3, RZ, PT ;  /* 0x000000ff0300720b */ /* 0x000fc80003f3d000 */
[----:B------:R-:W-:Y:S01]  /*1780*/  PLOP3.LUT P0, PT, P0, P1, PT, 0xa8, 0x0 ;  /* 0x000000000000781c */ /* 0x000fe20000703570 */
[----:B------:R-:W-:-:S12]  /*1790*/  BRA `(.L_x_8) ;  /* 0x0000000800d47947 */ /* 0x000fd80003800000 */
.L_x_14:
[----:B------:R-:W2:Y:S02]  /*17a0*/  LDG.E R2, desc[UR36][R2.64] ;  /* 0x0000002402027981 */ /* 0x000ea4000c1e1900 */
[----:B--2---:R-:W-:-:S05]  /*17b0*/  HADD2.F32 R0, -RZ, R2.H0_H0 ;  /* 0x20000002ff007230 */ /* 0x004fca0000004100 */
[----:B------:R-:W-:Y:S01]  /*17c0*/  FSETP.NEU.FTZ.AND P0, PT, R0, RZ, PT ;  /* 0x000000ff0000720b */ /* 0x000fe20003f1d000 */
[----:B------:R-:W-:-:S12]  /*17d0*/  IMAD.MOV.U32 R0, RZ, RZ, 0x1 ;  /* 0x00000001ff007424 */ /* 0x000fd800078e00ff */
[----:B------:R-:W-:-:S05]  /*17e0*/  @!P0 HADD2.F32 R4, -RZ, R2.H1_H1 ;  /* 0x30000002ff048230 */ /* 0x000fca0000004100 */
[----:B------:R-:W-:-:S04]  /*17f0*/  @!P0 FSETP.NEU.FTZ.AND P1, PT, R4, RZ, PT ;  /* 0x000000ff0400820b */ /* 0x000fc80003f3d000 */
[----:B------:R-:W-:-:S04]  /*1800*/  @!P0 SEL R0, RZ, 0x1, !P1 ;  /* 0x00000001ff008807 */ /* 0x000fc80004800000 */
[----:B------:R-:W-:-:S04]  /*1810*/  PRMT R0, R0, 0x9910, RZ ;  /* 0x0000991000007816 */ /* 0x000fc800000000ff */
[----:B------:R-:W-:Y:S01]  /*1820*/  ISETP.NE.AND P0, PT, R0, RZ, PT ;  /* 0x000000ff0000720c */ /* 0x000fe20003f05270 */
[----:B------:R-:W-:-:S12]  /*1830*/  BRA `(.L_x_8) ;  /* 0x0000000800ac7947 */ /* 0x000fd80003800000 */
.L_x_13:
[----:B------:R-:W2:Y:S02]  /*1840*/  LDG.E.64 R2, desc[UR36][R2.64] ;  /* 0x0000002402027981 */ /* 0x000ea4000c1e1b00 */
[----:B--2---:R-:W-:Y:S01]  /*1850*/  DSETP.NEU.AND P0, PT, R2, RZ, PT ;  /* 0x000000ff0200722a */ /* 0x004fe20003f0d000 */
[----:B------:R-:W-:-:S13]  /*1860*/  BRA `(.L_x_8) ;  /* 0x0000000800a07947 */ /* 0x000fda0003800000 */
.L_x_3:
[----:B------:R-:W-:-:S13]  /*1870*/  ISETP.GT.AND P0, PT, R4, 0x18, PT ;  /* 0x000000180400780c */ /* 0x000fda0003f04270 */
[----:B------:R-:W-:Y:S05]  /*1880*/  @P0 BRA `(.L_x_15) ;  /* 0x0000000000e80947 */ /* 0x000fea0003800000 */
[----:B------:R-:W-:-:S13]  /*1890*/  ISETP.GT.AND P0, PT, R4, 0xe, PT ;  /* 0x0000000e0400780c */ /* 0x000fda0003f04270 */
[----:B------:R-:W-:Y:S05]  /*18a0*/  @P0 BRA `(.L_x_16) ;  /* 0x00000000002c0947 */ /* 0x000fea0003800000 */
[----:B------:R-:W-:-:S13]  /*18b0*/  ISETP.NE.AND P0, PT, R4, 0xa, PT ;  /* 0x0000000a0400780c */ /* 0x000fda0003f05270 */
[----:B------:R-:W-:Y:S05]  /*18c0*/  @!P0 BRA `(.L_x_17) ;  /* 0x0000000000148947 */ /* 0x000fea0003800000 */
[----:B------:R-:W-:-:S13]  /*18d0*/  ISETP.NE.AND P0, PT, R4, 0xb, PT ;  /* 0x0000000b0400780c */ /* 0x000fda0003f05270 */
[----:B------:R-:W-:Y:S05]  /*18e0*/  @P0 BRA `(.L_x_7) ;  /* 0x0000000800200947 */ /* 0x000fea0003800000 */
[----:B------:R-:W2:Y:S02]  /*18f0*/  LDG.E.U8 R2, desc[UR36][R2.64] ;  /* 0x0000002402027981 */ /* 0x000ea4000c1e1100 */
[----:B--2---:R-:W-:Y:S01]  /*1900*/  ISETP.NE.AND P0, PT, R2, RZ, PT ;  /* 0x000000ff0200720c */ /* 0x004fe20003f05270 */
[----:B------:R-:W-:-:S12]  /*1910*/  BRA `(.L_x_8) ;  /* 0x0000000800747947 */ /* 0x000fd80003800000 */
.L_x_17:
[----:B------:R-:W2:Y:S02]  /*1920*/  LDG.E.128 R4, desc[UR36][R2.64] ;  /* 0x0000002402047981 */ /* 0x000ea4000c1e1d00 */
[----:B--2---:R-:W-:-:S06]  /*1930*/  DSETP.NEU.AND P0, PT, R6, RZ, PT ;  /* 0x000000ff0600722a */ /* 0x004fcc0003f0d000 */
[----:B------:R-:W-:Y:S01]  /*1940*/  DSETP.NEU.OR P0, PT, R4, RZ, P0 ;  /* 0x000000ff0400722a */ /* 0x000fe2000070d400 */
[----:B------:R-:W-:-:S13]  /*1950*/  BRA `(.L_x_8) ;  /* 0x0000000800647947 */ /* 0x000fda0003800000 */
.L_x_16:
[----:B------:R-:W-:-:S13]  /*1960*/  ISETP.NE.AND P0, PT, R4, 0xf, PT ;  /* 0x0000000f0400780c */ /* 0x000fda0003f05270 */
[----:B------:R-:W-:Y:S05]  /*1970*/  @!P0 BRA `(.L_x_18) ;  /* 0x00000000009c8947 */ /* 0x000fea0003800000 */
[----:B------:R-:W-:-:S13]  /*1980*/  ISETP.NE.AND P0, PT, R4, 0x17, PT ;  /* 0x000000170400780c */ /* 0x000fda0003f05270 */
[----:B------:R-:W-:Y:S05]  /*1990*/  @!P0 BRA `(.L_x_19) ;  /* 0x00000000005c8947 */ /* 0x000fea0003800000 */
[----:B------:R-:W-:-:S13]  /*19a0*/  ISETP.NE.AND P0, PT, R4, 0x18, PT ;  /* 0x000000180400780c */ /* 0x000fda0003f05270 */
[----:B------:R-:W-:Y:S05]  /*19b0*/  @P0 BRA `(.L_x_7) ;  /* 0x0000000400ec0947 */ /* 0x000fea0003800000 */
[----:B------:R-:W2:Y:S01]  /*19c0*/  LDG.E.U8 R0, desc[UR36][R2.64] ;  /* 0x0000002402007981 */ /* 0x000ea2000c1e1100 */
[----:B------:R-:W-:Y:S02]  /*19d0*/  IMAD.MOV.U32 R8, RZ, RZ, -0x800000 ;  /* 0xff800000ff087424 */ /* 0x000fe400078e00ff */
[----:B--2---:R-:W-:-:S05]  /*19e0*/  IMAD.SHL.U32 R0, R0, 0x1000000, RZ ;  /* 0x0100000000007824 */ /* 0x004fca00078e00ff */
[----:B------:R-:W-:-:S04]  /*19f0*/  LOP3.LUT R4, R0, 0x7f000000, RZ, 0xc0, !PT ;  /* 0x7f00000000047812 */ /* 0x000fc800078ec0ff */
[----:B------:R-:W0:Y:S01]  /*1a00*/  FLO.U32 R5, R4 ;  /* 0x0000000400057300 */ /* 0x000e2200000e0000 */
[C---:B------:R-:W-:Y:S02]  /*1a10*/  VIADD R6, R4.reuse, 0x1000000 ;  /* 0x0100000004067836 */ /* 0x040fe40000000000 */
[----:B------:R-:W-:-:S03]  /*1a20*/  VIADD R2, R4, 0xffffffff ;  /* 0xffffffff04027836 */ /* 0x000fc60000000000 */
[----:B------:R-:W-:Y:S02]  /*1a30*/  SHF.R.S32.HI R6, RZ, 0x8, R6 ;  /* 0x00000008ff067819 */ /* 0x000fe40000011406 */
[----:B------:R-:W-:Y:S02]  /*1a40*/  SHF.R.S32.HI R2, RZ, 0x1f, R2 ;  /* 0x0000001fff027819 */ /* 0x000fe40000011402 */
[----:B0-----:R-:W-:-:S04]  /*1a50*/  IADD3 R5, -R5, 0x1f, RZ ;  /* 0x0000001f05057810 */ /* 0x001fc80007ffe1ff */
[C---:B------:R-:W-:Y:S01]  /*1a60*/  ISETP.GT.U32.AND P0, PT, R5.reuse, 0x4, PT ;  /* 0x000000040500780c */ /* 0x040fe20003f04070 */
[----:B------:R-:W-:-:S05]  /*1a70*/  VIADD R5, R5, 0xfffffffc ;  /* 0xfffffffc05057836 */ /* 0x000fca0000000000 */
[----:B------:R-:W-:-:S05]  /*1a80*/  SEL R5, R5, RZ, P0 ;  /* 0x000000ff05057207 */ /* 0x000fca0000000000 */
[----:B------:R-:W-:Y:S01]  /*1a90*/  IMAD R8, R5, R8, 0x3c000000 ;  /* 0x3c00000005087424 */ /* 0x000fe200078e0208 */
[----:B------:R-:W-:-:S04]  /*1aa0*/  SHF.L.U32 R5, R4, R5, RZ ;  /* 0x0000000504057219 */ /* 0x000fc800000006ff */
[----:B------:R-:W-:-:S04]  /*1ab0*/  LEA.HI R5, R5, R8, RZ, 0x1c ;  /* 0x0000000805057211 */ /* 0x000fc800078fe0ff */
[----:B------:R-:W-:-:S04]  /*1ac0*/  LOP3.LUT R5, R5, 0x7f800000, R6, 0xf8, !PT ;  /* 0x7f80000005057812 */ /* 0x000fc800078ef806 */
[----:B------:R-:W-:-:S04]  /*1ad0*/  LOP3.LUT R5, R5, R2, RZ, 0x30, !PT ;  /* 0x0000000205057212 */ /* 0x000fc800078e30ff */
[----:B------:R-:W-:-:S04]  /*1ae0*/  LOP3.LUT R5, R5, 0x80000000, R0, 0xf8, !PT ;  /* 0x8000000005057812 */ /* 0x000fc800078ef800 */
[----:B------:R-:W-:Y:S01]  /*1af0*/  FSETP.NEU.FTZ.AND P0, PT, R5, RZ, PT ;  /* 0x000000ff0500720b */ /* 0x000fe20003f1d000 */
[----:B------:R-:W-:-:S12]  /*1b00*/  BRA `(.L_x_8) ;  /* 0x0000000400f87947 */ /* 0x000fd80003800000 */
.L_x_19:
[----:B------:R-:W2:Y:S02]  /*1b10*/  LDG.E.U8 R2, desc[UR36][R2.64] ;  /* 0x0000002402027981 */ /* 0x000ea4000c1e1100 */
[C---:B--2---:R-:W-:Y:S02]  /*1b20*/  IMAD.SHL.U32 R0, R2.reuse, 0x2000000, RZ ;  /* 0x0200000002007824 */ /* 0x044fe400078e00ff */
[----:B------:R-:W-:-:S03]  /*1b30*/  IMAD.SHL.U32 R5, R2, 0x1000000, RZ ;  /* 0x0100000002057824 */ /* 0x000fc600078e00ff */
[----:B------:R-:W-:-:S13]  /*1b40*/  ISETP.GE.U32.AND P0, PT, R0, 0x8000000, PT ;  /* 0x080000000000780c */ /* 0x000fda0003f06070 */
[C---:B------:R-:W-:Y:S02]  /*1b50*/  @!P0 IMAD.SHL.U32 R0, R2.reuse, 0x100, RZ ;  /* 0x0000010002008824 */ /* 0x040fe400078e00ff */
[----:B------:R-:W-:-:S03]  /*1b60*/  @P0 IMAD.SHL.U32 R4, R2, 0x200000, RZ ;  /* 0x0020000002040824 */ /* 0x000fc600078e00ff */
[----:B------:R-:W-:Y:S02]  /*1b70*/  @!P0 LOP3.LUT R0, R0, 0x7f00, RZ, 0xc0, !PT ;  /* 0x00007f0000008812 */ /* 0x000fe400078ec0ff */
[----:B------:R-:W-:Y:S02]  /*1b80*/  @P0 LOP3.LUT R4, R4, 0x70000000, RZ, 0xfc, !PT ;  /* 0x7000000004040812 */ /* 0x000fe400078efcff */
[----:B------:R-:W-:-:S03]  /*1b90*/  @!P0 LOP3.LUT R0, R0, 0x3f000000, RZ, 0xfc, !PT ;  /* 0x3f00000000008812 */ /* 0x000fc600078efcff */
[----:B------:R-:W-:Y:S02]  /*1ba0*/  @P0 FMUL.FTZ R4, R4, 1.9259299443872358531e-34 ;  /* 0x0780000004040820 */ /* 0x000fe40000410000 */
[----:B------:R-:W-:-:S05]  /*1bb0*/  @!P0 FADD.FTZ R4, R0, -0.5 ;  /* 0xbf00000000048421 */ /* 0x000fca0000010000 */
[----:B------:R-:W-:-:S04]  /*1bc0*/  LOP3.LUT R4, R4, 0x80000000, R5, 0xf8, !PT ;  /* 0x8000000004047812 */ /* 0x000fc800078ef805 */
[----:B------:R-:W-:Y:S01]  /*1bd0*/  FSETP.NEU.FTZ.AND P0, PT, R4, RZ, PT ;  /* 0x000000ff0400720b */ /* 0x000fe20003f1d000 */
[----:B------:R-:W-:-:S12]  /*1be0*/  BRA `(.L_x_8) ;  /* 0x0000000400c07947 */ /* 0x000fd80003800000 */
.L_x_18:
[----:B------:R-:W2:Y:S02]  /*1bf0*/  LDG.E.U16 R0, desc[UR36][R2.64] ;  /* 0x0000002402007981 */ /* 0x000ea4000c1e1500 */
[----:B--2---:R-:W-:-:S05]  /*1c00*/  IMAD.U32 R0, R0, 0x10000, RZ ;  /* 0x0001000000007824 */ /* 0x004fca00078e00ff */
[----:B------:R-:W-:Y:S01]  /*1c10*/  FSETP.NEU.FTZ.AND P0, PT, R0, RZ, PT ;  /* 0x000000ff0000720b */ /* 0x000fe20003f1d000 */
[----:B------:R-:W-:-:S12]  /*1c20*/  BRA `(.L_x_8) ;  /* 0x0000000400b07947 */ /* 0x000fd80003800000 */
.L_x_15:
[----:B------:R-:W-:-:S13]  /*1c30*/  ISETP.GT.AND P0, PT, R4, 0x1b, PT ;  /* 0x0000001b0400780c */ /* 0x000fda0003f04270 */
[----:B------:R-:W-:Y:S05]  /*1c40*/  @P0 BRA `(.L_x_20) ;  /* 0x0000000400040947 */ /* 0x000fea0003800000 */
[----:B------:R-:W-:-:S13]  /*1c50*/  ISETP.NE.AND P0, PT, R4, 0x19, PT ;  /* 0x000000190400780c */ /* 0x000fda0003f05270 */
[----:B------:R-:W-:Y:S05]  /*1c60*/  @!P0 BRA `(.L_x_21) ;  /* 0x00000000008c8947 */ /* 0x000fea0003800000 */
[----:B------:R-:W-:-:S13]  /*1c70*/  ISETP.NE.AND P0, PT, R4, 0x1a, PT ;  /* 0x0000001a0400780c */ /* 0x000fda0003f05270 */
[----:B------:R-:W-:Y:S05]  /*1c80*/  @!P0 BRA `(.L_x_22) ;  /* 0x0000000000148947 */ /* 0x000fea0003800000 */
[----:B------:R-:W-:-:S13]  /*1c90*/  ISETP.NE.AND P0, PT, R4, 0x1b, PT ;  /* 0x0000001b0400780c */ /* 0x000fda0003f05270 */
[----:B------:R-:W-:Y:S05]  /*1ca0*/  @P0 BRA `(.L_x_7) ;  /* 0x0000000400300947 */ /* 0x000fea0003800000 */
[----:B------:R-:W2:Y:S02]  /*1cb0*/  LDG.E.U16 R2, desc[UR36][R2.64] ;  /* 0x0000002402027981 */ /* 0x000ea4000c1e1500 */
[----:B--2---:R-:W-:Y:S01]  /*1cc0*/  ISETP.NE.AND P0, PT, R2, RZ, PT ;  /* 0x000000ff0200720c */ /* 0x004fe20003f05270 */
[----:B------:R-:W-:-:S12]  /*1cd0*/  BRA `(.L_x_8) ;  /* 0x0000000400847947 */ /* 0x000fd80003800000 */
.L_x_22:
[----:B------:R-:W2:Y:S01]  /*1ce0*/  LDG.E.U8 R2, desc[UR36][R2.64] ;  /* 0x0000002402027981 */ /* 0x000ea2000c1e1100 */
[----:B------:R-:W-:Y:S01]  /*1cf0*/  BSSY B0, `(.L_x_23) ;  /* 0x0000018000007945 */ /* 0x000fe20003800000 */
[----:B------:R-:W-:Y:S01]  /*1d00*/  IMAD.MOV.U32 R0, RZ, RZ, RZ ;  /* 0x000000ffff007224 */ /* 0x000fe200078e00ff */
[----:B--2---:R-:W-:-:S13]  /*1d10*/  ISETP.NE.AND P0, PT, R2, RZ, PT ;  /* 0x000000ff0200720c */ /* 0x004fda0003f05270 */
[----:B------:R-:W-:Y:S05]  /*1d20*/  @!P0 BRA `(.L_x_24) ;  /* 0x0000000000508947 */ /* 0x000fea0003800000 */
[----:B------:R-:W-:-:S13]  /*1d30*/  ISETP.NE.AND P0, PT, R2, 0x80, PT ;  /* 0x000000800200780c */ /* 0x000fda0003f05270 */
[----:B------:R-:W-:Y:S01]  /*1d40*/  @!P0 IMAD.MOV.U32 R0, RZ, RZ, 0x7f800001 ;  /* 0x7f800001ff008424 */ /* 0x000fe200078e00ff */
[----:B------:R-:W-:Y:S06]  /*1d50*/  @!P0 BRA `(.L_x_24) ;  /* 0x0000000000448947 */ /* 0x000fec0003800000 */
[C---:B------:R-:W-:Y:S01]  /*1d60*/  LOP3.LUT P0, R0, R2.reuse, 0x78, RZ, 0xc0, !PT ;  /* 0x0000007802007812 */ /* 0x040fe2000780c0ff */
[----:B------:R-:W-:Y:S01]  /*1d70*/  BSSY B1, `(.L_x_25) ;  /* 0x000000c000017945 */ /* 0x000fe20003800000 */
[----:B------:R-:W-:Y:S02]  /*1d80*/  SHF.R.U32.HI R3, RZ, 0x7, R2 ;  /* 0x00000007ff037819 */ /* 0x000fe40000011602 */
[----:B------:R-:W-:Y:S02]  /*1d90*/  LOP3.LUT R2, R2, 0x7, RZ, 0xc0, !PT ;  /* 0x0000000702027812 */ /* 0x000fe400078ec0ff */
[----:B------:R-:W-:Y:S01]  /*1da0*/  SHF.R.U32.HI R0, RZ, 0x3, R0 ;  /* 0x00000003ff007819 */ /* 0x000fe20000011600 */
[----:B------:R-:W-:-:S06]  /*1db0*/  IMAD.U32 R4, R3, -0x80000000, RZ ;  /* 0x8000000003047824 */ /* 0x000fcc00078e00ff */
[----:B------:R-:W-:Y:S05]  /*1dc0*/  @P0 BRA `(.L_x_26) ;  /* 0x0000000000180947 */ /* 0x000fea0003800000 */
[----:B------:R-:W0:Y:S02]  /*1dd0*/  FLO.U32 R3, R2 ;  /* 0x0000000200037300 */ /* 0x000e2400000e0000 */
[----:B0-----:R-:W-:-:S04]  /*1de0*/  IADD3 R3, -R3, 0x1f, RZ ;  /* 0x0000001f03037810 */ /* 0x001fc80007ffe1ff */
[----:B------:R-:W-:Y:S01]  /*1df0*/  IADD3 R0, R0, 0x1d, -R3 ;  /* 0x0000001d00007810 */ /* 0x000fe20007ffe803 */
[----:B------:R-:W-:-:S05]  /*1e00*/  VIADD R5, R3, 0xffffffe4 ;  /* 0xffffffe403057836 */ /* 0x000fca0000000000 */
[----:B------:R-:W-:-:S04]  /*1e10*/  SHF.L.U32 R5, R2, R5, RZ ;  /* 0x0000000502057219 */ /* 0x000fc800000006ff */
[----:B------:R-:W-:-:S07]  /*1e20*/  LOP3.LUT R2, R5, 0x7, RZ, 0xc0, !PT ;  /* 0x0000000705027812 */ /* 0x000fce00078ec0ff */
.L_x_26:
[----:B------:R-:W-:Y:S05]  /*1e30*/  BSYNC B1 ;  /* 0x0000000000017941 */ /* 0x000fea0003800000 */
.L_x_25:
[----:B------:R-:W-:Y:S01]  /*1e40*/  LEA R3, R0, 0x3b800000, 0x17 ;  /* 0x3b80000000037811 */ /* 0x000fe200078eb8ff */
[----:B------:R-:W-:-:S05]  /*1e50*/  IMAD.SHL.U32 R0, R2, 0x100000, RZ ;  /* 0x0010000002007824 */ /* 0x000fca00078e00ff */
[----:B------:R-:W-:-:S07]  /*1e60*/  LOP3.LUT R0, R3, R0, R4, 0xfe, !PT ;  /* 0x0000000003007212 */ /* 0x000fce00078efe04 */
.L_x_24:
[----:B------:R-:W-:Y:S05]  /*1e70*/  BSYNC B0 ;  /* 0x0000000000007941 */ /* 0x000fea0003800000 */
.L_x_23:
[----:B------:R-:W-:Y:S01]  /*1e80*/  FSETP.NEU.FTZ.AND P0, PT, R0, RZ, PT ;  /* 0x000000ff0000720b */ /* 0x000fe20003f1d000 */
[----:B------:R-:W-:-:S12]  /*1e90*/  BRA `(.L_x_8) ;  /* 0x0000000400147947 */ /* 0x000fd80003800000 */
.L_x_21:
        /* <DEDUP_REMOVED lines=21> */
.L_x_30:
[----:B------:R-:W-:Y:S05]  /*1ff0*/  BSYNC B1 ;  /* 0x0000000000017941 */ /* 0x000fea0003800000 */
.L_x_29:
[----:B------:R-:W-:Y:S01]  /*2000*/  LEA R3, R0, 0x37800000, 0x17 ;  /* 0x3780000000037811 */ /* 0x000fe200078eb8ff */
[----:B------:R-:W-:-:S05]  /*2010*/  IMAD.SHL.U32 R0, R2, 0x200000, RZ ;  /* 0x0020000002007824 */ /* 0x000fca00078e00ff */
[----:B------:R-:W-:-:S07]  /*2020*/  LOP3.LUT R0, R3, R0, R4, 0xfe, !PT ;  /* 0x0000000003007212 */ /* 0x000fce00078efe04 */
.L_x_28:
[----:B------:R-:W-:Y:S05]  /*2030*/  BSYNC B0 ;  /* 0x0000000000007941 */ /* 0x000fea0003800000 */
.L_x_27:
[----:B------:R-:W-:Y:S01]  /*2040*/  FSETP.NEU.FTZ.AND P0, PT, R0, RZ, PT ;  /* 0x000000ff0000720b */ /* 0x000fe20003f1d000 */
[----:B------:R-:W-:-:S12]  /*2050*/  BRA `(.L_x_8) ;  /* 0x0000000000a47947 */ /* 0x000fd80003800000 */
.L_x_20:
[----:B------:R-:W-:-:S13]  /*2060*/  ISETP.NE.AND P0, PT, R4, 0x1c, PT ;  /* 0x0000001c0400780c */ /* 0x000fda0003f05270 */
[----:B------:R-:W-:Y:S05]  /*2070*/  @!P0 BRA `(.L_x_31) ;  /* 0x0000000000948947 */ /* 0x000fea0003800000 */
[----:B------:R-:W-:-:S13]  /*2080*/  ISETP.NE.AND P0, PT, R4, 0x1d, PT ;  /* 0x0000001d0400780c */ /* 0x000fda0003f05270 */
[----:B------:R-:W-:Y:S05]  /*2090*/  @!P0 BRA `(.L_x_32) ;  /* 0x00000000007c8947 */ /* 0x000fea0003800000 */
[----:B------:R-:W-:-:S13]  /*20a0*/  ISETP.NE.AND P0, PT, R4, 0x2c, PT ;  /* 0x0000002c0400780c */ /* 0x000fda0003f05270 */
[----:B------:R-:W-:Y:S05]  /*20b0*/  @P0 BRA `(.L_x_7) ;  /* 0x00000000002c0947 */ /* 0x000fea0003800000 */
[----:B------:R-:W2:Y:S01]  /*20c0*/  LDG.E.U8 R2, desc[UR36][R2.64] ;  /* 0x0000002402027981 */ /* 0x000ea2000c1e1100 */
[----:B------:R-:W-:Y:S01]  /*20d0*/  BSSY B0, `(.L_x_33) ;  /* 0x0000007000007945 */ /* 0x000fe20003800000 */
[----:B------:R-:W-:Y:S01]  /*20e0*/  IMAD.MOV.U32 R0, RZ, RZ, 0x400000 ;  /* 0x00400000ff007424 */ /* 0x000fe200078e00ff */
[----:B--2---:R-:W-:-:S13]  /*20f0*/  ISETP.NE.AND P0, PT, R2, RZ, PT ;  /* 0x000000ff0200720c */ /* 0x004fda0003f05270 */
[----:B------:R-:W-:Y:S05]  /*2100*/  @!P0 BRA `(.L_x_34) ;  /* 0x00000000000c8947 */ /* 0x000fea0003800000 */
[----:B------:R-:W-:-:S13]  /*2110*/  ISETP.NE.AND P0, PT, R2, 0xff, PT ;  /* 0x000000ff0200780c */ /* 0x000fda0003f05270 */
[----:B------:R-:W-:Y:S02]  /*2120*/  @!P0 IMAD.MOV.U32 R0, RZ, RZ, 0x7f800001 ;  /* 0x7f800001ff008424 */ /* 0x000fe400078e00ff */
[----:B------:R-:W-:-:S07]  /*2130*/  @P0 IMAD.SHL.U32 R0, R2, 0x800000, RZ ;  /* 0x0080000002000824 */ /* 0x000fce00078e00ff */
.L_x_34:
[----:B------:R-:W-:Y:S05]  /*2140*/  BSYNC B0 ;  /* 0x0000000000007941 */ /* 0x000fea0003800000 */
.L_x_33:
[----:B------:R-:W-:Y:S01]  /*2150*/  FSETP.NEU.FTZ.AND P0, PT, R0, RZ, PT ;  /* 0x000000ff0000720b */ /* 0x000fe20003f1d000 */
[----:B------:R-:W-:-:S12]  /*2160*/  BRA `(.L_x_8) ;  /* 0x0000000000607947 */ /* 0x000fd80003800000 */
.L_x_7:
[----:B------:R-:W-:Y:S01]  /*2170*/  MOV R2, 0x0 ;  /* 0x0000000000027802 */ /* 0x000fe20000000f00 */
[----:B------:R-:W-:Y:S01]  /*2180*/  ULDC.64 UR4, c[0x4][0x148] ;  /* 0x0100520000047ab9 */ /* 0x000fe20000000a00 */
[----:B------:R-:W-:Y:S01]  /*2190*/  ULDC.64 UR6, c[0x4][0x58] ;  /* 0x0100160000067ab9 */ /* 0x000fe20000000a00 */
[----:B------:R-:W-:Y:S02]  /*21a0*/  IMAD.U32 R4, RZ, RZ, UR4 ;  /* 0x00000004ff047e24 */ /* 0x000fe4000f8e00ff */
[----:B------:R-:W-:Y:S01]  /*21b0*/  IMAD.U32 R5, RZ, RZ, UR5 ;  /* 0x00000005ff057e24 */ /* 0x000fe2000f8e00ff */
[----:B------:R-:W0:Y:S01]  /*21c0*/  LDC.64 R2, c[0x4][R2] ;  /* 0x0100000002027b82 */ /* 0x000e220000000a00 */
[----:B------:R-:W-:Y:S01]  /*21d0*/  ULDC.64 UR4, c[0x4][0x150] ;  /* 0x0100540000047ab9 */ /* 0x000fe20000000a00 */
[----:B------:R-:W-:Y:S02]  /*21e0*/  IMAD.U32 R10, RZ, RZ, UR6 ;  /* 0x00000006ff0a7e24 */ /* 0x000fe4000f8e00ff */
[----:B------:R-:W-:-:S02]  /*21f0*/  IMAD.U32 R6, RZ, RZ, UR4 ;  /* 0x00000004ff067e24 */ /* 0x000fc4000f8e00ff */
[----:B------:R-:W-:Y:S02]  /*2200*/  IMAD.U32 R7, RZ, RZ, UR5 ;  /* 0x00000005ff077e24 */ /* 0x000fe4000f8e00ff */
[----:B------:R-:W-:Y:S02]  /*2210*/  IMAD.U32 R11, RZ, RZ, UR7 ;  /* 0x00000007ff0b7e24 */ /* 0x000fe4000f8e00ff */
[----:B------:R-:W-:Y:S02]  /*2220*/  IMAD.MOV.U32 R8, RZ, RZ, 0x4e ;  /* 0x0000004eff087424 */ /* 0x000fe400078e00ff */
[----:B------:R-:W-:Y:S02]  /*2230*/  IMAD.MOV.U32 R12, RZ, RZ, 0x1 ;  /* 0x00000001ff0c7424 */ /* 0x000fe400078e00ff */
[----:B------:R-:W-:-:S07]  /*2240*/  IMAD.MOV.U32 R13, RZ, RZ, RZ ;  /* 0x000000ffff0d7224 */ /* 0x000fce00078e00ff */
[----:B------:R-:W-:-:S07]  /*2250*/  LEPC R20, `(.L_x_35) ;  /* 0x000000001014794e */ /* 0x000fce0000000000 */
[----:B0-----:R-:W-:Y:S05]  /*2260*/  CALL.ABS.NOINC R2 ;  /* 0x0000000002007343 */ /* 0x001fea0003c00000 */
.L_x_35:
[----:B------:R-:W-:Y:S01]  /*2270*/  PLOP3.LUT P0, PT, PT, PT, PT, 0x8, 0x0 ;  /* 0x000000000000781c */ /* 0x000fe20003f0e170 */
[----:B------:R-:W-:-:S12]  /*2280*/  BRA `(.L_x_8) ;  /* 0x0000000000187947 */ /* 0x000fd80003800000 */
.L_x_32:
[----:B------:R-:W2:Y:S02]  /*2290*/  LDG.E.64 R2, desc[UR36][R2.64] ;  /* 0x0000002402027981 */ /* 0x000ea4000c1e1b00 */
[----:B--2---:R-:W-:-:S04]  /*22a0*/  ISETP.NE.U32.AND P0, PT, R2, RZ, PT ;  /* 0x000000ff0200720c */ /* 0x004fc80003f05070 */
[----:B------:R-:W-:Y:S01]  /*22b0*/  ISETP.NE.AND.EX P0, PT, R3, RZ, PT, P0 ;  /* 0x000000ff0300720c */ /* 0x000fe20003f05300 */
[----:B------:R-:W-:-:S12]  /*22c0*/  BRA `(.L_x_8) ;  /* 0x0000000000087947 */ /* 0x000fd80003800000 */
.L_x_31:
[----:B------:R-:W2:Y:S02]  /*22d0*/  LDG.E R2, desc[UR36][R2.64] ;  /* 0x0000002402027981 */ /* 0x000ea4000c1e1900 */
[----:B--2---:R-:W-:-:S13]  /*22e0*/  ISETP.NE.AND P0, PT, R2, RZ, PT ;  /* 0x000000ff0200720c */ /* 0x004fda0003f05270 */
.L_x_8:
[----:B------:R-:W0:Y:S01]  /*22f0*/  LDC.U8 R3, c[0x0][0x422] ;  /* 0x00010880ff037b82 */ /* 0x000e220000000000 */
[----:B------:R-:W-:Y:S01]  /*2300*/  ULDC.U8 UR4, c[0x0][0x421] ;  /* 0x0001084000047ab9 */ /* 0x000fe20000000000 */
[----:B------:R-:W-:Y:S01]  /*2310*/  SEL R2, RZ, 0x1, !P0 ;  /* 0x00000001ff027807 */ /* 0x000fe20004000000 */
[----:B------:R-:W-:Y:S01]  /*2320*/  UPRMT UR4, UR4, 0x9910, URZ ;  /* 0x0000991004047896 */ /* 0x000fe2000800003f */
[----:B------:R-:W-:Y:S05]  /*2330*/  BSSY B6, `(.L_x_36) ;  /* 0x00000d5000067945 */ /* 0x000fea0003800000 */
[----:B------:R-:W-:-:S04]  /*2340*/  ISETP.NE.AND P0, PT, R2, UR4, PT ;  /* 0x0000000402007c0c */ /* 0x000fc8000bf05270 */
[----:B------:R-:W-:Y:S02]  /*2350*/  SEL R2, RZ, 0x1, !P0 ;  /* 0x00000001ff027807 */ /* 0x000fe40004000000 */
        /* <DEDUP_REMOVED lines=11> */
[----:B------:R4:W-:Y:S01]  /*2410*/  STG.E.U8 desc[UR36][R16.64], R2 ;  /* 0x0000000210007986 */ /* 0x0009e2000c101124 */
[----:B------:R-:W-:Y:S05]  /*2420*/  BRA `(.L_x_42) ;  /* 0x0000000c00147947 */ /* 0x000fea0003800000 */
.L_x_40:
[----:B------:R3:W-:Y:S01]  /*2430*/  STG.E.U8 desc[UR36][R16.64], R2 ;  /* 0x0000000210007986 */ /* 0x0007e2000c101124 */
[----:B------:R-:W-:Y:S05]  /*2440*/  BRA `(.L_x_42) ;  /* 0x0000000c000c7947 */ /* 0x000fea0003800000 */
.L_x_39:
[----:B------:R-:W-:-:S13]  /*2450*/  ISETP.NE.AND P0, PT, R0, 0x2, PT ;  /* 0x000000020000780c */ /* 0x000fda0003f05270 */
[----:B------:R-:W-:Y:S05]  /*2460*/  @!P0 BRA `(.L_x_43) ;  /* 0x0000000000248947 */ /* 0x000fea0003800000 */
[----:B------:R-:W-:-:S13]  /*2470*/  ISETP.NE.AND P0, PT, R0, 0x3, PT ;  /* 0x000000030000780c */ /* 0x000fda0003f05270 */
[----:B------:R-:W-:Y:S05]  /*2480*/  @!P0 BRA `(.L_x_44) ;  /* 0x0000000000148947 */ /* 0x000fea0003800000 */
[----:B------:R-:W-:-:S13]  /*2490*/  ISETP.NE.AND P0, PT, R0, 0x4, PT ;  /* 0x000000040000780c */ /* 0x000fda0003f05270 */
[----:B------:R-:W-:Y:S05]  /*24a0*/  @P0 BRA `(.L_x_41) ;  /* 0x0000000800a00947 */ /* 0x000fea0003800000 */
[----:B------:R-:W-:-:S05]  /*24b0*/  IMAD.MOV.U32 R3, RZ, RZ, RZ ;  /* 0x000000ffff037224 */ /* 0x000fca00078e00ff */
[----:B------:R0:W-:Y:S01]  /*24c0*/  STG.E.64 desc[UR36][R16.64], R2 ;  /* 0x0000000210007986 */ /* 0x0001e2000c101b24 */
[----:B------:R-:W-:Y:S05]  /*24d0*/  BRA `(.L_x_42) ;  /* 0x0000000800e87947 */ /* 0x000fea0003800000 */
.L_x_44:
[----:B------:R1:W-:Y:S01]  /*24e0*/  STG.E desc[UR36][R16.64], R2 ;  /* 0x0000000210007986 */ /* 0x0003e2000c101924 */
[----:B------:R-:W-:Y:S05]  /*24f0*/  BRA `(.L_x_42) ;  /* 0x0000000800e07947 */ /* 0x000fea0003800000 */
.L_x_43:
[----:B------:R2:W-:Y:S01]  /*2500*/  STG.E.U16 desc[UR36][R16.64], R2 ;  /* 0x0000000210007986 */ /* 0x0005e2000c101524 */
[----:B------:R-:W-:Y:S05]  /*2510*/  BRA `(.L_x_42) ;  /* 0x0000000800d87947 */ /* 0x000fea0003800000 */
.L_x_38:
[----:B------:R-:W-:-:S13]  /*2520*/  ISETP.GT.AND P1, PT, R0, 0x6, PT ;  /* 0x000000060000780c */ /* 0x000fda0003f24270 */
[----:B------:R-:W-:Y:S05]  /*2530*/  @P1 BRA `(.L_x_45) ;  /* 0x00000000002c1947 */ /* 0x000fea0003800000 */
[----:B------:R-:W-:-:S13]  /*2540*/  ISETP.NE.AND P1, PT, R0, 0x5, PT ;  /* 0x000000050000780c */ /* 0x000fda0003f25270 */
[----:B------:R-:W-:Y:S05]  /*2550*/  @!P1 BRA `(.L_x_46) ;  /* 0x0000000000149947 */ /* 0x000fea0003800000 */
[----:B------:R-:W-:-:S13]  /*2560*/  ISETP.NE.AND P1, PT, R0, 0x6, PT ;  /* 0x000000060000780c */ /* 0x000fda0003f25270 */
[----:B------:R-:W-:Y:S05]  /*2570*/  @P1 BRA `(.L_x_41) ;  /* 0x00000008006c1947 */ /* 0x000fea0003800000 */
[----:B------:R-:W-:-:S05]  /*2580*/  FSEL R3, RZ, 1, !P0 ;  /* 0x3f800000ff037808 */ /* 0x000fca0004000000 */
[----:B------:R0:W-:Y:S01]  /*2590*/  STG.E desc[UR36][R16.64], R3 ;  /* 0x0000000310007986 */ /* 0x0001e2000c101924 */
[----:B------:R-:W-:Y:S05]  /*25a0*/  BRA `(.L_x_42) ;  /* 0x0000000800b47947 */ /* 0x000fea0003800000 */
.L_x_46:
[----:B------:R-:W-:-:S04]  /*25b0*/  FSEL R0, RZ, 1, !P0 ;  /* 0x3f800000ff007808 */ /* 0x000fc80004000000 */
[----:B------:R-:W-:-:S05]  /*25c0*/  F2FP.F16.F32.PACK_AB R0, RZ, R0 ;  /* 0x00000000ff00723e */ /* 0x000fca00000000ff */
[----:B------:R0:W-:Y:S01]  /*25d0*/  STG.E.U16 desc[UR36][R16.64], R0 ;  /* 0x0000000010007986 */ /* 0x0001e2000c101524 */
[----:B------:R-:W-:Y:S05]  /*25e0*/  BRA `(.L_x_42) ;  /* 0x0000000800a47947 */ /* 0x000fea0003800000 */
.L_x_45:
[----:B------:R-:W-:-:S13]  /*25f0*/  ISETP.NE.AND P1, PT, R0, 0x7, PT ;  /* 0x000000070000780c */ /* 0x000fda0003f25270 */
[----:B------:R-:W-:Y:S05]  /*2600*/  @!P1 BRA `(.L_x_47) ;  /* 0x0000000000349947 */ /* 0x000fea0003800000 */
[----:B------:R-:W-:-:S13]  /*2610*/  ISETP.NE.AND P1, PT, R0, 0x8, PT ;  /* 0x000000080000780c */ /* 0x000fda0003f25270 */
[----:B------:R-:W-:Y:S05]  /*2620*/  @!P1 BRA `(.L_x_48) ;  /* 0x0000000000189947 */ /* 0x000fea0003800000 */
[----:B------:R-:W-:-:S13]  /*2630*/  ISETP.NE.AND P1, PT, R0, 0x9, PT ;  /* 0x000000090000780c */ /* 0x000fda0003f25270 */
[----:B------:R-:W-:Y:S05]  /*2640*/  @P1 BRA `(.L_x_41) ;  /* 0x0000000800381947 */ /* 0x000fea0003800000 */
[----:B------:R-:W-:Y:S01]  /*2650*/  FSEL R2, RZ, 1, !P0 ;  /* 0x3f800000ff027808 */ /* 0x000fe20004000000 */
[----:B------:R-:W-:-:S05]  /*2660*/  IMAD.MOV.U32 R3, RZ, RZ, RZ ;  /* 0x000000ffff037224 */ /* 0x000fca00078e00ff */
[----:B------:R0:W-:Y:S01]  /*2670*/  STG.E.64 desc[UR36][R16.64], R2 ;  /* 0x0000000210007986 */ /* 0x0001e2000c101b24 */
[----:B------:R-:W-:Y:S05]  /*2680*/  BRA `(.L_x_42) ;  /* 0x00000008007c7947 */ /* 0x000fea0003800000 */
.L_x_48:
[----:B------:R-:W-:-:S04]  /*2690*/  FSEL R0, RZ, 1, !P0 ;  /* 0x3f800000ff007808 */ /* 0x000fc80004000000 */
[----:B------:R-:W-:-:S04]  /*26a0*/  F2FP.F16.F32.PACK_AB R3, RZ, R0 ;  /* 0x00000000ff03723e */ /* 0x000fc800000000ff */
[----:B------:R-:W-:-:S05]  /*26b0*/  PRMT R3, R3, 0x5410, RZ ;  /* 0x0000541003037816 */ /* 0x000fca00000000ff */
[----:B------:R0:W-:Y:S01]  /*26c0*/  STG.E desc[UR36][R16.64], R3 ;  /* 0x0000000310007986 */ /* 0x0001e2000c101924 */
[----:B------:R-:W-:Y:S05]  /*26d0*/  BRA `(.L_x_42) ;  /* 0x0000000800687947 */ /* 0x000fea0003800000 */
.L_x_47:
[----:B------:R-:W-:Y:S01]  /*26e0*/  FSEL R3, RZ, 1.875, !P0 ;  /* 0x3ff00000ff037808 */ /* 0x000fe20004000000 */
[----:B------:R-:W-:-:S05]  /*26f0*/  IMAD.MOV.U32 R2, RZ, RZ, RZ ;  /* 0x000000ffff027224 */ /* 0x000fca00078e00ff */
[----:B------:R0:W-:Y:S01]  /*2700*/  STG.E.64 desc[UR36][R16.64], R2 ;  /* 0x0000000210007986 */ /* 0x0001e2000c101b24 */
[----:B------:R-:W-:Y:S05]  /*2710*/  BRA `(.L_x_42) ;  /* 0x0000000800587947 */ /* 0x000fea0003800000 */
.L_x_37:
        /* <DEDUP_REMOVED lines=8> */
[----:B------:R0:W-:Y:S01]  /*27a0*/  STG.E.U8 desc[UR36][R16.64], R2 ;  /* 0x0000000210007986 */ /* 0x0001e2000c101124 */
[----:B------:R-:W-:Y:S05]  /*27b0*/  BRA `(.L_x_42) ;  /* 0x0000000800307947 */ /* 0x000fea0003800000 */
.L_x_51:
[----:B------:R-:W-:Y:S02]  /*27c0*/  FSEL R5, RZ, 1.875, !P0 ;  /* 0x3ff00000ff057808 */ /* 0x000fe40004000000 */
[----:B------:R-:W-:Y:S01]  /*27d0*/  CS2R R6, SRZ ;  /* 0x0000000000067805 */ /* 0x000fe2000001ff00 */
[----:B------:R-:W-:-:S05]  /*27e0*/  IMAD.MOV.U32 R4, RZ, RZ, RZ ;  /* 0x000000ffff047224 */ /* 0x000fca00078e00ff */
[----:B------:R0:W-:Y:S01]  /*27f0*/  STG.E.128 desc[UR36][R16.64], R4 ;  /* 0x0000000410007986 */ /* 0x0001e2000c101d24 */
[----:B------:R-:W-:Y:S05]  /*2800*/  BRA `(.L_x_42) ;  /* 0x00000008001c7947 */ /* 0x000fea0003800000 */
.L_x_50:
[----:B------:R-:W-:-:S13]  /*2810*/  ISETP.NE.AND P1, PT, R0, 0xf, PT ;  /* 0x0000000f0000780c */ /* 0x000fda0003f25270 */
[----:B------:R-:W-:Y:S05]  /*2820*/  @!P1 BRA `(.L_x_52) ;  /* 0x0000000000949947 */ /* 0x000fea0003800000 */
[----:B------:R-:W-:-:S13]  /*2830*/  ISETP.NE.AND P1, PT, R0, 0x17, PT ;  /* 0x000000170000780c */ /* 0x000fda0003f25270 */
[----:B------:R-:W-:Y:S05]  /*2840*/  @!P1 BRA `(.L_x_53) ;  /* 0x0000000000449947 */ /* 0x000fea0003800000 */
[----:B------:R-:W-:-:S13]  /*2850*/  ISETP.NE.AND P1, PT, R0, 0x18, PT ;  /* 0x000000180000780c */ /* 0x000fda0003f25270 */
[----:B------:R-:W-:Y:S05]  /*2860*/  @P1 BRA `(.L_x_41) ;  /* 0x0000000400b01947 */ /* 0x000fea0003800000 */
[----:B------:R-:W-:Y:S01]  /*2870*/  FSEL R5, RZ, 1, !P0 ;  /* 0x3f800000ff057808 */ /* 0x000fe20004000000 */
[----:B------:R-:W-:Y:S01]  /*2880*/  BSSY B0, `(.L_x_54) ;  /* 0x000000b000007945 */ /* 0x000fe20003800000 */
[----:B------:R-:W-:Y:S02]  /*2890*/  IMAD.MOV.U32 R3, RZ, RZ, 0x7f ;  /* 0x0000007fff037424 */ /* 0x000fe400078e00ff */
[----:B------:R-:W-:-:S13]  /*28a0*/  ISETP.GT.U32.AND P0, PT, R5, 0x43efffff, PT ;  /* 0x43efffff0500780c */ /* 0x000fda0003f04070 */
[----:B------:R-:W-:Y:S05]  /*28b0*/  @P0 BRA `(.L_x_55) ;  /* 0x00000000001c0947 */ /* 0x000fea0003800000 */
[----:B------:R-:W-:-:S13]  /*28c0*/  ISETP.GE.U32.AND P0, PT, R5, 0x3c800000, PT ;  /* 0x3c8000000500780c */ /* 0x000fda0003f06070 */
[----:B------:R-:W-:-:S04]  /*28d0*/  @P0 SHF.R.U32.HI R0, RZ, 0x14, R5 ;  /* 0x00000014ff000819 */ /* 0x000fc80000011605 */
[----:B------:R-:W-:-:S04]  /*28e0*/  @P0 LOP3.LUT R0, R0, 0x1, RZ, 0xc0, !PT ;  /* 0x0000000100000812 */ /* 0x000fc800078ec0ff */
[C---:B------:R-:W-:Y:S01]  /*28f0*/  @P0 IADD3 R3, R5.reuse, 0x407ffff, R0 ;  /* 0x0407ffff05030810 */ /* 0x040fe20007ffe000 */
[----:B------:R-:W-:-:S03]  /*2900*/  @!P0 FADD.FTZ R0, R5, 16384 ;  /* 0x4680000005008421 */ /* 0x000fc60000010000 */
[----:B------:R-:W-:Y:S01]  /*2910*/  @P0 SHF.R.U32.HI R3, RZ, 0x14, R3 ;  /* 0x00000014ff030819 */ /* 0x000fe20000011603 */
[----:B------:R-:W-:-:S07]  /*2920*/  @!P0 VIADD R3, R0, 0xb9800000 ;  /* 0xb980000000038836 */ /* 0x000fce0000000000 */
.L_x_55:
[----:B------:R-:W-:Y:S05]  /*2930*/  BSYNC B0 ;  /* 0x0000000000007941 */ /* 0x000fea0003800000 */
.L_x_54:
[----:B------:R0:W-:Y:S01]  /*2940*/  STG.E.U8 desc[UR36][R16.64], R3 ;  /* 0x0000000310007986 */ /* 0x0001e2000c101124 */
[----:B------:R-:W-:Y:S05]  /*2950*/  BRA `(.L_x_42) ;  /* 0x0000000400c87947 */ /* 0x000fea0003800000 */
.L_x_53:
[----:B------:R-:W-:-:S04]  /*2960*/  FSEL R3, RZ, 1, !P0 ;  /* 0x3f800000ff037808 */ /* 0x000fc80004000000 */
[----:B------:R-:W-:-:S13]  /*2970*/  ISETP.GT.U32.AND P0, PT, R3, 0x477fffff, PT ;  /* 0x477fffff0300780c */ /* 0x000fda0003f04070 */
[----:B------:R-:W-:Y:S05]  /*2980*/  @P0 BRA `(.L_x_56) ;  /* 0x0000000000280947 */ /* 0x000fea0003800000 */
[----:B------:R-:W-:-:S13]  /*2990*/  ISETP.GE.U32.AND P0, PT, R3, 0x38800000, PT ;  /* 0x388000000300780c */ /* 0x000fda0003f06070 */
[----:B------:R-:W-:-:S04]  /*29a0*/  @P0 SHF.R.U32.HI R0, RZ, 0x15, R3 ;  /* 0x00000015ff000819 */ /* 0x000fc80000011603 */
[----:B------:R-:W-:Y:S01]  /*29b0*/  @P0 LOP3.LUT R2, R0, 0x1, RZ, 0xc0, !PT ;  /* 0x0000000100020812 */ /* 0x000fe200078ec0ff */
[----:B------:R-:W-:-:S03]  /*29c0*/  @!P0 FADD.FTZ R0, R3, 128 ;  /* 0x4300000003008421 */ /* 0x000fc60000010000 */
[----:B------:R-:W-:Y:S01]  /*29d0*/  @P0 IADD3 R2, R3, 0x80fffff, R2 ;  /* 0x080fffff03020810 */ /* 0x000fe20007ffe002 */
[----:B------:R-:W-:-:S03]  /*29e0*/  @!P0 VIADD R3, R0, 0xbd000000 ;  /* 0xbd00000000038836 */ /* 0x000fc60000000000 */
[----:B------:R-:W-:-:S05]  /*29f0*/  @P0 SHF.R.U32.HI R5, RZ, 0x15, R2 ;  /* 0x00000015ff050819 */ /* 0x000fca0000011602 */
[----:B------:R0:W-:Y:S04]  /*2a00*/  @P0 STG.E.U8 desc[UR36][R16.64], R5 ;  /* 0x0000000510000986 */ /* 0x0001e8000c101124 */
[----:B------:R0:W-:Y:S01]  /*2a10*/  @!P0 STG.E.U8 desc[UR36][R16.64], R3 ;  /* 0x0000000310008986 */ /* 0x0001e2000c101124 */
[----:B------:R-:W-:Y:S05]  /*2a20*/  BRA `(.L_x_42) ;  /* 0x0000000400947947 */ /* 0x000fea0003800000 */
.L_x_56:
[----:B------:R-:W-:Y:S01]  /*2a30*/  ISETP.GT.U32.AND P0, PT, R3, 0x7f800000, PT ;  /* 0x7f8000000300780c */ /* 0x000fe20003f04070 */
[----:B------:R-:W-:-:S05]  /*2a40*/  IMAD.MOV.U32 R3, RZ, RZ, 0x7f ;  /* 0x0000007fff037424 */ /* 0x000fca00078e00ff */
[----:B------:R-:W-:-:S05]  /*2a50*/  SEL R3, R3, 0x7c, P0 ;  /* 0x0000007c03037807 */ /* 0x000fca0000000000 */
[----:B------:R0:W-:Y:S01]  /*2a60*/  STG.E.U8 desc[UR36][R16.64], R3 ;  /* 0x0000000310007986 */ /* 0x0001e2000c101124 */
[----:B------:R-:W-:Y:S05]  /*2a70*/  BRA `(.L_x_42) ;  /* 0x0000000400807947 */ /* 0x000fea0003800000 */
.L_x_52:
[----:B------:R-:W-:-:S04]  /*2a80*/  FSEL R0, RZ, 1, !P0 ;  /* 0x3f800000ff007808 */ /* 0x000fc80004000000 */
[----:B------:R-:W-:-:S05]  /*2a90*/  F2FP.BF16.F32.PACK_AB R0, RZ, R0 ;  /* 0x00000000ff00723e */ /* 0x000fca00000010ff */
[----:B------:R0:W-:Y:S01]  /*2aa0*/  STG.E.U16 desc[UR36][R16.64], R0 ;  /* 0x0000000010007986 */ /* 0x0001e2000c101524 */
[----:B------:R-:W-:Y:S05]  /*2ab0*/  BRA `(.L_x_42) ;  /* 0x0000000400707947 */ /* 0x000fea0003800000 */
.L_x_49:
        /* <DEDUP_REMOVED lines=8> */
[----:B------:R0:W-:Y:S01]  /*2b40*/  STG.E.U16 desc[UR36][R16.64], R2 ;  /* 0x0000000210007986 */ /* 0x0001e2000c101524 */
[----:B------:R-:W-:Y:S05]  /*2b50*/  BRA `(.L_x_42) ;  /* 0x0000000400487947 */ /* 0x000fea0003800000 */
.L_x_59:
        /* <DEDUP_REMOVED lines=8> */
[----:B------:R-:W-:-:S04]  /*2be0*/  @P0 IADD3 R0, R3, 0x487ffff, R0 ;  /* 0x0487ffff03000810 */ /* 0x000fc80007ffe000 */
[----:B------:R-:W-:-:S04]  /*2bf0*/  @P0 SHF.R.U32.HI R0, RZ, 0x14, R0 ;  /* 0x00000014ff000819 */ /* 0x000fc80000011600 */
[----:B------:R-:W-:Y:S01]  /*2c00*/  @P0 LOP3.LUT R0, R0, 0xff, RZ, 0xc0, !PT ;  /* 0x000000ff00000812 */ /* 0x000fe200078ec0ff */
[----:B------:R-:W-:Y:S06]  /*2c10*/  @P0 BRA `(.L_x_62) ;  /* 0x0000000000100947 */ /* 0x000fec0003800000 */
[----:B------:R-:W-:Y:S01]  /*2c20*/  FADD.FTZ R0, R3, 8192 ;  /* 0x4600000003007421 */ /* 0x000fe20000010000 */
[----:B------:R-:W-:-:S04]  /*2c30*/  PRMT R8, RZ, 0x7610, R8 ;  /* 0x00007610ff087816 */ /* 0x000fc80000000008 */
[----:B------:R-:W-:-:S13]  /*2c40*/  LOP3.LUT P0, R0, R0, 0xff, RZ, 0xc0, !PT ;  /* 0x000000ff00007812 */ /* 0x000fda000780c0ff */
[----:B------:R-:W-:Y:S05]  /*2c50*/  @!P0 BRA `(.L_x_61) ;  /* 0x0000000000048947 */ /* 0x000fea0003800000 */
.L_x_62:
[----:B------:R-:W-:-:S07]  /*2c60*/  PRMT R8, R0, 0x7610, R8 ;  /* 0x0000761000087816 */ /* 0x000fce0000000008 */
.L_x_61:
[----:B------:R-:W-:Y:S05]  /*2c70*/  BSYNC B0 ;  /* 0x0000000000007941 */ /* 0x000fea0003800000 */
.L_x_60:
[----:B------:R0:W-:Y:S01]  /*2c80*/  STG.E.U8 desc[UR36][R16.64], R8 ;  /* 0x0000000810007986 */ /* 0x0001e2000c101124 */
[----:B------:R-:W-:Y:S05]  /*2c90*/  BRA `(.L_x_42) ;  /* 0x0000000000f87947 */ /* 0x000fea0003800000 */
.L_x_58:
        /* <DEDUP_REMOVED lines=16> */
.L_x_65:
[----:B------:R-:W-:-:S07]  /*2da0*/  PRMT R8, R0, 0x7610, R8 ;  /* 0x0000761000087816 */ /* 0x000fce0000000008 */
.L_x_64:
[----:B------:R-:W-:Y:S05]  /*2db0*/  BSYNC B0 ;  /* 0x0000000000007941 */ /* 0x000fea0003800000 */
.L_x_63:
[----:B------:R0:W-:Y:S01]  /*2dc0*/  STG.E.U8 desc[UR36][R16.64], R8 ;  /* 0x0000000810007986 */ /* 0x0001e2000c101124 */
[----:B------:R-:W-:Y:S05]  /*2dd0*/  BRA `(.L_x_42) ;  /* 0x0000000000a87947 */ /* 0x000fea0003800000 */
.L_x_57:
[----:B------:R-:W-:-:S13]  /*2de0*/  ISETP.NE.AND P1, PT, R0, 0x1c, PT ;  /* 0x0000001c0000780c */ /* 0x000fda0003f25270 */
[----:B------:R-:W-:Y:S05]  /*2df0*/  @!P1 BRA `(.L_x_66) ;  /* 0x00000000009c9947 */ /* 0x000fea0003800000 */
[----:B------:R-:W-:-:S13]  /*2e00*/  ISETP.NE.AND P1, PT, R0, 0x1d, PT ;  /* 0x0000001d0000780c */ /* 0x000fda0003f25270 */
[----:B------:R-:W-:Y:S05]  /*2e10*/  @!P1 BRA `(.L_x_67) ;  /* 0x0000000000889947 */ /* 0x000fea0003800000 */
[----:B------:R-:W-:-:S13]  /*2e20*/  ISETP.NE.AND P1, PT, R0, 0x2c, PT ;  /* 0x0000002c0000780c */ /* 0x000fda0003f25270 */
[----:B------:R-:W-:Y:S05]  /*2e30*/  @P1 BRA `(.L_x_41) ;  /* 0x00000000003c1947 */ /* 0x000fea0003800000 */
[----:B------:R-:W-:-:S04]  /*2e40*/  FSEL R3, RZ, 1, !P0 ;  /* 0x3f800000ff037808 */ /* 0x000fc80004000000 */
[----:B------:R-:W-:-:S04]  /*2e50*/  SHF.R.U32.HI R2, RZ, 0x17, R3 ;  /* 0x00000017ff027819 */ /* 0x000fc80000011603 */
[----:B------:R-:W-:-:S13]  /*2e60*/  ISETP.NE.AND P1, PT, R2, 0xff, PT ;  /* 0x000000ff0200780c */ /* 0x000fda0003f25270 */
[--C-:B------:R-:W-:Y:S02]  /*2e70*/  @P1 SHF.R.U32.HI R0, RZ, 0x16, R3.reuse ;  /* 0x00000016ff001819 */ /* 0x100fe40000011603 */
[----:B------:R-:W-:Y:S01]  /*2e80*/  @P1 LOP3.LUT P0, RZ, R2, 0x3fffff, R3, 0xf8, !PT ;  /* 0x003fffff02ff1812 */ /* 0x000fe2000780f803 */
[----:B------:R-:W-:Y:S01]  /*2e90*/  IMAD.MOV.U32 R3, RZ, RZ, 0xff ;  /* 0x000000ffff037424 */ /* 0x000fe200078e00ff */
[----:B------:R-:W-:-:S04]  /*2ea0*/  @P1 LOP3.LUT R0, R0, 0x1, RZ, 0xc0, !PT ;  /* 0x0000000100001812 */ /* 0x000fc800078ec0ff */
[----:B------:R-:W-:Y:S01]  /*2eb0*/  @P1 ISETP.EQ.U32.AND P2, PT, R0, 0x1, P0 ;  /* 0x000000010000180c */ /* 0x000fe20000742070 */
[----:B------:R-:W-:Y:S01]  /*2ec0*/  @P1 VIADD R0, R2, 0x1 ;  /* 0x0000000102001836 */ /* 0x000fe20000000000 */
[----:B------:R-:W-:Y:S02]  /*2ed0*/  PLOP3.LUT P0, PT, PT, PT, PT, 0x80, 0x0 ;  /* 0x000000000000781c */ /* 0x000fe40003f0f070 */
[----:B------:R-:W-:-:S13]  /*2ee0*/  @P1 PLOP3.LUT P0, PT, P2, PT, PT, 0x80, 0x0 ;  /* 0x000000000000181c */ /* 0x000fda000170f070 */
[----:B------:R-:W-:-:S04]  /*2ef0*/  @!P0 IMAD.MOV R0, RZ, RZ, R2 ;  /* 0x000000ffff008224 */ /* 0x000fc800078e0202 */
[----:B------:R-:W-:-:S05]  /*2f00*/  @P1 IMAD.MOV.U32 R3, RZ, RZ, R0 ;  /* 0x000000ffff031224 */ /* 0x000fca00078e0000 */
[----:B------:R0:W-:Y:S01]  /*2f10*/  STG.E.U8 desc[UR36][R16.64], R3 ;  /* 0x0000000310007986 */ /* 0x0001e2000c101124 */
[----:B------:R-:W-:Y:S05]  /*2f20*/  BRA `(.L_x_42) ;  /* 0x0000000000547947 */ /* 0x000fea0003800000 */
.L_x_41:
        /* <DEDUP_REMOVED lines=16> */
.L_x_68:
[----:B------:R-:W-:Y:S05]  /*3030*/  BRA `(.L_x_42) ;  /* 0x0000000000107947 */ /* 0x000fea0003800000 */
.L_x_67:
[----:B------:R-:W-:-:S05]  /*3040*/  IMAD.MOV.U32 R3, RZ, RZ, RZ ;  /* 0x000000ffff037224 */ /* 0x000fca00078e00ff */
[----:B------:R0:W-:Y:S01]  /*3050*/  STG.E.64 desc[UR36][R16.64], R2 ;  /* 0x0000000210007986 */ /* 0x0001e2000c101b24 */
[----:B------:R-:W-:Y:S05]  /*3060*/  BRA `(.L_x_42) ;  /* 0x0000000000047947 */ /* 0x000fea0003800000 */
.L_x_66:
[----:B------:R0:W-:Y:S02]  /*3070*/  STG.E desc[UR36][R16.64], R2 ;  /* 0x0000000210007986 */ /* 0x0001e4000c101924 */
.L_x_42:
[----:B------:R-:W-:Y:S05]  /*3080*/  BSYNC B6 ;  /* 0x0000000000067941 */ /* 0x000fea0003800000 */
.L_x_36:
[----:B------:R-:W-:-:S04]  /*3090*/  IMAD R18, R23, 0x200, R18 ;  /* 0x0000020017127824 */ /* 0x000fc800078e0212 */
[----:B------:R-:W-:-:S07]  /*30a0*/  VIADD R19, R18, 0x80 ;  /* 0x0000008012137836 */ /* 0x000fce0000000000 */
.L_x_1:
[----:B------:R-:W-:Y:S05]  /*30b0*/  BSYNC B7 ;  /* 0x0000000000077941 */ /* 0x000fea0003800000 */
.L_x_0:
[----:B------:R-:W-:Y:S01]  /*30c0*/  ULDC UR4, c[0x0][0x210] ;  /* 0x0000840000047ab9 */ /* 0x000fe20000000800 */
[----:B------:R-:W-:Y:S01]  /*30d0*/  BSSY B7, `(.L_x_69) ;  /* 0x0000302000077945 */ /* 0x000fe20003800000 */
[----:B------:R-:W-:-:S13]  /*30e0*/  ISETP.GE.AND P0, PT, R19, UR4, PT ;  /* 0x0000000413007c0c */ /* 0x000fda000bf06270 */
[----:B------:R-:W-:Y:S05]  /*30f0*/  @P0 BRA `(.L_x_70) ;  /* 0x0000002c00fc0947 */ /* 0x000fea0003800000 */
[----:B0-----:R-:W0:Y:S01]  /*3100*/  LDC R6, c[0x0][0x218] ;  /* 0x00008600ff067b82 */ /* 0x001e220000000800 */
[----:B------:R-:W-:Y:S02]  /*3110*/  IMAD.MOV.U32 R0, RZ, RZ, RZ ;  /* 0x000000ffff007224 */ /* 0x000fe400078e00ff */
[----:B-1234-:R-:W-:Y:S01]  /*3120*/  IMAD.MOV.U32 R16, RZ, RZ, RZ ;  /* 0x000000ffff107224 */ /* 0x01efe200078e00ff */
[----:B0-----:R-:W-:-:S13]  /*3130*/  ISETP.NE.AND P0, PT, R6, RZ, PT ;  /* 0x000000ff0600720c */ /* 0x001fda0003f05270 */
[----:B------:R-:W-:Y:S05]  /*3140*/  @!P0 BRA `(.L_x_71) ;  /* 0x0000001000a88947 */ /* 0x000fea0003800000 */
        /* <DEDUP_REMOVED lines=298> */
.L_x_71:
        /* <DEDUP_REMOVED lines=21> */
.L_x_75:
[----:B------:R-:W2:Y:S02]  /*4540*/  LDG.E.U8 R2, desc[UR36][R2.64] ;  /* 0x0000002402027981 */ /* 0x000ea4000c1e1100 */
[----:B--2---:R-:W-:Y:S01]  /*4550*/  ISETP.NE.AND P0, PT, R2, RZ, PT ;  /* 0x000000ff0200720c */ /* 0x004fe20003f05270 */
[----:B------:R-:W-:-:S12]  /*4560*/  BRA `(.L_x_77) ;  /* 0x0000000c00747947 */ /* 0x000fd80003800000 */
.L_x_74:
        /* <DEDUP_REMOVED lines=10> */
.L_x_79:
[----:B------:R-:W2:Y:S02]  /*4610*/  LDG.E R2, desc[UR36][R2.64] ;  /* 0x0000002402027981 */ /* 0x000ea4000c1e1900 */
[----:B--2---:R-:W-:Y:S01]  /*4620*/  ISETP.NE.AND P0, PT, R2, RZ, PT ;  /* 0x000000ff0200720c */ /* 0x004fe20003f05270 */
[----:B------:R-:W-:-:S12]  /*4630*/  BRA `(.L_x_77) ;  /* 0x0000000c00407947 */ /* 0x000fd80003800000 */
.L_x_78:
[----:B------:R-:W2:Y:S02]  /*4640*/  LDG.E.U16 R2, desc[UR36][R2.64] ;  /* 0x0000002402027981 */ /* 0x000ea4000c1e1500 */
[----:B--2---:R-:W-:Y:S01]  /*4650*/  ISETP.NE.AND P0, PT, R2, RZ, PT ;  /* 0x000000ff0200720c */ /* 0x004fe20003f05270 */
[----:B------:R-:W-:-:S12]  /*4660*/  BRA `(.L_x_77) ;  /* 0x0000000c00347947 */ /* 0x000fd80003800000 */
.L_x_73:
        /* <DEDUP_REMOVED lines=9> */
.L_x_81:
[----:B------:R-:W2:Y:S02]  /*4700*/  LDG.E.U16 R0, desc[UR36][R2.64] ;  /* 0x0000002402007981 */ /* 0x000ea4000c1e1500 */
[----:B--2---:R-:W-:-:S05]  /*4710*/  HADD2.F32 R0, -RZ, R0.H0_H0 ;  /* 0x20000000ff007230 */ /* 0x004fca0000004100 */
[----:B------:R-:W-:Y:S01]  /*4720*/  FSETP.NEU.FTZ.AND P0, PT, R0, RZ, PT ;  /* 0x000000ff0000720b */ /* 0x000fe20003f1d000 */
[----:B------:R-:W-:-:S12]  /*4730*/  BRA `(.L_x_77) ;  /* 0x0000000c00007947 */ /* 0x000fd80003800000 */
.L_x_80:
        /* <DEDUP_REMOVED lines=11> */
.L_x_83:
        /* <DEDUP_REMOVED lines=10> */
.L_x_82:
[----:B------:R-:W2:Y:S02]  /*4890*/  LDG.E.64 R2, desc[UR36][R2.64] ;  /* 0x0000002402027981 */ /* 0x000ea4000c1e1b00 */
[----:B--2---:R-:W-:Y:S01]  /*48a0*/  DSETP.NEU.AND P0, PT, R2, RZ, PT ;  /* 0x000000ff0200722a */ /* 0x004fe20003f0d000 */
[----:B------:R-:W-:-:S13]  /*48b0*/  BRA `(.L_x_77) ;  /* 0x0000000800a07947 */ /* 0x000fda0003800000 */
.L_x_72:
        /* <DEDUP_REMOVED lines=11> */
.L_x_86:
[----:B------:R-:W2:Y:S02]  /*4970*/  LDG.E.128 R4, desc[UR36][R2.64] ;  /* 0x0000002402047981 */ /* 0x000ea4000c1e1d00 */
[----:B--2---:R-:W-:-:S06]  /*4980*/  DSETP.NEU.AND P0, PT, R6, RZ, PT ;  /* 0x000000ff0600722a */ /* 0x004fcc0003f0d000 */
[----:B------:R-:W-:Y:S01]  /*4990*/  DSETP.NEU.OR P0, PT, R4, RZ, P0 ;  /* 0x000000ff0400722a */ /* 0x000fe2000070d400 */
[----:B------:R-:W-:-:S13]  /*49a0*/  BRA `(.L_x_77) ;  /* 0x0000000800647947 */ /* 0x000fda0003800000 */
.L_x_85:
        /* <DEDUP_REMOVED lines=27> */
.L_x_88:
        /* <DEDUP_REMOVED lines=14> */
.L_x_87:
[----:B------:R-:W2:Y:S02]  /*4c40*/  LDG.E.U16 R0, desc[UR36][R2.64] ;  /* 0x0000002402007981 */ /* 0x000ea4000c1e1500 */
[----:B--2---:R-:W-:-:S05]  /*4c50*/  IMAD.U32 R0, R0, 0x10000, RZ ;  /* 0x0001000000007824 */ /* 0x004fca00078e00ff */
[----:B------:R-:W-:Y:S01]  /*4c60*/  FSETP.NEU.FTZ.AND P0, PT, R0, RZ, PT ;  /* 0x000000ff0000720b */ /* 0x000fe20003f1d000 */
[----:B------:R-:W-:-:S12]  /*4c70*/  BRA `(.L_x_77) ;  /* 0x0000000400b07947 */ /* 0x000fd80003800000 */
.L_x_84:
        /* <DEDUP_REMOVED lines=11> */
.L_x_91:
        /* <DEDUP_REMOVED lines=21> */
.L_x_95:
[----:B------:R-:W-:Y:S05]  /*4e80*/  BSYNC B1 ;  /* 0x0000000000017941 */ /* 0x000fea0003800000 */
.L_x_94:
[----:B------:R-:W-:Y:S01]  /*4e90*/  LEA R3, R0, 0x3b800000, 0x17 ;  /* 0x3b80000000037811 */ /* 0x000fe200078eb8ff */
[----:B------:R-:W-:-:S05]  /*4ea0*/  IMAD.SHL.U32 R0, R2, 0x100000, RZ ;  /* 0x0010000002007824 */ /* 0x000fca00078e00ff */
[----:B------:R-:W-:-:S07]  /*4eb0*/  LOP3.LUT R0, R3, R0, R4, 0xfe, !PT ;  /* 0x0000000003007212 */ /* 0x000fce00078efe04 */
.L_x_93:
[----:B------:R-:W-:Y:S05]  /*4ec0*/  BSYNC B0 ;  /* 0x0000000000007941 */ /* 0x000fea0003800000 */
.L_x_92:
[----:B------:R-:W-:Y:S01]  /*4ed0*/  FSETP.NEU.FTZ.AND P0, PT, R0, RZ, PT ;  /* 0x000000ff0000720b */ /* 0x000fe20003f1d000 */
[----:B------:R-:W-:-:S12]  /*4ee0*/  BRA `(.L_x_77) ;  /* 0x0000000400147947 */ /* 0x000fd80003800000 */
.L_x_90:
        /* <DEDUP_REMOVED lines=21> */
.L_x_99:
[----:B------:R-:W-:Y:S05]  /*5040*/  BSYNC B1 ;  /* 0x0000000000017941 */ /* 0x000fea0003800000 */
.L_x_98:
[----:B------:R-:W-:Y:S01]  /*5050*/  LEA R3, R0, 0x37800000, 0x17 ;  /* 0x3780000000037811 */ /* 0x000fe200078eb8ff */
[----:B------:R-:W-:-:S05]  /*5060*/  IMAD.SHL.U32 R0, R2, 0x200000, RZ ;  /* 0x0020000002007824 */ /* 0x000fca00078e00ff */
[----:B------:R-:W-:-:S07]  /*5070*/  LOP3.LUT R0, R3, R0, R4, 0xfe, !PT ;  /* 0x0000000003007212 */ /* 0x000fce00078efe04 */
.L_x_97:
[----:B------:R-:W-:Y:S05]  /*5080*/  BSYNC B0 ;  /* 0x0000000000007941 */ /* 0x000fea0003800000 */
.L_x_96:
[----:B------:R-:W-:Y:S01]  /*5090*/  FSETP.NEU.FTZ.AND P0, PT, R0, RZ, PT ;  /* 0x000000ff0000720b */ /* 0x000fe20003f1d000 */
[----:B------:R-:W-:-:S12]  /*50a0*/  BRA `(.L_x_77) ;  /* 0x0000000000a47947 */ /* 0x000fd80003800000 */
.L_x_89:
        /* <DEDUP_REMOVED lines=14> */
.L_x_103:
[----:B------:R-:W-:Y:S05]  /*5190*/  BSYNC B0 ;  /* 0x0000000000007941 */ /* 0x000fea0003800000 */
.L_x_102:
[----:B------:R-:W-:Y:S01]  /*51a0*/  FSETP.NEU.FTZ.AND P0, PT, R0, RZ, PT ;  /* 0x000000ff0000720b */ /* 0x000fe20003f1d000 */
[----:B------:R-:W-:-:S12]  /*51b0*/  BRA `(.L_x_77) ;  /* 0x0000000000607947 */ /* 0x000fd80003800000 */
.L_x_76:
        /* <DEDUP_REMOVED lines=16> */
.L_x_104:
[----:B------:R-:W-:Y:S01]  /*52c0*/  PLOP3.LUT P0, PT, PT, PT, PT, 0x8, 0x0 ;  /* 0x000000000000781c */ /* 0x000fe20003f0e170 */
[----:B------:R-:W-:-:S12]  /*52d0*/  BRA `(.L_x_77) ;  /* 0x0000000000187947 */ /* 0x000fd80003800000 */
.L_x_101:
[----:B------:R-:W2:Y:S02]  /*52e0*/  LDG.E.64 R2, desc[UR36][R2.64] ;  /* 0x0000002402027981 */ /* 0x000ea4000c1e1b00 */
[----:B--2---:R-:W-:-:S04]  /*52f0*/  ISETP.NE.U32.AND P0, PT, R2, RZ, PT ;  /* 0x000000ff0200720c */ /* 0x004fc80003f05070 */
[----:B------:R-:W-:Y:S01]  /*5300*/  ISETP.NE.AND.EX P0, PT, R3, RZ, PT, P0 ;  /* 0x000000ff0300720c */ /* 0x000fe20003f05300 */
[----:B------:R-:W-:-:S12]  /*5310*/  BRA `(.L_x_77) ;  /* 0x0000000000087947 */ /* 0x000fd80003800000 */
.L_x_100:
[----:B------:R-:W2:Y:S02]  /*5320*/  LDG.E R2, desc[UR36][R2.64] ;  /* 0x0000002402027981 */ /* 0x000ea4000c1e1900 */
[----:B--2---:R-:W-:-:S13]  /*5330*/  ISETP.NE.AND P0, PT, R2, RZ, PT ;  /* 0x000000ff0200720c */ /* 0x004fda0003f05270 */
.L_x_77:
        /* <DEDUP_REMOVED lines=20> */
.L_x_109:
[----:B------:R0:W-:Y:S01]  /*5480*/  STG.E.U8 desc[UR36][R16.64], R2 ;  /* 0x0000000210007986 */ /* 0x0001e2000c101124 */
[----:B------:R-:W-:Y:S05]  /*5490*/  BRA `(.L_x_111) ;  /* 0x0000000c000c7947 */ /* 0x000fea0003800000 */
.L_x_108:
        /* <DEDUP_REMOVED lines=9> */
.L_x_113:
[----:B------:R0:W-:Y:S01]  /*5530*/  STG.E desc[UR36][R16.64], R2 ;  /* 0x0000000210007986 */ /* 0x0001e2000c101924 */
[----:B------:R-:W-:Y:S05]  /*5540*/  BRA `(.L_x_111) ;  /* 0x0000000800e07947 */ /* 0x000fea0003800000 */
.L_x_112:
[----:B------:R0:W-:Y:S01]  /*5550*/  STG.E.U16 desc[UR36][R16.64], R2 ;  /* 0x0000000210007986 */ /* 0x0001e2000c101524 */
[----:B------:R-:W-:Y:S05]  /*5560*/  BRA `(.L_x_111) ;  /* 0x0000000800d87947 */ /* 0x000fea0003800000 */
.L_x_107:
        /* <DEDUP_REMOVED lines=9> */
.L_x_115:
[----:B------:R-:W-:-:S04]  /*5600*/  FSEL R0, RZ, 1, !P0 ;  /* 0x3f800000ff007808 */ /* 0x000fc80004000000 */
[----:B------:R-:W-:-:S05]  /*5610*/  F2FP.F16.F32.PACK_AB R0, RZ, R0 ;  /* 0x00000000ff00723e */ /* 0x000fca00000000ff */
[----:B------:R0:W-:Y:S01]  /*5620*/  STG.E.U16 desc[UR36][R16.64], R0 ;  /* 0x0000000010007986 */ /* 0x0001e2000c101524 */
[----:B------:R-:W-:Y:S05]  /*5630*/  BRA `(.L_x_111) ;  /* 0x0000000800a47947 */ /* 0x000fea0003800000 */
.L_x_114:
        /* <DEDUP_REMOVED lines=10> */
.L_x_117:
[----:B------:R-:W-:-:S04]  /*56e0*/  FSEL R0, RZ, 1, !P0 ;  /* 0x3f800000ff007808 */ /* 0x000fc80004000000 */
[----:B------:R-:W-:-:S04]  /*56f0*/  F2FP.F16.F32.PACK_AB R3, RZ, R0 ;  /* 0x00000000ff03723e */ /* 0x000fc800000000ff */
[----:B------:R-:W-:-:S05]  /*5700*/  PRMT R3, R3, 0x5410, RZ ;  /* 0x0000541003037816 */ /* 0x000fca00000000ff */
[----:B------:R0:W-:Y:S01]  /*5710*/  STG.E desc[UR36][R16.64], R3 ;  /* 0x0000000310007986 */ /* 0x0001e2000c101924 */
[----:B------:R-:W-:Y:S05]  /*5720*/  BRA `(.L_x_111) ;  /* 0x0000000800687947 */ /* 0x000fea0003800000 */
.L_x_116:
[----:B------:R-:W-:Y:S01]  /*5730*/  FSEL R3, RZ, 1.875, !P0 ;  /* 0x3ff00000ff037808 */ /* 0x000fe20004000000 */
[----:B------:R-:W-:-:S05]  /*5740*/  IMAD.MOV.U32 R2, RZ, RZ, RZ ;  /* 0x000000ffff027224 */ /* 0x000fca00078e00ff */
[----:B------:R0:W-:Y:S01]  /*5750*/  STG.E.64 desc[UR36][R16.64], R2 ;  /* 0x0000000210007986 */ /* 0x0001e2000c101b24 */
[----:B------:R-:W-:Y:S05]  /*5760*/  BRA `(.L_x_111) ;  /* 0x0000000800587947 */ /* 0x000fea0003800000 */
.L_x_106:
        /* <DEDUP_REMOVED lines=10> */
.L_x_120:
[----:B------:R-:W-:Y:S02]  /*5810*/  FSEL R5, RZ, 1.875, !P0 ;  /* 0x3ff00000ff057808 */ /* 0x000fe40004000000 */
[----:B------:R-:W-:Y:S01]  /*5820*/  CS2R R6, SRZ ;  /* 0x0000000000067805 */ /* 0x000fe2000001ff00 */
[----:B------:R-:W-:-:S05]  /*5830*/  IMAD.MOV.U32 R4, RZ, RZ, RZ ;  /* 0x000000ffff047224 */ /* 0x000fca00078e00ff */
[----:B------:R0:W-:Y:S01]  /*5840*/  STG.E.128 desc[UR36][R16.64], R4 ;  /* 0x0000000410007986 */ /* 0x0001e2000c101d24 */
[----:B------:R-:W-:Y:S05]  /*5850*/  BRA `(.L_x_111) ;  /* 0x00000008001c7947 */ /* 0x000fea0003800000 */
.L_x_119:
        /* <DEDUP_REMOVED lines=18> */
.L_x_124:
[----:B------:R-:W-:Y:S05]  /*5980*/  BSYNC B0 ;  /* 0x0000000000007941 */ /* 0x000fea0003800000 */
.L_x_123:
[----:B------:R0:W-:Y:S01]  /*5990*/  STG.E.U8 desc[UR36][R16.64], R3 ;  /* 0x0000000310007986 */ /* 0x0001e2000c101124 */
[----:B------:R-:W-:Y:S05]  /*59a0*/  BRA `(.L_x_111) ;  /* 0x0000000400c87947 */ /* 0x000fea0003800000 */
.L_x_122:
        /* <DEDUP_REMOVED lines=13> */
.L_x_125:
[----:B------:R-:W-:Y:S01]  /*5a80*/  ISETP.GT.U32.AND P0, PT, R3, 0x7f800000, PT ;  /* 0x7f8000000300780c */ /* 0x000fe20003f04070 */
[----:B------:R-:W-:-:S05]  /*5a90*/  IMAD.MOV.U32 R3, RZ, RZ, 0x7f ;  /* 0x0000007fff037424 */ /* 0x000fca00078e00ff */
[----:B------:R-:W-:-:S05]  /*5aa0*/  SEL R3, R3, 0x7c, P0 ;  /* 0x0000007c03037807 */ /* 0x000fca0000000000 */
[----:B------:R0:W-:Y:S01]  /*5ab0*/  STG.E.U8 desc[UR36][R16.64], R3 ;  /* 0x0000000310007986 */ /* 0x0001e2000c101124 */
[----:B------:R-:W-:Y:S05]  /*5ac0*/  BRA `(.L_x_111) ;  /* 0x0000000400807947 */ /* 0x000fea0003800000 */
.L_x_121:
[----:B------:R-:W-:-:S04]  /*5ad0*/  FSEL R0, RZ, 1, !P0 ;  /* 0x3f800000ff007808 */ /* 0x000fc80004000000 */
[----:B------:R-:W-:-:S05]  /*5ae0*/  F2FP.BF16.F32.PACK_AB R0, RZ, R0 ;  /* 0x00000000ff00723e */ /* 0x000fca00000010ff */
[----:B------:R0:W-:Y:S01]  /*5af0*/  STG.E.U16 desc[UR36][R16.64], R0 ;  /* 0x0000000010007986 */ /* 0x0001e2000c101524 */
[----:B------:R-:W-:Y:S05]  /*5b00*/  BRA `(.L_x_111) ;  /* 0x0000000400707947 */ /* 0x000fea0003800000 */
.L_x_118:
        /* <DEDUP_REMOVED lines=10> */
.L_x_128:
        /* <DEDUP_REMOVED lines=16> */
.L_x_131:
[----:B------:R-:W-:-:S07]  /*5cb0*/  PRMT R8, R0, 0x7610, R8 ;  /* 0x0000761000087816 */ /* 0x000fce0000000008 */
.L_x_130:
[----:B------:R-:W-:Y:S05]  /*5cc0*/  BSYNC B0 ;  /* 0x0000000000007941 */ /* 0x000fea0003800000 */
.L_x_129:
[----:B------:R3:W-:Y:S01]  /*5cd0*/  STG.E.U8 desc[UR36][R16.64], R8 ;  /* 0x0000000810007986 */ /* 0x0007e2000c101124 */
[----:B------:R-:W-:Y:S05]  /*5ce0*/  BRA `(.L_x_111) ;  /* 0x0000000000f87947 */ /* 0x000fea0003800000 */
.L_x_127:
        /* <DEDUP_REMOVED lines=16> */
.L_x_134:
[----:B------:R-:W-:-:S07]  /*5df0*/  PRMT R8, R0, 0x7610, R8 ;  /* 0x0000761000087816 */ /* 0x000fce0000000008 */
.L_x_133:
[----:B------:R-:W-:Y:S05]  /*5e00*/  BSYNC B0 ;  /* 0x0000000000007941 */ /* 0x000fea0003800000 */
.L_x_132:
[----:B------:R0:W-:Y:S01]  /*5e10*/  STG.E.U8 desc[UR36][R16.64], R8 ;  /* 0x0000000810007986 */ /* 0x0001e2000c101124 */
[----:B------:R-:W-:Y:S05]  /*5e20*/  BRA `(.L_x_111) ;  /* 0x0000000000a87947 */ /* 0x000fea0003800000 */
.L_x_126:
        /* <DEDUP_REMOVED lines=21> */
.L_x_110:
[----:B------:R-:W-:Y:S01]  /*5f80*/  MOV R0, 0x0 ;  /* 0x0000000000007802 */ /* 0x000fe20000000f00 */
[----:B------:R-:W-:Y:S01]  /*5f90*/  ULDC.64 UR4, c[0x4][0x148] ;  /* 0x0100520000047ab9 */ /* 0x000fe20000000a00 */
[----:B------:R-:W-:Y:S01]  /*5fa0*/  ULDC.64 UR6, c[0x4][0x60] ;  /* 0x0100180000067ab9 */ /* 0x000fe20000000a00 */
[----:B------:R-:W-:Y:S01]  /*5fb0*/  IMAD.U32 R4, RZ, RZ, UR4 ;  /* 0x00000004ff047e24 */ /* 0x000fe2000f8e00ff */
[----:B------:R0:W1:Y:S01]  /*5fc0*/  LDC.64 R2, c[0x4][R0] ;  /* 0x0100000000027b82 */ /* 0x0000620000000a00 */
[----:B------:R-:W-:Y:S01]  /*5fd0*/  IMAD.U32 R5, RZ, RZ, UR5 ;  /* 0x00000005ff057e24 */ /* 0x000fe2000f8e00ff */
[----:B------:R-:W-:Y:S01]  /*5fe0*/  ULDC.64 UR4, c[0x4][0x150] ;  /* 0x0100540000047ab9 */ /* 0x000fe20000000a00 */
[----:B------:R-:W-:Y:S02]  /*5ff0*/  IMAD.U32 R10, RZ, RZ, UR6 ;  /* 0x00000006ff0a7e24 */ /* 0x000fe4000f8e00ff */
[----:B------:R-:W-:Y:S02]  /*6000*/  IMAD.U32 R6, RZ, RZ, UR4 ;  /* 0x00000004ff067e24 */ /* 0x000fe4000f8e00ff */
[----:B------:R-:W-:-:S02]  /*6010*/  IMAD.U32 R7, RZ, RZ, UR5 ;  /* 0x00000005ff077e24 */ /* 0x000fc4000f8e00ff */
[----:B------:R-:W-:Y:S02]  /*6020*/  IMAD.U32 R11, RZ, RZ, UR7 ;  /* 0x00000007ff0b7e24 */ /* 0x000fe4000f8e00ff */
[----:B------:R-:W-:Y:S02]  /*6030*/  IMAD.MOV.U32 R8, RZ, RZ, 0x65 ;  /* 0x00000065ff087424 */ /* 0x000fe400078e00ff */
[----:B------:R-:W-:Y:S02]  /*6040*/  IMAD.MOV.U32 R12, RZ, RZ, 0x1 ;  /* 0x00000001ff0c7424 */ /* 0x000fe400078e00ff */
[----:B0-----:R-:W-:-:S07]  /*6050*/  IMAD.MOV.U32 R13, RZ, RZ, RZ ;  /* 0x000000ffff0d7224 */ /* 0x001fce00078e00ff */
[----:B------:R-:W-:-:S07]  /*6060*/  LEPC R20, `(.L_x_137) ;  /* 0x000000001014794e */ /* 0x000fce0000000000 */
[----:B-1----:R-:W-:Y:S05]  /*6070*/  CALL.ABS.NOINC R2 ;  /* 0x0000000002007343 */ /* 0x002fea0003c00000 */
.L_x_137:
[----:B------:R-:W-:Y:S05]  /*6080*/  BRA `(.L_x_111) ;  /* 0x0000000000107947 */ /* 0x000fea0003800000 */
.L_x_136:
[----:B------:R-:W-:-:S05]  /*6090*/  IMAD.MOV.U32 R3, RZ, RZ, RZ ;  /* 0x000000ffff037224 */ /* 0x000fca00078e00ff */
[----:B------:R2:W-:Y:S01]  /*60a0*/  STG.E.64 desc[UR36][R16.64], R2 ;  /* 0x0000000210007986 */ /* 0x0005e2000c101b24 */
[----:B------:R-:W-:Y:S05]  /*60b0*/  BRA `(.L_x_111) ;  /* 0x0000000000047947 */ /* 0x000fea0003800000 */
.L_x_135:
[----:B------:R0:W-:Y:S02]  /*60c0*/  STG.E desc[UR36][R16.64], R2 ;  /* 0x0000000210007986 */ /* 0x0001e4000c101924 */
.L_x_111:
[----:B------:R-:W-:Y:S05]  /*60d0*/  BSYNC B6 ;  /* 0x0000000000067941 */ /* 0x000fea0003800000 */
.L_x_105:
[----:B------:R-:W-:-:S07]  /*60e0*/  VIADD R19, R19, 0x80 ;  /* 0x0000008013137836 */ /* 0x000fce0000000000 */
.L_x_70:
[----:B------:R-:W-:Y:S05]  /*60f0*/  BSYNC B7 ;  /* 0x0000000000077941 */ /* 0x000fea0003800000 */
.L_x_69:
        /* <DEDUP_REMOVED lines=307> */
.L_x_140:
        /* <DEDUP_REMOVED lines=21> */
.L_x_144:
[----:B------:R-:W2:Y:S02]  /*7580*/  LDG.E.U8 R2, desc[UR36][R2.64] ;  /* 0x0000002402027981 */ /* 0x000ea4000c1e1100 */
[----:B--2---:R-:W-:Y:S01]  /*7590*/  ISETP.NE.AND P0, PT, R2, RZ, PT ;  /* 0x000000ff0200720c */ /* 0x004fe20003f05270 */
[----:B------:R-:W-:-:S12]  /*75a0*/  BRA `(.L_x_146) ;  /* 0x0000000c00747947 */ /* 0x000fd80003800000 */
.L_x_143:
        /* <DEDUP_REMOVED lines=10> */
.L_x_148:
[----:B------:R-:W2:Y:S02]  /*7650*/  LDG.E R2, desc[UR36][R2.64] ;  /* 0x0000002402027981 */ /* 0x000ea4000c1e1900 */
[----:B--2---:R-:W-:Y:S01]  /*7660*/  ISETP.NE.AND P0, PT, R2, RZ, PT ;  /* 0x000000ff0200720c */ /* 0x004fe20003f05270 */
[----:B------:R-:W-:-:S12]  /*7670*/  BRA `(.L_x_146) ;  /* 0x0000000c00407947 */ /* 0x000fd80003800000 */
.L_x_147:
[----:B------:R-:W2:Y:S02]  /*7680*/  LDG.E.U16 R2, desc[UR36][R2.64] ;  /* 0x0000002402027981 */ /* 0x000ea4000c1e1500 */
[----:B--2---:R-:W-:Y:S01]  /*7690*/  ISETP.NE.AND P0, PT, R2, RZ, PT ;  /* 0x000000ff0200720c */ /* 0x004fe20003f05270 */
[----:B------:R-:W-:-:S12]  /*76a0*/  BRA `(.L_x_146) ;  /* 0x0000000c00347947 */ /* 0x000fd80003800000 */
.L_x_142:
        /* <DEDUP_REMOVED lines=9> */
.L_x_150:
[----:B------:R-:W2:Y:S02]  /*7740*/  LDG.E.U16 R0, desc[UR36][R2.64] ;  /* 0x0000002402007981 */ /* 0x000ea4000c1e1500 */
[----:B--2---:R-:W-:-:S05]  /*7750*/  HADD2.F32 R0, -RZ, R0.H0_H0 ;  /* 0x20000000ff007230 */ /* 0x004fca0000004100 */
[----:B------:R-:W-:Y:S01]  /*7760*/  FSETP.NEU.FTZ.AND P0, PT, R0, RZ, PT ;  /* 0x000000ff0000720b */ /* 0x000fe20003f1d000 */
[----:B------:R-:W-:-:S12]  /*7770*/  BRA `(.L_x_146) ;  /* 0x0000000c00007947 */ /* 0x000fd80003800000 */
.L_x_149:
        /* <DEDUP_REMOVED lines=11> */
.L_x_152:
        /* <DEDUP_REMOVED lines=10> */
.L_x_151:
[----:B------:R-:W2:Y:S02]  /*78d0*/  LDG.E.64 R2, desc[UR36][R2.64] ;  /* 0x0000002402027981 */ /* 0x000ea4000c1e1b00 */
[----:B--2---:R-:W-:Y:S01]  /*78e0*/  DSETP.NEU.AND P0, PT, R2, RZ, PT ;  /* 0x000000ff0200722a */ /* 0x004fe20003f0d000 */
[----:B------:R-:W-:-:S13]  /*78f0*/  BRA `(.L_x_146) ;  /* 0x0000000800a07947 */ /* 0x000fda0003800000 */
.L_x_141:
        /* <DEDUP_REMOVED lines=11> */
.L_x_155:
[----:B------:R-:W2:Y:S02]  /*79b0*/  LDG.E.128 R4, desc[UR36][R2.64] ;  /* 0x0000002402047981 */ /* 0x000ea4000c1e1d00 */
[----:B--2---:R-:W-:-:S06]  /*79c0*/  DSETP.NEU.AND P0, PT, R6, RZ, PT ;  /* 0x000000ff0600722a */ /* 0x004fcc0003f0d000 */
[----:B------:R-:W-:Y:S01]  /*79d0*/  DSETP.NEU.OR P0, PT, R4, RZ, P0 ;  /* 0x000000ff0400722a */ /* 0x000fe2000070d400 */
[----:B------:R-:W-:-:S13]  /*79e0*/  BRA `(.L_x_146) ;  /* 0x0000000800647947 */ /* 0x000fda0003800000 */
.L_x_154:
        /* <DEDUP_REMOVED lines=27> */
.L_x_157:
        /* <DEDUP_REMOVED lines=14> */
.L_x_156:
[----:B------:R-:W2:Y:S02]  /*7c80*/  LDG.E.U16 R0, desc[UR36][R2.64] ;  /* 0x0000002402007981 */ /* 0x000ea4000c1e1500 */
[----:B--2---:R-:W-:-:S05]  /*7c90*/  IMAD.U32 R0, R0, 0x10000, RZ ;  /* 0x0001000000007824 */ /* 0x004fca00078e00ff */
[----:B------:R-:W-:Y:S01]  /*7ca0*/  FSETP.NEU.FTZ.AND P0, PT, R0, RZ, PT ;  /* 0x000000ff0000720b */ /* 0x000fe20003f1d000 */
[----:B------:R-:W-:-:S12]  /*7cb0*/  BRA `(.L_x_146) ;  /* 0x0000000400b07947 */ /* 0x000fd80003800000 */
.L_x_153:
        /* <DEDUP_REMOVED lines=11> */
.L_x_160:
        /* <DEDUP_REMOVED lines=21> */
.L_x_164:
[----:B------:R-:W-:Y:S05]  /*7ec0*/  BSYNC B1 ;  /* 0x0000000000017941 */ /* 0x000fea0003800000 */
.L_x_163:
[----:B------:R-:W-:Y:S01]  /*7ed0*/  LEA R3, R0, 0x3b800000, 0x17 ;  /* 0x3b80000000037811 */ /* 0x000fe200078eb8ff */
[----:B------:R-:W-:-:S05]  /*7ee0*/  IMAD.SHL.U32 R0, R2, 0x100000, RZ ;  /* 0x0010000002007824 */ /* 0x000fca00078e00ff */
[----:B------:R-:W-:-:S07]  /*7ef0*/  LOP3.LUT R0, R3, R0, R4, 0xfe, !PT ;  /* 0x0000000003007212 */ /* 0x000fce00078efe04 */
.L_x_162:
[----:B------:R-:W-:Y:S05]  /*7f00*/  BSYNC B0 ;  /* 0x0000000000007941 */ /* 0x000fea0003800000 */
.L_x_161:
[----:B------:R-:W-:Y:S01]  /*7f10*/  FSETP.NEU.FTZ.AND P0, PT, R0, RZ, PT ;  /* 0x000000ff0000720b */ /* 0x000fe20003f1d000 */
[----:B------:R-:W-:-:S12]  /*7f20*/  BRA `(.L_x_146) ;  /* 0x0000000400147947 */ /* 0x000fd80003800000 */
.L_x_159:
        /* <DEDUP_REMOVED lines=21> */
.L_x_168:
[----:B------:R-:W-:Y:S05]  /*8080*/  BSYNC B1 ;  /* 0x0000000000017941 */ /* 0x000fea0003800000 */
.L_x_167:
[----:B------:R-:W-:Y:S01]  /*8090*/  LEA R3, R0, 0x37800000, 0x17 ;  /* 0x3780000000037811 */ /* 0x000fe200078eb8ff */
[----:B------:R-:W-:-:S05]  /*80a0*/  IMAD.SHL.U32 R0, R2, 0x200000, RZ ;  /* 0x0020000002007824 */ /* 0x000fca00078e00ff */
[----:B------:R-:W-:-:S07]  /*80b0*/  LOP3.LUT R0, R3, R0, R4, 0xfe, !PT ;  /* 0x0000000003007212 */ /* 0x000fce00078efe04 */
.L_x_166:
[----:B------:R-:W-:Y:S05]  /*80c0*/  BSYNC B0 ;  /* 0x0000000000007941 */ /* 0x000fea0003800000 */
.L_x_165:
[----:B------:R-:W-:Y:S01]  /*80d0*/  FSETP.NEU.FTZ.AND P0, PT, R0, RZ, PT ;  /* 0x000000ff0000720b */ /* 0x000fe20003f1d000 */
[----:B------:R-:W-:-:S12]  /*80e0*/  BRA `(.L_x_146) ;  /* 0x0000000000a47947 */ /* 0x000fd80003800000 */
.L_x_158:
        /* <DEDUP_REMOVED lines=14> */
.L_x_172:
[----:B------:R-:W-:Y:S05]  /*81d0*/  BSYNC B0 ;  /* 0x0000000000007941 */ /* 0x000fea0003800000 */
.L_x_171:
[----:B------:R-:W-:Y:S01]  /*81e0*/  FSETP.NEU.FTZ.AND P0, PT, R0, RZ, PT ;  /* 0x000000ff0000720b */ /* 0x000fe20003f1d000 */
[----:B------:R-:W-:-:S12]  /*81f0*/  BRA `(.L_x_146) ;  /* 0x0000000000607947 */ /* 0x000fd80003800000 */
.L_x_145:
        /* <DEDUP_REMOVED lines=16> */
.L_x_173:
[----:B------:R-:W-:Y:S01]  /*8300*/  PLOP3.LUT P0, PT, PT, PT, PT, 0x8, 0x0 ;  /* 0x000000000000781c */ /* 0x000fe20003f0e170 */
[----:B------:R-:W-:-:S12]  /*8310*/  BRA `(.L_x_146) ;  /* 0x0000000000187947 */ /* 0x000fd80003800000 */
.L_x_170:
[----:B------:R-:W2:Y:S02]  /*8320*/  LDG.E.64 R2, desc[UR36][R2.64] ;  /* 0x0000002402027981 */ /* 0x000ea4000c1e1b00 */
[----:B--2---:R-:W-:-:S04]  /*8330*/  ISETP.NE.U32.AND P0, PT, R2, RZ, PT ;  /* 0x000000ff0200720c */ /* 0x004fc80003f05070 */
[----:B------:R-:W-:Y:S01]  /*8340*/  ISETP.NE.AND.EX P0, PT, R3, RZ, PT, P0 ;  /* 0x000000ff0300720c */ /* 0x000fe20003f05300 */
[----:B------:R-:W-:-:S12]  /*8350*/  BRA `(.L_x_146) ;  /* 0x0000000000087947 */ /* 0x000fd80003800000 */
.L_x_169:
[----:B------:R-:W2:Y:S02]  /*8360*/  LDG.E R2, desc[UR36][R2.64] ;  /* 0x0000002402027981 */ /* 0x000ea4000c1e1900 */
[----:B--2---:R-:W-:-:S13]  /*8370*/  ISETP.NE.AND P0, PT, R2, RZ, PT ;  /* 0x000000ff0200720c */ /* 0x004fda0003f05270 */
.L_x_146:
        /* <DEDUP_REMOVED lines=20> */
.L_x_178:
[----:B------:R0:W-:Y:S01]  /*84c0*/  STG.E.U8 desc[UR36][R16.64], R2 ;  /* 0x0000000210007986 */ /* 0x0001e2000c101124 */
[----:B------:R-:W-:Y:S05]  /*84d0*/  BRA `(.L_x_180) ;  /* 0x0000000c000c7947 */ /* 0x000fea0003800000 */
.L_x_177:
        /* <DEDUP_REMOVED lines=9> */
.L_x_182:
[----:B------:R0:W-:Y:S01]  /*8570*/  STG.E desc[UR36][R16.64], R2 ;  /* 0x0000000210007986 */ /* 0x0001e2000c101924 */
[----:B------:R-:W-:Y:S05]  /*8580*/  BRA `(.L_x_180) ;  /* 0x0000000800e07947 */ /* 0x000fea0003800000 */
.L_x_181:
[----:B------:R0:W-:Y:S01]  /*8590*/  STG.E.U16 desc[UR36][R16.64], R2 ;  /* 0x0000000210007986 */ /* 0x0001e2000c101524 */
[----:B------:R-:W-:Y:S05]  /*85a0*/  BRA `(.L_x_180) ;  /* 0x0000000800d87947 */ /* 0x000fea0003800000 */
.L_x_176:
        /* <DEDUP_REMOVED lines=9> */
.L_x_184:
[----:B------:R-:W-:-:S04]  /*8640*/  FSEL R0, RZ, 1, !P0 ;  /* 0x3f800000ff007808 */ /* 0x000fc80004000000 */
[----:B------:R-:W-:-:S05]  /*8650*/  F2FP.F16.F32.PACK_AB R0, RZ, R0 ;  /* 0x00000000ff00723e */ /* 0x000fca00000000ff */
[----:B------:R0:W-:Y:S01]  /*8660*/  STG.E.U16 desc[UR36][R16.64], R0 ;  /* 0x0000000010007986 */ /* 0x0001e2000c101524 */
[----:B------:R-:W-:Y:S05]  /*8670*/  BRA `(.L_x_180) ;  /* 0x0000000800a47947 */ /* 0x000fea0003800000 */
.L_x_183:
        /* <DEDUP_REMOVED lines=10> */
.L_x_186:
[----:B------:R-:W-:-:S04]  /*8720*/  FSEL R0, RZ, 1, !P0 ;  /* 0x3f800000ff007808 */ /* 0x000fc80004000000 */
[----:B------:R-:W-:-:S04]  /*8730*/  F2FP.F16.F32.PACK_AB R3, RZ, R0 ;  /* 0x00000000ff03723e */ /* 0x000fc800000000ff */
[----:B------:R-:W-:-:S05]  /*8740*/  PRMT R3, R3, 0x5410, RZ ;  /* 0x0000541003037816 */ /* 0x000fca00000000ff */
[----:B------:R0:W-:Y:S01]  /*8750*/  STG.E desc[UR36][R16.64], R3 ;  /* 0x0000000310007986 */ /* 0x0001e2000c101924 */
[----:B------:R-:W-:Y:S05]  /*8760*/  BRA `(.L_x_180) ;  /* 0x0000000800687947 */ /* 0x000fea0003800000 */
.L_x_185:
[----:B------:R-:W-:Y:S01]  /*8770*/  FSEL R3, RZ, 1.875, !P0 ;  /* 0x3ff00000ff037808 */ /* 0x000fe20004000000 */
[----:B------:R-:W-:-:S05]  /*8780*/  IMAD.MOV.U32 R2, RZ, RZ, RZ ;  /* 0x000000ffff027224 */ /* 0x000fca00078e00ff */
[----:B------:R0:W-:Y:S01]  /*8790*/  STG.E.64 desc[UR36][R16.64], R2 ;  /* 0x0000000210007986 */ /* 0x0001e2000c101b24 */
[----:B------:R-:W-:Y:S05]  /*87a0*/  BRA `(.L_x_180) ;  /* 0x0000000800587947 */ /* 0x000fea0003800000 */
.L_x_175:
        /* <DEDUP_REMOVED lines=10> */
.L_x_189:
[----:B------:R-:W-:Y:S02]  /*8850*/  FSEL R5, RZ, 1.875, !P0 ;  /* 0x3ff00000ff057808 */ /* 0x000fe40004000000 */
[----:B------:R-:W-:Y:S01]  /*8860*/  CS2R R6, SRZ ;  /* 0x0000000000067805 */ /* 0x000fe2000001ff00 */
[----:B------:R-:W-:-:S05]  /*8870*/  IMAD.MOV.U32 R4, RZ, RZ, RZ ;  /* 0x000000ffff047224 */ /* 0x000fca00078e00ff */
[----:B------:R0:W-:Y:S01]  /*8880*/  STG.E.128 desc[UR36][R16.64], R4 ;  /* 0x0000000410007986 */ /* 0x0001e2000c101d24 */
[----:B------:R-:W-:Y:S05]  /*8890*/  BRA `(.L_x_180) ;  /* 0x00000008001c7947 */ /* 0x000fea0003800000 */
.L_x_188:
        /* <DEDUP_REMOVED lines=18> */
.L_x_193:
[----:B------:R-:W-:Y:S05]  /*89c0*/  BSYNC B0 ;  /* 0x0000000000007941 */ /* 0x000fea0003800000 */
.L_x_192:
[----:B------:R0:W-:Y:S01]  /*89d0*/  STG.E.U8 desc[UR36][R16.64], R3 ;  /* 0x0000000310007986 */ /* 0x0001e2000c101124 */
[----:B------:R-:W-:Y:S05]  /*89e0*/  BRA `(.L_x_180) ;  /* 0x0000000400c87947 */ /* 0x000fea0003800000 */
.L_x_191:
        /* <DEDUP_REMOVED lines=13> */
.L_x_194:
[----:B------:R-:W-:Y:S01]  /*8ac0*/  ISETP.GT.U32.AND P0, PT, R3, 0x7f800000, PT ;  /* 0x7f8000000300780c */ /* 0x000fe20003f04070 */
[----:B------:R-:W-:-:S05]  /*8ad0*/  IMAD.MOV.U32 R3, RZ, RZ, 0x7f ;  /* 0x0000007fff037424 */ /* 0x000fca00078e00ff */
[----:B------:R-:W-:-:S05]  /*8ae0*/  SEL R3, R3, 0x7c, P0 ;  /* 0x0000007c03037807 */ /* 0x000fca0000000000 */
[----:B------:R0:W-:Y:S01]  /*8af0*/  STG.E.U8 desc[UR36][R16.64], R3 ;  /* 0x0000000310007986 */ /* 0x0001e2000c101124 */
[----:B------:R-:W-:Y:S05]  /*8b00*/  BRA `(.L_x_180) ;  /* 0x0000000400807947 */ /* 0x000fea0003800000 */
.L_x_190:
[----:B------:R-:W-:-:S04]  /*8b10*/  FSEL R0, RZ, 1, !P0 ;  /* 0x3f800000ff007808 */ /* 0x000fc80004000000 */
[----:B------:R-:W-:-:S05]  /*8b20*/  F2FP.BF16.F32.PACK_AB R0, RZ, R0 ;  /* 0x00000000ff00723e */ /* 0x000fca00000010ff */
[----:B------:R0:W-:Y:S01]  /*8b30*/  STG.E.U16 desc[UR36][R16.64], R0 ;  /* 0x0000000010007986 */ /* 0x0001e2000c101524 */
[----:B------:R-:W-:Y:S05]  /*8b40*/  BRA `(.L_x_180) ;  /* 0x0000000400707947 */ /* 0x000fea0003800000 */
.L_x_187:
        /* <DEDUP_REMOVED lines=10> */
.L_x_197:
        /* <DEDUP_REMOVED lines=16> */
.L_x_200:
[----:B------:R-:W-:-:S07]  /*8cf0*/  PRMT R8, R0, 0x7610, R8 ;  /* 0x0000761000087816 */ /* 0x000fce0000000008 */
.L_x_199:
[----:B------:R-:W-:Y:S05]  /*8d00*/  BSYNC B0 ;  /* 0x0000000000007941 */ /* 0x000fea0003800000 */
.L_x_198:
[----:B------:R3:W-:Y:S01]  /*8d10*/  STG.E.U8 desc[UR36][R16.64], R8 ;  /* 0x0000000810007986 */ /* 0x0007e2000c101124 */
[----:B------:R-:W-:Y:S05]  /*8d20*/  BRA `(.L_x_180) ;  /* 0x0000000000f87947 */ /* 0x000fea0003800000 */
.L_x_196:
        /* <DEDUP_REMOVED lines=16> */
.L_x_203:
[----:B------:R-:W-:-:S07]  /*8e30*/  PRMT R8, R0, 0x7610, R8 ;  /* 0x0000761000087816 */ /* 0x000fce0000000008 */
.L_x_202:
[----:B------:R-:W-:Y:S05]  /*8e40*/  BSYNC B0 ;  /* 0x0000000000007941 */ /* 0x000fea0003800000 */
.L_x_201:
[----:B------:R0:W-:Y:S01]  /*8e50*/  STG.E.U8 desc[UR36][R16.64], R8 ;  /* 0x0000000810007986 */ /* 0x0001e2000c101124 */
[----:B------:R-:W-:Y:S05]  /*8e60*/  BRA `(.L_x_180) ;  /* 0x0000000000a87947 */ /* 0x000fea0003800000 */
.L_x_195:
        /* <DEDUP_REMOVED lines=21> */
.L_x_179:
        /* <DEDUP_REMOVED lines=16> */
.L_x_206:
[----:B------:R-:W-:Y:S05]  /*90c0*/  BRA `(.L_x_180) ;  /* 0x0000000000107947 */ /* 0x000fea0003800000 */
.L_x_205:
[----:B------:R-:W-:-:S05]  /*90d0*/  IMAD.MOV.U32 R3, RZ, RZ, RZ ;  /* 0x000000ffff037224 */ /* 0x000fca00078e00ff */
[----:B------:R2:W-:Y:S01]  /*90e0*/  STG.E.64 desc[UR36][R16.64], R2 ;  /* 0x0000000210007986 */ /* 0x0005e2000c101b24 */
[----:B------:R-:W-:Y:S05]  /*90f0*/  BRA `(.L_x_180) ;  /* 0x0000000000047947 */ /* 0x000fea0003800000 */
.L_x_204:
[----:B------:R0:W-:Y:S02]  /*9100*/  STG.E desc[UR36][R16.64], R2 ;  /* 0x0000000210007986 */ /* 0x0001e4000c101924 */
.L_x_180:
[----:B------:R-:W-:Y:S05]  /*9110*/  BSYNC B6 ;  /* 0x0000000000067941 */ /* 0x000fea0003800000 */
.L_x_174:
[----:B------:R-:W-:-:S07]  /*9120*/  VIADD R19, R19, 0x80 ;  /* 0x0000008013137836 */ /* 0x000fce0000000000 */
.L_x_139:
[----:B------:R-:W-:Y:S05]  /*9130*/  BSYNC B7 ;  /* 0x0000000000077941 */ /* 0x000fea0003800000 */
.L_x_138:
[----:B------:R-:W-:Y:S02]  /*9140*/  ULDC UR4, c[0x0][0x210] ;  /* 0x0000840000047ab9 */ /* 0x000fe40000000800 */
[----:B------:R-:W-:-:S13]  /*9150*/  ISETP.GE.AND P0, PT, R19, UR4, PT ;  /* 0x0000000413007c0c */ /* 0x000fda000bf06270 */
[----:B------:R-:W-:Y:S05]  /*9160*/  @P0 EXIT ;  /* 0x000000000000094d */ /* 0x000fea0003800000 */
        /* <DEDUP_REMOVED lines=303> */
.L_x_207:
        /* <DEDUP_REMOVED lines=21> */
.L_x_211:
[----:B------:R-:W2:Y:S02]  /*a5b0*/  LDG.E.U8 R2, desc[UR36][R2.64] ;  /* 0x0000002402027981 */ /* 0x000ea4000c1e1100 */
[----:B--2---:R-:W-:Y:S01]  /*a5c0*/  ISETP.NE.AND P0, PT, R2, RZ, PT ;  /* 0x000000ff0200720c */ /* 0x004fe20003f05270 */
[----:B------:R-:W-:-:S12]  /*a5d0*/  BRA `(.L_x_213) ;  /* 0x0000000c00747947 */ /* 0x000fd80003800000 */
.L_x_210:
        /* <DEDUP_REMOVED lines=10> */
.L_x_215:
[----:B------:R-:W2:Y:S02]  /*a680*/  LDG.E R2, desc[UR36][R2.64] ;  /* 0x0000002402027981 */ /* 0x000ea4000c1e1900 */
[----:B--2---:R-:W-:Y:S01]  /*a690*/  ISETP.NE.AND P0, PT, R2, RZ, PT ;  /* 0x000000ff0200720c */ /* 0x004fe20003f05270 */
[----:B------:R-:W-:-:S12]  /*a6a0*/  BRA `(.L_x_213) ;  /* 0x0000000c00407947 */ /* 0x000fd80003800000 */
.L_x_214:
[----:B------:R-:W2:Y:S02]  /*a6b0*/  LDG.E.U16 R2, desc[UR36][R2.64] ;  /* 0x0000002402027981 */ /* 0x000ea4000c1e1500 */
[----:B--2---:R-:W-:Y:S01]  /*a6c0*/  ISETP.NE.AND P0, PT, R2, RZ, PT ;  /* 0x000000ff0200720c */ /* 0x004fe20003f05270 */
[----:B------:R-:W-:-:S12]  /*a6d0*/  BRA `(.L_x_213) ;  /* 0x0000000c00347947 */ /* 0x000fd80003800000 */
.L_x_209:
        /* <DEDUP_REMOVED lines=9> */
.L_x_217:
[----:B------:R-:W2:Y:S02]  /*a770*/  LDG.E.U16 R0, desc[UR36][R2.64] ;  /* 0x0000002402007981 */ /* 0x000ea4000c1e1500 */
[----:B--2---:R-:W-:-:S05]  /*a780*/  HADD2.F32 R0, -RZ, R0.H0_H0 ;  /* 0x20000000ff007230 */ /* 0x004fca0000004100 */
[----:B------:R-:W-:Y:S01]  /*a790*/  FSETP.NEU.FTZ.AND P0, PT, R0, RZ, PT ;  /* 0x000000ff0000720b */ /* 0x000fe20003f1d000 */
[----:B------:R-:W-:-:S12]  /*a7a0*/  BRA `(.L_x_213) ;  /* 0x0000000c00007947 */ /* 0x000fd80003800000 */
.L_x_216:
        /* <DEDUP_REMOVED lines=11> */
.L_x_219:
        /* <DEDUP_REMOVED lines=10> */
.L_x_218:
[----:B------:R-:W2:Y:S02]  /*a900*/  LDG.E.64 R2, desc[UR36][R2.64] ;  /* 0x0000002402027981 */ /* 0x000ea4000c1e1b00 */
[----:B--2---:R-:W-:Y:S01]  /*a910*/  DSETP.NEU.AND P0, PT, R2, RZ, PT ;  /* 0x000000ff0200722a */ /* 0x004fe20003f0d000 */
[----:B------:R-:W-:-:S13]  /*a920*/  BRA `(.L_x_213) ;  /* 0x0000000800a07947 */ /* 0x000fda0003800000 */
.L_x_208:
        /* <DEDUP_REMOVED lines=11> */
.L_x_222:
[----:B------:R-:W2:Y:S02]  /*a9e0*/  LDG.E.128 R4, desc[UR36][R2.64] ;  /* 0x0000002402047981 */ /* 0x000ea4000c1e1d00 */
[----:B--2---:R-:W-:-:S06]  /*a9f0*/  DSETP.NEU.AND P0, PT, R6, RZ, PT ;  /* 0x000000ff0600722a */ /* 0x004fcc0003f0d000 */
[----:B------:R-:W-:Y:S01]  /*aa00*/  DSETP.NEU.OR P0, PT, R4, RZ, P0 ;  /* 0x000000ff0400722a */ /* 0x000fe2000070d400 */
[----:B------:R-:W-:-:S13]  /*aa10*/  BRA `(.L_x_213) ;  /* 0x0000000800647947 */ /* 0x000fda0003800000 */
.L_x_221:
        /* <DEDUP_REMOVED lines=27> */
.L_x_224:
        /* <DEDUP_REMOVED lines=14> */
.L_x_223:
[----:B------:R-:W2:Y:S02]  /*acb0*/  LDG.E.U16 R0, desc[UR36][R2.64] ;  /* 0x0000002402007981 */ /* 0x000ea4000c1e1500 */
[----:B--2---:R-:W-:-:S05]  /*acc0*/  IMAD.U32 R0, R0, 0x10000, RZ ;  /* 0x0001000000007824 */ /* 0x004fca00078e00ff */
[----:B------:R-:W-:Y:S01]  /*acd0*/  FSETP.NEU.FTZ.AND P0, PT, R0, RZ, PT ;  /* 0x000000ff0000720b */ /* 0x000fe20003f1d000 */
[----:B------:R-:W-:-:S12]  /*ace0*/  BRA `(.L_x_213) ;  /* 0x0000000400b07947 */ /* 0x000fd80003800000 */
.L_x_220:
        /* <DEDUP_REMOVED lines=11> */
.L_x_227:
        /* <DEDUP_REMOVED lines=21> */
.L_x_231:
[----:B------:R-:W-:Y:S05]  /*aef0*/  BSYNC B1 ;  /* 0x0000000000017941 */ /* 0x000fea0003800000 */
.L_x_230:
[----:B------:R-:W-:Y:S01]  /*af00*/  LEA R3, R0, 0x3b800000, 0x17 ;  /* 0x3b80000000037811 */ /* 0x000fe200078eb8ff */
[----:B------:R-:W-:-:S05]  /*af10*/  IMAD.SHL.U32 R0, R2, 0x100000, RZ ;  /* 0x0010000002007824 */ /* 0x000fca00078e00ff */
[----:B------:R-:W-:-:S07]  /*af20*/  LOP3.LUT R0, R3, R0, R4, 0xfe, !PT ;  /* 0x0000000003007212 */ /* 0x000fce00078efe04 */
.L_x_229:
[----:B------:R-:W-:Y:S05]  /*af30*/  BSYNC B0 ;  /* 0x0000000000007941 */ /* 0x000fea0003800000 */
.L_x_228:
[----:B------:R-:W-:Y:S01]  /*af40*/  FSETP.NEU.FTZ.AND P0, PT, R0, RZ, PT ;  /* 0x000000ff0000720b */ /* 0x000fe20003f1d000 */
[----:B------:R-:W-:-:S12]  /*af50*/  BRA `(.L_x_213) ;  /* 0x0000000400147947 */ /* 0x000fd80003800000 */
.L_x_226:
        /* <DEDUP_REMOVED lines=21> */
.L_x_235:
[----:B------:R-:W-:Y:S05]  /*b0b0*/  BSYNC B1 ;  /* 0x0000000000017941 */ /* 0x000fea0003800000 */
.L_x_234:
[----:B------:R-:W-:Y:S01]  /*b0c0*/  LEA R3, R0, 0x37800000, 0x17 ;  /* 0x3780000000037811 */ /* 0x000fe200078eb8ff */
[----:B------:R-:W-:-:S05]  /*b0d0*/  IMAD.SHL.U32 R0, R2, 0x200000, RZ ;  /* 0x0020000002007824 */ /* 0x000fca00078e00ff */
[----:B------:R-:W-:-:S07]  /*b0e0*/  LOP3.LUT R0, R3, R0, R4, 0xfe, !PT ;  /* 0x0000000003007212 */ /* 0x000fce00078efe04 */
.L_x_233:
[----:B------:R-:W-:Y:S05]  /*b0f0*/  BSYNC B0 ;  /* 0x0000000000007941 */ /* 0x000fea0003800000 */
.L_x_232:
[----:B------:R-:W-:Y:S01]  /*b100*/  FSETP.NEU.FTZ.AND P0, PT, R0, RZ, PT ;  /* 0x000000ff0000720b */ /* 0x000fe20003f1d000 */
[----:B------:R-:W-:-:S12]  /*b110*/  BRA `(.L_x_213) ;  /* 0x0000000000a47947 */ /* 0x000fd80003800000 */
.L_x_225:
        /* <DEDUP_REMOVED lines=14> */
.L_x_239:
[----:B------:R-:W-:Y:S05]  /*b200*/  BSYNC B0 ;  /* 0x0000000000007941 */ /* 0x000fea0003800000 */
.L_x_238:
[----:B------:R-:W-:Y:S01]  /*b210*/  FSETP.NEU.FTZ.AND P0, PT, R0, RZ, PT ;  /* 0x000000ff0000720b */ /* 0x000fe20003f1d000 */
[----:B------:R-:W-:-:S12]  /*b220*/  BRA `(.L_x_213) ;  /* 0x0000000000607947 */ /* 0x000fd80003800000 */
.L_x_212:
        /* <DEDUP_REMOVED lines=16> */
.L_x_240:
[----:B------:R-:W-:Y:S01]  /*b330*/  PLOP3.LUT P0, PT, PT, PT, PT, 0x8, 0x0 ;  /* 0x000000000000781c */ /* 0x000fe20003f0e170 */
[----:B------:R-:W-:-:S12]  /*b340*/  BRA `(.L_x_213) ;  /* 0x0000000000187947 */ /* 0x000fd80003800000 */
.L_x_237:
[----:B------:R-:W2:Y:S02]  /*b350*/  LDG.E.64 R2, desc[UR36][R2.64] ;  /* 0x0000002402027981 */ /* 0x000ea4000c1e1b00 */
[----:B--2---:R-:W-:-:S04]  /*b360*/  ISETP.NE.U32.AND P0, PT, R2, RZ, PT ;  /* 0x000000ff0200720c */ /* 0x004fc80003f05070 */
[----:B------:R-:W-:Y:S01]  /*b370*/  ISETP.NE.AND.EX P0, PT, R3, RZ, PT, P0 ;  /* 0x000000ff0300720c */ /* 0x000fe20003f05300 */
[----:B------:R-:W-:-:S12]  /*b380*/  BRA `(.L_x_213) ;  /* 0x0000000000087947 */ /* 0x000fd80003800000 */
.L_x_236:
[----:B------:R-:W2:Y:S02]  /*b390*/  LDG.E R2, desc[UR36][R2.64] ;  /* 0x0000002402027981 */ /* 0x000ea4000c1e1900 */
[----:B--2---:R-:W-:-:S13]  /*b3a0*/  ISETP.NE.AND P0, PT, R2, RZ, PT ;  /* 0x000000ff0200720c */ /* 0x004fda0003f05270 */
.L_x_213:
[----:B------:R-:W0:Y:S01]  /*b3b0*/  LDC.U8 R3, c[0x0][0x422] ;  /* 0x00010880ff037b82 */ /* 0x000e220000000000 */
[----:B------:R-:W-:Y:S01]  /*b3c0*/  ULDC.U8 UR4, c[0x0][0x421] ;  /* 0x0001084000047ab9 */ /* 0x000fe20000000000 */
[----:B------:R-:W-:Y:S01]  /*b3d0*/  SEL R2, RZ, 0x1, !P0 ;  /* 0x00000001ff027807 */ /* 0x000fe20004000000 */
[----:B------:R-:W-:-:S06]  /*b3e0*/  UPRMT UR4, UR4, 0x9910, URZ ;  /* 0x0000991004047896 */ /* 0x000fcc000800003f */
        /* <DEDUP_REMOVED lines=13> */
[----:B------:R-:W-:Y:S01]  /*b4c0*/  STG.E.U8 desc[UR36][R16.64], R2 ;  /* 0x0000000210007986 */ /* 0x000fe2000c101124 */
[----:B------:R-:W-:Y:S05]  /*b4d0*/  EXIT ;  /* 0x000000000000794d */ /* 0x000fea0003800000 */
.L_x_244:
[----:B------:R-:W-:Y:S01]  /*b4e0*/  STG.E.U8 desc[UR36][R16.64], R2 ;  /* 0x0000000210007986 */ /* 0x000fe2000c101124 */
[----:B------:R-:W-:Y:S05]  /*b4f0*/  EXIT ;  /* 0x000000000000794d */ /* 0x000fea0003800000 */
.L_x_243:
[----:B------:R-:W-:-:S13]  /*b500*/  ISETP.NE.AND P0, PT, R0, 0x2, PT ;  /* 0x000000020000780c */ /* 0x000fda0003f05270 */
[----:B------:R-:W-:Y:S05]  /*b510*/  @!P0 BRA `(.L_x_246) ;  /* 0x0000000000248947 */ /* 0x000fea0003800000 */
[----:B------:R-:W-:-:S13]  /*b520*/  ISETP.NE.AND P0, PT, R0, 0x3, PT ;  /* 0x000000030000780c */ /* 0x000fda0003f05270 */
[----:B------:R-:W-:Y:S05]  /*b530*/  @!P0 BRA `(.L_x_247) ;  /* 0x0000000000148947 */ /* 0x000fea0003800000 */
[----:B------:R-:W-:-:S13]  /*b540*/  ISETP.NE.AND P0, PT, R0, 0x4, PT ;  /* 0x000000040000780c */ /* 0x000fda0003f05270 */
[----:B------:R-:W-:Y:S05]  /*b550*/  @P0 BRA `(.L_x_245) ;  /* 0x0000000800a40947 */ /* 0x000fea0003800000 */
[----:B------:R-:W-:-:S05]  /*b560*/  IMAD.MOV.U32 R3, RZ, RZ, RZ ;  /* 0x000000ffff037224 */ /* 0x000fca00078e00ff */
[----:B------:R-:W-:Y:S01]  /*b570*/  STG.E.64 desc[UR36][R16.64], R2 ;  /* 0x0000000210007986 */ /* 0x000fe2000c101b24 */
[----:B------:R-:W-:Y:S05]  /*b580*/  EXIT ;  /* 0x000000000000794d */ /* 0x000fea0003800000 */
.L_x_247:
[----:B------:R-:W-:Y:S01]  /*b590*/  STG.E desc[UR36][R16.64], R2 ;  /* 0x0000000210007986 */ /* 0x000fe2000c101924 */
[----:B------:R-:W-:Y:S05]  /*b5a0*/  EXIT ;  /* 0x000000000000794d */ /* 0x000fea0003800000 */
.L_x_246:
[----:B------:R-:W-:Y:S01]  /*b5b0*/  STG.E.U16 desc[UR36][R16.64], R2 ;  /* 0x0000000210007986 */ /* 0x000fe2000c101524 */
[----:B------:R-:W-:Y:S05]  /*b5c0*/  EXIT ;  /* 0x000000000000794d */ /* 0x000fea0003800000 */
.L_x_242:
[----:B------:R-:W-:-:S13]  /*b5d0*/  ISETP.GT.AND P1, PT, R0, 0x6, PT ;  /* 0x000000060000780c */ /* 0x000fda0003f24270 */
[----:B------:R-:W-:Y:S05]  /*b5e0*/  @P1 BRA `(.L_x_248) ;  /* 0x00000000002c1947 */ /* 0x000fea0003800000 */
[----:B------:R-:W-:-:S13]  /*b5f0*/  ISETP.NE.AND P1, PT, R0, 0x5, PT ;  /* 0x000000050000780c */ /* 0x000fda0003f25270 */
[----:B------:R-:W-:Y:S05]  /*b600*/  @!P1 BRA `(.L_x_249) ;  /* 0x0000000000149947 */ /* 0x000fea0003800000 */
[----:B------:R-:W-:-:S13]  /*b610*/  ISETP.NE.AND P1, PT, R0, 0x6, PT ;  /* 0x000000060000780c */ /* 0x000fda0003f25270 */
[----:B------:R-:W-:Y:S05]  /*b620*/  @P1 BRA `(.L_x_245) ;  /* 0x0000000800701947 */ /* 0x000fea0003800000 */
[----:B------:R-:W-:-:S05]  /*b630*/  FSEL R3, RZ, 1, !P0 ;  /* 0x3f800000ff037808 */ /* 0x000fca0004000000 */
[----:B------:R-:W-:Y:S01]  /*b640*/  STG.E desc[UR36][R16.64], R3 ;  /* 0x0000000310007986 */ /* 0x000fe2000c101924 */
[----:B------:R-:W-:Y:S05]  /*b650*/  EXIT ;  /* 0x000000000000794d */ /* 0x000fea0003800000 */
.L_x_249:
[----:B------:R-:W-:-:S04]  /*b660*/  FSEL R0, RZ, 1, !P0 ;  /* 0x3f800000ff007808 */ /* 0x000fc80004000000 */
[----:B------:R-:W-:-:S05]  /*b670*/  F2FP.F16.F32.PACK_AB R0, RZ, R0 ;  /* 0x00000000ff00723e */ /* 0x000fca00000000ff */
[----:B------:R-:W-:Y:S01]  /*b680*/  STG.E.U16 desc[UR36][R16.64], R0 ;  /* 0x0000000010007986 */ /* 0x000fe2000c101524 */
[----:B------:R-:W-:Y:S05]  /*b690*/  EXIT ;  /* 0x000000000000794d */ /* 0x000fea0003800000 */
.L_x_248:
        /* <DEDUP_REMOVED lines=8> */
[----:B------:R-:W-:Y:S01]  /*b720*/  STG.E.64 desc[UR36][R16.64], R2 ;  /* 0x0000000210007986 */ /* 0x000fe2000c101b24 */
[----:B------:R-:W-:Y:S05]  /*b730*/  EXIT ;  /* 0x000000000000794d */ /* 0x000fea0003800000 */
.L_x_251:
[----:B------:R-:W-:-:S04]  /*b740*/  FSEL R0, RZ, 1, !P0 ;  /* 0x3f800000ff007808 */ /* 0x000fc80004000000 */
[----:B------:R-:W-:-:S04]  /*b750*/  F2FP.F16.F32.PACK_AB R3, RZ, R0 ;  /* 0x00000000ff03723e */ /* 0x000fc800000000ff */
[----:B------:R-:W-:-:S05]  /*b760*/  PRMT R3, R3, 0x5410, RZ ;  /* 0x0000541003037816 */ /* 0x000fca00000000ff */
[----:B------:R-:W-:Y:S01]  /*b770*/  STG.E desc[UR36][R16.64], R3 ;  /* 0x0000000310007986 */ /* 0x000fe2000c101924 */
[----:B------:R-:W-:Y:S05]  /*b780*/  EXIT ;  /* 0x000000000000794d */ /* 0x000fea0003800000 */
.L_x_250:
[----:B------:R-:W-:Y:S01]  /*b790*/  FSEL R3, RZ, 1.875, !P0 ;  /* 0x3ff00000ff037808 */ /* 0x000fe20004000000 */
[----:B------:R-:W-:-:S05]  /*b7a0*/  IMAD.MOV.U32 R2, RZ, RZ, RZ ;  /* 0x000000ffff027224 */ /* 0x000fca00078e00ff */
[----:B------:R-:W-:Y:S01]  /*b7b0*/  STG.E.64 desc[UR36][R16.64], R2 ;  /* 0x0000000210007986 */ /* 0x000fe2000c101b24 */
[----:B------:R-:W-:Y:S05]  /*b7c0*/  EXIT ;  /* 0x000000000000794d */ /* 0x000fea0003800000 */
.L_x_241:
        /* <DEDUP_REMOVED lines=8> */
[----:B------:R-:W-:Y:S01]  /*b850*/  STG.E.U8 desc[UR36][R16.64], R2 ;  /* 0x0000000210007986 */ /* 0x000fe2000c101124 */
[----:B------:R-:W-:Y:S05]  /*b860*/  EXIT ;  /* 0x000000000000794d */ /* 0x000fea0003800000 */
.L_x_254:
[----:B------:R-:W-:Y:S02]  /*b870*/  FSEL R5, RZ, 1.875, !P0 ;  /* 0x3ff00000ff057808 */ /* 0x000fe40004000000 */
[----:B------:R-:W-:Y:S01]  /*b880*/  CS2R R6, SRZ ;  /* 0x0000000000067805 */ /* 0x000fe2000001ff00 */
[----:B------:R-:W-:-:S05]  /*b890*/  IMAD.MOV.U32 R4, RZ, RZ, RZ ;  /* 0x000000ffff047224 */ /* 0x000fca00078e00ff */
[----:B------:R-:W-:Y:S01]  /*b8a0*/  STG.E.128 desc[UR36][R16.64], R4 ;  /* 0x0000000410007986 */ /* 0x000fe2000c101d24 */
[----:B------:R-:W-:Y:S05]  /*b8b0*/  EXIT ;  /* 0x000000000000794d */ /* 0x000fea0003800000 */
.L_x_253:
        /* <DEDUP_REMOVED lines=18> */
.L_x_258:
[----:B------:R-:W-:Y:S05]  /*b9e0*/  BSYNC B0 ;  /* 0x0000000000007941 */ /* 0x000fea0003800000 */
.L_x_257:
[----:B------:R-:W-:Y:S01]  /*b9f0*/  STG.E.U8 desc[UR36][R16.64], R3 ;  /* 0x0000000310007986 */ /* 0x000fe2000c101124 */
[----:B------:R-:W-:Y:S05]  /*ba00*/  EXIT ;  /* 0x000000000000794d */ /* 0x000fea0003800000 */
.L_x_256:
[----:B------:R-:W-:-:S04]  /*ba10*/  FSEL R5, RZ, 1, !P0 ;  /* 0x3f800000ff057808 */ /* 0x000fc80004000000 */
[----:B------:R-:W-:-:S13]  /*ba20*/  ISETP.GT.U32.AND P0, PT, R5, 0x477fffff, PT ;  /* 0x477fffff0500780c */ /* 0x000fda0003f04070 */
[----:B------:R-:W-:Y:S05]  /*ba30*/  @P0 BRA `(.L_x_259) ;  /* 0x00000000002c0947 */ /* 0x000fea0003800000 */
[----:B------:R-:W-:-:S13]  /*ba40*/  ISETP.GE.U32.AND P0, PT, R5, 0x38800000, PT ;  /* 0x388000000500780c */ /* 0x000fda0003f06070 */
[----:B------:R-:W-:-:S04]  /*ba50*/  @P0 SHF.R.U32.HI R0, RZ, 0x15, R5 ;  /* 0x00000015ff000819 */ /* 0x000fc80000011605 */
[----:B------:R-:W-:-:S04]  /*ba60*/  @P0 LOP3.LUT R0, R0, 0x1, RZ, 0xc0, !PT ;  /* 0x0000000100000812 */ /* 0x000fc800078ec0ff */
[----:B------:R-:W-:-:S04]  /*ba70*/  @P0 IADD3 R0, R5, 0x80fffff, R0 ;  /* 0x080fffff05000810 */ /* 0x000fc80007ffe000 */
[----:B------:R-:W-:-:S05]  /*ba80*/  @P0 SHF.R.U32.HI R3, RZ, 0x15, R0 ;  /* 0x00000015ff030819 */ /* 0x000fca0000011600 */
[----:B------:R0:W-:Y:S01]  /*ba90*/  @P0 STG.E.U8 desc[UR36][R16.64], R3 ;  /* 0x0000000310000986 */ /* 0x0001e2000c101124 */
[----:B------:R-:W-:Y:S05]  /*baa0*/  @P0 EXIT ;  /* 0x000000000000094d */ /* 0x000fea0003800000 */
[----:B------:R-:W-:-:S04]  /*bab0*/  FADD.FTZ R0, R5, 128 ;  /* 0x4300000005007421 */ /* 0x000fc80000010000 */
[----:B0-----:R-:W-:-:S05]  /*bac0*/  VIADD R3, R0, 0xbd000000 ;  /* 0xbd00000000037836 */ /* 0x001fca0000000000 */
[----:B------:R-:W-:Y:S01]  /*bad0*/  STG.E.U8 desc[UR36][R16.64], R3 ;  /* 0x0000000310007986 */ /* 0x000fe2000c101124 */
[----:B------:R-:W-:Y:S05]  /*bae0*/  EXIT ;  /* 0x000000000000794d */ /* 0x000fea0003800000 */
.L_x_259:
[----:B------:R-:W-:Y:S01]  /*baf0*/  IMAD.MOV.U32 R3, RZ, RZ, 0x7f ;  /* 0x0000007fff037424 */ /* 0x000fe200078e00ff */
[----:B------:R-:W-:-:S04]  /*bb00*/  ISETP.GT.U32.AND P0, PT, R5, 0x7f800000, PT ;  /* 0x7f8000000500780c */ /* 0x000fc80003f04070 */
[----:B------:R-:W-:-:S05]  /*bb10*/  SEL R3, R3, 0x7c, P0 ;  /* 0x0000007c03037807 */ /* 0x000fca0000000000 */
[----:B------:R-:W-:Y:S01]  /*bb20*/  STG.E.U8 desc[UR36][R16.64], R3 ;  /* 0x0000000310007986 */ /* 0x000fe2000c101124 */
[----:B------:R-:W-:Y:S05]  /*bb30*/  EXIT ;  /* 0x000000000000794d */ /* 0x000fea0003800000 */
.L_x_255:
[----:B------:R-:W-:-:S04]  /*bb40*/  FSEL R0, RZ, 1, !P0 ;  /* 0x3f800000ff007808 */ /* 0x000fc80004000000 */
[----:B------:R-:W-:-:S05]  /*bb50*/  F2FP.BF16.F32.PACK_AB R0, RZ, R0 ;  /* 0x00000000ff00723e */ /* 0x000fca00000010ff */
[----:B------:R-:W-:Y:S01]  /*bb60*/  STG.E.U16 desc[UR36][R16.64], R0 ;  /* 0x0000000010007986 */ /* 0x000fe2000c101524 */
[----:B------:R-:W-:Y:S05]  /*bb70*/  EXIT ;  /* 0x000000000000794d */ /* 0x000fea0003800000 */
.L_x_252:
        /* <DEDUP_REMOVED lines=8> */
[----:B------:R-:W-:Y:S01]  /*bc00*/  STG.E.U16 desc[UR36][R16.64], R2 ;  /* 0x0000000210007986 */ /* 0x000fe2000c101524 */
[----:B------:R-:W-:Y:S05]  /*bc10*/  EXIT ;  /* 0x000000000000794d */ /* 0x000fea0003800000 */
.L_x_262:
        /* <DEDUP_REMOVED lines=16> */
.L_x_265:
[----:B------:R-:W-:-:S07]  /*bd20*/  PRMT R8, R0, 0x7610, R8 ;  /* 0x0000761000087816 */ /* 0x000fce0000000008 */
.L_x_264:
[----:B------:R-:W-:Y:S05]  /*bd30*/  BSYNC B0 ;  /* 0x0000000000007941 */ /* 0x000fea0003800000 */
.L_x_263:
[----:B------:R-:W-:Y:S01]  /*bd40*/  STG.E.U8 desc[UR36][R16.64], R8 ;  /* 0x0000000810007986 */ /* 0x000fe2000c101124 */
[----:B------:R-:W-:Y:S05]  /*bd50*/  EXIT ;  /* 0x000000000000794d */ /* 0x000fea0003800000 */
.L_x_261:
        /* <DEDUP_REMOVED lines=16> */
.L_x_268:
[----:B------:R-:W-:-:S07]  /*be60*/  PRMT R8, R0, 0x7610, R8 ;  /* 0x0000761000087816 */ /* 0x000fce0000000008 */
.L_x_267:
[----:B------:R-:W-:Y:S05]  /*be70*/  BSYNC B0 ;  /* 0x0000000000007941 */ /* 0x000fea0003800000 */
.L_x_266:
[----:B------:R-:W-:Y:S01]  /*be80*/  STG.E.U8 desc[UR36][R16.64], R8 ;  /* 0x0000000810007986 */ /* 0x000fe2000c101124 */
[----:B------:R-:W-:Y:S05]  /*be90*/  EXIT ;  /* 0x000000000000794d */ /* 0x000fea0003800000 */
.L_x_260:
        /* <DEDUP_REMOVED lines=19> */
[----:B------:R-:W-:Y:S01]  /*bfd0*/  STG.E.U8 desc[UR36][R16.64], R3 ;  /* 0x0000000310007986 */ /* 0x000fe2000c101124 */
[----:B------:R-:W-:Y:S05]  /*bfe0*/  EXIT ;  /* 0x000000000000794d */ /* 0x000fea0003800000 */
.L_x_245:
        /* <DEDUP_REMOVED lines=16> */
.L_x_271:
[----:B------:R-:W-:Y:S05]  /*c0f0*/  EXIT ;  /* 0x000000000000794d */ /* 0x000fea0003800000 */
.L_x_270:
[----:B------:R-:W-:-:S05]  /*c100*/  IMAD.MOV.U32 R3, RZ, RZ, RZ ;  /* 0x000000ffff037224 */ /* 0x000fca00078e00ff */
[----:B------:R-:W-:Y:S01]  /*c110*/  STG.E.64 desc[UR36][R16.64], R2 ;  /* 0x0000000210007986 */ /* 0x000fe2000c101b24 */
[----:B------:R-:W-:Y:S05]  /*c120*/  EXIT ;  /* 0x000000000000794d */ /* 0x000fea0003800000 */
.L_x_269:
[----:B------:R-:W-:Y:S01]  /*c130*/  STG.E desc[UR36][R16.64], R2 ;  /* 0x0000000210007986 */ /* 0x000fe2000c101924 */
[----:B------:R-:W-:Y:S05]  /*c140*/  EXIT ;  /* 0x000000000000794d */ /* 0x000fea0003800000 */
.L_x_272:
[----:B------:R-:W-:-:S00]  /*c150*/  BRA `(.L_x_272) ;  /* 0xfffffffc00fc7947 */ /* 0x000fc0000383ffff */
[----:B------:R-:W-:-:S00]  /*c160*/  NOP ;  /* 0x0000000000007918 */ /* 0x000fc00000000000 */
        /* <DEDUP_REMOVED lines=9> */
.L_x_26120:


//--------------------- .text._ZN2at6native27unrolled_elementwise_kernelINS0_13AUnaryFunctorIbbbNS0_17BitwiseXorFunctorIbEEEESt5arrayIPcLm2EELi4E23TrivialOffsetCalculatorILi1EjESA_NS0_6memory12LoadWithCastILi1EEENSB_13StoreWithCastILi1EEEEEviT_T0_T2_T3_T4_T5_ --------------------------
	.section	.text._ZN2at6native27unrolled_elementwise_kernelINS0_13AUnaryFunctorIbbbNS0_17BitwiseXorFunctorIbEEEESt5arrayIPcLm2EELi4E23TrivialOffsetCalculatorILi1EjESA_NS0_6memory12LoadWithCastILi1EEENSB_13StoreWithCastILi1EEEEEviT_T0_T2_T3_T4_T5_,"ax",@progbits
	.align	128
        .global         _ZN2at6native27unrolled_elementwise_kernelINS0_13AUnaryFunctorIbbbNS0_17BitwiseXorFunctorIbEEEESt5arrayIPcLm2EELi4E23TrivialOffsetCalculatorILi1EjESA_NS0_6memory12LoadWithCastILi1EEENSB_13StoreWithCastILi1EEEEEviT_T0_T2_T3_T4_T5_
        .type           _ZN2at6native27unrolled_elementwise_kernelINS0_13AUnaryFunctorIbbbNS0_17BitwiseXorFunctorIbEEEESt5arrayIPcLm2EELi4E23TrivialOffsetCalculatorILi1EjESA_NS0_6memory12LoadWithCastILi1EEENSB_13StoreWithCastILi1EEEEEviT_T0_T2_T3_T4_T5_,@function
        .size           _ZN2at6native27unrolled_elementwise_kernelINS0_13AUnaryFunctorIbbbNS0_17BitwiseXorFunctorIbEEEESt5arrayIPcLm2EELi4E23TrivialOffsetCalculatorILi1EjESA_NS0_6memory12LoadWithCastILi1EEENSB_13StoreWithCastILi1EEEEEviT_T0_T2_T3_T4_T5_,(.L_x_26121 - _ZN2at6native27unrolled_elementwise_kernelINS0_13AUnaryFunctorIbbbNS0_17BitwiseXorFunctorIbEEEESt5arrayIPcLm2EELi4E23TrivialOffsetCalculatorILi1EjESA_NS0_6memory12LoadWithCastILi1EEENSB_13StoreWithCastILi1EEEEEviT_T0_T2_T3_T4_T5_)
        .other          _ZN2at6native27unrolled_elementwise_kernelINS0_13AUnaryFunctorIbbbNS0_17BitwiseXorFunctorIbEEEESt5arrayIPcLm2EELi4E23TrivialOffsetCalculatorILi1EjESA_NS0_6memory12LoadWithCastILi1EEENSB_13StoreWithCastILi1EEEEEviT_T0_T2_T3_T4_T5_,@"STO_CUDA_ENTRY STV_DEFAULT"
_ZN2at6native27unrolled_elementwise_kernelINS0_13AUnaryFunctorIbbbNS0_17BitwiseXorFunctorIbEEEESt5arrayIPcLm2EELi4E23TrivialOffsetCalculatorILi1EjESA_NS0_6memory12LoadWithCastILi1EEENSB_13StoreWithCastILi1EEEEEviT_T0_T2_T3_T4_T5_:
.text._ZN2at6native27unrolled_elementwise_kernelINS0_13AUnaryFunctorIbbbNS0_17BitwiseXorFunctorIbEEEESt5arrayIPcLm2EELi4E23TrivialOffsetCalculatorILi1EjESA_NS0_6memory12LoadWithCastILi1EEENSB_13StoreWithCastILi1EEEEEviT_T0_T2_T3_T4_T5_:
[----:B------:R-:W0:Y:S01]  /*0000*/  LDC R1, c[0x0][0x28] ;  /* 0x00000a00ff017b82 */ /* 0x000e220000000800 */
[----:B------:R-:W1:Y:S07]  /*0010*/  S2R R2, SR_CTAID.X ;  /* 0x0000000000027919 */ /* 0x000e6e0000002500 */
[----:B------:R-:W1:Y:S01]  /*0020*/  LDC R3, c[0x0][0x210] ;  /* 0x00008400ff037b82 */ /* 0x000e620000000800 */
[----:B------:R-:W-:Y:S01]  /*0030*/  ULDC.64 UR36, c[0x0][0x208] ;  /* 0x0000820000247ab9 */ /* 0x000fe20000000a00 */
[----:B------:R-:W-:Y:S01]  /*0040*/  BSSY B6, `(.L_x_273) ;  /* 0x0000100000067945 */ /* 0x000fe20003800000 */
[----:B------:R-:W2:Y:S01]  /*0050*/  S2R R25, SR_TID.X ;  /* 0x0000000000197919 */ /* 0x000ea20000002100 */
[----:B------:R-:W-:-:S02]  /*0060*/  PRMT R16, RZ, 0x7610, R16 ;  /* 0x00007610ff107816 */ /* 0x000fc40000000010 */
[----:B------:R-:W-:Y:S02]  /*0070*/  PRMT R18, RZ, 0x7610, R18 ;  /* 0x00007610ff127816 */ /* 0x000fe40000000012 */
[----:B------:R-:W3:Y:S01]  /*0080*/  LDC.U8 R19, c[0x0][0x22c] ;  /* 0x00008b00ff137b82 */ /* 0x000ee20000000000 */
[----:B-1----:R-:W-:-:S05]  /*0090*/  IMAD R24, R2, -0x200, R3 ;  /* 0xfffffe0002187824 */ /* 0x002fca00078e0203 */
[----:B--2---:R-:W-:-:S13]  /*00a0*/  ISETP.GE.AND P0, PT, R25, R24, PT ;  /* 0x000000181900720c */ /* 0x004fda0003f06270 */
[----:B0--3--:R-:W-:Y:S05]  /*00b0*/  @P0 BRA `(.L_x_274) ;  /* 0x0000000c00e00947 */ /* 0x009fea0003800000 */
[----:B------:R-:W0:Y:S01]  /*00c0*/  LDC.64 R4, c[0x0][0x220] ;  /* 0x00008800ff047b82 */ /* 0x000e220000000a00 */
[----:B------:R-:W-:Y:S01]  /*00d0*/  PRMT R0, R19, 0x9910, RZ ;  /* 0x0000991013007816 */ /* 0x000fe200000000ff */
[----:B------:R-:W-:Y:S01]  /*00e0*/  IMAD R25, R2, 0x200, R25 ;  /* 0x0000020002197824 */ /* 0x000fe200078e0219 */
[----:B------:R-:W-:Y:S02]  /*00f0*/  ULDC UR4, c[0x0][0x230] ;  /* 0x00008c0000047ab9 */ /* 0x000fe40000000800 */
[----:B------:R-:W-:Y:S01]  /*0100*/  ISETP.GT.AND P0, PT, R0, 0x9, PT ;  /* 0x000000090000780c */ /* 0x000fe20003f04270 */
[----:B------:R-:W-:-:S05]  /*0110*/  IMAD R25, R25, UR4, RZ ;  /* 0x0000000419197c24 */ /* 0x000fca000f8e02ff */
[----:B0-----:R-:W-:-:S05]  /*0120*/  IADD3 R4, P1, R25, R4, RZ ;  /* 0x0000000419047210 */ /* 0x001fca0007f3e0ff */
[----:B------:R-:W-:Y:S02]  /*0130*/  IMAD.X R5, RZ, RZ, R5, P1 ;  /* 0x000000ffff057224 */ /* 0x000fe400008e0605 */
[----:B------:R-:W-:Y:S06]  /*0140*/  @P0 BRA `(.L_x_275) ;  /* 0x00000004000c0947 */ /* 0x000fec0003800000 */
        /* <DEDUP_REMOVED lines=11> */
.L_x_278:
[----:B------:R-:W2:Y:S02]  /*0200*/  LDG.E.U8 R4, desc[UR36][R4.64] ;  /* 0x0000002404047981 */ /* 0x000ea4000c1e1100 */
[----:B--2---:R-:W-:Y:S01]  /*0210*/  ISETP.NE.AND P0, PT, R4, RZ, PT ;  /* 0x000000ff0400720c */ /* 0x004fe20003f05270 */
[----:B------:R-:W-:-:S12]  /*0220*/  BRA `(.L_x_280) ;  /* 0x0000000c00787947 */ /* 0x000fd80003800000 */
.L_x_277:
        /* <DEDUP_REMOVED lines=10> */
.L_x_282:
[----:B------:R-:W2:Y:S02]  /*02d0*/  LDG.E R4, desc[UR36][R4.64] ;  /* 0x0000002404047981 */ /* 0x000ea4000c1e1900 */
[----:B--2---:R-:W-:Y:S01]  /*02e0*/  ISETP.NE.AND P0, PT, R4, RZ, PT ;  /* 0x000000ff0400720c */ /* 0x004fe20003f05270 */
[----:B------:R-:W-:-:S12]  /*02f0*/  BRA `(.L_x_280) ;  /* 0x0000000c00447947 */ /* 0x000fd80003800000 */
.L_x_281:
[----:B------:R-:W2:Y:S02]  /*0300*/  LDG.E.U16 R4, desc[UR36][R4.64] ;  /* 0x0000002404047981 */ /* 0x000ea4000c1e1500 */
[----:B--2---:R-:W-:Y:S01]  /*0310*/  ISETP.NE.AND P0, PT, R4, RZ, PT ;  /* 0x000000ff0400720c */ /* 0x004fe20003f05270 */
[----:B------:R-:W-:-:S12]  /*0320*/  BRA `(.L_x_280) ;  /* 0x0000000c00387947 */ /* 0x000fd80003800000 */
.L_x_276:
        /* <DEDUP_REMOVED lines=9> */
.L_x_284:
[----:B------:R-:W2:Y:S02]  /*03c0*/  LDG.E.U16 R0, desc[UR36][R4.64] ;  /* 0x0000002404007981 */ /* 0x000ea4000c1e1500 */
[----:B--2---:R-:W-:-:S05]  /*03d0*/  HADD2.F32 R0, -RZ, R0.H0_H0 ;  /* 0x20000000ff007230 */ /* 0x004fca0000004100 */
[----:B------:R-:W-:Y:S01]  /*03e0*/  FSETP.NEU.FTZ.AND P0, PT, R0, RZ, PT ;  /* 0x000000ff0000720b */ /* 0x000fe20003f1d000 */
[----:B------:R-:W-:-:S12]  /*03f0*/  BRA `(.L_x_280) ;  /* 0x0000000c00047947 */ /* 0x000fd80003800000 */
.L_x_283:
        /* <DEDUP_REMOVED lines=11> */
.L_x_286:
        /* <DEDUP_REMOVED lines=10> */
.L_x_285:
[----:B------:R-:W2:Y:S02]  /*0550*/  LDG.E.64 R4, desc[UR36][R4.64] ;  /* 0x0000002404047981 */ /* 0x000ea4000c1e1b00 */
[----:B--2---:R-:W-:Y:S01]  /*0560*/  DSETP.NEU.AND P0, PT, R4, RZ, PT ;  /* 0x000000ff0400722a */ /* 0x004fe20003f0d000 */
[----:B------:R-:W-:-:S13]  /*0570*/  BRA `(.L_x_280) ;  /* 0x0000000800a47947 */ /* 0x000fda0003800000 */
.L_x_275:
        /* <DEDUP_REMOVED lines=11> */
.L_x_289:
[----:B------:R-:W2:Y:S02]  /*0630*/  LDG.E.128 R4, desc[UR36][R4.64] ;  /* 0x0000002404047981 */ /* 0x000ea4000c1e1d00 */
[----:B--2---:R-:W-:-:S06]  /*0640*/  DSETP.NEU.AND P0, PT, R6, RZ, PT ;  /* 0x000000ff0600722a */ /* 0x004fcc0003f0d000 */
[----:B------:R-:W-:Y:S01]  /*0650*/  DSETP.NEU.OR P0, PT, R4, RZ, P0 ;  /* 0x000000ff0400722a */ /* 0x000fe2000070d400 */
[----:B------:R-:W-:-:S13]  /*0660*/  BRA `(.L_x_280) ;  /* 0x0000000800687947 */ /* 0x000fda0003800000 */
.L_x_288:
        /* <DEDUP_REMOVED lines=27> */
.L_x_291:
[----:B------:R-:W2:Y:S02]  /*0820*/  LDG.E.U8 R4, desc[UR36][R4.64] ;  /* 0x0000002404047981 */ /* 0x000ea4000c1e1100 */
[----:B--2---:R-:W-:-:S05]  /*0830*/  IMAD.SHL.U32 R0, R4, 0x2000000, RZ ;  /* 0x0200000004007824 */ /* 0x004fca00078e00ff */
[----:B------:R-:W-:-:S13]  /*0840*/  ISETP.GE.U32.AND P0, PT, R0, 0x8000000, PT ;  /* 0x080000000000780c */ /* 0x000fda0003f06070 */
[C---:B------:R-:W-:Y:S02]  /*0850*/  @P0 IMAD.SHL.U32 R3, R4.reuse, 0x200000, RZ ;  /* 0x0020000004030824 */ /* 0x040fe400078e00ff */
[----:B------:R-:W-:-:S03]  /*0860*/  @!P0 IMAD.SHL.U32 R0, R4, 0x100, RZ ;  /* 0x0000010004008824 */ /* 0x000fc600078e00ff */
[----:B------:R-:W-:Y:S02]  /*0870*/  @P0 LOP3.LUT R3, R3, 0xfe00000, RZ, 0xc0, !PT ;  /* 0x0fe0000003030812 */ /* 0x000fe400078ec0ff */
[----:B------:R-:W-:Y:S02]  /*0880*/  @!P0 LOP3.LUT R0, R0, 0x7f00, RZ, 0xc0, !PT ;  /* 0x00007f0000008812 */ /* 0x000fe400078ec0ff */
[----:B------:R-:W-:Y:S02]  /*0890*/  @P0 LOP3.LUT R3, R3, 0x70000000, RZ, 0xfc, !PT ;  /* 0x7000000003030812 */ /* 0x000fe400078efcff */
[----:B------:R-:W-:-:S03]  /*08a0*/  @!P0 LOP3.LUT R0, R0, 0x3f000000, RZ, 0xfc, !PT ;  /* 0x3f00000000008812 */ /* 0x000fc600078efcff */
[----:B------:R-:W-:Y:S02]  /*08b0*/  @P0 FMUL.FTZ R3, R3, 1.9259299443872358531e-34 ;  /* 0x0780000003030820 */ /* 0x000fe40000410000 */
[----:B------:R-:W-:Y:S01]  /*08c0*/  @!P0 FADD.FTZ R3, R0, -0.5 ;  /* 0xbf00000000038421 */ /* 0x000fe20000010000 */
[----:B------:R-:W-:-:S05]  /*08d0*/  IMAD.SHL.U32 R0, R4, 0x1000000, RZ ;  /* 0x0100000004007824 */ /* 0x000fca00078e00ff */
[----:B------:R-:W-:-:S04]  /*08e0*/  LOP3.LUT R0, R3, 0x80000000, R0, 0xf8, !PT ;  /* 0x8000000003007812 */ /* 0x000fc800078ef800 */
[----:B------:R-:W-:Y:S01]  /*08f0*/  FSETP.NEU.FTZ.AND P0, PT, R0, RZ, PT ;  /* 0x000000ff0000720b */ /* 0x000fe20003f1d000 */
[----:B------:R-:W-:-:S12]  /*0900*/  BRA `(.L_x_280) ;  /* 0x0000000400c07947 */ /* 0x000fd80003800000 */
.L_x_290:
[----:B------:R-:W2:Y:S02]  /*0910*/  LDG.E.U16 R0, desc[UR36][R4.64] ;  /* 0x0000002404007981 */ /* 0x000ea4000c1e1500 */
[----:B--2---:R-:W-:-:S05]  /*0920*/  IMAD.U32 R0, R0, 0x10000, RZ ;  /* 0x0001000000007824 */ /* 0x004fca00078e00ff */
[----:B------:R-:W-:Y:S01]  /*0930*/  FSETP.NEU.FTZ.AND P0, PT, R0, RZ, PT ;  /* 0x000000ff0000720b */ /* 0x000fe20003f1d000 */
[----:B------:R-:W-:-:S12]  /*0940*/  BRA `(.L_x_280) ;  /* 0x0000000400b07947 */ /* 0x000fd80003800000 */
.L_x_287:
        /* <DEDUP_REMOVED lines=11> */
.L_x_294:
        /* <DEDUP_REMOVED lines=21> */
.L_x_298:
[----:B------:R-:W-:Y:S05]  /*0b50*/  BSYNC B1 ;  /* 0x0000000000017941 */ /* 0x000fea0003800000 */
.L_x_297:
[----:B------:R-:W-:Y:S01]  /*0b60*/  LEA R5, R0, 0x3b800000, 0x17 ;  /* 0x3b80000000057811 */ /* 0x000fe200078eb8ff */
[----:B------:R-:W-:-:S05]  /*0b70*/  IMAD.SHL.U32 R0, R3, 0x100000, RZ ;  /* 0x0010000003007824 */ /* 0x000fca00078e00ff */
[----:B------:R-:W-:-:S07]  /*0b80*/  LOP3.LUT R0, R5, R0, R6, 0xfe, !PT ;  /* 0x0000000005007212 */ /* 0x000fce00078efe06 */
.L_x_296:
[----:B------:R-:W-:Y:S05]  /*0b90*/  BSYNC B0 ;  /* 0x0000000000007941 */ /* 0x000fea0003800000 */
.L_x_295:
[----:B------:R-:W-:Y:S01]  /*0ba0*/  FSETP.NEU.FTZ.AND P0, PT, R0, RZ, PT ;  /* 0x000000ff0000720b */ /* 0x000fe20003f1d000 */
[----:B------:R-:W-:-:S12]  /*0bb0*/  BRA `(.L_x_280) ;  /* 0x0000000400147947 */ /* 0x000fd80003800000 */
.L_x_293:
        /* <DEDUP_REMOVED lines=21> */
.L_x_302:
[----:B------:R-:W-:Y:S05]  /*0d10*/  BSYNC B1 ;  /* 0x0000000000017941 */ /* 0x000fea0003800000 */
.L_x_301:
[----:B------:R-:W-:Y:S01]  /*0d20*/  LEA R5, R0, 0x37800000, 0x17 ;  /* 0x3780000000057811 */ /* 0x000fe200078eb8ff */
[----:B------:R-:W-:-:S05]  /*0d30*/  IMAD.SHL.U32 R0, R3, 0x200000, RZ ;  /* 0x0020000003007824 */ /* 0x000fca00078e00ff */
[----:B------:R-:W-:-:S07]  /*0d40*/  LOP3.LUT R0, R5, R0, R6, 0xfe, !PT ;  /* 0x0000000005007212 */ /* 0x000fce00078efe06 */
.L_x_300:
[----:B------:R-:W-:Y:S05]  /*0d50*/  BSYNC B0 ;  /* 0x0000000000007941 */ /* 0x000fea0003800000 */
.L_x_299:
[----:B------:R-:W-:Y:S01]  /*0d60*/  FSETP.NEU.FTZ.AND P0, PT, R0, RZ, PT ;  /* 0x000000ff0000720b */ /* 0x000fe20003f1d000 */
[----:B------:R-:W-:-:S12]  /*0d70*/  BRA `(.L_x_280) ;  /* 0x0000000000a47947 */ /* 0x000fd80003800000 */
.L_x_292:
        /* <DEDUP_REMOVED lines=14> */
.L_x_306:
[----:B------:R-:W-:Y:S05]  /*0e60*/  BSYNC B0 ;  /* 0x0000000000007941 */ /* 0x000fea0003800000 */
.L_x_305:
[----:B------:R-:W-:Y:S01]  /*0e70*/  FSETP.NEU.FTZ.AND P0, PT, R0, RZ, PT ;  /* 0x000000ff0000720b */ /* 0x000fe20003f1d000 */
[----:B------:R-:W-:-:S12]  /*0e80*/  BRA `(.L_x_280) ;  /* 0x0000000000607947 */ /* 0x000fd80003800000 */
.L_x_279:
        /* <DEDUP_REMOVED lines=16> */
.L_x_307:
[----:B------:R-:W-:Y:S01]  /*0f90*/  PLOP3.LUT P0, PT, PT, PT, PT, 0x8, 0x0 ;  /* 0x000000000000781c */ /* 0x000fe20003f0e170 */
[----:B------:R-:W-:-:S12]  /*0fa0*/  BRA `(.L_x_280) ;  /* 0x0000000000187947 */ /* 0x000fd80003800000 */
.L_x_304:
[----:B------:R-:W2:Y:S02]  /*0fb0*/  LDG.E.64 R4, desc[UR36][R4.64] ;  /* 0x0000002404047981 */ /* 0x000ea4000c1e1b00 */
[----:B--2---:R-:W-:-:S04]  /*0fc0*/  ISETP.NE.U32.AND P0, PT, R4, RZ, PT ;  /* 0x000000ff0400720c */ /* 0x004fc80003f05070 */
[----:B------:R-:W-:Y:S01]  /*0fd0*/  ISETP.NE.AND.EX P0, PT, R5, RZ, PT, P0 ;  /* 0x000000ff0500720c */ /* 0x000fe20003f05300 */
[----:B------:R-:W-:-:S12]  /*0fe0*/  BRA `(.L_x_280) ;  /* 0x0000000000087947 */ /* 0x000fd80003800000 */
.L_x_303:
[----:B------:R-:W2:Y:S02]  /*0ff0*/  LDG.E R4, desc[UR36][R4.64] ;  /* 0x0000002404047981 */ /* 0x000ea4000c1e1900 */
[----:B--2---:R-:W-:-:S13]  /*1000*/  ISETP.NE.AND P0, PT, R4, RZ, PT ;  /* 0x000000ff0400720c */ /* 0x004fda0003f05270 */
.L_x_280:
[----:B------:R-:W0:Y:S01]  /*1010*/  S2R R25, SR_TID.X ;  /* 0x0000000000197919 */ /* 0x000e220000002100 */
[----:B------:R-:W-:Y:S01]  /*1020*/  SEL R18, RZ, 0x1, !P0 ;  /* 0x00000001ff127807 */ /* 0x000fe20004000000 */
[----:B0-----:R-:W-:-:S07]  /*1030*/  VIADD R25, R25, 0x80 ;  /* 0x0000008019197836 */ /* 0x001fce0000000000 */
.L_x_274:
[----:B------:R-:W-:Y:S05]  /*1040*/  BSYNC B6 ;  /* 0x0000000000067941 */ /* 0x000fea0003800000 */
.L_x_273:
[----:B------:R-:W-:Y:S01]  /*1050*/  ISETP.GE.AND P0, PT, R25, R24, PT ;  /* 0x000000181900720c */ /* 0x000fe20003f06270 */
[----:B------:R-:W-:-:S12]  /*1060*/  BSSY B6, `(.L_x_308) ;  /* 0x00000f9000067945 */ /* 0x000fd80003800000 */
[----:B------:R-:W-:Y:S05]  /*1070*/  @P0 BRA `(.L_x_309) ;  /* 0x0000000c00dc0947 */ /* 0x000fea0003800000 */
[----:B------:R-:W0:Y:S01]  /*1080*/  LDC.64 R4, c[0x0][0x220] ;  /* 0x00008800ff047b82 */ /* 0x000e220000000a00 */
[----:B------:R-:W-:Y:S01]  /*1090*/  IMAD R0, R2, 0x200, R25 ;  /* 0x0000020002007824 */ /* 0x000fe200078e0219 */
[----:B------:R-:W-:Y:S01]  /*10a0*/  PRMT R6, R19, 0x9910, RZ ;  /* 0x0000991013067816 */ /* 0x000fe200000000ff */
[----:B------:R-:W-:Y:S02]  /*10b0*/  ULDC UR4, c[0x0][0x230] ;  /* 0x00008c0000047ab9 */ /* 0x000fe40000000800 */
[----:B------:R-:W-:Y:S02]  /*10c0*/  IMAD R3, R0, UR4, RZ ;  /* 0x0000000400037c24 */ /* 0x000fe4000f8e02ff */
[----:B------:R-:W-:-:S05]  /*10d0*/  IMAD.MOV.U32 R0, RZ, RZ, R6 ;  /* 0x000000ffff007224 */ /* 0x000fca00078e0006 */
[----:B------:R-:W-:Y:S02]  /*10e0*/  ISETP.GT.AND P1, PT, R0, 0x9, PT ;  /* 0x000000090000780c */ /* 0x000fe40003f24270 */
[----:B0-----:R-:W-:-:S05]  /*10f0*/  IADD3 R4, P0, R3, R4, RZ ;  /* 0x0000000403047210 */ /* 0x001fca0007f1e0ff */
[----:B------:R-:W-:-:S06]  /*1100*/  IMAD.X R5, RZ, RZ, R5, P0 ;  /* 0x000000ffff057224 */ /* 0x000fcc00000e0605 */
        /* <DEDUP_REMOVED lines=12> */
.L_x_313:
[----:B------:R-:W2:Y:S02]  /*11d0*/  LDG.E.U8 R4, desc[UR36][R4.64] ;  /* 0x0000002404047981 */ /* 0x000ea4000c1e1100 */
[----:B--2---:R-:W-:Y:S01]  /*11e0*/  ISETP.NE.AND P0, PT, R4, RZ, PT ;  /* 0x000000ff0400720c */ /* 0x004fe20003f05270 */
[----:B------:R-:W-:-:S12]  /*11f0*/  BRA `(.L_x_315) ;  /* 0x0000000c00747947 */ /* 0x000fd80003800000 */
.L_x_312:
        /* <DEDUP_REMOVED lines=10> */
.L_x_317:
[----:B------:R-:W2:Y:S02]  /*12a0*/  LDG.E R4, desc[UR36][R4.64] ;  /* 0x0000002404047981 */ /* 0x000ea4000c1e1900 */
[----:B--2---:R-:W-:Y:S01]  /*12b0*/  ISETP.NE.AND P0, PT, R4, RZ, PT ;  /* 0x000000ff0400720c */ /* 0x004fe20003f05270 */
[----:B------:R-:W-:-:S12]  /*12c0*/  BRA `(.L_x_315) ;  /* 0x0000000c00407947 */ /* 0x000fd80003800000 */
.L_x_316:
[----:B------:R-:W2:Y:S02]  /*12d0*/  LDG.E.U16 R4, desc[UR36][R4.64] ;  /* 0x0000002404047981 */ /* 0x000ea4000c1e1500 */
[----:B--2---:R-:W-:Y:S01]  /*12e0*/  ISETP.NE.AND P0, PT, R4, RZ, PT ;  /* 0x000000ff0400720c */ /* 0x004fe20003f05270 */
[----:B------:R-:W-:-:S12]  /*12f0*/  BRA `(.L_x_315) ;  /* 0x0000000c00347947 */ /* 0x000fd80003800000 */
.L_x_311:
        /* <DEDUP_REMOVED lines=9> */
.L_x_319:
[----:B------:R-:W2:Y:S02]  /*1390*/  LDG.E.U16 R0, desc[UR36][R4.64] ;  /* 0x0000002404007981 */ /* 0x000ea4000c1e1500 */
[----:B--2---:R-:W-:-:S05]  /*13a0*/  HADD2.F32 R0, -RZ, R0.H0_H0 ;  /* 0x20000000ff007230 */ /* 0x004fca0000004100 */
[----:B------:R-:W-:Y:S01]  /*13b0*/  FSETP.NEU.FTZ.AND P0, PT, R0, RZ, PT ;  /* 0x000000ff0000720b */ /* 0x000fe20003f1d000 */
[----:B------:R-:W-:-:S12]  /*13c0*/  BRA `(.L_x_315) ;  /* 0x0000000c00007947 */ /* 0x000fd80003800000 */
.L_x_318:
        /* <DEDUP_REMOVED lines=11> */
.L_x_321:
        /* <DEDUP_REMOVED lines=10> */
.L_x_320:
[----:B------:R-:W2:Y:S02]  /*1520*/  LDG.E.64 R4, desc[UR36][R4.64] ;  /* 0x0000002404047981 */ /* 0x000ea4000c1e1b00 */
[----:B--2---:R-:W-:Y:S01]  /*1530*/  DSETP.NEU.AND P0, PT, R4, RZ, PT ;  /* 0x000000ff0400722a */ /* 0x004fe20003f0d000 */
[----:B------:R-:W-:-:S13]  /*1540*/  BRA `(.L_x_315) ;  /* 0x0000000800a07947 */ /* 0x000fda0003800000 */
.L_x_310:
        /* <DEDUP_REMOVED lines=11> */
.L_x_324:
[----:B------:R-:W2:Y:S02]  /*1600*/  LDG.E.128 R4, desc[UR36][R4.64] ;  /* 0x0000002404047981 */ /* 0x000ea4000c1e1d00 */
[----:B--2---:R-:W-:-:S06]  /*1610*/  DSETP.NEU.AND P0, PT, R6, RZ, PT ;  /* 0x000000ff0600722a */ /* 0x004fcc0003f0d000 */
[----:B------:R-:W-:Y:S01]  /*1620*/  DSETP.NEU.OR P0, PT, R4, RZ, P0 ;  /* 0x000000ff0400722a */ /* 0x000fe2000070d400 */
[----:B------:R-:W-:-:S13]  /*1630*/  BRA `(.L_x_315) ;  /* 0x0000000800647947 */ /* 0x000fda0003800000 */
.L_x_323:
        /* <DEDUP_REMOVED lines=27> */
.L_x_326:
[----:B------:R-:W2:Y:S02]  /*17f0*/  LDG.E.U8 R4, desc[UR36][R4.64] ;  /* 0x0000002404047981 */ /* 0x000ea4000c1e1100 */
[----:B--2---:R-:W-:-:S05]  /*1800*/  IMAD.SHL.U32 R0, R4, 0x2000000, RZ ;  /* 0x0200000004007824 */ /* 0x004fca00078e00ff */
[----:B------:R-:W-:-:S13]  /*1810*/  ISETP.GE.U32.AND P0, PT, R0, 0x8000000, PT ;  /* 0x080000000000780c */ /* 0x000fda0003f06070 */
[C---:B------:R-:W-:Y:S02]  /*1820*/  @!P0 IMAD.SHL.U32 R0, R4.reuse, 0x100, RZ ;  /* 0x0000010004008824 */ /* 0x040fe400078e00ff */
[----:B------:R-:W-:-:S03]  /*1830*/  @P0 IMAD.SHL.U32 R3, R4, 0x200000, RZ ;  /* 0x0020000004030824 */ /* 0x000fc600078e00ff */
        /* <DEDUP_REMOVED lines=9> */
.L_x_325:
[----:B------:R-:W2:Y:S02]  /*18d0*/  LDG.E.U16 R0, desc[UR36][R4.64] ;  /* 0x0000002404007981 */ /* 0x000ea4000c1e1500 */
[----:B--2---:R-:W-:-:S05]  /*18e0*/  IMAD.U32 R0, R0, 0x10000, RZ ;  /* 0x0001000000007824 */ /* 0x004fca00078e00ff */
[----:B------:R-:W-:Y:S01]  /*18f0*/  FSETP.NEU.FTZ.AND P0, PT, R0, RZ, PT ;  /* 0x000000ff0000720b */ /* 0x000fe20003f1d000 */
[----:B------:R-:W-:-:S12]  /*1900*/  BRA `(.L_x_315) ;  /* 0x0000000400b07947 */ /* 0x000fd80003800000 */
.L_x_322:
        /* <DEDUP_REMOVED lines=11> */
.L_x_329:
        /* <DEDUP_REMOVED lines=21> */
.L_x_333:
[----:B------:R-:W-:Y:S05]  /*1b10*/  BSYNC B1 ;  /* 0x0000000000017941 */ /* 0x000fea0003800000 */
.L_x_332:
[----:B------:R-:W-:Y:S01]  /*1b20*/  LEA R5, R0, 0x3b800000, 0x17 ;  /* 0x3b80000000057811 */ /* 0x000fe200078eb8ff */
[----:B------:R-:W-:-:S05]  /*1b30*/  IMAD.SHL.U32 R0, R3, 0x100000, RZ ;  /* 0x0010000003007824 */ /* 0x000fca00078e00ff */
[----:B------:R-:W-:-:S07]  /*1b40*/  LOP3.LUT R0, R5, R0, R6, 0xfe, !PT ;  /* 0x0000000005007212 */ /* 0x000fce00078efe06 */
.L_x_331:
[----:B------:R-:W-:Y:S05]  /*1b50*/  BSYNC B0 ;  /* 0x0000000000007941 */ /* 0x000fea0003800000 */
.L_x_330:
[----:B------:R-:W-:Y:S01]  /*1b60*/  FSETP.NEU.FTZ.AND P0, PT, R0, RZ, PT ;  /* 0x000000ff0000720b */ /* 0x000fe20003f1d000 */
[----:B------:R-:W-:-:S12]  /*1b70*/  BRA `(.L_x_315) ;  /* 0x0000000400147947 */ /* 0x000fd80003800000 */
.L_x_328:
        /* <DEDUP_REMOVED lines=21> */
.L_x_337:
[----:B------:R-:W-:Y:S05]  /*1cd0*/  BSYNC B1 ;  /* 0x0000000000017941 */ /* 0x000fea0003800000 */
.L_x_336:
[----:B------:R-:W-:Y:S01]  /*1ce0*/  LEA R5, R0, 0x37800000, 0x17 ;  /* 0x3780000000057811 */ /* 0x000fe200078eb8ff */
[----:B------:R-:W-:-:S05]  /*1cf0*/  IMAD.SHL.U32 R0, R3, 0x200000, RZ ;  /* 0x0020000003007824 */ /* 0x000fca00078e00ff */
[----:B------:R-:W-:-:S07]  /*1d00*/  LOP3.LUT R0, R5, R0, R6, 0xfe, !PT ;  /* 0x0000000005007212 */ /* 0x000fce00078efe06 */
.L_x_335:
[----:B------:R-:W-:Y:S05]  /*1d10*/  BSYNC B0 ;  /* 0x0000000000007941 */ /* 0x000fea0003800000 */
.L_x_334:
[----:B------:R-:W-:Y:S01]  /*1d20*/  FSETP.NEU.FTZ.AND P0, PT, R0, RZ, PT ;  /* 0x000000ff0000720b */ /* 0x000fe20003f1d000 */
[----:B------:R-:W-:-:S12]  /*1d30*/  BRA `(.L_x_315) ;  /* 0x0000000000a47947 */ /* 0x000fd80003800000 */
.L_x_327:
        /* <DEDUP_REMOVED lines=14> */
.L_x_341:
[----:B------:R-:W-:Y:S05]  /*1e20*/  BSYNC B0 ;  /* 0x0000000000007941 */ /* 0x000fea0003800000 */
.L_x_340:
[----:B------:R-:W-:Y:S01]  /*1e30*/  FSETP.NEU.FTZ.AND P0, PT, R0, RZ, PT ;  /* 0x000000ff0000720b */ /* 0x000fe20003f1d000 */
[----:B------:R-:W-:-:S12]  /*1e40*/  BRA `(.L_x_315) ;  /* 0x0000000000607947 */ /* 0x000fd80003800000 */
.L_x_314:
        /* <DEDUP_REMOVED lines=16> */
.L_x_342:
[----:B------:R-:W-:Y:S01]  /*1f50*/  PLOP3.LUT P0, PT, PT, PT, PT, 0x8, 0x0 ;  /* 0x000000000000781c */ /* 0x000fe20003f0e170 */
[----:B------:R-:W-:-:S12]  /*1f60*/  BRA `(.L_x_315) ;  /* 0x0000000000187947 */ /* 0x000fd80003800000 */
.L_x_339:
[----:B------:R-:W2:Y:S02]  /*1f70*/  LDG.E.64 R4, desc[UR36][R4.64] ;  /* 0x0000002404047981 */ /* 0x000ea4000c1e1b00 */
[----:B--2---:R-:W-:-:S04]  /*1f80*/  ISETP.NE.U32.AND P0, PT, R4, RZ, PT ;  /* 0x000000ff0400720c */ /* 0x004fc80003f05070 */
[----:B------:R-:W-:Y:S01]  /*1f90*/  ISETP.NE.AND.EX P0, PT, R5, RZ, PT, P0 ;  /* 0x000000ff0500720c */ /* 0x000fe20003f05300 */
[----:B------:R-:W-:-:S12]  /*1fa0*/  BRA `(.L_x_315) ;  /* 0x0000000000087947 */ /* 0x000fd80003800000 */
.L_x_338:
[----:B------:R-:W2:Y:S02]  /*1fb0*/  LDG.E R4, desc[UR36][R4.64] ;  /* 0x0000002404047981 */ /* 0x000ea4000c1e1900 */
[----:B--2---:R-:W-:-:S13]  /*1fc0*/  ISETP.NE.AND P0, PT, R4, RZ, PT ;  /* 0x000000ff0400720c */ /* 0x004fda0003f05270 */
.L_x_315:
[----:B------:R-:W-:Y:S01]  /*1fd0*/  SEL R16, RZ, 0x1, !P0 ;  /* 0x00000001ff107807 */ /* 0x000fe20004000000 */
[----:B------:R-:W-:-:S07]  /*1fe0*/  VIADD R25, R25, 0x80 ;  /* 0x0000008019197836 */ /* 0x000fce0000000000 */
.L_x_309:
[----:B------:R-:W-:Y:S05]  /*1ff0*/  BSYNC B6 ;  /* 0x0000000000067941 */ /* 0x000fea0003800000 */
.L_x_308:
[----:B------:R-:W-:Y:S01]  /*2000*/  ISETP.GE.AND P0, PT, R25, R24, PT ;  /* 0x000000181900720c */ /* 0x000fe20003f06270 */
[----:B------:R-:W-:Y:S01]  /*2010*/  BSSY B6, `(.L_x_343) ;  /* 0x00000fb000067945 */ /* 0x000fe20003800000 */
[----:B------:R-:W-:Y:S02]  /*2020*/  PRMT R17, RZ, 0x7610, R17 ;  /* 0x00007610ff117816 */ /* 0x000fe40000000011 */
[----:B------:R-:W-:-:S09]  /*2030*/  PRMT R23, RZ, 0x7610, R23 ;  /* 0x00007610ff177816 */ /* 0x000fd20000000017 */
        /* <DEDUP_REMOVED lines=22> */
.L_x_348:
[----:B------:R-:W2:Y:S02]  /*21a0*/  LDG.E.U8 R4, desc[UR36][R4.64] ;  /* 0x0000002404047981 */ /* 0x000ea4000c1e1100 */
[----:B--2---:R-:W-:Y:S01]  /*21b0*/  ISETP.NE.AND P0, PT, R4, RZ, PT ;  /* 0x000000ff0400720c */ /* 0x004fe20003f05270 */
[----:B------:R-:W-:-:S12]  /*21c0*/  BRA `(.L_x_350) ;  /* 0x0000000c00747947 */ /* 0x000fd80003800000 */
.L_x_347:
        /* <DEDUP_REMOVED lines=10> */
.L_x_352:
[----:B------:R-:W2:Y:S02]  /*2270*/  LDG.E R4, desc[UR36][R4.64] ;  /* 0x0000002404047981 */ /* 0x000ea4000c1e1900 */
[----:B--2---:R-:W-:Y:S01]  /*2280*/  ISETP.NE.AND P0, PT, R4, RZ, PT ;  /* 0x000000ff0400720c */ /* 0x004fe20003f05270 */
[----:B------:R-:W-:-:S12]  /*2290*/  BRA `(.L_x_350) ;  /* 0x0000000c00407947 */ /* 0x000fd80003800000 */
.L_x_351:
[----:B------:R-:W2:Y:S02]  /*22a0*/  LDG.E.U16 R4, desc[UR36][R4.64] ;  /* 0x0000002404047981 */ /* 0x000ea4000c1e1500 */
[----:B--2---:R-:W-:Y:S01]  /*22b0*/  ISETP.NE.AND P0, PT, R4, RZ, PT ;  /* 0x000000ff0400720c */ /* 0x004fe20003f05270 */
[----:B------:R-:W-:-:S12]  /*22c0*/  BRA `(.L_x_350) ;  /* 0x0000000c00347947 */ /* 0x000fd80003800000 */
.L_x_346:
        /* <DEDUP_REMOVED lines=9> */
.L_x_354:
[----:B------:R-:W2:Y:S02]  /*2360*/  LDG.E.U16 R0, desc[UR36][R4.64] ;  /* 0x0000002404007981 */ /* 0x000ea4000c1e1500 */
[----:B--2---:R-:W-:-:S05]  /*2370*/  HADD2.F32 R0, -RZ, R0.H0_H0 ;  /* 0x20000000ff007230 */ /* 0x004fca0000004100 */
[----:B------:R-:W-:Y:S01]  /*2380*/  FSETP.NEU.FTZ.AND P0, PT, R0, RZ, PT ;  /* 0x000000ff0000720b */ /* 0x000fe20003f1d000 */
[----:B------:R-:W-:-:S12]  /*2390*/  BRA `(.L_x_350) ;  /* 0x0000000c00007947 */ /* 0x000fd80003800000 */
.L_x_353:
        /* <DEDUP_REMOVED lines=11> */
.L_x_356:
        /* <DEDUP_REMOVED lines=10> */
.L_x_355:
[----:B------:R-:W2:Y:S02]  /*24f0*/  LDG.E.64 R4, desc[UR36][R4.64] ;  /* 0x0000002404047981 */ /* 0x000ea4000c1e1b00 */
[----:B--2---:R-:W-:Y:S01]  /*2500*/  DSETP.NEU.AND P0, PT, R4, RZ, PT ;  /* 0x000000ff0400722a */ /* 0x004fe20003f0d000 */
[----:B------:R-:W-:-:S13]  /*2510*/  BRA `(.L_x_350) ;  /* 0x0000000800a07947 */ /* 0x000fda0003800000 */
.L_x_345:
        /* <DEDUP_REMOVED lines=11> */
.L_x_359:
[----:B------:R-:W2:Y:S02]  /*25d0*/  LDG.E.128 R4, desc[UR36][R4.64] ;  /* 0x0000002404047981 */ /* 0x000ea4000c1e1d00 */
[----:B--2---:R-:W-:-:S06]  /*25e0*/  DSETP.NEU.AND P0, PT, R6, RZ, PT ;  /* 0x000000ff0600722a */ /* 0x004fcc0003f0d000 */
[----:B------:R-:W-:Y:S01]  /*25f0*/  DSETP.NEU.OR P0, PT, R4, RZ, P0 ;  /* 0x000000ff0400722a */ /* 0x000fe2000070d400 */
[----:B------:R-:W-:-:S13]  /*2600*/  BRA `(.L_x_350) ;  /* 0x0000000800647947 */ /* 0x000fda0003800000 */
.L_x_358:
        /* <DEDUP_REMOVED lines=27> */
.L_x_361:
        /* <DEDUP_REMOVED lines=14> */
.L_x_360:
[----:B------:R-:W2:Y:S02]  /*28a0*/  LDG.E.U16 R0, desc[UR36][R4.64] ;  /* 0x0000002404007981 */ /* 0x000ea4000c1e1500 */
[----:B--2---:R-:W-:-:S05]  /*28b0*/  IMAD.U32 R0, R0, 0x10000, RZ ;  /* 0x0001000000007824 */ /* 0x004fca00078e00ff */
[----:B------:R-:W-:Y:S01]  /*28c0*/  FSETP.NEU.FTZ.AND P0, PT, R0, RZ, PT ;  /* 0x000000ff0000720b */ /* 0x000fe20003f1d000 */
[----:B------:R-:W-:-:S12]  /*28d0*/  BRA `(.L_x_350) ;  /* 0x0000000400b07947 */ /* 0x000fd80003800000 */
.L_x_357:
        /* <DEDUP_REMOVED lines=11> */
.L_x_364:
        /* <DEDUP_REMOVED lines=21> */
.L_x_368:
[----:B------:R-:W-:Y:S05]  /*2ae0*/  BSYNC B1 ;  /* 0x0000000000017941 */ /* 0x000fea0003800000 */
.L_x_367:
[----:B------:R-:W-:Y:S01]  /*2af0*/  LEA R5, R0, 0x3b800000, 0x17 ;  /* 0x3b80000000057811 */ /* 0x000fe200078eb8ff */
[----:B------:R-:W-:-:S05]  /*2b00*/  IMAD.SHL.U32 R0, R3, 0x100000, RZ ;  /* 0x0010000003007824 */ /* 0x000fca00078e00ff */
[----:B------:R-:W-:-:S07]  /*2b10*/  LOP3.LUT R0, R5, R0, R6, 0xfe, !PT ;  /* 0x0000000005007212 */ /* 0x000fce00078efe06 */
.L_x_366:
[----:B------:R-:W-:Y:S05]  /*2b20*/  BSYNC B0 ;  /* 0x0000000000007941 */ /* 0x000fea0003800000 */
.L_x_365:
[----:B------:R-:W-:Y:S01]  /*2b30*/  FSETP.NEU.FTZ.AND P0, PT, R0, RZ, PT ;  /* 0x000000ff0000720b */ /* 0x000fe20003f1d000 */
[----:B------:R-:W-:-:S12]  /*2b40*/  BRA `(.L_x_350) ;  /* 0x0000000400147947 */ /* 0x000fd80003800000 */
.L_x_363:
        /* <DEDUP_REMOVED lines=21> */
.L_x_372:
[----:B------:R-:W-:Y:S05]  /*2ca0*/  BSYNC B1 ;  /* 0x0000000000017941 */ /* 0x000fea0003800000 */
.L_x_371:
[----:B------:R-:W-:Y:S01]  /*2cb0*/  LEA R5, R0, 0x37800000, 0x17 ;  /* 0x3780000000057811 */ /* 0x000fe200078eb8ff */
[----:B------:R-:W-:-:S05]  /*2cc0*/  IMAD.SHL.U32 R0, R3, 0x200000, RZ ;  /* 0x0020000003007824 */ /* 0x000fca00078e00ff */
[----:B------:R-:W-:-:S07]  /*2cd0*/  LOP3.LUT R0, R5, R0, R6, 0xfe, !PT ;  /* 0x0000000005007212 */ /* 0x000fce00078efe06 */
.L_x_370:
[----:B------:R-:W-:Y:S05]  /*2ce0*/  BSYNC B0 ;  /* 0x0000000000007941 */ /* 0x000fea0003800000 */
.L_x_369:
[----:B------:R-:W-:Y:S01]  /*2cf0*/  FSETP.NEU.FTZ.AND P0, PT, R0, RZ, PT ;  /* 0x000000ff0000720b */ /* 0x000fe20003f1d000 */
[----:B------:R-:W-:-:S12]  /*2d00*/  BRA `(.L_x_350) ;  /* 0x0000000000a47947 */ /* 0x000fd80003800000 */
.L_x_362:
        /* <DEDUP_REMOVED lines=14> */
.L_x_376:
[----:B------:R-:W-:Y:S05]  /*2df0*/  BSYNC B0 ;  /* 0x0000000000007941 */ /* 0x000fea0003800000 */
.L_x_375:
[----:B------:R-:W-:Y:S01]  /*2e00*/  FSETP.NEU.FTZ.AND P0, PT, R0, RZ, PT ;  /* 0x000000ff0000720b */ /* 0x000fe20003f1d000 */
[----:B------:R-:W-:-:S12]  /*2e10*/  BRA `(.L_x_350) ;  /* 0x0000000000607947 */ /* 0x000fd80003800000 */
.L_x_349:
        /* <DEDUP_REMOVED lines=16> */
.L_x_377:
[----:B------:R-:W-:Y:S01]  /*2f20*/  PLOP3.LUT P0, PT, PT, PT, PT, 0x8, 0x0 ;  /* 0x000000000000781c */ /* 0x000fe20003f0e170 */
[----:B------:R-:W-:-:S12]  /*2f30*/  BRA `(.L_x_350) ;  /* 0x0000000000187947 */ /* 0x000fd80003800000 */
.L_x_374:
[----:B------:R-:W2:Y:S02]  /*2f40*/  LDG.E.64 R4, desc[UR36][R4.64] ;  /* 0x0000002404047981 */ /* 0x000ea4000c1e1b00 */
[----:B--2---:R-:W-:-:S04]  /*2f50*/  ISETP.NE.U32.AND P0, PT, R4, RZ, PT ;  /* 0x000000ff0400720c */ /* 0x004fc80003f05070 */
[----:B------:R-:W-:Y:S01]  /*2f60*/  ISETP.NE.AND.EX P0, PT, R5, RZ, PT, P0 ;  /* 0x000000ff0500720c */ /* 0x000fe20003f05300 */
[----:B------:R-:W-:-:S12]  /*2f70*/  BRA `(.L_x_350) ;  /* 0x0000000000087947 */ /* 0x000fd80003800000 */
.L_x_373:
[----:B------:R-:W2:Y:S02]  /*2f80*/  LDG.E R4, desc[UR36][R4.64] ;  /* 0x0000002404047981 */ /* 0x000ea4000c1e1900 */
[----:B--2---:R-:W-:-:S13]  /*2f90*/  ISETP.NE.AND P0, PT, R4, RZ, PT ;  /* 0x000000ff0400720c */ /* 0x004fda0003f05270 */
.L_x_350:
[----:B------:R-:W-:Y:S01]  /*2fa0*/  SEL R23, RZ, 0x1, !P0 ;  /* 0x00000001ff177807 */ /* 0x000fe20004000000 */
[----:B------:R-:W-:-:S07]  /*2fb0*/  VIADD R25, R25, 0x80 ;  /* 0x0000008019197836 */ /* 0x000fce0000000000 */
.L_x_344:
[----:B------:R-:W-:Y:S05]  /*2fc0*/  BSYNC B6 ;  /* 0x0000000000067941 */ /* 0x000fea0003800000 */
.L_x_343:
[----:B------:R-:W0:Y:S01]  /*2fd0*/  LDC.U8 R22, c[0x0][0x215] ;  /* 0x00008540ff167b82 */ /* 0x000e220000000000 */
[----:B------:R-:W-:Y:S01]  /*2fe0*/  ISETP.GE.AND P0, PT, R25, R24, PT ;  /* 0x000000181900720c */ /* 0x000fe20003f06270 */
[----:B------:R-:W-:-:S12]  /*2ff0*/  BSSY B6, `(.L_x_378) ;  /* 0x00000f7000067945 */ /* 0x000fd80003800000 */
[----:B------:R-:W-:Y:S05]  /*3000*/  @P0 BRA `(.L_x_379) ;  /* 0x0000000c00d40947 */ /* 0x000fea0003800000 */
[----:B------:R-:W1:Y:S01]  /*3010*/  LDC.64 R4, c[0x0][0x220] ;  /* 0x00008800ff047b82 */ /* 0x000e620000000a00 */
[----:B------:R-:W-:Y:S01]  /*3020*/  PRMT R0, R19, 0x9910, RZ ;  /* 0x0000991013007816 */ /* 0x000fe200000000ff */
[----:B------:R-:W-:Y:S01]  /*3030*/  IMAD R25, R2, 0x200, R25 ;  /* 0x0000020002197824 */ /* 0x000fe200078e0219 */
[----:B------:R-:W-:Y:S02]  /*3040*/  ULDC UR4, c[0x0][0x230] ;  /* 0x00008c0000047ab9 */ /* 0x000fe40000000800 */
[----:B------:R-:W-:Y:S01]  /*3050*/  ISETP.GT.AND P1, PT, R0, 0x9, PT ;  /* 0x000000090000780c */ /* 0x000fe20003f24270 */
[----:B------:R-:W-:-:S05]  /*3060*/  IMAD R25, R25, UR4, RZ ;  /* 0x0000000419197c24 */ /* 0x000fca000f8e02ff */
[----:B-1----:R-:W-:-:S05]  /*3070*/  IADD3 R4, P0, R25, R4, RZ ;  /* 0x0000000419047210 */ /* 0x002fca0007f1e0ff */
        /* <DEDUP_REMOVED lines=13> */
.L_x_383:
[----:B------:R-:W2:Y:S02]  /*3150*/  LDG.E.U8 R4, desc[UR36][R4.64] ;  /* 0x0000002404047981 */ /* 0x000ea4000c1e1100 */
[----:B--2---:R-:W-:Y:S01]  /*3160*/  ISETP.NE.AND P0, PT, R4, RZ, PT ;  /* 0x000000ff0400720c */ /* 0x004fe20003f05270 */
[----:B------:R-:W-:-:S12]  /*3170*/  BRA `(.L_x_385) ;  /* 0x0000000c00747947 */ /* 0x000fd80003800000 */
.L_x_382:
        /* <DEDUP_REMOVED lines=10> */
.L_x_387:
[----:B------:R-:W2:Y:S02]  /*3220*/  LDG.E R4, desc[UR36][R4.64] ;  /* 0x0000002404047981 */ /* 0x000ea4000c1e1900 */
[----:B--2---:R-:W-:Y:S01]  /*3230*/  ISETP.NE.AND P0, PT, R4, RZ, PT ;  /* 0x000000ff0400720c */ /* 0x004fe20003f05270 */
[----:B------:R-:W-:-:S12]  /*3240*/  BRA `(.L_x_385) ;  /* 0x0000000c00407947 */ /* 0x000fd80003800000 */
.L_x_386:
[----:B------:R-:W2:Y:S02]  /*3250*/  LDG.E.U16 R4, desc[UR36][R4.64] ;  /* 0x0000002404047981 */ /* 0x000ea4000c1e1500 */
[----:B--2---:R-:W-:Y:S01]  /*3260*/  ISETP.NE.AND P0, PT, R4, RZ, PT ;  /* 0x000000ff0400720c */ /* 0x004fe20003f05270 */
[----:B------:R-:W-:-:S12]  /*3270*/  BRA `(.L_x_385) ;  /* 0x0000000c00347947 */ /* 0x000fd80003800000 */
.L_x_381:
        /* <DEDUP_REMOVED lines=9> */
.L_x_389:
[----:B------:R-:W2:Y:S02]  /*3310*/  LDG.E.U16 R0, desc[UR36][R4.64] ;  /* 0x0000002404007981 */ /* 0x000ea4000c1e1500 */
[----:B--2---:R-:W-:-:S05]  /*3320*/  HADD2.F32 R0, -RZ, R0.H0_H0 ;  /* 0x20000000ff007230 */ /* 0x004fca0000004100 */
[----:B------:R-:W-:Y:S01]  /*3330*/  FSETP.NEU.FTZ.AND P0, PT, R0, RZ, PT ;  /* 0x000000ff0000720b */ /* 0x000fe20003f1d000 */
[----:B------:R-:W-:-:S12]  /*3340*/  BRA `(.L_x_385) ;  /* 0x0000000c00007947 */ /* 0x000fd80003800000 */
.L_x_388:
        /* <DEDUP_REMOVED lines=11> */
.L_x_391:
        /* <DEDUP_REMOVED lines=10> */
.L_x_390:
[----:B------:R-:W2:Y:S02]  /*34a0*/  LDG.E.64 R4, desc[UR36][R4.64] ;  /* 0x0000002404047981 */ /* 0x000ea4000c1e1b00 */
[----:B--2---:R-:W-:Y:S01]  /*34b0*/  DSETP.NEU.AND P0, PT, R4, RZ, PT ;  /* 0x000000ff0400722a */ /* 0x004fe20003f0d000 */
[----:B------:R-:W-:-:S13]  /*34c0*/  BRA `(.L_x_385) ;  /* 0x0000000800a07947 */ /* 0x000fda0003800000 */
.L_x_380:
        /* <DEDUP_REMOVED lines=11> */
.L_x_394:
[----:B------:R-:W2:Y:S02]  /*3580*/  LDG.E.128 R4, desc[UR36][R4.64] ;  /* 0x0000002404047981 */ /* 0x000ea4000c1e1d00 */
[----:B--2---:R-:W-:-:S06]  /*3590*/  DSETP.NEU.AND P0, PT, R6, RZ, PT ;  /* 0x000000ff0600722a */ /* 0x004fcc0003f0d000 */
[----:B------:R-:W-:Y:S01]  /*35a0*/  DSETP.NEU.OR P0, PT, R4, RZ, P0 ;  /* 0x000000ff0400722a */ /* 0x000fe2000070d400 */
[----:B------:R-:W-:-:S13]  /*35b0*/  BRA `(.L_x_385) ;  /* 0x0000000800647947 */ /* 0x000fda0003800000 */
.L_x_393:
        /* <DEDUP_REMOVED lines=10> */
[----:B------:R-:W1:Y:S01]  /*3660*/  FLO.U32 R6, R3 ;  /* 0x0000000300067300 */ /* 0x000e6200000e0000 */
[C---:B------:R-:W-:Y:S02]  /*3670*/  VIADD R7, R3.reuse, 0x1000000 ;  /* 0x0100000003077836 */ /* 0x040fe40000000000 */
[----:B------:R-:W-:-:S03]  /*3680*/  VIADD R4, R3, 0xffffffff ;  /* 0xffffffff03047836 */ /* 0x000fc60000000000 */
[----:B------:R-:W-:Y:S02]  /*3690*/  SHF.R.S32.HI R7, RZ, 0x8, R7 ;  /* 0x00000008ff077819 */ /* 0x000fe40000011407 */
[----:B------:R-:W-:Y:S02]  /*36a0*/  SHF.R.S32.HI R4, RZ, 0x1f, R4 ;  /* 0x0000001fff047819 */ /* 0x000fe40000011404 */
[----:B-1----:R-:W-:-:S04]  /*36b0*/  IADD3 R6, -R6, 0x1f, RZ ;  /* 0x0000001f06067810 */ /* 0x002fc80007ffe1ff */
        /* <DEDUP_REMOVED lines=11> */
.L_x_396:
        /* <DEDUP_REMOVED lines=14> */
.L_x_395:
[----:B------:R-:W2:Y:S02]  /*3850*/  LDG.E.U16 R0, desc[UR36][R4.64] ;  /* 0x0000002404007981 */ /* 0x000ea4000c1e1500 */
[----:B--2---:R-:W-:-:S05]  /*3860*/  IMAD.U32 R0, R0, 0x10000, RZ ;  /* 0x0001000000007824 */ /* 0x004fca00078e00ff */
[----:B------:R-:W-:Y:S01]  /*3870*/  FSETP.NEU.FTZ.AND P0, PT, R0, RZ, PT ;  /* 0x000000ff0000720b */ /* 0x000fe20003f1d000 */
[----:B------:R-:W-:-:S12]  /*3880*/  BRA `(.L_x_385) ;  /* 0x0000000400b07947 */ /* 0x000fd80003800000 */
.L_x_392:
        /* <DEDUP_REMOVED lines=11> */
.L_x_399:
        /* <DEDUP_REMOVED lines=15> */
[----:B------:R-:W1:Y:S02]  /*3a30*/  FLO.U32 R4, R3 ;  /* 0x0000000300047300 */ /* 0x000e6400000e0000 */
[----:B-1----:R-:W-:-:S04]  /*3a40*/  IADD3 R5, -R4, 0x1f, RZ ;  /* 0x0000001f04057810 */ /* 0x002fc80007ffe1ff */
[----:B------:R-:W-:Y:S01]  /*3a50*/  IADD3 R0, R0, 0x1d, -R5 ;  /* 0x0000001d00007810 */ /* 0x000fe20007ffe805 */
[----:B------:R-:W-:-:S05]  /*3a60*/  VIADD R4, R5, 0xffffffe4 ;  /* 0xffffffe405047836 */ /* 0x000fca0000000000 */
[----:B------:R-:W-:-:S04]  /*3a70*/  SHF.L.U32 R4, R3, R4, RZ ;  /* 0x0000000403047219 */ /* 0x000fc800000006ff */
[----:B------:R-:W-:-:S07]  /*3a80*/  LOP3.LUT R3, R4, 0x7, RZ, 0xc0, !PT ;  /* 0x0000000704037812 */ /* 0x000fce00078ec0ff */
.L_x_403:
[----:B------:R-:W-:Y:S05]  /*3a90*/  BSYNC B1 ;  /* 0x0000000000017941 */ /* 0x000fea0003800000 */
.L_x_402:
[----:B------:R-:W-:Y:S01]  /*3aa0*/  LEA R5, R0, 0x3b800000, 0x17 ;  /* 0x3b80000000057811 */ /* 0x000fe200078eb8ff */
[----:B------:R-:W-:-:S05]  /*3ab0*/  IMAD.SHL.U32 R0, R3, 0x100000, RZ ;  /* 0x0010000003007824 */ /* 0x000fca00078e00ff */
[----:B------:R-:W-:-:S07]  /*3ac0*/  LOP3.LUT R0, R5, R0, R6, 0xfe, !PT ;  /* 0x0000000005007212 */ /* 0x000fce00078efe06 */
.L_x_401:
[----:B------:R-:W-:Y:S05]  /*3ad0*/  BSYNC B0 ;  /* 0x0000000000007941 */ /* 0x000fea0003800000 */
.L_x_400:
[----:B------:R-:W-:Y:S01]  /*3ae0*/  FSETP.NEU.FTZ.AND P0, PT, R0, RZ, PT ;  /* 0x000000ff0000720b */ /* 0x000fe20003f1d000 */
[----:B------:R-:W-:-:S12]  /*3af0*/  BRA `(.L_x_385) ;  /* 0x0000000400147947 */ /* 0x000fd80003800000 */
.L_x_398:
        /* <DEDUP_REMOVED lines=21> */
.L_x_407:
[----:B------:R-:W-:Y:S05]  /*3c50*/  BSYNC B1 ;  /* 0x0000000000017941 */ /* 0x000fea0003800000 */
.L_x_406:
[----:B------:R-:W-:Y:S01]  /*3c60*/  LEA R5, R0, 0x37800000, 0x17 ;  /* 0x3780000000057811 */ /* 0x000fe200078eb8ff */
[----:B------:R-:W-:-:S05]  /*3c70*/  IMAD.SHL.U32 R0, R3, 0x200000, RZ ;  /* 0x0020000003007824 */ /* 0x000fca00078e00ff */
[----:B------:R-:W-:-:S07]  /*3c80*/  LOP3.LUT R0, R5, R0, R6, 0xfe, !PT ;  /* 0x0000000005007212 */ /* 0x000fce00078efe06 */
.L_x_405:
[----:B------:R-:W-:Y:S05]  /*3c90*/  BSYNC B0 ;  /* 0x0000000000007941 */ /* 0x000fea0003800000 */
.L_x_404:
[----:B------:R-:W-:Y:S01]  /*3ca0*/  FSETP.NEU.FTZ.AND P0, PT, R0, RZ, PT ;  /* 0x000000ff0000720b */ /* 0x000fe20003f1d000 */
[----:B------:R-:W-:-:S12]  /*3cb0*/  BRA `(.L_x_385) ;  /* 0x0000000000a47947 */ /* 0x000fd80003800000 */
.L_x_397:
        /* <DEDUP_REMOVED lines=14> */
.L_x_411:
[----:B------:R-:W-:Y:S05]  /*3da0*/  BSYNC B0 ;  /* 0x0000000000007941 */ /* 0x000fea0003800000 */
.L_x_410:
[----:B------:R-:W-:Y:S01]  /*3db0*/  FSETP.NEU.FTZ.AND P0, PT, R0, RZ, PT ;  /* 0x000000ff0000720b */ /* 0x000fe20003f1d000 */
[----:B------:R-:W-:-:S12]  /*3dc0*/  BRA `(.L_x_385) ;  /* 0x0000000000607947 */ /* 0x000fd80003800000 */
.L_x_384:
[----:B------:R-:W-:Y:S01]  /*3dd0*/  MOV R14, 0x0 ;  /* 0x00000000000e7802 */ /* 0x000fe20000000f00 */
[----:B------:R-:W-:Y:S01]  /*3de0*/  ULDC.64 UR4, c[0x4][0x148] ;  /* 0x0100520000047ab9 */ /* 0x000fe20000000a00 */
[----:B------:R-:W-:Y:S01]  /*3df0*/  ULDC.64 UR6, c[0x4][0x58] ;  /* 0x0100160000067ab9 */ /* 0x000fe20000000a00 */
[----:B------:R-:W-:Y:S02]  /*3e00*/  IMAD.U32 R4, RZ, RZ, UR4 ;  /* 0x00000004ff047e24 */ /* 0x000fe4000f8e00ff */
[----:B------:R-:W-:Y:S01]  /*3e10*/  IMAD.U32 R5, RZ, RZ, UR5 ;  /* 0x00000005ff057e24 */ /* 0x000fe2000f8e00ff */
[----:B------:R-:W1:Y:S01]  /*3e20*/  LDC.64 R14, c[0x4][R14] ;  /* 0x010000000e0e7b82 */ /* 0x000e620000000a00 */
        /* <DEDUP_REMOVED lines=9> */
[----:B01----:R-:W-:Y:S05]  /*3ec0*/  CALL.ABS.NOINC R14 ;  /* 0x000000000e007343 */ /* 0x003fea0003c00000 */
.L_x_412:
[----:B------:R-:W-:Y:S01]  /*3ed0*/  PLOP3.LUT P0, PT, PT, PT, PT, 0x8, 0x0 ;  /* 0x000000000000781c */ /* 0x000fe20003f0e170 */
[----:B------:R-:W-:-:S12]  /*3ee0*/  BRA `(.L_x_385) ;  /* 0x0000000000187947 */ /* 0x000fd80003800000 */
.L_x_409:
[----:B------:R-:W2:Y:S02]  /*3ef0*/  LDG.E.64 R4, desc[UR36][R4.64] ;  /* 0x0000002404047981 */ /* 0x000ea4000c1e1b00 */
[----:B--2---:R-:W-:-:S04]  /*3f00*/  ISETP.NE.U32.AND P0, PT, R4, RZ, PT ;  /* 0x000000ff0400720c */ /* 0x004fc80003f05070 */
[----:B------:R-:W-:Y:S01]  /*3f10*/  ISETP.NE.AND.EX P0, PT, R5, RZ, PT, P0 ;  /* 0x000000ff0500720c */ /* 0x000fe20003f05300 */
[----:B------:R-:W-:-:S12]  /*3f20*/  BRA `(.L_x_385) ;  /* 0x0000000000087947 */ /* 0x000fd80003800000 */
.L_x_408:
[----:B------:R-:W2:Y:S02]  /*3f30*/  LDG.E R4, desc[UR36][R4.64] ;  /* 0x0000002404047981 */ /* 0x000ea4000c1e1900 */
[----:B--2---:R-:W-:-:S13]  /*3f40*/  ISETP.NE.AND P0, PT, R4, RZ, PT ;  /* 0x000000ff0400720c */ /* 0x004fda0003f05270 */
.L_x_385:
[----:B------:R-:W-:-:S07]  /*3f50*/  SEL R17, RZ, 0x1, !P0 ;  /* 0x00000001ff117807 */ /* 0x000fce0004000000 */
.L_x_379:
[----:B------:R-:W-:Y:S05]  /*3f60*/  BSYNC B6 ;  /* 0x0000000000067941 */ /* 0x000fea0003800000 */
.L_x_378:
[----:B------:R-:W1:Y:S01]  /*3f70*/  S2R R3, SR_TID.X ;  /* 0x0000000000037919 */ /* 0x000e620000002100 */
[----:B------:R-:W-:Y:S01]  /*3f80*/  PRMT R4, R16, 0x9910, RZ ;  /* 0x0000991010047816 */ /* 0x000fe200000000ff */
[----:B------:R-:W-:Y:S01]  /*3f90*/  BSSY B6, `(.L_x_413) ;  /* 0x00000fc000067945 */ /* 0x000fe20003800000 */
[----:B------:R-:W2:Y:S01]  /*3fa0*/  LDC.U8 R16, c[0x0][0x234] ;  /* 0x00008d00ff107b82 */ /* 0x000ea20000000000 */
[----:B------:R-:W-:Y:S02]  /*3fb0*/  PRMT R0, R18, 0x9910, RZ ;  /* 0x0000991012007816 */ /* 0x000fe400000000ff */
[----:B0-----:R-:W-:Y:S02]  /*3fc0*/  PRMT R5, R22, 0x9910, RZ ;  /* 0x0000991016057816 */ /* 0x001fe400000000ff */
[----:B------:R-:W-:Y:S02]  /*3fd0*/  PRMT R6, R23, 0x9910, RZ ;  /* 0x0000991017067816 */ /* 0x000fe400000000ff */
[----:B------:R-:W-:-:S02]  /*3fe0*/  PRMT R8, R17, 0x9910, RZ ;  /* 0x0000991011087816 */ /* 0x000fc400000000ff */
[C---:B------:R-:W-:Y:S02]  /*3ff0*/  ISETP.NE.AND P0, PT, R5.reuse, R0, PT ;  /* 0x000000000500720c */ /* 0x040fe40003f05270 */
[C---:B------:R-:W-:Y:S02]  /*4000*/  ISETP.NE.AND P1, PT, R5.reuse, R4, PT ;  /* 0x000000040500720c */ /* 0x040fe40003f25270 */
[C---:B------:R-:W-:Y:S02]  /*4010*/  ISETP.NE.AND P2, PT, R5.reuse, R6, PT ;  /* 0x000000060500720c */ /* 0x040fe40003f45270 */
[----:B------:R-:W-:Y:S02]  /*4020*/  ISETP.NE.AND P3, PT, R5, R8, PT ;  /* 0x000000080500720c */ /* 0x000fe40003f65270 */
[----:B------:R-:W-:Y:S02]  /*4030*/  SEL R11, RZ, 0x1, !P0 ;  /* 0x00000001ff0b7807 */ /* 0x000fe40004000000 */
[----:B------:R-:W-:-:S02]  /*4040*/  SEL R26, RZ, 0x1, !P1 ;  /* 0x00000001ff1a7807 */ /* 0x000fc40004800000 */
[----:B------:R-:W-:Y:S02]  /*4050*/  SEL R18, RZ, 0x1, !P2 ;  /* 0x00000001ff127807 */ /* 0x000fe40005000000 */
[----:B------:R-:W-:Y:S02]  /*4060*/  SEL R22, RZ, 0x1, !P3 ;  /* 0x00000001ff167807 */ /* 0x000fe40005800000 */
[----:B-1----:R-:W-:Y:S01]  /*4070*/  ISETP.GE.AND P4, PT, R3, R24, PT ;  /* 0x000000180300720c */ /* 0x002fe20003f86270 */
[----:B------:R-:W-:-:S12]  /*4080*/  IMAD.MOV.U32 R17, RZ, RZ, R3 ;  /* 0x000000ffff117224 */ /* 0x000fd800078e0003 */
[----:B------:R-:W-:Y:S05]  /*4090*/  @P4 BRA `(.L_x_414) ;  /* 0x0000000c00ac4947 */ /* 0x000fea0003800000 */
[----:B------:R-:W0:Y:S01]  /*40a0*/  LDC.64 R8, c[0x0][0x218] ;  /* 0x00008600ff087b82 */ /* 0x000e220000000a00 */
[----:B------:R-:W-:Y:S01]  /*40b0*/  IMAD R0, R2, 0x200, R3 ;  /* 0x0000020002007824 */ /* 0x000fe200078e0203 */
[----:B--2---:R-:W-:Y:S01]  /*40c0*/  PRMT R4, R16, 0x9910, RZ ;  /* 0x0000991010047816 */ /* 0x004fe200000000ff */
[----:B------:R-:W-:Y:S01]  /*40d0*/  ULDC UR4, c[0x0][0x238] ;  /* 0x00008e0000047ab9 */ /* 0x000fe20000000800 */
[----:B------:R-:W-:Y:S02]  /*40e0*/  VIADD R17, R3, 0x80 ;  /* 0x0000008003117836 */ /* 0x000fe40000000000 */
        /* <DEDUP_REMOVED lines=16> */
.L_x_418:
[----:B------:R0:W-:Y:S01]  /*41f0*/  STG.E.U8 desc[UR36][R8.64], R11 ;  /* 0x0000000b08007986 */ /* 0x0001e2000c101124 */
[----:B------:R-:W-:Y:S05]  /*4200*/  BRA `(.L_x_414) ;  /* 0x0000000c00507947 */ /* 0x000fea0003800000 */
.L_x_417:
[----:B------:R-:W-:-:S13]  /*4210*/  ISETP.NE.AND P0, PT, R0, 0x2, PT ;  /* 0x000000020000780c */ /* 0x000fda0003f05270 */
[----:B------:R-:W-:Y:S05]  /*4220*/  @!P0 BRA `(.L_x_420) ;  /* 0x0000000000288947 */ /* 0x000fea0003800000 */
[----:B------:R-:W-:-:S13]  /*4230*/  ISETP.NE.AND P0, PT, R0, 0x3, PT ;  /* 0x000000030000780c */ /* 0x000fda0003f05270 */
[----:B------:R-:W-:Y:S05]  /*4240*/  @!P0 BRA `(.L_x_421) ;  /* 0x0000000000188947 */ /* 0x000fea0003800000 */
[----:B------:R-:W-:-:S13]  /*4250*/  ISETP.NE.AND P0, PT, R0, 0x4, PT ;  /* 0x000000040000780c */ /* 0x000fda0003f05270 */
[----:B------:R-:W-:Y:S05]  /*4260*/  @P0 BRA `(.L_x_419) ;  /* 0x0000000800e00947 */ /* 0x000fea0003800000 */
[----:B------:R-:W-:Y:S02]  /*4270*/  IMAD.MOV.U32 R4, RZ, RZ, R11 ;  /* 0x000000ffff047224 */ /* 0x000fe400078e000b */
[----:B------:R-:W-:-:S05]  /*4280*/  IMAD.MOV.U32 R5, RZ, RZ, RZ ;  /* 0x000000ffff057224 */ /* 0x000fca00078e00ff */
[----:B------:R0:W-:Y:S01]  /*4290*/  STG.E.64 desc[UR36][R8.64], R4 ;  /* 0x0000000408007986 */ /* 0x0001e2000c101b24 */
[----:B------:R-:W-:Y:S05]  /*42a0*/  BRA `(.L_x_414) ;  /* 0x0000000c00287947 */ /* 0x000fea0003800000 */
.L_x_421:
[----:B------:R0:W-:Y:S01]  /*42b0*/  STG.E desc[UR36][R8.64], R11 ;  /* 0x0000000b08007986 */ /* 0x0001e2000c101924 */
[----:B------:R-:W-:Y:S05]  /*42c0*/  BRA `(.L_x_414) ;  /* 0x0000000c00207947 */ /* 0x000fea0003800000 */
.L_x_420:
[----:B------:R0:W-:Y:S01]  /*42d0*/  STG.E.U16 desc[UR36][R8.64], R11 ;  /* 0x0000000b08007986 */ /* 0x0001e2000c101524 */
[----:B------:R-:W-:Y:S05]  /*42e0*/  BRA `(.L_x_414) ;  /* 0x0000000c00187947 */ /* 0x000fea0003800000 */
.L_x_416:
[----:B------:R-:W-:-:S13]  /*42f0*/  ISETP.GT.AND P0, PT, R0, 0x6, PT ;  /* 0x000000060000780c */ /* 0x000fda0003f04270 */
[----:B------:R-:W-:Y:S05]  /*4300*/  @P0 BRA `(.L_x_422) ;  /* 0x00000000002c0947 */ /* 0x000fea0003800000 */
[----:B------:R-:W-:-:S13]  /*4310*/  ISETP.NE.AND P0, PT, R0, 0x5, PT ;  /* 0x000000050000780c */ /* 0x000fda0003f05270 */
[----:B------:R-:W-:Y:S05]  /*4320*/  @!P0 BRA `(.L_x_423) ;  /* 0x0000000000148947 */ /* 0x000fea0003800000 */
[----:B------:R-:W-:-:S13]  /*4330*/  ISETP.NE.AND P0, PT, R0, 0x6, PT ;  /* 0x000000060000780c */ /* 0x000fda0003f05270 */
[----:B------:R-:W-:Y:S05]  /*4340*/  @P0 BRA `(.L_x_419) ;  /* 0x0000000800a80947 */ /* 0x000fea0003800000 */
[----:B------:R-:W0:Y:S02]  /*4350*/  I2F.S16 R3, R11 ;  /* 0x0000000b00037306 */ /* 0x000e240000101400 */
[----:B0-----:R0:W-:Y:S01]  /*4360*/  STG.E desc[UR36][R8.64], R3 ;  /* 0x0000000308007986 */ /* 0x0011e2000c101924 */
[----:B------:R-:W-:Y:S05]  /*4370*/  BRA `(.L_x_414) ;  /* 0x0000000800f47947 */ /* 0x000fea0003800000 */
.L_x_423:
[----:B------:R-:W0:Y:S02]  /*4380*/  I2F.S16 R0, R11 ;  /* 0x0000000b00007306 */ /* 0x000e240000101400 */
[----:B0-----:R-:W-:-:S05]  /*4390*/  F2FP.F16.F32.PACK_AB R0, RZ, R0 ;  /* 0x00000000ff00723e */ /* 0x001fca00000000ff */
[----:B------:R0:W-:Y:S01]  /*43a0*/  STG.E.U16 desc[UR36][R8.64], R0 ;  /* 0x0000000008007986 */ /* 0x0001e2000c101524 */
[----:B------:R-:W-:Y:S05]  /*43b0*/  BRA `(.L_x_414) ;  /* 0x0000000800e47947 */ /* 0x000fea0003800000 */
.L_x_422:
[----:B------:R-:W-:-:S13]  /*43c0*/  ISETP.NE.AND P0, PT, R0, 0x7, PT ;  /* 0x000000070000780c */ /* 0x000fda0003f05270 */
[----:B------:R-:W-:Y:S05]  /*43d0*/  @!P0 BRA `(.L_x_424) ;  /* 0x0000000000348947 */ /* 0x000fea0003800000 */
[----:B------:R-:W-:-:S13]  /*43e0*/  ISETP.NE.AND P0, PT, R0, 0x8, PT ;  /* 0x000000080000780c */ /* 0x000fda0003f05270 */
[----:B------:R-:W-:Y:S05]  /*43f0*/  @!P0 BRA `(.L_x_425) ;  /* 0x0000000000188947 */ /* 0x000fea0003800000 */
[----:B------:R-:W-:-:S13]  /*4400*/  ISETP.NE.AND P0, PT, R0, 0x9, PT ;  /* 0x000000090000780c */ /* 0x000fda0003f05270 */
[----:B------:R-:W-:Y:S05]  /*4410*/  @P0 BRA `(.L_x_419) ;  /* 0x0000000800740947 */ /* 0x000fea0003800000 */
[----:B------:R-:W0:Y:S01]  /*4420*/  I2F.S16 R4, R11 ;  /* 0x0000000b00047306 */ /* 0x000e220000101400 */
[----:B------:R-:W-:-:S05]  /*4430*/  IMAD.MOV.U32 R5, RZ, RZ, RZ ;  /* 0x000000ffff057224 */ /* 0x000fca00078e00ff */
[----:B0-----:R0:W-:Y:S01]  /*4440*/  STG.E.64 desc[UR36][R8.64], R4 ;  /* 0x0000000408007986 */ /* 0x0011e2000c101b24 */
[----:B------:R-:W-:Y:S05]  /*4450*/  BRA `(.L_x_414) ;  /* 0x0000000800bc7947 */ /* 0x000fea0003800000 */
.L_x_425:
[----:B------:R-:W0:Y:S02]  /*4460*/  I2F.S16 R11, R11 ;  /* 0x0000000b000b7306 */ /* 0x000e240000101400 */
[----:B0-----:R-:W-:-:S04]  /*4470*/  F2FP.F16.F32.PACK_AB R3, RZ, R11 ;  /* 0x0000000bff03723e */ /* 0x001fc800000000ff */
[----:B------:R-:W-:-:S05]  /*4480*/  PRMT R3, R3, 0x5410, RZ ;  /* 0x0000541003037816 */ /* 0x000fca00000000ff */
[----:B------:R0:W-:Y:S01]  /*4490*/  STG.E desc[UR36][R8.64], R3 ;  /* 0x0000000308007986 */ /* 0x0001e2000c101924 */
[----:B------:R-:W-:Y:S05]  /*44a0*/  BRA `(.L_x_414) ;  /* 0x0000000800a87947 */ /* 0x000fea0003800000 */
.L_x_424:
[----:B------:R-:W0:Y:S02]  /*44b0*/  I2F.F64.S16 R4, R11 ;  /* 0x0000000b00047312 */ /* 0x000e240000101c00 */
[----:B0-----:R0:W-:Y:S01]  /*44c0*/  STG.E.64 desc[UR36][R8.64], R4 ;  /* 0x0000000408007986 */ /* 0x0011e2000c101b24 */
[----:B------:R-:W-:Y:S05]  /*44d0*/  BRA `(.L_x_414) ;  /* 0x00000008009c7947 */ /* 0x000fea0003800000 */
.L_x_415:
        /* <DEDUP_REMOVED lines=10> */
.L_x_428:
[----:B------:R-:W0:Y:S01]  /*4580*/  I2F.F64.S16 R4, R11 ;  /* 0x0000000b00047312 */ /* 0x000e220000101c00 */
[----:B------:R-:W-:-:S05]  /*4590*/  CS2R R6, SRZ ;  /* 0x0000000000067805 */ /* 0x000fca000001ff00 */
[----:B0-----:R0:W-:Y:S01]  /*45a0*/  STG.E.128 desc[UR36][R8.64], R4 ;  /* 0x0000000408007986 */ /* 0x0011e2000c101d24 */
[----:B------:R-:W-:Y:S05]  /*45b0*/  BRA `(.L_x_414) ;  /* 0x0000000800647947 */ /* 0x000fea0003800000 */
.L_x_427:
[----:B------:R-:W-:-:S13]  /*45c0*/  ISETP.NE.AND P0, PT, R0, 0xf, PT ;  /* 0x0000000f0000780c */ /* 0x000fda0003f05270 */
[----:B------:R-:W-:Y:S05]  /*45d0*/  @!P0 BRA `(.L_x_429) ;  /* 0x0000000000b48947 */ /* 0x000fea0003800000 */
[----:B------:R-:W-:-:S13]  /*45e0*/  ISETP.NE.AND P0, PT, R0, 0x17, PT ;  /* 0x000000170000780c */ /* 0x000fda0003f05270 */
[----:B------:R-:W-:Y:S05]  /*45f0*/  @!P0 BRA `(.L_x_430) ;  /* 0x0000000000548947 */ /* 0x000fea0003800000 */
[----:B------:R-:W-:-:S13]  /*4600*/  ISETP.NE.AND P0, PT, R0, 0x18, PT ;  /* 0x000000180000780c */ /* 0x000fda0003f05270 */
[----:B------:R-:W-:Y:S05]  /*4610*/  @P0 BRA `(.L_x_419) ;  /* 0x0000000400f40947 */ /* 0x000fea0003800000 */
[----:B------:R-:W0:Y:S01]  /*4620*/  I2F.S16 R11, R11 ;  /* 0x0000000b000b7306 */ /* 0x000e220000101400 */
[----:B------:R-:W-:Y:S01]  /*4630*/  BSSY B0, `(.L_x_431) ;  /* 0x000000e000007945 */ /* 0x000fe20003800000 */
[C---:B0-----:R-:W-:Y:S02]  /*4640*/  LOP3.LUT R3, R11.reuse, 0x7fffffff, RZ, 0xc0, !PT ;  /* 0x7fffffff0b037812 */ /* 0x041fe400078ec0ff */
[----:B------:R-:W-:Y:S02]  /*4650*/  LOP3.LUT R0, R11, 0x80000000, RZ, 0xc0, !PT ;  /* 0x800000000b007812 */ /* 0x000fe400078ec0ff */
[----:B------:R-:W-:Y:S02]  /*4660*/  ISETP.GT.U32.AND P0, PT, R3, 0x43efffff, PT ;  /* 0x43efffff0300780c */ /* 0x000fe40003f04070 */
[----:B------:R-:W-:Y:S01]  /*4670*/  SHF.R.U32.HI R5, RZ, 0x18, R0 ;  /* 0x00000018ff057819 */ /* 0x000fe20000011600 */
[----:B------:R-:W-:-:S10]  /*4680*/  IMAD.MOV.U32 R0, RZ, RZ, 0x7f ;  /* 0x0000007fff007424 */ /* 0x000fd400078e00ff */
[----:B------:R-:W-:Y:S05]  /*4690*/  @P0 BRA `(.L_x_432) ;  /* 0x00000000001c0947 */ /* 0x000fea0003800000 */
[----:B------:R-:W-:-:S13]  /*46a0*/  ISETP.GE.U32.AND P0, PT, R3, 0x3c800000, PT ;  /* 0x3c8000000300780c */ /* 0x000fda0003f06070 */
[----:B------:R-:W-:Y:S01]  /*46b0*/  @P0 SHF.R.U32.HI R0, RZ, 0x14, R11 ;  /* 0x00000014ff000819 */ /* 0x000fe2000001160b */
[----:B------:R-:W-:-:S03]  /*46c0*/  @!P0 FADD.FTZ R3, R3, 16384 ;  /* 0x4680000003038421 */ /* 0x000fc60000010000 */
[----:B------:R-:W-:-:S04]  /*46d0*/  @P0 LOP3.LUT R0, R0, 0x1, RZ, 0xc0, !PT ;  /* 0x0000000100000812 */ /* 0x000fc800078ec0ff */
[----:B------:R-:W-:-:S04]  /*46e0*/  @P0 IADD3 R0, R11, 0x407ffff, R0 ;  /* 0x0407ffff0b000810 */ /* 0x000fc80007ffe000 */
[----:B------:R-:W-:Y:S01]  /*46f0*/  @P0 SHF.R.U32.HI R0, RZ, 0x14, R0 ;  /* 0x00000014ff000819 */ /* 0x000fe20000011600 */
[----:B------:R-:W-:-:S07]  /*4700*/  @!P0 VIADD R0, R3, 0xb9800000 ;  /* 0xb980000003008836 */ /* 0x000fce0000000000 */
.L_x_432:
[----:B------:R-:W-:Y:S05]  /*4710*/  BSYNC B0 ;  /* 0x0000000000007941 */ /* 0x000fea0003800000 */
.L_x_431:
[----:B------:R-:W-:-:S05]  /*4720*/  LOP3.LUT R5, R0, R5, RZ, 0xfc, !PT ;  /* 0x0000000500057212 */ /* 0x000fca00078efcff */
[----:B------:R0:W-:Y:S01]  /*4730*/  STG.E.U8 desc[UR36][R8.64], R5 ;  /* 0x0000000508007986 */ /* 0x0001e2000c101124 */
[----:B------:R-:W-:Y:S05]  /*4740*/  BRA `(.L_x_414) ;  /* 0x0000000800007947 */ /* 0x000fea0003800000 */
.L_x_430:
[----:B------:R-:W0:Y:S01]  /*4750*/  I2F.S16 R11, R11 ;  /* 0x0000000b000b7306 */ /* 0x000e220000101400 */
[----:B------:R-:W-:Y:S01]  /*4760*/  BSSY B0, `(.L_x_433) ;  /* 0x000000f000007945 */ /* 0x000fe20003800000 */
[----:B0-----:R-:W-:-:S04]  /*4770*/  LOP3.LUT R3, R11, 0x7fffffff, RZ, 0xc0, !PT ;  /* 0x7fffffff0b037812 */ /* 0x001fc800078ec0ff */
[----:B------:R-:W-:-:S13]  /*4780*/  ISETP.GT.U32.AND P0, PT, R3, 0x477fffff, PT ;  /* 0x477fffff0300780c */ /* 0x000fda0003f04070 */
[----:B------:R-:W-:Y:S05]  /*4790*/  @P0 BRA `(.L_x_434) ;  /* 0x0000000000200947 */ /* 0x000fea0003800000 */
[----:B------:R-:W-:-:S13]  /*47a0*/  ISETP.GE.U32.AND P0, PT, R3, 0x38800000, PT ;  /* 0x388000000300780c */ /* 0x000fda0003f06070 */
[----:B------:R-:W-:Y:S01]  /*47b0*/  @P0 SHF.R.U32.HI R0, RZ, 0x15, R11 ;  /* 0x00000015ff000819 */ /* 0x000fe2000001160b */
[----:B------:R-:W-:-:S03]  /*47c0*/  @!P0 FADD.FTZ R3, R3, 128 ;  /* 0x4300000003038421 */ /* 0x000fc60000010000 */
[----:B------:R-:W-:-:S04]  /*47d0*/  @P0 LOP3.LUT R0, R0, 0x1, RZ, 0xc0, !PT ;  /* 0x0000000100000812 */ /* 0x000fc800078ec0ff */
[----:B------:R-:W-:-:S04]  /*47e0*/  @P0 IADD3 R0, R11, 0x80fffff, R0 ;  /* 0x080fffff0b000810 */ /* 0x000fc80007ffe000 */
[----:B------:R-:W-:Y:S01]  /*47f0*/  @P0 SHF.R.U32.HI R0, RZ, 0x15, R0 ;  /* 0x00000015ff000819 */ /* 0x000fe20000011600 */
[----:B------:R-:W-:Y:S01]  /*4800*/  @!P0 VIADD R0, R3, 0xbd000000 ;  /* 0xbd00000003008836 */ /* 0x000fe20000000000 */
[----:B------:R-:W-:Y:S06]  /*4810*/  BRA `(.L_x_435) ;  /* 0x00000000000c7947 */ /* 0x000fec0003800000 */
.L_x_434:
[----:B------:R-:W-:Y:S01]  /*4820*/  IMAD.MOV.U32 R0, RZ, RZ, 0x7f ;  /* 0x0000007fff007424 */ /* 0x000fe200078e00ff */
[----:B------:R-:W-:-:S04]  /*4830*/  ISETP.GT.U32.AND P0, PT, R3, 0x7f800000, PT ;  /* 0x7f8000000300780c */ /* 0x000fc80003f04070 */
[----:B------:R-:W-:-:S09]  /*4840*/  SEL R0, R0, 0x7c, P0 ;  /* 0x0000007c00007807 */ /* 0x000fd20000000000 */
.L_x_435:
[----:B------:R-:W-:Y:S05]  /*4850*/  BSYNC B0 ;  /* 0x0000000000007941 */ /* 0x000fea0003800000 */
.L_x_433:
[----:B------:R-:W-:-:S04]  /*4860*/  LOP3.LUT R3, R11, 0x80000000, RZ, 0xc0, !PT ;  /* 0x800000000b037812 */ /* 0x000fc800078ec0ff */
[----:B------:R-:W-:-:S04]  /*4870*/  SHF.R.U32.HI R3, RZ, 0x18, R3 ;  /* 0x00000018ff037819 */ /* 0x000fc80000011603 */
[----:B------:R-:W-:-:S05]  /*4880*/  LOP3.LUT R3, R0, R3, RZ, 0xfc, !PT ;  /* 0x0000000300037212 */ /* 0x000fca00078efcff */
[----:B------:R0:W-:Y:S01]  /*4890*/  STG.E.U8 desc[UR36][R8.64], R3 ;  /* 0x0000000308007986 */ /* 0x0001e2000c101124 */
[----:B------:R-:W-:Y:S05]  /*48a0*/  BRA `(.L_x_414) ;  /* 0x0000000400a87947 */ /* 0x000fea0003800000 */
.L_x_429:
[----:B------:R-:W0:Y:S02]  /*48b0*/  I2F.S16 R0, R11 ;  /* 0x0000000b00007306 */ /* 0x000e240000101400 */
[----:B0-----:R-:W-:-:S05]  /*48c0*/  F2FP.BF16.F32.PACK_AB R0, RZ, R0 ;  /* 0x00000000ff00723e */ /* 0x001fca00000010ff */
[----:B------:R0:W-:Y:S01]  /*48d0*/  STG.E.U16 desc[UR36][R8.64], R0 ;  /* 0x0000000008007986 */ /* 0x0001e2000c101524 */
[----:B------:R-:W-:Y:S05]  /*48e0*/  BRA `(.L_x_414) ;  /* 0x0000000400987947 */ /* 0x000fea0003800000 */
.L_x_426:
        /* <DEDUP_REMOVED lines=10> */
.L_x_438:
[----:B------:R-:W0:Y:S01]  /*4990*/  I2F.S16 R11, R11 ;  /* 0x0000000b000b7306 */ /* 0x000e220000101400 */
[----:B------:R-:W-:Y:S01]  /*49a0*/  BSSY B0, `(.L_x_439) ;  /* 0x0000014000007945 */ /* 0x000fe20003800000 */
[----:B------:R-:W-:Y:S01]  /*49b0*/  IMAD.MOV.U32 R4, RZ, RZ, 0x80 ;  /* 0x00000080ff047424 */ /* 0x000fe200078e00ff */
[----:B0-----:R-:W-:-:S04]  /*49c0*/  LOP3.LUT R3, R11, 0x7fffffff, RZ, 0xc0, !PT ;  /* 0x7fffffff0b037812 */ /* 0x001fc800078ec0ff */
        /* <DEDUP_REMOVED lines=13> */
.L_x_441:
[----:B------:R-:W-:-:S04]  /*4aa0*/  LOP3.LUT R3, R11, 0x80000000, RZ, 0xc0, !PT ;  /* 0x800000000b037812 */ /* 0x000fc800078ec0ff */
[----:B------:R-:W-:-:S04]  /*4ab0*/  SHF.R.U32.HI R3, RZ, 0x18, R3 ;  /* 0x00000018ff037819 */ /* 0x000fc80000011603 */
[----:B------:R-:W-:-:S04]  /*4ac0*/  LOP3.LUT R0, R0, R3, RZ, 0xfc, !PT ;  /* 0x0000000300007212 */ /* 0x000fc800078efcff */
[----:B------:R-:W-:-:S07]  /*4ad0*/  PRMT R4, R0, 0x7610, R4 ;  /* 0x0000761000047816 */ /* 0x000fce0000000004 */
.L_x_440:
[----:B------:R-:W-:Y:S05]  /*4ae0*/  BSYNC B0 ;  /* 0x0000000000007941 */ /* 0x000fea0003800000 */
.L_x_439:
[----:B------:R4:W-:Y:S01]  /*4af0*/  STG.E.U8 desc[UR36][R8.64], R4 ;  /* 0x0000000408007986 */ /* 0x0009e2000c101124 */
[----:B------:R-:W-:Y:S05]  /*4b00*/  BRA `(.L_x_414) ;  /* 0x0000000400107947 */ /* 0x000fea0003800000 */
.L_x_437:
        /* <DEDUP_REMOVED lines=17> */
.L_x_444:
[----:B------:R-:W-:-:S04]  /*4c20*/  LOP3.LUT R3, R11, 0x80000000, RZ, 0xc0, !PT ;  /* 0x800000000b037812 */ /* 0x000fc800078ec0ff */
[----:B------:R-:W-:-:S04]  /*4c30*/  SHF.R.U32.HI R3, RZ, 0x18, R3 ;  /* 0x00000018ff037819 */ /* 0x000fc80000011603 */
[----:B------:R-:W-:-:S04]  /*4c40*/  LOP3.LUT R0, R0, R3, RZ, 0xfc, !PT ;  /* 0x0000000300007212 */ /* 0x000fc800078efcff */
[----:B------:R-:W-:-:S07]  /*4c50*/  PRMT R4, R0, 0x7610, R4 ;  /* 0x0000761000047816 */ /* 0x000fce0000000004 */
.L_x_443:
[----:B------:R-:W-:Y:S05]  /*4c60*/  BSYNC B0 ;  /* 0x0000000000007941 */ /* 0x000fea0003800000 */
.L_x_442:
[----:B------:R0:W-:Y:S01]  /*4c70*/  STG.E.U8 desc[UR36][R8.64], R4 ;  /* 0x0000000408007986 */ /* 0x0001e2000c101124 */
[----:B------:R-:W-:Y:S05]  /*4c80*/  BRA `(.L_x_414) ;  /* 0x0000000000b07947 */ /* 0x000fea0003800000 */
.L_x_436:
[----:B------:R-:W-:-:S13]  /*4c90*/  ISETP.NE.AND P0, PT, R0, 0x1c, PT ;  /* 0x0000001c0000780c */ /* 0x000fda0003f05270 */
[----:B------:R-:W-:Y:S05]  /*4ca0*/  @!P0 BRA `(.L_x_445) ;  /* 0x0000000000a48947 */ /* 0x000fea0003800000 */
[----:B------:R-:W-:-:S13]  /*4cb0*/  ISETP.NE.AND P0, PT, R0, 0x1d, PT ;  /* 0x0000001d0000780c */ /* 0x000fda0003f05270 */
[----:B------:R-:W-:Y:S05]  /*4cc0*/  @!P0 BRA `(.L_x_446) ;  /* 0x00000000008c8947 */ /* 0x000fea0003800000 */
[----:B------:R-:W-:-:S13]  /*4cd0*/  ISETP.NE.AND P0, PT, R0, 0x2c, PT ;  /* 0x0000002c0000780c */ /* 0x000fda0003f05270 */
[----:B------:R-:W-:Y:S05]  /*4ce0*/  @P0 BRA `(.L_x_419) ;  /* 0x0000000000400947 */ /* 0x000fea0003800000 */
[----:B------:R-:W0:Y:S02]  /*4cf0*/  I2F.S16 R6, R11 ;  /* 0x0000000b00067306 */ /* 0x000e240000101400 */
[----:B0-----:R-:W-:-:S04]  /*4d00*/  SHF.R.U32.HI R4, RZ, 0x17, R6 ;  /* 0x00000017ff047819 */ /* 0x001fc80000011606 */
[----:B------:R-:W-:-:S04]  /*4d10*/  LOP3.LUT R3, R4, 0xff, RZ, 0xc0, !PT ;  /* 0x000000ff04037812 */ /* 0x000fc800078ec0ff */
        /* <DEDUP_REMOVED lines=13> */
.L_x_419:
        /* <DEDUP_REMOVED lines=16> */
.L_x_447:
[----:B------:R-:W-:Y:S05]  /*4ef0*/  BRA `(.L_x_414) ;  /* 0x0000000000147947 */ /* 0x000fea0003800000 */
.L_x_446:
[----:B------:R-:W-:Y:S02]  /*4f00*/  IMAD.MOV.U32 R4, RZ, RZ, R11 ;  /* 0x000000ffff047224 */ /* 0x000fe400078e000b */
[----:B------:R-:W-:-:S05]  /*4f10*/  IMAD.MOV.U32 R5, RZ, RZ, RZ ;  /* 0x000000ffff057224 */ /* 0x000fca00078e00ff */
[----:B------:R1:W-:Y:S01]  /*4f20*/  STG.E.64 desc[UR36][R8.64], R4 ;  /* 0x0000000408007986 */ /* 0x0003e2000c101b24 */
[----:B------:R-:W-:Y:S05]  /*4f30*/  BRA `(.L_x_414) ;  /* 0x0000000000047947 */ /* 0x000fea0003800000 */
.L_x_445:
[----:B------:R0:W-:Y:S02]  /*4f40*/  STG.E desc[UR36][R8.64], R11 ;  /* 0x0000000b08007986 */ /* 0x0001e4000c101924 */
.L_x_414:
[----:B------:R-:W-:Y:S05]  /*4f50*/  BSYNC B6 ;  /* 0x0000000000067941 */ /* 0x000fea0003800000 */
.L_x_413:
[----:B------:R-:W-:Y:S01]  /*4f60*/  ISETP.GE.AND P0, PT, R17, R24, PT ;  /* 0x000000181100720c */ /* 0x000fe20003f06270 */
[----:B------:R-:W-:-:S12]  /*4f70*/  BSSY B6, `(.L_x_448) ;  /* 0x00001d6000067945 */ /* 0x000fd80003800000 */
[----:B------:R-:W-:Y:S05]  /*4f80*/  @P0 BRA `(.L_x_449) ;  /* 0x0000001c00500947 */ /* 0x000fea0003800000 */
[----:B01-34-:R-:W0:Y:S01]  /*4f90*/  LDC.64 R8, c[0x0][0x218] ;  /* 0x00008600ff087b82 */ /* 0x01be220000000a00 */
[----:B------:R-:W-:Y:S01]  /*4fa0*/  IMAD R0, R2, 0x200, R17 ;  /* 0x0000020002007824 */ /* 0x000fe200078e0211 */
[----:B--2---:R-:W-:Y:S01]  /*4fb0*/  PRMT R4, R16, 0x9910, RZ ;  /* 0x0000991010047816 */ /* 0x004fe200000000ff */
        /* <DEDUP_REMOVED lines=17> */
.L_x_453:
[----:B------:R0:W-:Y:S01]  /*50d0*/  STG.E.U8 desc[UR36][R8.64], R26 ;  /* 0x0000001a08007986 */ /* 0x0001e2000c101124 */
[----:B------:R-:W-:Y:S05]  /*50e0*/  BRA `(.L_x_455) ;  /* 0x0000000c00487947 */ /* 0x000fea0003800000 */
.L_x_452:
        /* <DEDUP_REMOVED lines=9> */
.L_x_457:
[----:B------:R0:W-:Y:S01]  /*5180*/  STG.E desc[UR36][R8.64], R26 ;  /* 0x0000001a08007986 */ /* 0x0001e2000c101924 */
[----:B------:R-:W-:Y:S05]  /*5190*/  BRA `(.L_x_455) ;  /* 0x0000000c001c7947 */ /* 0x000fea0003800000 */
.L_x_456:
[----:B------:R0:W-:Y:S01]  /*51a0*/  STG.E.U16 desc[UR36][R8.64], R26 ;  /* 0x0000001a08007986 */ /* 0x0001e2000c101524 */
[----:B------:R-:W-:Y:S05]  /*51b0*/  BRA `(.L_x_455) ;  /* 0x0000000c00147947 */ /* 0x000fea0003800000 */
.L_x_451:
        /* <DEDUP_REMOVED lines=9> */
.L_x_459:
[----:B------:R-:W0:Y:S02]  /*5250*/  I2F.S16 R0, R26 ;  /* 0x0000001a00007306 */ /* 0x000e240000101400 */
[----:B0-----:R-:W-:-:S05]  /*5260*/  F2FP.F16.F32.PACK_AB R0, RZ, R0 ;  /* 0x00000000ff00723e */ /* 0x001fca00000000ff */
[----:B------:R0:W-:Y:S01]  /*5270*/  STG.E.U16 desc[UR36][R8.64], R0 ;  /* 0x0000000008007986 */ /* 0x0001e2000c101524 */
[----:B------:R-:W-:Y:S05]  /*5280*/  BRA `(.L_x_455) ;  /* 0x0000000800e07947 */ /* 0x000fea0003800000 */
.L_x_458:
        /* <DEDUP_REMOVED lines=10> */
.L_x_461:
[----:B------:R-:W0:Y:S02]  /*5330*/  I2F.S16 R26, R26 ;  /* 0x0000001a001a7306 */ /* 0x000e240000101400 */
[----:B0-----:R-:W-:-:S04]  /*5340*/  F2FP.F16.F32.PACK_AB R3, RZ, R26 ;  /* 0x0000001aff03723e */ /* 0x001fc800000000ff */
[----:B------:R-:W-:-:S05]  /*5350*/  PRMT R3, R3, 0x5410, RZ ;  /* 0x0000541003037816 */ /* 0x000fca00000000ff */
[----:B------:R0:W-:Y:S01]  /*5360*/  STG.E desc[UR36][R8.64], R3 ;  /* 0x0000000308007986 */ /* 0x0001e2000c101924 */
[----:B------:R-:W-:Y:S05]  /*5370*/  BRA `(.L_x_455) ;  /* 0x0000000800a47947 */ /* 0x000fea0003800000 */
.L_x_460:
[----:B------:R-:W0:Y:S02]  /*5380*/  I2F.F64.S16 R26, R26 ;  /* 0x0000001a001a7312 */ /* 0x000e240000101c00 */
[----:B0-----:R0:W-:Y:S01]  /*5390*/  STG.E.64 desc[UR36][R8.64], R26 ;  /* 0x0000001a08007986 */ /* 0x0011e2000c101b24 */
[----:B------:R-:W-:Y:S05]  /*53a0*/  BRA `(.L_x_455) ;  /* 0x0000000800987947 */ /* 0x000fea0003800000 */
.L_x_450:
        /* <DEDUP_REMOVED lines=10> */
.L_x_464:
[----:B------:R-:W0:Y:S01]  /*5450*/  I2F.F64.S16 R4, R26 ;  /* 0x0000001a00047312 */ /* 0x000e220000101c00 */
[----:B------:R-:W-:-:S05]  /*5460*/  CS2R R6, SRZ ;  /* 0x0000000000067805 */ /* 0x000fca000001ff00 */
[----:B0-----:R0:W-:Y:S01]  /*5470*/  STG.E.128 desc[UR36][R8.64], R4 ;  /* 0x0000000408007986 */ /* 0x0011e2000c101d24 */
[----:B------:R-:W-:Y:S05]  /*5480*/  BRA `(.L_x_455) ;  /* 0x0000000800607947 */ /* 0x000fea0003800000 */
.L_x_463:
        /* <DEDUP_REMOVED lines=21> */
.L_x_468:
[----:B------:R-:W-:Y:S05]  /*55e0*/  BSYNC B0 ;  /* 0x0000000000007941 */ /* 0x000fea0003800000 */
.L_x_467:
[----:B------:R-:W-:-:S05]  /*55f0*/  LOP3.LUT R5, R0, R5, RZ, 0xfc, !PT ;  /* 0x0000000500057212 */ /* 0x000fca00078efcff */
[----:B------:R0:W-:Y:S01]  /*5600*/  STG.E.U8 desc[UR36][R8.64], R5 ;  /* 0x0000000508007986 */ /* 0x0001e2000c101124 */
[----:B------:R-:W-:Y:S05]  /*5610*/  BRA `(.L_x_455) ;  /* 0x0000000400fc7947 */ /* 0x000fea0003800000 */
.L_x_466:
        /* <DEDUP_REMOVED lines=13> */
.L_x_470:
[----:B------:R-:W-:Y:S01]  /*56f0*/  IMAD.MOV.U32 R0, RZ, RZ, 0x7f ;  /* 0x0000007fff007424 */ /* 0x000fe200078e00ff */
[----:B------:R-:W-:-:S04]  /*5700*/  ISETP.GT.U32.AND P0, PT, R3, 0x7f800000, PT ;  /* 0x7f8000000300780c */ /* 0x000fc80003f04070 */
[----:B------:R-:W-:-:S09]  /*5710*/  SEL R0, R0, 0x7c, P0 ;  /* 0x0000007c00007807 */ /* 0x000fd20000000000 */
.L_x_471:
[----:B------:R-:W-:Y:S05]  /*5720*/  BSYNC B0 ;  /* 0x0000000000007941 */ /* 0x000fea0003800000 */
.L_x_469:
[----:B------:R-:W-:-:S04]  /*5730*/  LOP3.LUT R3, R5, 0x80000000, RZ, 0xc0, !PT ;  /* 0x8000000005037812 */ /* 0x000fc800078ec0ff */
[----:B------:R-:W-:-:S04]  /*5740*/  SHF.R.U32.HI R3, RZ, 0x18, R3 ;  /* 0x00000018ff037819 */ /* 0x000fc80000011603 */
[----:B------:R-:W-:-:S05]  /*5750*/  LOP3.LUT R3, R0, R3, RZ, 0xfc, !PT ;  /* 0x0000000300037212 */ /* 0x000fca00078efcff */
[----:B------:R0:W-:Y:S01]  /*5760*/  STG.E.U8 desc[UR36][R8.64], R3 ;  /* 0x0000000308007986 */ /* 0x0001e2000c101124 */
[----:B------:R-:W-:Y:S05]  /*5770*/  BRA `(.L_x_455) ;  /* 0x0000000400a47947 */ /* 0x000fea0003800000 */
.L_x_465:
[----:B------:R-:W0:Y:S02]  /*5780*/  I2F.S16 R0, R26 ;  /* 0x0000001a00007306 */ /* 0x000e240000101400 */
[----:B0-----:R-:W-:-:S05]  /*5790*/  F2FP.BF16.F32.PACK_AB R0, RZ, R0 ;  /* 0x00000000ff00723e */ /* 0x001fca00000010ff */
[----:B------:R0:W-:Y:S01]  /*57a0*/  STG.E.U16 desc[UR36][R8.64], R0 ;  /* 0x0000000008007986 */ /* 0x0001e2000c101524 */
[----:B------:R-:W-:Y:S05]  /*57b0*/  BRA `(.L_x_455) ;  /* 0x0000000400947947 */ /* 0x000fea0003800000 */
.L_x_462:
        /* <DEDUP_REMOVED lines=10> */
.L_x_474:
        /* <DEDUP_REMOVED lines=17> */
.L_x_477:
[----:B------:R-:W-:-:S04]  /*5970*/  LOP3.LUT R3, R5, 0x80000000, RZ, 0xc0, !PT ;  /* 0x8000000005037812 */ /* 0x000fc800078ec0ff */
[----:B------:R-:W-:-:S04]  /*5980*/  SHF.R.U32.HI R3, RZ, 0x18, R3 ;  /* 0x00000018ff037819 */ /* 0x000fc80000011603 */
[----:B------:R-:W-:-:S04]  /*5990*/  LOP3.LUT R0, R0, R3, RZ, 0xfc, !PT ;  /* 0x0000000300007212 */ /* 0x000fc800078efcff */
[----:B------:R-:W-:-:S07]  /*59a0*/  PRMT R4, R0, 0x7610, R4 ;  /* 0x0000761000047816 */ /* 0x000fce0000000004 */
.L_x_476:
[----:B------:R-:W-:Y:S05]  /*59b0*/  BSYNC B0 ;  /* 0x0000000000007941 */ /* 0x000fea0003800000 */
.L_x_475:
[----:B------:R3:W-:Y:S01]  /*59c0*/  STG.E.U8 desc[UR36][R8.64], R4 ;  /* 0x0000000408007986 */ /* 0x0007e2000c101124 */
[----:B------:R-:W-:Y:S05]  /*59d0*/  BRA `(.L_x_455) ;  /* 0x00000004000c7947 */ /* 0x000fea0003800000 */
.L_x_473:
        /* <DEDUP_REMOVED lines=17> */
.L_x_480:
[----:B------:R-:W-:-:S04]  /*5af0*/  LOP3.LUT R3, R5, 0x80000000, RZ, 0xc0, !PT ;  /* 0x8000000005037812 */ /* 0x000fc800078ec0ff */
[----:B------:R-:W-:-:S04]  /*5b00*/  SHF.R.U32.HI R3, RZ, 0x18, R3 ;  /* 0x00000018ff037819 */ /* 0x000fc80000011603 */
[----:B------:R-:W-:-:S04]  /*5b10*/  LOP3.LUT R0, R0, R3, RZ, 0xfc, !PT ;  /* 0x0000000300007212 */ /* 0x000fc800078efcff */
[----:B------:R-:W-:-:S07]  /*5b20*/  PRMT R4, R0, 0x7610, R4 ;  /* 0x0000761000047816 */ /* 0x000fce0000000004 */
.L_x_479:
[----:B------:R-:W-:Y:S05]  /*5b30*/  BSYNC B0 ;  /* 0x0000000000007941 */ /* 0x000fea0003800000 */
.L_x_478:
[----:B------:R0:W-:Y:S01]  /*5b40*/  STG.E.U8 desc[UR36][R8.64], R4 ;  /* 0x0000000408007986 */ /* 0x0001e2000c101124 */
[----:B------:R-:W-:Y:S05]  /*5b50*/  BRA `(.L_x_455) ;  /* 0x0000000000ac7947 */ /* 0x000fea0003800000 */
.L_x_472:
        /* <DEDUP_REMOVED lines=22> */
.L_x_454:
        /* <DEDUP_REMOVED lines=16> */
.L_x_483:
[----:B------:R-:W-:Y:S05]  /*5dc0*/  BRA `(.L_x_455) ;  /* 0x0000000000107947 */ /* 0x000fea0003800000 */
.L_x_482:
[----:B------:R-:W-:-:S05]  /*5dd0*/  IMAD.MOV.U32 R27, RZ, RZ, RZ ;  /* 0x000000ffff1b7224 */ /* 0x000fca00078e00ff */
[----:B------:R1:W-:Y:S01]  /*5de0*/  STG.E.64 desc[UR36][R8.64], R26 ;  /* 0x0000001a08007986 */ /* 0x0003e2000c101b24 */
[----:B------:R-:W-:Y:S05]  /*5df0*/  BRA `(.L_x_455) ;  /* 0x0000000000047947 */ /* 0x000fea0003800000 */
.L_x_481:
[----:B------:R0:W-:Y:S02]  /*5e00*/  STG.E desc[UR36][R8.64], R26 ;  /* 0x0000001a08007986 */ /* 0x0001e4000c101924 */
.L_x_455:
[----:B------:R-:W-:-:S05]  /*5e10*/  VIADD R17, R17, 0x80 ;  /* 0x0000008011117836 */ /* 0x000fca0000000000 */
[----:B------:R-:W-:-:S13]  /*5e20*/  ISETP.GE.AND P0, PT, R17, R24, PT ;  /* 0x000000181100720c */ /* 0x000fda0003f06270 */
[----:B------:R-:W-:Y:S05]  /*5e30*/  @P0 BRA `(.L_x_449) ;  /* 0x0000000c00a40947 */ /* 0x000fea0003800000 */
[----:B01234-:R-:W0:Y:S01]  /*5e40*/  LDC.64 R8, c[0x0][0x218] ;  /* 0x00008600ff087b82 */ /* 0x01fe220000000a00 */
        /* <DEDUP_REMOVED lines=19> */
.L_x_487:
[----:B------:R0:W-:Y:S01]  /*5f80*/  STG.E.U8 desc[UR36][R8.64], R18 ;  /* 0x0000001208007986 */ /* 0x0001e2000c101124 */
[----:B------:R-:W-:Y:S05]  /*5f90*/  BRA `(.L_x_489) ;  /* 0x0000000c00487947 */ /* 0x000fea0003800000 */
.L_x_486:
        /* <DEDUP_REMOVED lines=9> */
.L_x_491:
[----:B------:R0:W-:Y:S01]  /*6030*/  STG.E desc[UR36][R8.64], R18 ;  /* 0x0000001208007986 */ /* 0x0001e2000c101924 */
[----:B------:R-:W-:Y:S05]  /*6040*/  BRA `(.L_x_489) ;  /* 0x0000000c001c7947 */ /* 0x000fea0003800000 */
.L_x_490:
[----:B------:R0:W-:Y:S01]  /*6050*/  STG.E.U16 desc[UR36][R8.64], R18 ;  /* 0x0000001208007986 */ /* 0x0001e2000c101524 */
[----:B------:R-:W-:Y:S05]  /*6060*/  BRA `(.L_x_489) ;  /* 0x0000000c00147947 */ /* 0x000fea0003800000 */
.L_x_485:
        /* <DEDUP_REMOVED lines=9> */
.L_x_493:
[----:B------:R-:W0:Y:S02]  /*6100*/  I2F.S16 R0, R18 ;  /* 0x0000001200007306 */ /* 0x000e240000101400 */
[----:B0-----:R-:W-:-:S05]  /*6110*/  F2FP.F16.F32.PACK_AB R0, RZ, R0 ;  /* 0x00000000ff00723e */ /* 0x001fca00000000ff */
[----:B------:R0:W-:Y:S01]  /*6120*/  STG.E.U16 desc[UR36][R8.64], R0 ;  /* 0x0000000008007986 */ /* 0x0001e2000c101524 */
[----:B------:R-:W-:Y:S05]  /*6130*/  BRA `(.L_x_489) ;  /* 0x0000000800e07947 */ /* 0x000fea0003800000 */
.L_x_492:
        /* <DEDUP_REMOVED lines=10> */
.L_x_495:
[----:B------:R-:W0:Y:S02]  /*61e0*/  I2F.S16 R18, R18 ;  /* 0x0000001200127306 */ /* 0x000e240000101400 */
[----:B0-----:R-:W-:-:S04]  /*61f0*/  F2FP.F16.F32.PACK_AB R3, RZ, R18 ;  /* 0x00000012ff03723e */ /* 0x001fc800000000ff */
[----:B------:R-:W-:-:S05]  /*6200*/  PRMT R3, R3, 0x5410, RZ ;  /* 0x0000541003037816 */ /* 0x000fca00000000ff */
[----:B------:R0:W-:Y:S01]  /*6210*/  STG.E desc[UR36][R8.64], R3 ;  /* 0x0000000308007986 */ /* 0x0001e2000c101924 */
[----:B------:R-:W-:Y:S05]  /*6220*/  BRA `(.L_x_489) ;  /* 0x0000000800a47947 */ /* 0x000fea0003800000 */
.L_x_494:
[----:B------:R-:W0:Y:S02]  /*6230*/  I2F.F64.S16 R18, R18 ;  /* 0x0000001200127312 */ /* 0x000e240000101c00 */
[----:B0-----:R0:W-:Y:S01]  /*6240*/  STG.E.64 desc[UR36][R8.64], R18 ;  /* 0x0000001208007986 */ /* 0x0011e2000c101b24 */
[----:B------:R-:W-:Y:S05]  /*6250*/  BRA `(.L_x_489) ;  /* 0x0000000800987947 */ /* 0x000fea0003800000 */
.L_x_484:
        /* <DEDUP_REMOVED lines=10> */
.L_x_498:
[----:B------:R-:W0:Y:S01]  /*6300*/  I2F.F64.S16 R4, R18 ;  /* 0x0000001200047312 */ /* 0x000e220000101c00 */
[----:B------:R-:W-:-:S05]  /*6310*/  CS2R R6, SRZ ;  /* 0x0000000000067805 */ /* 0x000fca000001ff00 */
[----:B0-----:R0:W-:Y:S01]  /*6320*/  STG.E.128 desc[UR36][R8.64], R4 ;  /* 0x0000000408007986 */ /* 0x0011e2000c101d24 */
[----:B------:R-:W-:Y:S05]  /*6330*/  BRA `(.L_x_489) ;  /* 0x0000000800607947 */ /* 0x000fea0003800000 */
.L_x_497:
        /* <DEDUP_REMOVED lines=21> */
.L_x_502:
[----:B------:R-:W-:Y:S05]  /*6490*/  BSYNC B0 ;  /* 0x0000000000007941 */ /* 0x000fea0003800000 */
.L_x_501:
[----:B------:R-:W-:-:S05]  /*64a0*/  LOP3.LUT R5, R0, R5, RZ, 0xfc, !PT ;  /* 0x0000000500057212 */ /* 0x000fca00078efcff */
[----:B------:R0:W-:Y:S01]  /*64b0*/  STG.E.U8 desc[UR36][R8.64], R5 ;  /* 0x0000000508007986 */ /* 0x0001e2000c101124 */
[----:B------:R-:W-:Y:S05]  /*64c0*/  BRA `(.L_x_489) ;  /* 0x0000000400fc7947 */ /* 0x000fea0003800000 */
.L_x_500:
        /* <DEDUP_REMOVED lines=13> */
.L_x_504:
[----:B------:R-:W-:Y:S01]  /*65a0*/  IMAD.MOV.U32 R0, RZ, RZ, 0x7f ;  /* 0x0000007fff007424 */ /* 0x000fe200078e00ff */
[----:B------:R-:W-:-:S04]  /*65b0*/  ISETP.GT.U32.AND P0, PT, R3, 0x7f800000, PT ;  /* 0x7f8000000300780c */ /* 0x000fc80003f04070 */
[----:B------:R-:W-:-:S09]  /*65c0*/  SEL R0, R0, 0x7c, P0 ;  /* 0x0000007c00007807 */ /* 0x000fd20000000000 */
.L_x_505:
[----:B------:R-:W-:Y:S05]  /*65d0*/  BSYNC B0 ;  /* 0x0000000000007941 */ /* 0x000fea0003800000 */
.L_x_503:
[----:B------:R-:W-:-:S04]  /*65e0*/  LOP3.LUT R3, R5, 0x80000000, RZ, 0xc0, !PT ;  /* 0x8000000005037812 */ /* 0x000fc800078ec0ff */
[----:B------:R-:W-:-:S04]  /*65f0*/  SHF.R.U32.HI R3, RZ, 0x18, R3 ;  /* 0x00000018ff037819 */ /* 0x000fc80000011603 */
[----:B------:R-:W-:-:S05]  /*6600*/  LOP3.LUT R3, R0, R3, RZ, 0xfc, !PT ;  /* 0x0000000300037212 */ /* 0x000fca00078efcff */
[----:B------:R0:W-:Y:S01]  /*6610*/  STG.E.U8 desc[UR36][R8.64], R3 ;  /* 0x0000000308007986 */ /* 0x0001e2000c101124 */
[----:B------:R-:W-:Y:S05]  /*6620*/  BRA `(.L_x_489) ;  /* 0x0000000400a47947 */ /* 0x000fea0003800000 */
.L_x_499:
[----:B------:R-:W0:Y:S02]  /*6630*/  I2F.S16 R0, R18 ;  /* 0x0000001200007306 */ /* 0x000e240000101400 */
[----:B0-----:R-:W-:-:S05]  /*6640*/  F2FP.BF16.F32.PACK_AB R0, RZ, R0 ;  /* 0x00000000ff00723e */ /* 0x001fca00000010ff */
[----:B------:R0:W-:Y:S01]  /*6650*/  STG.E.U16 desc[UR36][R8.64], R0 ;  /* 0x0000000008007986 */ /* 0x0001e2000c101524 */
[----:B------:R-:W-:Y:S05]  /*6660*/  BRA `(.L_x_489) ;  /* 0x0000000400947947 */ /* 0x000fea0003800000 */
.L_x_496:
        /* <DEDUP_REMOVED lines=10> */
.L_x_508:
        /* <DEDUP_REMOVED lines=17> */
.L_x_511:
[----:B------:R-:W-:-:S04]  /*6820*/  LOP3.LUT R3, R5, 0x80000000, RZ, 0xc0, !PT ;  /* 0x8000000005037812 */ /* 0x000fc800078ec0ff */
[----:B------:R-:W-:-:S04]  /*6830*/  SHF.R.U32.HI R3, RZ, 0x18, R3 ;  /* 0x00000018ff037819 */ /* 0x000fc80000011603 */
[----:B------:R-:W-:-:S04]  /*6840*/  LOP3.LUT R0, R0, R3, RZ, 0xfc, !PT ;  /* 0x0000000300007212 */ /* 0x000fc800078efcff */
[----:B------:R-:W-:-:S07]  /*6850*/  PRMT R4, R0, 0x7610, R4 ;  /* 0x0000761000047816 */ /* 0x000fce0000000004 */
.L_x_510:
[----:B------:R-:W-:Y:S05]  /*6860*/  BSYNC B0 ;  /* 0x0000000000007941 */ /* 0x000fea0003800000 */
.L_x_509:
[----:B------:R3:W-:Y:S01]  /*6870*/  STG.E.U8 desc[UR36][R8.64], R4 ;  /* 0x0000000408007986 */ /* 0x0007e2000c101124 */
[----:B------:R-:W-:Y:S05]  /*6880*/  BRA `(.L_x_489) ;  /* 0x00000004000c7947 */ /* 0x000fea0003800000 */
.L_x_507:
        /* <DEDUP_REMOVED lines=17> */
.L_x_514:
[----:B------:R-:W-:-:S04]  /*69a0*/  LOP3.LUT R3, R5, 0x80000000, RZ, 0xc0, !PT ;  /* 0x8000000005037812 */ /* 0x000fc800078ec0ff */
[----:B------:R-:W-:-:S04]  /*69b0*/  SHF.R.U32.HI R3, RZ, 0x18, R3 ;  /* 0x00000018ff037819 */ /* 0x000fc80000011603 */
[----:B------:R-:W-:-:S04]  /*69c0*/  LOP3.LUT R0, R0, R3, RZ, 0xfc, !PT ;  /* 0x0000000300007212 */ /* 0x000fc800078efcff */
[----:B------:R-:W-:-:S07]  /*69d0*/  PRMT R4, R0, 0x7610, R4 ;  /* 0x0000761000047816 */ /* 0x000fce0000000004 */
.L_x_513:
[----:B------:R-:W-:Y:S05]  /*69e0*/  BSYNC B0 ;  /* 0x0000000000007941 */ /* 0x000fea0003800000 */
.L_x_512:
[----:B------:R0:W-:Y:S01]  /*69f0*/  STG.E.U8 desc[UR36][R8.64], R4 ;  /* 0x0000000408007986 */ /* 0x0001e2000c101124 */
[----:B------:R-:W-:Y:S05]  /*6a00*/  BRA `(.L_x_489) ;  /* 0x0000000000ac7947 */ /* 0x000fea0003800000 */
.L_x_506:
        /* <DEDUP_REMOVED lines=22> */
.L_x_488:
        /* <DEDUP_REMOVED lines=16> */
.L_x_517:
[----:B------:R-:W-:Y:S05]  /*6c70*/  BRA `(.L_x_489) ;  /* 0x0000000000107947 */ /* 0x000fea0003800000 */
.L_x_516:
[----:B------:R-:W-:-:S05]  /*6c80*/  IMAD.MOV.U32 R19, RZ, RZ, RZ ;  /* 0x000000ffff137224 */ /* 0x000fca00078e00ff */
[----:B------:R2:W-:Y:S01]  /*6c90*/  STG.E.64 desc[UR36][R8.64], R18 ;  /* 0x0000001208007986 */ /* 0x0005e2000c101b24 */
[----:B------:R-:W-:Y:S05]  /*6ca0*/  BRA `(.L_x_489) ;  /* 0x0000000000047947 */ /* 0x000fea0003800000 */
.L_x_515:
[----:B------:R0:W-:Y:S02]  /*6cb0*/  STG.E desc[UR36][R8.64], R18 ;  /* 0x0000001208007986 */ /* 0x0001e4000c101924 */
.L_x_489:
[----:B------:R-:W-:-:S07]  /*6cc0*/  VIADD R17, R17, 0x80 ;  /* 0x0000008011117836 */ /* 0x000fce0000000000 */
.L_x_449:
[----:B------:R-:W-:Y:S05]  /*6cd0*/  BSYNC B6 ;  /* 0x0000000000067941 */ /* 0x000fea0003800000 */
.L_x_448:
[----:B------:R-:W-:-:S13]  /*6ce0*/  ISETP.GE.AND P0, PT, R17, R24, PT ;  /* 0x000000181100720c */ /* 0x000fda0003f06270 */
[----:B------:R-:W-:Y:S05]  /*6cf0*/  @P0 EXIT ;  /* 0x000000000000094d */ /* 0x000fea0003800000 */
[----:B01-34-:R-:W0:Y:S01]  /*6d00*/  LDC.64 R4, c[0x0][0x218] ;  /* 0x00008600ff047b82 */ /* 0x01be220000000a00 */
[----:B--2---:R-:W-:Y:S01]  /*6d10*/  PRMT R0, R16, 0x9910, RZ ;  /* 0x0000991010007816 */ /* 0x004fe200000000ff */
        /* <DEDUP_REMOVED lines=17> */
.L_x_521:
[----:B------:R-:W-:Y:S01]  /*6e30*/  STG.E.U8 desc[UR36][R2.64], R22 ;  /* 0x0000001602007986 */ /* 0x000fe2000c101124 */
[----:B------:R-:W-:Y:S05]  /*6e40*/  EXIT ;  /* 0x000000000000794d */ /* 0x000fea0003800000 */
.L_x_520:
        /* <DEDUP_REMOVED lines=9> */
.L_x_524:
[----:B------:R-:W-:Y:S01]  /*6ee0*/  STG.E desc[UR36][R2.64], R22 ;  /* 0x0000001602007986 */ /* 0x000fe2000c101924 */
[----:B------:R-:W-:Y:S05]  /*6ef0*/  EXIT ;  /* 0x000000000000794d */ /* 0x000fea0003800000 */
.L_x_523:
[----:B------:R-:W-:Y:S01]  /*6f00*/  STG.E.U16 desc[UR36][R2.64], R22 ;  /* 0x0000001602007986 */ /* 0x000fe2000c101524 */
[----:B------:R-:W-:Y:S05]  /*6f10*/  EXIT ;  /* 0x000000000000794d */ /* 0x000fea0003800000 */
.L_x_519:
[----:B------:R-:W-:-:S13]  /*6f20*/  ISETP.GT.AND P0, PT, R0, 0x6, PT ;  /* 0x000000060000780c */ /* 0x000fda0003f04270 */
[----:B------:R-:W-:Y:S05]  /*6f30*/  @P0 BRA `(.L_x_525) ;  /* 0x00000000002c0947 */ /* 0x000fea0003800000 */
[----:B------:R-:W-:-:S13]  /*6f40*/  ISETP.NE.AND P0, PT, R0, 0x5, PT ;  /* 0x000000050000780c */ /* 0x000fda0003f05270 */
[----:B------:R-:W-:Y:S05]  /*6f50*/  @!P0 BRA `(.L_x_526) ;  /* 0x0000000000148947 */ /* 0x000fea0003800000 */
[----:B------:R-:W-:-:S13]  /*6f60*/  ISETP.NE.AND P0, PT, R0, 0x6, PT ;  /* 0x000000060000780c */ /* 0x000fda0003f05270 */
[----:B------:R-:W-:Y:S05]  /*6f70*/  @P0 BRA `(.L_x_522) ;  /* 0x0000000800a80947 */ /* 0x000fea0003800000 */
[----:B------:R-:W0:Y:S02]  /*6f80*/  I2F.S16 R5, R22 ;  /* 0x0000001600057306 */ /* 0x000e240000101400 */
[----:B0-----:R-:W-:Y:S01]  /*6f90*/  STG.E desc[UR36][R2.64], R5 ;  /* 0x0000000502007986 */ /* 0x001fe2000c101924 */
[----:B------:R-:W-:Y:S05]  /*6fa0*/  EXIT ;  /* 0x000000000000794d */ /* 0x000fea0003800000 */
.L_x_526:
[----:B------:R-:W0:Y:S02]  /*6fb0*/  I2F.S16 R0, R22 ;  /* 0x0000001600007306 */ /* 0x000e240000101400 */
[----:B0-----:R-:W-:-:S05]  /*6fc0*/  F2FP.F16.F32.PACK_AB R0, RZ, R0 ;  /* 0x00000000ff00723e */ /* 0x001fca00000000ff */
[----:B------:R-:W-:Y:S01]  /*6fd0*/  STG.E.U16 desc[UR36][R2.64], R0 ;  /* 0x0000000002007986 */ /* 0x000fe2000c101524 */
[----:B------:R-:W-:Y:S05]  /*6fe0*/  EXIT ;  /* 0x000000000000794d */ /* 0x000fea0003800000 */
.L_x_525:
        /* <DEDUP_REMOVED lines=8> */
[----:B0-----:R-:W-:Y:S01]  /*7070*/  STG.E.64 desc[UR36][R2.64], R22 ;  /* 0x0000001602007986 */ /* 0x001fe2000c101b24 */
[----:B------:R-:W-:Y:S05]  /*7080*/  EXIT ;  /* 0x000000000000794d */ /* 0x000fea0003800000 */
.L_x_528:
[----:B------:R-:W0:Y:S02]  /*7090*/  I2F.S16 R22, R22 ;  /* 0x0000001600167306 */ /* 0x000e240000101400 */
[----:B0-----:R-:W-:-:S04]  /*70a0*/  F2FP.F16.F32.PACK_AB R5, RZ, R22 ;  /* 0x00000016ff05723e */ /* 0x001fc800000000ff */
[----:B------:R-:W-:-:S05]  /*70b0*/  PRMT R5, R5, 0x5410, RZ ;  /* 0x0000541005057816 */ /* 0x000fca00000000ff */
[----:B------:R-:W-:Y:S01]  /*70c0*/  STG.E desc[UR36][R2.64], R5 ;  /* 0x0000000502007986 */ /* 0x000fe2000c101924 */
[----:B------:R-:W-:Y:S05]  /*70d0*/  EXIT ;  /* 0x000000000000794d */ /* 0x000fea0003800000 */
.L_x_527:
[----:B------:R-:W0:Y:S02]  /*70e0*/  I2F.F64.S16 R22, R22 ;  /* 0x0000001600167312 */ /* 0x000e240000101c00 */
[----:B0-----:R-:W-:Y:S01]  /*70f0*/  STG.E.64 desc[UR36][R2.64], R22 ;  /* 0x0000001602007986 */ /* 0x001fe2000c101b24 */
[----:B------:R-:W-:Y:S05]  /*7100*/  EXIT ;  /* 0x000000000000794d */ /* 0x000fea0003800000 */
.L_x_518:
        /* <DEDUP_REMOVED lines=10> */
.L_x_531:
[----:B------:R-:W0:Y:S01]  /*71b0*/  I2F.F64.S16 R4, R22 ;  /* 0x0000001600047312 */ /* 0x000e220000101c00 */
[----:B------:R-:W-:-:S05]  /*71c0*/  CS2R R6, SRZ ;  /* 0x0000000000067805 */ /* 0x000fca000001ff00 */
[----:B0-----:R-:W-:Y:S01]  /*71d0*/  STG.E.128 desc[UR36][R2.64], R4 ;  /* 0x0000000402007986 */ /* 0x001fe2000c101d24 */
[----:B------:R-:W-:Y:S05]  /*71e0*/  EXIT ;  /* 0x000000000000794d */ /* 0x000fea0003800000 */
.L_x_530:
        /* <DEDUP_REMOVED lines=21> */
.L_x_535:
[----:B------:R-:W-:Y:S05]  /*7340*/  BSYNC B0 ;  /* 0x0000000000007941 */ /* 0x000fea0003800000 */
.L_x_534:
[----:B------:R-:W-:-:S05]  /*7350*/  LOP3.LUT R5, R0, R5, RZ, 0xfc, !PT ;  /* 0x0000000500057212 */ /* 0x000fca00078efcff */
[----:B------:R-:W-:Y:S01]  /*7360*/  STG.E.U8 desc[UR36][R2.64], R5 ;  /* 0x0000000502007986 */ /* 0x000fe2000c101124 */
[----:B------:R-:W-:Y:S05]  /*7370*/  EXIT ;  /* 0x000000000000794d */ /* 0x000fea0003800000 */
.L_x_533:
        /* <DEDUP_REMOVED lines=13> */
.L_x_537:
[----:B------:R-:W-:Y:S01]  /*7450*/  IMAD.MOV.U32 R0, RZ, RZ, 0x7f ;  /* 0x0000007fff007424 */ /* 0x000fe200078e00ff */
[----:B------:R-:W-:-:S04]  /*7460*/  ISETP.GT.U32.AND P0, PT, R4, 0x7f800000, PT ;  /* 0x7f8000000400780c */ /* 0x000fc80003f04070 */
[----:B------:R-:W-:-:S09]  /*7470*/  SEL R0, R0, 0x7c, P0 ;  /* 0x0000007c00007807 */ /* 0x000fd20000000000 */
.L_x_538:
[----:B------:R-:W-:Y:S05]  /*7480*/  BSYNC B0 ;  /* 0x0000000000007941 */ /* 0x000fea0003800000 */
.L_x_536:
[----:B------:R-:W-:-:S04]  /*7490*/  LOP3.LUT R4, R5, 0x80000000, RZ, 0xc0, !PT ;  /* 0x8000000005047812 */ /* 0x000fc800078ec0ff */
[----:B------:R-:W-:-:S04]  /*74a0*/  SHF.R.U32.HI R5, RZ, 0x18, R4 ;  /* 0x00000018ff057819 */ /* 0x000fc80000011604 */
[----:B------:R-:W-:-:S05]  /*74b0*/  LOP3.LUT R5, R0, R5, RZ, 0xfc, !PT ;  /* 0x0000000500057212 */ /* 0x000fca00078efcff */
[----:B------:R-:W-:Y:S01]  /*74c0*/  STG.E.U8 desc[UR36][R2.64], R5 ;  /* 0x0000000502007986 */ /* 0x000fe2000c101124 */
[----:B------:R-:W-:Y:S05]  /*74d0*/  EXIT ;  /* 0x000000000000794d */ /* 0x000fea0003800000 */
.L_x_532:
[----:B------:R-:W0:Y:S02]  /*74e0*/  I2F.S16 R0, R22 ;  /* 0x0000001600007306 */ /* 0x000e240000101400 */
[----:B0-----:R-:W-:-:S05]  /*74f0*/  F2FP.BF16.F32.PACK_AB R0, RZ, R0 ;  /* 0x00000000ff00723e */ /* 0x001fca00000010ff */
[----:B------:R-:W-:Y:S01]  /*7500*/  STG.E.U16 desc[UR36][R2.64], R0 ;  /* 0x0000000002007986 */ /* 0x000fe2000c101524 */
[----:B------:R-:W-:Y:S05]  /*7510*/  EXIT ;  /* 0x000000000000794d */ /* 0x000fea0003800000 */
.L_x_529:
        /* <DEDUP_REMOVED lines=10> */
.L_x_541:
        /* <DEDUP_REMOVED lines=13> */
[----:B------:R-:W-:-:S05]  /*7690*/  FADD.FTZ R0, R5, 8192 ;  /* 0x4600000005007421 */ /* 0x000fca0000010000 */
[----:B------:R-:W-:Y:S02]  /*76a0*/  LOP3.LUT P0, R4, R0, 0xff, RZ, 0xc0, !PT ;  /* 0x000000ff00047812 */ /* 0x000fe4000780c0ff */
[----:B------:R-:W-:-:S11]  /*76b0*/  PRMT R0, RZ, 0x7610, R0 ;  /* 0x00007610ff007816 */ /* 0x000fd60000000000 */
[----:B------:R-:W-:Y:S05]  /*76c0*/  @!P0 BRA `(.L_x_543) ;  /* 0x0000000000108947 */ /* 0x000fea0003800000 */
.L_x_544:
[----:B------:R-:W-:-:S04]  /*76d0*/  LOP3.LUT R0, R7, 0x80000000, RZ, 0xc0, !PT ;  /* 0x8000000007007812 */ /* 0x000fc800078ec0ff */
[----:B------:R-:W-:-:S04]  /*76e0*/  SHF.R.U32.HI R5, RZ, 0x18, R0 ;  /* 0x00000018ff057819 */ /* 0x000fc80000011600 */
[----:B------:R-:W-:-:S04]  /*76f0*/  LOP3.LUT R4, R4, R5, RZ, 0xfc, !PT ;  /* 0x0000000504047212 */ /* 0x000fc800078efcff */
[----:B------:R-:W-:-:S07]  /*7700*/  PRMT R0, R4, 0x7610, R0 ;  /* 0x0000761004007816 */ /* 0x000fce0000000000 */
.L_x_543:
[----:B------:R-:W-:Y:S05]  /*7710*/  BSYNC B0 ;  /* 0x0000000000007941 */ /* 0x000fea0003800000 */
.L_x_542:
[----:B------:R-:W-:Y:S01]  /*7720*/  STG.E.U8 desc[UR36][R2.64], R0 ;  /* 0x0000000002007986 */ /* 0x000fe2000c101124 */
[----:B------:R-:W-:Y:S05]  /*7730*/  EXIT ;  /* 0x000000000000794d */ /* 0x000fea0003800000 */
.L_x_540:
        /* <DEDUP_REMOVED lines=17> */
.L_x_547:
[----:B------:R-:W-:-:S04]  /*7850*/  LOP3.LUT R0, R7, 0x80000000, RZ, 0xc0, !PT ;  /* 0x8000000007007812 */ /* 0x000fc800078ec0ff */
[----:B------:R-:W-:-:S04]  /*7860*/  SHF.R.U32.HI R5, RZ, 0x18, R0 ;  /* 0x00000018ff057819 */ /* 0x000fc80000011600 */
[----:B------:R-:W-:-:S04]  /*7870*/  LOP3.LUT R4, R4, R5, RZ, 0xfc, !PT ;  /* 0x0000000504047212 */ /* 0x000fc800078efcff */
[----:B------:R-:W-:-:S07]  /*7880*/  PRMT R0, R4, 0x7610, R0 ;  /* 0x0000761004007816 */ /* 0x000fce0000000000 */
.L_x_546:
[----:B------:R-:W-:Y:S05]  /*7890*/  BSYNC B0 ;  /* 0x0000000000007941 */ /* 0x000fea0003800000 */
.L_x_545:
[----:B------:R-:W-:Y:S01]  /*78a0*/  STG.E.U8 desc[UR36][R2.64], R0 ;  /* 0x0000000002007986 */ /* 0x000fe2000c101124 */
[----:B------:R-:W-:Y:S05]  /*78b0*/  EXIT ;  /* 0x000000000000794d */ /* 0x000fea0003800000 */
.L_x_539:
        /* <DEDUP_REMOVED lines=22> */
.L_x_522:
        /* <DEDUP_REMOVED lines=16> */
.L_x_550:
[----:B------:R-:W-:Y:S05]  /*7b20*/  EXIT ;  /* 0x000000000000794d */ /* 0x000fea0003800000 */
.L_x_549:
[----:B------:R-:W-:-:S05]  /*7b30*/  IMAD.MOV.U32 R23, RZ, RZ, RZ ;  /* 0x000000ffff177224 */ /* 0x000fca00078e00ff */
[----:B------:R-:W-:Y:S01]  /*7b40*/  STG.E.64 desc[UR36][R2.64], R22 ;  /* 0x0000001602007986 */ /* 0x000fe2000c101b24 */
[----:B------:R-:W-:Y:S05]  /*7b50*/  EXIT ;  /* 0x000000000000794d */ /* 0x000fea0003800000 */
.L_x_548:
[----:B------:R-:W-:Y:S01]  /*7b60*/  STG.E desc[UR36][R2.64], R22 ;  /* 0x0000001602007986 */ /* 0x000fe2000c101924 */
[----:B------:R-:W-:Y:S05]  /*7b70*/  EXIT ;  /* 0x000000000000794d */ /* 0x000fea0003800000 */
.L_x_551:
        /* <DEDUP_REMOVED lines=16> */
.L_x_26121:


//--------------------- .text._ZN2at6native18elementwise_kernelILi128ELi4EZNS0_22gpu_kernel_impl_nocastINS0_13AUnaryFunctorIbbbNS0_17BitwiseXorFunctorIbEEEEEEvRNS_18TensorIteratorBaseERKT_EUliE_EEviT1_ --------------------------
	.section	.text._ZN2at6native18elementwise_kernelILi128ELi4EZNS0_22gpu_kernel_impl_nocastINS0_13AUnaryFunctorIbbbNS0_17BitwiseXorFunctorIbEEEEEEvRNS_18TensorIteratorBaseERKT_EUliE_EEviT1_,"ax",@progbits
	.align	128
        .global         _ZN2at6native18elementwise_kernelILi128ELi4EZNS0_22gpu_kernel_impl_nocastINS0_13AUnaryFunctorIbbbNS0_17BitwiseXorFunctorIbEEEEEEvRNS_18TensorIteratorBaseERKT_EUliE_EEviT1_
        .type           _ZN2at6native18elementwise_kernelILi128ELi4EZNS0_22gpu_kernel_impl_nocastINS0_13AUnaryFunctorIbbbNS0_17BitwiseXorFunctorIbEEEEEEvRNS_18TensorIteratorBaseERKT_EUliE_EEviT1_,@function
        .size           _ZN2at6native18elementwise_kernelILi128ELi4EZNS0_22gpu_kernel_impl_nocastINS0_13AUnaryFunctorIbbbNS0_17BitwiseXorFunctorIbEEEEEEvRNS_18TensorIteratorBaseERKT_EUliE_EEviT1_,(.L_x_26122 - _ZN2at6native18elementwise_kernelILi128ELi4EZNS0_22gpu_kernel_impl_nocastINS0_13AUnaryFunctorIbbbNS0_17BitwiseXorFunctorIbEEEEEEvRNS_18TensorIteratorBaseERKT_EUliE_EEviT1_)
        .other          _ZN2at6native18elementwise_kernelILi128ELi4EZNS0_22gpu_kernel_impl_nocastINS0_13AUnaryFunctorIbbbNS0_17BitwiseXorFunctorIbEEEEEEvRNS_18TensorIteratorBaseERKT_EUliE_EEviT1_,@"STO_CUDA_ENTRY STV_DEFAULT"
_ZN2at6native18elementwise_kernelILi128ELi4EZNS0_22gpu_kernel_impl_nocastINS0_13AUnaryFunctorIbbbNS0_17BitwiseXorFunctorIbEEEEEEvRNS_18TensorIteratorBaseERKT_EUliE_EEviT1_:
.text._ZN2at6native18elementwise_kernelILi128ELi4EZNS0_22gpu_kernel_impl_nocastINS0_13AUnaryFunctorIbbbNS0_17BitwiseXorFunctorIbEEEEEEvRNS_18TensorIteratorBaseERKT_EUliE_EEviT1_:
[----:B------:R-:W-:Y:S01]  /*0000*/  LDC R1, c[0x0][0x28] ;  /* 0x00000a00ff017b82 */ /* 0x000fe20000000800 */
[----:B------:R-:W0:Y:S01]  /*0010*/  S2R R0, SR_CTAID.X ;  /* 0x0000000000007919 */ /* 0x000e220000002500 */
[----:B------:R-:W-:Y:S01]  /*0020*/  ULDC UR8, c[0x0][0x210] ;  /* 0x0000840000087ab9 */ /* 0x000fe20000000800 */
[----:B------:R-:W-:Y:S01]  /*0030*/  ULDC.64 UR6, c[0x0][0x208] ;  /* 0x0000820000067ab9 */ /* 0x000fe20000000a00 */
[----:B------:R-:W-:Y:S01]  /*0040*/  ULDC.U8 UR5, c[0x0][0x421] ;  /* 0x0001084000057ab9 */ /* 0x000fe20000000000 */
[----:B------:R-:W0:Y:S01]  /*0050*/  S2R R3, SR_TID.X ;  /* 0x0000000000037919 */ /* 0x000e220000002100 */
[----:B------:R-:W-:Y:S01]  /*0060*/  BSSY B0, `(.L_x_552) ;  /* 0x0000140000007945 */ /* 0x000fe20003800000 */
[----:B0-----:R-:W-:-:S04]  /*0070*/  LEA R0, R0, R3, 0x9 ;  /* 0x0000000300007211 */ /* 0x001fc800078e48ff */
[----:B------:R-:W-:-:S13]  /*0080*/  ISETP.GE.AND P0, PT, R0, UR8, PT ;  /* 0x0000000800007c0c */ /* 0x000fda000bf06270 */
[----:B------:R-:W-:Y:S05]  /*0090*/  @P0 BRA `(.L_x_553) ;  /* 0x0000001000f00947 */ /* 0x000fea0003800000 */
[----:B------:R-:W0:Y:S01]  /*00a0*/  LDC R8, c[0x0][0x218] ;  /* 0x00008600ff087b82 */ /* 0x000e220000000800 */
[----:B------:R-:W-:Y:S02]  /*00b0*/  CS2R R2, SRZ ;  /* 0x0000000000027805 */ /* 0x000fe4000001ff00 */
[----:B0-----:R-:W-:-:S13]  /*00c0*/  ISETP.NE.AND P0, PT, R8, RZ, PT ;  /* 0x000000ff0800720c */ /* 0x001fda0003f05270 */
[----:B------:R-:W-:Y:S05]  /*00d0*/  @!P0 BRA `(.L_x_554) ;  /* 0x0000001000a88947 */ /* 0x000fea0003800000 */
[----:B------:R-:W-:Y:S01]  /*00e0*/  HFMA2.MMA R2, -RZ, RZ, 0, 0 ;  /* 0x00000000ff027435 */ /* 0x000fe200000001ff */
[----:B------:R-:W-:Y:S01]  /*00f0*/  MOV R3, R0 ;  /* 0x0000000000037202 */ /* 0x000fe20000000f00 */
[----:B------:R-:W-:Y:S01]  /*0100*/  ULDC.64 UR10, c[0x0][0x220] ;  /* 0x00008800000a7ab9 */ /* 0x000fe20000000a00 */
[----:B------:R-:W-:Y:S01]  /*0110*/  ISETP.NE.AND P0, PT, R8, 0x1, PT ;  /* 0x000000010800780c */ /* 0x000fe20003f05270 */
[----:B------:R-:W-:-:S06]  /*0120*/  ULDC UR4, c[0x0][0x21c] ;  /* 0x0000870000047ab9 */ /* 0x000fcc0000000800 */
[----:B------:R-:W-:-:S05]  /*0130*/  IMAD.HI.U32 R4, R0, UR10, R2 ;  /* 0x0000000a00047c27 */ /* 0x000fca000f8e0002 */
[----:B------:R-:W-:Y:S01]  /*0140*/  SHF.R.U32.HI R5, RZ, UR11, R4 ;  /* 0x0000000bff057c19 */ /* 0x000fe20008011604 */
[----:B------:R-:W-:-:S03]  /*0150*/  ULDC.64 UR10, c[0x0][0x348] ;  /* 0x0000d200000a7ab9 */ /* 0x000fc60000000a00 */
[----:B------:R-:W-:-:S05]  /*0160*/  IADD3 R3, -R5, RZ, RZ ;  /* 0x000000ff05037210 */ /* 0x000fca0007ffe1ff */
[----:B------:R-:W-:-:S04]  /*0170*/  IMAD R2, R3, UR4, R0 ;  /* 0x0000000403027c24 */ /* 0x000fc8000f8e0200 */
[C---:B------:R-:W-:Y:S02]  /*0180*/  IMAD R3, R2.reuse, UR10, RZ ;  /* 0x0000000a02037c24 */ /* 0x040fe4000f8e02ff */
[----:B------:R-:W-:Y:S01]  /*0190*/  IMAD R2, R2, UR11, RZ ;  /* 0x0000000b02027c24 */ /* 0x000fe2000f8e02ff */
[----:B------:R-:W-:Y:S06]  /*01a0*/  @!P0 BRA `(.L_x_554) ;  /* 0x0000001000748947 */ /* 0x000fec0003800000 */
[----:B------:R-:W-:Y:S01]  /*01b0*/  MOV R4, RZ ;  /* 0x000000ff00047202 */ /* 0x000fe20000000f00 */
[----:B------:R-:W-:Y:S01]  /*01c0*/  ULDC.64 UR10, c[0x0][0x228] ;  /* 0x00008a00000a7ab9 */ /* 0x000fe20000000a00 */
[----:B------:R-:W-:Y:S01]  /*01d0*/  ULDC UR4, c[0x0][0x230] ;  /* 0x00008c0000047ab9 */ /* 0x000fe20000000800 */
[----:B------:R-:W-:Y:S02]  /*01e0*/  ISETP.NE.AND P0, PT, R8, 0x2, PT ;  /* 0x000000020800780c */ /* 0x000fe40003f05270 */
[----:B------:R-:W-:-:S05]  /*01f0*/  IMAD.HI.U32 R6, R5, UR11, R4 ;  /* 0x0000000b05067c27 */ /* 0x000fca000f8e0004 */
[----:B------:R-:W-:-:S04]  /*0200*/  SHF.R.U32.HI R7, RZ, UR4, R6 ;  /* 0x00000004ff077c19 */ /* 0x000fc80008011606 */
[----:B------:R-:W-:-:S05]  /*0210*/  IADD3 R4, -R7, RZ, RZ ;  /* 0x000000ff07047210 */ /* 0x000fca0007ffe1ff */
[----:B------:R-:W-:Y:S01]  /*0220*/  IMAD R4, R4, UR10, R5 ;  /* 0x0000000a04047c24 */ /* 0x000fe2000f8e0205 */
[----:B------:R-:W-:-:S03]  /*0230*/  ULDC.64 UR10, c[0x0][0x350] ;  /* 0x0000d400000a7ab9 */ /* 0x000fc60000000a00 */
[C---:B------:R-:W-:Y:S02]  /*0240*/  IMAD R3, R4.reuse, UR10, R3 ;  /* 0x0000000a04037c24 */ /* 0x040fe4000f8e0203 */
[----:B------:R-:W-:Y:S01]  /*0250*/  IMAD R2, R4, UR11, R2 ;  /* 0x0000000b04027c24 */ /* 0x000fe2000f8e0202 */
[----:B------:R-:W-:Y:S06]  /*0260*/  @!P0 BRA `(.L_x_554) ;  /* 0x0000001000448947 */ /* 0x000fec0003800000 */
[----:B------:R-:W-:Y:S01]  /*0270*/  HFMA2.MMA R6, -RZ, RZ, 0, 0 ;  /* 0x00000000ff067435 */ /* 0x000fe200000001ff */
[----:B------:R-:W-:Y:S01]  /*0280*/  ULDC.64 UR10, c[0x0][0x238] ;  /* 0x00008e00000a7ab9 */ /* 0x000fe20000000a00 */
[----:B------:R-:W-:Y:S01]  /*0290*/  ISETP.NE.AND P0, PT, R8, 0x3, PT ;  /* 0x000000030800780c */ /* 0x000fe20003f05270 */
[----:B------:R-:W-:-:S07]  /*02a0*/  ULDC UR4, c[0x0][0x234] ;  /* 0x00008d0000047ab9 */ /* 0x000fce0000000800 */
[----:B------:R-:W-:-:S05]  /*02b0*/  IMAD.HI.U32 R4, R7, UR10, R6 ;  /* 0x0000000a07047c27 */ /* 0x000fca000f8e0006 */
[----:B------:R-:W-:Y:S01]  /*02c0*/  SHF.R.U32.HI R5, RZ, UR11, R4 ;  /* 0x0000000bff057c19 */ /* 0x000fe20008011604 */
[----:B------:R-:W-:-:S03]  /*02d0*/  ULDC.64 UR10, c[0x0][0x358] ;  /* 0x0000d600000a7ab9 */ /* 0x000fc60000000a00 */
[----:B------:R-:W-:-:S05]  /*02e0*/  IADD3 R6, -R5, RZ, RZ ;  /* 0x000000ff05067210 */ /* 0x000fca0007ffe1ff */
[----:B------:R-:W-:-:S04]  /*02f0*/  IMAD R6, R6, UR4, R7 ;  /* 0x0000000406067c24 */ /* 0x000fc8000f8e0207 */
        /* <DEDUP_REMOVED lines=15> */
[----:B------:R-:W-:Y:S01]  /*03f0*/  MOV R6, RZ ;  /* 0x000000ff00067202 */ /* 0x000fe20000000f00 */
[----:B------:R-:W-:Y:S01]  /*0400*/  ULDC.64 UR10, c[0x0][0x250] ;  /* 0x00009400000a7ab9 */ /* 0x000fe20000000a00 */
[----:B------:R-:W-:Y:S01]  /*0410*/  ISETP.NE.AND P0, PT, R8, 0x5, PT ;  /* 0x000000050800780c */ /* 0x000fe20003f05270 */
[----:B------:R-:W-:Y:S02]  /*0420*/  ULDC UR4, c[0x0][0x24c] ;  /* 0x0000930000047ab9 */ /* 0x000fe40000000800 */
        /* <DEDUP_REMOVED lines=8> */
[----:B------:R-:W-:Y:S01]  /*04b0*/  HFMA2.MMA R4, -RZ, RZ, 0, 0 ;  /* 0x00000000ff047435 */ /* 0x000fe200000001ff */
[----:B------:R-:W-:Y:S01]  /*04c0*/  ULDC.64 UR10, c[0x0][0x258] ;  /* 0x00009600000a7ab9 */ /* 0x000fe20000000a00 */
[----:B------:R-:W-:Y:S01]  /*04d0*/  ULDC UR4, c[0x0][0x260] ;  /* 0x0000980000047ab9 */ /* 0x000fe20000000800 */
[----:B------:R-:W-:-:S07]  /*04e0*/  ISETP.NE.AND P0, PT, R8, 0x6, PT ;  /* 0x000000060800780c */ /* 0x000fce0003f05270 */
        /* <DEDUP_REMOVED lines=212> */
[----:B------:R-:W-:Y:S01]  /*1230*/  ISETP.NE.AND P0, PT, R8, 0x18, PT ;  /* 0x000000180800780c */ /* 0x000fe20003f05270 */
[----:B------:R-:W-:Y:S01]  /*1240*/  IMAD.MOV.U32 R4, RZ, RZ, RZ ;  /* 0x000000ffff047224 */ /* 0x000fe200078e00ff */
[----:B------:R-:W-:Y:S01]  /*1250*/  ULDC.64 UR10, c[0x0][0x330] ;  /* 0x0000cc00000a7ab9 */ /* 0x000fe20000000a00 */
[----:B------:R-:W-:Y:S02]  /*1260*/  ULDC UR4, c[0x0][0x338] ;  /* 0x0000ce0000047ab9 */ /* 0x000fe40000000800 */
[----:B------:R-:W-:-:S05]  /*1270*/  IMAD.HI.U32 R8, R5, UR11, R4 ;  /* 0x0000000b05087c27 */ /* 0x000fca000f8e0004 */
[----:B------:R-:W-:-:S03]  /*1280*/  SHF.R.U32.HI R9, RZ, UR4, R8 ;  /* 0x00000004ff097c19 */ /* 0x000fc60008011608 */
[----:B------:R-:W0:Y:S01]  /*1290*/  @P0 LDC.64 R12, c[0x0][0x340] ;  /* 0x0000d000ff0c0b82 */ /* 0x000e220000000a00 */
[----:B------:R-:W-:Y:S02]  /*12a0*/  @P0 MOV R8, RZ ;  /* 0x000000ff00080202 */ /* 0x000fe40000000f00 */
[----:B------:R-:W-:-:S05]  /*12b0*/  IADD3 R11, -R9, RZ, RZ ;  /* 0x000000ff090b7210 */ /* 0x000fca0007ffe1ff */
[----:B------:R-:W1:Y:S08]  /*12c0*/  @P0 LDC R15, c[0x0][0x33c] ;  /* 0x0000cf00ff0f0b82 */ /* 0x000e700000000800 */
[----:B------:R-:W2:Y:S01]  /*12d0*/  @P0 LDC.64 R6, c[0x0][0x408] ;  /* 0x00010200ff060b82 */ /* 0x000ea20000000a00 */
[----:B0-----:R-:W-:-:S05]  /*12e0*/  @P0 IMAD.HI.U32 R4, R9, R12, R8 ;  /* 0x0000000c09040227 */ /* 0x001fca00078e0008 */
[----:B------:R-:W-:Y:S01]  /*12f0*/  @P0 SHF.R.U32.HI R8, RZ, R13, R4 ;  /* 0x0000000dff080219 */ /* 0x000fe20000011604 */
[----:B------:R-:W-:Y:S01]  /*1300*/  IMAD R4, R11, UR10, R5 ;  /* 0x0000000a0b047c24 */ /* 0x000fe2000f8e0205 */
[----:B------:R-:W-:Y:S02]  /*1310*/  ULDC.64 UR10, c[0x0][0x400] ;  /* 0x00010000000a7ab9 */ /* 0x000fe40000000a00 */
[----:B------:R-:W-:Y:S01]  /*1320*/  @P0 IADD3 R8, -R8, RZ, RZ ;  /* 0x000000ff08080210 */ /* 0x000fe20007ffe1ff */
[C---:B------:R-:W-:Y:S02]  /*1330*/  IMAD R3, R4.reuse, UR10, R3 ;  /* 0x0000000a04037c24 */ /* 0x040fe4000f8e0203 */
[----:B------:R-:W-:Y:S02]  /*1340*/  IMAD R2, R4, UR11, R2 ;  /* 0x0000000b04027c24 */ /* 0x000fe4000f8e0202 */
[----:B-1----:R-:W-:-:S04]  /*1350*/  @P0 IMAD R8, R8, R15, R9 ;  /* 0x0000000f08080224 */ /* 0x002fc800078e0209 */
[C---:B--2---:R-:W-:Y:S02]  /*1360*/  @P0 IMAD R3, R8.reuse, R6, R3 ;  /* 0x0000000608030224 */ /* 0x044fe400078e0203 */
[----:B------:R-:W-:-:S07]  /*1370*/  @P0 IMAD R2, R8, R7, R2 ;  /* 0x0000000708020224 */ /* 0x000fce00078e0202 */
.L_x_554:
[----:B------:R-:W-:Y:S02]  /*1380*/  ULDC.64 UR10, c[0x0][0x418] ;  /* 0x00010600000a7ab9 */ /* 0x000fe40000000a00 */
[----:B------:R-:W-:-:S04]  /*1390*/  IADD3 R4, P0, R2, UR10, RZ ;  /* 0x0000000a02047c10 */ /* 0x000fc8000ff1e0ff */
[----:B------:R-:W-:Y:S01]  /*13a0*/  IADD3.X R5, RZ, UR11, RZ, P0, !PT ;  /* 0x0000000bff057c10 */ /* 0x000fe200087fe4ff */
[----:B------:R-:W-:Y:S01]  /*13b0*/  UPRMT UR4, UR5, 0x9910, URZ ;  /* 0x0000991005047896 */ /* 0x000fe2000800003f */
[----:B------:R-:W-:-:S03]  /*13c0*/  ULDC.64 UR10, c[0x0][0x410] ;  /* 0x00010400000a7ab9 */ /* 0x000fc60000000a00 */
[----:B------:R-:W2:Y:S01]  /*13d0*/  LDG.E.U8 R4, desc[UR6][R4.64] ;  /* 0x0000000604047981 */ /* 0x000ea2000c1e1100 */
[----:B------:R-:W-:Y:S02]  /*13e0*/  IADD3 R2, P1, R3, UR10, RZ ;  /* 0x0000000a03027c10 */ /* 0x000fe4000ff3e0ff */
[----:B------:R-:W-:Y:S02]  /*13f0*/  IADD3 R0, R0, 0x80, RZ ;  /* 0x0000008000007810 */ /* 0x000fe40007ffe0ff */
[----:B------:R-:W-:Y:S02]  /*1400*/  IADD3.X R3, RZ, UR11, RZ, P1, !PT ;  /* 0x0000000bff037c10 */ /* 0x000fe40008ffe4ff */
[----:B--2---:R-:W-:-:S04]  /*1410*/  ISETP.NE.AND P0, PT, R4, RZ, PT ;  /* 0x000000ff0400720c */ /* 0x004fc80003f05270 */
[----:B------:R-:W-:-:S04]  /*1420*/  SEL R6, RZ, 0x1, !P0 ;  /* 0x00000001ff067807 */ /* 0x000fc80004000000 */
[----:B------:R-:W-:-:S04]  /*1430*/  ISETP.NE.AND P0, PT, R6, UR4, PT ;  /* 0x0000000406007c0c */ /* 0x000fc8000bf05270 */
[----:B------:R-:W-:-:S05]  /*1440*/  SEL R7, RZ, 0x1, !P0 ;  /* 0x00000001ff077807 */ /* 0x000fca0004000000 */
[----:B------:R0:W-:Y:S04]  /*1450*/  STG.E.U8 desc[UR6][R2.64], R7 ;  /* 0x0000000702007986 */ /* 0x0001e8000c101106 */
.L_x_553:
[----:B------:R-:W-:Y:S05]  /*1460*/  BSYNC B0 ;  /* 0x0000000000007941 */ /* 0x000fea0003800000 */
.L_x_552:
[----:B------:R-:W-:Y:S01]  /*1470*/  ISETP.GE.AND P0, PT, R0, UR8, PT ;  /* 0x0000000800007c0c */ /* 0x000fe2000bf06270 */
[----:B------:R-:W-:-:S12]  /*1480*/  BSSY B0, `(.L_x_555) ;  /* 0x000027c000007945 */ /* 0x000fd80003800000 */
[----:B------:R-:W-:Y:S05]  /*1490*/  @P0 BRA `(.L_x_556) ;  /* 0x0000002400e80947 */ /* 0x000fea0003800000 */
[----:B------:R-:W1:Y:S01]  /*14a0*/  LDC R8, c[0x0][0x218] ;  /* 0x00008600ff087b82 */ /* 0x000e620000000800 */
[----:B0-----:R-:W-:Y:S02]  /*14b0*/  CS2R R2, SRZ ;  /* 0x0000000000027805 */ /* 0x001fe4000001ff00 */
[----:B-1----:R-:W-:-:S13]  /*14c0*/  ISETP.NE.AND P0, PT, R8, RZ, PT ;  /* 0x000000ff0800720c */ /* 0x002fda0003f05270 */
[----:B------:R-:W-:Y:S05]  /*14d0*/  @!P0 BRA `(.L_x_557) ;  /* 0x0000001000a88947 */ /* 0x000fea0003800000 */
[----:B------:R-:W-:Y:S01]  /*14e0*/  HFMA2.MMA R2, -RZ, RZ, 0, 0 ;  /* 0x00000000ff027435 */ /* 0x000fe200000001ff */
[----:B------:R-:W-:Y:S01]  /*14f0*/  IMAD.MOV.U32 R3, RZ, RZ, R0 ;  /* 0x000000ffff037224 */ /* 0x000fe200078e0000 */
        /* <DEDUP_REMOVED lines=47> */
[----:B------:R-:W-:Y:S01]  /*17f0*/  IMAD.MOV.U32 R6, RZ, RZ, RZ ;  /* 0x000000ffff067224 */ /* 0x000fe200078e00ff */
[----:B------:R-:W-:Y:S01]  /*1800*/  ULDC.64 UR10, c[0x0][0x250] ;  /* 0x00009400000a7ab9 */ /* 0x000fe20000000a00 */
[----:B------:R-:W-:Y:S01]  /*1810*/  ISETP.NE.AND P0, PT, R8, 0x5, PT ;  /* 0x000000050800780c */ /* 0x000fe20003f05270 */
[----:B------:R-:W-:Y:S01]  /*1820*/  ULDC UR4, c[0x0][0x24c] ;  /* 0x0000930000047ab9 */ /* 0x000fe20000000800 */
        /* <DEDUP_REMOVED lines=205> */
[----:B------:R-:W-:-:S05]  /*2500*/  SHF.R.U32.HI R7, RZ, UR4, R6 ;  /* 0x00000004ff077c19 */ /* 0x000fca0008011606 */
[----:B------:R-:W-:-:S04]  /*2510*/  IMAD.MOV R4, RZ, RZ, -R7 ;  /* 0x000000ffff047224 */ /* 0x000fc800078e0a07 */
        /* <DEDUP_REMOVED lines=18> */
[----:B------:R-:W-:Y:S01]  /*2640*/  ULDC.64 UR10, c[0x0][0x330] ;  /* 0x0000cc00000a7ab9 */ /* 0x000fe20000000a00 */
[----:B------:R-:W-:Y:S01]  /*2650*/  MOV R4, RZ ;  /* 0x000000ff00047202 */ /* 0x000fe20000000f00 */
[----:B------:R-:W-:-:S04]  /*2660*/  ULDC UR4, c[0x0][0x338] ;  /* 0x0000ce0000047ab9 */ /* 0x000fc80000000800 */
[----:B------:R-:W-:-:S05]  /*2670*/  IMAD.HI.U32 R8, R5, UR11, R4 ;  /* 0x0000000b05087c27 */ /* 0x000fca000f8e0004 */
[----:B------:R-:W-:Y:S01]  /*2680*/  SHF.R.U32.HI R9, RZ, UR4, R8 ;  /* 0x00000004ff097c19 */ /* 0x000fe20008011608 */
        /* <DEDUP_REMOVED lines=15> */
.L_x_557:
[----:B------:R-:W-:Y:S02]  /*2780*/  ULDC.64 UR10, c[0x0][0x418] ;  /* 0x00010600000a7ab9 */ /* 0x000fe40000000a00 */
[----:B------:R-:W-:-:S04]  /*2790*/  IADD3 R4, P0, R2, UR10, RZ ;  /* 0x0000000a02047c10 */ /* 0x000fc8000ff1e0ff */
[----:B------:R-:W-:Y:S01]  /*27a0*/  IADD3.X R5, RZ, UR11, RZ, P0, !PT ;  /* 0x0000000bff057c10 */ /* 0x000fe200087fe4ff */
[----:B------:R-:W-:Y:S01]  /*27b0*/  UPRMT UR4, UR5, 0x9910, URZ ;  /* 0x0000991005047896 */ /* 0x000fe2000800003f */
[----:B------:R-:W-:-:S03]  /*27c0*/  ULDC.64 UR10, c[0x0][0x410] ;  /* 0x00010400000a7ab9 */ /* 0x000fc60000000a00 */
[----:B------:R-:W2:Y:S01]  /*27d0*/  LDG.E.U8 R4, desc[UR6][R4.64] ;  /* 0x0000000604047981 */ /* 0x000ea2000c1e1100 */
[----:B------:R-:W-:Y:S01]  /*27e0*/  IADD3 R2, P1, R3, UR10, RZ ;  /* 0x0000000a03027c10 */ /* 0x000fe2000ff3e0ff */
[----:B------:R-:W-:-:S03]  /*27f0*/  VIADD R0, R0, 0x80 ;  /* 0x0000008000007836 */ /* 0x000fc60000000000 */
[----:B------:R-:W-:Y:S02]  /*2800*/  IADD3.X R3, RZ, UR11, RZ, P1, !PT ;  /* 0x0000000bff037c10 */ /* 0x000fe40008ffe4ff */
[----:B--2---:R-:W-:-:S04]  /*2810*/  ISETP.NE.AND P0, PT, R4, RZ, PT ;  /* 0x000000ff0400720c */ /* 0x004fc80003f05270 */
[----:B------:R-:W-:-:S04]  /*2820*/  SEL R6, RZ, 0x1, !P0 ;  /* 0x00000001ff067807 */ /* 0x000fc80004000000 */
[----:B------:R-:W-:-:S04]  /*2830*/  ISETP.NE.AND P0, PT, R6, UR4, PT ;  /* 0x0000000406007c0c */ /* 0x000fc8000bf05270 */
[----:B------:R-:W-:Y:S02]  /*2840*/  SEL R7, RZ, 0x1, !P0 ;  /* 0x00000001ff077807 */ /* 0x000fe40004000000 */
[----:B------:R-:W-:-:S03]  /*2850*/  ISETP.GE.AND P0, PT, R0, UR8, PT ;  /* 0x0000000800007c0c */ /* 0x000fc6000bf06270 */
[----:B------:R1:W-:Y:S10]  /*2860*/  STG.E.U8 desc[UR6][R2.64], R7 ;  /* 0x0000000702007986 */ /* 0x0003f4000c101106 */
[----:B------:R-:W-:Y:S05]  /*2870*/  @P0 BRA `(.L_x_556) ;  /* 0x0000001000f00947 */ /* 0x000fea0003800000 */
[----:B------:R-:W0:Y:S01]  /*2880*/  LDC R8, c[0x0][0x218] ;  /* 0x00008600ff087b82 */ /* 0x000e220000000800 */
[----:B-1----:R-:W-:Y:S02]  /*2890*/  CS2R R2, SRZ ;  /* 0x0000000000027805 */ /* 0x002fe4000001ff00 */
[----:B0-----:R-:W-:-:S13]  /*28a0*/  ISETP.NE.AND P0, PT, R8, RZ, PT ;  /* 0x000000ff0800720c */ /* 0x001fda0003f05270 */
[----:B------:R-:W-:Y:S05]  /*28b0*/  @!P0 BRA `(.L_x_558) ;  /* 0x0000001000a88947 */ /* 0x000fea0003800000 */
[----:B------:R-:W-:Y:S01]  /*28c0*/  MOV R2, RZ ;  /* 0x000000ff00027202 */ /* 0x000fe20000000f00 */
[----:B------:R-:W-:Y:S01]  /*28d0*/  ULDC.64 UR10, c[0x0][0x220] ;  /* 0x00008800000a7ab9 */ /* 0x000fe20000000a00 */
[----:B------:R-:W-:Y:S01]  /*28e0*/  MOV R3, R0 ;  /* 0x0000000000037202 */ /* 0x000fe20000000f00 */
[----:B------:R-:W-:Y:S01]  /*28f0*/  ULDC UR4, c[0x0][0x21c] ;  /* 0x0000870000047ab9 */ /* 0x000fe20000000800 */
[----:B------:R-:W-:Y:S01]  /*2900*/  ISETP.NE.AND P0, PT, R8, 0x1, PT ;  /* 0x000000010800780c */ /* 0x000fe20003f05270 */
        /* <DEDUP_REMOVED lines=293> */
.L_x_558:
        /* <DEDUP_REMOVED lines=12> */
[----:B------:R-:W-:-:S05]  /*3c20*/  SEL R7, RZ, 0x1, !P0 ;  /* 0x00000001ff077807 */ /* 0x000fca0004000000 */
[----:B------:R2:W-:Y:S04]  /*3c30*/  STG.E.U8 desc[UR6][R2.64], R7 ;  /* 0x0000000702007986 */ /* 0x0005e8000c101106 */
.L_x_556:
[----:B------:R-:W-:Y:S05]  /*3c40*/  BSYNC B0 ;  /* 0x0000000000007941 */ /* 0x000fea0003800000 */
.L_x_555:
[----:B------:R-:W-:-:S13]  /*3c50*/  ISETP.GE.AND P0, PT, R0, UR8, PT ;  /* 0x0000000800007c0c */ /* 0x000fda000bf06270 */
[----:B------:R-:W-:Y:S05]  /*3c60*/  @P0 EXIT ;  /* 0x000000000000094d */ /* 0x000fea0003800000 */
[----:B------:R-:W3:Y:S01]  /*3c70*/  LDC R8, c[0x0][0x218] ;  /* 0x00008600ff087b82 */ /* 0x000ee20000000800 */
[----:B012---:R-:W-:Y:S02]  /*3c80*/  CS2R R2, SRZ ;  /* 0x0000000000027805 */ /* 0x007fe4000001ff00 */
[----:B---3--:R-:W-:-:S13]  /*3c90*/  ISETP.NE.AND P0, PT, R8, RZ, PT ;  /* 0x000000ff0800720c */ /* 0x008fda0003f05270 */
        /* <DEDUP_REMOVED lines=287> */
[----:B------:R-:W1:Y:S01]  /*4e90*/  @P0 LDC R11, c[0x0][0x33c] ;  /* 0x0000cf00ff0b0b82 */ /* 0x000e620000000800 */
[----:B------:R-:W-:Y:S01]  /*4ea0*/  IMAD R4, R4, UR8, R5 ;  /* 0x0000000804047c24 */ /* 0x000fe2000f8e0205 */
[----:B------:R-:W-:-:S03]  /*4eb0*/  ULDC.64 UR8, c[0x0][0x400] ;  /* 0x0001000000087ab9 */ /* 0x000fc60000000a00 */
[C---:B------:R-:W-:Y:S02]  /*4ec0*/  IMAD R3, R4.reuse, UR8, R3 ;  /* 0x0000000804037c24 */ /* 0x040fe4000f8e0203 */
[----:B------:R-:W-:Y:S01]  /*4ed0*/  IMAD R2, R4, UR9, R2 ;  /* 0x0000000904027c24 */ /* 0x000fe2000f8e0202 */
[----:B------:R-:W2:Y:S01]  /*4ee0*/  @P0 LDC.64 R12, c[0x0][0x408] ;  /* 0x00010200ff0c0b82 */ /* 0x000ea20000000a00 */
[----:B0-----:R-:W-:-:S05]  /*4ef0*/  @P0 IMAD.HI.U32 R0, R7, R8, R6 ;  /* 0x0000000807000227 */ /* 0x001fca00078e0006 */
[----:B------:R-:W-:-:S04]  /*4f00*/  @P0 SHF.R.U32.HI R0, RZ, R9, R0 ;  /* 0x00000009ff000219 */ /* 0x000fc80000011600 */
[----:B------:R-:W-:-:S05]  /*4f10*/  @P0 IADD3 R6, -R0, RZ, RZ ;  /* 0x000000ff00060210 */ /* 0x000fca0007ffe1ff */
[----:B-1----:R-:W-:-:S04]  /*4f20*/  @P0 IMAD R6, R11, R6, R7 ;  /* 0x000000060b060224 */ /* 0x002fc800078e0207 */
[C---:B--2---:R-:W-:Y:S02]  /*4f30*/  @P0 IMAD R3, R6.reuse, R12, R3 ;  /* 0x0000000c06030224 */ /* 0x044fe400078e0203 */
[----:B------:R-:W-:-:S07]  /*4f40*/  @P0 IMAD R2, R6, R13, R2 ;  /* 0x0000000d06020224 */ /* 0x000fce00078e0202 */
.L_x_559:
[----:B------:R-:W-:Y:S02]  /*4f50*/  ULDC.64 UR8, c[0x0][0x418] ;  /* 0x0001060000087ab9 */ /* 0x000fe40000000a00 */
[----:B------:R-:W-:-:S04]  /*4f60*/  IADD3 R4, P0, R2, UR8, RZ ;  /* 0x0000000802047c10 */ /* 0x000fc8000ff1e0ff */
[----:B------:R-:W-:Y:S01]  /*4f70*/  IADD3.X R5, RZ, UR9, RZ, P0, !PT ;  /* 0x00000009ff057c10 */ /* 0x000fe200087fe4ff */
[----:B------:R-:W-:Y:S01]  /*4f80*/  UPRMT UR4, UR5, 0x9910, URZ ;  /* 0x0000991005047896 */ /* 0x000fe2000800003f */
[----:B------:R-:W-:-:S03]  /*4f90*/  ULDC.64 UR8, c[0x0][0x410] ;  /* 0x0001040000087ab9 */ /* 0x000fc60000000a00 */
[----:B------:R-:W2:Y:S01]  /*4fa0*/  LDG.E.U8 R4, desc[UR6][R4.64] ;  /* 0x0000000604047981 */ /* 0x000ea2000c1e1100 */
[----:B------:R-:W-:-:S04]  /*4fb0*/  IADD3 R2, P1, R3, UR8, RZ ;  /* 0x0000000803027c10 */ /* 0x000fc8000ff3e0ff */
[----:B------:R-:W-:Y:S02]  /*4fc0*/  IADD3.X R3, RZ, UR9, RZ, P1, !PT ;  /* 0x00000009ff037c10 */ /* 0x000fe40008ffe4ff */
[----:B--2---:R-:W-:-:S04]  /*4fd0*/  ISETP.NE.AND P0, PT, R4, RZ, PT ;  /* 0x000000ff0400720c */ /* 0x004fc80003f05270 */
[----:B------:R-:W-:-:S04]  /*4fe0*/  SEL R0, RZ, 0x1, !P0 ;  /* 0x00000001ff007807 */ /* 0x000fc80004000000 */
[----:B------:R-:W-:-:S04]  /*4ff0*/  ISETP.NE.AND P0, PT, R0, UR4, PT ;  /* 0x0000000400007c0c */ /* 0x000fc8000bf05270 */
[----:B------:R-:W-:-:S05]  /*5000*/  SEL R7, RZ, 0x1, !P0 ;  /* 0x00000001ff077807 */ /* 0x000fca0004000000 */
[----:B------:R-:W-:Y:S01]  /*5010*/  STG.E.U8 desc[UR6][R2.64], R7 ;  /* 0x0000000702007986 */ /* 0x000fe2000c101106 */
[----:B------:R-:W-:Y:S05]  /*5020*/  EXIT ;  /* 0x000000000000794d */ /* 0x000fea0003800000 */
.L_x_560:
        /* <DEDUP_REMOVED lines=13> */
.L_x_26122:


//--------------------- .text._ZN2at6native27unrolled_elementwise_kernelINS0_13AUnaryFunctorIbbbNS0_17BitwiseXorFunctorIbEEEESt5arrayIPcLm2EELi4E23TrivialOffsetCalculatorILi1EjESA_NS0_6memory15LoadWithoutCastENSB_16StoreWithoutCastEEEviT_T0_T2_T3_T4_T5_ --------------------------
	.section	.text._ZN2at6native27unrolled_elementwise_kernelINS0_13AUnaryFunctorIbbbNS0_17BitwiseXorFunctorIbEEEESt5arrayIPcLm2EELi4E23TrivialOffsetCalculatorILi1EjESA_NS0_6memory15LoadWithoutCastENSB_16StoreWithoutCastEEEviT_T0_T2_T3_T4_T5_,"ax",@progbits
	.align	128
        .global         _ZN2at6native27unrolled_elementwise_kernelINS0_13AUnaryFunctorIbbbNS0_17BitwiseXorFunctorIbEEEESt5arrayIPcLm2EELi4E23TrivialOffsetCalculatorILi1EjESA_NS0_6memory15LoadWithoutCastENSB_16StoreWithoutCastEEEviT_T0_T2_T3_T4_T5_
        .type           _ZN2at6native27unrolled_elementwise_kernelINS0_13AUnaryFunctorIbbbNS0_17BitwiseXorFunctorIbEEEESt5arrayIPcLm2EELi4E23TrivialOffsetCalculatorILi1EjESA_NS0_6memory15LoadWithoutCastENSB_16StoreWithoutCastEEEviT_T0_T2_T3_T4_T5_,@function
        .size           _ZN2at6native27unrolled_elementwise_kernelINS0_13AUnaryFunctorIbbbNS0_17BitwiseXorFunctorIbEEEESt5arrayIPcLm2EELi4E23TrivialOffsetCalculatorILi1EjESA_NS0_6memory15LoadWithoutCastENSB_16StoreWithoutCastEEEviT_T0_T2_T3_T4_T5_,(.L_x_26123 - _ZN2at6native27unrolled_elementwise_kernelINS0_13AUnaryFunctorIbbbNS0_17BitwiseXorFunctorIbEEEESt5arrayIPcLm2EELi4E23TrivialOffsetCalculatorILi1EjESA_NS0_6memory15LoadWithoutCastENSB_16StoreWithoutCastEEEviT_T0_T2_T3_T4_T5_)
        .other          _ZN2at6native27unrolled_elementwise_kernelINS0_13AUnaryFunctorIbbbNS0_17BitwiseXorFunctorIbEEEESt5arrayIPcLm2EELi4E23TrivialOffsetCalculatorILi1EjESA_NS0_6memory15LoadWithoutCastENSB_16StoreWithoutCastEEEviT_T0_T2_T3_T4_T5_,@"STO_CUDA_ENTRY STV_DEFAULT"
_ZN2at6native27unrolled_elementwise_kernelINS0_13AUnaryFunctorIbbbNS0_17BitwiseXorFunctorIbEEEESt5arrayIPcLm2EELi4E23TrivialOffsetCalculatorILi1EjESA_NS0_6memory15LoadWithoutCastENSB_16StoreWithoutCastEEEviT_T0_T2_T3_T4_T5_:
.text._ZN2at6native27unrolled_elementwise_kernelINS0_13AUnaryFunctorIbbbNS0_17BitwiseXorFunctorIbEEEESt5arrayIPcLm2EELi4E23TrivialOffsetCalculatorILi1EjESA_NS0_6memory15LoadWithoutCastENSB_16StoreWithoutCastEEEviT_T0_T2_T3_T4_T5_:
[----:B------:R-:W-:Y:S01]  /*0000*/  LDC R1, c[0x0][0x28] ;  /* 0x00000a00ff017b82 */ /* 0x000fe20000000800 */
[----:B------:R-:W0:Y:S07]  /*0010*/  S2R R0, SR_CTAID.X ;  /* 0x0000000000007919 */ /* 0x000e2e0000002500 */
[----:B------:R-:W0:Y:S01]  /*0020*/  LDC R5, c[0x0][0x210] ;  /* 0x00008400ff057b82 */ /* 0x000e220000000800 */
[----:B------:R-:W-:Y:S01]  /*0030*/  ULDC.64 UR6, c[0x0][0x208] ;  /* 0x0000820000067ab9 */ /* 0x000fe20000000a00 */
[----:B------:R-:W1:Y:S01]  /*0040*/  S2R R3, SR_TID.X ;  /* 0x0000000000037919 */ /* 0x000e620000002100 */
[----:B0-----:R-:W-:-:S02]  /*0050*/  IMAD R2, R0, -0x200, R5 ;  /* 0xfffffe0000027824 */ /* 0x001fc400078e0205 */
[----:B-1----:R-:W-:-:S03]  /*0060*/  IMAD.MOV.U32 R13, RZ, RZ, R3 ;  /* 0x000000ffff0d7224 */ /* 0x002fc600078e0003 */
[----:B------:R-:W-:-:S13]  /*0070*/  ISETP.GE.AND P1, PT, R3, R2, PT ;  /* 0x000000020300720c */ /* 0x000fda0003f26270 */
[----:B------:R-:W-:Y:S01]  /*0080*/  @!P1 IMAD R9, R0, 0x200, R13 ;  /* 0x0000020000099824 */ /* 0x000fe200078e020d */
[----:B------:R-:W0:Y:S01]  /*0090*/  @!P1 LDC.64 R10, c[0x0][0x220] ;  /* 0x00008800ff0a9b82 */ /* 0x000e220000000a00 */
[----:B------:R-:W-:-:S05]  /*00a0*/  @!P1 VIADD R13, R13, 0x80 ;  /* 0x000000800d0d9836 */ /* 0x000fca0000000000 */
[----:B------:R-:W-:-:S13]  /*00b0*/  ISETP.GE.AND P3, PT, R13, R2, PT ;  /* 0x000000020d00720c */ /* 0x000fda0003f66270 */
[----:B------:R-:W-:Y:S01]  /*00c0*/  @!P3 IMAD R15, R0, 0x200, R13 ;  /* 0x00000200000fb824 */ /* 0x000fe200078e020d */
[----:B------:R-:W1:Y:S01]  /*00d0*/  @!P3 LDC.64 R16, c[0x0][0x220] ;  /* 0x00008800ff10bb82 */ /* 0x000e620000000a00 */
[----:B------:R-:W-:Y:S01]  /*00e0*/  @!P3 VIADD R13, R13, 0x80 ;  /* 0x000000800d0db836 */ /* 0x000fe20000000000 */
[----:B0-----:R-:W-:-:S04]  /*00f0*/  @!P1 IADD3 R8, P4, R9, R10, RZ ;  /* 0x0000000a09089210 */ /* 0x001fc80007f9e0ff */
[----:B------:R-:W-:Y:S01]  /*0100*/  ISETP.GE.AND P2, PT, R13, R2, PT ;  /* 0x000000020d00720c */ /* 0x000fe20003f46270 */
[----:B------:R-:W-:-:S05]  /*0110*/  @!P1 IMAD.X R9, RZ, RZ, R11, P4 ;  /* 0x000000ffff099224 */ /* 0x000fca00020e060b */
[----:B------:R-:W2:Y:S07]  /*0120*/  @!P1 LDG.E.U8 R8, desc[UR6][R8.64] ;  /* 0x0000000608089981 */ /* 0x000eae000c1e1100 */
[----:B------:R-:W-:Y:S01]  /*0130*/  @!P2 IMAD R19, R0, 0x200, R13 ;  /* 0x000002000013a824 */ /* 0x000fe200078e020d */
[----:B------:R-:W0:Y:S01]  /*0140*/  @!P2 LDC.64 R4, c[0x0][0x220] ;  /* 0x00008800ff04ab82 */ /* 0x000e220000000a00 */
[----:B------:R-:W-:-:S05]  /*0150*/  @!P2 VIADD R13, R13, 0x80 ;  /* 0x000000800d0da836 */ /* 0x000fca0000000000 */
[----:B------:R-:W-:-:S13]  /*0160*/  ISETP.GE.AND P0, PT, R13, R2, PT ;  /* 0x000000020d00720c */ /* 0x000fda0003f06270 */
[----:B------:R-:W3:Y:S01]  /*0170*/  @!P0 LDC.64 R6, c[0x0][0x220] ;  /* 0x00008800ff068b82 */ /* 0x000ee20000000a00 */
[----:B-1----:R-:W-:Y:S01]  /*0180*/  @!P3 IADD3 R10, P4, R15, R16, RZ ;  /* 0x000000100f0ab210 */ /* 0x002fe20007f9e0ff */
[----:B------:R-:W-:Y:S01]  /*0190*/  @!P0 IMAD R13, R0, 0x200, R13 ;  /* 0x00000200000d8824 */ /* 0x000fe200078e020d */
[----:B0-----:R-:W-:-:S03]  /*01a0*/  @!P2 IADD3 R12, P5, R19, R4, RZ ;  /* 0x00000004130ca210 */ /* 0x001fc60007fbe0ff */
[----:B------:R-:W-:-:S05]  /*01b0*/  @!P3 IMAD.X R11, RZ, RZ, R17, P4 ;  /* 0x000000ffff0bb224 */ /* 0x000fca00020e0611 */
[----:B------:R-:W4:Y:S01]  /*01c0*/  @!P3 LDG.E.U8 R10, desc[UR6][R10.64] ;  /* 0x000000060a0ab981 */ /* 0x000f22000c1e1100 */
[----:B---3--:R-:W-:Y:S01]  /*01d0*/  @!P0 IADD3 R6, P4, R13, R6, RZ ;  /* 0x000000060d068210 */ /* 0x008fe20007f9e0ff */
[----:B------:R-:W-:Y:S02]  /*01e0*/  @!P2 IMAD.X R13, RZ, RZ, R5, P5 ;  /* 0x000000ffff0da224 */ /* 0x000fe400028e0605 */
[----:B------:R-:W0:Y:S02]  /*01f0*/  @!P1 LDC.64 R4, c[0x0][0x218] ;  /* 0x00008600ff049b82 */ /* 0x000e240000000a00 */
[----:B------:R-:W-:Y:S01]  /*0200*/  @!P0 IMAD.X R7, RZ, RZ, R7, P4 ;  /* 0x000000ffff078224 */ /* 0x000fe200020e0607 */
[----:B------:R-:W3:Y:S04]  /*0210*/  @!P2 LDG.E.U8 R12, desc[UR6][R12.64] ;  /* 0x000000060c0ca981 */ /* 0x000ee8000c1e1100 */
[----:B------:R1:W5:Y:S01]  /*0220*/  @!P0 LDG.E.U8 R6, desc[UR6][R6.64] ;  /* 0x0000000606068981 */ /* 0x000362000c1e1100 */
[----:B------:R-:W-:-:S02]  /*0230*/  ULDC.U8 UR4, c[0x0][0x215] ;  /* 0x0000854000047ab9 */ /* 0x000fc40000000000 */
[----:B------:R-:W-:Y:S01]  /*0240*/  UPRMT UR4, UR4, 0x9910, URZ ;  /* 0x0000991004047896 */ /* 0x000fe2000800003f */
[----:B-1----:R-:W-:Y:S02]  /*0250*/  @!P1 IMAD R7, R0, 0x200, R3 ;  /* 0x0000020000079824 */ /* 0x002fe400078e0203 */
[----:B------:R-:W-:Y:S01]  /*0260*/  @!P1 VIADD R3, R3, 0x80 ;  /* 0x0000008003039836 */ /* 0x000fe20000000000 */
[----:B------:R-:W-:Y:S01]  /*0270*/  BSSY B0, `(.L_x_561) ;  /* 0x000002a000007945 */ /* 0x000fe20003800000 */
[----:B--2---:R-:W-:Y:S02]  /*0280*/  @!P1 ISETP.NE.AND P4, PT, R8, RZ, PT ;  /* 0x000000ff0800920c */ /* 0x004fe40003f85270 */
[----:B------:R-:W-:Y:S02]  /*0290*/  PRMT R8, RZ, 0x7610, R8 ;  /* 0x00007610ff087816 */ /* 0x000fe40000000008 */
[----:B------:R-:W-:-:S04]  /*02a0*/  @!P1 SEL R8, RZ, 0x1, !P4 ;  /* 0x00000001ff089807 */ /* 0x000fc80006000000 */
[----:B------:R-:W-:Y:S02]  /*02b0*/  @!P1 PRMT R8, R8, 0x9910, RZ ;  /* 0x0000991008089816 */ /* 0x000fe400000000ff */
[----:B0-----:R-:W-:Y:S02]  /*02c0*/  @!P1 IADD3 R4, P4, R7, R4, RZ ;  /* 0x0000000407049210 */ /* 0x001fe40007f9e0ff */
[----:B------:R-:W-:-:S03]  /*02d0*/  @!P1 ISETP.NE.AND P6, PT, R8, UR4, PT ;  /* 0x0000000408009c0c */ /* 0x000fc6000bfc5270 */
[----:B------:R-:W-:Y:S01]  /*02e0*/  @!P1 IMAD.X R5, RZ, RZ, R5, P4 ;  /* 0x000000ffff059224 */ /* 0x000fe200020e0605 */
[----:B------:R-:W-:-:S05]  /*02f0*/  @!P1 SEL R9, RZ, 0x1, !P6 ;  /* 0x00000001ff099807 */ /* 0x000fca0007000000 */
[----:B------:R0:W-:Y:S01]  /*0300*/  @!P1 STG.E.U8 desc[UR6][R4.64], R9 ;  /* 0x0000000904009986 */ /* 0x0001e2000c101106 */
[----:B------:R-:W-:Y:S02]  /*0310*/  ISETP.GE.AND P4, PT, R3, R2, PT ;  /* 0x000000020300720c */ /* 0x000fe40003f86270 */
[----:B------:R-:W-:Y:S02]  /*0320*/  PRMT R7, RZ, 0x7610, R7 ;  /* 0x00007610ff077816 */ /* 0x000fe40000000007 */
[----:B------:R-:W-:Y:S02]  /*0330*/  PRMT R8, RZ, 0x7610, R8 ;  /* 0x00007610ff087816 */ /* 0x000fe40000000008 */
[----:B----4-:R-:W-:-:S04]  /*0340*/  @!P3 ISETP.NE.AND P5, PT, R10, RZ, PT ;  /* 0x000000ff0a00b20c */ /* 0x010fc80003fa5270 */
[----:B------:R-:W-:Y:S02]  /*0350*/  @!P3 SEL R10, RZ, 0x1, !P5 ;  /* 0x00000001ff0ab807 */ /* 0x000fe40006800000 */
[----:B---3--:R-:W-:Y:S02]  /*0360*/  @!P2 ISETP.NE.AND P5, PT, R12, RZ, PT ;  /* 0x000000ff0c00a20c */ /* 0x008fe40003fa5270 */
[----:B-----5:R-:W-:Y:S02]  /*0370*/  @!P0 ISETP.NE.AND P6, PT, R6, RZ, PT ;  /* 0x000000ff0600820c */ /* 0x020fe40003fc5270 */
[----:B------:R-:W-:Y:S02]  /*0380*/  PRMT R6, RZ, 0x7610, R6 ;  /* 0x00007610ff067816 */ /* 0x000fe40000000006 */
[----:B------:R-:W-:Y:S02]  /*0390*/  @!P2 SEL R11, RZ, 0x1, !P5 ;  /* 0x00000001ff0ba807 */ /* 0x000fe40006800000 */
[----:B------:R-:W-:-:S02]  /*03a0*/  @!P0 SEL R7, RZ, 0x1, !P6 ;  /* 0x00000001ff078807 */ /* 0x000fc40007000000 */
[----:B------:R-:W-:Y:S02]  /*03b0*/  @!P3 PRMT R6, R10, 0x7610, R6 ;  /* 0x000076100a06b816 */ /* 0x000fe40000000006 */
[----:B------:R-:W-:Y:S02]  /*03c0*/  @!P2 PRMT R8, R11, 0x7610, R8 ;  /* 0x000076100b08a816 */ /* 0x000fe40000000008 */
[----:B------:R-:W-:Y:S01]  /*03d0*/  PRMT R10, R7, 0x9910, RZ ;  /* 0x00009910070a7816 */ /* 0x000fe200000000ff */
[----:B0-----:R-:W-:Y:S06]  /*03e0*/  @P4 BRA `(.L_x_562) ;  /* 0x0000000000484947 */ /* 0x001fec0003800000 */
[----:B------:R-:W-:Y:S01]  /*03f0*/  IMAD R4, R0, 0x200, R3 ;  /* 0x0000020000047824 */ /* 0x000fe200078e0203 */
[----:B------:R-:W-:Y:S01]  /*0400*/  PRMT R6, R6, 0x9910, RZ ;  /* 0x0000991006067816 */ /* 0x000fe200000000ff */
[----:B------:R-:W-:Y:S01]  /*0410*/  VIADD R3, R3, 0x80 ;  /* 0x0000008003037836 */ /* 0x000fe20000000000 */
[----:B------:R-:W-:Y:S01]  /*0420*/  PRMT R5, R8, 0x9910, RZ ;  /* 0x0000991008057816 */ /* 0x000fe200000000ff */
[----:B------:R-:W-:Y:S01]  /*0430*/  ULDC.64 UR8, c[0x0][0x218] ;  /* 0x0000860000087ab9 */ /* 0x000fe20000000a00 */
[----:B------:R-:W-:Y:S02]  /*0440*/  ISETP.NE.AND P2, PT, R6, UR4, PT ;  /* 0x0000000406007c0c */ /* 0x000fe4000bf45270 */
[----:B------:R-:W-:Y:S02]  /*0450*/  ISETP.GE.AND P3, PT, R3, R2, PT ;  /* 0x000000020300720c */ /* 0x000fe40003f66270 */
[----:B------:R-:W-:Y:S02]  /*0460*/  IADD3 R4, P0, R4, UR8, RZ ;  /* 0x0000000804047c10 */ /* 0x000fe4000ff1e0ff */
[----:B------:R-:W-:-:S02]  /*0470*/  ISETP.NE.AND P1, PT, R5, UR4, PT ;  /* 0x0000000405007c0c */ /* 0x000fc4000bf25270 */
[----:B------:R-:W-:Y:S01]  /*0480*/  SEL R9, RZ, 0x1, !P2 ;  /* 0x00000001ff097807 */ /* 0x000fe20005000000 */
[----:B------:R-:W-:-:S05]  /*0490*/  IMAD.X R5, RZ, RZ, UR9, P0 ;  /* 0x00000009ff057e24 */ /* 0x000fca00080e06ff */
[----:B------:R0:W-:Y:S01]  /*04a0*/  STG.E.U8 desc[UR6][R4.64], R9 ;  /* 0x0000000904007986 */ /* 0x0001e2000c101106 */
[----:B------:R-:W-:Y:S01]  /*04b0*/  @!P3 IMAD R7, R0, 0x200, R3 ;  /* 0x000002000007b824 */ /* 0x000fe200078e0203 */
[----:B------:R-:W-:Y:S01]  /*04c0*/  @!P3 SEL R11, RZ, 0x1, !P1 ;  /* 0x00000001ff0bb807 */ /* 0x000fe20004800000 */
[----:B------:R-:W-:-:S03]  /*04d0*/  @!P3 VIADD R3, R3, 0x80 ;  /* 0x000000800303b836 */ /* 0x000fc60000000000 */
[----:B------:R-:W-:-:S05]  /*04e0*/  @!P3 IADD3 R6, P4, R7, UR8, RZ ;  /* 0x000000080706bc10 */ /* 0x000fca000ff9e0ff */
[----:B------:R-:W-:-:S05]  /*04f0*/  @!P3 IMAD.X R7, RZ, RZ, UR9, P4 ;  /* 0x00000009ff07be24 */ /* 0x000fca000a0e06ff */
[----:B------:R0:W-:Y:S03]  /*0500*/  @!P3 STG.E.U8 desc[UR6][R6.64], R11 ;  /* 0x0000000b0600b986 */ /* 0x0001e6000c101106 */
.L_x_562:
[----:B------:R-:W-:Y:S05]  /*0510*/  BSYNC B0 ;  /* 0x0000000000007941 */ /* 0x000fea0003800000 */
.L_x_561:
[----:B------:R-:W-:Y:S01]  /*0520*/  ISETP.GE.AND P0, PT, R3, R2, PT ;  /* 0x000000020300720c */ /* 0x000fe20003f06270 */
[----:B------:R-:W-:-:S05]  /*0530*/  IMAD.MOV.U32 R2, RZ, RZ, R10 ;  /* 0x000000ffff027224 */ /* 0x000fca00078e000a */
[----:B------:R-:W-:-:S07]  /*0540*/  ISETP.NE.AND P1, PT, R2, UR4, PT ;  /* 0x0000000402007c0c */ /* 0x000fce000bf25270 */
[----:B------:R-:W-:Y:S06]  /*0550*/  @P0 EXIT ;  /* 0x000000000000094d */ /* 0x000fec0003800000 */
[----:B------:R-:W-:Y:S01]  /*0560*/  IMAD R3, R0, 0x200, R3 ;  /* 0x0000020000037824 */ /* 0x000fe200078e0203 */
[----:B------:R-:W-:Y:S01]  /*0570*/  ULDC.64 UR4, c[0x0][0x218] ;  /* 0x0000860000047ab9 */ /* 0x000fe20000000a00 */
[----:B0-----:R-:W-:-:S03]  /*0580*/  SEL R5, RZ, 0x1, !P1 ;  /* 0x00000001ff057807 */ /* 0x001fc60004800000 */
[----:B------:R-:W-:-:S05]  /*0590*/  IADD3 R2, P0, R3, UR4, RZ ;  /* 0x0000000403027c10 */ /* 0x000fca000ff1e0ff */
[----:B------:R-:W-:-:S05]  /*05a0*/  IMAD.X R3, RZ, RZ, UR5, P0 ;  /* 0x00000005ff037e24 */ /* 0x000fca00080e06ff */
[----:B------:R-:W-:Y:S01]  /*05b0*/  STG.E.U8 desc[UR6][R2.64], R5 ;  /* 0x0000000502007986 */ /* 0x000fe2000c101106 */
[----:B------:R-:W-:Y:S05]  /*05c0*/  EXIT ;  /* 0x000000000000794d */ /* 0x000fea0003800000 */
.L_x_563:
        /* <DEDUP_REMOVED lines=11> */
.L_x_26123:


//--------------------- .text._ZN2at6native29vectorized_elementwise_kernelILi2ENS0_13AUnaryFunctorIbbbNS0_17BitwiseXorFunctorIbEEEESt5arrayIPcLm2EEEEviT0_T1_ --------------------------
	.section	.text._ZN2at6native29vectorized_elementwise_kernelILi2ENS0_13AUnaryFunctorIbbbNS0_17BitwiseXorFunctorIbEEEESt5arrayIPcLm2EEEEviT0_T1_,"ax",@progbits
	.align	128
        .global         _ZN2at6native29vectorized_elementwise_kernelILi2ENS0_13AUnaryFunctorIbbbNS0_17BitwiseXorFunctorIbEEEESt5arrayIPcLm2EEEEviT0_T1_
        .type           _ZN2at6native29vectorized_elementwise_kernelILi2ENS0_13AUnaryFunctorIbbbNS0_17BitwiseXorFunctorIbEEEESt5arrayIPcLm2EEEEviT0_T1_,@function
        .size           _ZN2at6native29vectorized_elementwise_kernelILi2ENS0_13AUnaryFunctorIbbbNS0_17BitwiseXorFunctorIbEEEESt5arrayIPcLm2EEEEviT0_T1_,(.L_x_26124 - _ZN2at6native29vectorized_elementwise_kernelILi2ENS0_13AUnaryFunctorIbbbNS0_17BitwiseXorFunctorIbEEEESt5arrayIPcLm2EEEEviT0_T1_)
        .other          _ZN2at6native29vectorized_elementwise_kernelILi2ENS0_13AUnaryFunctorIbbbNS0_17BitwiseXorFunctorIbEEEESt5arrayIPcLm2EEEEviT0_T1_,@"STO_CUDA_ENTRY STV_DEFAULT"
_ZN2at6native29vectorized_elementwise_kernelILi2ENS0_13AUnaryFunctorIbbbNS0_17BitwiseXorFunctorIbEEEESt5arrayIPcLm2EEEEviT0_T1_:
.text._ZN2at6native29vectorized_elementwise_kernelILi2ENS0_13AUnaryFunctorIbbbNS0_17BitwiseXorFunctorIbEEEESt5arrayIPcLm2EEEEviT0_T1_:
[----:B------:R-:W-:Y:S08]  /*0000*/  LDC R1, c[0x0][0x28] ;  /* 0x00000a00ff017b82 */ /* 0x000ff00000000800 */
[----:B------:R-:W0:Y:S01]  /*0010*/  S2UR UR4, SR_CTAID.X ;  /* 0x00000000000479c3 */ /* 0x000e220000002500 */
[----:B------:R-:W-:Y:S01]  /*0020*/  ULDC.64 UR10, c[0x0][0x208] ;  /* 0x00008200000a7ab9 */ /* 0x000fe20000000a00 */
[----:B------:R-:W-:-:S06]  /*0030*/  ULDC.U8 UR7, c[0x0][0x215] ;  /* 0x0000854000077ab9 */ /* 0x000fcc0000000000 */
[----:B------:R-:W1:Y:S01]  /*0040*/  LDC R0, c[0x0][0x210] ;  /* 0x00008400ff007b82 */ /* 0x000e620000000800 */
[----:B0-----:R-:W-:-:S06]  /*0050*/  USHF.L.U32 UR4, UR4, 0xa, URZ ;  /* 0x0000000a04047899 */ /* 0x001fcc000800063f */
[----:B-1----:R-:W-:-:S05]  /*0060*/  VIADD R0, R0, -UR4 ;  /* 0x8000000400007c36 */ /* 0x002fca0008000000 */
[----:B------:R-:W-:-:S13]  /*0070*/  ISETP.GE.U32.AND P0, PT, R0, 0x400, PT ;  /* 0x000004000000780c */ /* 0x000fda0003f06070 */
[----:B------:R-:W-:Y:S05]  /*0080*/  @!P0 BRA `(.L_x_564) ;  /* 0x00000004000c8947 */ /* 0x000fea0003800000 */
[----:B------:R-:W0:Y:S01]  /*0090*/  S2R R7, SR_TID.X ;  /* 0x0000000000077919 */ /* 0x000e220000002100 */
[----:B------:R-:W-:Y:S02]  /*00a0*/  ULDC.64 UR8, c[0x0][0x220] ;  /* 0x0000880000087ab9 */ /* 0x000fe40000000a00 */
[----:B------:R-:W-:-:S04]  /*00b0*/  UIADD3 UR5, UP0, UR4, UR8, URZ ;  /* 0x0000000804057290 */ /* 0x000fc8000ff1e03f */
[----:B------:R-:W-:Y:S02]  /*00c0*/  ULEA.HI.X.SX32 UR6, UR4, UR9, 0x1, UP0 ;  /* 0x0000000904067291 */ /* 0x000fe400080f0e3f */
[----:B------:R-:W-:Y:S01]  /*00d0*/  IMAD.U32 R4, RZ, RZ, UR5 ;  /* 0x00000005ff047e24 */ /* 0x000fe2000f8e00ff */
[----:B------:R-:W-:-:S03]  /*00e0*/  ULDC.64 UR8, c[0x0][0x218] ;  /* 0x0000860000087ab9 */ /* 0x000fc60000000a00 */
[----:B------:R-:W-:Y:S02]  /*00f0*/  IMAD.U32 R5, RZ, RZ, UR6 ;  /* 0x00000006ff057e24 */ /* 0x000fe4000f8e00ff */
[----:B0-----:R-:W-:-:S05]  /*0100*/  IMAD.WIDE.U32 R4, R7, 0x2, R4 ;  /* 0x0000000207047825 */ /* 0x001fca00078e0004 */
[----:B------:R-:W2:Y:S04]  /*0110*/  LDG.E.U16 R6, desc[UR10][R4.64] ;  /* 0x0000000a04067981 */ /* 0x000ea8000c1e1500 */
[----:B------:R-:W3:Y:S04]  /*0120*/  LDG.E.U16 R8, desc[UR10][R4.64+0x100] ;  /* 0x0001000a04087981 */ /* 0x000ee8000c1e1500 */
[----:B------:R-:W4:Y:S04]  /*0130*/  LDG.E.U16 R9, desc[UR10][R4.64+0x200] ;  /* 0x0002000a04097981 */ /* 0x000f28000c1e1500 */
[----:B------:R0:W5:Y:S01]  /*0140*/  LDG.E.U16 R10, desc[UR10][R4.64+0x300] ;  /* 0x0003000a040a7981 */ /* 0x000162000c1e1500 */
[----:B------:R-:W-:-:S04]  /*0150*/  UIADD3 UR5, UP0, UR4, UR8, URZ ;  /* 0x0000000804057290 */ /* 0x000fc8000ff1e03f */
[----:B------:R-:W-:Y:S02]  /*0160*/  UIADD3.X UR6, URZ, UR9, URZ, UP0, !UPT ;  /* 0x000000093f067290 */ /* 0x000fe400087fe43f */
[----:B------:R-:W-:Y:S01]  /*0170*/  IMAD.U32 R2, RZ, RZ, UR5 ;  /* 0x00000005ff027e24 */ /* 0x000fe2000f8e00ff */
[----:B------:R-:W-:-:S03]  /*0180*/  UPRMT UR5, UR7, 0x9910, URZ ;  /* 0x0000991007057896 */ /* 0x000fc6000800003f */
[----:B------:R-:W-:Y:S02]  /*0190*/  IMAD.U32 R3, RZ, RZ, UR6 ;  /* 0x00000006ff037e24 */ /* 0x000fe4000f8e00ff */
[----:B------:R-:W-:Y:S01]  /*01a0*/  IMAD.WIDE R2, R7, 0x2, R2 ;  /* 0x0000000207027825 */ /* 0x000fe200078e0202 */
[C---:B--2---:R-:W-:Y:S02]  /*01b0*/  PRMT R0, R6.reuse, 0x7770, RZ ;  /* 0x0000777006007816 */ /* 0x044fe400000000ff */
[----:B------:R-:W-:Y:S02]  /*01c0*/  PRMT R6, R6, 0x7771, RZ ;  /* 0x0000777106067816 */ /* 0x000fe400000000ff */
[----:B------:R-:W-:Y:S02]  /*01d0*/  ISETP.NE.AND P0, PT, R0, RZ, PT ;  /* 0x000000ff0000720c */ /* 0x000fe40003f05270 */
[C---:B---3--:R-:W-:Y:S02]  /*01e0*/  PRMT R7, R8.reuse, 0x7770, RZ ;  /* 0x0000777008077816 */ /* 0x048fe400000000ff */
[----:B------:R-:W-:-:S02]  /*01f0*/  PRMT R0, R8, 0x7771, RZ ;  /* 0x0000777108007816 */ /* 0x000fc400000000ff */
[----:B------:R-:W-:Y:S02]  /*0200*/  ISETP.NE.AND P1, PT, R6, RZ, PT ;  /* 0x000000ff0600720c */ /* 0x000fe40003f25270 */
[----:B0-----:R-:W-:Y:S02]  /*0210*/  SEL R4, RZ, 0x1, !P0 ;  /* 0x00000001ff047807 */ /* 0x001fe40004000000 */
[----:B------:R-:W-:Y:S02]  /*0220*/  ISETP.NE.AND P3, PT, R7, RZ, PT ;  /* 0x000000ff0700720c */ /* 0x000fe40003f65270 */
[----:B------:R-:W-:Y:S02]  /*0230*/  ISETP.NE.AND P0, PT, R0, RZ, PT ;  /* 0x000000ff0000720c */ /* 0x000fe40003f05270 */
[----:B------:R-:W-:Y:S02]  /*0240*/  SEL R0, RZ, 0x1, !P1 ;  /* 0x00000001ff007807 */ /* 0x000fe40004800000 */
[----:B------:R-:W-:-:S02]  /*0250*/  ISETP.NE.AND P2, PT, R4, UR5, PT ;  /* 0x0000000504007c0c */ /* 0x000fc4000bf45270 */
[----:B------:R-:W-:Y:S02]  /*0260*/  SEL R4, RZ, 0x1, !P3 ;  /* 0x00000001ff047807 */ /* 0x000fe40005800000 */
[----:B------:R-:W-:Y:S02]  /*0270*/  SEL R5, RZ, 0x1, !P0 ;  /* 0x00000001ff057807 */ /* 0x000fe40004000000 */
[C---:B----4-:R-:W-:Y:S02]  /*0280*/  PRMT R6, R9.reuse, 0x7770, RZ ;  /* 0x0000777009067816 */ /* 0x050fe400000000ff */
[----:B------:R-:W-:Y:S02]  /*0290*/  ISETP.NE.AND P0, PT, R0, UR5, PT ;  /* 0x0000000500007c0c */ /* 0x000fe4000bf05270 */
[----:B------:R-:W-:Y:S02]  /*02a0*/  PRMT R0, R9, 0x7771, RZ ;  /* 0x0000777109007816 */ /* 0x000fe400000000ff */
[----:B------:R-:W-:-:S02]  /*02b0*/  ISETP.NE.AND P1, PT, R4, UR5, PT ;  /* 0x0000000504007c0c */ /* 0x000fc4000bf25270 */
[----:B------:R-:W-:Y:S02]  /*02c0*/  ISETP.NE.AND P3, PT, R5, UR5, PT ;  /* 0x0000000505007c0c */ /* 0x000fe4000bf65270 */
[----:B------:R-:W-:Y:S02]  /*02d0*/  ISETP.NE.AND P4, PT, R6, RZ, PT ;  /* 0x000000ff0600720c */ /* 0x000fe40003f85270 */
[C---:B-----5:R-:W-:Y:S02]  /*02e0*/  PRMT R5, R10.reuse, 0x7770, RZ ;  /* 0x000077700a057816 */ /* 0x060fe400000000ff */
[----:B------:R-:W-:Y:S02]  /*02f0*/  PRMT R4, R10, 0x7771, RZ ;  /* 0x000077710a047816 */ /* 0x000fe400000000ff */
[----:B------:R-:W-:Y:S02]  /*0300*/  ISETP.NE.AND P6, PT, R0, RZ, PT ;  /* 0x000000ff0000720c */ /* 0x000fe40003fc5270 */
[----:B------:R-:W-:-:S02]  /*0310*/  SEL R0, RZ, 0x1, !P4 ;  /* 0x00000001ff007807 */ /* 0x000fc40006000000 */
[----:B------:R-:W-:Y:S02]  /*0320*/  ISETP.NE.AND P4, PT, R5, RZ, PT ;  /* 0x000000ff0500720c */ /* 0x000fe40003f85270 */
[----:B------:R-:W-:Y:S02]  /*0330*/  ISETP.NE.AND P5, PT, R4, RZ, PT ;  /* 0x000000ff0400720c */ /* 0x000fe40003fa5270 */
[----:B------:R-:W-:Y:S02]  /*0340*/  SEL R4, RZ, 0x1, !P6 ;  /* 0x00000001ff047807 */ /* 0x000fe40007000000 */
[----:B------:R-:W-:Y:S02]  /*0350*/  SEL R5, RZ, 0x1, !P4 ;  /* 0x00000001ff057807 */ /* 0x000fe40006000000 */
[----:B------:R-:W-:Y:S02]  /*0360*/  SEL R6, RZ, 0x1, !P5 ;  /* 0x00000001ff067807 */ /* 0x000fe40006800000 */
[----:B------:R-:W-:-:S02]  /*0370*/  ISETP.NE.AND P6, PT, R0, UR5, PT ;  /* 0x0000000500007c0c */ /* 0x000fc4000bfc5270 */
[----:B------:R-:W-:Y:S02]  /*0380*/  SEL R0, RZ, 0x1, !P2 ;  /* 0x00000001ff007807 */ /* 0x000fe40005000000 */
[----:B------:R-:W-:Y:S02]  /*0390*/  ISETP.NE.AND P4, PT, R4, UR5, PT ;  /* 0x0000000504007c0c */ /* 0x000fe4000bf85270 */
[----:B------:R-:W-:Y:S02]  /*03a0*/  ISETP.NE.AND P2, PT, R5, UR5, PT ;  /* 0x0000000505007c0c */ /* 0x000fe4000bf45270 */
[----:B------:R-:W-:Y:S02]  /*03b0*/  ISETP.NE.AND P5, PT, R6, UR5, PT ;  /* 0x0000000506007c0c */ /* 0x000fe4000bfa5270 */
[----:B------:R-:W-:Y:S02]  /*03c0*/  SEL R5, RZ, 0x1, !P0 ;  /* 0x00000001ff057807 */ /* 0x000fe40004000000 */
[----:B------:R-:W-:-:S02]  /*03d0*/  SEL R4, RZ, 0x1, !P1 ;  /* 0x00000001ff047807 */ /* 0x000fc40004800000 */
[----:B------:R-:W-:Y:S02]  /*03e0*/  SEL R7, RZ, 0x1, !P3 ;  /* 0x00000001ff077807 */ /* 0x000fe40005800000 */
[----:B------:R-:W-:Y:S02]  /*03f0*/  SEL R6, RZ, 0x1, !P6 ;  /* 0x00000001ff067807 */ /* 0x000fe40007000000 */
[----:B------:R-:W-:Y:S02]  /*0400*/  SEL R9, RZ, 0x1, !P4 ;  /* 0x00000001ff097807 */ /* 0x000fe40006000000 */
[----:B------:R-:W-:Y:S02]  /*0410*/  SEL R8, RZ, 0x1, !P2 ;  /* 0x00000001ff087807 */ /* 0x000fe40005000000 */
[----:B------:R-:W-:Y:S02]  /*0420*/  SEL R11, RZ, 0x1, !P5 ;  /* 0x00000001ff0b7807 */ /* 0x000fe40006800000 */
[----:B------:R-:W-:-:S02]  /*0430*/  PRMT R5, R5, 0x7604, R0 ;  /* 0x0000760405057816 */ /* 0x000fc40000000000 */
[----:B------:R-:W-:Y:S02]  /*0440*/  PRMT R7, R7, 0x7604, R4 ;  /* 0x0000760407077816 */ /* 0x000fe40000000004 */
[----:B------:R-:W-:Y:S01]  /*0450*/  PRMT R9, R9, 0x7604, R6 ;  /* 0x0000760409097816 */ /* 0x000fe20000000006 */
[----:B------:R-:W-:Y:S01]  /*0460*/  STG.E.U16 desc[UR10][R2.64], R5 ;  /* 0x0000000502007986 */ /* 0x000fe2000c10150a */
[----:B------:R-:W-:-:S03]  /*0470*/  PRMT R11, R11, 0x7604, R8 ;  /* 0x000076040b0b7816 */ /* 0x000fc60000000008 */
[----:B------:R-:W-:Y:S04]  /*0480*/  STG.E.U16 desc[UR10][R2.64+0x100], R7 ;  /* 0x0001000702007986 */ /* 0x000fe8000c10150a */
[----:B------:R-:W-:Y:S04]  /*0490*/  STG.E.U16 desc[UR10][R2.64+0x200], R9 ;  /* 0x0002000902007986 */ /* 0x000fe8000c10150a */
[----:B------:R-:W-:Y:S01]  /*04a0*/  STG.E.U16 desc[UR10][R2.64+0x300], R11 ;  /* 0x0003000b02007986 */ /* 0x000fe2000c10150a */
[----:B------:R-:W-:Y:S05]  /*04b0*/  EXIT ;  /* 0x000000000000794d */ /* 0x000fea0003800000 */
.L_x_564:
[----:B------:R-:W0:Y:S02]  /*04c0*/  S2R R11, SR_TID.X ;  /* 0x00000000000b7919 */ /* 0x000e240000002100 */
[----:B0-----:R-:W-:Y:S01]  /*04d0*/  ISETP.GE.AND P1, PT, R11, R0, PT ;  /* 0x000000000b00720c */ /* 0x001fe20003f26270 */
[----:B------:R-:W-:-:S12]  /*04e0*/  IMAD.MOV.U32 R15, RZ, RZ, R11 ;  /* 0x000000ffff0f7224 */ /* 0x000fd800078e000b */
[----:B------:R-:W-:-:S05]  /*04f0*/  @!P1 VIADD R15, R11, 0x80 ;  /* 0x000000800b0f9836 */ /* 0x000fca0000000000 */
[----:B------:R-:W-:-:S13]  /*0500*/  ISETP.GE.AND P2, PT, R15, R0, PT ;  /* 0x000000000f00720c */ /* 0x000fda0003f46270 */
[----:B------:R-:W0:Y:S01]  /*0510*/  @!P2 LDC.64 R4, c[0x0][0x220] ;  /* 0x00008800ff04ab82 */ /* 0x000e220000000a00 */
[----:B------:R-:W-:-:S05]  /*0520*/  @!P2 VIADD R3, R15, UR4 ;  /* 0x000000040f03ac36 */ /* 0x000fca0008000000 */
[----:B0-----:R-:W-:-:S05]  /*0530*/  @!P2 IADD3 R2, P0, R3, R4, RZ ;  /* 0x000000040302a210 */ /* 0x001fca0007f1e0ff */
[----:B------:R-:W-:-:S05]  /*0540*/  @!P2 IMAD.X R3, RZ, RZ, R5, P0 ;  /* 0x000000ffff03a224 */ /* 0x000fca00000e0605 */
[----:B------:R0:W2:Y:S01]  /*0550*/  @!P2 LDG.E.U8 R4, desc[UR10][R2.64] ;  /* 0x0000000a0204a981 */ /* 0x0000a2000c1e1100 */
[----:B------:R-:W-:Y:S01]  /*0560*/  @!P2 VIADD R15, R15, 0x80 ;  /* 0x000000800f0fa836 */ /* 0x000fe20000000000 */
[----:B------:R-:W-:-:S04]  /*0570*/  PRMT R10, RZ, 0x7610, R10 ;  /* 0x00007610ff0a7816 */ /* 0x000fc8000000000a */
[----:B------:R-:W-:-:S13]  /*0580*/  ISETP.GE.AND P6, PT, R15, R0, PT ;  /* 0x000000000f00720c */ /* 0x000fda0003fc6270 */
[C---:B------:R-:W-:Y:S01]  /*0590*/  @!P6 VIADD R9, R15.reuse, UR4 ;  /* 0x000000040f09ec36 */ /* 0x040fe20008000000 */
[----:B0-----:R-:W0:Y:S01]  /*05a0*/  @!P6 LDC.64 R2, c[0x0][0x220] ;  /* 0x00008800ff02eb82 */ /* 0x001e220000000a00 */
[----:B------:R-:W-:-:S05]  /*05b0*/  @!P6 VIADD R15, R15, 0x80 ;  /* 0x000000800f0fe836 */ /* 0x000fca0000000000 */
[----:B------:R-:W-:-:S04]  /*05c0*/  ISETP.GE.AND P5, PT, R15, R0, PT ;  /* 0x000000000f00720c */ /* 0x000fc80003fa6270 */
[----:B------:R-:W-:-:S09]  /*05d0*/  P2R R14, PR, RZ, 0x20 ;  /* 0x00000020ff0e7803 */ /* 0x000fd20000000000 */
[C---:B------:R-:W-:Y:S02]  /*05e0*/  @!P5 VIADD R19, R15.reuse, UR4 ;  /* 0x000000040f13dc36 */ /* 0x040fe40008000000 */
[----:B------:R-:W-:-:S05]  /*05f0*/  @!P5 VIADD R15, R15, 0x80 ;  /* 0x000000800f0fd836 */ /* 0x000fca0000000000 */
[----:B------:R-:W-:-:S13]  /*0600*/  ISETP.GE.AND P3, PT, R15, R0, PT ;  /* 0x000000000f00720c */ /* 0x000fda0003f66270 */
[C---:B------:R-:W-:Y:S01]  /*0610*/  @!P3 VIADD R21, R15.reuse, UR4 ;  /* 0x000000040f15bc36 */ /* 0x040fe20008000000 */
[----:B------:R-:W1:Y:S01]  /*0620*/  @!P3 LDC.64 R12, c[0x0][0x220] ;  /* 0x00008800ff0cbb82 */ /* 0x000e620000000a00 */
[----:B------:R-:W-:-:S05]  /*0630*/  @!P3 VIADD R15, R15, 0x80 ;  /* 0x000000800f0fb836 */ /* 0x000fca0000000000 */
[----:B------:R-:W-:-:S13]  /*0640*/  ISETP.GE.AND P0, PT, R15, R0, PT ;  /* 0x000000000f00720c */ /* 0x000fda0003f06270 */
[C---:B------:R-:W-:Y:S01]  /*0650*/  @!P0 VIADD R23, R15.reuse, UR4 ;  /* 0x000000040f178c36 */ /* 0x040fe20008000000 */
[----:B------:R-:W3:Y:S01]  /*0660*/  @!P0 LDC.64 R16, c[0x0][0x220] ;  /* 0x00008800ff108b82 */ /* 0x000ee20000000a00 */
[----:B------:R-:W-:Y:S01]  /*0670*/  @!P0 VIADD R15, R15, 0x80 ;  /* 0x000000800f0f8836 */ /* 0x000fe20000000000 */
[----:B--2---:R-:W-:-:S06]  /*0680*/  @!P2 ISETP.NE.AND P4, PT, R4, RZ, PT ;  /* 0x000000ff0400a20c */ /* 0x004fcc0003f85270 */
[----:B------:R-:W2:Y:S01]  /*0690*/  @!P5 LDC.64 R4, c[0x0][0x220] ;  /* 0x00008800ff04db82 */ /* 0x000ea20000000a00 */
[----:B------:R-:W-:Y:S02]  /*06a0*/  @!P2 SEL R8, RZ, 0x1, !P4 ;  /* 0x00000001ff08a807 */ /* 0x000fe40006000000 */
[----:B------:R-:W-:Y:S02]  /*06b0*/  ISETP.GE.AND P4, PT, R15, R0, PT ;  /* 0x000000000f00720c */ /* 0x000fe40003f86270 */
[----:B------:R-:W-:Y:S02]  /*06c0*/  @!P2 PRMT R10, R8, 0x7610, R10 ;  /* 0x00007610080aa816 */ /* 0x000fe4000000000a */
[----:B0-----:R-:W-:Y:S02]  /*06d0*/  @!P6 IADD3 R2, P2, R9, R2, RZ ;  /* 0x000000020902e210 */ /* 0x001fe40007f5e0ff */
[----:B------:R-:W0:Y:S03]  /*06e0*/  @!P1 LDC.64 R8, c[0x0][0x220] ;  /* 0x00008800ff089b82 */ /* 0x000e260000000a00 */
[----:B------:R-:W-:-:S05]  /*06f0*/  @!P6 IMAD.X R3, RZ, RZ, R3, P2 ;  /* 0x000000ffff03e224 */ /* 0x000fca00010e0603 */
[----:B------:R-:W4:Y:S01]  /*0700*/  @!P4 LDC.64 R6, c[0x0][0x220] ;  /* 0x00008800ff06cb82 */ /* 0x000f220000000a00 */
[----:B------:R-:W5:Y:S01]  /*0710*/  @!P6 LDG.E.U8 R2, desc[UR10][R2.64] ;  /* 0x0000000a0202e981 */ /* 0x000f62000c1e1100 */
[----:B--2---:R-:W-:Y:S01]  /*0720*/  @!P5 IADD3 R4, P2, R19, R4, RZ ;  /* 0x000000041304d210 */ /* 0x004fe20007f5e0ff */
[C---:B------:R-:W-:Y:S02]  /*0730*/  @!P4 VIADD R19, R15.reuse, UR4 ;  /* 0x000000040f13cc36 */ /* 0x040fe40008000000 */
[----:B------:R-:W-:Y:S02]  /*0740*/  @!P4 VIADD R15, R15, 0x80 ;  /* 0x000000800f0fc836 */ /* 0x000fe40000000000 */
[----:B------:R-:W-:Y:S01]  /*0750*/  @!P5 IMAD.X R5, RZ, RZ, R5, P2 ;  /* 0x000000ffff05d224 */ /* 0x000fe200010e0605 */
[----:B-1----:R-:W-:-:S05]  /*0760*/  @!P3 IADD3 R12, P2, R21, R12, RZ ;  /* 0x0000000c150cb210 */ /* 0x002fca0007f5e0ff */
[----:B------:R-:W-:Y:S01]  /*0770*/  @!P3 IMAD.X R13, RZ, RZ, R13, P2 ;  /* 0x000000ffff0db224 */ /* 0x000fe200010e060d */
[----:B---3--:R-:W-:-:S04]  /*0780*/  @!P0 IADD3 R16, P2, R23, R16, RZ ;  /* 0x0000001017108210 */ /* 0x008fc80007f5e0ff */
[----:B------:R-:W2:Y:S01]  /*0790*/  @!P3 LDG.E.U8 R12, desc[UR10][R12.64] ;  /* 0x0000000a0c0cb981 */ /* 0x000ea2000c1e1100 */
[----:B------:R-:W-:Y:S01]  /*07a0*/  @!P0 IMAD.X R17, RZ, RZ, R17, P2 ;  /* 0x000000ffff118224 */ /* 0x000fe200010e0611 */
[----:B----4-:R-:W-:Y:S01]  /*07b0*/  @!P4 IADD3 R6, P2, R19, R6, RZ ;  /* 0x000000061306c210 */ /* 0x010fe20007f5e0ff */
[----:B------:R-:W-:-:S03]  /*07c0*/  @!P1 VIADD R19, R11, UR4 ;  /* 0x000000040b139c36 */ /* 0x000fc60008000000 */
[----:B------:R-:W3:Y:S01]  /*07d0*/  @!P0 LDG.E.U8 R16, desc[UR10][R16.64] ;  /* 0x0000000a10108981 */ /* 0x000ee2000c1e1100 */
[----:B------:R-:W-:Y:S01]  /*07e0*/  @!P4 IMAD.X R7, RZ, RZ, R7, P2 ;  /* 0x000000ffff07c224 */ /* 0x000fe200010e0607 */
[----:B0-----:R-:W-:-:S04]  /*07f0*/  @!P1 IADD3 R18, P2, R19, R8, RZ ;  /* 0x0000000813129210 */ /* 0x001fc80007f5e0ff */
[----:B------:R0:W4:Y:S01]  /*0800*/  @!P4 LDG.E.U8 R6, desc[UR10][R6.64] ;  /* 0x0000000a0606c981 */ /* 0x000122000c1e1100 */
[----:B------:R-:W-:Y:S01]  /*0810*/  @!P1 IMAD.X R19, RZ, RZ, R9, P2 ;  /* 0x000000ffff139224 */ /* 0x000fe200010e0609 */
[----:B------:R-:W-:-:S04]  /*0820*/  ISETP.GE.AND P2, PT, R15, R0, PT ;  /* 0x000000000f00720c */ /* 0x000fc80003f46270 */
[----:B------:R-:W5:Y:S09]  /*0830*/  @!P1 LDG.E.U8 R18, desc[UR10][R18.64] ;  /* 0x0000000a12129981 */ /* 0x000f72000c1e1100 */
[----:B------:R-:W1:Y:S01]  /*0840*/  @!P2 LDC.64 R20, c[0x0][0x220] ;  /* 0x00008800ff14ab82 */ /* 0x000e620000000a00 */
[----:B------:R-:W-:-:S05]  /*0850*/  @!P2 VIADD R9, R15, UR4 ;  /* 0x000000040f09ac36 */ /* 0x000fca0008000000 */
[----:B-1----:R-:W-:-:S05]  /*0860*/  @!P2 IADD3 R8, P5, R9, R20, RZ ;  /* 0x000000140908a210 */ /* 0x002fca0007fbe0ff */
[----:B------:R-:W-:Y:S01]  /*0870*/  @!P2 IMAD.X R9, RZ, RZ, R21, P5 ;  /* 0x000000ffff09a224 */ /* 0x000fe200028e0615 */
[----:B------:R-:W-:-:S04]  /*0880*/  PRMT R20, RZ, 0x7610, R20 ;  /* 0x00007610ff147816 */ /* 0x000fc80000000014 */
[----:B------:R-:W4:Y:S01]  /*0890*/  @!P2 LDG.E.U8 R8, desc[UR10][R8.64] ;  /* 0x0000000a0808a981 */ /* 0x000f22000c1e1100 */
[----:B-----5:R-:W-:-:S04]  /*08a0*/  @!P1 ISETP.NE.AND P5, PT, R18, RZ, PT ;  /* 0x000000ff1200920c */ /* 0x020fc80003fa5270 */
[----:B------:R-:W-:Y:S02]  /*08b0*/  @!P1 SEL R20, RZ, 0x1, !P5 ;  /* 0x00000001ff149807 */ /* 0x000fe40006800000 */
[----:B------:R-:W-:-:S04]  /*08c0*/  @!P6 ISETP.NE.AND P5, PT, R2, RZ, PT ;  /* 0x000000ff0200e20c */ /* 0x000fc80003fa5270 */
[----:B------:R-:W-:Y:S02]  /*08d0*/  @!P6 SEL R21, RZ, 0x1, !P5 ;  /* 0x00000001ff15e807 */ /* 0x000fe40006800000 */
[----:B------:R-:W-:Y:S02]  /*08e0*/  ISETP.NE.AND P5, PT, R14, RZ, PT ;  /* 0x000000ff0e00720c */ /* 0x000fe40003fa5270 */
[----:B------:R-:W1:Y:S11]  /*08f0*/  @!P1 LDC.64 R14, c[0x0][0x218] ;  /* 0x00008600ff0e9b82 */ /* 0x000e760000000a00 */
[----:B------:R5:W2:Y:S01]  /*0900*/  @!P5 LDG.E.U8 R4, desc[UR10][R4.64] ;  /* 0x0000000a0404d981 */ /* 0x000aa2000c1e1100 */
[----:B------:R-:W-:Y:S01]  /*0910*/  UPRMT UR5, UR7, 0x9910, URZ ;  /* 0x0000991007057896 */ /* 0x000fe2000800003f */
[----:B------:R-:W-:-:S02]  /*0920*/  PRMT R2, RZ, 0x7610, R2 ;  /* 0x00007610ff027816 */ /* 0x000fc40000000002 */
[----:B------:R-:W-:Y:S02]  /*0930*/  @!P1 PRMT R3, R20, 0x9910, RZ ;  /* 0x0000991014039816 */ /* 0x000fe400000000ff */
[----:B------:R-:W-:Y:S02]  /*0940*/  @!P6 PRMT R2, R21, 0x7610, R2 ;  /* 0x000076101502e816 */ /* 0x000fe40000000002 */
[----:B------:R-:W-:Y:S01]  /*0950*/  @!P1 ISETP.NE.AND P6, PT, R3, UR5, PT ;  /* 0x0000000503009c0c */ /* 0x000fe2000bfc5270 */
[----:B------:R-:W-:-:S03]  /*0960*/  @!P1 VIADD R3, R11, UR4 ;  /* 0x000000040b039c36 */ /* 0x000fc60008000000 */
[----:B0-----:R-:W-:Y:S02]  /*0970*/  @!P1 SEL R7, RZ, 0x1, !P6 ;  /* 0x00000001ff079807 */ /* 0x001fe40007000000 */
[----:B-1----:R-:W-:-:S05]  /*0980*/  @!P1 IADD3 R14, P6, R3, R14, RZ ;  /* 0x0000000e030e9210 */ /* 0x002fca0007fde0ff */
[----:B------:R-:W-:Y:S01]  /*0990*/  @!P1 IMAD.X R15, RZ, RZ, R15, P6 ;  /* 0x000000ffff0f9224 */ /* 0x000fe200030e060f */
[----:B------:R-:W-:Y:S01]  /*09a0*/  PRMT R3, RZ, 0x7610, R3 ;  /* 0x00007610ff037816 */ /* 0x000fe20000000003 */
[----:B------:R-:W-:Y:S01]  /*09b0*/  @!P1 VIADD R11, R11, 0x80 ;  /* 0x000000800b0b9836 */ /* 0x000fe20000000000 */
[----:B-----5:R-:W-:Y:S02]  /*09c0*/  PRMT R5, RZ, 0x7610, R5 ;  /* 0x00007610ff057816 */ /* 0x020fe40000000005 */
[----:B------:R0:W-:Y:S01]  /*09d0*/  @!P1 STG.E.U8 desc[UR10][R14.64], R7 ;  /* 0x000000070e009986 */ /* 0x0001e2000c10110a */
[----:B---3--:R-:W-:Y:S01]  /*09e0*/  @!P0 ISETP.NE.AND P1, PT, R16, RZ, PT ;  /* 0x000000ff1000820c */ /* 0x008fe20003f25270 */
[----:B------:R-:W-:Y:S04]  /*09f0*/  BSSY B0, `(.L_x_565) ;  /* 0x0000056000007945 */ /* 0x000fe80003800000 */
[----:B------:R-:W-:Y:S01]  /*0a00*/  BSSY B1, `(.L_x_566) ;  /* 0x000004c000017945 */ /* 0x000fe20003800000 */
[----:B--2---:R-:W-:-:S04]  /*0a10*/  @!P5 ISETP.NE.AND P6, PT, R4, RZ, PT ;  /* 0x000000ff0400d20c */ /* 0x004fc80003fc5270 */
[----:B------:R-:W-:Y:S02]  /*0a20*/  @!P5 SEL R3, RZ, 0x1, !P6 ;  /* 0x00000001ff03d807 */ /* 0x000fe40007000000 */
[----:B------:R-:W-:Y:S02]  /*0a30*/  @!P3 ISETP.NE.AND P5, PT, R12, RZ, PT ;  /* 0x000000ff0c00b20c */ /* 0x000fe40003fa5270 */
[----:B------:R-:W-:Y:S02]  /*0a40*/  PRMT R4, RZ, 0x7610, R4 ;  /* 0x00007610ff047816 */ /* 0x000fe40000000004 */
[----:B------:R-:W-:Y:S02]  /*0a50*/  PRMT R3, R3, 0x9910, RZ ;  /* 0x0000991003037816 */ /* 0x000fe400000000ff */
[----:B------:R-:W-:Y:S02]  /*0a60*/  @!P3 SEL R4, RZ, 0x1, !P5 ;  /* 0x00000001ff04b807 */ /* 0x000fe40006800000 */
[----:B----4-:R-:W-:Y:S01]  /*0a70*/  @!P2 ISETP.NE.AND P5, PT, R8, RZ, PT ;  /* 0x000000ff0800a20c */ /* 0x010fe20003fa5270 */
[--C-:B------:R-:W-:Y:S01]  /*0a80*/  IMAD.MOV.U32 R8, RZ, RZ, R3.reuse ;  /* 0x000000ffff087224 */ /* 0x100fe200078e0003 */
[----:B------:R-:W-:-:S02]  /*0a90*/  PRMT R3, RZ, 0x7610, R3 ;  /* 0x00007610ff037816 */ /* 0x000fc40000000003 */
[----:B------:R-:W-:Y:S02]  /*0aa0*/  @!P2 SEL R5, RZ, 0x1, !P5 ;  /* 0x00000001ff05a807 */ /* 0x000fe40006800000 */
[----:B------:R-:W-:Y:S02]  /*0ab0*/  ISETP.GE.AND P5, PT, R11, R0, PT ;  /* 0x000000000b00720c */ /* 0x000fe40003fa6270 */
[----:B------:R-:W-:Y:S02]  /*0ac0*/  @!P4 ISETP.NE.AND P6, PT, R6, RZ, PT ;  /* 0x000000ff0600c20c */ /* 0x000fe40003fc5270 */
[----:B------:R-:W-:Y:S02]  /*0ad0*/  @!P0 SEL R3, RZ, 0x1, !P1 ;  /* 0x00000001ff038807 */ /* 0x000fe40004800000 */
[----:B------:R-:W-:Y:S02]  /*0ae0*/  PRMT R6, RZ, 0x7610, R6 ;  /* 0x00007610ff067816 */ /* 0x000fe40000000006 */
[----:B------:R-:W-:-:S02]  /*0af0*/  ISETP.NE.AND P3, PT, R8, UR5, PT ;  /* 0x0000000508007c0c */ /* 0x000fc4000bf65270 */
[----:B------:R-:W-:Y:S02]  /*0b00*/  @!P4 SEL R6, RZ, 0x1, !P6 ;  /* 0x00000001ff06c807 */ /* 0x000fe40007000000 */
[----:B------:R-:W-:Y:S02]  /*0b10*/  PRMT R8, R4, 0x9910, RZ ;  /* 0x0000991004087816 */ /* 0x000fe400000000ff */
[----:B0-----:R-:W-:Y:S02]  /*0b20*/  PRMT R7, R3, 0x9910, RZ ;  /* 0x0000991003077816 */ /* 0x001fe400000000ff */
[----:B------:R-:W-:Y:S01]  /*0b30*/  PRMT R4, R6, 0x9910, RZ ;  /* 0x0000991006047816 */ /* 0x000fe200000000ff */
[----:B------:R-:W-:Y:S01]  /*0b40*/  IMAD.MOV.U32 R6, RZ, RZ, R8 ;  /* 0x000000ffff067224 */ /* 0x000fe200078e0008 */
[----:B------:R-:W-:Y:S01]  /*0b50*/  PRMT R3, R5, 0x9910, RZ ;  /* 0x0000991005037816 */ /* 0x000fe200000000ff */
[----:B------:R-:W-:Y:S01]  /*0b60*/  IMAD.MOV.U32 R5, RZ, RZ, R7 ;  /* 0x000000ffff057224 */ /* 0x000fe200078e0007 */
[----:B------:R-:W-:-:S02]  /*0b70*/  ISETP.NE.AND P4, PT, R4, UR5, PT ;  /* 0x0000000504007c0c */ /* 0x000fc4000bf85270 */
[----:B------:R-:W-:Y:S02]  /*0b80*/  ISETP.NE.AND P1, PT, R6, UR5, PT ;  /* 0x0000000506007c0c */ /* 0x000fe4000bf25270 */
[----:B------:R-:W-:Y:S02]  /*0b90*/  ISETP.NE.AND P2, PT, R5, UR5, PT ;  /* 0x0000000505007c0c */ /* 0x000fe4000bf45270 */
[----:B------:R-:W-:Y:S01]  /*0ba0*/  ISETP.NE.AND P0, PT, R3, UR5, PT ;  /* 0x0000000503007c0c */ /* 0x000fe2000bf05270 */
[----:B------:R-:W-:-:S12]  /*0bb0*/  @P5 BRA `(.L_x_567) ;  /* 0x0000000000505947 */ /* 0x000fd80003800000 */
[C---:B------:R-:W-:Y:S01]  /*0bc0*/  VIADD R4, R11.reuse, UR4 ;  /* 0x000000040b047c36 */ /* 0x040fe20008000000 */
[----:B------:R-:W-:Y:S01]  /*0bd0*/  PRMT R3, R10, 0x9910, RZ ;  /* 0x000099100a037816 */ /* 0x000fe200000000ff */
[----:B------:R-:W-:Y:S01]  /*0be0*/  ULDC.64 UR6, c[0x0][0x218] ;  /* 0x0000860000067ab9 */ /* 0x000fe20000000a00 */
[----:B------:R-:W-:Y:S01]  /*0bf0*/  VIADD R11, R11, 0x80 ;  /* 0x000000800b0b7836 */ /* 0x000fe20000000000 */
[----:B------:R-:W-:Y:S02]  /*0c00*/  PRMT R2, R2, 0x9910, RZ ;  /* 0x0000991002027816 */ /* 0x000fe400000000ff */
[----:B------:R-:W-:Y:S02]  /*0c10*/  IADD3 R4, P5, R4, UR6, RZ ;  /* 0x0000000604047c10 */ /* 0x000fe4000ffbe0ff */
[----:B------:R-:W-:-:S03]  /*0c20*/  ISETP.NE.AND P6, PT, R3, UR5, PT ;  /* 0x0000000503007c0c */ /* 0x000fc6000bfc5270 */
[----:B------:R-:W-:Y:S01]  /*0c30*/  IMAD.X R5, RZ, RZ, UR7, P5 ;  /* 0x00000007ff057e24 */ /* 0x000fe2000a8e06ff */
[----:B------:R-:W-:Y:S02]  /*0c40*/  SEL R3, RZ, 0x1, !P6 ;  /* 0x00000001ff037807 */ /* 0x000fe40007000000 */
[----:B------:R-:W-:Y:S02]  /*0c50*/  ISETP.GE.AND P6, PT, R11, R0, PT ;  /* 0x000000000b00720c */ /* 0x000fe40003fc6270 */
[----:B------:R-:W-:Y:S01]  /*0c60*/  ISETP.NE.AND P5, PT, R2, UR5, PT ;  /* 0x0000000502007c0c */ /* 0x000fe2000bfa5270 */
[----:B------:R0:W-:Y:S10]  /*0c70*/  STG.E.U8 desc[UR10][R4.64], R3 ;  /* 0x0000000304007986 */ /* 0x0001f4000c10110a */
[----:B------:R-:W-:Y:S05]  /*0c80*/  @P6 BRA `(.L_x_568) ;  /* 0x0000000000406947 */ /* 0x000fea0003800000 */
[C---:B------:R-:W-:Y:S01]  /*0c90*/  VIADD R2, R11.reuse, UR4 ;  /* 0x000000040b027c36 */ /* 0x040fe20008000000 */
[----:B------:R-:W-:Y:S01]  /*0ca0*/  ULDC.64 UR6, c[0x0][0x218] ;  /* 0x0000860000067ab9 */ /* 0x000fe20000000a00 */
[----:B0-----:R-:W-:Y:S01]  /*0cb0*/  SEL R5, RZ, 0x1, !P5 ;  /* 0x00000001ff057807 */ /* 0x001fe20006800000 */
[----:B------:R-:W-:Y:S02]  /*0cc0*/  VIADD R11, R11, 0x80 ;  /* 0x000000800b0b7836 */ /* 0x000fe40000000000 */
[----:B------:R-:W-:-:S05]  /*0cd0*/  IADD3 R2, P6, R2, UR6, RZ ;  /* 0x0000000602027c10 */ /* 0x000fca000ffde0ff */
[----:B------:R-:W-:-:S05]  /*0ce0*/  IMAD.X R3, RZ, RZ, UR7, P6 ;  /* 0x00000007ff037e24 */ /* 0x000fca000b0e06ff */
[----:B------:R0:W-:Y:S03]  /*0cf0*/  STG.E.U8 desc[UR10][R2.64], R5 ;  /* 0x0000000502007986 */ /* 0x0001e6000c10110a */
.L_x_567:
[----:B------:R-:W-:-:S13]  /*0d00*/  ISETP.GE.AND P5, PT, R11, R0, PT ;  /* 0x000000000b00720c */ /* 0x000fda0003fa6270 */
[----:B------:R-:W-:Y:S05]  /*0d10*/  @P5 BRA `(.L_x_569) ;  /* 0x0000000000405947 */ /* 0x000fea0003800000 */
[C---:B0-----:R-:W-:Y:S01]  /*0d20*/  VIADD R2, R11.reuse, UR4 ;  /* 0x000000040b027c36 */ /* 0x041fe20008000000 */
[----:B------:R-:W-:Y:S01]  /*0d30*/  ULDC.64 UR6, c[0x0][0x218] ;  /* 0x0000860000067ab9 */ /* 0x000fe20000000a00 */
[----:B------:R-:W-:Y:S01]  /*0d40*/  SEL R5, RZ, 0x1, !P3 ;  /* 0x00000001ff057807 */ /* 0x000fe20005800000 */
[----:B------:R-:W-:Y:S02]  /*0d50*/  VIADD R11, R11, 0x80 ;  /* 0x000000800b0b7836 */ /* 0x000fe40000000000 */
[----:B------:R-:W-:-:S05]  /*0d60*/  IADD3 R2, P5, R2, UR6, RZ ;  /* 0x0000000602027c10 */ /* 0x000fca000ffbe0ff */
[----:B------:R-:W-:-:S05]  /*0d70*/  IMAD.X R3, RZ, RZ, UR7, P5 ;  /* 0x00000007ff037e24 */ /* 0x000fca000a8e06ff */
[----:B------:R1:W-:Y:S03]  /*0d80*/  STG.E.U8 desc[UR10][R2.64], R5 ;  /* 0x0000000502007986 */ /* 0x0003e6000c10110a */
.L_x_568:
[----:B------:R-:W-:-:S13]  /*0d90*/  ISETP.GE.AND P3, PT, R11, R0, PT ;  /* 0x000000000b00720c */ /* 0x000fda0003f66270 */
[----:B------:R-:W-:Y:S05]  /*0da0*/  @P3 BRA `(.L_x_570) ;  /* 0x0000000000443947 */ /* 0x000fea0003800000 */
[C---:B-1----:R-:W-:Y:S01]  /*0db0*/  VIADD R2, R11.reuse, UR4 ;  /* 0x000000040b027c36 */ /* 0x042fe20008000000 */
[----:B------:R-:W-:Y:S01]  /*0dc0*/  ULDC.64 UR6, c[0x0][0x218] ;  /* 0x0000860000067ab9 */ /* 0x000fe20000000a00 */
[----:B0-----:R-:W-:Y:S01]  /*0dd0*/  SEL R5, RZ, 0x1, !P1 ;  /* 0x00000001ff057807 */ /* 0x001fe20004800000 */
[----:B------:R-:W-:Y:S02]  /*0de0*/  VIADD R11, R11, 0x80 ;  /* 0x000000800b0b7836 */ /* 0x000fe40000000000 */
[----:B------:R-:W-:-:S05]  /*0df0*/  IADD3 R2, P3, R2, UR6, RZ ;  /* 0x0000000602027c10 */ /* 0x000fca000ff7e0ff */
[----:B------:R-:W-:-:S05]  /*0e00*/  IMAD.X R3, RZ, RZ, UR7, P3 ;  /* 0x00000007ff037e24 */ /* 0x000fca00098e06ff */
[----:B------:R1:W-:Y:S03]  /*0e10*/  STG.E.U8 desc[UR10][R2.64], R5 ;  /* 0x0000000502007986 */ /* 0x0003e6000c10110a */
.L_x_569:
[----:B------:R-:W-:-:S13]  /*0e20*/  ISETP.GE.AND P1, PT, R11, R0, PT ;  /* 0x000000000b00720c */ /* 0x000fda0003f26270 */
[----:B------:R-:W-:Y:S05]  /*0e30*/  @P1 BREAK B1 ;  /* 0x0000000000011942 */ /* 0x000fea0003800000 */
[----:B------:R-:W-:Y:S05]  /*0e40*/  @P1 BRA `(.L_x_571) ;  /* 0x0000000000401947 */ /* 0x000fea0003800000 */
[C---:B01----:R-:W-:Y:S01]  /*0e50*/  VIADD R2, R11.reuse, UR4 ;  /* 0x000000040b027c36 */ /* 0x043fe20008000000 */
[----:B------:R-:W-:Y:S01]  /*0e60*/  ULDC.64 UR6, c[0x0][0x218] ;  /* 0x0000860000067ab9 */ /* 0x000fe20000000a00 */
[----:B------:R-:W-:Y:S01]  /*0e70*/  SEL R5, RZ, 0x1, !P2 ;  /* 0x00000001ff057807 */ /* 0x000fe20005000000 */
[----:B------:R-:W-:Y:S02]  /*0e80*/  VIADD R11, R11, 0x80 ;  /* 0x000000800b0b7836 */ /* 0x000fe40000000000 */
[----:B------:R-:W-:-:S05]  /*0e90*/  IADD3 R2, P1, R2, UR6, RZ ;  /* 0x0000000602027c10 */ /* 0x000fca000ff3e0ff */
[----:B------:R-:W-:-:S05]  /*0ea0*/  IMAD.X R3, RZ, RZ, UR7, P1 ;  /* 0x00000007ff037e24 */ /* 0x000fca00088e06ff */
[----:B------:R2:W-:Y:S03]  /*0eb0*/  STG.E.U8 desc[UR10][R2.64], R5 ;  /* 0x0000000502007986 */ /* 0x0005e6000c10110a */
.L_x_570:
[----:B------:R-:W-:Y:S05]  /*0ec0*/  BSYNC B1 ;  /* 0x0000000000017941 */ /* 0x000fea0003800000 */
.L_x_566:
[----:B------:R-:W-:-:S13]  /*0ed0*/  ISETP.GE.AND P1, PT, R11, R0, PT ;  /* 0x000000000b00720c */ /* 0x000fda0003f26270 */
[----:B012---:R-:W0:Y:S01]  /*0ee0*/  @!P1 LDC.64 R4, c[0x0][0x218] ;  /* 0x00008600ff049b82 */ /* 0x007e220000000a00 */
[C---:B------:R-:W-:Y:S02]  /*0ef0*/  @!P1 VIADD R3, R11.reuse, UR4 ;  /* 0x000000040b039c36 */ /* 0x040fe40008000000 */
[----:B------:R-:W-:-:S03]  /*0f00*/  @!P1 VIADD R11, R11, 0x80 ;  /* 0x000000800b0b9836 */ /* 0x000fc60000000000 */
[----:B0-----:R-:W-:-:S05]  /*0f10*/  @!P1 IADD3 R2, P2, R3, R4, RZ ;  /* 0x0000000403029210 */ /* 0x001fca0007f5e0ff */
[----:B------:R-:W-:Y:S01]  /*0f20*/  @!P1 IMAD.X R3, RZ, RZ, R5, P2 ;  /* 0x000000ffff039224 */ /* 0x000fe200010e0605 */
[----:B------:R-:W-:-:S05]  /*0f30*/  @!P1 SEL R5, RZ, 0x1, !P4 ;  /* 0x00000001ff059807 */ /* 0x000fca0006000000 */
[----:B------:R2:W-:Y:S02]  /*0f40*/  @!P1 STG.E.U8 desc[UR10][R2.64], R5 ;  /* 0x0000000502009986 */ /* 0x0005e4000c10110a */
.L_x_571:
[----:B------:R-:W-:Y:S05]  /*0f50*/  BSYNC B0 ;  /* 0x0000000000007941 */ /* 0x000fea0003800000 */
.L_x_565:
[----:B------:R-:W-:Y:S05]  /*0f60*/  WARPSYNC.ALL ;  /* 0x0000000000007948 */ /* 0x000fea0003800000 */
[----:B------:R-:W-:-:S13]  /*0f70*/  ISETP.GE.AND P1, PT, R11, R0, PT ;  /* 0x000000000b00720c */ /* 0x000fda0003f26270 */
[----:B------:R-:W-:Y:S05]  /*0f80*/  @P1 EXIT ;  /* 0x000000000000194d */ /* 0x000fea0003800000 */
[----:B012---:R-:W-:Y:S01]  /*0f90*/  VIADD R2, R11, UR4 ;  /* 0x000000040b027c36 */ /* 0x007fe20008000000 */
[----:B------:R-:W-:Y:S01]  /*0fa0*/  ULDC.64 UR6, c[0x0][0x218] ;  /* 0x0000860000067ab9 */ /* 0x000fe20000000a00 */
[----:B------:R-:W-:-:S03]  /*0fb0*/  SEL R5, RZ, 0x1, !P0 ;  /* 0x00000001ff057807 */ /* 0x000fc60004000000 */
[----:B------:R-:W-:-:S05]  /*0fc0*/  IADD3 R2, P1, R2, UR6, RZ ;  /* 0x0000000602027c10 */ /* 0x000fca000ff3e0ff */
[----:B------:R-:W-:-:S05]  /*0fd0*/  IMAD.X R3, RZ, RZ, UR7, P1 ;  /* 0x00000007ff037e24 */ /* 0x000fca00088e06ff */
[----:B------:R-:W-:Y:S01]  /*0fe0*/  STG.E.U8 desc[UR10][R2.64], R5 ;  /* 0x0000000502007986 */ /* 0x000fe2000c10110a */
[----:B------:R-:W-:Y:S05]  /*0ff0*/  EXIT ;  /* 0x000000000000794d */ /* 0x000fea0003800000 */
.L_x_572:
        /* <DEDUP_REMOVED lines=16> */
.L_x_26124:


//--------------------- .text._ZN2at6native29vectorized_elementwise_kernelILi4ENS0_13AUnaryFunctorIbbbNS0_17BitwiseXorFunctorIbEEEESt5arrayIPcLm2EEEEviT0_T1_ --------------------------
	.section	.text._ZN2at6native29vectorized_elementwise_kernelILi4ENS0_13AUnaryFunctorIbbbNS0_17BitwiseXorFunctorIbEEEESt5arrayIPcLm2EEEEviT0_T1_,"ax",@progbits
	.align	128
        .global         _ZN2at6native29vectorized_elementwise_kernelILi4ENS0_13AUnaryFunctorIbbbNS0_17BitwiseXorFunctorIbEEEESt5arrayIPcLm2EEEEviT0_T1_
        .type           _ZN2at6native29vectorized_elementwise_kernelILi4ENS0_13AUnaryFunctorIbbbNS0_17BitwiseXorFunctorIbEEEESt5arrayIPcLm2EEEEviT0_T1_,@function
        .size           _ZN2at6native29vectorized_elementwise_kernelILi4ENS0_13AUnaryFunctorIbbbNS0_17BitwiseXorFunctorIbEEEESt5arrayIPcLm2EEEEviT0_T1_,(.L_x_26125 - _ZN2at6native29vectorized_elementwise_kernelILi4ENS0_13AUnaryFunctorIbbbNS0_17BitwiseXorFunctorIbEEEESt5arrayIPcLm2EEEEviT0_T1_)
        .other          _ZN2at6native29vectorized_elementwise_kernelILi4ENS0_13AUnaryFunctorIbbbNS0_17BitwiseXorFunctorIbEEEESt5arrayIPcLm2EEEEviT0_T1_,@"STO_CUDA_ENTRY STV_DEFAULT"
_ZN2at6native29vectorized_elementwise_kernelILi4ENS0_13AUnaryFunctorIbbbNS0_17BitwiseXorFunctorIbEEEESt5arrayIPcLm2EEEEviT0_T1_:
.text._ZN2at6native29vectorized_elementwise_kernelILi4ENS0_13AUnaryFunctorIbbbNS0_17BitwiseXorFunctorIbEEEESt5arrayIPcLm2EEEEviT0_T1_:
        /* <DEDUP_REMOVED lines=13> */
[----:B------:R-:W-:-:S04]  /*00d0*/  IMAD.U32 R2, RZ, RZ, UR5 ;  /* 0x00000005ff027e24 */ /* 0x000fc8000f8e00ff */
[----:B------:R-:W-:Y:S02]  /*00e0*/  IMAD.U32 R3, RZ, RZ, UR6 ;  /* 0x00000006ff037e24 */ /* 0x000fe4000f8e00ff */
[----:B0-----:R-:W-:-:S05]  /*00f0*/  IMAD.WIDE.U32 R2, R0, 0x4, R2 ;  /* 0x0000000400027825 */ /* 0x001fca00078e0002 */
[----:B------:R-:W2:Y:S04]  /*0100*/  LDG.E R7, desc[UR10][R2.64] ;  /* 0x0000000a02077981 */ /* 0x000ea8000c1e1900 */
[----:B------:R0:W3:Y:S01]  /*0110*/  LDG.E R8, desc[UR10][R2.64+0x200] ;  /* 0x0002000a02087981 */ /* 0x0000e2000c1e1900 */
[----:B------:R-:W-:-:S03]  /*0120*/  UPRMT UR5, UR7, 0x9910, URZ ;  /* 0x0000991007057896 */ /* 0x000fc6000800003f */
[----:B------:R-:W-:Y:S02]  /*0130*/  ULDC.64 UR6, c[0x0][0x218] ;  /* 0x0000860000067ab9 */ /* 0x000fe40000000a00 */
[----:B------:R-:W-:-:S04]  /*0140*/  UIADD3 UR6, UP0, UR4, UR6, URZ ;  /* 0x0000000604067290 */ /* 0x000fc8000ff1e03f */
[----:B------:R-:W-:Y:S01]  /*0150*/  UIADD3.X UR7, URZ, UR7, URZ, UP0, !UPT ;  /* 0x000000073f077290 */ /* 0x000fe200087fe43f */
[C---:B--2---:R-:W-:Y:S02]  /*0160*/  PRMT R4, R7.reuse, 0x7770, RZ ;  /* 0x0000777007047816 */ /* 0x044fe400000000ff */
[C---:B------:R-:W-:Y:S02]  /*0170*/  PRMT R5, R7.reuse, 0x7771, RZ ;  /* 0x0000777107057816 */ /* 0x040fe400000000ff */
[----:B------:R-:W-:Y:S02]  /*0180*/  PRMT R6, R7, 0x7772, RZ ;  /* 0x0000777207067816 */ /* 0x000fe400000000ff */
[----:B------:R-:W-:Y:S02]  /*0190*/  ISETP.NE.AND P0, PT, R4, RZ, PT ;  /* 0x000000ff0400720c */ /* 0x000fe40003f05270 */
[----:B------:R-:W-:Y:S02]  /*01a0*/  ISETP.NE.AND P1, PT, R5, RZ, PT ;  /* 0x000000ff0500720c */ /* 0x000fe40003f25270 */
[----:B------:R-:W-:-:S02]  /*01b0*/  PRMT R4, R7, 0x7773, RZ ;  /* 0x0000777307047816 */ /* 0x000fc400000000ff */
[----:B------:R-:W-:Y:S02]  /*01c0*/  ISETP.NE.AND P2, PT, R6, RZ, PT ;  /* 0x000000ff0600720c */ /* 0x000fe40003f45270 */
[----:B------:R-:W-:Y:S02]  /*01d0*/  SEL R5, RZ, 0x1, !P0 ;  /* 0x00000001ff057807 */ /* 0x000fe40004000000 */
[----:B0-----:R-:W-:Y:S02]  /*01e0*/  SEL R2, RZ, 0x1, !P1 ;  /* 0x00000001ff027807 */ /* 0x001fe40004800000 */
[----:B------:R-:W-:Y:S02]  /*01f0*/  ISETP.NE.AND P1, PT, R4, RZ, PT ;  /* 0x000000ff0400720c */ /* 0x000fe40003f25270 */
[----:B------:R-:W-:Y:S02]  /*0200*/  SEL R3, RZ, 0x1, !P2 ;  /* 0x00000001ff037807 */ /* 0x000fe40005000000 */
[----:B------:R-:W-:-:S02]  /*0210*/  ISETP.NE.AND P2, PT, R5, UR5, PT ;  /* 0x0000000505007c0c */ /* 0x000fc4000bf45270 */
[----:B------:R-:W-:Y:S02]  /*0220*/  ISETP.NE.AND P3, PT, R2, UR5, PT ;  /* 0x0000000502007c0c */ /* 0x000fe4000bf65270 */
[----:B------:R-:W-:Y:S02]  /*0230*/  SEL R4, RZ, 0x1, !P1 ;  /* 0x00000001ff047807 */ /* 0x000fe40004800000 */
[----:B------:R-:W-:Y:S02]  /*0240*/  ISETP.NE.AND P0, PT, R3, UR5, PT ;  /* 0x0000000503007c0c */ /* 0x000fe4000bf05270 */
[----:B------:R-:W-:Y:S02]  /*0250*/  SEL R2, RZ, 0x1, !P2 ;  /* 0x00000001ff027807 */ /* 0x000fe40005000000 */
[----:B------:R-:W-:Y:S02]  /*0260*/  SEL R3, RZ, 0x1, !P3 ;  /* 0x00000001ff037807 */ /* 0x000fe40005800000 */
[----:B---3--:R-:W-:-:S02]  /*0270*/  PRMT R5, R8, 0x7770, RZ ;  /* 0x0000777008057816 */ /* 0x008fc400000000ff */
[----:B------:R-:W-:Y:S02]  /*0280*/  ISETP.NE.AND P1, PT, R4, UR5, PT ;  /* 0x0000000504007c0c */ /* 0x000fe4000bf25270 */
[C---:B------:R-:W-:Y:S02]  /*0290*/  PRMT R4, R8.reuse, 0x7771, RZ ;  /* 0x0000777108047816 */ /* 0x040fe400000000ff */
[----:B------:R-:W-:Y:S02]  /*02a0*/  PRMT R7, R3, 0x7604, R2 ;  /* 0x0000760403077816 */ /* 0x000fe40000000002 */
[----:B------:R-:W-:Y:S02]  /*02b0*/  ISETP.NE.AND P2, PT, R5, RZ, PT ;  /* 0x000000ff0500720c */ /* 0x000fe40003f45270 */
[----:B------:R-:W-:Y:S02]  /*02c0*/  PRMT R3, R8, 0x7772, RZ ;  /* 0x0000777208037816 */ /* 0x000fe400000000ff */
[----:B------:R-:W-:-:S02]  /*02d0*/  ISETP.NE.AND P3, PT, R4, RZ, PT ;  /* 0x000000ff0400720c */ /* 0x000fc40003f65270 */
[----:B------:R-:W-:Y:S02]  /*02e0*/  SEL R4, RZ, 0x1, !P2 ;  /* 0x00000001ff047807 */ /* 0x000fe40005000000 */
[----:B------:R-:W-:Y:S02]  /*02f0*/  PRMT R2, R8, 0x7773, RZ ;  /* 0x0000777308027816 */ /* 0x000fe400000000ff */
[----:B------:R-:W-:Y:S02]  /*0300*/  ISETP.NE.AND P2, PT, R3, RZ, PT ;  /* 0x000000ff0300720c */ /* 0x000fe40003f45270 */
[----:B------:R-:W-:Y:S02]  /*0310*/  SEL R3, RZ, 0x1, !P3 ;  /* 0x00000001ff037807 */ /* 0x000fe40005800000 */
[----:B------:R-:W-:Y:S02]  /*0320*/  ISETP.NE.AND P3, PT, R2, RZ, PT ;  /* 0x000000ff0200720c */ /* 0x000fe40003f65270 */
[----:B------:R-:W-:-:S02]  /*0330*/  ISETP.NE.AND P4, PT, R4, UR5, PT ;  /* 0x0000000504007c0c */ /* 0x000fc4000bf85270 */
[----:B------:R-:W-:Y:S02]  /*0340*/  ISETP.NE.AND P5, PT, R3, UR5, PT ;  /* 0x0000000503007c0c */ /* 0x000fe4000bfa5270 */
[----:B------:R-:W-:Y:S02]  /*0350*/  SEL R4, RZ, 0x1, !P2 ;  /* 0x00000001ff047807 */ /* 0x000fe40005000000 */
[----:B------:R-:W-:Y:S02]  /*0360*/  SEL R5, RZ, 0x1, !P3 ;  /* 0x00000001ff057807 */ /* 0x000fe40005800000 */
[----:B------:R-:W-:Y:S02]  /*0370*/  SEL R2, RZ, 0x1, !P4 ;  /* 0x00000001ff027807 */ /* 0x000fe40006000000 */
[----:B------:R-:W-:Y:S02]  /*0380*/  SEL R3, RZ, 0x1, !P5 ;  /* 0x00000001ff037807 */ /* 0x000fe40006800000 */
[----:B------:R-:W-:-:S02]  /*0390*/  ISETP.NE.AND P2, PT, R4, UR5, PT ;  /* 0x0000000504007c0c */ /* 0x000fc4000bf45270 */
[----:B------:R-:W-:Y:S02]  /*03a0*/  ISETP.NE.AND P3, PT, R5, UR5, PT ;  /* 0x0000000505007c0c */ /* 0x000fe4000bf65270 */
[----:B------:R-:W-:Y:S01]  /*03b0*/  PRMT R6, R3, 0x7604, R2 ;  /* 0x0000760403067816 */ /* 0x000fe20000000002 */
[----:B------:R-:W-:Y:S01]  /*03c0*/  IMAD.U32 R2, RZ, RZ, UR6 ;  /* 0x00000006ff027e24 */ /* 0x000fe2000f8e00ff */
[----:B------:R-:W-:Y:S01]  /*03d0*/  SEL R4, RZ, 0x1, !P0 ;  /* 0x00000001ff047807 */ /* 0x000fe20004000000 */
[----:B------:R-:W-:Y:S01]  /*03e0*/  IMAD.U32 R3, RZ, RZ, UR7 ;  /* 0x00000007ff037e24 */ /* 0x000fe2000f8e00ff */
[----:B------:R-:W-:Y:S02]  /*03f0*/  SEL R5, RZ, 0x1, !P2 ;  /* 0x00000001ff057807 */ /* 0x000fe40005000000 */
[----:B------:R-:W-:Y:S01]  /*0400*/  PRMT R7, R4, 0x7054, R7 ;  /* 0x0000705404077816 */ /* 0x000fe20000000007 */
[----:B------:R-:W-:Y:S01]  /*0410*/  IMAD.WIDE R2, R0, 0x4, R2 ;  /* 0x0000000400027825 */ /* 0x000fe200078e0202 */
[----:B------:R-:W-:-:S02]  /*0420*/  PRMT R6, R5, 0x7054, R6 ;  /* 0x0000705405067816 */ /* 0x000fc40000000006 */
[----:B------:R-:W-:Y:S02]  /*0430*/  SEL R4, RZ, 0x1, !P1 ;  /* 0x00000001ff047807 */ /* 0x000fe40004800000 */
[----:B------:R-:W-:Y:S02]  /*0440*/  SEL R5, RZ, 0x1, !P3 ;  /* 0x00000001ff057807 */ /* 0x000fe40005800000 */
[----:B------:R-:W-:Y:S02]  /*0450*/  PRMT R7, R4, 0x654, R7 ;  /* 0x0000065404077816 */ /* 0x000fe40000000007 */
[----:B------:R-:W-:-:S03]  /*0460*/  PRMT R5, R5, 0x654, R6 ;  /* 0x0000065405057816 */ /* 0x000fc60000000006 */
[----:B------:R-:W-:Y:S04]  /*0470*/  STG.E desc[UR10][R2.64], R7 ;  /* 0x0000000702007986 */ /* 0x000fe8000c10190a */
[----:B------:R-:W-:Y:S01]  /*0480*/  STG.E desc[UR10][R2.64+0x200], R5 ;  /* 0x0002000502007986 */ /* 0x000fe2000c10190a */
[----:B------:R-:W-:Y:S05]  /*0490*/  EXIT ;  /* 0x000000000000794d */ /* 0x000fea0003800000 */
.L_x_573:
        /* <DEDUP_REMOVED lines=132> */
.L_x_576:
        /* <DEDUP_REMOVED lines=9> */
.L_x_577:
        /* <DEDUP_REMOVED lines=9> */
.L_x_578:
        /* <DEDUP_REMOVED lines=10> */
.L_x_579:
[----:B------:R-:W-:Y:S05]  /*0ea0*/  BSYNC B1 ;  /* 0x0000000000017941 */ /* 0x000fea0003800000 */
.L_x_575:
        /* <DEDUP_REMOVED lines=8> */
.L_x_580:
[----:B------:R-:W-:Y:S05]  /*0f30*/  BSYNC B0 ;  /* 0x0000000000007941 */ /* 0x000fea0003800000 */
.L_x_574:
        /* <DEDUP_REMOVED lines=10> */
.L_x_581:
        /* <DEDUP_REMOVED lines=10> */
.L_x_26125:


//--------------------- .text._ZN2at6native29vectorized_elementwise_kernelILi8ENS0_13AUnaryFunctorIbbbNS0_17BitwiseXorFunctorIbEEEESt5arrayIPcLm2EEEEviT0_T1_ --------------------------
	.section	.text._ZN2at6native29vectorized_elementwise_kernelILi8ENS0_13AUnaryFunctorIbbbNS0_17BitwiseXorFunctorIbEEEESt5arrayIPcLm2EEEEviT0_T1_,"ax",@progbits
	.align	128
        .global         _ZN2at6native29vectorized_elementwise_kernelILi8ENS0_13AUnaryFunctorIbbbNS0_17BitwiseXorFunctorIbEEEESt5arrayIPcLm2EEEEviT0_T1_
        .type           _ZN2at6native29vectorized_elementwise_kernelILi8ENS0_13AUnaryFunctorIbbbNS0_17BitwiseXorFunctorIbEEEESt5arrayIPcLm2EEEEviT0_T1_,@function
        .size           _ZN2at6native29vectorized_elementwise_kernelILi8ENS0_13AUnaryFunctorIbbbNS0_17BitwiseXorFunctorIbEEEESt5arrayIPcLm2EEEEviT0_T1_,(.L_x_26126 - _ZN2at6native29vectorized_elementwise_kernelILi8ENS0_13AUnaryFunctorIbbbNS0_17BitwiseXorFunctorIbEEEESt5arrayIPcLm2EEEEviT0_T1_)
        .other          _ZN2at6native29vectorized_elementwise_kernelILi8ENS0_13AUnaryFunctorIbbbNS0_17BitwiseXorFunctorIbEEEESt5arrayIPcLm2EEEEviT0_T1_,@"STO_CUDA_ENTRY STV_DEFAULT"
_ZN2at6native29vectorized_elementwise_kernelILi8ENS0_13AUnaryFunctorIbbbNS0_17BitwiseXorFunctorIbEEEESt5arrayIPcLm2EEEEviT0_T1_:
.text._ZN2at6native29vectorized_elementwise_kernelILi8ENS0_13AUnaryFunctorIbbbNS0_17BitwiseXorFunctorIbEEEESt5arrayIPcLm2EEEEviT0_T1_:
        /* <DEDUP_REMOVED lines=15> */
[----:B0-----:R-:W-:-:S06]  /*00f0*/  IMAD.WIDE.U32 R2, R0, 0x8, R2 ;  /* 0x0000000800027825 */ /* 0x001fcc00078e0002 */
[----:B------:R-:W2:Y:S01]  /*0100*/  LDG.E.64 R2, desc[UR10][R2.64] ;  /* 0x0000000a02027981 */ /* 0x000ea2000c1e1b00 */
[----:B------:R-:W-:-:S03]  /*0110*/  UPRMT UR5, UR7, 0x9910, URZ ;  /* 0x0000991007057896 */ /* 0x000fc6000800003f */
[----:B------:R-:W-:Y:S02]  /*0120*/  ULDC.64 UR6, c[0x0][0x218] ;  /* 0x0000860000067ab9 */ /* 0x000fe40000000a00 */
[----:B------:R-:W-:-:S04]  /*0130*/  UIADD3 UR6, UP0, UR4, UR6, URZ ;  /* 0x0000000604067290 */ /* 0x000fc8000ff1e03f */
[----:B------:R-:W-:Y:S01]  /*0140*/  UIADD3.X UR7, URZ, UR7, URZ, UP0, !UPT ;  /* 0x000000073f077290 */ /* 0x000fe200087fe43f */
[----:B--2---:R-:W-:Y:S02]  /*0150*/  PRMT R4, R2, 0x7632, R4 ;  /* 0x0000763202047816 */ /* 0x004fe40000000004 */
[C---:B------:R-:W-:Y:S02]  /*0160*/  PRMT R5, R3.reuse, 0x7632, R5 ;  /* 0x0000763203057816 */ /* 0x040fe40000000005 */
[----:B------:R-:W-:Y:S02]  /*0170*/  LOP3.LUT P2, RZ, R3, 0xff, RZ, 0xc0, !PT ;  /* 0x000000ff03ff7812 */ /* 0x000fe4000784c0ff */
[----:B------:R-:W-:Y:S02]  /*0180*/  LOP3.LUT P1, RZ, R4, 0xff, RZ, 0xc0, !PT ;  /* 0x000000ff04ff7812 */ /* 0x000fe4000782c0ff */
[----:B------:R-:W-:Y:S02]  /*0190*/  LOP3.LUT P0, RZ, R2, 0xff, RZ, 0xc0, !PT ;  /* 0x000000ff02ff7812 */ /* 0x000fe4000780c0ff */
[----:B------:R-:W-:-:S02]  /*01a0*/  LOP3.LUT P3, RZ, R5, 0xff, RZ, 0xc0, !PT ;  /* 0x000000ff05ff7812 */ /* 0x000fc4000786c0ff */
[----:B------:R-:W-:Y:S02]  /*01b0*/  SEL R5, RZ, 0x1, !P2 ;  /* 0x00000001ff057807 */ /* 0x000fe40005000000 */
[----:B------:R-:W-:Y:S02]  /*01c0*/  SEL R6, RZ, 0x1, !P1 ;  /* 0x00000001ff067807 */ /* 0x000fe40004800000 */
[----:B------:R-:W-:Y:S02]  /*01d0*/  SEL R4, RZ, 0x1, !P0 ;  /* 0x00000001ff047807 */ /* 0x000fe40004000000 */
[----:B------:R-:W-:Y:S02]  /*01e0*/  ISETP.NE.AND P0, PT, R5, UR5, PT ;  /* 0x0000000505007c0c */ /* 0x000fe4000bf05270 */
[----:B------:R-:W-:Y:S02]  /*01f0*/  PRMT R5, R2, 0x7732, RZ ;  /* 0x0000773202057816 */ /* 0x000fe400000000ff */
[----:B------:R-:W-:-:S02]  /*0200*/  ISETP.NE.AND P1, PT, R6, UR5, PT ;  /* 0x0000000506007c0c */ /* 0x000fc4000bf25270 */
[----:B------:R-:W-:Y:S02]  /*0210*/  LOP3.LUT R2, R2, 0xffff, RZ, 0xc0, !PT ;  /* 0x0000ffff02027812 */ /* 0x000fe400078ec0ff */
[C---:B------:R-:W-:Y:S02]  /*0220*/  PRMT R6, R3.reuse, 0x7732, RZ ;  /* 0x0000773203067816 */ /* 0x040fe400000000ff */
[----:B------:R-:W-:Y:S02]  /*0230*/  ISETP.NE.AND P2, PT, R4, UR5, PT ;  /* 0x0000000504007c0c */ /* 0x000fe4000bf45270 */
[----:B------:R-:W-:Y:S01]  /*0240*/  LOP3.LUT R4, R3, 0xffff, RZ, 0xc0, !PT ;  /* 0x0000ffff03047812 */ /* 0x000fe200078ec0ff */
[----:B------:R-:W-:Y:S01]  /*0250*/  IMAD.MOV.U32 R3, RZ, RZ, R5 ;  /* 0x000000ffff037224 */ /* 0x000fe200078e0005 */
[----:B------:R-:W-:Y:S01]  /*0260*/  SHF.R.U32.HI R2, RZ, 0x8, R2 ;  /* 0x00000008ff027819 */ /* 0x000fe20000011602 */
[----:B------:R-:W-:Y:S01]  /*0270*/  IMAD.MOV.U32 R5, RZ, RZ, R6 ;  /* 0x000000ffff057224 */ /* 0x000fe200078e0006 */
[----:B------:R-:W-:-:S02]  /*0280*/  SHF.R.U32.HI R4, RZ, 0x8, R4 ;  /* 0x00000008ff047819 */ /* 0x000fc40000011604 */
[----:B------:R-:W-:Y:S02]  /*0290*/  SHF.R.U32.HI R3, RZ, 0x8, R3 ;  /* 0x00000008ff037819 */ /* 0x000fe40000011603 */
[----:B------:R-:W-:Y:S02]  /*02a0*/  PRMT R6, R2, 0x9910, RZ ;  /* 0x0000991002067816 */ /* 0x000fe400000000ff */
[----:B------:R-:W-:Y:S02]  /*02b0*/  SHF.R.U32.HI R2, RZ, 0x8, R5 ;  /* 0x00000008ff027819 */ /* 0x000fe40000011605 */
[----:B------:R-:W-:Y:S01]  /*02c0*/  PRMT R5, R3, 0x9910, RZ ;  /* 0x0000991003057816 */ /* 0x000fe200000000ff */
[----:B------:R-:W-:Y:S01]  /*02d0*/  IMAD.MOV.U32 R3, RZ, RZ, R6 ;  /* 0x000000ffff037224 */ /* 0x000fe200078e0006 */
[----:B------:R-:W-:Y:S02]  /*02e0*/  PRMT R6, R2, 0x9910, RZ ;  /* 0x0000991002067816 */ /* 0x000fe400000000ff */
[----:B------:R-:W-:Y:S01]  /*02f0*/  PRMT R4, R4, 0x9910, RZ ;  /* 0x0000991004047816 */ /* 0x000fe200000000ff */
[----:B------:R-:W-:Y:S01]  /*0300*/  IMAD.MOV.U32 R2, RZ, RZ, R5 ;  /* 0x000000ffff027224 */ /* 0x000fe200078e0005 */
[----:B------:R-:W-:Y:S01]  /*0310*/  ISETP.NE.AND P4, PT, R3, RZ, PT ;  /* 0x000000ff0300720c */ /* 0x000fe20003f85270 */
[----:B------:R-:W-:Y:S01]  /*0320*/  IMAD.MOV.U32 R3, RZ, RZ, R6 ;  /* 0x000000ffff037224 */ /* 0x000fe200078e0006 */
[----:B------:R-:W-:-:S02]  /*0330*/  ISETP.NE.AND P5, PT, R4, RZ, PT ;  /* 0x000000ff0400720c */ /* 0x000fc40003fa5270 */
[----:B------:R-:W-:Y:S02]  /*0340*/  ISETP.NE.AND P6, PT, R2, RZ, PT ;  /* 0x000000ff0200720c */ /* 0x000fe40003fc5270 */
[----:B------:R-:W-:Y:S02]  /*0350*/  SEL R2, RZ, 0x1, !P4 ;  /* 0x00000001ff027807 */ /* 0x000fe40006000000 */
[----:B------:R-:W-:Y:S02]  /*0360*/  ISETP.NE.AND P4, PT, R3, RZ, PT ;  /* 0x000000ff0300720c */ /* 0x000fe40003f85270 */
[----:B------:R-:W-:Y:S02]  /*0370*/  SEL R4, RZ, 0x1, !P5 ;  /* 0x00000001ff047807 */ /* 0x000fe40006800000 */
[----:B------:R-:W-:Y:S02]  /*0380*/  SEL R3, RZ, 0x1, !P6 ;  /* 0x00000001ff037807 */ /* 0x000fe40007000000 */
[----:B------:R-:W-:-:S02]  /*0390*/  ISETP.NE.AND P5, PT, R2, UR5, PT ;  /* 0x0000000502007c0c */ /* 0x000fc4000bfa5270 */
[----:B------:R-:W-:Y:S02]  /*03a0*/  SEL R2, RZ, 0x1, !P4 ;  /* 0x00000001ff027807 */ /* 0x000fe40006000000 */
[----:B------:R-:W-:Y:S02]  /*03b0*/  SEL R10, RZ, 0x1, !P2 ;  /* 0x00000001ff0a7807 */ /* 0x000fe40005000000 */
[----:B------:R-:W-:Y:S02]  /*03c0*/  SEL R7, RZ, 0x1, !P3 ;  /* 0x00000001ff077807 */ /* 0x000fe40005800000 */
[----:B------:R-:W-:Y:S01]  /*03d0*/  ISETP.NE.AND P2, PT, R3, UR5, PT ;  /* 0x0000000503007c0c */ /* 0x000fe2000bf45270 */
[----:B------:R-:W-:Y:S01]  /*03e0*/  IMAD.U32 R3, RZ, RZ, UR7 ;  /* 0x00000007ff037e24 */ /* 0x000fe2000f8e00ff */
[----:B------:R-:W-:Y:S02]  /*03f0*/  ISETP.NE.AND P4, PT, R4, UR5, PT ;  /* 0x0000000504007c0c */ /* 0x000fe4000bf85270 */
[----:B------:R-:W-:Y:S01]  /*0400*/  ISETP.NE.AND P6, PT, R2, UR5, PT ;  /* 0x0000000502007c0c */ /* 0x000fe2000bfc5270 */
[----:B------:R-:W-:Y:S01]  /*0410*/  IMAD.U32 R2, RZ, RZ, UR6 ;  /* 0x00000006ff027e24 */ /* 0x000fe2000f8e00ff */
[----:B------:R-:W-:-:S02]  /*0420*/  ISETP.NE.AND P3, PT, R7, UR5, PT ;  /* 0x0000000507007c0c */ /* 0x000fc4000bf65270 */
[----:B------:R-:W-:Y:S01]  /*0430*/  SEL R11, RZ, 0xffffffff, !P5 ;  /* 0xffffffffff0b7807 */ /* 0x000fe20006800000 */
[----:B------:R-:W-:Y:S01]  /*0440*/  IMAD.WIDE R2, R0, 0x8, R2 ;  /* 0x0000000800027825 */ /* 0x000fe200078e0202 */
[----:B------:R-:W-:Y:S02]  /*0450*/  SEL R9, RZ, 0xffffffff, !P2 ;  /* 0xffffffffff097807 */ /* 0x000fe40005000000 */
[----:B------:R-:W-:Y:S01]  /*0460*/  SEL R7, RZ, 0xffffffff, !P4 ;  /* 0xffffffffff077807 */ /* 0x000fe20006000000 */
[----:B------:R-:W-:Y:S01]  /*0470*/  IMAD.SHL.U32 R15, R11, 0x100, RZ ;  /* 0x000001000b0f7824 */ /* 0x000fe200078e00ff */
[----:B------:R-:W-:Y:S01]  /*0480*/  SEL R5, RZ, 0xffffffff, !P6 ;  /* 0xffffffffff057807 */ /* 0x000fe20007000000 */
[----:B------:R-:W-:Y:S01]  /*0490*/  IMAD.SHL.U32 R13, R9, 0x100, RZ ;  /* 0x00000100090d7824 */ /* 0x000fe200078e00ff */
[----:B------:R-:W-:Y:S01]  /*04a0*/  SEL R6, RZ, 0x1, !P0 ;  /* 0x00000001ff067807 */ /* 0x000fe20004000000 */
[----:B------:R-:W-:Y:S01]  /*04b0*/  IMAD.SHL.U32 R11, R7, 0x100, RZ ;  /* 0x00000100070b7824 */ /* 0x000fe200078e00ff */
[----:B------:R-:W-:Y:S01]  /*04c0*/  SEL R8, RZ, 0x1, !P1 ;  /* 0x00000001ff087807 */ /* 0x000fe20004800000 */
[----:B------:R-:W-:Y:S01]  /*04d0*/  IMAD.SHL.U32 R9, R5, 0x100, RZ ;  /* 0x0000010005097824 */ /* 0x000fe200078e00ff */
[----:B------:R-:W-:-:S02]  /*04e0*/  SEL R4, RZ, 0x1, !P3 ;  /* 0x00000001ff047807 */ /* 0x000fc40005800000 */
[----:B------:R-:W-:Y:S02]  /*04f0*/  LOP3.LUT R7, R15, 0x100, R10, 0xe2, !PT ;  /* 0x000001000f077812 */ /* 0x000fe400078ee20a */
[----:B------:R-:W-:Y:S02]  /*0500*/  LOP3.LUT R5, R11, 0x100, R6, 0xe2, !PT ;  /* 0x000001000b057812 */ /* 0x000fe400078ee206 */
[----:B------:R-:W-:Y:S02]  /*0510*/  LOP3.LUT R8, R13, 0x100, R8, 0xe2, !PT ;  /* 0x000001000d087812 */ /* 0x000fe400078ee208 */
[----:B------:R-:W-:Y:S02]  /*0520*/  LOP3.LUT R4, R9, 0x100, R4, 0xe2, !PT ;  /* 0x0000010009047812 */ /* 0x000fe400078ee204 */
[----:B------:R-:W-:Y:S02]  /*0530*/  PRMT R8, R7, 0x5410, R8 ;  /* 0x0000541007087816 */ /* 0x000fe40000000008 */
[----:B------:R-:W-:-:S05]  /*0540*/  PRMT R9, R5, 0x5410, R4 ;  /* 0x0000541005097816 */ /* 0x000fca0000000004 */
[----:B------:R-:W-:Y:S01]  /*0550*/  STG.E.64 desc[UR10][R2.64], R8 ;  /* 0x0000000802007986 */ /* 0x000fe2000c101b0a */
[----:B------:R-:W-:Y:S05]  /*0560*/  EXIT ;  /* 0x000000000000794d */ /* 0x000fea0003800000 */
.L_x_582:
        /* <DEDUP_REMOVED lines=132> */
.L_x_585:
        /* <DEDUP_REMOVED lines=9> */
.L_x_586:
        /* <DEDUP_REMOVED lines=9> */
.L_x_587:
        /* <DEDUP_REMOVED lines=10> */
.L_x_588:
[----:B------:R-:W-:Y:S05]  /*0f70*/  BSYNC B1 ;  /* 0x0000000000017941 */ /* 0x000fea0003800000 */
.L_x_584:
        /* <DEDUP_REMOVED lines=8> */
.L_x_589:
[----:B------:R-:W-:Y:S05]  /*1000*/  BSYNC B0 ;  /* 0x0000000000007941 */ /* 0x000fea0003800000 */
.L_x_583:
        /* <DEDUP_REMOVED lines=10> */
.L_x_590:
        /* <DEDUP_REMOVED lines=13> */
.L_x_26126:


//--------------------- .text._ZN2at6native18elementwise_kernelILi128ELi4EZNS0_15gpu_kernel_implINS0_13BinaryFunctorIbbbNS0_17BitwiseXorFunctorIbEEEEEEvRNS_18TensorIteratorBaseERKT_EUliE_EEviT1_ --------------------------
	.section	.text._ZN2at6native18elementwise_kernelILi128ELi4EZNS0_15gpu_kernel_implINS0_13BinaryFunctorIbbbNS0_17BitwiseXorFunctorIbEEEEEEvRNS_18TensorIteratorBaseERKT_EUliE_EEviT1_,"ax",@progbits
	.align	128
        .global         _ZN2at6native18elementwise_kernelILi128ELi4EZNS0_15gpu_kernel_implINS0_13BinaryFunctorIbbbNS0_17BitwiseXorFunctorIbEEEEEEvRNS_18TensorIteratorBaseERKT_EUliE_EEviT1_
        .type           _ZN2at6native18elementwise_kernelILi128ELi4EZNS0_15gpu_kernel_implINS0_13BinaryFunctorIbbbNS0_17BitwiseXorFunctorIbEEEEEEvRNS_18TensorIteratorBaseERKT_EUliE_EEviT1_,@function
        .size           _ZN2at6native18elementwise_kernelILi128ELi4EZNS0_15gpu_kernel_implINS0_13BinaryFunctorIbbbNS0_17BitwiseXorFunctorIbEEEEEEvRNS_18TensorIteratorBaseERKT_EUliE_EEviT1_,(.L_x_26127 - _ZN2at6native18elementwise_kernelILi128ELi4EZNS0_15gpu_kernel_implINS0_13BinaryFunctorIbbbNS0_17BitwiseXorFunctorIbEEEEEEvRNS_18TensorIteratorBaseERKT_EUliE_EEviT1_)
        .other          _ZN2at6native18elementwise_kernelILi128ELi4EZNS0_15gpu_kernel_implINS0_13BinaryFunctorIbbbNS0_17BitwiseXorFunctorIbEEEEEEvRNS_18TensorIteratorBaseERKT_EUliE_EEviT1_,@"STO_CUDA_ENTRY STV_DEFAULT"
_ZN2at6native18elementwise_kernelILi128ELi4EZNS0_15gpu_kernel_implINS0_13BinaryFunctorIbbbNS0_17BitwiseXorFunctorIbEEEEEEvRNS_18TensorIteratorBaseERKT_EUliE_EEviT1_:
.text._ZN2at6native18elementwise_kernelILi128ELi4EZNS0_15gpu_kernel_implINS0_13BinaryFunctorIbbbNS0_17BitwiseXorFunctorIbEEEEEEvRNS_18TensorIteratorBaseERKT_EUliE_EEviT1_:
        /* <DEDUP_REMOVED lines=19> */
[----:B------:R-:W-:Y:S01]  /*0130*/  ULDC UR6, c[0x0][0x350] ;  /* 0x0000d40000067ab9 */ /* 0x000fe20000000800 */
[----:B------:R-:W-:Y:S01]  /*0140*/  IMAD.HI.U32 R4, R19, UR4, R2 ;  /* 0x0000000413047c27 */ /* 0x000fe2000f8e0002 */
[----:B------:R-:W-:-:S04]  /*0150*/  ULDC UR4, c[0x0][0x21c] ;  /* 0x0000870000047ab9 */ /* 0x000fc80000000800 */
[----:B------:R-:W-:-:S05]  /*0160*/  SHF.R.U32.HI R5, RZ, UR5, R4 ;  /* 0x00000005ff057c19 */ /* 0x000fca0008011604 */
[----:B------:R-:W-:-:S04]  /*0170*/  IMAD.MOV R0, RZ, RZ, -R5 ;  /* 0x000000ffff007224 */ /* 0x000fc800078e0a05 */
[----:B------:R-:W-:Y:S01]  /*0180*/  IMAD R19, R0, UR4, R19 ;  /* 0x0000000400137c24 */ /* 0x000fe2000f8e0213 */
[----:B------:R-:W-:-:S03]  /*0190*/  ULDC.64 UR4, c[0x0][0x348] ;  /* 0x0000d20000047ab9 */ /* 0x000fc60000000a00 */
[C---:B------:R-:W-:Y:S02]  /*01a0*/  IMAD R16, R19.reuse, UR4, RZ ;  /* 0x0000000413107c24 */ /* 0x040fe4000f8e02ff */
        /* <DEDUP_REMOVED lines=9> */
[----:B------:R-:W-:-:S04]  /*0240*/  ULDC UR4, c[0x0][0x354] ;  /* 0x0000d50000047ab9 */ /* 0x000fc80000000800 */
[----:B------:R-:W-:-:S04]  /*0250*/  IMAD.MOV R4, RZ, RZ, -R3 ;  /* 0x000000ffff047224 */ /* 0x000fc800078e0a03 */
[----:B------:R-:W-:Y:S01]  /*0260*/  IMAD R5, R4, UR8, R5 ;  /* 0x0000000804057c24 */ /* 0x000fe2000f8e0205 */
[----:B------:R-:W-:-:S03]  /*0270*/  ULDC.64 UR8, c[0x0][0x358] ;  /* 0x0000d60000087ab9 */ /* 0x000fc60000000a00 */
[C---:B------:R-:W-:Y:S02]  /*0280*/  IMAD R22, R5.reuse, UR9, RZ ;  /* 0x0000000905167c24 */ /* 0x040fe4000f8e02ff */
[C---:B------:R-:W-:Y:S02]  /*0290*/  IMAD R16, R5.reuse, UR4, R16 ;  /* 0x0000000405107c24 */ /* 0x040fe4000f8e0210 */
[----:B------:R-:W-:Y:S02]  /*02a0*/  IMAD R0, R5, UR8, R0 ;  /* 0x0000000805007c24 */ /* 0x000fe4000f8e0200 */
[----:B------:R-:W-:Y:S01]  /*02b0*/  IMAD R22, R19, UR6, R22 ;  /* 0x0000000613167c24 */ /* 0x000fe2000f8e0216 */
[----:B------:R-:W-:Y:S06]  /*02c0*/  @!P0 BRA `(.L_x_593) ;  /* 0x0000001400008947 */ /* 0x000fec0003800000 */
[----:B------:R-:W-:Y:S01]  /*02d0*/  IMAD.MOV.U32 R2, RZ, RZ, RZ ;  /* 0x000000ffff027224 */ /* 0x000fe200078e00ff */
[----:B------:R-:W-:Y:S01]  /*02e0*/  ULDC.64 UR4, c[0x0][0x238] ;  /* 0x00008e0000047ab9 */ /* 0x000fe20000000a00 */
        /* <DEDUP_REMOVED lines=8> */
[C---:B------:R-:W-:Y:S02]  /*0370*/  IMAD R16, R3.reuse, UR4, R16 ;  /* 0x0000000403107c24 */ /* 0x040fe4000f8e0210 */
        /* <DEDUP_REMOVED lines=299> */
[----:B------:R-:W-:Y:S02]  /*1630*/  ULDC UR6, c[0x0][0x470] ;  /* 0x00011c0000067ab9 */ /* 0x000fe40000000800 */
        /* <DEDUP_REMOVED lines=8> */
[----:B------:R-:W-:-:S07]  /*16c0*/  IMAD R22, R3, UR6, R22 ;  /* 0x0000000603167c24 */ /* 0x000fce000f8e0216 */
.L_x_593:
        /* <DEDUP_REMOVED lines=19> */
[----:B--2---:R-:W-:-:S04]  /*1800*/  ISETP.NE.AND P0, PT, R2, RZ, PT ;  /* 0x000000ff0200720c */ /* 0x004fc80003f05270 */
[----:B------:R-:W-:Y:S01]  /*1810*/  P2R R19, PR, RZ, 0x1 ;  /* 0x00000001ff137803 */ /* 0x000fe20000000000 */
[----:B------:R-:W-:Y:S08]  /*1820*/  BRA `(.L_x_599) ;  /* 0x0000000c00d47947 */ /* 0x000ff00003800000 */
.L_x_597:
[----:B------:R-:W2:Y:S02]  /*1830*/  LDG.E.U8 R2, desc[UR36][R2.64] ;  /* 0x0000002402027981 */ /* 0x000ea4000c1e1100 */
[----:B--2---:R-:W-:-:S04]  /*1840*/  ISETP.NE.AND P0, PT, R2, RZ, PT ;  /* 0x000000ff0200720c */ /* 0x004fc80003f05270 */
[----:B------:R-:W-:Y:S01]  /*1850*/  P2R R19, PR, RZ, 0x1 ;  /* 0x00000001ff137803 */ /* 0x000fe20000000000 */
[----:B------:R-:W-:Y:S08]  /*1860*/  BRA `(.L_x_599) ;  /* 0x0000000c00c47947 */ /* 0x000ff00003800000 */
.L_x_596:
        /* <DEDUP_REMOVED lines=8> */
[----:B------:R-:W-:-:S04]  /*18f0*/  ISETP.NE.AND.EX P0, PT, R3, RZ, PT, P0 ;  /* 0x000000ff0300720c */ /* 0x000fc80003f05300 */
[----:B------:R-:W-:Y:S01]  /*1900*/  P2R R19, PR, RZ, 0x1 ;  /* 0x00000001ff137803 */ /* 0x000fe20000000000 */
[----:B------:R-:W-:Y:S08]  /*1910*/  BRA `(.L_x_599) ;  /* 0x0000000c00987947 */ /* 0x000ff00003800000 */
.L_x_601:
[----:B------:R-:W2:Y:S02]  /*1920*/  LDG.E R2, desc[UR36][R2.64] ;  /* 0x0000002402027981 */ /* 0x000ea4000c1e1900 */
[----:B--2---:R-:W-:-:S04]  /*1930*/  ISETP.NE.AND P0, PT, R2, RZ, PT ;  /* 0x000000ff0200720c */ /* 0x004fc80003f05270 */
[----:B------:R-:W-:Y:S01]  /*1940*/  P2R R19, PR, RZ, 0x1 ;  /* 0x00000001ff137803 */ /* 0x000fe20000000000 */
[----:B------:R-:W-:Y:S08]  /*1950*/  BRA `(.L_x_599) ;  /* 0x0000000c00887947 */ /* 0x000ff00003800000 */
.L_x_600:
[----:B------:R-:W2:Y:S02]  /*1960*/  LDG.E.U16 R2, desc[UR36][R2.64] ;  /* 0x0000002402027981 */ /* 0x000ea4000c1e1500 */
[----:B--2---:R-:W-:-:S04]  /*1970*/  ISETP.NE.AND P0, PT, R2, RZ, PT ;  /* 0x000000ff0200720c */ /* 0x004fc80003f05270 */
[----:B------:R-:W-:Y:S01]  /*1980*/  P2R R19, PR, RZ, 0x1 ;  /* 0x00000001ff137803 */ /* 0x000fe20000000000 */
[----:B------:R-:W-:Y:S08]  /*1990*/  BRA `(.L_x_599) ;  /* 0x0000000c00787947 */ /* 0x000ff00003800000 */
.L_x_595:
[----:B------:R-:W-:-:S13]  /*19a0*/  ISETP.GT.AND P0, PT, R4, 0x6, PT ;  /* 0x000000060400780c */ /* 0x000fda0003f04270 */
[----:B------:R-:W-:Y:S05]  /*19b0*/  @P0 BRA `(.L_x_602) ;  /* 0x0000000000340947 */ /* 0x000fea0003800000 */
[----:B------:R-:W-:-:S13]  /*19c0*/  ISETP.NE.AND P0, PT, R4, 0x5, PT ;  /* 0x000000050400780c */ /* 0x000fda0003f05270 */
[----:B------:R-:W-:Y:S05]  /*19d0*/  @!P0 BRA `(.L_x_603) ;  /* 0x0000000000188947 */ /* 0x000fea0003800000 */
[----:B------:R-:W-:-:S13]  /*19e0*/  ISETP.NE.AND P0, PT, R4, 0x6, PT ;  /* 0x000000060400780c */ /* 0x000fda0003f05270 */
[----:B------:R-:W-:Y:S05]  /*19f0*/  @P0 BRA `(.L_x_598) ;  /* 0x0000000800f40947 */ /* 0x000fea0003800000 */
[----:B------:R-:W2:Y:S02]  /*1a00*/  LDG.E R2, desc[UR36][R2.64] ;  /* 0x0000002402027981 */ /* 0x000ea4000c1e1900 */
[----:B--2---:R-:W-:-:S04]  /*1a10*/  FSETP.NEU.FTZ.AND P0, PT, R2, RZ, PT ;  /* 0x000000ff0200720b */ /* 0x004fc80003f1d000 */
[----:B------:R-:W-:Y:S01]  /*1a20*/  P2R R19, PR, RZ, 0x1 ;  /* 0x00000001ff137803 */ /* 0x000fe20000000000 */
[----:B------:R-:W-:Y:S08]  /*1a30*/  BRA `(.L_x_599) ;  /* 0x0000000c00507947 */ /* 0x000ff00003800000 */
.L_x_603:
[----:B------:R-:W2:Y:S02]  /*1a40*/  LDG.E.U16 R0, desc[UR36][R2.64] ;  /* 0x0000002402007981 */ /* 0x000ea4000c1e1500 */
[----:B--2---:R-:W-:-:S05]  /*1a50*/  HADD2.F32 R0, -RZ, R0.H0_H0 ;  /* 0x20000000ff007230 */ /* 0x004fca0000004100 */
[----:B------:R-:W-:-:S04]  /*1a60*/  FSETP.NEU.FTZ.AND P0, PT, R0, RZ, PT ;  /* 0x000000ff0000720b */ /* 0x000fc80003f1d000 */
[----:B------:R-:W-:Y:S01]  /*1a70*/  P2R R19, PR, RZ, 0x1 ;  /* 0x00000001ff137803 */ /* 0x000fe20000000000 */
[----:B------:R-:W-:Y:S08]  /*1a80*/  BRA `(.L_x_599) ;  /* 0x0000000c003c7947 */ /* 0x000ff00003800000 */
.L_x_602:
        /* <DEDUP_REMOVED lines=9> */
[----:B------:R-:W-:-:S04]  /*1b20*/  PLOP3.LUT P0, PT, P0, P1, PT, 0xa8, 0x0 ;  /* 0x000000000000781c */ /* 0x000fc80000703570 */
[----:B------:R-:W-:Y:S01]  /*1b30*/  P2R R19, PR, RZ, 0x1 ;  /* 0x00000001ff137803 */ /* 0x000fe20000000000 */
[----:B------:R-:W-:Y:S08]  /*1b40*/  BRA `(.L_x_599) ;  /* 0x0000000c000c7947 */ /* 0x000ff00003800000 */
.L_x_605:
        /* <DEDUP_REMOVED lines=8> */
[----:B------:R-:W-:-:S04]  /*1bd0*/  ISETP.NE.AND P0, PT, R0, RZ, PT ;  /* 0x000000ff0000720c */ /* 0x000fc80003f05270 */
[----:B------:R-:W-:Y:S01]  /*1be0*/  P2R R19, PR, RZ, 0x1 ;  /* 0x00000001ff137803 */ /* 0x000fe20000000000 */
[----:B------:R-:W-:Y:S08]  /*1bf0*/  BRA `(.L_x_599) ;  /* 0x0000000800e07947 */ /* 0x000ff00003800000 */
.L_x_604:
[----:B------:R-:W2:Y:S02]  /*1c00*/  LDG.E.64 R2, desc[UR36][R2.64] ;  /* 0x0000002402027981 */ /* 0x000ea4000c1e1b00 */
[----:B--2---:R-:W-:-:S06]  /*1c10*/  DSETP.NEU.AND P0, PT, R2, RZ, PT ;  /* 0x000000ff0200722a */ /* 0x004fcc0003f0d000 */
[----:B------:R-:W-:Y:S01]  /*1c20*/  P2R R19, PR, RZ, 0x1 ;  /* 0x00000001ff137803 */ /* 0x000fe20000000000 */
[----:B------:R-:W-:Y:S07]  /*1c30*/  BRA `(.L_x_599) ;  /* 0x0000000800d07947 */ /* 0x000fee0003800000 */
.L_x_594:
        /* <DEDUP_REMOVED lines=9> */
[----:B--2---:R-:W-:-:S04]  /*1cd0*/  ISETP.NE.AND P0, PT, R2, RZ, PT ;  /* 0x000000ff0200720c */ /* 0x004fc80003f05270 */
[----:B------:R-:W-:Y:S01]  /*1ce0*/  P2R R19, PR, RZ, 0x1 ;  /* 0x00000001ff137803 */ /* 0x000fe20000000000 */
[----:B------:R-:W-:Y:S08]  /*1cf0*/  BRA `(.L_x_599) ;  /* 0x0000000800a07947 */ /* 0x000ff00003800000 */
.L_x_608:
[----:B------:R-:W2:Y:S02]  /*1d00*/  LDG.E.128 R4, desc[UR36][R2.64] ;  /* 0x0000002402047981 */ /* 0x000ea4000c1e1d00 */
[----:B--2---:R-:W-:-:S06]  /*1d10*/  DSETP.NEU.AND P0, PT, R6, RZ, PT ;  /* 0x000000ff0600722a */ /* 0x004fcc0003f0d000 */
[----:B------:R-:W-:-:S06]  /*1d20*/  DSETP.NEU.OR P0, PT, R4, RZ, P0 ;  /* 0x000000ff0400722a */ /* 0x000fcc000070d400 */
[----:B------:R-:W-:Y:S01]  /*1d30*/  P2R R19, PR, RZ, 0x1 ;  /* 0x00000001ff137803 */ /* 0x000fe20000000000 */
[----:B------:R-:W-:Y:S07]  /*1d40*/  BRA `(.L_x_599) ;  /* 0x00000008008c7947 */ /* 0x000fee0003800000 */
.L_x_607:
        /* <DEDUP_REMOVED lines=25> */
[----:B------:R-:W-:-:S04]  /*1ee0*/  FSETP.NEU.FTZ.AND P0, PT, R5, RZ, PT ;  /* 0x000000ff0500720b */ /* 0x000fc80003f1d000 */
[----:B------:R-:W-:Y:S01]  /*1ef0*/  P2R R19, PR, RZ, 0x1 ;  /* 0x00000001ff137803 */ /* 0x000fe20000000000 */
[----:B------:R-:W-:Y:S08]  /*1f00*/  BRA `(.L_x_599) ;  /* 0x00000008001c7947 */ /* 0x000ff00003800000 */
.L_x_610:
        /* <DEDUP_REMOVED lines=12> */
[----:B------:R-:W-:-:S04]  /*1fd0*/  FSETP.NEU.FTZ.AND P0, PT, R4, RZ, PT ;  /* 0x000000ff0400720b */ /* 0x000fc80003f1d000 */
[----:B------:R-:W-:Y:S01]  /*1fe0*/  P2R R19, PR, RZ, 0x1 ;  /* 0x00000001ff137803 */ /* 0x000fe20000000000 */
[----:B------:R-:W-:Y:S08]  /*1ff0*/  BRA `(.L_x_599) ;  /* 0x0000000400e07947 */ /* 0x000ff00003800000 */
.L_x_609:
[----:B------:R-:W2:Y:S02]  /*2000*/  LDG.E.U16 R0, desc[UR36][R2.64] ;  /* 0x0000002402007981 */ /* 0x000ea4000c1e1500 */
[----:B--2---:R-:W-:-:S05]  /*2010*/  IMAD.U32 R0, R0, 0x10000, RZ ;  /* 0x0001000000007824 */ /* 0x004fca00078e00ff */
[----:B------:R-:W-:-:S04]  /*2020*/  FSETP.NEU.FTZ.AND P0, PT, R0, RZ, PT ;  /* 0x000000ff0000720b */ /* 0x000fc80003f1d000 */
[----:B------:R-:W-:Y:S01]  /*2030*/  P2R R19, PR, RZ, 0x1 ;  /* 0x00000001ff137803 */ /* 0x000fe20000000000 */
[----:B------:R-:W-:Y:S08]  /*2040*/  BRA `(.L_x_599) ;  /* 0x0000000400cc7947 */ /* 0x000ff00003800000 */
.L_x_606:
        /* <DEDUP_REMOVED lines=9> */
[----:B--2---:R-:W-:-:S04]  /*20e0*/  ISETP.NE.AND P0, PT, R2, RZ, PT ;  /* 0x000000ff0200720c */ /* 0x004fc80003f05270 */
[----:B------:R-:W-:Y:S01]  /*20f0*/  P2R R19, PR, RZ, 0x1 ;  /* 0x00000001ff137803 */ /* 0x000fe20000000000 */
[----:B------:R-:W-:Y:S08]  /*2100*/  BRA `(.L_x_599) ;  /* 0x00000004009c7947 */ /* 0x000ff00003800000 */
.L_x_613:
        /* <DEDUP_REMOVED lines=21> */
.L_x_617:
[----:B------:R-:W-:Y:S05]  /*2260*/  BSYNC B1 ;  /* 0x0000000000017941 */ /* 0x000fea0003800000 */
.L_x_616:
[----:B------:R-:W-:Y:S01]  /*2270*/  LEA R3, R0, 0x3b800000, 0x17 ;  /* 0x3b80000000037811 */ /* 0x000fe200078eb8ff */
[----:B------:R-:W-:-:S05]  /*2280*/  IMAD.SHL.U32 R0, R2, 0x100000, RZ ;  /* 0x0010000002007824 */ /* 0x000fca00078e00ff */
[----:B------:R-:W-:-:S07]  /*2290*/  LOP3.LUT R0, R3, R0, R4, 0xfe, !PT ;  /* 0x0000000003007212 */ /* 0x000fce00078efe04 */
.L_x_615:
[----:B------:R-:W-:Y:S05]  /*22a0*/  BSYNC B0 ;  /* 0x0000000000007941 */ /* 0x000fea0003800000 */
.L_x_614:
[----:B------:R-:W-:-:S04]  /*22b0*/  FSETP.NEU.FTZ.AND P0, PT, R0, RZ, PT ;  /* 0x000000ff0000720b */ /* 0x000fc80003f1d000 */
[----:B------:R-:W-:Y:S01]  /*22c0*/  P2R R19, PR, RZ, 0x1 ;  /* 0x00000001ff137803 */ /* 0x000fe20000000000 */
[----:B------:R-:W-:Y:S08]  /*22d0*/  BRA `(.L_x_599) ;  /* 0x0000000400287947 */ /* 0x000ff00003800000 */
.L_x_612:
        /* <DEDUP_REMOVED lines=21> */
.L_x_621:
[----:B------:R-:W-:Y:S05]  /*2430*/  BSYNC B1 ;  /* 0x0000000000017941 */ /* 0x000fea0003800000 */
.L_x_620:
[----:B------:R-:W-:Y:S01]  /*2440*/  LEA R3, R0, 0x37800000, 0x17 ;  /* 0x3780000000037811 */ /* 0x000fe200078eb8ff */
[----:B------:R-:W-:-:S05]  /*2450*/  IMAD.SHL.U32 R0, R2, 0x200000, RZ ;  /* 0x0020000002007824 */ /* 0x000fca00078e00ff */
[----:B------:R-:W-:-:S07]  /*2460*/  LOP3.LUT R0, R3, R0, R4, 0xfe, !PT ;  /* 0x0000000003007212 */ /* 0x000fce00078efe04 */
.L_x_619:
[----:B------:R-:W-:Y:S05]  /*2470*/  BSYNC B0 ;  /* 0x0000000000007941 */ /* 0x000fea0003800000 */
.L_x_618:
[----:B------:R-:W-:-:S04]  /*2480*/  FSETP.NEU.FTZ.AND P0, PT, R0, RZ, PT ;  /* 0x000000ff0000720b */ /* 0x000fc80003f1d000 */
[----:B------:R-:W-:Y:S01]  /*2490*/  P2R R19, PR, RZ, 0x1 ;  /* 0x00000001ff137803 */ /* 0x000fe20000000000 */
[----:B------:R-:W-:Y:S08]  /*24a0*/  BRA `(.L_x_599) ;  /* 0x0000000000b47947 */ /* 0x000ff00003800000 */
.L_x_611:
        /* <DEDUP_REMOVED lines=14> */
.L_x_625:
[----:B------:R-:W-:Y:S05]  /*2590*/  BSYNC B0 ;  /* 0x0000000000007941 */ /* 0x000fea0003800000 */
.L_x_624:
[----:B------:R-:W-:-:S04]  /*25a0*/  FSETP.NEU.FTZ.AND P0, PT, R0, RZ, PT ;  /* 0x000000ff0000720b */ /* 0x000fc80003f1d000 */
[----:B------:R-:W-:Y:S01]  /*25b0*/  P2R R19, PR, RZ, 0x1 ;  /* 0x00000001ff137803 */ /* 0x000fe20000000000 */
[----:B------:R-:W-:Y:S08]  /*25c0*/  BRA `(.L_x_599) ;  /* 0x00000000006c7947 */ /* 0x000ff00003800000 */
.L_x_598:
        /* <DEDUP_REMOVED lines=16> */
.L_x_626:
[----:B------:R-:W-:-:S04]  /*26d0*/  PLOP3.LUT P0, PT, PT, PT, PT, 0x8, 0x0 ;  /* 0x000000000000781c */ /* 0x000fc80003f0e170 */
[----:B------:R-:W-:Y:S01]  /*26e0*/  P2R R19, PR, RZ, 0x1 ;  /* 0x00000001ff137803 */ /* 0x000fe20000000000 */
[----:B------:R-:W-:Y:S08]  /*26f0*/  BRA `(.L_x_599) ;  /* 0x0000000000207947 */ /* 0x000ff00003800000 */
.L_x_623:
[----:B------:R-:W2:Y:S02]  /*2700*/  LDG.E.64 R2, desc[UR36][R2.64] ;  /* 0x0000002402027981 */ /* 0x000ea4000c1e1b00 */
[----:B--2---:R-:W-:-:S04]  /*2710*/  ISETP.NE.U32.AND P0, PT, R2, RZ, PT ;  /* 0x000000ff0200720c */ /* 0x004fc80003f05070 */
[----:B------:R-:W-:-:S04]  /*2720*/  ISETP.NE.AND.EX P0, PT, R3, RZ, PT, P0 ;  /* 0x000000ff0300720c */ /* 0x000fc80003f05300 */
[----:B------:R-:W-:Y:S01]  /*2730*/  P2R R19, PR, RZ, 0x1 ;  /* 0x00000001ff137803 */ /* 0x000fe20000000000 */
[----:B------:R-:W-:Y:S08]  /*2740*/  BRA `(.L_x_599) ;  /* 0x00000000000c7947 */ /* 0x000ff00003800000 */
.L_x_622:
[----:B------:R-:W2:Y:S02]  /*2750*/  LDG.E R2, desc[UR36][R2.64] ;  /* 0x0000002402027981 */ /* 0x000ea4000c1e1900 */
[----:B--2---:R-:W-:-:S04]  /*2760*/  ISETP.NE.AND P0, PT, R2, RZ, PT ;  /* 0x000000ff0200720c */ /* 0x004fc80003f05270 */
[----:B------:R-:W-:-:S09]  /*2770*/  P2R R19, PR, RZ, 0x1 ;  /* 0x00000001ff137803 */ /* 0x000fd20000000000 */
.L_x_599:
[----:B------:R-:W0:Y:S01]  /*2780*/  LDC.U8 R4, c[0x0][0x493] ;  /* 0x000124c0ff047b82 */ /* 0x000e220000000000 */
[----:B------:R-:W-:Y:S02]  /*2790*/  ULDC.64 UR4, c[0x0][0x488] ;  /* 0x0001220000047ab9 */ /* 0x000fe40000000a00 */
[----:B------:R-:W-:-:S05]  /*27a0*/  IADD3 R2, P1, R22, UR4, RZ ;  /* 0x0000000416027c10 */ /* 0x000fca000ff3e0ff */
        /* <DEDUP_REMOVED lines=15> */
.L_x_630:
[----:B------:R-:W2:Y:S02]  /*28a0*/  LDG.E.U8 R2, desc[UR36][R2.64] ;  /* 0x0000002402027981 */ /* 0x000ea4000c1e1100 */
[----:B--2---:R-:W-:Y:S01]  /*28b0*/  ISETP.NE.AND P0, PT, R2, RZ, PT ;  /* 0x000000ff0200720c */ /* 0x004fe20003f05270 */
[----:B------:R-:W-:-:S12]  /*28c0*/  BRA `(.L_x_632) ;  /* 0x0000000c00747947 */ /* 0x000fd80003800000 */
.L_x_629:
        /* <DEDUP_REMOVED lines=10> */
.L_x_634:
[----:B------:R-:W2:Y:S02]  /*2970*/  LDG.E R2, desc[UR36][R2.64] ;  /* 0x0000002402027981 */ /* 0x000ea4000c1e1900 */
[----:B--2---:R-:W-:Y:S01]  /*2980*/  ISETP.NE.AND P0, PT, R2, RZ, PT ;  /* 0x000000ff0200720c */ /* 0x004fe20003f05270 */
[----:B------:R-:W-:-:S12]  /*2990*/  BRA `(.L_x_632) ;  /* 0x0000000c00407947 */ /* 0x000fd80003800000 */
.L_x_633:
[----:B------:R-:W2:Y:S02]  /*29a0*/  LDG.E.U16 R2, desc[UR36][R2.64] ;  /* 0x0000002402027981 */ /* 0x000ea4000c1e1500 */
[----:B--2---:R-:W-:Y:S01]  /*29b0*/  ISETP.NE.AND P0, PT, R2, RZ, PT ;  /* 0x000000ff0200720c */ /* 0x004fe20003f05270 */
[----:B------:R-:W-:-:S12]  /*29c0*/  BRA `(.L_x_632) ;  /* 0x0000000c00347947 */ /* 0x000fd80003800000 */
.L_x_628:
        /* <DEDUP_REMOVED lines=9> */
.L_x_636:
[----:B------:R-:W2:Y:S02]  /*2a60*/  LDG.E.U16 R0, desc[UR36][R2.64] ;  /* 0x0000002402007981 */ /* 0x000ea4000c1e1500 */
[----:B--2---:R-:W-:-:S05]  /*2a70*/  HADD2.F32 R0, -RZ, R0.H0_H0 ;  /* 0x20000000ff007230 */ /* 0x004fca0000004100 */
[----:B------:R-:W-:Y:S01]  /*2a80*/  FSETP.NEU.FTZ.AND P0, PT, R0, RZ, PT ;  /* 0x000000ff0000720b */ /* 0x000fe20003f1d000 */
[----:B------:R-:W-:-:S12]  /*2a90*/  BRA `(.L_x_632) ;  /* 0x0000000c00007947 */ /* 0x000fd80003800000 */
.L_x_635:
        /* <DEDUP_REMOVED lines=11> */
.L_x_638:
        /* <DEDUP_REMOVED lines=10> */
.L_x_637:
[----:B------:R-:W2:Y:S02]  /*2bf0*/  LDG.E.64 R2, desc[UR36][R2.64] ;  /* 0x0000002402027981 */ /* 0x000ea4000c1e1b00 */
[----:B--2---:R-:W-:Y:S01]  /*2c00*/  DSETP.NEU.AND P0, PT, R2, RZ, PT ;  /* 0x000000ff0200722a */ /* 0x004fe20003f0d000 */
[----:B------:R-:W-:-:S13]  /*2c10*/  BRA `(.L_x_632) ;  /* 0x0000000800a07947 */ /* 0x000fda0003800000 */
.L_x_627:
        /* <DEDUP_REMOVED lines=11> */
.L_x_641:
[----:B------:R-:W2:Y:S02]  /*2cd0*/  LDG.E.128 R4, desc[UR36][R2.64] ;  /* 0x0000002402047981 */ /* 0x000ea4000c1e1d00 */
[----:B--2---:R-:W-:-:S06]  /*2ce0*/  DSETP.NEU.AND P0, PT, R6, RZ, PT ;  /* 0x000000ff0600722a */ /* 0x004fcc0003f0d000 */
[----:B------:R-:W-:Y:S01]  /*2cf0*/  DSETP.NEU.OR P0, PT, R4, RZ, P0 ;  /* 0x000000ff0400722a */ /* 0x000fe2000070d400 */
[----:B------:R-:W-:-:S13]  /*2d00*/  BRA `(.L_x_632) ;  /* 0x0000000800647947 */ /* 0x000fda0003800000 */
.L_x_640:
        /* <DEDUP_REMOVED lines=27> */
.L_x_643:
        /* <DEDUP_REMOVED lines=14> */
.L_x_642:
[----:B------:R-:W2:Y:S02]  /*2fa0*/  LDG.E.U16 R0, desc[UR36][R2.64] ;  /* 0x0000002402007981 */ /* 0x000ea4000c1e1500 */
[----:B--2---:R-:W-:-:S05]  /*2fb0*/  IMAD.U32 R0, R0, 0x10000, RZ ;  /* 0x0001000000007824 */ /* 0x004fca00078e00ff */
[----:B------:R-:W-:Y:S01]  /*2fc0*/  FSETP.NEU.FTZ.AND P0, PT, R0, RZ, PT ;  /* 0x000000ff0000720b */ /* 0x000fe20003f1d000 */
[----:B------:R-:W-:-:S12]  /*2fd0*/  BRA `(.L_x_632) ;  /* 0x0000000400b07947 */ /* 0x000fd80003800000 */
.L_x_639:
        /* <DEDUP_REMOVED lines=11> */
.L_x_646:
        /* <DEDUP_REMOVED lines=21> */
.L_x_650:
[----:B------:R-:W-:Y:S05]  /*31e0*/  BSYNC B1 ;  /* 0x0000000000017941 */ /* 0x000fea0003800000 */
.L_x_649:
[----:B------:R-:W-:Y:S01]  /*31f0*/  LEA R3, R0, 0x3b800000, 0x17 ;  /* 0x3b80000000037811 */ /* 0x000fe200078eb8ff */
[----:B------:R-:W-:-:S05]  /*3200*/  IMAD.SHL.U32 R0, R2, 0x100000, RZ ;  /* 0x0010000002007824 */ /* 0x000fca00078e00ff */
[----:B------:R-:W-:-:S07]  /*3210*/  LOP3.LUT R0, R3, R0, R4, 0xfe, !PT ;  /* 0x0000000003007212 */ /* 0x000fce00078efe04 */
.L_x_648:
[----:B------:R-:W-:Y:S05]  /*3220*/  BSYNC B0 ;  /* 0x0000000000007941 */ /* 0x000fea0003800000 */
.L_x_647:
[----:B------:R-:W-:Y:S01]  /*3230*/  FSETP.NEU.FTZ.AND P0, PT, R0, RZ, PT ;  /* 0x000000ff0000720b */ /* 0x000fe20003f1d000 */
[----:B------:R-:W-:-:S12]  /*3240*/  BRA `(.L_x_632) ;  /* 0x0000000400147947 */ /* 0x000fd80003800000 */
.L_x_645:
        /* <DEDUP_REMOVED lines=21> */
.L_x_654:
[----:B------:R-:W-:Y:S05]  /*33a0*/  BSYNC B1 ;  /* 0x0000000000017941 */ /* 0x000fea0003800000 */
.L_x_653:
[----:B------:R-:W-:Y:S01]  /*33b0*/  LEA R3, R0, 0x37800000, 0x17 ;  /* 0x3780000000037811 */ /* 0x000fe200078eb8ff */
[----:B------:R-:W-:-:S05]  /*33c0*/  IMAD.SHL.U32 R0, R2, 0x200000, RZ ;  /* 0x0020000002007824 */ /* 0x000fca00078e00ff */
[----:B------:R-:W-:-:S07]  /*33d0*/  LOP3.LUT R0, R3, R0, R4, 0xfe, !PT ;  /* 0x0000000003007212 */ /* 0x000fce00078efe04 */
.L_x_652:
[----:B------:R-:W-:Y:S05]  /*33e0*/  BSYNC B0 ;  /* 0x0000000000007941 */ /* 0x000fea0003800000 */
.L_x_651:
[----:B------:R-:W-:Y:S01]  /*33f0*/  FSETP.NEU.FTZ.AND P0, PT, R0, RZ, PT ;  /* 0x000000ff0000720b */ /* 0x000fe20003f1d000 */
[----:B------:R-:W-:-:S12]  /*3400*/  BRA `(.L_x_632) ;  /* 0x0000000000a47947 */ /* 0x000fd80003800000 */
.L_x_644:
        /* <DEDUP_REMOVED lines=14> */
.L_x_658:
[----:B------:R-:W-:Y:S05]  /*34f0*/  BSYNC B0 ;  /* 0x0000000000007941 */ /* 0x000fea0003800000 */
.L_x_657:
[----:B------:R-:W-:Y:S01]  /*3500*/  FSETP.NEU.FTZ.AND P0, PT, R0, RZ, PT ;  /* 0x000000ff0000720b */ /* 0x000fe20003f1d000 */
[----:B------:R-:W-:-:S12]  /*3510*/  BRA `(.L_x_632) ;  /* 0x0000000000607947 */ /* 0x000fd80003800000 */
.L_x_631:
        /* <DEDUP_REMOVED lines=16> */
.L_x_659:
[----:B------:R-:W-:Y:S01]  /*3620*/  PLOP3.LUT P0, PT, PT, PT, PT, 0x8, 0x0 ;  /* 0x000000000000781c */ /* 0x000fe20003f0e170 */
[----:B------:R-:W-:-:S12]  /*3630*/  BRA `(.L_x_632) ;  /* 0x0000000000187947 */ /* 0x000fd80003800000 */
.L_x_656:
[----:B------:R-:W2:Y:S02]  /*3640*/  LDG.E.64 R2, desc[UR36][R2.64] ;  /* 0x0000002402027981 */ /* 0x000ea4000c1e1b00 */
[----:B--2---:R-:W-:-:S04]  /*3650*/  ISETP.NE.U32.AND P0, PT, R2, RZ, PT ;  /* 0x000000ff0200720c */ /* 0x004fc80003f05070 */
[----:B------:R-:W-:Y:S01]  /*3660*/  ISETP.NE.AND.EX P0, PT, R3, RZ, PT, P0 ;  /* 0x000000ff0300720c */ /* 0x000fe20003f05300 */
[----:B------:R-:W-:-:S12]  /*3670*/  BRA `(.L_x_632) ;  /* 0x0000000000087947 */ /* 0x000fd80003800000 */
.L_x_655:
[----:B------:R-:W2:Y:S02]  /*3680*/  LDG.E R2, desc[UR36][R2.64] ;  /* 0x0000002402027981 */ /* 0x000ea4000c1e1900 */
[----:B--2---:R-:W-:-:S13]  /*3690*/  ISETP.NE.AND P0, PT, R2, RZ, PT ;  /* 0x000000ff0200720c */ /* 0x004fda0003f05270 */
.L_x_632:
[----:B------:R-:W0:Y:S01]  /*36a0*/  LDC.U8 R3, c[0x0][0x491] ;  /* 0x00012440ff037b82 */ /* 0x000e220000000000 */
[----:B------:R-:W-:-:S04]  /*36b0*/  ISETP.NE.AND P1, PT, R19, RZ, PT ;  /* 0x000000ff1300720c */ /* 0x000fc80003f25270 */
[----:B------:R-:W-:-:S04]  /*36c0*/  PLOP3.LUT P0, PT, P1, P0, PT, 0x28, 0x0 ;  /* 0x000000000000781c */ /* 0x000fc80000f00570 */
        /* <DEDUP_REMOVED lines=14> */
.L_x_663:
[----:B------:R1:W-:Y:S01]  /*37b0*/  STG.E.U8 desc[UR36][R16.64], R2 ;  /* 0x0000000210007986 */ /* 0x0003e2000c101124 */
[----:B------:R-:W-:Y:S05]  /*37c0*/  BRA `(.L_x_665) ;  /* 0x0000000c00487947 */ /* 0x000fea0003800000 */
.L_x_662:
        /* <DEDUP_REMOVED lines=9> */
.L_x_667:
[----:B------:R3:W-:Y:S01]  /*3860*/  STG.E desc[UR36][R16.64], R2 ;  /* 0x0000000210007986 */ /* 0x0007e2000c101924 */
[----:B------:R-:W-:Y:S05]  /*3870*/  BRA `(.L_x_665) ;  /* 0x0000000c001c7947 */ /* 0x000fea0003800000 */
.L_x_666:
[----:B------:R2:W-:Y:S01]  /*3880*/  STG.E.U16 desc[UR36][R16.64], R2 ;  /* 0x0000000210007986 */ /* 0x0005e2000c101524 */
[----:B------:R-:W-:Y:S05]  /*3890*/  BRA `(.L_x_665) ;  /* 0x0000000c00147947 */ /* 0x000fea0003800000 */
.L_x_661:
[----:B------:R-:W-:-:S13]  /*38a0*/  ISETP.GT.AND P0, PT, R0, 0x6, PT ;  /* 0x000000060000780c */ /* 0x000fda0003f04270 */
[----:B------:R-:W-:Y:S05]  /*38b0*/  @P0 BRA `(.L_x_668) ;  /* 0x00000000002c0947 */ /* 0x000fea0003800000 */
[----:B------:R-:W-:-:S13]  /*38c0*/  ISETP.NE.AND P0, PT, R0, 0x5, PT ;  /* 0x000000050000780c */ /* 0x000fda0003f05270 */
[----:B------:R-:W-:Y:S05]  /*38d0*/  @!P0 BRA `(.L_x_669) ;  /* 0x0000000000148947 */ /* 0x000fea0003800000 */
[----:B------:R-:W-:-:S13]  /*38e0*/  ISETP.NE.AND P0, PT, R0, 0x6, PT ;  /* 0x000000060000780c */ /* 0x000fda0003f05270 */
[----:B------:R-:W-:Y:S05]  /*38f0*/  @P0 BRA `(.L_x_664) ;  /* 0x0000000800a80947 */ /* 0x000fea0003800000 */
[----:B------:R-:W-:-:S05]  /*3900*/  I2FP.F32.U32 R3, R2 ;  /* 0x0000000200037245 */ /* 0x000fca0000201000 */
[----:B------:R0:W-:Y:S01]  /*3910*/  STG.E desc[UR36][R16.64], R3 ;  /* 0x0000000310007986 */ /* 0x0001e2000c101924 */
[----:B------:R-:W-:Y:S05]  /*3920*/  BRA `(.L_x_665) ;  /* 0x0000000800f07947 */ /* 0x000fea0003800000 */
.L_x_669:
[----:B------:R-:W-:-:S04]  /*3930*/  I2FP.F32.U32 R0, R2 ;  /* 0x0000000200007245 */ /* 0x000fc80000201000 */
[----:B------:R-:W-:-:S05]  /*3940*/  F2FP.F16.F32.PACK_AB R0, RZ, R0 ;  /* 0x00000000ff00723e */ /* 0x000fca00000000ff */
[----:B------:R0:W-:Y:S01]  /*3950*/  STG.E.U16 desc[UR36][R16.64], R0 ;  /* 0x0000000010007986 */ /* 0x0001e2000c101524 */
[----:B------:R-:W-:Y:S05]  /*3960*/  BRA `(.L_x_665) ;  /* 0x0000000800e07947 */ /* 0x000fea0003800000 */
.L_x_668:
[----:B------:R-:W-:-:S13]  /*3970*/  ISETP.NE.AND P0, PT, R0, 0x7, PT ;  /* 0x000000070000780c */ /* 0x000fda0003f05270 */
[----:B------:R-:W-:Y:S05]  /*3980*/  @!P0 BRA `(.L_x_670) ;  /* 0x0000000000348947 */ /* 0x000fea0003800000 */
[----:B------:R-:W-:-:S13]  /*3990*/  ISETP.NE.AND P0, PT, R0, 0x8, PT ;  /* 0x000000080000780c */ /* 0x000fda0003f05270 */
[----:B------:R-:W-:Y:S05]  /*39a0*/  @!P0 BRA `(.L_x_671) ;  /* 0x0000000000188947 */ /* 0x000fea0003800000 */
[----:B------:R-:W-:-:S13]  /*39b0*/  ISETP.NE.AND P0, PT, R0, 0x9, PT ;  /* 0x000000090000780c */ /* 0x000fda0003f05270 */
[----:B------:R-:W-:Y:S05]  /*39c0*/  @P0 BRA `(.L_x_664) ;  /* 0x0000000800740947 */ /* 0x000fea0003800000 */
[----:B------:R-:W-:Y:S01]  /*39d0*/  I2FP.F32.U32 R2, R2 ;  /* 0x0000000200027245 */ /* 0x000fe20000201000 */
[----:B------:R-:W-:-:S05]  /*39e0*/  IMAD.MOV.U32 R3, RZ, RZ, RZ ;  /* 0x000000ffff037224 */ /* 0x000fca00078e00ff */
[----:B------:R0:W-:Y:S01]  /*39f0*/  STG.E.64 desc[UR36][R16.64], R2 ;  /* 0x0000000210007986 */ /* 0x0001e2000c101b24 */
[----:B------:R-:W-:Y:S05]  /*3a00*/  BRA `(.L_x_665) ;  /* 0x0000000800b87947 */ /* 0x000fea0003800000 */
.L_x_671:
[----:B------:R-:W-:-:S04]  /*3a10*/  I2FP.F32.U32 R2, R2 ;  /* 0x0000000200027245 */ /* 0x000fc80000201000 */
[----:B------:R-:W-:-:S04]  /*3a20*/  F2FP.F16.F32.PACK_AB R3, RZ, R2 ;  /* 0x00000002ff03723e */ /* 0x000fc800000000ff */
[----:B------:R-:W-:-:S05]  /*3a30*/  PRMT R3, R3, 0x5410, RZ ;  /* 0x0000541003037816 */ /* 0x000fca00000000ff */
[----:B------:R0:W-:Y:S01]  /*3a40*/  STG.E desc[UR36][R16.64], R3 ;  /* 0x0000000310007986 */ /* 0x0001e2000c101924 */
[----:B------:R-:W-:Y:S05]  /*3a50*/  BRA `(.L_x_665) ;  /* 0x0000000800a47947 */ /* 0x000fea0003800000 */
.L_x_670:
[----:B------:R-:W0:Y:S02]  /*3a60*/  I2F.F64.U32 R2, R2 ;  /* 0x0000000200027312 */ /* 0x000e240000201800 */
[----:B0-----:R0:W-:Y:S01]  /*3a70*/  STG.E.64 desc[UR36][R16.64], R2 ;  /* 0x0000000210007986 */ /* 0x0011e2000c101b24 */
[----:B------:R-:W-:Y:S05]  /*3a80*/  BRA `(.L_x_665) ;  /* 0x0000000800987947 */ /* 0x000fea0003800000 */
.L_x_660:
        /* <DEDUP_REMOVED lines=10> */
.L_x_674:
[----:B------:R-:W0:Y:S01]  /*3b30*/  I2F.F64.U32 R4, R2 ;  /* 0x0000000200047312 */ /* 0x000e220000201800 */
[----:B------:R-:W-:-:S05]  /*3b40*/  CS2R R6, SRZ ;  /* 0x0000000000067805 */ /* 0x000fca000001ff00 */
[----:B0-----:R0:W-:Y:S01]  /*3b50*/  STG.E.128 desc[UR36][R16.64], R4 ;  /* 0x0000000410007986 */ /* 0x0011e2000c101d24 */
[----:B------:R-:W-:Y:S05]  /*3b60*/  BRA `(.L_x_665) ;  /* 0x0000000800607947 */ /* 0x000fea0003800000 */
.L_x_673:
[----:B------:R-:W-:-:S13]  /*3b70*/  ISETP.NE.AND P0, PT, R0, 0xf, PT ;  /* 0x0000000f0000780c */ /* 0x000fda0003f05270 */
[----:B------:R-:W-:Y:S05]  /*3b80*/  @!P0 BRA `(.L_x_675) ;  /* 0x0000000000b48947 */ /* 0x000fea0003800000 */
[----:B------:R-:W-:-:S13]  /*3b90*/  ISETP.NE.AND P0, PT, R0, 0x17, PT ;  /* 0x000000170000780c */ /* 0x000fda0003f05270 */
[----:B------:R-:W-:Y:S05]  /*3ba0*/  @!P0 BRA `(.L_x_676) ;  /* 0x0000000000548947 */ /* 0x000fea0003800000 */
[----:B------:R-:W-:-:S13]  /*3bb0*/  ISETP.NE.AND P0, PT, R0, 0x18, PT ;  /* 0x000000180000780c */ /* 0x000fda0003f05270 */
[----:B------:R-:W-:Y:S05]  /*3bc0*/  @P0 BRA `(.L_x_664) ;  /* 0x0000000400f40947 */ /* 0x000fea0003800000 */
[----:B------:R-:W-:Y:S01]  /*3bd0*/  I2FP.F32.U32 R5, R2 ;  /* 0x0000000200057245 */ /* 0x000fe20000201000 */
[----:B------:R-:W-:Y:S03]  /*3be0*/  BSSY B0, `(.L_x_677) ;  /* 0x000000e000007945 */ /* 0x000fe60003800000 */
[C---:B------:R-:W-:Y:S02]  /*3bf0*/  LOP3.LUT R2, R5.reuse, 0x7fffffff, RZ, 0xc0, !PT ;  /* 0x7fffffff05027812 */ /* 0x040fe400078ec0ff */
        /* <DEDUP_REMOVED lines=12> */
.L_x_678:
[----:B------:R-:W-:Y:S05]  /*3cc0*/  BSYNC B0 ;  /* 0x0000000000007941 */ /* 0x000fea0003800000 */
.L_x_677:
[----:B------:R-:W-:-:S05]  /*3cd0*/  LOP3.LUT R3, R0, R3, RZ, 0xfc, !PT ;  /* 0x0000000300037212 */ /* 0x000fca00078efcff */
[----:B------:R0:W-:Y:S01]  /*3ce0*/  STG.E.U8 desc[UR36][R16.64], R3 ;  /* 0x0000000310007986 */ /* 0x0001e2000c101124 */
[----:B------:R-:W-:Y:S05]  /*3cf0*/  BRA `(.L_x_665) ;  /* 0x0000000400fc7947 */ /* 0x000fea0003800000 */
.L_x_676:
[----:B------:R-:W-:Y:S01]  /*3d00*/  I2FP.F32.U32 R3, R2 ;  /* 0x0000000200037245 */ /* 0x000fe20000201000 */
[----:B------:R-:W-:Y:S03]  /*3d10*/  BSSY B0, `(.L_x_679) ;  /* 0x000000f000007945 */ /* 0x000fe60003800000 */
[----:B------:R-:W-:-:S04]  /*3d20*/  LOP3.LUT R2, R3, 0x7fffffff, RZ, 0xc0, !PT ;  /* 0x7fffffff03027812 */ /* 0x000fc800078ec0ff */
        /* <DEDUP_REMOVED lines=10> */
.L_x_680:
[----:B------:R-:W-:Y:S01]  /*3dd0*/  IMAD.MOV.U32 R0, RZ, RZ, 0x7f ;  /* 0x0000007fff007424 */ /* 0x000fe200078e00ff */
[----:B------:R-:W-:-:S04]  /*3de0*/  ISETP.GT.U32.AND P0, PT, R2, 0x7f800000, PT ;  /* 0x7f8000000200780c */ /* 0x000fc80003f04070 */
[----:B------:R-:W-:-:S09]  /*3df0*/  SEL R0, R0, 0x7c, P0 ;  /* 0x0000007c00007807 */ /* 0x000fd20000000000 */
.L_x_681:
[----:B------:R-:W-:Y:S05]  /*3e00*/  BSYNC B0 ;  /* 0x0000000000007941 */ /* 0x000fea0003800000 */
.L_x_679:
[----:B------:R-:W-:-:S04]  /*3e10*/  LOP3.LUT R2, R3, 0x80000000, RZ, 0xc0, !PT ;  /* 0x8000000003027812 */ /* 0x000fc800078ec0ff */
[----:B------:R-:W-:-:S04]  /*3e20*/  SHF.R.U32.HI R3, RZ, 0x18, R2 ;  /* 0x00000018ff037819 */ /* 0x000fc80000011602 */
[----:B------:R-:W-:-:S05]  /*3e30*/  LOP3.LUT R3, R0, R3, RZ, 0xfc, !PT ;  /* 0x0000000300037212 */ /* 0x000fca00078efcff */
[----:B------:R0:W-:Y:S01]  /*3e40*/  STG.E.U8 desc[UR36][R16.64], R3 ;  /* 0x0000000310007986 */ /* 0x0001e2000c101124 */
[----:B------:R-:W-:Y:S05]  /*3e50*/  BRA `(.L_x_665) ;  /* 0x0000000400a47947 */ /* 0x000fea0003800000 */
.L_x_675:
[----:B------:R-:W-:-:S04]  /*3e60*/  I2FP.F32.U32 R0, R2 ;  /* 0x0000000200007245 */ /* 0x000fc80000201000 */
[----:B------:R-:W-:-:S05]  /*3e70*/  F2FP.BF16.F32.PACK_AB R0, RZ, R0 ;  /* 0x00000000ff00723e */ /* 0x000fca00000010ff */
[----:B------:R0:W-:Y:S01]  /*3e80*/  STG.E.U16 desc[UR36][R16.64], R0 ;  /* 0x0000000010007986 */ /* 0x0001e2000c101524 */
[----:B------:R-:W-:Y:S05]  /*3e90*/  BRA `(.L_x_665) ;  /* 0x0000000400947947 */ /* 0x000fea0003800000 */
.L_x_672:
        /* <DEDUP_REMOVED lines=10> */
.L_x_684:
[----:B------:R-:W-:Y:S01]  /*3f40*/  I2FP.F32.U32 R3, R2 ;  /* 0x0000000200037245 */ /* 0x000fe20000201000 */
[----:B------:R-:W-:Y:S01]  /*3f50*/  BSSY B0, `(.L_x_685) ;  /* 0x0000014000007945 */ /* 0x000fe20003800000 */
[----:B------:R-:W-:Y:S02]  /*3f60*/  IMAD.MOV.U32 R8, RZ, RZ, 0x80 ;  /* 0x00000080ff087424 */ /* 0x000fe400078e00ff */
[----:B------:R-:W-:-:S04]  /*3f70*/  LOP3.LUT R2, R3, 0x7fffffff, RZ, 0xc0, !PT ;  /* 0x7fffffff03027812 */ /* 0x000fc800078ec0ff */
        /* <DEDUP_REMOVED lines=13> */
.L_x_687:
[----:B------:R-:W-:-:S04]  /*4050*/  LOP3.LUT R2, R3, 0x80000000, RZ, 0xc0, !PT ;  /* 0x8000000003027812 */ /* 0x000fc800078ec0ff */
[----:B------:R-:W-:-:S04]  /*4060*/  SHF.R.U32.HI R3, RZ, 0x18, R2 ;  /* 0x00000018ff037819 */ /* 0x000fc80000011602 */
[----:B------:R-:W-:-:S04]  /*4070*/  LOP3.LUT R0, R0, R3, RZ, 0xfc, !PT ;  /* 0x0000000300007212 */ /* 0x000fc800078efcff */
[----:B------:R-:W-:-:S07]  /*4080*/  PRMT R8, R0, 0x7610, R8 ;  /* 0x0000761000087816 */ /* 0x000fce0000000008 */
.L_x_686:
[----:B------:R-:W-:Y:S05]  /*4090*/  BSYNC B0 ;  /* 0x0000000000007941 */ /* 0x000fea0003800000 */
.L_x_685:
[----:B------:R0:W-:Y:S01]  /*40a0*/  STG.E.U8 desc[UR36][R16.64], R8 ;  /* 0x0000000810007986 */ /* 0x0001e2000c101124 */
[----:B------:R-:W-:Y:S05]  /*40b0*/  BRA `(.L_x_665) ;  /* 0x00000004000c7947 */ /* 0x000fea0003800000 */
.L_x_683:
        /* <DEDUP_REMOVED lines=17> */
.L_x_690:
[----:B------:R-:W-:-:S04]  /*41d0*/  LOP3.LUT R2, R3, 0x80000000, RZ, 0xc0, !PT ;  /* 0x8000000003027812 */ /* 0x000fc800078ec0ff */
[----:B------:R-:W-:-:S04]  /*41e0*/  SHF.R.U32.HI R3, RZ, 0x18, R2 ;  /* 0x00000018ff037819 */ /* 0x000fc80000011602 */
[----:B------:R-:W-:-:S04]  /*41f0*/  LOP3.LUT R0, R0, R3, RZ, 0xfc, !PT ;  /* 0x0000000300007212 */ /* 0x000fc800078efcff */
[----:B------:R-:W-:-:S07]  /*4200*/  PRMT R8, R0, 0x7610, R8 ;  /* 0x0000761000087816 */ /* 0x000fce0000000008 */
.L_x_689:
[----:B------:R-:W-:Y:S05]  /*4210*/  BSYNC B0 ;  /* 0x0000000000007941 */ /* 0x000fea0003800000 */
.L_x_688:
[----:B------:R0:W-:Y:S01]  /*4220*/  STG.E.U8 desc[UR36][R16.64], R8 ;  /* 0x0000000810007986 */ /* 0x0001e2000c101124 */
[----:B------:R-:W-:Y:S05]  /*4230*/  BRA `(.L_x_665) ;  /* 0x0000000000ac7947 */ /* 0x000fea0003800000 */
.L_x_682:
[----:B------:R-:W-:-:S13]  /*4240*/  ISETP.NE.AND P0, PT, R0, 0x1c, PT ;  /* 0x0000001c0000780c */ /* 0x000fda0003f05270 */
[----:B------:R-:W-:Y:S05]  /*4250*/  @!P0 BRA `(.L_x_691) ;  /* 0x0000000000a08947 */ /* 0x000fea0003800000 */
[----:B------:R-:W-:-:S13]  /*4260*/  ISETP.NE.AND P0, PT, R0, 0x1d, PT ;  /* 0x0000001d0000780c */ /* 0x000fda0003f05270 */
[----:B------:R-:W-:Y:S05]  /*4270*/  @!P0 BRA `(.L_x_692) ;  /* 0x00000000008c8947 */ /* 0x000fea0003800000 */
[----:B------:R-:W-:-:S13]  /*4280*/  ISETP.NE.AND P0, PT, R0, 0x2c, PT ;  /* 0x0000002c0000780c */ /* 0x000fda0003f05270 */
[----:B------:R-:W-:Y:S05]  /*4290*/  @P0 BRA `(.L_x_664) ;  /* 0x0000000000400947 */ /* 0x000fea0003800000 */
[----:B------:R-:W-:-:S04]  /*42a0*/  I2FP.F32.U32 R3, R2 ;  /* 0x0000000200037245 */ /* 0x000fc80000201000 */
[----:B------:R-:W-:-:S04]  /*42b0*/  SHF.R.U32.HI R4, RZ, 0x17, R3 ;  /* 0x00000017ff047819 */ /* 0x000fc80000011603 */
        /* <DEDUP_REMOVED lines=14> */
.L_x_664:
        /* <DEDUP_REMOVED lines=16> */
.L_x_693:
[----:B------:R-:W-:Y:S05]  /*44a0*/  BRA `(.L_x_665) ;  /* 0x0000000000107947 */ /* 0x000fea0003800000 */
.L_x_692:
[----:B------:R-:W-:-:S05]  /*44b0*/  IMAD.MOV.U32 R3, RZ, RZ, RZ ;  /* 0x000000ffff037224 */ /* 0x000fca00078e00ff */
[----:B------:R0:W-:Y:S01]  /*44c0*/  STG.E.64 desc[UR36][R16.64], R2 ;  /* 0x0000000210007986 */ /* 0x0001e2000c101b24 */
[----:B------:R-:W-:Y:S05]  /*44d0*/  BRA `(.L_x_665) ;  /* 0x0000000000047947 */ /* 0x000fea0003800000 */
.L_x_691:
[----:B------:R0:W-:Y:S02]  /*44e0*/  STG.E desc[UR36][R16.64], R2 ;  /* 0x0000000210007986 */ /* 0x0001e4000c101924 */
.L_x_665:
[----:B------:R-:W-:-:S04]  /*44f0*/  IMAD R18, R18, 0x200, R23 ;  /* 0x0000020012127824 */ /* 0x000fc800078e0217 */
[----:B------:R-:W-:-:S07]  /*4500*/  VIADD R19, R18, 0x80 ;  /* 0x0000008012137836 */ /* 0x000fce0000000000 */
.L_x_592:
[----:B------:R-:W-:Y:S05]  /*4510*/  BSYNC B6 ;  /* 0x0000000000067941 */ /* 0x000fea0003800000 */
.L_x_591:
[----:B------:R-:W-:Y:S01]  /*4520*/  ULDC UR4, c[0x0][0x210] ;  /* 0x0000840000047ab9 */ /* 0x000fe20000000800 */
[----:B------:R-:W-:Y:S01]  /*4530*/  BSSY B6, `(.L_x_694) ;  /* 0x0000448000067945 */ /* 0x000fe20003800000 */
[----:B------:R-:W-:-:S13]  /*4540*/  ISETP.GE.AND P0, PT, R19, UR4, PT ;  /* 0x0000000413007c0c */ /* 0x000fda000bf06270 */
[----:B------:R-:W-:Y:S05]  /*4550*/  @P0 BRA `(.L_x_695) ;  /* 0x0000004400140947 */ /* 0x000fea0003800000 */
[----:B0-----:R-:W0:Y:S01]  /*4560*/  LDC R6, c[0x0][0x218] ;  /* 0x00008600ff067b82 */ /* 0x001e220000000800 */
[----:B------:R-:W-:Y:S02]  /*4570*/  IMAD.MOV.U32 R18, RZ, RZ, RZ ;  /* 0x000000ffff127224 */ /* 0x000fe400078e00ff */
[----:B------:R-:W-:Y:S02]  /*4580*/  IMAD.MOV.U32 R0, RZ, RZ, RZ ;  /* 0x000000ffff007224 */ /* 0x000fe400078e00ff */
[----:B-1234-:R-:W-:Y:S01]  /*4590*/  IMAD.MOV.U32 R16, RZ, RZ, RZ ;  /* 0x000000ffff107224 */ /* 0x01efe200078e00ff */
[----:B0-----:R-:W-:-:S13]  /*45a0*/  ISETP.NE.AND P0, PT, R6, RZ, PT ;  /* 0x000000ff0600720c */ /* 0x001fda0003f05270 */
[----:B------:R-:W-:Y:S05]  /*45b0*/  @!P0 BRA `(.L_x_696) ;  /* 0x0000001400708947 */ /* 0x000fea0003800000 */
        /* <DEDUP_REMOVED lines=348> */
.L_x_696:
        /* <DEDUP_REMOVED lines=22> */
.L_x_700:
[----:B------:R-:W2:Y:S02]  /*5ce0*/  LDG.E.U8 R2, desc[UR36][R2.64] ;  /* 0x0000002402027981 */ /* 0x000ea4000c1e1100 */
[----:B--2---:R-:W-:-:S04]  /*5cf0*/  ISETP.NE.AND P0, PT, R2, RZ, PT ;  /* 0x000000ff0200720c */ /* 0x004fc80003f05270 */
[----:B------:R-:W-:Y:S01]  /*5d00*/  P2R R22, PR, RZ, 0x1 ;  /* 0x00000001ff167803 */ /* 0x000fe20000000000 */
[----:B------:R-:W-:Y:S08]  /*5d10*/  BRA `(.L_x_702) ;  /* 0x0000000c00c47947 */ /* 0x000ff00003800000 */
.L_x_699:
        /* <DEDUP_REMOVED lines=11> */
.L_x_704:
[----:B------:R-:W2:Y:S02]  /*5dd0*/  LDG.E R2, desc[UR36][R2.64] ;  /* 0x0000002402027981 */ /* 0x000ea4000c1e1900 */
[----:B--2---:R-:W-:-:S04]  /*5de0*/  ISETP.NE.AND P0, PT, R2, RZ, PT ;  /* 0x000000ff0200720c */ /* 0x004fc80003f05270 */
[----:B------:R-:W-:Y:S01]  /*5df0*/  P2R R22, PR, RZ, 0x1 ;  /* 0x00000001ff167803 */ /* 0x000fe20000000000 */
[----:B------:R-:W-:Y:S08]  /*5e00*/  BRA `(.L_x_702) ;  /* 0x0000000c00887947 */ /* 0x000ff00003800000 */
.L_x_703:
[----:B------:R-:W2:Y:S02]  /*5e10*/  LDG.E.U16 R2, desc[UR36][R2.64] ;  /* 0x0000002402027981 */ /* 0x000ea4000c1e1500 */
[----:B--2---:R-:W-:-:S04]  /*5e20*/  ISETP.NE.AND P0, PT, R2, RZ, PT ;  /* 0x000000ff0200720c */ /* 0x004fc80003f05270 */
[----:B------:R-:W-:Y:S01]  /*5e30*/  P2R R22, PR, RZ, 0x1 ;  /* 0x00000001ff167803 */ /* 0x000fe20000000000 */
[----:B------:R-:W-:Y:S08]  /*5e40*/  BRA `(.L_x_702) ;  /* 0x0000000c00787947 */ /* 0x000ff00003800000 */
.L_x_698:
        /* <DEDUP_REMOVED lines=10> */
.L_x_706:
[----:B------:R-:W2:Y:S02]  /*5ef0*/  LDG.E.U16 R0, desc[UR36][R2.64] ;  /* 0x0000002402007981 */ /* 0x000ea4000c1e1500 */
[----:B--2---:R-:W-:-:S05]  /*5f00*/  HADD2.F32 R0, -RZ, R0.H0_H0 ;  /* 0x20000000ff007230 */ /* 0x004fca0000004100 */
[----:B------:R-:W-:-:S04]  /*5f10*/  FSETP.NEU.FTZ.AND P0, PT, R0, RZ, PT ;  /* 0x000000ff0000720b */ /* 0x000fc80003f1d000 */
[----:B------:R-:W-:Y:S01]  /*5f20*/  P2R R22, PR, RZ, 0x1 ;  /* 0x00000001ff167803 */ /* 0x000fe20000000000 */
[----:B------:R-:W-:Y:S08]  /*5f30*/  BRA `(.L_x_702) ;  /* 0x0000000c003c7947 */ /* 0x000ff00003800000 */
.L_x_705:
        /* <DEDUP_REMOVED lines=12> */
.L_x_708:
        /* <DEDUP_REMOVED lines=11> */
.L_x_707:
[----:B------:R-:W2:Y:S02]  /*60b0*/  LDG.E.64 R2, desc[UR36][R2.64] ;  /* 0x0000002402027981 */ /* 0x000ea4000c1e1b00 */
[----:B--2---:R-:W-:-:S06]  /*60c0*/  DSETP.NEU.AND P0, PT, R2, RZ, PT ;  /* 0x000000ff0200722a */ /* 0x004fcc0003f0d000 */
[----:B------:R-:W-:Y:S01]  /*60d0*/  P2R R22, PR, RZ, 0x1 ;  /* 0x00000001ff167803 */ /* 0x000fe20000000000 */
[----:B------:R-:W-:Y:S07]  /*60e0*/  BRA `(.L_x_702) ;  /* 0x0000000800d07947 */ /* 0x000fee0003800000 */
.L_x_697:
        /* <DEDUP_REMOVED lines=12> */
.L_x_711:
[----:B------:R-:W2:Y:S02]  /*61b0*/  LDG.E.128 R4, desc[UR36][R2.64] ;  /* 0x0000002402047981 */ /* 0x000ea4000c1e1d00 */
[----:B--2---:R-:W-:-:S06]  /*61c0*/  DSETP.NEU.AND P0, PT, R6, RZ, PT ;  /* 0x000000ff0600722a */ /* 0x004fcc0003f0d000 */
[----:B------:R-:W-:-:S06]  /*61d0*/  DSETP.NEU.OR P0, PT, R4, RZ, P0 ;  /* 0x000000ff0400722a */ /* 0x000fcc000070d400 */
[----:B------:R-:W-:Y:S01]  /*61e0*/  P2R R22, PR, RZ, 0x1 ;  /* 0x00000001ff167803 */ /* 0x000fe20000000000 */
[----:B------:R-:W-:Y:S07]  /*61f0*/  BRA `(.L_x_702) ;  /* 0x00000008008c7947 */ /* 0x000fee0003800000 */
.L_x_710:
        /* <DEDUP_REMOVED lines=28> */
.L_x_713:
        /* <DEDUP_REMOVED lines=15> */
.L_x_712:
[----:B------:R-:W2:Y:S02]  /*64b0*/  LDG.E.U16 R0, desc[UR36][R2.64] ;  /* 0x0000002402007981 */ /* 0x000ea4000c1e1500 */
[----:B--2---:R-:W-:-:S05]  /*64c0*/  IMAD.U32 R0, R0, 0x10000, RZ ;  /* 0x0001000000007824 */ /* 0x004fca00078e00ff */
[----:B------:R-:W-:-:S04]  /*64d0*/  FSETP.NEU.FTZ.AND P0, PT, R0, RZ, PT ;  /* 0x000000ff0000720b */ /* 0x000fc80003f1d000 */
[----:B------:R-:W-:Y:S01]  /*64e0*/  P2R R22, PR, RZ, 0x1 ;  /* 0x00000001ff167803 */ /* 0x000fe20000000000 */
[----:B------:R-:W-:Y:S08]  /*64f0*/  BRA `(.L_x_702) ;  /* 0x0000000400cc7947 */ /* 0x000ff00003800000 */
.L_x_709:
        /* <DEDUP_REMOVED lines=12> */
.L_x_716:
        /* <DEDUP_REMOVED lines=21> */
.L_x_720:
[----:B------:R-:W-:Y:S05]  /*6710*/  BSYNC B1 ;  /* 0x0000000000017941 */ /* 0x000fea0003800000 */
.L_x_719:
[----:B------:R-:W-:Y:S01]  /*6720*/  LEA R3, R0, 0x3b800000, 0x17 ;  /* 0x3b80000000037811 */ /* 0x000fe200078eb8ff */
[----:B------:R-:W-:-:S05]  /*6730*/  IMAD.SHL.U32 R0, R2, 0x100000, RZ ;  /* 0x0010000002007824 */ /* 0x000fca00078e00ff */
[----:B------:R-:W-:-:S07]  /*6740*/  LOP3.LUT R0, R3, R0, R4, 0xfe, !PT ;  /* 0x0000000003007212 */ /* 0x000fce00078efe04 */
.L_x_718:
[----:B------:R-:W-:Y:S05]  /*6750*/  BSYNC B0 ;  /* 0x0000000000007941 */ /* 0x000fea0003800000 */
.L_x_717:
[----:B------:R-:W-:-:S04]  /*6760*/  FSETP.NEU.FTZ.AND P0, PT, R0, RZ, PT ;  /* 0x000000ff0000720b */ /* 0x000fc80003f1d000 */
[----:B------:R-:W-:Y:S01]  /*6770*/  P2R R22, PR, RZ, 0x1 ;  /* 0x00000001ff167803 */ /* 0x000fe20000000000 */
[----:B------:R-:W-:Y:S08]  /*6780*/  BRA `(.L_x_702) ;  /* 0x0000000400287947 */ /* 0x000ff00003800000 */
.L_x_715:
        /* <DEDUP_REMOVED lines=21> */
.L_x_724:
[----:B------:R-:W-:Y:S05]  /*68e0*/  BSYNC B1 ;  /* 0x0000000000017941 */ /* 0x000fea0003800000 */
.L_x_723:
[----:B------:R-:W-:Y:S01]  /*68f0*/  LEA R3, R0, 0x37800000, 0x17 ;  /* 0x3780000000037811 */ /* 0x000fe200078eb8ff */
[----:B------:R-:W-:-:S05]  /*6900*/  IMAD.SHL.U32 R0, R2, 0x200000, RZ ;  /* 0x0020000002007824 */ /* 0x000fca00078e00ff */
[----:B------:R-:W-:-:S07]  /*6910*/  LOP3.LUT R0, R3, R0, R4, 0xfe, !PT ;  /* 0x0000000003007212 */ /* 0x000fce00078efe04 */
.L_x_722:
[----:B------:R-:W-:Y:S05]  /*6920*/  BSYNC B0 ;  /* 0x0000000000007941 */ /* 0x000fea0003800000 */
.L_x_721:
[----:B------:R-:W-:-:S04]  /*6930*/  FSETP.NEU.FTZ.AND P0, PT, R0, RZ, PT ;  /* 0x000000ff0000720b */ /* 0x000fc80003f1d000 */
[----:B------:R-:W-:Y:S01]  /*6940*/  P2R R22, PR, RZ, 0x1 ;  /* 0x00000001ff167803 */ /* 0x000fe20000000000 */
[----:B------:R-:W-:Y:S08]  /*6950*/  BRA `(.L_x_702) ;  /* 0x0000000000b47947 */ /* 0x000ff00003800000 */
.L_x_714:
        /* <DEDUP_REMOVED lines=14> */
.L_x_728:
[----:B------:R-:W-:Y:S05]  /*6a40*/  BSYNC B0 ;  /* 0x0000000000007941 */ /* 0x000fea0003800000 */
.L_x_727:
[----:B------:R-:W-:-:S04]  /*6a50*/  FSETP.NEU.FTZ.AND P0, PT, R0, RZ, PT ;  /* 0x000000ff0000720b */ /* 0x000fc80003f1d000 */
[----:B------:R-:W-:Y:S01]  /*6a60*/  P2R R22, PR, RZ, 0x1 ;  /* 0x00000001ff167803 */ /* 0x000fe20000000000 */
[----:B------:R-:W-:Y:S08]  /*6a70*/  BRA `(.L_x_702) ;  /* 0x00000000006c7947 */ /* 0x000ff00003800000 */
.L_x_701:
        /* <DEDUP_REMOVED lines=16> */
.L_x_729:
[----:B------:R-:W-:-:S04]  /*6b80*/  PLOP3.LUT P0, PT, PT, PT, PT, 0x8, 0x0 ;  /* 0x000000000000781c */ /* 0x000fc80003f0e170 */
[----:B------:R-:W-:Y:S01]  /*6b90*/  P2R R22, PR, RZ, 0x1 ;  /* 0x00000001ff167803 */ /* 0x000fe20000000000 */
[----:B------:R-:W-:Y:S08]  /*6ba0*/  BRA `(.L_x_702) ;  /* 0x0000000000207947 */ /* 0x000ff00003800000 */
.L_x_726:
[----:B------:R-:W2:Y:S02]  /*6bb0*/  LDG.E.64 R2, desc[UR36][R2.64] ;  /* 0x0000002402027981 */ /* 0x000ea4000c1e1b00 */
[----:B--2---:R-:W-:-:S04]  /*6bc0*/  ISETP.NE.U32.AND P0, PT, R2, RZ, PT ;  /* 0x000000ff0200720c */ /* 0x004fc80003f05070 */
[----:B------:R-:W-:-:S04]  /*6bd0*/  ISETP.NE.AND.EX P0, PT, R3, RZ, PT, P0 ;  /* 0x000000ff0300720c */ /* 0x000fc80003f05300 */
[----:B------:R-:W-:Y:S01]  /*6be0*/  P2R R22, PR, RZ, 0x1 ;  /* 0x00000001ff167803 */ /* 0x000fe20000000000 */
[----:B------:R-:W-:Y:S08]  /*6bf0*/  BRA `(.L_x_702) ;  /* 0x00000000000c7947 */ /* 0x000ff00003800000 */
.L_x_725:
[----:B------:R-:W2:Y:S02]  /*6c00*/  LDG.E R2, desc[UR36][R2.64] ;  /* 0x0000002402027981 */ /* 0x000ea4000c1e1900 */
[----:B--2---:R-:W-:-:S04]  /*6c10*/  ISETP.NE.AND P0, PT, R2, RZ, PT ;  /* 0x000000ff0200720c */ /* 0x004fc80003f05270 */
[----:B------:R-:W-:-:S09]  /*6c20*/  P2R R22, PR, RZ, 0x1 ;  /* 0x00000001ff167803 */ /* 0x000fd20000000000 */
.L_x_702:
        /* <DEDUP_REMOVED lines=18> */
.L_x_733:
[----:B------:R-:W2:Y:S02]  /*6d50*/  LDG.E.U8 R2, desc[UR36][R2.64] ;  /* 0x0000002402027981 */ /* 0x000ea4000c1e1100 */
[----:B--2---:R-:W-:Y:S01]  /*6d60*/  ISETP.NE.AND P0, PT, R2, RZ, PT ;  /* 0x000000ff0200720c */ /* 0x004fe20003f05270 */
[----:B------:R-:W-:-:S12]  /*6d70*/  BRA `(.L_x_735) ;  /* 0x0000000c00747947 */ /* 0x000fd80003800000 */
.L_x_732:
        /* <DEDUP_REMOVED lines=10> */
.L_x_737:
[----:B------:R-:W2:Y:S02]  /*6e20*/  LDG.E R2, desc[UR36][R2.64] ;  /* 0x0000002402027981 */ /* 0x000ea4000c1e1900 */
[----:B--2---:R-:W-:Y:S01]  /*6e30*/  ISETP.NE.AND P0, PT, R2, RZ, PT ;  /* 0x000000ff0200720c */ /* 0x004fe20003f05270 */
[----:B------:R-:W-:-:S12]  /*6e40*/  BRA `(.L_x_735) ;  /* 0x0000000c00407947 */ /* 0x000fd80003800000 */
.L_x_736:
[----:B------:R-:W2:Y:S02]  /*6e50*/  LDG.E.U16 R2, desc[UR36][R2.64] ;  /* 0x0000002402027981 */ /* 0x000ea4000c1e1500 */
[----:B--2---:R-:W-:Y:S01]  /*6e60*/  ISETP.NE.AND P0, PT, R2, RZ, PT ;  /* 0x000000ff0200720c */ /* 0x004fe20003f05270 */
[----:B------:R-:W-:-:S12]  /*6e70*/  BRA `(.L_x_735) ;  /* 0x0000000c00347947 */ /* 0x000fd80003800000 */
.L_x_731:
        /* <DEDUP_REMOVED lines=9> */
.L_x_739:
[----:B------:R-:W2:Y:S02]  /*6f10*/  LDG.E.U16 R0, desc[UR36][R2.64] ;  /* 0x0000002402007981 */ /* 0x000ea4000c1e1500 */
[----:B--2---:R-:W-:-:S05]  /*6f20*/  HADD2.F32 R0, -RZ, R0.H0_H0 ;  /* 0x20000000ff007230 */ /* 0x004fca0000004100 */
[----:B------:R-:W-:Y:S01]  /*6f30*/  FSETP.NEU.FTZ.AND P0, PT, R0, RZ, PT ;  /* 0x000000ff0000720b */ /* 0x000fe20003f1d000 */
[----:B------:R-:W-:-:S12]  /*6f40*/  BRA `(.L_x_735) ;  /* 0x0000000c00007947 */ /* 0x000fd80003800000 */
.L_x_738:
        /* <DEDUP_REMOVED lines=11> */
.L_x_741:
        /* <DEDUP_REMOVED lines=10> */
.L_x_740:
[----:B------:R-:W2:Y:S02]  /*70a0*/  LDG.E.64 R2, desc[UR36][R2.64] ;  /* 0x0000002402027981 */ /* 0x000ea4000c1e1b00 */
[----:B--2---:R-:W-:Y:S01]  /*70b0*/  DSETP.NEU.AND P0, PT, R2, RZ, PT ;  /* 0x000000ff0200722a */ /* 0x004fe20003f0d000 */
[----:B------:R-:W-:-:S13]  /*70c0*/  BRA `(.L_x_735) ;  /* 0x0000000800a07947 */ /* 0x000fda0003800000 */
.L_x_730:
        /* <DEDUP_REMOVED lines=11> */
.L_x_744:
[----:B------:R-:W2:Y:S02]  /*7180*/  LDG.E.128 R4, desc[UR36][R2.64] ;  /* 0x0000002402047981 */ /* 0x000ea4000c1e1d00 */
[----:B--2---:R-:W-:-:S06]  /*7190*/  DSETP.NEU.AND P0, PT, R6, RZ, PT ;  /* 0x000000ff0600722a */ /* 0x004fcc0003f0d000 */
[----:B------:R-:W-:Y:S01]  /*71a0*/  DSETP.NEU.OR P0, PT, R4, RZ, P0 ;  /* 0x000000ff0400722a */ /* 0x000fe2000070d400 */
[----:B------:R-:W-:-:S13]  /*71b0*/  BRA `(.L_x_735) ;  /* 0x0000000800647947 */ /* 0x000fda0003800000 */
.L_x_743:
        /* <DEDUP_REMOVED lines=27> */
.L_x_746:
        /* <DEDUP_REMOVED lines=14> */
.L_x_745:
[----:B------:R-:W2:Y:S02]  /*7450*/  LDG.E.U16 R0, desc[UR36][R2.64] ;  /* 0x0000002402007981 */ /* 0x000ea4000c1e1500 */
[----:B--2---:R-:W-:-:S05]  /*7460*/  IMAD.U32 R0, R0, 0x10000, RZ ;  /* 0x0001000000007824 */ /* 0x004fca00078e00ff */
[----:B------:R-:W-:Y:S01]  /*7470*/  FSETP.NEU.FTZ.AND P0, PT, R0, RZ, PT ;  /* 0x000000ff0000720b */ /* 0x000fe20003f1d000 */
[----:B------:R-:W-:-:S12]  /*7480*/  BRA `(.L_x_735) ;  /* 0x0000000400b07947 */ /* 0x000fd80003800000 */
.L_x_742:
        /* <DEDUP_REMOVED lines=11> */
.L_x_749:
        /* <DEDUP_REMOVED lines=21> */
.L_x_753:
[----:B------:R-:W-:Y:S05]  /*7690*/  BSYNC B1 ;  /* 0x0000000000017941 */ /* 0x000fea0003800000 */
.L_x_752:
[----:B------:R-:W-:Y:S01]  /*76a0*/  LEA R3, R0, 0x3b800000, 0x17 ;  /* 0x3b80000000037811 */ /* 0x000fe200078eb8ff */
[----:B------:R-:W-:-:S05]  /*76b0*/  IMAD.SHL.U32 R0, R2, 0x100000, RZ ;  /* 0x0010000002007824 */ /* 0x000fca00078e00ff */
[----:B------:R-:W-:-:S07]  /*76c0*/  LOP3.LUT R0, R3, R0, R4, 0xfe, !PT ;  /* 0x0000000003007212 */ /* 0x000fce00078efe04 */
.L_x_751:
[----:B------:R-:W-:Y:S05]  /*76d0*/  BSYNC B0 ;  /* 0x0000000000007941 */ /* 0x000fea0003800000 */
.L_x_750:
[----:B------:R-:W-:Y:S01]  /*76e0*/  FSETP.NEU.FTZ.AND P0, PT, R0, RZ, PT ;  /* 0x000000ff0000720b */ /* 0x000fe20003f1d000 */
[----:B------:R-:W-:-:S12]  /*76f0*/  BRA `(.L_x_735) ;  /* 0x0000000400147947 */ /* 0x000fd80003800000 */
.L_x_748:
        /* <DEDUP_REMOVED lines=21> */
.L_x_757:
[----:B------:R-:W-:Y:S05]  /*7850*/  BSYNC B1 ;  /* 0x0000000000017941 */ /* 0x000fea0003800000 */
.L_x_756:
[----:B------:R-:W-:Y:S01]  /*7860*/  LEA R3, R0, 0x37800000, 0x17 ;  /* 0x3780000000037811 */ /* 0x000fe200078eb8ff */
[----:B------:R-:W-:-:S05]  /*7870*/  IMAD.SHL.U32 R0, R2, 0x200000, RZ ;  /* 0x0020000002007824 */ /* 0x000fca00078e00ff */
[----:B------:R-:W-:-:S07]  /*7880*/  LOP3.LUT R0, R3, R0, R4, 0xfe, !PT ;  /* 0x0000000003007212 */ /* 0x000fce00078efe04 */
.L_x_755:
[----:B------:R-:W-:Y:S05]  /*7890*/  BSYNC B0 ;  /* 0x0000000000007941 */ /* 0x000fea0003800000 */
.L_x_754:
[----:B------:R-:W-:Y:S01]  /*78a0*/  FSETP.NEU.FTZ.AND P0, PT, R0, RZ, PT ;  /* 0x000000ff0000720b */ /* 0x000fe20003f1d000 */
[----:B------:R-:W-:-:S12]  /*78b0*/  BRA `(.L_x_735) ;  /* 0x0000000000a47947 */ /* 0x000fd80003800000 */
.L_x_747:
        /* <DEDUP_REMOVED lines=14> */
.L_x_761:
[----:B------:R-:W-:Y:S05]  /*79a0*/  BSYNC B0 ;  /* 0x0000000000007941 */ /* 0x000fea0003800000 */
.L_x_760:
[----:B------:R-:W-:Y:S01]  /*79b0*/  FSETP.NEU.FTZ.AND P0, PT, R0, RZ, PT ;  /* 0x000000ff0000720b */ /* 0x000fe20003f1d000 */
[----:B------:R-:W-:-:S12]  /*79c0*/  BRA `(.L_x_735) ;  /* 0x0000000000607947 */ /* 0x000fd80003800000 */
.L_x_734:
        /* <DEDUP_REMOVED lines=16> */
.L_x_762:
[----:B------:R-:W-:Y:S01]  /*7ad0*/  PLOP3.LUT P0, PT, PT, PT, PT, 0x8, 0x0 ;  /* 0x000000000000781c */ /* 0x000fe20003f0e170 */
[----:B------:R-:W-:-:S12]  /*7ae0*/  BRA `(.L_x_735) ;  /* 0x0000000000187947 */ /* 0x000fd80003800000 */
.L_x_759:
[----:B------:R-:W2:Y:S02]  /*7af0*/  LDG.E.64 R2, desc[UR36][R2.64] ;  /* 0x0000002402027981 */ /* 0x000ea4000c1e1b00 */
[----:B--2---:R-:W-:-:S04]  /*7b00*/  ISETP.NE.U32.AND P0, PT, R2, RZ, PT ;  /* 0x000000ff0200720c */ /* 0x004fc80003f05070 */
[----:B------:R-:W-:Y:S01]  /*7b10*/  ISETP.NE.AND.EX P0, PT, R3, RZ, PT, P0 ;  /* 0x000000ff0300720c */ /* 0x000fe20003f05300 */
[----:B------:R-:W-:-:S12]  /*7b20*/  BRA `(.L_x_735) ;  /* 0x0000000000087947 */ /* 0x000fd80003800000 */
.L_x_758:
[----:B------:R-:W2:Y:S02]  /*7b30*/  LDG.E R2, desc[UR36][R2.64] ;  /* 0x0000002402027981 */ /* 0x000ea4000c1e1900 */
[----:B--2---:R-:W-:-:S13]  /*7b40*/  ISETP.NE.AND P0, PT, R2, RZ, PT ;  /* 0x000000ff0200720c */ /* 0x004fda0003f05270 */
.L_x_735:
        /* <DEDUP_REMOVED lines=17> */
.L_x_766:
[----:B------:R0:W-:Y:S01]  /*7c60*/  STG.E.U8 desc[UR36][R16.64], R2 ;  /* 0x0000000210007986 */ /* 0x0001e2000c101124 */
[----:B------:R-:W-:Y:S05]  /*7c70*/  BRA `(.L_x_768) ;  /* 0x0000000c00487947 */ /* 0x000fea0003800000 */
.L_x_765:
        /* <DEDUP_REMOVED lines=9> */
.L_x_770:
[----:B------:R3:W-:Y:S01]  /*7d10*/  STG.E desc[UR36][R16.64], R2 ;  /* 0x0000000210007986 */ /* 0x0007e2000c101924 */
[----:B------:R-:W-:Y:S05]  /*7d20*/  BRA `(.L_x_768) ;  /* 0x0000000c001c7947 */ /* 0x000fea0003800000 */
.L_x_769:
[----:B------:R2:W-:Y:S01]  /*7d30*/  STG.E.U16 desc[UR36][R16.64], R2 ;  /* 0x0000000210007986 */ /* 0x0005e2000c101524 */
[----:B------:R-:W-:Y:S05]  /*7d40*/  BRA `(.L_x_768) ;  /* 0x0000000c00147947 */ /* 0x000fea0003800000 */
.L_x_764:
        /* <DEDUP_REMOVED lines=9> */
.L_x_772:
[----:B------:R-:W-:-:S04]  /*7de0*/  I2FP.F32.U32 R0, R2 ;  /* 0x0000000200007245 */ /* 0x000fc80000201000 */
[----:B------:R-:W-:-:S05]  /*7df0*/  F2FP.F16.F32.PACK_AB R0, RZ, R0 ;  /* 0x00000000ff00723e */ /* 0x000fca00000000ff */
[----:B------:R0:W-:Y:S01]  /*7e00*/  STG.E.U16 desc[UR36][R16.64], R0 ;  /* 0x0000000010007986 */ /* 0x0001e2000c101524 */
[----:B------:R-:W-:Y:S05]  /*7e10*/  BRA `(.L_x_768) ;  /* 0x0000000800e07947 */ /* 0x000fea0003800000 */
.L_x_771:
        /* <DEDUP_REMOVED lines=10> */
.L_x_774:
[----:B------:R-:W-:-:S04]  /*7ec0*/  I2FP.F32.U32 R2, R2 ;  /* 0x0000000200027245 */ /* 0x000fc80000201000 */
[----:B------:R-:W-:-:S04]  /*7ed0*/  F2FP.F16.F32.PACK_AB R3, RZ, R2 ;  /* 0x00000002ff03723e */ /* 0x000fc800000000ff */
[----:B------:R-:W-:-:S05]  /*7ee0*/  PRMT R3, R3, 0x5410, RZ ;  /* 0x0000541003037816 */ /* 0x000fca00000000ff */
[----:B------:R0:W-:Y:S01]  /*7ef0*/  STG.E desc[UR36][R16.64], R3 ;  /* 0x0000000310007986 */ /* 0x0001e2000c101924 */
[----:B------:R-:W-:Y:S05]  /*7f00*/  BRA `(.L_x_768) ;  /* 0x0000000800a47947 */ /* 0x000fea0003800000 */
.L_x_773:
[----:B------:R-:W0:Y:S02]  /*7f10*/  I2F.F64.U32 R2, R2 ;  /* 0x0000000200027312 */ /* 0x000e240000201800 */
[----:B0-----:R0:W-:Y:S01]  /*7f20*/  STG.E.64 desc[UR36][R16.64], R2 ;  /* 0x0000000210007986 */ /* 0x0011e2000c101b24 */
[----:B------:R-:W-:Y:S05]  /*7f30*/  BRA `(.L_x_768) ;  /* 0x0000000800987947 */ /* 0x000fea0003800000 */
.L_x_763:
        /* <DEDUP_REMOVED lines=10> */
.L_x_777:
[----:B------:R-:W0:Y:S01]  /*7fe0*/  I2F.F64.U32 R4, R2 ;  /* 0x0000000200047312 */ /* 0x000e220000201800 */
[----:B------:R-:W-:-:S05]  /*7ff0*/  CS2R R6, SRZ ;  /* 0x0000000000067805 */ /* 0x000fca000001ff00 */
[----:B0-----:R0:W-:Y:S01]  /*8000*/  STG.E.128 desc[UR36][R16.64], R4 ;  /* 0x0000000410007986 */ /* 0x0011e2000c101d24 */
[----:B------:R-:W-:Y:S05]  /*8010*/  BRA `(.L_x_768) ;  /* 0x0000000800607947 */ /* 0x000fea0003800000 */
.L_x_776:
        /* <DEDUP_REMOVED lines=21> */
.L_x_781:
[----:B------:R-:W-:Y:S05]  /*8170*/  BSYNC B0 ;  /* 0x0000000000007941 */ /* 0x000fea0003800000 */
.L_x_780:
[----:B------:R-:W-:-:S05]  /*8180*/  LOP3.LUT R3, R0, R3, RZ, 0xfc, !PT ;  /* 0x0000000300037212 */ /* 0x000fca00078efcff */
[----:B------:R0:W-:Y:S01]  /*8190*/  STG.E.U8 desc[UR36][R16.64], R3 ;  /* 0x0000000310007986 */ /* 0x0001e2000c101124 */
[----:B------:R-:W-:Y:S05]  /*81a0*/  BRA `(.L_x_768) ;  /* 0x0000000400fc7947 */ /* 0x000fea0003800000 */
.L_x_779:
        /* <DEDUP_REMOVED lines=13> */
.L_x_783:
[----:B------:R-:W-:Y:S01]  /*8280*/  IMAD.MOV.U32 R0, RZ, RZ, 0x7f ;  /* 0x0000007fff007424 */ /* 0x000fe200078e00ff */
[----:B------:R-:W-:-:S04]  /*8290*/  ISETP.GT.U32.AND P0, PT, R2, 0x7f800000, PT ;  /* 0x7f8000000200780c */ /* 0x000fc80003f04070 */
[----:B------:R-:W-:-:S09]  /*82a0*/  SEL R0, R0, 0x7c, P0 ;  /* 0x0000007c00007807 */ /* 0x000fd20000000000 */
.L_x_784:
[----:B------:R-:W-:Y:S05]  /*82b0*/  BSYNC B0 ;  /* 0x0000000000007941 */ /* 0x000fea0003800000 */
.L_x_782:
[----:B------:R-:W-:-:S04]  /*82c0*/  LOP3.LUT R2, R3, 0x80000000, RZ, 0xc0, !PT ;  /* 0x8000000003027812 */ /* 0x000fc800078ec0ff */
[----:B------:R-:W-:-:S04]  /*82d0*/  SHF.R.U32.HI R3, RZ, 0x18, R2 ;  /* 0x00000018ff037819 */ /* 0x000fc80000011602 */
[----:B------:R-:W-:-:S05]  /*82e0*/  LOP3.LUT R3, R0, R3, RZ, 0xfc, !PT ;  /* 0x0000000300037212 */ /* 0x000fca00078efcff */
[----:B------:R0:W-:Y:S01]  /*82f0*/  STG.E.U8 desc[UR36][R16.64], R3 ;  /* 0x0000000310007986 */ /* 0x0001e2000c101124 */
[----:B------:R-:W-:Y:S05]  /*8300*/  BRA `(.L_x_768) ;  /* 0x0000000400a47947 */ /* 0x000fea0003800000 */
.L_x_778:
[----:B------:R-:W-:-:S04]  /*8310*/  I2FP.F32.U32 R0, R2 ;  /* 0x0000000200007245 */ /* 0x000fc80000201000 */
[----:B------:R-:W-:-:S05]  /*8320*/  F2FP.BF16.F32.PACK_AB R0, RZ, R0 ;  /* 0x00000000ff00723e */ /* 0x000fca00000010ff */
[----:B------:R0:W-:Y:S01]  /*8330*/  STG.E.U16 desc[UR36][R16.64], R0 ;  /* 0x0000000010007986 */ /* 0x0001e2000c101524 */
[----:B------:R-:W-:Y:S05]  /*8340*/  BRA `(.L_x_768) ;  /* 0x0000000400947947 */ /* 0x000fea0003800000 */
.L_x_775:
        /* <DEDUP_REMOVED lines=10> */
.L_x_787:
        /* <DEDUP_REMOVED lines=17> */
.L_x_790:
[----:B------:R-:W-:-:S04]  /*8500*/  LOP3.LUT R2, R3, 0x80000000, RZ, 0xc0, !PT ;  /* 0x8000000003027812 */ /* 0x000fc800078ec0ff */
[----:B------:R-:W-:-:S04]  /*8510*/  SHF.R.U32.HI R3, RZ, 0x18, R2 ;  /* 0x00000018ff037819 */ /* 0x000fc80000011602 */
[----:B------:R-:W-:-:S04]  /*8520*/  LOP3.LUT R0, R0, R3, RZ, 0xfc, !PT ;  /* 0x0000000300007212 */ /* 0x000fc800078efcff */
[----:B------:R-:W-:-:S07]  /*8530*/  PRMT R8, R0, 0x7610, R8 ;  /* 0x0000761000087816 */ /* 0x000fce0000000008 */
.L_x_789:
[----:B------:R-:W-:Y:S05]  /*8540*/  BSYNC B0 ;  /* 0x0000000000007941 */ /* 0x000fea0003800000 */
.L_x_788:
[----:B------:R0:W-:Y:S01]  /*8550*/  STG.E.U8 desc[UR36][R16.64], R8 ;  /* 0x0000000810007986 */ /* 0x0001e2000c101124 */
[----:B------:R-:W-:Y:S05]  /*8560*/  BRA `(.L_x_768) ;  /* 0x00000004000c7947 */ /* 0x000fea0003800000 */
.L_x_786:
        /* <DEDUP_REMOVED lines=17> */
.L_x_793:
[----:B------:R-:W-:-:S04]  /*8680*/  LOP3.LUT R2, R3, 0x80000000, RZ, 0xc0, !PT ;  /* 0x8000000003027812 */ /* 0x000fc800078ec0ff */
[----:B------:R-:W-:-:S04]  /*8690*/  SHF.R.U32.HI R3, RZ, 0x18, R2 ;  /* 0x00000018ff037819 */ /* 0x000fc80000011602 */
[----:B------:R-:W-:-:S04]  /*86a0*/  LOP3.LUT R0, R0, R3, RZ, 0xfc, !PT ;  /* 0x0000000300007212 */ /* 0x000fc800078efcff */
[----:B------:R-:W-:-:S07]  /*86b0*/  PRMT R8, R0, 0x7610, R8 ;  /* 0x0000761000087816 */ /* 0x000fce0000000008 */
.L_x_792:
[----:B------:R-:W-:Y:S05]  /*86c0*/  BSYNC B0 ;  /* 0x0000000000007941 */ /* 0x000fea0003800000 */
.L_x_791:
[----:B------:R0:W-:Y:S01]  /*86d0*/  STG.E.U8 desc[UR36][R16.64], R8 ;  /* 0x0000000810007986 */ /* 0x0001e2000c101124 */
[----:B------:R-:W-:Y:S05]  /*86e0*/  BRA `(.L_x_768) ;  /* 0x0000000000ac7947 */ /* 0x000fea0003800000 */
.L_x_785:
        /* <DEDUP_REMOVED lines=22> */
.L_x_767:
        /* <DEDUP_REMOVED lines=16> */
.L_x_796:
[----:B------:R-:W-:Y:S05]  /*8950*/  BRA `(.L_x_768) ;  /* 0x0000000000107947 */ /* 0x000fea0003800000 */
.L_x_795:
[----:B------:R-:W-:-:S05]  /*8960*/  IMAD.MOV.U32 R3, RZ, RZ, RZ ;  /* 0x000000ffff037224 */ /* 0x000fca00078e00ff */
[----:B------:R0:W-:Y:S01]  /*8970*/  STG.E.64 desc[UR36][R16.64], R2 ;  /* 0x0000000210007986 */ /* 0x0001e2000c101b24 */
[----:B------:R-:W-:Y:S05]  /*8980*/  BRA `(.L_x_768) ;  /* 0x0000000000047947 */ /* 0x000fea0003800000 */
.L_x_794:
[----:B------:R0:W-:Y:S02]  /*8990*/  STG.E desc[UR36][R16.64], R2 ;  /* 0x0000000210007986 */ /* 0x0001e4000c101924 */
.L_x_768:
[----:B------:R-:W-:-:S07]  /*89a0*/  VIADD R19, R19, 0x80 ;  /* 0x0000008013137836 */ /* 0x000fce0000000000 */
.L_x_695:
[----:B------:R-:W-:Y:S05]  /*89b0*/  BSYNC B6 ;  /* 0x0000000000067941 */ /* 0x000fea0003800000 */
.L_x_694:
        /* <DEDUP_REMOVED lines=358> */
.L_x_799:
        /* <DEDUP_REMOVED lines=22> */
.L_x_803:
[----:B------:R-:W2:Y:S02]  /*a180*/  LDG.E.U8 R2, desc[UR36][R2.64] ;  /* 0x0000002402027981 */ /* 0x000ea4000c1e1100 */
[----:B--2---:R-:W-:-:S04]  /*a190*/  ISETP.NE.AND P0, PT, R2, RZ, PT ;  /* 0x000000ff0200720c */ /* 0x004fc80003f05270 */
[----:B------:R-:W-:Y:S01]  /*a1a0*/  P2R R22, PR, RZ, 0x1 ;  /* 0x00000001ff167803 */ /* 0x000fe20000000000 */
[----:B------:R-:W-:Y:S08]  /*a1b0*/  BRA `(.L_x_805) ;  /* 0x0000000c00c47947 */ /* 0x000ff00003800000 */
.L_x_802:
        /* <DEDUP_REMOVED lines=11> */
.L_x_807:
[----:B------:R-:W2:Y:S02]  /*a270*/  LDG.E R2, desc[UR36][R2.64] ;  /* 0x0000002402027981 */ /* 0x000ea4000c1e1900 */
[----:B--2---:R-:W-:-:S04]  /*a280*/  ISETP.NE.AND P0, PT, R2, RZ, PT ;  /* 0x000000ff0200720c */ /* 0x004fc80003f05270 */
[----:B------:R-:W-:Y:S01]  /*a290*/  P2R R22, PR, RZ, 0x1 ;  /* 0x00000001ff167803 */ /* 0x000fe20000000000 */
[----:B------:R-:W-:Y:S08]  /*a2a0*/  BRA `(.L_x_805) ;  /* 0x0000000c00887947 */ /* 0x000ff00003800000 */
.L_x_806:
[----:B------:R-:W2:Y:S02]  /*a2b0*/  LDG.E.U16 R2, desc[UR36][R2.64] ;  /* 0x0000002402027981 */ /* 0x000ea4000c1e1500 */
[----:B--2---:R-:W-:-:S04]  /*a2c0*/  ISETP.NE.AND P0, PT, R2, RZ, PT ;  /* 0x000000ff0200720c */ /* 0x004fc80003f05270 */
[----:B------:R-:W-:Y:S01]  /*a2d0*/  P2R R22, PR, RZ, 0x1 ;  /* 0x00000001ff167803 */ /* 0x000fe20000000000 */
[----:B------:R-:W-:Y:S08]  /*a2e0*/  BRA `(.L_x_805) ;  /* 0x0000000c00787947 */ /* 0x000ff00003800000 */
.L_x_801:
        /* <DEDUP_REMOVED lines=10> */
.L_x_809:
[----:B------:R-:W2:Y:S02]  /*a390*/  LDG.E.U16 R0, desc[UR36][R2.64] ;  /* 0x0000002402007981 */ /* 0x000ea4000c1e1500 */
[----:B--2---:R-:W-:-:S05]  /*a3a0*/  HADD2.F32 R0, -RZ, R0.H0_H0 ;  /* 0x20000000ff007230 */ /* 0x004fca0000004100 */
[----:B------:R-:W-:-:S04]  /*a3b0*/  FSETP.NEU.FTZ.AND P0, PT, R0, RZ, PT ;  /* 0x000000ff0000720b */ /* 0x000fc80003f1d000 */
[----:B------:R-:W-:Y:S01]  /*a3c0*/  P2R R22, PR, RZ, 0x1 ;  /* 0x00000001ff167803 */ /* 0x000fe20000000000 */
[----:B------:R-:W-:Y:S08]  /*a3d0*/  BRA `(.L_x_805) ;  /* 0x0000000c003c7947 */ /* 0x000ff00003800000 */
.L_x_808:
        /* <DEDUP_REMOVED lines=12> */
.L_x_811:
        /* <DEDUP_REMOVED lines=11> */
.L_x_810:
[----:B------:R-:W2:Y:S02]  /*a550*/  LDG.E.64 R2, desc[UR36][R2.64] ;  /* 0x0000002402027981 */ /* 0x000ea4000c1e1b00 */
[----:B--2---:R-:W-:-:S06]  /*a560*/  DSETP.NEU.AND P0, PT, R2, RZ, PT ;  /* 0x000000ff0200722a */ /* 0x004fcc0003f0d000 */
[----:B------:R-:W-:Y:S01]  /*a570*/  P2R R22, PR, RZ, 0x1 ;  /* 0x00000001ff167803 */ /* 0x000fe20000000000 */
[----:B------:R-:W-:Y:S07]  /*a580*/  BRA `(.L_x_805) ;  /* 0x0000000800d07947 */ /* 0x000fee0003800000 */
.L_x_800:
        /* <DEDUP_REMOVED lines=12> */
.L_x_814:
[----:B------:R-:W2:Y:S02]  /*a650*/  LDG.E.128 R4, desc[UR36][R2.64] ;  /* 0x0000002402047981 */ /* 0x000ea4000c1e1d00 */
[----:B--2---:R-:W-:-:S06]  /*a660*/  DSETP.NEU.AND P0, PT, R6, RZ, PT ;  /* 0x000000ff0600722a */ /* 0x004fcc0003f0d000 */
[----:B------:R-:W-:-:S06]  /*a670*/  DSETP.NEU.OR P0, PT, R4, RZ, P0 ;  /* 0x000000ff0400722a */ /* 0x000fcc000070d400 */
[----:B------:R-:W-:Y:S01]  /*a680*/  P2R R22, PR, RZ, 0x1 ;  /* 0x00000001ff167803 */ /* 0x000fe20000000000 */
[----:B------:R-:W-:Y:S07]  /*a690*/  BRA `(.L_x_805) ;  /* 0x00000008008c7947 */ /* 0x000fee0003800000 */
.L_x_813:
        /* <DEDUP_REMOVED lines=28> */
.L_x_816:
        /* <DEDUP_REMOVED lines=15> */
.L_x_815:
[----:B------:R-:W2:Y:S02]  /*a950*/  LDG.E.U16 R0, desc[UR36][R2.64] ;  /* 0x0000002402007981 */ /* 0x000ea4000c1e1500 */
[----:B--2---:R-:W-:-:S05]  /*a960*/  IMAD.U32 R0, R0, 0x10000, RZ ;  /* 0x0001000000007824 */ /* 0x004fca00078e00ff */
[----:B------:R-:W-:-:S04]  /*a970*/  FSETP.NEU.FTZ.AND P0, PT, R0, RZ, PT ;  /* 0x000000ff0000720b */ /* 0x000fc80003f1d000 */
[----:B------:R-:W-:Y:S01]  /*a980*/  P2R R22, PR, RZ, 0x1 ;  /* 0x00000001ff167803 */ /* 0x000fe20000000000 */
[----:B------:R-:W-:Y:S08]  /*a990*/  BRA `(.L_x_805) ;  /* 0x0000000400cc7947 */ /* 0x000ff00003800000 */
.L_x_812:
        /* <DEDUP_REMOVED lines=12> */
.L_x_819:
        /* <DEDUP_REMOVED lines=21> */
.L_x_823:
[----:B------:R-:W-:Y:S05]  /*abb0*/  BSYNC B1 ;  /* 0x0000000000017941 */ /* 0x000fea0003800000 */
.L_x_822:
[----:B------:R-:W-:Y:S01]  /*abc0*/  LEA R3, R0, 0x3b800000, 0x17 ;  /* 0x3b80000000037811 */ /* 0x000fe200078eb8ff */
[----:B------:R-:W-:-:S05]  /*abd0*/  IMAD.SHL.U32 R0, R2, 0x100000, RZ ;  /* 0x0010000002007824 */ /* 0x000fca00078e00ff */
[----:B------:R-:W-:-:S07]  /*abe0*/  LOP3.LUT R0, R3, R0, R4, 0xfe, !PT ;  /* 0x0000000003007212 */ /* 0x000fce00078efe04 */
.L_x_821:
[----:B------:R-:W-:Y:S05]  /*abf0*/  BSYNC B0 ;  /* 0x0000000000007941 */ /* 0x000fea0003800000 */
.L_x_820:
[----:B------:R-:W-:-:S04]  /*ac00*/  FSETP.NEU.FTZ.AND P0, PT, R0, RZ, PT ;  /* 0x000000ff0000720b */ /* 0x000fc80003f1d000 */
[----:B------:R-:W-:Y:S01]  /*ac10*/  P2R R22, PR, RZ, 0x1 ;  /* 0x00000001ff167803 */ /* 0x000fe20000000000 */
[----:B------:R-:W-:Y:S08]  /*ac20*/  BRA `(.L_x_805) ;  /* 0x0000000400287947 */ /* 0x000ff00003800000 */
.L_x_818:
        /* <DEDUP_REMOVED lines=21> */
.L_x_827:
[----:B------:R-:W-:Y:S05]  /*ad80*/  BSYNC B1 ;  /* 0x0000000000017941 */ /* 0x000fea0003800000 */
.L_x_826:
[----:B------:R-:W-:Y:S01]  /*ad90*/  LEA R3, R0, 0x37800000, 0x17 ;  /* 0x3780000000037811 */ /* 0x000fe200078eb8ff */
[----:B------:R-:W-:-:S05]  /*ada0*/  IMAD.SHL.U32 R0, R2, 0x200000, RZ ;  /* 0x0020000002007824 */ /* 0x000fca00078e00ff */
[----:B------:R-:W-:-:S07]  /*adb0*/  LOP3.LUT R0, R3, R0, R4, 0xfe, !PT ;  /* 0x0000000003007212 */ /* 0x000fce00078efe04 */
.L_x_825:
[----:B------:R-:W-:Y:S05]  /*adc0*/  BSYNC B0 ;  /* 0x0000000000007941 */ /* 0x000fea0003800000 */
.L_x_824:
[----:B------:R-:W-:-:S04]  /*add0*/  FSETP.NEU.FTZ.AND P0, PT, R0, RZ, PT ;  /* 0x000000ff0000720b */ /* 0x000fc80003f1d000 */
[----:B------:R-:W-:Y:S01]  /*ade0*/  P2R R22, PR, RZ, 0x1 ;  /* 0x00000001ff167803 */ /* 0x000fe20000000000 */
[----:B------:R-:W-:Y:S08]  /*adf0*/  BRA `(.L_x_805) ;  /* 0x0000000000b47947 */ /* 0x000ff00003800000 */
.L_x_817:
        /* <DEDUP_REMOVED lines=14> */
.L_x_831:
[----:B------:R-:W-:Y:S05]  /*aee0*/  BSYNC B0 ;  /* 0x0000000000007941 */ /* 0x000fea0003800000 */
.L_x_830:
[----:B------:R-:W-:-:S04]  /*aef0*/  FSETP.NEU.FTZ.AND P0, PT, R0, RZ, PT ;  /* 0x000000ff0000720b */ /* 0x000fc80003f1d000 */
[----:B------:R-:W-:Y:S01]  /*af00*/  P2R R22, PR, RZ, 0x1 ;  /* 0x00000001ff167803 */ /* 0x000fe20000000000 */
[----:B------:R-:W-:Y:S08]  /*af10*/  BRA `(.L_x_805) ;  /* 0x00000000006c7947 */ /* 0x000ff00003800000 */
.L_x_804:
        /* <DEDUP_REMOVED lines=16> */
.L_x_832:
[----:B------:R-:W-:-:S04]  /*b020*/  PLOP3.LUT P0, PT, PT, PT, PT, 0x8, 0x0 ;  /* 0x000000000000781c */ /* 0x000fc80003f0e170 */
[----:B------:R-:W-:Y:S01]  /*b030*/  P2R R22, PR, RZ, 0x1 ;  /* 0x00000001ff167803 */ /* 0x000fe20000000000 */
[----:B------:R-:W-:Y:S08]  /*b040*/  BRA `(.L_x_805) ;  /* 0x0000000000207947 */ /* 0x000ff00003800000 */
.L_x_829:
[----:B------:R-:W2:Y:S02]  /*b050*/  LDG.E.64 R2, desc[UR36][R2.64] ;  /* 0x0000002402027981 */ /* 0x000ea4000c1e1b00 */
[----:B--2---:R-:W-:-:S04]  /*b060*/  ISETP.NE.U32.AND P0, PT, R2, RZ, PT ;  /* 0x000000ff0200720c */ /* 0x004fc80003f05070 */
[----:B------:R-:W-:-:S04]  /*b070*/  ISETP.NE.AND.EX P0, PT, R3, RZ, PT, P0 ;  /* 0x000000ff0300720c */ /* 0x000fc80003f05300 */
[----:B------:R-:W-:Y:S01]  /*b080*/  P2R R22, PR, RZ, 0x1 ;  /* 0x00000001ff167803 */ /* 0x000fe20000000000 */
[----:B------:R-:W-:Y:S08]  /*b090*/  BRA `(.L_x_805) ;  /* 0x00000000000c7947 */ /* 0x000ff00003800000 */
.L_x_828:
[----:B------:R-:W2:Y:S02]  /*b0a0*/  LDG.E R2, desc[UR36][R2.64] ;  /* 0x0000002402027981 */ /* 0x000ea4000c1e1900 */
[----:B--2---:R-:W-:-:S04]  /*b0b0*/  ISETP.NE.AND P0, PT, R2, RZ, PT ;  /* 0x000000ff0200720c */ /* 0x004fc80003f05270 */
[----:B------:R-:W-:-:S09]  /*b0c0*/  P2R R22, PR, RZ, 0x1 ;  /* 0x00000001ff167803 */ /* 0x000fd20000000000 */
.L_x_805:
        /* <DEDUP_REMOVED lines=18> */
.L_x_836:
[----:B------:R-:W2:Y:S02]  /*b1f0*/  LDG.E.U8 R2, desc[UR36][R2.64] ;  /* 0x0000002402027981 */ /* 0x000ea4000c1e1100 */
[----:B--2---:R-:W-:Y:S01]  /*b200*/  ISETP.NE.AND P0, PT, R2, RZ, PT ;  /* 0x000000ff0200720c */ /* 0x004fe20003f05270 */
[----:B------:R-:W-:-:S12]  /*b210*/  BRA `(.L_x_838) ;  /* 0x0000000c00747947 */ /* 0x000fd80003800000 */
.L_x_835:
        /* <DEDUP_REMOVED lines=10> */
.L_x_840:
[----:B------:R-:W2:Y:S02]  /*b2c0*/  LDG.E R2, desc[UR36][R2.64] ;  /* 0x0000002402027981 */ /* 0x000ea4000c1e1900 */
[----:B--2---:R-:W-:Y:S01]  /*b2d0*/  ISETP.NE.AND P0, PT, R2, RZ, PT ;  /* 0x000000ff0200720c */ /* 0x004fe20003f05270 */
[----:B------:R-:W-:-:S12]  /*b2e0*/  BRA `(.L_x_838) ;  /* 0x0000000c00407947 */ /* 0x000fd80003800000 */
.L_x_839:
[----:B------:R-:W2:Y:S02]  /*b2f0*/  LDG.E.U16 R2, desc[UR36][R2.64] ;  /* 0x0000002402027981 */ /* 0x000ea4000c1e1500 */
[----:B--2---:R-:W-:Y:S01]  /*b300*/  ISETP.NE.AND P0, PT, R2, RZ, PT ;  /* 0x000000ff0200720c */ /* 0x004fe20003f05270 */
[----:B------:R-:W-:-:S12]  /*b310*/  BRA `(.L_x_838) ;  /* 0x0000000c00347947 */ /* 0x000fd80003800000 */
.L_x_834:
        /* <DEDUP_REMOVED lines=9> */
.L_x_842:
[----:B------:R-:W2:Y:S02]  /*b3b0*/  LDG.E.U16 R0, desc[UR36][R2.64] ;  /* 0x0000002402007981 */ /* 0x000ea4000c1e1500 */
[----:B--2---:R-:W-:-:S05]  /*b3c0*/  HADD2.F32 R0, -RZ, R0.H0_H0 ;  /* 0x20000000ff007230 */ /* 0x004fca0000004100 */
[----:B------:R-:W-:Y:S01]  /*b3d0*/  FSETP.NEU.FTZ.AND P0, PT, R0, RZ, PT ;  /* 0x000000ff0000720b */ /* 0x000fe20003f1d000 */
[----:B------:R-:W-:-:S12]  /*b3e0*/  BRA `(.L_x_838) ;  /* 0x0000000c00007947 */ /* 0x000fd80003800000 */
.L_x_841:
        /* <DEDUP_REMOVED lines=11> */
.L_x_844:
        /* <DEDUP_REMOVED lines=10> */
.L_x_843:
[----:B------:R-:W2:Y:S02]  /*b540*/  LDG.E.64 R2, desc[UR36][R2.64] ;  /* 0x0000002402027981 */ /* 0x000ea4000c1e1b00 */
[----:B--2---:R-:W-:Y:S01]  /*b550*/  DSETP.NEU.AND P0, PT, R2, RZ, PT ;  /* 0x000000ff0200722a */ /* 0x004fe20003f0d000 */
[----:B------:R-:W-:-:S13]  /*b560*/  BRA `(.L_x_838) ;  /* 0x0000000800a07947 */ /* 0x000fda0003800000 */
.L_x_833:
        /* <DEDUP_REMOVED lines=11> */
.L_x_847:
[----:B------:R-:W2:Y:S02]  /*b620*/  LDG.E.128 R4, desc[UR36][R2.64] ;  /* 0x0000002402047981 */ /* 0x000ea4000c1e1d00 */
[----:B--2---:R-:W-:-:S06]  /*b630*/  DSETP.NEU.AND P0, PT, R6, RZ, PT ;  /* 0x000000ff0600722a */ /* 0x004fcc0003f0d000 */
[----:B------:R-:W-:Y:S01]  /*b640*/  DSETP.NEU.OR P0, PT, R4, RZ, P0 ;  /* 0x000000ff0400722a */ /* 0x000fe2000070d400 */
[----:B------:R-:W-:-:S13]  /*b650*/  BRA `(.L_x_838) ;  /* 0x0000000800647947 */ /* 0x000fda0003800000 */
.L_x_846:
        /* <DEDUP_REMOVED lines=27> */
.L_x_849:
        /* <DEDUP_REMOVED lines=14> */
.L_x_848:
[----:B------:R-:W2:Y:S02]  /*b8f0*/  LDG.E.U16 R0, desc[UR36][R2.64] ;  /* 0x0000002402007981 */ /* 0x000ea4000c1e1500 */
[----:B--2---:R-:W-:-:S05]  /*b900*/  IMAD.U32 R0, R0, 0x10000, RZ ;  /* 0x0001000000007824 */ /* 0x004fca00078e00ff */
[----:B------:R-:W-:Y:S01]  /*b910*/  FSETP.NEU.FTZ.AND P0, PT, R0, RZ, PT ;  /* 0x000000ff0000720b */ /* 0x000fe20003f1d000 */
[----:B------:R-:W-:-:S12]  /*b920*/  BRA `(.L_x_838) ;  /* 0x0000000400b07947 */ /* 0x000fd80003800000 */
.L_x_845:
        /* <DEDUP_REMOVED lines=11> */
.L_x_852:
        /* <DEDUP_REMOVED lines=21> */
.L_x_856:
[----:B------:R-:W-:Y:S05]  /*bb30*/  BSYNC B1 ;  /* 0x0000000000017941 */ /* 0x000fea0003800000 */
.L_x_855:
[----:B------:R-:W-:Y:S01]  /*bb40*/  LEA R3, R0, 0x3b800000, 0x17 ;  /* 0x3b80000000037811 */ /* 0x000fe200078eb8ff */
[----:B------:R-:W-:-:S05]  /*bb50*/  IMAD.SHL.U32 R0, R2, 0x100000, RZ ;  /* 0x0010000002007824 */ /* 0x000fca00078e00ff */
[----:B------:R-:W-:-:S07]  /*bb60*/  LOP3.LUT R0, R3, R0, R4, 0xfe, !PT ;  /* 0x0000000003007212 */ /* 0x000fce00078efe04 */
.L_x_854:
[----:B------:R-:W-:Y:S05]  /*bb70*/  BSYNC B0 ;  /* 0x0000000000007941 */ /* 0x000fea0003800000 */
.L_x_853:
[----:B------:R-:W-:Y:S01]  /*bb80*/  FSETP.NEU.FTZ.AND P0, PT, R0, RZ, PT ;  /* 0x000000ff0000720b */ /* 0x000fe20003f1d000 */
[----:B------:R-:W-:-:S12]  /*bb90*/  BRA `(.L_x_838) ;  /* 0x0000000400147947 */ /* 0x000fd80003800000 */
.L_x_851:
        /* <DEDUP_REMOVED lines=21> */
.L_x_860:
[----:B------:R-:W-:Y:S05]  /*bcf0*/  BSYNC B1 ;  /* 0x0000000000017941 */ /* 0x000fea0003800000 */
.L_x_859:
[----:B------:R-:W-:Y:S01]  /*bd00*/  LEA R3, R0, 0x37800000, 0x17 ;  /* 0x3780000000037811 */ /* 0x000fe200078eb8ff */
[----:B------:R-:W-:-:S05]  /*bd10*/  IMAD.SHL.U32 R0, R2, 0x200000, RZ ;  /* 0x0020000002007824 */ /* 0x000fca00078e00ff */
[----:B------:R-:W-:-:S07]  /*bd20*/  LOP3.LUT R0, R3, R0, R4, 0xfe, !PT ;  /* 0x0000000003007212 */ /* 0x000fce00078efe04 */
.L_x_858:
[----:B------:R-:W-:Y:S05]  /*bd30*/  BSYNC B0 ;  /* 0x0000000000007941 */ /* 0x000fea0003800000 */
.L_x_857:
[----:B------:R-:W-:Y:S01]  /*bd40*/  FSETP.NEU.FTZ.AND P0, PT, R0, RZ, PT ;  /* 0x000000ff0000720b */ /* 0x000fe20003f1d000 */
[----:B------:R-:W-:-:S12]  /*bd50*/  BRA `(.L_x_838) ;  /* 0x0000000000a47947 */ /* 0x000fd80003800000 */
.L_x_850:
        /* <DEDUP_REMOVED lines=14> */
.L_x_864:
[----:B------:R-:W-:Y:S05]  /*be40*/  BSYNC B0 ;  /* 0x0000000000007941 */ /* 0x000fea0003800000 */
.L_x_863:
[----:B------:R-:W-:Y:S01]  /*be50*/  FSETP.NEU.FTZ.AND P0, PT, R0, RZ, PT ;  /* 0x000000ff0000720b */ /* 0x000fe20003f1d000 */
[----:B------:R-:W-:-:S12]  /*be60*/  BRA `(.L_x_838) ;  /* 0x0000000000607947 */ /* 0x000fd80003800000 */
.L_x_837:
        /* <DEDUP_REMOVED lines=16> */
.L_x_865:
[----:B------:R-:W-:Y:S01]  /*bf70*/  PLOP3.LUT P0, PT, PT, PT, PT, 0x8, 0x0 ;  /* 0x000000000000781c */ /* 0x000fe20003f0e170 */
[----:B------:R-:W-:-:S12]  /*bf80*/  BRA `(.L_x_838) ;  /* 0x0000000000187947 */ /* 0x000fd80003800000 */
.L_x_862:
[----:B------:R-:W2:Y:S02]  /*bf90*/  LDG.E.64 R2, desc[UR36][R2.64] ;  /* 0x0000002402027981 */ /* 0x000ea4000c1e1b00 */
[----:B--2---:R-:W-:-:S04]  /*bfa0*/  ISETP.NE.U32.AND P0, PT, R2, RZ, PT ;  /* 0x000000ff0200720c */ /* 0x004fc80003f05070 */
[----:B------:R-:W-:Y:S01]  /*bfb0*/  ISETP.NE.AND.EX P0, PT, R3, RZ, PT, P0 ;  /* 0x000000ff0300720c */ /* 0x000fe20003f05300 */
[----:B------:R-:W-:-:S12]  /*bfc0*/  BRA `(.L_x_838) ;  /* 0x0000000000087947 */ /* 0x000fd80003800000 */
.L_x_861:
[----:B------:R-:W2:Y:S02]  /*bfd0*/  LDG.E R2, desc[UR36][R2.64] ;  /* 0x0000002402027981 */ /* 0x000ea4000c1e1900 */
[----:B--2---:R-:W-:-:S13]  /*bfe0*/  ISETP.NE.AND P0, PT, R2, RZ, PT ;  /* 0x000000ff0200720c */ /* 0x004fda0003f05270 */
.L_x_838:
        /* <DEDUP_REMOVED lines=17> */
.L_x_869:
[----:B------:R0:W-:Y:S01]  /*c100*/  STG.E.U8 desc[UR36][R16.64], R2 ;  /* 0x0000000210007986 */ /* 0x0001e2000c101124 */
[----:B------:R-:W-:Y:S05]  /*c110*/  BRA `(.L_x_871) ;  /* 0x0000000c00487947 */ /* 0x000fea0003800000 */
.L_x_868:
        /* <DEDUP_REMOVED lines=9> */
.L_x_873:
[----:B------:R0:W-:Y:S01]  /*c1b0*/  STG.E desc[UR36][R16.64], R2 ;  /* 0x0000000210007986 */ /* 0x0001e2000c101924 */
[----:B------:R-:W-:Y:S05]  /*c1c0*/  BRA `(.L_x_871) ;  /* 0x0000000c001c7947 */ /* 0x000fea0003800000 */
.L_x_872:
[----:B------:R0:W-:Y:S01]  /*c1d0*/  STG.E.U16 desc[UR36][R16.64], R2 ;  /* 0x0000000210007986 */ /* 0x0001e2000c101524 */
[----:B------:R-:W-:Y:S05]  /*c1e0*/  BRA `(.L_x_871) ;  /* 0x0000000c00147947 */ /* 0x000fea0003800000 */
.L_x_867:
        /* <DEDUP_REMOVED lines=9> */
.L_x_875:
[----:B------:R-:W-:-:S04]  /*c280*/  I2FP.F32.U32 R0, R2 ;  /* 0x0000000200007245 */ /* 0x000fc80000201000 */
[----:B------:R-:W-:-:S05]  /*c290*/  F2FP.F16.F32.PACK_AB R0, RZ, R0 ;  /* 0x00000000ff00723e */ /* 0x000fca00000000ff */
[----:B------:R0:W-:Y:S01]  /*c2a0*/  STG.E.U16 desc[UR36][R16.64], R0 ;  /* 0x0000000010007986 */ /* 0x0001e2000c101524 */
[----:B------:R-:W-:Y:S05]  /*c2b0*/  BRA `(.L_x_871) ;  /* 0x0000000800e07947 */ /* 0x000fea0003800000 */
.L_x_874:
        /* <DEDUP_REMOVED lines=10> */
.L_x_877:
[----:B------:R-:W-:-:S04]  /*c360*/  I2FP.F32.U32 R2, R2 ;  /* 0x0000000200027245 */ /* 0x000fc80000201000 */
[----:B------:R-:W-:-:S04]  /*c370*/  F2FP.F16.F32.PACK_AB R3, RZ, R2 ;  /* 0x00000002ff03723e */ /* 0x000fc800000000ff */
[----:B------:R-:W-:-:S05]  /*c380*/  PRMT R3, R3, 0x5410, RZ ;  /* 0x0000541003037816 */ /* 0x000fca00000000ff */
[----:B------:R0:W-:Y:S01]  /*c390*/  STG.E desc[UR36][R16.64], R3 ;  /* 0x0000000310007986 */ /* 0x0001e2000c101924 */
[----:B------:R-:W-:Y:S05]  /*c3a0*/  BRA `(.L_x_871) ;  /* 0x0000000800a47947 */ /* 0x000fea0003800000 */
.L_x_876:
[----:B------:R-:W0:Y:S02]  /*c3b0*/  I2F.F64.U32 R2, R2 ;  /* 0x0000000200027312 */ /* 0x000e240000201800 */
[----:B0-----:R0:W-:Y:S01]  /*c3c0*/  STG.E.64 desc[UR36][R16.64], R2 ;  /* 0x0000000210007986 */ /* 0x0011e2000c101b24 */
[----:B------:R-:W-:Y:S05]  /*c3d0*/  BRA `(.L_x_871) ;  /* 0x0000000800987947 */ /* 0x000fea0003800000 */
.L_x_866:
        /* <DEDUP_REMOVED lines=10> */
.L_x_880:
[----:B------:R-:W0:Y:S01]  /*c480*/  I2F.F64.U32 R4, R2 ;  /* 0x0000000200047312 */ /* 0x000e220000201800 */
[----:B------:R-:W-:-:S05]  /*c490*/  CS2R R6, SRZ ;  /* 0x0000000000067805 */ /* 0x000fca000001ff00 */
[----:B0-----:R0:W-:Y:S01]  /*c4a0*/  STG.E.128 desc[UR36][R16.64], R4 ;  /* 0x0000000410007986 */ /* 0x0011e2000c101d24 */
[----:B------:R-:W-:Y:S05]  /*c4b0*/  BRA `(.L_x_871) ;  /* 0x0000000800607947 */ /* 0x000fea0003800000 */
.L_x_879:
        /* <DEDUP_REMOVED lines=21> */
.L_x_884:
[----:B------:R-:W-:Y:S05]  /*c610*/  BSYNC B0 ;  /* 0x0000000000007941 */ /* 0x000fea0003800000 */
.L_x_883:
[----:B------:R-:W-:-:S05]  /*c620*/  LOP3.LUT R3, R0, R3, RZ, 0xfc, !PT ;  /* 0x0000000300037212 */ /* 0x000fca00078efcff */
[----:B------:R0:W-:Y:S01]  /*c630*/  STG.E.U8 desc[UR36][R16.64], R3 ;  /* 0x0000000310007986 */ /* 0x0001e2000c101124 */
[----:B------:R-:W-:Y:S05]  /*c640*/  BRA `(.L_x_871) ;  /* 0x0000000400fc7947 */ /* 0x000fea0003800000 */
.L_x_882:
        /* <DEDUP_REMOVED lines=13> */
.L_x_886:
[----:B------:R-:W-:Y:S01]  /*c720*/  IMAD.MOV.U32 R0, RZ, RZ, 0x7f ;  /* 0x0000007fff007424 */ /* 0x000fe200078e00ff */
[----:B------:R-:W-:-:S04]  /*c730*/  ISETP.GT.U32.AND P0, PT, R2, 0x7f800000, PT ;  /* 0x7f8000000200780c */ /* 0x000fc80003f04070 */
[----:B------:R-:W-:-:S09]  /*c740*/  SEL R0, R0, 0x7c, P0 ;  /* 0x0000007c00007807 */ /* 0x000fd20000000000 */
.L_x_887:
[----:B------:R-:W-:Y:S05]  /*c750*/  BSYNC B0 ;  /* 0x0000000000007941 */ /* 0x000fea0003800000 */
.L_x_885:
[----:B------:R-:W-:-:S04]  /*c760*/  LOP3.LUT R2, R3, 0x80000000, RZ, 0xc0, !PT ;  /* 0x8000000003027812 */ /* 0x000fc800078ec0ff */
[----:B------:R-:W-:-:S04]  /*c770*/  SHF.R.U32.HI R3, RZ, 0x18, R2 ;  /* 0x00000018ff037819 */ /* 0x000fc80000011602 */
[----:B------:R-:W-:-:S05]  /*c780*/  LOP3.LUT R3, R0, R3, RZ, 0xfc, !PT ;  /* 0x0000000300037212 */ /* 0x000fca00078efcff */
[----:B------:R0:W-:Y:S01]  /*c790*/  STG.E.U8 desc[UR36][R16.64], R3 ;  /* 0x0000000310007986 */ /* 0x0001e2000c101124 */
[----:B------:R-:W-:Y:S05]  /*c7a0*/  BRA `(.L_x_871) ;  /* 0x0000000400a47947 */ /* 0x000fea0003800000 */
.L_x_881:
[----:B------:R-:W-:-:S04]  /*c7b0*/  I2FP.F32.U32 R0, R2 ;  /* 0x0000000200007245 */ /* 0x000fc80000201000 */
[----:B------:R-:W-:-:S05]  /*c7c0*/  F2FP.BF16.F32.PACK_AB R0, RZ, R0 ;  /* 0x00000000ff00723e */ /* 0x000fca00000010ff */
[----:B------:R0:W-:Y:S01]  /*c7d0*/  STG.E.U16 desc[UR36][R16.64], R0 ;  /* 0x0000000010007986 */ /* 0x0001e2000c101524 */
[----:B------:R-:W-:Y:S05]  /*c7e0*/  BRA `(.L_x_871) ;  /* 0x0000000400947947 */ /* 0x000fea0003800000 */
.L_x_878:
        /* <DEDUP_REMOVED lines=10> */
.L_x_890:
        /* <DEDUP_REMOVED lines=17> */
.L_x_893:
[----:B------:R-:W-:-:S04]  /*c9a0*/  LOP3.LUT R2, R3, 0x80000000, RZ, 0xc0, !PT ;  /* 0x8000000003027812 */ /* 0x000fc800078ec0ff */
[----:B------:R-:W-:-:S04]  /*c9b0*/  SHF.R.U32.HI R3, RZ, 0x18, R2 ;  /* 0x00000018ff037819 */ /* 0x000fc80000011602 */
[----:B------:R-:W-:-:S04]  /*c9c0*/  LOP3.LUT R0, R0, R3, RZ, 0xfc, !PT ;  /* 0x0000000300007212 */ /* 0x000fc800078efcff */
[----:B------:R-:W-:-:S07]  /*c9d0*/  PRMT R8, R0, 0x7610, R8 ;  /* 0x0000761000087816 */ /* 0x000fce0000000008 */
.L_x_892:
[----:B------:R-:W-:Y:S05]  /*c9e0*/  BSYNC B0 ;  /* 0x0000000000007941 */ /* 0x000fea0003800000 */
.L_x_891:
[----:B------:R3:W-:Y:S01]  /*c9f0*/  STG.E.U8 desc[UR36][R16.64], R8 ;  /* 0x0000000810007986 */ /* 0x0007e2000c101124 */
[----:B------:R-:W-:Y:S05]  /*ca00*/  BRA `(.L_x_871) ;  /* 0x00000004000c7947 */ /* 0x000fea0003800000 */
.L_x_889:
        /* <DEDUP_REMOVED lines=17> */
.L_x_896:
[----:B------:R-:W-:-:S04]  /*cb20*/  LOP3.LUT R2, R3, 0x80000000, RZ, 0xc0, !PT ;  /* 0x8000000003027812 */ /* 0x000fc800078ec0ff */
[----:B------:R-:W-:-:S04]  /*cb30*/  SHF.R.U32.HI R3, RZ, 0x18, R2 ;  /* 0x00000018ff037819 */ /* 0x000fc80000011602 */
[----:B------:R-:W-:-:S04]  /*cb40*/  LOP3.LUT R0, R0, R3, RZ, 0xfc, !PT ;  /* 0x0000000300007212 */ /* 0x000fc800078efcff */
[----:B------:R-:W-:-:S07]  /*cb50*/  PRMT R8, R0, 0x7610, R8 ;  /* 0x0000761000087816 */ /* 0x000fce0000000008 */
.L_x_895:
[----:B------:R-:W-:Y:S05]  /*cb60*/  BSYNC B0 ;  /* 0x0000000000007941 */ /* 0x000fea0003800000 */
.L_x_894:
[----:B------:R0:W-:Y:S01]  /*cb70*/  STG.E.U8 desc[UR36][R16.64], R8 ;  /* 0x0000000810007986 */ /* 0x0001e2000c101124 */
[----:B------:R-:W-:Y:S05]  /*cb80*/  BRA `(.L_x_871) ;  /* 0x0000000000ac7947 */ /* 0x000fea0003800000 */
.L_x_888:
        /* <DEDUP_REMOVED lines=22> */
.L_x_870:
        /* <DEDUP_REMOVED lines=16> */
.L_x_899:
[----:B------:R-:W-:Y:S05]  /*cdf0*/  BRA `(.L_x_871) ;  /* 0x0000000000107947 */ /* 0x000fea0003800000 */
.L_x_898:
[----:B------:R-:W-:-:S05]  /*ce00*/  IMAD.MOV.U32 R3, RZ, RZ, RZ ;  /* 0x000000ffff037224 */ /* 0x000fca00078e00ff */
[----:B------:R1:W-:Y:S01]  /*ce10*/  STG.E.64 desc[UR36][R16.64], R2 ;  /* 0x0000000210007986 */ /* 0x0003e2000c101b24 */
[----:B------:R-:W-:Y:S05]  /*ce20*/  BRA `(.L_x_871) ;  /* 0x0000000000047947 */ /* 0x000fea0003800000 */
.L_x_897:
[----:B------:R0:W-:Y:S02]  /*ce30*/  STG.E desc[UR36][R16.64], R2 ;  /* 0x0000000210007986 */ /* 0x0001e4000c101924 */
.L_x_871:
[----:B------:R-:W-:-:S07]  /*ce40*/  VIADD R19, R19, 0x80 ;  /* 0x0000008013137836 */ /* 0x000fce0000000000 */
.L_x_798:
[----:B------:R-:W-:Y:S05]  /*ce50*/  BSYNC B6 ;  /* 0x0000000000067941 */ /* 0x000fea0003800000 */
.L_x_797:
[----:B------:R-:W-:Y:S02]  /*ce60*/  ULDC UR4, c[0x0][0x210] ;  /* 0x0000840000047ab9 */ /* 0x000fe40000000800 */
[----:B------:R-:W-:-:S13]  /*ce70*/  ISETP.GE.AND P0, PT, R19, UR4, PT ;  /* 0x0000000413007c0c */ /* 0x000fda000bf06270 */
[----:B------:R-:W-:Y:S05]  /*ce80*/  @P0 EXIT ;  /* 0x000000000000094d */ /* 0x000fea0003800000 */
        /* <DEDUP_REMOVED lines=354> */
.L_x_900:
        /* <DEDUP_REMOVED lines=22> */
.L_x_904:
[----:B------:R-:W2:Y:S02]  /*e610*/  LDG.E.U8 R2, desc[UR36][R2.64] ;  /* 0x0000002402027981 */ /* 0x000ea4000c1e1100 */
[----:B--2---:R-:W-:-:S04]  /*e620*/  ISETP.NE.AND P0, PT, R2, RZ, PT ;  /* 0x000000ff0200720c */ /* 0x004fc80003f05270 */
[----:B------:R-:W-:Y:S01]  /*e630*/  P2R R19, PR, RZ, 0x1 ;  /* 0x00000001ff137803 */ /* 0x000fe20000000000 */
[----:B------:R-:W-:Y:S08]  /*e640*/  BRA `(.L_x_906) ;  /* 0x0000000c00c47947 */ /* 0x000ff00003800000 */
.L_x_903:
        /* <DEDUP_REMOVED lines=11> */
.L_x_908:
[----:B------:R-:W2:Y:S02]  /*e700*/  LDG.E R2, desc[UR36][R2.64] ;  /* 0x0000002402027981 */ /* 0x000ea4000c1e1900 */
[----:B--2---:R-:W-:-:S04]  /*e710*/  ISETP.NE.AND P0, PT, R2, RZ, PT ;  /* 0x000000ff0200720c */ /* 0x004fc80003f05270 */
[----:B------:R-:W-:Y:S01]  /*e720*/  P2R R19, PR, RZ, 0x1 ;  /* 0x00000001ff137803 */ /* 0x000fe20000000000 */
[----:B------:R-:W-:Y:S08]  /*e730*/  BRA `(.L_x_906) ;  /* 0x0000000c00887947 */ /* 0x000ff00003800000 */
.L_x_907:
[----:B------:R-:W2:Y:S02]  /*e740*/  LDG.E.U16 R2, desc[UR36][R2.64] ;  /* 0x0000002402027981 */ /* 0x000ea4000c1e1500 */
[----:B--2---:R-:W-:-:S04]  /*e750*/  ISETP.NE.AND P0, PT, R2, RZ, PT ;  /* 0x000000ff0200720c */ /* 0x004fc80003f05270 */
[----:B------:R-:W-:Y:S01]  /*e760*/  P2R R19, PR, RZ, 0x1 ;  /* 0x00000001ff137803 */ /* 0x000fe20000000000 */
[----:B------:R-:W-:Y:S08]  /*e770*/  BRA `(.L_x_906) ;  /* 0x0000000c00787947 */ /* 0x000ff00003800000 */
.L_x_902:
        /* <DEDUP_REMOVED lines=10> */
.L_x_910:
[----:B------:R-:W2:Y:S02]  /*e820*/  LDG.E.U16 R0, desc[UR36][R2.64] ;  /* 0x0000002402007981 */ /* 0x000ea4000c1e1500 */
[----:B--2---:R-:W-:-:S05]  /*e830*/  HADD2.F32 R0, -RZ, R0.H0_H0 ;  /* 0x20000000ff007230 */ /* 0x004fca0000004100 */
[----:B------:R-:W-:-:S04]  /*e840*/  FSETP.NEU.FTZ.AND P0, PT, R0, RZ, PT ;  /* 0x000000ff0000720b */ /* 0x000fc80003f1d000 */
[----:B------:R-:W-:Y:S01]  /*e850*/  P2R R19, PR, RZ, 0x1 ;  /* 0x00000001ff137803 */ /* 0x000fe20000000000 */
[----:B------:R-:W-:Y:S08]  /*e860*/  BRA `(.L_x_906) ;  /* 0x0000000c003c7947 */ /* 0x000ff00003800000 */
.L_x_909:
        /* <DEDUP_REMOVED lines=12> */
.L_x_912:
        /* <DEDUP_REMOVED lines=11> */
.L_x_911:
[----:B------:R-:W2:Y:S02]  /*e9e0*/  LDG.E.64 R2, desc[UR36][R2.64] ;  /* 0x0000002402027981 */ /* 0x000ea4000c1e1b00 */
[----:B--2---:R-:W-:-:S06]  /*e9f0*/  DSETP.NEU.AND P0, PT, R2, RZ, PT ;  /* 0x000000ff0200722a */ /* 0x004fcc0003f0d000 */
[----:B------:R-:W-:Y:S01]  /*ea00*/  P2R R19, PR, RZ, 0x1 ;  /* 0x00000001ff137803 */ /* 0x000fe20000000000 */
[----:B------:R-:W-:Y:S07]  /*ea10*/  BRA `(.L_x_906) ;  /* 0x0000000800d07947 */ /* 0x000fee0003800000 */
.L_x_901:
        /* <DEDUP_REMOVED lines=12> */
.L_x_915:
[----:B------:R-:W2:Y:S02]  /*eae0*/  LDG.E.128 R4, desc[UR36][R2.64] ;  /* 0x0000002402047981 */ /* 0x000ea4000c1e1d00 */
[----:B--2---:R-:W-:-:S06]  /*eaf0*/  DSETP.NEU.AND P0, PT, R6, RZ, PT ;  /* 0x000000ff0600722a */ /* 0x004fcc0003f0d000 */
[----:B------:R-:W-:-:S06]  /*eb00*/  DSETP.NEU.OR P0, PT, R4, RZ, P0 ;  /* 0x000000ff0400722a */ /* 0x000fcc000070d400 */
[----:B------:R-:W-:Y:S01]  /*eb10*/  P2R R19, PR, RZ, 0x1 ;  /* 0x00000001ff137803 */ /* 0x000fe20000000000 */
[----:B------:R-:W-:Y:S07]  /*eb20*/  BRA `(.L_x_906) ;  /* 0x00000008008c7947 */ /* 0x000fee0003800000 */
.L_x_914:
        /* <DEDUP_REMOVED lines=28> */
.L_x_917:
        /* <DEDUP_REMOVED lines=15> */
.L_x_916:
[----:B------:R-:W2:Y:S02]  /*ede0*/  LDG.E.U16 R0, desc[UR36][R2.64] ;  /* 0x0000002402007981 */ /* 0x000ea4000c1e1500 */
[----:B--2---:R-:W-:-:S05]  /*edf0*/  IMAD.U32 R0, R0, 0x10000, RZ ;  /* 0x0001000000007824 */ /* 0x004fca00078e00ff */
[----:B------:R-:W-:-:S04]  /*ee00*/  FSETP.NEU.FTZ.AND P0, PT, R0, RZ, PT ;  /* 0x000000ff0000720b */ /* 0x000fc80003f1d000 */
[----:B------:R-:W-:Y:S01]  /*ee10*/  P2R R19, PR, RZ, 0x1 ;  /* 0x00000001ff137803 */ /* 0x000fe20000000000 */
[----:B------:R-:W-:Y:S08]  /*ee20*/  BRA `(.L_x_906) ;  /* 0x0000000400cc7947 */ /* 0x000ff00003800000 */
.L_x_913:
        /* <DEDUP_REMOVED lines=12> */
.L_x_920:
        /* <DEDUP_REMOVED lines=21> */
.L_x_924:
[----:B------:R-:W-:Y:S05]  /*f040*/  BSYNC B1 ;  /* 0x0000000000017941 */ /* 0x000fea0003800000 */
.L_x_923:
[----:B------:R-:W-:Y:S01]  /*f050*/  LEA R3, R0, 0x3b800000, 0x17 ;  /* 0x3b80000000037811 */ /* 0x000fe200078eb8ff */
[----:B------:R-:W-:-:S05]  /*f060*/  IMAD.SHL.U32 R0, R2, 0x100000, RZ ;  /* 0x0010000002007824 */ /* 0x000fca00078e00ff */
[----:B------:R-:W-:-:S07]  /*f070*/  LOP3.LUT R0, R3, R0, R4, 0xfe, !PT ;  /* 0x0000000003007212 */ /* 0x000fce00078efe04 */
.L_x_922:
[----:B------:R-:W-:Y:S05]  /*f080*/  BSYNC B0 ;  /* 0x0000000000007941 */ /* 0x000fea0003800000 */
.L_x_921:
[----:B------:R-:W-:-:S04]  /*f090*/  FSETP.NEU.FTZ.AND P0, PT, R0, RZ, PT ;  /* 0x000000ff0000720b */ /* 0x000fc80003f1d000 */
[----:B------:R-:W-:Y:S01]  /*f0a0*/  P2R R19, PR, RZ, 0x1 ;  /* 0x00000001ff137803 */ /* 0x000fe20000000000 */
[----:B------:R-:W-:Y:S08]  /*f0b0*/  BRA `(.L_x_906) ;  /* 0x0000000400287947 */ /* 0x000ff00003800000 */
.L_x_919:
        /* <DEDUP_REMOVED lines=21> */
.L_x_928:
[----:B------:R-:W-:Y:S05]  /*f210*/  BSYNC B1 ;  /* 0x0000000000017941 */ /* 0x000fea0003800000 */
.L_x_927:
[----:B------:R-:W-:Y:S01]  /*f220*/  LEA R3, R0, 0x37800000, 0x17 ;  /* 0x3780000000037811 */ /* 0x000fe200078eb8ff */
[----:B------:R-:W-:-:S05]  /*f230*/  IMAD.SHL.U32 R0, R2, 0x200000, RZ ;  /* 0x0020000002007824 */ /* 0x000fca00078e00ff */
[----:B------:R-:W-:-:S07]  /*f240*/  LOP3.LUT R0, R3, R0, R4, 0xfe, !PT ;  /* 0x0000000003007212 */ /* 0x000fce00078efe04 */
.L_x_926:
[----:B------:R-:W-:Y:S05]  /*f250*/  BSYNC B0 ;  /* 0x0000000000007941 */ /* 0x000fea0003800000 */
.L_x_925:
[----:B------:R-:W-:-:S04]  /*f260*/  FSETP.NEU.FTZ.AND P0, PT, R0, RZ, PT ;  /* 0x000000ff0000720b */ /* 0x000fc80003f1d000 */
[----:B------:R-:W-:Y:S01]  /*f270*/  P2R R19, PR, RZ, 0x1 ;  /* 0x00000001ff137803 */ /* 0x000fe20000000000 */
[----:B------:R-:W-:Y:S08]  /*f280*/  BRA `(.L_x_906) ;  /* 0x0000000000b47947 */ /* 0x000ff00003800000 */
.L_x_918:
        /* <DEDUP_REMOVED lines=14> */
.L_x_932:
[----:B------:R-:W-:Y:S05]  /*f370*/  BSYNC B0 ;  /* 0x0000000000007941 */ /* 0x000fea0003800000 */
.L_x_931:
[----:B------:R-:W-:-:S04]  /*f380*/  FSETP.NEU.FTZ.AND P0, PT, R0, RZ, PT ;  /* 0x000000ff0000720b */ /* 0x000fc80003f1d000 */
[----:B------:R-:W-:Y:S01]  /*f390*/  P2R R19, PR, RZ, 0x1 ;  /* 0x00000001ff137803 */ /* 0x000fe20000000000 */
[----:B------:R-:W-:Y:S08]  /*f3a0*/  BRA `(.L_x_906) ;  /* 0x00000000006c7947 */ /* 0x000ff00003800000 */
.L_x_905:
        /* <DEDUP_REMOVED lines=16> */
.L_x_933:
[----:B------:R-:W-:-:S04]  /*f4b0*/  PLOP3.LUT P0, PT, PT, PT, PT, 0x8, 0x0 ;  /* 0x000000000000781c */ /* 0x000fc80003f0e170 */
[----:B------:R-:W-:Y:S01]  /*f4c0*/  P2R R19, PR, RZ, 0x1 ;  /* 0x00000001ff137803 */ /* 0x000fe20000000000 */
[----:B------:R-:W-:Y:S08]  /*f4d0*/  BRA `(.L_x_906) ;  /* 0x0000000000207947 */ /* 0x000ff00003800000 */
.L_x_930:
[----:B------:R-:W2:Y:S02]  /*f4e0*/  LDG.E.64 R2, desc[UR36][R2.64] ;  /* 0x0000002402027981 */ /* 0x000ea4000c1e1b00 */
[----:B--2---:R-:W-:-:S04]  /*f4f0*/  ISETP.NE.U32.AND P0, PT, R2, RZ, PT ;  /* 0x000000ff0200720c */ /* 0x004fc80003f05070 */
[----:B------:R-:W-:-:S04]  /*f500*/  ISETP.NE.AND.EX P0, PT, R3, RZ, PT, P0 ;  /* 0x000000ff0300720c */ /* 0x000fc80003f05300 */
[----:B------:R-:W-:Y:S01]  /*f510*/  P2R R19, PR, RZ, 0x1 ;  /* 0x00000001ff137803 */ /* 0x000fe20000000000 */
[----:B------:R-:W-:Y:S08]  /*f520*/  BRA `(.L_x_906) ;  /* 0x00000000000c7947 */ /* 0x000ff00003800000 */
.L_x_929:
[----:B------:R-:W2:Y:S02]  /*f530*/  LDG.E R2, desc[UR36][R2.64] ;  /* 0x0000002402027981 */ /* 0x000ea4000c1e1900 */
[----:B--2---:R-:W-:-:S04]  /*f540*/  ISETP.NE.AND P0, PT, R2, RZ, PT ;  /* 0x000000ff0200720c */ /* 0x004fc80003f05270 */
[----:B------:R-:W-:-:S09]  /*f550*/  P2R R19, PR, RZ, 0x1 ;  /* 0x00000001ff137803 */ /* 0x000fd20000000000 */
.L_x_906:
        /* <DEDUP_REMOVED lines=18> */
.L_x_937:
[----:B------:R-:W2:Y:S02]  /*f680*/  LDG.E.U8 R2, desc[UR36][R2.64] ;  /* 0x0000002402027981 */ /* 0x000ea4000c1e1100 */
[----:B--2---:R-:W-:Y:S01]  /*f690*/  ISETP.NE.AND P0, PT, R2, RZ, PT ;  /* 0x000000ff0200720c */ /* 0x004fe20003f05270 */
[----:B------:R-:W-:-:S12]  /*f6a0*/  BRA `(.L_x_939) ;  /* 0x0000000c00747947 */ /* 0x000fd80003800000 */
.L_x_936:
        /* <DEDUP_REMOVED lines=10> */
.L_x_941:
[----:B------:R-:W2:Y:S02]  /*f750*/  LDG.E R2, desc[UR36][R2.64] ;  /* 0x0000002402027981 */ /* 0x000ea4000c1e1900 */
[----:B--2---:R-:W-:Y:S01]  /*f760*/  ISETP.NE.AND P0, PT, R2, RZ, PT ;  /* 0x000000ff0200720c */ /* 0x004fe20003f05270 */
[----:B------:R-:W-:-:S12]  /*f770*/  BRA `(.L_x_939) ;  /* 0x0000000c00407947 */ /* 0x000fd80003800000 */
.L_x_940:
[----:B------:R-:W2:Y:S02]  /*f780*/  LDG.E.U16 R2, desc[UR36][R2.64] ;  /* 0x0000002402027981 */ /* 0x000ea4000c1e1500 */
[----:B--2---:R-:W-:Y:S01]  /*f790*/  ISETP.NE.AND P0, PT, R2, RZ, PT ;  /* 0x000000ff0200720c */ /* 0x004fe20003f05270 */
[----:B------:R-:W-:-:S12]  /*f7a0*/  BRA `(.L_x_939) ;  /* 0x0000000c00347947 */ /* 0x000fd80003800000 */
.L_x_935:
        /* <DEDUP_REMOVED lines=9> */
.L_x_943:
[----:B------:R-:W2:Y:S02]  /*f840*/  LDG.E.U16 R0, desc[UR36][R2.64] ;  /* 0x0000002402007981 */ /* 0x000ea4000c1e1500 */
[----:B--2---:R-:W-:-:S05]  /*f850*/  HADD2.F32 R0, -RZ, R0.H0_H0 ;  /* 0x20000000ff007230 */ /* 0x004fca0000004100 */
[----:B------:R-:W-:Y:S01]  /*f860*/  FSETP.NEU.FTZ.AND P0, PT, R0, RZ, PT ;  /* 0x000000ff0000720b */ /* 0x000fe20003f1d000 */
[----:B------:R-:W-:-:S12]  /*f870*/  BRA `(.L_x_939) ;  /* 0x0000000c00007947 */ /* 0x000fd80003800000 */
.L_x_942:
        /* <DEDUP_REMOVED lines=11> */
.L_x_945:
        /* <DEDUP_REMOVED lines=10> */
.L_x_944:
[----:B------:R-:W2:Y:S02]  /*f9d0*/  LDG.E.64 R2, desc[UR36][R2.64] ;  /* 0x0000002402027981 */ /* 0x000ea4000c1e1b00 */
[----:B--2---:R-:W-:Y:S01]  /*f9e0*/  DSETP.NEU.AND P0, PT, R2, RZ, PT ;  /* 0x000000ff0200722a */ /* 0x004fe20003f0d000 */
[----:B------:R-:W-:-:S13]  /*f9f0*/  BRA `(.L_x_939) ;  /* 0x0000000800a07947 */ /* 0x000fda0003800000 */
.L_x_934:
        /* <DEDUP_REMOVED lines=11> */
.L_x_948:
[----:B------:R-:W2:Y:S02]  /*fab0*/  LDG.E.128 R4, desc[UR36][R2.64] ;  /* 0x0000002402047981 */ /* 0x000ea4000c1e1d00 */
[----:B--2---:R-:W-:-:S06]  /*fac0*/  DSETP.NEU.AND P0, PT, R6, RZ, PT ;  /* 0x000000ff0600722a */ /* 0x004fcc0003f0d000 */
[----:B------:R-:W-:Y:S01]  /*fad0*/  DSETP.NEU.OR P0, PT, R4, RZ, P0 ;  /* 0x000000ff0400722a */ /* 0x000fe2000070d400 */
[----:B------:R-:W-:-:S13]  /*fae0*/  BRA `(.L_x_939) ;  /* 0x0000000800647947 */ /* 0x000fda0003800000 */
.L_x_947:
        /* <DEDUP_REMOVED lines=27> */
.L_x_950:
        /* <DEDUP_REMOVED lines=14> */
.L_x_949:
[----:B------:R-:W2:Y:S02]  /*fd80*/  LDG.E.U16 R0, desc[UR36][R2.64] ;  /* 0x0000002402007981 */ /* 0x000ea4000c1e1500 */
[----:B--2---:R-:W-:-:S05]  /*fd90*/  IMAD.U32 R0, R0, 0x10000, RZ ;  /* 0x0001000000007824 */ /* 0x004fca00078e00ff */
[----:B------:R-:W-:Y:S01]  /*fda0*/  FSETP.NEU.FTZ.AND P0, PT, R0, RZ, PT ;  /* 0x000000ff0000720b */ /* 0x000fe20003f1d000 */
[----:B------:R-:W-:-:S12]  /*fdb0*/  BRA `(.L_x_939) ;  /* 0x0000000400b07947 */ /* 0x000fd80003800000 */
.L_x_946:
        /* <DEDUP_REMOVED lines=11> */
.L_x_953:
        /* <DEDUP_REMOVED lines=21> */
.L_x_957:
[----:B------:R-:W-:Y:S05]  /*ffc0*/  BSYNC B1 ;  /* 0x0000000000017941 */ /* 0x000fea0003800000 */
.L_x_956:
[----:B------:R-:W-:Y:S01]  /*ffd0*/  LEA R3, R0, 0x3b800000, 0x17 ;  /* 0x3b80000000037811 */ /* 0x000fe200078eb8ff */
[----:B------:R-:W-:-:S05]  /*ffe0*/  IMAD.SHL.U32 R0, R2, 0x100000, RZ ;  /* 0x0010000002007824 */ /* 0x000fca00078e00ff */
[----:B------:R-:W-:-:S07]  /*fff0*/  LOP3.LUT R0, R3, R0, R4, 0xfe, !PT ;  /* 0x0000000003007212 */ /* 0x000fce00078efe04 */
.L_x_955:
[----:B------:R-:W-:Y:S05]  /*10000*/  BSYNC B0 ;  /* 0x0000000000007941 */ /* 0x000fea0003800000 */
.L_x_954:
[----:B------:R-:W-:Y:S01]  /*10010*/  FSETP.NEU.FTZ.AND P0, PT, R0, RZ, PT ;  /* 0x000000ff0000720b */ /* 0x000fe20003f1d000 */
[----:B------:R-:W-:-:S12]  /*10020*/  BRA `(.L_x_939) ;  /* 0x0000000400147947 */ /* 0x000fd80003800000 */
.L_x_952:
        /* <DEDUP_REMOVED lines=21> */
.L_x_961:
[----:B------:R-:W-:Y:S05]  /*10180*/  BSYNC B1 ;  /* 0x0000000000017941 */ /* 0x000fea0003800000 */
.L_x_960:
[----:B------:R-:W-:Y:S01]  /*10190*/  LEA R3, R0, 0x37800000, 0x17 ;  /* 0x3780000000037811 */ /* 0x000fe200078eb8ff */
[----:B------:R-:W-:-:S05]  /*101a0*/  IMAD.SHL.U32 R0, R2, 0x200000, RZ ;  /* 0x0020000002007824 */ /* 0x000fca00078e00ff */
[----:B------:R-:W-:-:S07]  /*101b0*/  LOP3.LUT R0, R3, R0, R4, 0xfe, !PT ;  /* 0x0000000003007212 */ /* 0x000fce00078efe04 */
.L_x_959:
[----:B------:R-:W-:Y:S05]  /*101c0*/  BSYNC B0 ;  /* 0x0000000000007941 */ /* 0x000fea0003800000 */
.L_x_958:
[----:B------:R-:W-:Y:S01]  /*101d0*/  FSETP.NEU.FTZ.AND P0, PT, R0, RZ, PT ;  /* 0x000000ff0000720b */ /* 0x000fe20003f1d000 */
[----:B------:R-:W-:-:S12]  /*101e0*/  BRA `(.L_x_939) ;  /* 0x0000000000a47947 */ /* 0x000fd80003800000 */
.L_x_951:
        /* <DEDUP_REMOVED lines=14> */
.L_x_965:
[----:B------:R-:W-:Y:S05]  /*102d0*/  BSYNC B0 ;  /* 0x0000000000007941 */ /* 0x000fea0003800000 */
.L_x_964:
[----:B------:R-:W-:Y:S01]  /*102e0*/  FSETP.NEU.FTZ.AND P0, PT, R0, RZ, PT ;  /* 0x000000ff0000720b */ /* 0x000fe20003f1d000 */
[----:B------:R-:W-:-:S12]  /*102f0*/  BRA `(.L_x_939) ;  /* 0x0000000000607947 */ /* 0x000fd80003800000 */
.L_x_938:
        /* <DEDUP_REMOVED lines=16> */
.L_x_966:
[----:B------:R-:W-:Y:S01]  /*10400*/  PLOP3.LUT P0, PT, PT, PT, PT, 0x8, 0x0 ;  /* 0x000000000000781c */ /* 0x000fe20003f0e170 */
[----:B------:R-:W-:-:S12]  /*10410*/  BRA `(.L_x_939) ;  /* 0x0000000000187947 */ /* 0x000fd80003800000 */
.L_x_963:
[----:B------:R-:W2:Y:S02]  /*10420*/  LDG.E.64 R2, desc[UR36][R2.64] ;  /* 0x0000002402027981 */ /* 0x000ea4000c1e1b00 */
[----:B--2---:R-:W-:-:S04]  /*10430*/  ISETP.NE.U32.AND P0, PT, R2, RZ, PT ;  /* 0x000000ff0200720c */ /* 0x004fc80003f05070 */
[----:B------:R-:W-:Y:S01]  /*10440*/  ISETP.NE.AND.EX P0, PT, R3, RZ, PT, P0 ;  /* 0x000000ff0300720c */ /* 0x000fe20003f05300 */
[----:B------:R-:W-:-:S12]  /*10450*/  BRA `(.L_x_939) ;  /* 0x0000000000087947 */ /* 0x000fd80003800000 */
.L_x_962:
[----:B------:R-:W2:Y:S02]  /*10460*/  LDG.E R2, desc[UR36][R2.64] ;  /* 0x0000002402027981 */ /* 0x000ea4000c1e1900 */
[----:B--2---:R-:W-:-:S13]  /*10470*/  ISETP.NE.AND P0, PT, R2, RZ, PT ;  /* 0x000000ff0200720c */ /* 0x004fda0003f05270 */
.L_x_939:
        /* <DEDUP_REMOVED lines=17> */
.L_x_970:
[----:B------:R-:W-:Y:S01]  /*10590*/  STG.E.U8 desc[UR36][R16.64], R2 ;  /* 0x0000000210007986 */ /* 0x000fe2000c101124 */
[----:B------:R-:W-:Y:S05]  /*105a0*/  EXIT ;  /* 0x000000000000794d */ /* 0x000fea0003800000 */
.L_x_969:
        /* <DEDUP_REMOVED lines=9> */
.L_x_973:
[----:B------:R-:W-:Y:S01]  /*10640*/  STG.E desc[UR36][R16.64], R2 ;  /* 0x0000000210007986 */ /* 0x000fe2000c101924 */
[----:B------:R-:W-:Y:S05]  /*10650*/  EXIT ;  /* 0x000000000000794d */ /* 0x000fea0003800000 */
.L_x_972:
[----:B------:R-:W-:Y:S01]  /*10660*/  STG.E.U16 desc[UR36][R16.64], R2 ;  /* 0x0000000210007986 */ /* 0x000fe2000c101524 */
[----:B------:R-:W-:Y:S05]  /*10670*/  EXIT ;  /* 0x000000000000794d */ /* 0x000fea0003800000 */
.L_x_968:
[----:B------:R-:W-:-:S13]  /*10680*/  ISETP.GT.AND P0, PT, R0, 0x6, PT ;  /* 0x000000060000780c */ /* 0x000fda0003f04270 */
[----:B------:R-:W-:Y:S05]  /*10690*/  @P0 BRA `(.L_x_974) ;  /* 0x00000000002c0947 */ /* 0x000fea0003800000 */
[----:B------:R-:W-:-:S13]  /*106a0*/  ISETP.NE.AND P0, PT, R0, 0x5, PT ;  /* 0x000000050000780c */ /* 0x000fda0003f05270 */
[----:B------:R-:W-:Y:S05]  /*106b0*/  @!P0 BRA `(.L_x_975) ;  /* 0x0000000000148947 */ /* 0x000fea0003800000 */
[----:B------:R-:W-:-:S13]  /*106c0*/  ISETP.NE.AND P0, PT, R0, 0x6, PT ;  /* 0x000000060000780c */ /* 0x000fda0003f05270 */
[----:B------:R-:W-:Y:S05]  /*106d0*/  @P0 BRA `(.L_x_971) ;  /* 0x0000000800a80947 */ /* 0x000fea0003800000 */
[----:B------:R-:W-:-:S05]  /*106e0*/  I2FP.F32.U32 R3, R2 ;  /* 0x0000000200037245 */ /* 0x000fca0000201000 */
[----:B------:R-:W-:Y:S01]  /*106f0*/  STG.E desc[UR36][R16.64], R3 ;  /* 0x0000000310007986 */ /* 0x000fe2000c101924 */
[----:B------:R-:W-:Y:S05]  /*10700*/  EXIT ;  /* 0x000000000000794d */ /* 0x000fea0003800000 */
.L_x_975:
[----:B------:R-:W-:-:S04]  /*10710*/  I2FP.F32.U32 R0, R2 ;  /* 0x0000000200007245 */ /* 0x000fc80000201000 */
[----:B------:R-:W-:-:S05]  /*10720*/  F2FP.F16.F32.PACK_AB R0, RZ, R0 ;  /* 0x00000000ff00723e */ /* 0x000fca00000000ff */
[----:B------:R-:W-:Y:S01]  /*10730*/  STG.E.U16 desc[UR36][R16.64], R0 ;  /* 0x0000000010007986 */ /* 0x000fe2000c101524 */
[----:B------:R-:W-:Y:S05]  /*10740*/  EXIT ;  /* 0x000000000000794d */ /* 0x000fea0003800000 */
.L_x_974:
        /* <DEDUP_REMOVED lines=8> */
[----:B------:R-:W-:Y:S01]  /*107d0*/  STG.E.64 desc[UR36][R16.64], R2 ;  /* 0x0000000210007986 */ /* 0x000fe2000c101b24 */
[----:B------:R-:W-:Y:S05]  /*107e0*/  EXIT ;  /* 0x000000000000794d */ /* 0x000fea0003800000 */
.L_x_977:
[----:B------:R-:W-:-:S04]  /*107f0*/  I2FP.F32.U32 R2, R2 ;  /* 0x0000000200027245 */ /* 0x000fc80000201000 */
[----:B------:R-:W-:-:S04]  /*10800*/  F2FP.F16.F32.PACK_AB R3, RZ, R2 ;  /* 0x00000002ff03723e */ /* 0x000fc800000000ff */
[----:B------:R-:W-:-:S05]  /*10810*/  PRMT R3, R3, 0x5410, RZ ;  /* 0x0000541003037816 */ /* 0x000fca00000000ff */
[----:B------:R-:W-:Y:S01]  /*10820*/  STG.E desc[UR36][R16.64], R3 ;  /* 0x0000000310007986 */ /* 0x000fe2000c101924 */
[----:B------:R-:W-:Y:S05]  /*10830*/  EXIT ;  /* 0x000000000000794d */ /* 0x000fea0003800000 */
.L_x_976:
[----:B------:R-:W0:Y:S02]  /*10840*/  I2F.F64.U32 R2, R2 ;  /* 0x0000000200027312 */ /* 0x000e240000201800 */
[----:B0-----:R-:W-:Y:S01]  /*10850*/  STG.E.64 desc[UR36][R16.64], R2 ;  /* 0x0000000210007986 */ /* 0x001fe2000c101b24 */
[----:B------:R-:W-:Y:S05]  /*10860*/  EXIT ;  /* 0x000000000000794d */ /* 0x000fea0003800000 */
.L_x_967:
        /* <DEDUP_REMOVED lines=10> */
.L_x_980:
[----:B------:R-:W0:Y:S01]  /*10910*/  I2F.F64.U32 R4, R2 ;  /* 0x0000000200047312 */ /* 0x000e220000201800 */
[----:B------:R-:W-:-:S05]  /*10920*/  CS2R R6, SRZ ;  /* 0x0000000000067805 */ /* 0x000fca000001ff00 */
[----:B0-----:R-:W-:Y:S01]  /*10930*/  STG.E.128 desc[UR36][R16.64], R4 ;  /* 0x0000000410007986 */ /* 0x001fe2000c101d24 */
[----:B------:R-:W-:Y:S05]  /*10940*/  EXIT ;  /* 0x000000000000794d */ /* 0x000fea0003800000 */
.L_x_979:
        /* <DEDUP_REMOVED lines=21> */
.L_x_984:
[----:B------:R-:W-:Y:S05]  /*10aa0*/  BSYNC B0 ;  /* 0x0000000000007941 */ /* 0x000fea0003800000 */
.L_x_983:
[----:B------:R-:W-:-:S05]  /*10ab0*/  LOP3.LUT R3, R0, R3, RZ, 0xfc, !PT ;  /* 0x0000000300037212 */ /* 0x000fca00078efcff */
[----:B------:R-:W-:Y:S01]  /*10ac0*/  STG.E.U8 desc[UR36][R16.64], R3 ;  /* 0x0000000310007986 */ /* 0x000fe2000c101124 */
[----:B------:R-:W-:Y:S05]  /*10ad0*/  EXIT ;  /* 0x000000000000794d */ /* 0x000fea0003800000 */
.L_x_982:
        /* <DEDUP_REMOVED lines=13> */
.L_x_986:
[----:B------:R-:W-:Y:S01]  /*10bb0*/  IMAD.MOV.U32 R0, RZ, RZ, 0x7f ;  /* 0x0000007fff007424 */ /* 0x000fe200078e00ff */
[----:B------:R-:W-:-:S04]  /*10bc0*/  ISETP.GT.U32.AND P0, PT, R2, 0x7f800000, PT ;  /* 0x7f8000000200780c */ /* 0x000fc80003f04070 */
[----:B------:R-:W-:-:S09]  /*10bd0*/  SEL R0, R0, 0x7c, P0 ;  /* 0x0000007c00007807 */ /* 0x000fd20000000000 */
.L_x_987:
[----:B------:R-:W-:Y:S05]  /*10be0*/  BSYNC B0 ;  /* 0x0000000000007941 */ /* 0x000fea0003800000 */
.L_x_985:
[----:B------:R-:W-:-:S04]  /*10bf0*/  LOP3.LUT R2, R3, 0x80000000, RZ, 0xc0, !PT ;  /* 0x8000000003027812 */ /* 0x000fc800078ec0ff */
[----:B------:R-:W-:-:S04]  /*10c00*/  SHF.R.U32.HI R3, RZ, 0x18, R2 ;  /* 0x00000018ff037819 */ /* 0x000fc80000011602 */
[----:B------:R-:W-:-:S05]  /*10c10*/  LOP3.LUT R3, R0, R3, RZ, 0xfc, !PT ;  /* 0x0000000300037212 */ /* 0x000fca00078efcff */
[----:B------:R-:W-:Y:S01]  /*10c20*/  STG.E.U8 desc[UR36][R16.64], R3 ;  /* 0x0000000310007986 */ /* 0x000fe2000c101124 */
[----:B------:R-:W-:Y:S05]  /*10c30*/  EXIT ;  /* 0x000000000000794d */ /* 0x000fea0003800000 */
.L_x_981:
[----:B------:R-:W-:-:S04]  /*10c40*/  I2FP.F32.U32 R0, R2 ;  /* 0x0000000200007245 */ /* 0x000fc80000201000 */
[----:B------:R-:W-:-:S05]  /*10c50*/  F2FP.BF16.F32.PACK_AB R0, RZ, R0 ;  /* 0x00000000ff00723e */ /* 0x000fca00000010ff */
[----:B------:R-:W-:Y:S01]  /*10c60*/  STG.E.U16 desc[UR36][R16.64], R0 ;  /* 0x0000000010007986 */ /* 0x000fe2000c101524 */
[----:B------:R-:W-:Y:S05]  /*10c70*/  EXIT ;  /* 0x000000000000794d */ /* 0x000fea0003800000 */
.L_x_978:
        /* <DEDUP_REMOVED lines=10> */
.L_x_990:
        /* <DEDUP_REMOVED lines=17> */
.L_x_993:
[----:B------:R-:W-:-:S04]  /*10e30*/  LOP3.LUT R2, R3, 0x80000000, RZ, 0xc0, !PT ;  /* 0x8000000003027812 */ /* 0x000fc800078ec0ff */
[----:B------:R-:W-:-:S04]  /*10e40*/  SHF.R.U32.HI R3, RZ, 0x18, R2 ;  /* 0x00000018ff037819 */ /* 0x000fc80000011602 */
[----:B------:R-:W-:-:S04]  /*10e50*/  LOP3.LUT R0, R0, R3, RZ, 0xfc, !PT ;  /* 0x0000000300007212 */ /* 0x000fc800078efcff */
[----:B------:R-:W-:-:S07]  /*10e60*/  PRMT R8, R0, 0x7610, R8 ;  /* 0x0000761000087816 */ /* 0x000fce0000000008 */
.L_x_992:
[----:B------:R-:W-:Y:S05]  /*10e70*/  BSYNC B0 ;  /* 0x0000000000007941 */ /* 0x000fea0003800000 */
.L_x_991:
[----:B------:R-:W-:Y:S01]  /*10e80*/  STG.E.U8 desc[UR36][R16.64], R8 ;  /* 0x0000000810007986 */ /* 0x000fe2000c101124 */
[----:B------:R-:W-:Y:S05]  /*10e90*/  EXIT ;  /* 0x000000000000794d */ /* 0x000fea0003800000 */
.L_x_989:
        /* <DEDUP_REMOVED lines=17> */
.L_x_996:
[----:B------:R-:W-:-:S04]  /*10fb0*/  LOP3.LUT R2, R3, 0x80000000, RZ, 0xc0, !PT ;  /* 0x8000000003027812 */ /* 0x000fc800078ec0ff */
[----:B------:R-:W-:-:S04]  /*10fc0*/  SHF.R.U32.HI R3, RZ, 0x18, R2 ;  /* 0x00000018ff037819 */ /* 0x000fc80000011602 */
[----:B------:R-:W-:-:S04]  /*10fd0*/  LOP3.LUT R0, R0, R3, RZ, 0xfc, !PT ;  /* 0x0000000300007212 */ /* 0x000fc800078efcff */
[----:B------:R-:W-:-:S07]  /*10fe0*/  PRMT R8, R0, 0x7610, R8 ;  /* 0x0000761000087816 */ /* 0x000fce0000000008 */
.L_x_995:
[----:B------:R-:W-:Y:S05]  /*10ff0*/  BSYNC B0 ;  /* 0x0000000000007941 */ /* 0x000fea0003800000 */
.L_x_994:
[----:B------:R-:W-:Y:S01]  /*11000*/  STG.E.U8 desc[UR36][R16.64], R8 ;  /* 0x0000000810007986 */ /* 0x000fe2000c101124 */
[----:B------:R-:W-:Y:S05]  /*11010*/  EXIT ;  /* 0x000000000000794d */ /* 0x000fea0003800000 */
.L_x_988:
        /* <DEDUP_REMOVED lines=22> */
.L_x_971:
        /* <DEDUP_REMOVED lines=16> */
.L_x_999:
[----:B------:R-:W-:Y:S05]  /*11280*/  EXIT ;  /* 0x000000000000794d */ /* 0x000fea0003800000 */
.L_x_998:
[----:B------:R-:W-:-:S05]  /*11290*/  IMAD.MOV.U32 R3, RZ, RZ, RZ ;  /* 0x000000ffff037224 */ /* 0x000fca00078e00ff */
[----:B------:R-:W-:Y:S01]  /*112a0*/  STG.E.64 desc[UR36][R16.64], R2 ;  /* 0x0000000210007986 */ /* 0x000fe2000c101b24 */
[----:B------:R-:W-:Y:S05]  /*112b0*/  EXIT ;  /* 0x000000000000794d */ /* 0x000fea0003800000 */
.L_x_997:
[----:B------:R-:W-:Y:S01]  /*112c0*/  STG.E desc[UR36][R16.64], R2 ;  /* 0x0000000210007986 */ /* 0x000fe2000c101924 */
[----:B------:R-:W-:Y:S05]  /*112d0*/  EXIT ;  /* 0x000000000000794d */ /* 0x000fea0003800000 */
.L_x_1000:
        /* <DEDUP_REMOVED lines=10> */
.L_x_26127:


//--------------------- .text._ZN2at6native27unrolled_elementwise_kernelINS0_13BinaryFunctorIbbbNS0_17BitwiseXorFunctorIbEEEESt5arrayIPcLm3EELi4E23TrivialOffsetCalculatorILi2EjES9_ILi1EjENS0_6memory12LoadWithCastILi2EEENSC_13StoreWithCastILi1EEEEEviT_T0_T2_T3_T4_T5_ --------------------------
	.section	.text._ZN2at6native27unrolled_elementwise_kernelINS0_13BinaryFunctorIbbbNS0_17BitwiseXorFunctorIbEEEESt5arrayIPcLm3EELi4E23TrivialOffsetCalculatorILi2EjES9_ILi1EjENS0_6memory12LoadWithCastILi2EEENSC_13StoreWithCastILi1EEEEEviT_T0_T2_T3_T4_T5_,"ax",@progbits
	.align	128
        .global         _ZN2at6native27unrolled_elementwise_kernelINS0_13BinaryFunctorIbbbNS0_17BitwiseXorFunctorIbEEEESt5arrayIPcLm3EELi4E23TrivialOffsetCalculatorILi2EjES9_ILi1EjENS0_6memory12LoadWithCastILi2EEENSC_13StoreWithCastILi1EEEEEviT_T0_T2_T3_T4_T5_
        .type           _ZN2at6native27unrolled_elementwise_kernelINS0_13BinaryFunctorIbbbNS0_17BitwiseXorFunctorIbEEEESt5arrayIPcLm3EELi4E23TrivialOffsetCalculatorILi2EjES9_ILi1EjENS0_6memory12LoadWithCastILi2EEENSC_13StoreWithCastILi1EEEEEviT_T0_T2_T3_T4_T5_,@function
        .size           _ZN2at6native27unrolled_elementwise_kernelINS0_13BinaryFunctorIbbbNS0_17BitwiseXorFunctorIbEEEESt5arrayIPcLm3EELi4E23TrivialOffsetCalculatorILi2EjES9_ILi1EjENS0_6memory12LoadWithCastILi2EEENSC_13StoreWithCastILi1EEEEEviT_T0_T2_T3_T4_T5_,(.L_x_26128 - _ZN2at6native27unrolled_elementwise_kernelINS0_13BinaryFunctorIbbbNS0_17BitwiseXorFunctorIbEEEESt5arrayIPcLm3EELi4E23TrivialOffsetCalculatorILi2EjES9_ILi1EjENS0_6memory12LoadWithCastILi2EEENSC_13StoreWithCastILi1EEEEEviT_T0_T2_T3_T4_T5_)
        .other          _ZN2at6native27unrolled_elementwise_kernelINS0_13BinaryFunctorIbbbNS0_17BitwiseXorFunctorIbEEEESt5arrayIPcLm3EELi4E23TrivialOffsetCalculatorILi2EjES9_ILi1EjENS0_6memory12LoadWithCastILi2EEENSC_13StoreWithCastILi1EEEEEviT_T0_T2_T3_T4_T5_,@"STO_CUDA_ENTRY STV_DEFAULT"
_ZN2at6native27unrolled_elementwise_kernelINS0_13BinaryFunctorIbbbNS0_17BitwiseXorFunctorIbEEEESt5arrayIPcLm3EELi4E23TrivialOffsetCalculatorILi2EjES9_ILi1EjENS0_6memory12LoadWithCastILi2EEENSC_13StoreWithCastILi1EEEEEviT_T0_T2_T3_T4_T5_:
.text._ZN2at6native27unrolled_elementwise_kernelINS0_13BinaryFunctorIbbbNS0_17BitwiseXorFunctorIbEEEESt5arrayIPcLm3EELi4E23TrivialOffsetCalculatorILi2EjES9_ILi1EjENS0_6memory12LoadWithCastILi2EEENSC_13StoreWithCastILi1EEEEEviT_T0_T2_T3_T4_T5_:
        /* <DEDUP_REMOVED lines=9> */
[----:B------:R-:W-:-:S07]  /*0090*/  PRMT R18, RZ, 0x7610, R18 ;  /* 0x00007610ff127816 */ /* 0x000fce0000000012 */
[----:B------:R-:W4:Y:S01]  /*00a0*/  LDC.U8 R24, c[0x0][0x235] ;  /* 0x00008d40ff187b82 */ /* 0x000f220000000000 */
[----:B-1----:R-:W-:-:S05]  /*00b0*/  IMAD R22, R2, -0x200, R3 ;  /* 0xfffffe0002167824 */ /* 0x002fca00078e0203 */
[----:B--2---:R-:W-:-:S13]  /*00c0*/  ISETP.GE.AND P0, PT, R25, R22, PT ;  /* 0x000000161900720c */ /* 0x004fda0003f06270 */
[----:B0--34-:R-:W-:Y:S05]  /*00d0*/  @P0 BRA `(.L_x_1002) ;  /* 0x0000002000040947 */ /* 0x019fea0003800000 */
        /* <DEDUP_REMOVED lines=21> */
.L_x_1006:
[----:B------:R-:W2:Y:S02]  /*0230*/  LDG.E.U8 R4, desc[UR36][R4.64] ;  /* 0x0000002404047981 */ /* 0x000ea4000c1e1100 */
[----:B--2---:R-:W-:-:S04]  /*0240*/  ISETP.NE.AND P0, PT, R4, RZ, PT ;  /* 0x000000ff0400720c */ /* 0x004fc80003f05270 */
[----:B------:R-:W-:Y:S01]  /*0250*/  P2R R18, PR, RZ, 0x1 ;  /* 0x00000001ff127803 */ /* 0x000fe20000000000 */
[----:B------:R-:W-:Y:S08]  /*0260*/  BRA `(.L_x_1008) ;  /* 0x0000000c00c47947 */ /* 0x000ff00003800000 */
.L_x_1005:
        /* <DEDUP_REMOVED lines=11> */
.L_x_1010:
[----:B------:R-:W2:Y:S02]  /*0320*/  LDG.E R4, desc[UR36][R4.64] ;  /* 0x0000002404047981 */ /* 0x000ea4000c1e1900 */
[----:B--2---:R-:W-:-:S04]  /*0330*/  ISETP.NE.AND P0, PT, R4, RZ, PT ;  /* 0x000000ff0400720c */ /* 0x004fc80003f05270 */
[----:B------:R-:W-:Y:S01]  /*0340*/  P2R R18, PR, RZ, 0x1 ;  /* 0x00000001ff127803 */ /* 0x000fe20000000000 */
[----:B------:R-:W-:Y:S08]  /*0350*/  BRA `(.L_x_1008) ;  /* 0x0000000c00887947 */ /* 0x000ff00003800000 */
.L_x_1009:
[----:B------:R-:W2:Y:S02]  /*0360*/  LDG.E.U16 R4, desc[UR36][R4.64] ;  /* 0x0000002404047981 */ /* 0x000ea4000c1e1500 */
[----:B--2---:R-:W-:-:S04]  /*0370*/  ISETP.NE.AND P0, PT, R4, RZ, PT ;  /* 0x000000ff0400720c */ /* 0x004fc80003f05270 */
[----:B------:R-:W-:Y:S01]  /*0380*/  P2R R18, PR, RZ, 0x1 ;  /* 0x00000001ff127803 */ /* 0x000fe20000000000 */
[----:B------:R-:W-:Y:S08]  /*0390*/  BRA `(.L_x_1008) ;  /* 0x0000000c00787947 */ /* 0x000ff00003800000 */
.L_x_1004:
        /* <DEDUP_REMOVED lines=10> */
.L_x_1012:
[----:B------:R-:W2:Y:S02]  /*0440*/  LDG.E.U16 R0, desc[UR36][R4.64] ;  /* 0x0000002404007981 */ /* 0x000ea4000c1e1500 */
[----:B--2---:R-:W-:-:S05]  /*0450*/  HADD2.F32 R0, -RZ, R0.H0_H0 ;  /* 0x20000000ff007230 */ /* 0x004fca0000004100 */
[----:B------:R-:W-:-:S04]  /*0460*/  FSETP.NEU.FTZ.AND P0, PT, R0, RZ, PT ;  /* 0x000000ff0000720b */ /* 0x000fc80003f1d000 */
[----:B------:R-:W-:Y:S01]  /*0470*/  P2R R18, PR, RZ, 0x1 ;  /* 0x00000001ff127803 */ /* 0x000fe20000000000 */
[----:B------:R-:W-:Y:S08]  /*0480*/  BRA `(.L_x_1008) ;  /* 0x0000000c003c7947 */ /* 0x000ff00003800000 */
.L_x_1011:
        /* <DEDUP_REMOVED lines=12> */
.L_x_1014:
        /* <DEDUP_REMOVED lines=11> */
.L_x_1013:
[----:B------:R-:W2:Y:S02]  /*0600*/  LDG.E.64 R4, desc[UR36][R4.64] ;  /* 0x0000002404047981 */ /* 0x000ea4000c1e1b00 */
[----:B--2---:R-:W-:-:S06]  /*0610*/  DSETP.NEU.AND P0, PT, R4, RZ, PT ;  /* 0x000000ff0400722a */ /* 0x004fcc0003f0d000 */
[----:B------:R-:W-:Y:S01]  /*0620*/  P2R R18, PR, RZ, 0x1 ;  /* 0x00000001ff127803 */ /* 0x000fe20000000000 */
[----:B------:R-:W-:Y:S07]  /*0630*/  BRA `(.L_x_1008) ;  /* 0x0000000800d07947 */ /* 0x000fee0003800000 */
.L_x_1003:
        /* <DEDUP_REMOVED lines=12> */
.L_x_1017:
[----:B------:R-:W2:Y:S02]  /*0700*/  LDG.E.128 R4, desc[UR36][R4.64] ;  /* 0x0000002404047981 */ /* 0x000ea4000c1e1d00 */
[----:B--2---:R-:W-:-:S06]  /*0710*/  DSETP.NEU.AND P0, PT, R6, RZ, PT ;  /* 0x000000ff0600722a */ /* 0x004fcc0003f0d000 */
[----:B------:R-:W-:-:S06]  /*0720*/  DSETP.NEU.OR P0, PT, R4, RZ, P0 ;  /* 0x000000ff0400722a */ /* 0x000fcc000070d400 */
[----:B------:R-:W-:Y:S01]  /*0730*/  P2R R18, PR, RZ, 0x1 ;  /* 0x00000001ff127803 */ /* 0x000fe20000000000 */
[----:B------:R-:W-:Y:S07]  /*0740*/  BRA `(.L_x_1008) ;  /* 0x00000008008c7947 */ /* 0x000fee0003800000 */
.L_x_1016:
        /* <DEDUP_REMOVED lines=28> */
.L_x_1019:
        /* <DEDUP_REMOVED lines=12> */
[----:B------:R-:W-:-:S04]  /*09d0*/  FSETP.NEU.FTZ.AND P0, PT, R0, RZ, PT ;  /* 0x000000ff0000720b */ /* 0x000fc80003f1d000 */
[----:B------:R-:W-:Y:S01]  /*09e0*/  P2R R18, PR, RZ, 0x1 ;  /* 0x00000001ff127803 */ /* 0x000fe20000000000 */
[----:B------:R-:W-:Y:S08]  /*09f0*/  BRA `(.L_x_1008) ;  /* 0x0000000400e07947 */ /* 0x000ff00003800000 */
.L_x_1018:
[----:B------:R-:W2:Y:S02]  /*0a00*/  LDG.E.U16 R0, desc[UR36][R4.64] ;  /* 0x0000002404007981 */ /* 0x000ea4000c1e1500 */
[----:B--2---:R-:W-:-:S05]  /*0a10*/  IMAD.U32 R0, R0, 0x10000, RZ ;  /* 0x0001000000007824 */ /* 0x004fca00078e00ff */
[----:B------:R-:W-:-:S04]  /*0a20*/  FSETP.NEU.FTZ.AND P0, PT, R0, RZ, PT ;  /* 0x000000ff0000720b */ /* 0x000fc80003f1d000 */
[----:B------:R-:W-:Y:S01]  /*0a30*/  P2R R18, PR, RZ, 0x1 ;  /* 0x00000001ff127803 */ /* 0x000fe20000000000 */
[----:B------:R-:W-:Y:S08]  /*0a40*/  BRA `(.L_x_1008) ;  /* 0x0000000400cc7947 */ /* 0x000ff00003800000 */
.L_x_1015:
        /* <DEDUP_REMOVED lines=12> */
.L_x_1022:
        /* <DEDUP_REMOVED lines=21> */
.L_x_1026:
[----:B------:R-:W-:Y:S05]  /*0c60*/  BSYNC B1 ;  /* 0x0000000000017941 */ /* 0x000fea0003800000 */
.L_x_1025:
[----:B------:R-:W-:Y:S01]  /*0c70*/  LEA R5, R0, 0x3b800000, 0x17 ;  /* 0x3b80000000057811 */ /* 0x000fe200078eb8ff */
[----:B------:R-:W-:-:S05]  /*0c80*/  IMAD.SHL.U32 R0, R3, 0x100000, RZ ;  /* 0x0010000003007824 */ /* 0x000fca00078e00ff */
[----:B------:R-:W-:-:S07]  /*0c90*/  LOP3.LUT R0, R5, R0, R6, 0xfe, !PT ;  /* 0x0000000005007212 */ /* 0x000fce00078efe06 */
.L_x_1024:
[----:B------:R-:W-:Y:S05]  /*0ca0*/  BSYNC B0 ;  /* 0x0000000000007941 */ /* 0x000fea0003800000 */
.L_x_1023:
[----:B------:R-:W-:-:S04]  /*0cb0*/  FSETP.NEU.FTZ.AND P0, PT, R0, RZ, PT ;  /* 0x000000ff0000720b */ /* 0x000fc80003f1d000 */
[----:B------:R-:W-:Y:S01]  /*0cc0*/  P2R R18, PR, RZ, 0x1 ;  /* 0x00000001ff127803 */ /* 0x000fe20000000000 */
[----:B------:R-:W-:Y:S08]  /*0cd0*/  BRA `(.L_x_1008) ;  /* 0x0000000400287947 */ /* 0x000ff00003800000 */
.L_x_1021:
        /* <DEDUP_REMOVED lines=21> */
.L_x_1030:
[----:B------:R-:W-:Y:S05]  /*0e30*/  BSYNC B1 ;  /* 0x0000000000017941 */ /* 0x000fea0003800000 */
.L_x_1029:
[----:B------:R-:W-:Y:S01]  /*0e40*/  LEA R5, R0, 0x37800000, 0x17 ;  /* 0x3780000000057811 */ /* 0x000fe200078eb8ff */
[----:B------:R-:W-:-:S05]  /*0e50*/  IMAD.SHL.U32 R0, R3, 0x200000, RZ ;  /* 0x0020000003007824 */ /* 0x000fca00078e00ff */
[----:B------:R-:W-:-:S07]  /*0e60*/  LOP3.LUT R0, R5, R0, R6, 0xfe, !PT ;  /* 0x0000000005007212 */ /* 0x000fce00078efe06 */
.L_x_1028:
[----:B------:R-:W-:Y:S05]  /*0e70*/  BSYNC B0 ;  /* 0x0000000000007941 */ /* 0x000fea0003800000 */
.L_x_1027:
[----:B------:R-:W-:-:S04]  /*0e80*/  FSETP.NEU.FTZ.AND P0, PT, R0, RZ, PT ;  /* 0x000000ff0000720b */ /* 0x000fc80003f1d000 */
[----:B------:R-:W-:Y:S01]  /*0e90*/  P2R R18, PR, RZ, 0x1 ;  /* 0x00000001ff127803 */ /* 0x000fe20000000000 */
[----:B------:R-:W-:Y:S08]  /*0ea0*/  BRA `(.L_x_1008) ;  /* 0x0000000000b47947 */ /* 0x000ff00003800000 */
.L_x_1020:
        /* <DEDUP_REMOVED lines=14> */
.L_x_1034:
[----:B------:R-:W-:Y:S05]  /*0f90*/  BSYNC B0 ;  /* 0x0000000000007941 */ /* 0x000fea0003800000 */
.L_x_1033:
[----:B------:R-:W-:-:S04]  /*0fa0*/  FSETP.NEU.FTZ.AND P0, PT, R0, RZ, PT ;  /* 0x000000ff0000720b */ /* 0x000fc80003f1d000 */
[----:B------:R-:W-:Y:S01]  /*0fb0*/  P2R R18, PR, RZ, 0x1 ;  /* 0x00000001ff127803 */ /* 0x000fe20000000000 */
[----:B------:R-:W-:Y:S08]  /*0fc0*/  BRA `(.L_x_1008) ;  /* 0x00000000006c7947 */ /* 0x000ff00003800000 */
.L_x_1007:
        /* <DEDUP_REMOVED lines=16> */
.L_x_1035:
[----:B------:R-:W-:-:S04]  /*10d0*/  PLOP3.LUT P0, PT, PT, PT, PT, 0x8, 0x0 ;  /* 0x000000000000781c */ /* 0x000fc80003f0e170 */
[----:B------:R-:W-:Y:S01]  /*10e0*/  P2R R18, PR, RZ, 0x1 ;  /* 0x00000001ff127803 */ /* 0x000fe20000000000 */
[----:B------:R-:W-:Y:S08]  /*10f0*/  BRA `(.L_x_1008) ;  /* 0x0000000000207947 */ /* 0x000ff00003800000 */
.L_x_1032:
[----:B------:R-:W2:Y:S02]  /*1100*/  LDG.E.64 R4, desc[UR36][R4.64] ;  /* 0x0000002404047981 */ /* 0x000ea4000c1e1b00 */
[----:B--2---:R-:W-:-:S04]  /*1110*/  ISETP.NE.U32.AND P0, PT, R4, RZ, PT ;  /* 0x000000ff0400720c */ /* 0x004fc80003f05070 */
[----:B------:R-:W-:-:S04]  /*1120*/  ISETP.NE.AND.EX P0, PT, R5, RZ, PT, P0 ;  /* 0x000000ff0500720c */ /* 0x000fc80003f05300 */
[----:B------:R-:W-:Y:S01]  /*1130*/  P2R R18, PR, RZ, 0x1 ;  /* 0x00000001ff127803 */ /* 0x000fe20000000000 */
[----:B------:R-:W-:Y:S08]  /*1140*/  BRA `(.L_x_1008) ;  /* 0x00000000000c7947 */ /* 0x000ff00003800000 */
.L_x_1031:
[----:B------:R-:W2:Y:S02]  /*1150*/  LDG.E R4, desc[UR36][R4.64] ;  /* 0x0000002404047981 */ /* 0x000ea4000c1e1900 */
[----:B--2---:R-:W-:-:S04]  /*1160*/  ISETP.NE.AND P0, PT, R4, RZ, PT ;  /* 0x000000ff0400720c */ /* 0x004fc80003f05270 */
[----:B------:R-:W-:-:S09]  /*1170*/  P2R R18, PR, RZ, 0x1 ;  /* 0x00000001ff127803 */ /* 0x000fd20000000000 */
.L_x_1008:
[----:B------:R-:W0:Y:S01]  /*1180*/  LDC.64 R4, c[0x0][0x228] ;  /* 0x00008a00ff047b82 */ /* 0x000e220000000a00 */
[----:B------:R-:W-:Y:S01]  /*1190*/  PRMT R0, R24, 0x9910, RZ ;  /* 0x0000991018007816 */ /* 0x000fe200000000ff */
[----:B------:R-:W-:Y:S02]  /*11a0*/  ULDC UR4, c[0x0][0x23c] ;  /* 0x00008f0000047ab9 */ /* 0x000fe40000000800 */
[----:B------:R-:W-:Y:S01]  /*11b0*/  IMAD R17, R17, UR4, RZ ;  /* 0x0000000411117c24 */ /* 0x000fe2000f8e02ff */
[----:B------:R-:W-:-:S04]  /*11c0*/  ISETP.GT.AND P0, PT, R0, 0x9, PT ;  /* 0x000000090000780c */ /* 0x000fc80003f04270 */
[----:B0-----:R-:W-:-:S05]  /*11d0*/  IADD3 R4, P1, R17, R4, RZ ;  /* 0x0000000411047210 */ /* 0x001fca0007f3e0ff */
[----:B------:R-:W-:-:S04]  /*11e0*/  IMAD.X R5, RZ, RZ, R5, P1 ;  /* 0x000000ffff057224 */ /* 0x000fc800008e0605 */
        /* <DEDUP_REMOVED lines=12> */
.L_x_1039:
[----:B------:R-:W2:Y:S02]  /*12b0*/  LDG.E.U8 R4, desc[UR36][R4.64] ;  /* 0x0000002404047981 */ /* 0x000ea4000c1e1100 */
[----:B--2---:R-:W-:Y:S01]  /*12c0*/  ISETP.NE.AND P0, PT, R4, RZ, PT ;  /* 0x000000ff0400720c */ /* 0x004fe20003f05270 */
[----:B------:R-:W-:-:S12]  /*12d0*/  BRA `(.L_x_1041) ;  /* 0x0000000c00747947 */ /* 0x000fd80003800000 */
.L_x_1038:
        /* <DEDUP_REMOVED lines=10> */
.L_x_1043:
[----:B------:R-:W2:Y:S02]  /*1380*/  LDG.E R4, desc[UR36][R4.64] ;  /* 0x0000002404047981 */ /* 0x000ea4000c1e1900 */
[----:B--2---:R-:W-:Y:S01]  /*1390*/  ISETP.NE.AND P0, PT, R4, RZ, PT ;  /* 0x000000ff0400720c */ /* 0x004fe20003f05270 */
[----:B------:R-:W-:-:S12]  /*13a0*/  BRA `(.L_x_1041) ;  /* 0x0000000c00407947 */ /* 0x000fd80003800000 */
.L_x_1042:
[----:B------:R-:W2:Y:S02]  /*13b0*/  LDG.E.U16 R4, desc[UR36][R4.64] ;  /* 0x0000002404047981 */ /* 0x000ea4000c1e1500 */
[----:B--2---:R-:W-:Y:S01]  /*13c0*/  ISETP.NE.AND P0, PT, R4, RZ, PT ;  /* 0x000000ff0400720c */ /* 0x004fe20003f05270 */
[----:B------:R-:W-:-:S12]  /*13d0*/  BRA `(.L_x_1041) ;  /* 0x0000000c00347947 */ /* 0x000fd80003800000 */
.L_x_1037:
        /* <DEDUP_REMOVED lines=9> */
.L_x_1045:
[----:B------:R-:W2:Y:S02]  /*1470*/  LDG.E.U16 R0, desc[UR36][R4.64] ;  /* 0x0000002404007981 */ /* 0x000ea4000c1e1500 */
[----:B--2---:R-:W-:-:S05]  /*1480*/  HADD2.F32 R0, -RZ, R0.H0_H0 ;  /* 0x20000000ff007230 */ /* 0x004fca0000004100 */
[----:B------:R-:W-:Y:S01]  /*1490*/  FSETP.NEU.FTZ.AND P0, PT, R0, RZ, PT ;  /* 0x000000ff0000720b */ /* 0x000fe20003f1d000 */
[----:B------:R-:W-:-:S12]  /*14a0*/  BRA `(.L_x_1041) ;  /* 0x0000000c00007947 */ /* 0x000fd80003800000 */
.L_x_1044:
        /* <DEDUP_REMOVED lines=11> */
.L_x_1047:
        /* <DEDUP_REMOVED lines=10> */
.L_x_1046:
[----:B------:R-:W2:Y:S02]  /*1600*/  LDG.E.64 R4, desc[UR36][R4.64] ;  /* 0x0000002404047981 */ /* 0x000ea4000c1e1b00 */
[----:B--2---:R-:W-:Y:S01]  /*1610*/  DSETP.NEU.AND P0, PT, R4, RZ, PT ;  /* 0x000000ff0400722a */ /* 0x004fe20003f0d000 */
[----:B------:R-:W-:-:S13]  /*1620*/  BRA `(.L_x_1041) ;  /* 0x0000000800a07947 */ /* 0x000fda0003800000 */
.L_x_1036:
        /* <DEDUP_REMOVED lines=11> */
.L_x_1050:
[----:B------:R-:W2:Y:S02]  /*16e0*/  LDG.E.128 R4, desc[UR36][R4.64] ;  /* 0x0000002404047981 */ /* 0x000ea4000c1e1d00 */
[----:B--2---:R-:W-:-:S06]  /*16f0*/  DSETP.NEU.AND P0, PT, R6, RZ, PT ;  /* 0x000000ff0600722a */ /* 0x004fcc0003f0d000 */
[----:B------:R-:W-:Y:S01]  /*1700*/  DSETP.NEU.OR P0, PT, R4, RZ, P0 ;  /* 0x000000ff0400722a */ /* 0x000fe2000070d400 */
[----:B------:R-:W-:-:S13]  /*1710*/  BRA `(.L_x_1041) ;  /* 0x0000000800647947 */ /* 0x000fda0003800000 */
.L_x_1049:
        /* <DEDUP_REMOVED lines=27> */
.L_x_1052:
        /* <DEDUP_REMOVED lines=14> */
.L_x_1051:
[----:B------:R-:W2:Y:S02]  /*19b0*/  LDG.E.U16 R0, desc[UR36][R4.64] ;  /* 0x0000002404007981 */ /* 0x000ea4000c1e1500 */
[----:B--2---:R-:W-:-:S05]  /*19c0*/  IMAD.U32 R0, R0, 0x10000, RZ ;  /* 0x0001000000007824 */ /* 0x004fca00078e00ff */
[----:B------:R-:W-:Y:S01]  /*19d0*/  FSETP.NEU.FTZ.AND P0, PT, R0, RZ, PT ;  /* 0x000000ff0000720b */ /* 0x000fe20003f1d000 */
[----:B------:R-:W-:-:S12]  /*19e0*/  BRA `(.L_x_1041) ;  /* 0x0000000400b07947 */ /* 0x000fd80003800000 */
.L_x_1048:
        /* <DEDUP_REMOVED lines=11> */
.L_x_1055:
        /* <DEDUP_REMOVED lines=21> */
.L_x_1059:
[----:B------:R-:W-:Y:S05]  /*1bf0*/  BSYNC B1 ;  /* 0x0000000000017941 */ /* 0x000fea0003800000 */
.L_x_1058:
[----:B------:R-:W-:Y:S01]  /*1c00*/  LEA R5, R0, 0x3b800000, 0x17 ;  /* 0x3b80000000057811 */ /* 0x000fe200078eb8ff */
[----:B------:R-:W-:-:S05]  /*1c10*/  IMAD.SHL.U32 R0, R3, 0x100000, RZ ;  /* 0x0010000003007824 */ /* 0x000fca00078e00ff */
[----:B------:R-:W-:-:S07]  /*1c20*/  LOP3.LUT R0, R5, R0, R6, 0xfe, !PT ;  /* 0x0000000005007212 */ /* 0x000fce00078efe06 */
.L_x_1057:
[----:B------:R-:W-:Y:S05]  /*1c30*/  BSYNC B0 ;  /* 0x0000000000007941 */ /* 0x000fea0003800000 */
.L_x_1056:
[----:B------:R-:W-:Y:S01]  /*1c40*/  FSETP.NEU.FTZ.AND P0, PT, R0, RZ, PT ;  /* 0x000000ff0000720b */ /* 0x000fe20003f1d000 */
[----:B------:R-:W-:-:S12]  /*1c50*/  BRA `(.L_x_1041) ;  /* 0x0000000400147947 */ /* 0x000fd80003800000 */
.L_x_1054:
        /* <DEDUP_REMOVED lines=21> */
.L_x_1063:
[----:B------:R-:W-:Y:S05]  /*1db0*/  BSYNC B1 ;  /* 0x0000000000017941 */ /* 0x000fea0003800000 */
.L_x_1062:
[----:B------:R-:W-:Y:S01]  /*1dc0*/  LEA R5, R0, 0x37800000, 0x17 ;  /* 0x3780000000057811 */ /* 0x000fe200078eb8ff */
[----:B------:R-:W-:-:S05]  /*1dd0*/  IMAD.SHL.U32 R0, R3, 0x200000, RZ ;  /* 0x0020000003007824 */ /* 0x000fca00078e00ff */
[----:B------:R-:W-:-:S07]  /*1de0*/  LOP3.LUT R0, R5, R0, R6, 0xfe, !PT ;  /* 0x0000000005007212 */ /* 0x000fce00078efe06 */
.L_x_1061:
[----:B------:R-:W-:Y:S05]  /*1df0*/  BSYNC B0 ;  /* 0x0000000000007941 */ /* 0x000fea0003800000 */
.L_x_1060:
[----:B------:R-:W-:Y:S01]  /*1e00*/  FSETP.NEU.FTZ.AND P0, PT, R0, RZ, PT ;  /* 0x000000ff0000720b */ /* 0x000fe20003f1d000 */
[----:B------:R-:W-:-:S12]  /*1e10*/  BRA `(.L_x_1041) ;  /* 0x0000000000a47947 */ /* 0x000fd80003800000 */
.L_x_1053:
        /* <DEDUP_REMOVED lines=14> */
.L_x_1067:
[----:B------:R-:W-:Y:S05]  /*1f00*/  BSYNC B0 ;  /* 0x0000000000007941 */ /* 0x000fea0003800000 */
.L_x_1066:
[----:B------:R-:W-:Y:S01]  /*1f10*/  FSETP.NEU.FTZ.AND P0, PT, R0, RZ, PT ;  /* 0x000000ff0000720b */ /* 0x000fe20003f1d000 */
[----:B------:R-:W-:-:S12]  /*1f20*/  BRA `(.L_x_1041) ;  /* 0x0000000000607947 */ /* 0x000fd80003800000 */
.L_x_1040:
        /* <DEDUP_REMOVED lines=16> */
.L_x_1068:
[----:B------:R-:W-:Y:S01]  /*2030*/  PLOP3.LUT P0, PT, PT, PT, PT, 0x8, 0x0 ;  /* 0x000000000000781c */ /* 0x000fe20003f0e170 */
[----:B------:R-:W-:-:S12]  /*2040*/  BRA `(.L_x_1041) ;  /* 0x0000000000187947 */ /* 0x000fd80003800000 */
.L_x_1065:
[----:B------:R-:W2:Y:S02]  /*2050*/  LDG.E.64 R4, desc[UR36][R4.64] ;  /* 0x0000002404047981 */ /* 0x000ea4000c1e1b00 */
[----:B--2---:R-:W-:-:S04]  /*2060*/  ISETP.NE.U32.AND P0, PT, R4, RZ, PT ;  /* 0x000000ff0400720c */ /* 0x004fc80003f05070 */
[----:B------:R-:W-:Y:S01]  /*2070*/  ISETP.NE.AND.EX P0, PT, R5, RZ, PT, P0 ;  /* 0x000000ff0500720c */ /* 0x000fe20003f05300 */
[----:B------:R-:W-:-:S12]  /*2080*/  BRA `(.L_x_1041) ;  /* 0x0000000000087947 */ /* 0x000fd80003800000 */
.L_x_1064:
[----:B------:R-:W2:Y:S02]  /*2090*/  LDG.E R4, desc[UR36][R4.64] ;  /* 0x0000002404047981 */ /* 0x000ea4000c1e1900 */
[----:B--2---:R-:W-:-:S13]  /*20a0*/  ISETP.NE.AND P0, PT, R4, RZ, PT ;  /* 0x000000ff0400720c */ /* 0x004fda0003f05270 */
.L_x_1041:
[----:B------:R-:W-:Y:S01]  /*20b0*/  ISETP.NE.AND P1, PT, R18, RZ, PT ;  /* 0x000000ff1200720c */ /* 0x000fe20003f25270 */
[----:B------:R-:W-:Y:S01]  /*20c0*/  VIADD R25, R25, 0x80 ;  /* 0x0000008019197836 */ /* 0x000fe20000000000 */
[----:B------:R-:W-:Y:S02]  /*20d0*/  SEL R18, RZ, 0x1, !P0 ;  /* 0x00000001ff127807 */ /* 0x000fe40004000000 */
[----:B------:R-:W-:-:S09]  /*20e0*/  SEL R17, RZ, 0x1, !P1 ;  /* 0x00000001ff117807 */ /* 0x000fd20004800000 */
.L_x_1002:
[----:B------:R-:W-:Y:S05]  /*20f0*/  BSYNC B6 ;  /* 0x0000000000067941 */ /* 0x000fea0003800000 */
.L_x_1001:
[----:B------:R-:W-:Y:S01]  /*2100*/  ISETP.GE.AND P0, PT, R25, R22, PT ;  /* 0x000000161900720c */ /* 0x000fe20003f06270 */
[----:B------:R-:W-:Y:S01]  /*2110*/  BSSY B6, `(.L_x_1069) ;  /* 0x0000205000067945 */ /* 0x000fe20003800000 */
[----:B------:R-:W-:-:S11]  /*2120*/  PRMT R19, RZ, 0x7610, R19 ;  /* 0x00007610ff137816 */ /* 0x000fd60000000013 */
[----:B------:R-:W-:Y:S05]  /*2130*/  @P0 BRA `(.L_x_1070) ;  /* 0x0000002000080947 */ /* 0x000fea0003800000 */
        /* <DEDUP_REMOVED lines=21> */
.L_x_1074:
[----:B------:R-:W2:Y:S02]  /*2290*/  LDG.E.U8 R4, desc[UR36][R4.64] ;  /* 0x0000002404047981 */ /* 0x000ea4000c1e1100 */
[----:B--2---:R-:W-:-:S04]  /*22a0*/  ISETP.NE.AND P0, PT, R4, RZ, PT ;  /* 0x000000ff0400720c */ /* 0x004fc80003f05270 */
[----:B------:R-:W-:Y:S01]  /*22b0*/  P2R R19, PR, RZ, 0x1 ;  /* 0x00000001ff137803 */ /* 0x000fe20000000000 */
[----:B------:R-:W-:Y:S08]  /*22c0*/  BRA `(.L_x_1076) ;  /* 0x0000000c00c87947 */ /* 0x000ff00003800000 */
.L_x_1073:
        /* <DEDUP_REMOVED lines=11> */
.L_x_1078:
[----:B------:R-:W2:Y:S02]  /*2380*/  LDG.E R4, desc[UR36][R4.64] ;  /* 0x0000002404047981 */ /* 0x000ea4000c1e1900 */
[----:B--2---:R-:W-:-:S04]  /*2390*/  ISETP.NE.AND P0, PT, R4, RZ, PT ;  /* 0x000000ff0400720c */ /* 0x004fc80003f05270 */
[----:B------:R-:W-:Y:S01]  /*23a0*/  P2R R19, PR, RZ, 0x1 ;  /* 0x00000001ff137803 */ /* 0x000fe20000000000 */
[----:B------:R-:W-:Y:S08]  /*23b0*/  BRA `(.L_x_1076) ;  /* 0x0000000c008c7947 */ /* 0x000ff00003800000 */
.L_x_1077:
[----:B------:R-:W2:Y:S02]  /*23c0*/  LDG.E.U16 R4, desc[UR36][R4.64] ;  /* 0x0000002404047981 */ /* 0x000ea4000c1e1500 */
[----:B--2---:R-:W-:-:S04]  /*23d0*/  ISETP.NE.AND P0, PT, R4, RZ, PT ;  /* 0x000000ff0400720c */ /* 0x004fc80003f05270 */
[----:B------:R-:W-:Y:S01]  /*23e0*/  P2R R19, PR, RZ, 0x1 ;  /* 0x00000001ff137803 */ /* 0x000fe20000000000 */
[----:B------:R-:W-:Y:S08]  /*23f0*/  BRA `(.L_x_1076) ;  /* 0x0000000c007c7947 */ /* 0x000ff00003800000 */
.L_x_1072:
        /* <DEDUP_REMOVED lines=10> */
.L_x_1080:
[----:B------:R-:W2:Y:S02]  /*24a0*/  LDG.E.U16 R0, desc[UR36][R4.64] ;  /* 0x0000002404007981 */ /* 0x000ea4000c1e1500 */
[----:B--2---:R-:W-:-:S05]  /*24b0*/  HADD2.F32 R0, -RZ, R0.H0_H0 ;  /* 0x20000000ff007230 */ /* 0x004fca0000004100 */
[----:B------:R-:W-:-:S04]  /*24c0*/  FSETP.NEU.FTZ.AND P0, PT, R0, RZ, PT ;  /* 0x000000ff0000720b */ /* 0x000fc80003f1d000 */
[----:B------:R-:W-:Y:S01]  /*24d0*/  P2R R19, PR, RZ, 0x1 ;  /* 0x00000001ff137803 */ /* 0x000fe20000000000 */
[----:B------:R-:W-:Y:S08]  /*24e0*/  BRA `(.L_x_1076) ;  /* 0x0000000c00407947 */ /* 0x000ff00003800000 */
.L_x_1079:
        /* <DEDUP_REMOVED lines=12> */
.L_x_1082:
        /* <DEDUP_REMOVED lines=11> */
.L_x_1081:
[----:B------:R-:W2:Y:S02]  /*2660*/  LDG.E.64 R4, desc[UR36][R4.64] ;  /* 0x0000002404047981 */ /* 0x000ea4000c1e1b00 */
[----:B--2---:R-:W-:-:S06]  /*2670*/  DSETP.NEU.AND P0, PT, R4, RZ, PT ;  /* 0x000000ff0400722a */ /* 0x004fcc0003f0d000 */
[----:B------:R-:W-:Y:S01]  /*2680*/  P2R R19, PR, RZ, 0x1 ;  /* 0x00000001ff137803 */ /* 0x000fe20000000000 */
[----:B------:R-:W-:Y:S07]  /*2690*/  BRA `(.L_x_1076) ;  /* 0x0000000800d47947 */ /* 0x000fee0003800000 */
.L_x_1071:
        /* <DEDUP_REMOVED lines=12> */
.L_x_1085:
[----:B------:R-:W2:Y:S02]  /*2760*/  LDG.E.128 R4, desc[UR36][R4.64] ;  /* 0x0000002404047981 */ /* 0x000ea4000c1e1d00 */
[----:B--2---:R-:W-:-:S06]  /*2770*/  DSETP.NEU.AND P0, PT, R6, RZ, PT ;  /* 0x000000ff0600722a */ /* 0x004fcc0003f0d000 */
[----:B------:R-:W-:-:S06]  /*2780*/  DSETP.NEU.OR P0, PT, R4, RZ, P0 ;  /* 0x000000ff0400722a */ /* 0x000fcc000070d400 */
[----:B------:R-:W-:Y:S01]  /*2790*/  P2R R19, PR, RZ, 0x1 ;  /* 0x00000001ff137803 */ /* 0x000fe20000000000 */
[----:B------:R-:W-:Y:S07]  /*27a0*/  BRA `(.L_x_1076) ;  /* 0x0000000800907947 */ /* 0x000fee0003800000 */
.L_x_1084:
        /* <DEDUP_REMOVED lines=28> */
.L_x_1087:
        /* <DEDUP_REMOVED lines=16> */
.L_x_1086:
[----:B------:R-:W2:Y:S02]  /*2a70*/  LDG.E.U16 R0, desc[UR36][R4.64] ;  /* 0x0000002404007981 */ /* 0x000ea4000c1e1500 */
[----:B--2---:R-:W-:-:S05]  /*2a80*/  IMAD.U32 R0, R0, 0x10000, RZ ;  /* 0x0001000000007824 */ /* 0x004fca00078e00ff */
[----:B------:R-:W-:-:S04]  /*2a90*/  FSETP.NEU.FTZ.AND P0, PT, R0, RZ, PT ;  /* 0x000000ff0000720b */ /* 0x000fc80003f1d000 */
[----:B------:R-:W-:Y:S01]  /*2aa0*/  P2R R19, PR, RZ, 0x1 ;  /* 0x00000001ff137803 */ /* 0x000fe20000000000 */
[----:B------:R-:W-:Y:S08]  /*2ab0*/  BRA `(.L_x_1076) ;  /* 0x0000000400cc7947 */ /* 0x000ff00003800000 */
.L_x_1083:
        /* <DEDUP_REMOVED lines=12> */
.L_x_1090:
        /* <DEDUP_REMOVED lines=21> */
.L_x_1094:
[----:B------:R-:W-:Y:S05]  /*2cd0*/  BSYNC B1 ;  /* 0x0000000000017941 */ /* 0x000fea0003800000 */
.L_x_1093:
[----:B------:R-:W-:Y:S01]  /*2ce0*/  LEA R5, R0, 0x3b800000, 0x17 ;  /* 0x3b80000000057811 */ /* 0x000fe200078eb8ff */
[----:B------:R-:W-:-:S05]  /*2cf0*/  IMAD.SHL.U32 R0, R3, 0x100000, RZ ;  /* 0x0010000003007824 */ /* 0x000fca00078e00ff */
[----:B------:R-:W-:-:S07]  /*2d00*/  LOP3.LUT R0, R5, R0, R6, 0xfe, !PT ;  /* 0x0000000005007212 */ /* 0x000fce00078efe06 */
.L_x_1092:
[----:B------:R-:W-:Y:S05]  /*2d10*/  BSYNC B0 ;  /* 0x0000000000007941 */ /* 0x000fea0003800000 */
.L_x_1091:
[----:B------:R-:W-:-:S04]  /*2d20*/  FSETP.NEU.FTZ.AND P0, PT, R0, RZ, PT ;  /* 0x000000ff0000720b */ /* 0x000fc80003f1d000 */
[----:B------:R-:W-:Y:S01]  /*2d30*/  P2R R19, PR, RZ, 0x1 ;  /* 0x00000001ff137803 */ /* 0x000fe20000000000 */
[----:B------:R-:W-:Y:S08]  /*2d40*/  BRA `(.L_x_1076) ;  /* 0x0000000400287947 */ /* 0x000ff00003800000 */
.L_x_1089:
        /* <DEDUP_REMOVED lines=21> */
.L_x_1098:
[----:B------:R-:W-:Y:S05]  /*2ea0*/  BSYNC B1 ;  /* 0x0000000000017941 */ /* 0x000fea0003800000 */
.L_x_1097:
[----:B------:R-:W-:Y:S01]  /*2eb0*/  LEA R5, R0, 0x37800000, 0x17 ;  /* 0x3780000000057811 */ /* 0x000fe200078eb8ff */
[----:B------:R-:W-:-:S05]  /*2ec0*/  IMAD.SHL.U32 R0, R3, 0x200000, RZ ;  /* 0x0020000003007824 */ /* 0x000fca00078e00ff */
[----:B------:R-:W-:-:S07]  /*2ed0*/  LOP3.LUT R0, R5, R0, R6, 0xfe, !PT ;  /* 0x0000000005007212 */ /* 0x000fce00078efe06 */
.L_x_1096:
[----:B------:R-:W-:Y:S05]  /*2ee0*/  BSYNC B0 ;  /* 0x0000000000007941 */ /* 0x000fea0003800000 */
.L_x_1095:
[----:B------:R-:W-:-:S04]  /*2ef0*/  FSETP.NEU.FTZ.AND P0, PT, R0, RZ, PT ;  /* 0x000000ff0000720b */ /* 0x000fc80003f1d000 */
[----:B------:R-:W-:Y:S01]  /*2f00*/  P2R R19, PR, RZ, 0x1 ;  /* 0x00000001ff137803 */ /* 0x000fe20000000000 */
[----:B------:R-:W-:Y:S08]  /*2f10*/  BRA `(.L_x_1076) ;  /* 0x0000000000b47947 */ /* 0x000ff00003800000 */
.L_x_1088:
        /* <DEDUP_REMOVED lines=14> */
.L_x_1102:
[----:B------:R-:W-:Y:S05]  /*3000*/  BSYNC B0 ;  /* 0x0000000000007941 */ /* 0x000fea0003800000 */
.L_x_1101:
[----:B------:R-:W-:-:S04]  /*3010*/  FSETP.NEU.FTZ.AND P0, PT, R0, RZ, PT ;  /* 0x000000ff0000720b */ /* 0x000fc80003f1d000 */
[----:B------:R-:W-:Y:S01]  /*3020*/  P2R R19, PR, RZ, 0x1 ;  /* 0x00000001ff137803 */ /* 0x000fe20000000000 */
[----:B------:R-:W-:Y:S08]  /*3030*/  BRA `(.L_x_1076) ;  /* 0x00000000006c7947 */ /* 0x000ff00003800000 */
.L_x_1075:
        /* <DEDUP_REMOVED lines=16> */
.L_x_1103:
[----:B------:R-:W-:-:S04]  /*3140*/  PLOP3.LUT P0, PT, PT, PT, PT, 0x8, 0x0 ;  /* 0x000000000000781c */ /* 0x000fc80003f0e170 */
[----:B------:R-:W-:Y:S01]  /*3150*/  P2R R19, PR, RZ, 0x1 ;  /* 0x00000001ff137803 */ /* 0x000fe20000000000 */
[----:B------:R-:W-:Y:S08]  /*3160*/  BRA `(.L_x_1076) ;  /* 0x0000000000207947 */ /* 0x000ff00003800000 */
.L_x_1100:
[----:B------:R-:W2:Y:S02]  /*3170*/  LDG.E.64 R4, desc[UR36][R4.64] ;  /* 0x0000002404047981 */ /* 0x000ea4000c1e1b00 */
[----:B--2---:R-:W-:-:S04]  /*3180*/  ISETP.NE.U32.AND P0, PT, R4, RZ, PT ;  /* 0x000000ff0400720c */ /* 0x004fc80003f05070 */
[----:B------:R-:W-:-:S04]  /*3190*/  ISETP.NE.AND.EX P0, PT, R5, RZ, PT, P0 ;  /* 0x000000ff0500720c */ /* 0x000fc80003f05300 */
[----:B------:R-:W-:Y:S01]  /*31a0*/  P2R R19, PR, RZ, 0x1 ;  /* 0x00000001ff137803 */ /* 0x000fe20000000000 */
[----:B------:R-:W-:Y:S08]  /*31b0*/  BRA `(.L_x_1076) ;  /* 0x00000000000c7947 */ /* 0x000ff00003800000 */
.L_x_1099:
[----:B------:R-:W2:Y:S02]  /*31c0*/  LDG.E R4, desc[UR36][R4.64] ;  /* 0x0000002404047981 */ /* 0x000ea4000c1e1900 */
[----:B--2---:R-:W-:-:S04]  /*31d0*/  ISETP.NE.AND P0, PT, R4, RZ, PT ;  /* 0x000000ff0400720c */ /* 0x004fc80003f05270 */
[----:B------:R-:W-:-:S09]  /*31e0*/  P2R R19, PR, RZ, 0x1 ;  /* 0x00000001ff137803 */ /* 0x000fd20000000000 */
.L_x_1076:
        /* <DEDUP_REMOVED lines=19> */
.L_x_1107:
[----:B------:R-:W2:Y:S02]  /*3320*/  LDG.E.U8 R4, desc[UR36][R4.64] ;  /* 0x0000002404047981 */ /* 0x000ea4000c1e1100 */
[----:B--2---:R-:W-:Y:S01]  /*3330*/  ISETP.NE.AND P0, PT, R4, RZ, PT ;  /* 0x000000ff0400720c */ /* 0x004fe20003f05270 */
[----:B------:R-:W-:-:S12]  /*3340*/  BRA `(.L_x_1109) ;  /* 0x0000000c00747947 */ /* 0x000fd80003800000 */
.L_x_1106:
        /* <DEDUP_REMOVED lines=10> */
.L_x_1111:
[----:B------:R-:W2:Y:S02]  /*33f0*/  LDG.E R4, desc[UR36][R4.64] ;  /* 0x0000002404047981 */ /* 0x000ea4000c1e1900 */
[----:B--2---:R-:W-:Y:S01]  /*3400*/  ISETP.NE.AND P0, PT, R4, RZ, PT ;  /* 0x000000ff0400720c */ /* 0x004fe20003f05270 */
[----:B------:R-:W-:-:S12]  /*3410*/  BRA `(.L_x_1109) ;  /* 0x0000000c00407947 */ /* 0x000fd80003800000 */
.L_x_1110:
[----:B------:R-:W2:Y:S02]  /*3420*/  LDG.E.U16 R4, desc[UR36][R4.64] ;  /* 0x0000002404047981 */ /* 0x000ea4000c1e1500 */
[----:B--2---:R-:W-:Y:S01]  /*3430*/  ISETP.NE.AND P0, PT, R4, RZ, PT ;  /* 0x000000ff0400720c */ /* 0x004fe20003f05270 */
[----:B------:R-:W-:-:S12]  /*3440*/  BRA `(.L_x_1109) ;  /* 0x0000000c00347947 */ /* 0x000fd80003800000 */
.L_x_1105:
        /* <DEDUP_REMOVED lines=9> */
.L_x_1113:
[----:B------:R-:W2:Y:S02]  /*34e0*/  LDG.E.U16 R0, desc[UR36][R4.64] ;  /* 0x0000002404007981 */ /* 0x000ea4000c1e1500 */
[----:B--2---:R-:W-:-:S05]  /*34f0*/  HADD2.F32 R0, -RZ, R0.H0_H0 ;  /* 0x20000000ff007230 */ /* 0x004fca0000004100 */
[----:B------:R-:W-:Y:S01]  /*3500*/  FSETP.NEU.FTZ.AND P0, PT, R0, RZ, PT ;  /* 0x000000ff0000720b */ /* 0x000fe20003f1d000 */
[----:B------:R-:W-:-:S12]  /*3510*/  BRA `(.L_x_1109) ;  /* 0x0000000c00007947 */ /* 0x000fd80003800000 */
.L_x_1112:
        /* <DEDUP_REMOVED lines=11> */
.L_x_1115:
        /* <DEDUP_REMOVED lines=10> */
.L_x_1114:
[----:B------:R-:W2:Y:S02]  /*3670*/  LDG.E.64 R4, desc[UR36][R4.64] ;  /* 0x0000002404047981 */ /* 0x000ea4000c1e1b00 */
[----:B--2---:R-:W-:Y:S01]  /*3680*/  DSETP.NEU.AND P0, PT, R4, RZ, PT ;  /* 0x000000ff0400722a */ /* 0x004fe20003f0d000 */
[----:B------:R-:W-:-:S13]  /*3690*/  BRA `(.L_x_1109) ;  /* 0x0000000800a07947 */ /* 0x000fda0003800000 */
.L_x_1104:
        /* <DEDUP_REMOVED lines=11> */
.L_x_1118:
[----:B------:R-:W2:Y:S02]  /*3750*/  LDG.E.128 R4, desc[UR36][R4.64] ;  /* 0x0000002404047981 */ /* 0x000ea4000c1e1d00 */
[----:B--2---:R-:W-:-:S06]  /*3760*/  DSETP.NEU.AND P0, PT, R6, RZ, PT ;  /* 0x000000ff0600722a */ /* 0x004fcc0003f0d000 */
[----:B------:R-:W-:Y:S01]  /*3770*/  DSETP.NEU.OR P0, PT, R4, RZ, P0 ;  /* 0x000000ff0400722a */ /* 0x000fe2000070d400 */
[----:B------:R-:W-:-:S13]  /*3780*/  BRA `(.L_x_1109) ;  /* 0x0000000800647947 */ /* 0x000fda0003800000 */
.L_x_1117:
        /* <DEDUP_REMOVED lines=27> */
.L_x_1120:
        /* <DEDUP_REMOVED lines=14> */
.L_x_1119:
[----:B------:R-:W2:Y:S02]  /*3a20*/  LDG.E.U16 R0, desc[UR36][R4.64] ;  /* 0x0000002404007981 */ /* 0x000ea4000c1e1500 */
[----:B--2---:R-:W-:-:S05]  /*3a30*/  IMAD.U32 R0, R0, 0x10000, RZ ;  /* 0x0001000000007824 */ /* 0x004fca00078e00ff */
[----:B------:R-:W-:Y:S01]  /*3a40*/  FSETP.NEU.FTZ.AND P0, PT, R0, RZ, PT ;  /* 0x000000ff0000720b */ /* 0x000fe20003f1d000 */
[----:B------:R-:W-:-:S12]  /*3a50*/  BRA `(.L_x_1109) ;  /* 0x0000000400b07947 */ /* 0x000fd80003800000 */
.L_x_1116:
        /* <DEDUP_REMOVED lines=11> */
.L_x_1123:
        /* <DEDUP_REMOVED lines=21> */
.L_x_1127:
[----:B------:R-:W-:Y:S05]  /*3c60*/  BSYNC B1 ;  /* 0x0000000000017941 */ /* 0x000fea0003800000 */
.L_x_1126:
[----:B------:R-:W-:Y:S01]  /*3c70*/  LEA R5, R0, 0x3b800000, 0x17 ;  /* 0x3b80000000057811 */ /* 0x000fe200078eb8ff */
[----:B------:R-:W-:-:S05]  /*3c80*/  IMAD.SHL.U32 R0, R3, 0x100000, RZ ;  /* 0x0010000003007824 */ /* 0x000fca00078e00ff */
[----:B------:R-:W-:-:S07]  /*3c90*/  LOP3.LUT R0, R5, R0, R6, 0xfe, !PT ;  /* 0x0000000005007212 */ /* 0x000fce00078efe06 */
.L_x_1125:
[----:B------:R-:W-:Y:S05]  /*3ca0*/  BSYNC B0 ;  /* 0x0000000000007941 */ /* 0x000fea0003800000 */
.L_x_1124:
[----:B------:R-:W-:Y:S01]  /*3cb0*/  FSETP.NEU.FTZ.AND P0, PT, R0, RZ, PT ;  /* 0x000000ff0000720b */ /* 0x000fe20003f1d000 */
[----:B------:R-:W-:-:S12]  /*3cc0*/  BRA `(.L_x_1109) ;  /* 0x0000000400147947 */ /* 0x000fd80003800000 */
.L_x_1122:
        /* <DEDUP_REMOVED lines=21> */
.L_x_1131:
[----:B------:R-:W-:Y:S05]  /*3e20*/  BSYNC B1 ;  /* 0x0000000000017941 */ /* 0x000fea0003800000 */
.L_x_1130:
[----:B------:R-:W-:Y:S01]  /*3e30*/  LEA R5, R0, 0x37800000, 0x17 ;  /* 0x3780000000057811 */ /* 0x000fe200078eb8ff */
[----:B------:R-:W-:-:S05]  /*3e40*/  IMAD.SHL.U32 R0, R3, 0x200000, RZ ;  /* 0x0020000003007824 */ /* 0x000fca00078e00ff */
[----:B------:R-:W-:-:S07]  /*3e50*/  LOP3.LUT R0, R5, R0, R6, 0xfe, !PT ;  /* 0x0000000005007212 */ /* 0x000fce00078efe06 */
.L_x_1129:
[----:B------:R-:W-:Y:S05]  /*3e60*/  BSYNC B0 ;  /* 0x0000000000007941 */ /* 0x000fea0003800000 */
.L_x_1128:
[----:B------:R-:W-:Y:S01]  /*3e70*/  FSETP.NEU.FTZ.AND P0, PT, R0, RZ, PT ;  /* 0x000000ff0000720b */ /* 0x000fe20003f1d000 */
[----:B------:R-:W-:-:S12]  /*3e80*/  BRA `(.L_x_1109) ;  /* 0x0000000000a47947 */ /* 0x000fd80003800000 */
.L_x_1121:
        /* <DEDUP_REMOVED lines=14> */
.L_x_1135:
[----:B------:R-:W-:Y:S05]  /*3f70*/  BSYNC B0 ;  /* 0x0000000000007941 */ /* 0x000fea0003800000 */
.L_x_1134:
[----:B------:R-:W-:Y:S01]  /*3f80*/  FSETP.NEU.FTZ.AND P0, PT, R0, RZ, PT ;  /* 0x000000ff0000720b */ /* 0x000fe20003f1d000 */
[----:B------:R-:W-:-:S12]  /*3f90*/  BRA `(.L_x_1109) ;  /* 0x0000000000607947 */ /* 0x000fd80003800000 */
.L_x_1108:
        /* <DEDUP_REMOVED lines=16> */
.L_x_1136:
[----:B------:R-:W-:Y:S01]  /*40a0*/  PLOP3.LUT P0, PT, PT, PT, PT, 0x8, 0x0 ;  /* 0x000000000000781c */ /* 0x000fe20003f0e170 */
[----:B------:R-:W-:-:S12]  /*40b0*/  BRA `(.L_x_1109) ;  /* 0x0000000000187947 */ /* 0x000fd80003800000 */
.L_x_1133:
[----:B------:R-:W2:Y:S02]  /*40c0*/  LDG.E.64 R4, desc[UR36][R4.64] ;  /* 0x0000002404047981 */ /* 0x000ea4000c1e1b00 */
[----:B--2---:R-:W-:-:S04]  /*40d0*/  ISETP.NE.U32.AND P0, PT, R4, RZ, PT ;  /* 0x000000ff0400720c */ /* 0x004fc80003f05070 */
[----:B------:R-:W-:Y:S01]  /*40e0*/  ISETP.NE.AND.EX P0, PT, R5, RZ, PT, P0 ;  /* 0x000000ff0500720c */ /* 0x000fe20003f05300 */
[----:B------:R-:W-:-:S12]  /*40f0*/  BRA `(.L_x_1109) ;  /* 0x0000000000087947 */ /* 0x000fd80003800000 */
.L_x_1132:
[----:B------:R-:W2:Y:S02]  /*4100*/  LDG.E R4, desc[UR36][R4.64] ;  /* 0x0000002404047981 */ /* 0x000ea4000c1e1900 */
[----:B--2---:R-:W-:-:S13]  /*4110*/  ISETP.NE.AND P0, PT, R4, RZ, PT ;  /* 0x000000ff0400720c */ /* 0x004fda0003f05270 */
.L_x_1109:
[----:B------:R-:W-:Y:S01]  /*4120*/  ISETP.NE.AND P1, PT, R19, RZ, PT ;  /* 0x000000ff1300720c */ /* 0x000fe20003f25270 */
[----:B------:R-:W-:Y:S01]  /*4130*/  VIADD R25, R25, 0x80 ;  /* 0x0000008019197836 */ /* 0x000fe20000000000 */
[----:B------:R-:W-:Y:S02]  /*4140*/  SEL R19, RZ, 0x1, !P0 ;  /* 0x00000001ff137807 */ /* 0x000fe40004000000 */
[----:B------:R-:W-:-:S09]  /*4150*/  SEL R16, RZ, 0x1, !P1 ;  /* 0x00000001ff107807 */ /* 0x000fd20004800000 */
.L_x_1070:
[----:B------:R-:W-:Y:S05]  /*4160*/  BSYNC B6 ;  /* 0x0000000000067941 */ /* 0x000fea0003800000 */
.L_x_1069:
[----:B------:R-:W-:Y:S01]  /*4170*/  ISETP.GE.AND P0, PT, R25, R22, PT ;  /* 0x000000161900720c */ /* 0x000fe20003f06270 */
[----:B------:R-:W-:Y:S01]  /*4180*/  BSSY B6, `(.L_x_1137) ;  /* 0x0000207000067945 */ /* 0x000fe20003800000 */
[----:B------:R-:W-:Y:S02]  /*4190*/  PRMT R26, RZ, 0x7610, R26 ;  /* 0x00007610ff1a7816 */ /* 0x000fe4000000001a */
[----:B------:R-:W-:Y:S02]  /*41a0*/  PRMT R27, RZ, 0x7610, R27 ;  /* 0x00007610ff1b7816 */ /* 0x000fe4000000001b */
[----:B------:R-:W-:-:S07]  /*41b0*/  PRMT R24, RZ, 0x7610, R24 ;  /* 0x00007610ff187816 */ /* 0x000fce0000000018 */
        /* <DEDUP_REMOVED lines=22> */
.L_x_1142:
[----:B------:R-:W2:Y:S02]  /*4320*/  LDG.E.U8 R4, desc[UR36][R4.64] ;  /* 0x0000002404047981 */ /* 0x000ea4000c1e1100 */
[----:B--2---:R-:W-:-:S04]  /*4330*/  ISETP.NE.AND P0, PT, R4, RZ, PT ;  /* 0x000000ff0400720c */ /* 0x004fc80003f05270 */
[----:B------:R-:W-:Y:S01]  /*4340*/  P2R R27, PR, RZ, 0x1 ;  /* 0x00000001ff1b7803 */ /* 0x000fe20000000000 */
[----:B------:R-:W-:Y:S08]  /*4350*/  BRA `(.L_x_1144) ;  /* 0x0000000c00c47947 */ /* 0x000ff00003800000 */
.L_x_1141:
        /* <DEDUP_REMOVED lines=11> */
.L_x_1146:
[----:B------:R-:W2:Y:S02]  /*4410*/  LDG.E R4, desc[UR36][R4.64] ;  /* 0x0000002404047981 */ /* 0x000ea4000c1e1900 */
[----:B--2---:R-:W-:-:S04]  /*4420*/  ISETP.NE.AND P0, PT, R4, RZ, PT ;  /* 0x000000ff0400720c */ /* 0x004fc80003f05270 */
[----:B------:R-:W-:Y:S01]  /*4430*/  P2R R27, PR, RZ, 0x1 ;  /* 0x00000001ff1b7803 */ /* 0x000fe20000000000 */
[----:B------:R-:W-:Y:S08]  /*4440*/  BRA `(.L_x_1144) ;  /* 0x0000000c00887947 */ /* 0x000ff00003800000 */
.L_x_1145:
[----:B------:R-:W2:Y:S02]  /*4450*/  LDG.E.U16 R4, desc[UR36][R4.64] ;  /* 0x0000002404047981 */ /* 0x000ea4000c1e1500 */
[----:B--2---:R-:W-:-:S04]  /*4460*/  ISETP.NE.AND P0, PT, R4, RZ, PT ;  /* 0x000000ff0400720c */ /* 0x004fc80003f05270 */
[----:B------:R-:W-:Y:S01]  /*4470*/  P2R R27, PR, RZ, 0x1 ;  /* 0x00000001ff1b7803 */ /* 0x000fe20000000000 */
[----:B------:R-:W-:Y:S08]  /*4480*/  BRA `(.L_x_1144) ;  /* 0x0000000c00787947 */ /* 0x000ff00003800000 */
.L_x_1140:
        /* <DEDUP_REMOVED lines=10> */
.L_x_1148:
[----:B------:R-:W2:Y:S02]  /*4530*/  LDG.E.U16 R0, desc[UR36][R4.64] ;  /* 0x0000002404007981 */ /* 0x000ea4000c1e1500 */
[----:B--2---:R-:W-:-:S05]  /*4540*/  HADD2.F32 R0, -RZ, R0.H0_H0 ;  /* 0x20000000ff007230 */ /* 0x004fca0000004100 */
[----:B------:R-:W-:-:S04]  /*4550*/  FSETP.NEU.FTZ.AND P0, PT, R0, RZ, PT ;  /* 0x000000ff0000720b */ /* 0x000fc80003f1d000 */
[----:B------:R-:W-:Y:S01]  /*4560*/  P2R R27, PR, RZ, 0x1 ;  /* 0x00000001ff1b7803 */ /* 0x000fe20000000000 */
[----:B------:R-:W-:Y:S08]  /*4570*/  BRA `(.L_x_1144) ;  /* 0x0000000c003c7947 */ /* 0x000ff00003800000 */
.L_x_1147:
        /* <DEDUP_REMOVED lines=12> */
.L_x_1150:
        /* <DEDUP_REMOVED lines=11> */
.L_x_1149:
[----:B------:R-:W2:Y:S02]  /*46f0*/  LDG.E.64 R4, desc[UR36][R4.64] ;  /* 0x0000002404047981 */ /* 0x000ea4000c1e1b00 */
[----:B--2---:R-:W-:-:S06]  /*4700*/  DSETP.NEU.AND P0, PT, R4, RZ, PT ;  /* 0x000000ff0400722a */ /* 0x004fcc0003f0d000 */
[----:B------:R-:W-:Y:S01]  /*4710*/  P2R R27, PR, RZ, 0x1 ;  /* 0x00000001ff1b7803 */ /* 0x000fe20000000000 */
[----:B------:R-:W-:Y:S07]  /*4720*/  BRA `(.L_x_1144) ;  /* 0x0000000800d07947 */ /* 0x000fee0003800000 */
.L_x_1139:
        /* <DEDUP_REMOVED lines=12> */
.L_x_1153:
[----:B------:R-:W2:Y:S02]  /*47f0*/  LDG.E.128 R4, desc[UR36][R4.64] ;  /* 0x0000002404047981 */ /* 0x000ea4000c1e1d00 */
[----:B--2---:R-:W-:-:S06]  /*4800*/  DSETP.NEU.AND P0, PT, R6, RZ, PT ;  /* 0x000000ff0600722a */ /* 0x004fcc0003f0d000 */
[----:B------:R-:W-:-:S06]  /*4810*/  DSETP.NEU.OR P0, PT, R4, RZ, P0 ;  /* 0x000000ff0400722a */ /* 0x000fcc000070d400 */
[----:B------:R-:W-:Y:S01]  /*4820*/  P2R R27, PR, RZ, 0x1 ;  /* 0x00000001ff1b7803 */ /* 0x000fe20000000000 */
[----:B------:R-:W-:Y:S07]  /*4830*/  BRA `(.L_x_1144) ;  /* 0x00000008008c7947 */ /* 0x000fee0003800000 */
.L_x_1152:
        /* <DEDUP_REMOVED lines=28> */
.L_x_1155:
        /* <DEDUP_REMOVED lines=15> */
.L_x_1154:
[----:B------:R-:W2:Y:S02]  /*4af0*/  LDG.E.U16 R0, desc[UR36][R4.64] ;  /* 0x0000002404007981 */ /* 0x000ea4000c1e1500 */
[----:B--2---:R-:W-:-:S05]  /*4b00*/  IMAD.U32 R0, R0, 0x10000, RZ ;  /* 0x0001000000007824 */ /* 0x004fca00078e00ff */
[----:B------:R-:W-:-:S04]  /*4b10*/  FSETP.NEU.FTZ.AND P0, PT, R0, RZ, PT ;  /* 0x000000ff0000720b */ /* 0x000fc80003f1d000 */
[----:B------:R-:W-:Y:S01]  /*4b20*/  P2R R27, PR, RZ, 0x1 ;  /* 0x00000001ff1b7803 */ /* 0x000fe20000000000 */
[----:B------:R-:W-:Y:S08]  /*4b30*/  BRA `(.L_x_1144) ;  /* 0x0000000400cc7947 */ /* 0x000ff00003800000 */
.L_x_1151:
        /* <DEDUP_REMOVED lines=12> */
.L_x_1158:
        /* <DEDUP_REMOVED lines=21> */
.L_x_1162:
[----:B------:R-:W-:Y:S05]  /*4d50*/  BSYNC B1 ;  /* 0x0000000000017941 */ /* 0x000fea0003800000 */
.L_x_1161:
[----:B------:R-:W-:Y:S01]  /*4d60*/  LEA R5, R0, 0x3b800000, 0x17 ;  /* 0x3b80000000057811 */ /* 0x000fe200078eb8ff */
[----:B------:R-:W-:-:S05]  /*4d70*/  IMAD.SHL.U32 R0, R3, 0x100000, RZ ;  /* 0x0010000003007824 */ /* 0x000fca00078e00ff */
[----:B------:R-:W-:-:S07]  /*4d80*/  LOP3.LUT R0, R5, R0, R6, 0xfe, !PT ;  /* 0x0000000005007212 */ /* 0x000fce00078efe06 */
.L_x_1160:
[----:B------:R-:W-:Y:S05]  /*4d90*/  BSYNC B0 ;  /* 0x0000000000007941 */ /* 0x000fea0003800000 */
.L_x_1159:
[----:B------:R-:W-:-:S04]  /*4da0*/  FSETP.NEU.FTZ.AND P0, PT, R0, RZ, PT ;  /* 0x000000ff0000720b */ /* 0x000fc80003f1d000 */
[----:B------:R-:W-:Y:S01]  /*4db0*/  P2R R27, PR, RZ, 0x1 ;  /* 0x00000001ff1b7803 */ /* 0x000fe20000000000 */
[----:B------:R-:W-:Y:S08]  /*4dc0*/  BRA `(.L_x_1144) ;  /* 0x0000000400287947 */ /* 0x000ff00003800000 */
.L_x_1157:
        /* <DEDUP_REMOVED lines=21> */
.L_x_1166:
[----:B------:R-:W-:Y:S05]  /*4f20*/  BSYNC B1 ;  /* 0x0000000000017941 */ /* 0x000fea0003800000 */
.L_x_1165:
[----:B------:R-:W-:Y:S01]  /*4f30*/  LEA R5, R0, 0x37800000, 0x17 ;  /* 0x3780000000057811 */ /* 0x000fe200078eb8ff */
[----:B------:R-:W-:-:S05]  /*4f40*/  IMAD.SHL.U32 R0, R3, 0x200000, RZ ;  /* 0x0020000003007824 */ /* 0x000fca00078e00ff */
[----:B------:R-:W-:-:S07]  /*4f50*/  LOP3.LUT R0, R5, R0, R6, 0xfe, !PT ;  /* 0x0000000005007212 */ /* 0x000fce00078efe06 */
.L_x_1164:
[----:B------:R-:W-:Y:S05]  /*4f60*/  BSYNC B0 ;  /* 0x0000000000007941 */ /* 0x000fea0003800000 */
.L_x_1163:
[----:B------:R-:W-:-:S04]  /*4f70*/  FSETP.NEU.FTZ.AND P0, PT, R0, RZ, PT ;  /* 0x000000ff0000720b */ /* 0x000fc80003f1d000 */
[----:B------:R-:W-:Y:S01]  /*4f80*/  P2R R27, PR, RZ, 0x1 ;  /* 0x00000001ff1b7803 */ /* 0x000fe20000000000 */
[----:B------:R-:W-:Y:S08]  /*4f90*/  BRA `(.L_x_1144) ;  /* 0x0000000000b47947 */ /* 0x000ff00003800000 */
.L_x_1156:
        /* <DEDUP_REMOVED lines=14> */
.L_x_1170:
[----:B------:R-:W-:Y:S05]  /*5080*/  BSYNC B0 ;  /* 0x0000000000007941 */ /* 0x000fea0003800000 */
.L_x_1169:
[----:B------:R-:W-:-:S04]  /*5090*/  FSETP.NEU.FTZ.AND P0, PT, R0, RZ, PT ;  /* 0x000000ff0000720b */ /* 0x000fc80003f1d000 */
[----:B------:R-:W-:Y:S01]  /*50a0*/  P2R R27, PR, RZ, 0x1 ;  /* 0x00000001ff1b7803 */ /* 0x000fe20000000000 */
[----:B------:R-:W-:Y:S08]  /*50b0*/  BRA `(.L_x_1144) ;  /* 0x00000000006c7947 */ /* 0x000ff00003800000 */
.L_x_1143:
        /* <DEDUP_REMOVED lines=16> */
.L_x_1171:
[----:B------:R-:W-:-:S04]  /*51c0*/  PLOP3.LUT P0, PT, PT, PT, PT, 0x8, 0x0 ;  /* 0x000000000000781c */ /* 0x000fc80003f0e170 */
[----:B------:R-:W-:Y:S01]  /*51d0*/  P2R R27, PR, RZ, 0x1 ;  /* 0x00000001ff1b7803 */ /* 0x000fe20000000000 */
[----:B------:R-:W-:Y:S08]  /*51e0*/  BRA `(.L_x_1144) ;  /* 0x0000000000207947 */ /* 0x000ff00003800000 */
.L_x_1168:
[----:B------:R-:W2:Y:S02]  /*51f0*/  LDG.E.64 R4, desc[UR36][R4.64] ;  /* 0x0000002404047981 */ /* 0x000ea4000c1e1b00 */
[----:B--2---:R-:W-:-:S04]  /*5200*/  ISETP.NE.U32.AND P0, PT, R4, RZ, PT ;  /* 0x000000ff0400720c */ /* 0x004fc80003f05070 */
[----:B------:R-:W-:-:S04]  /*5210*/  ISETP.NE.AND.EX P0, PT, R5, RZ, PT, P0 ;  /* 0x000000ff0500720c */ /* 0x000fc80003f05300 */
[----:B------:R-:W-:Y:S01]  /*5220*/  P2R R27, PR, RZ, 0x1 ;  /* 0x00000001ff1b7803 */ /* 0x000fe20000000000 */
[----:B------:R-:W-:Y:S08]  /*5230*/  BRA `(.L_x_1144) ;  /* 0x00000000000c7947 */ /* 0x000ff00003800000 */
.L_x_1167:
[----:B------:R-:W2:Y:S02]  /*5240*/  LDG.E R4, desc[UR36][R4.64] ;  /* 0x0000002404047981 */ /* 0x000ea4000c1e1900 */
[----:B--2---:R-:W-:-:S04]  /*5250*/  ISETP.NE.AND P0, PT, R4, RZ, PT ;  /* 0x000000ff0400720c */ /* 0x004fc80003f05270 */
[----:B------:R-:W-:-:S09]  /*5260*/  P2R R27, PR, RZ, 0x1 ;  /* 0x00000001ff1b7803 */ /* 0x000fd20000000000 */
.L_x_1144:
[----:B------:R-:W0:Y:S01]  /*5270*/  LDC.U8 R6, c[0x0][0x235] ;  /* 0x00008d40ff067b82 */ /* 0x000e220000000000 */
[----:B------:R-:W-:Y:S02]  /*5280*/  ULDC UR4, c[0x0][0x23c] ;  /* 0x00008f0000047ab9 */ /* 0x000fe40000000800 */
[----:B------:R-:W-:-:S05]  /*5290*/  IMAD R3, R24, UR4, RZ ;  /* 0x0000000418037c24 */ /* 0x000fca000f8e02ff */
[----:B------:R-:W1:Y:S01]  /*52a0*/  LDC.64 R4, c[0x0][0x228] ;  /* 0x00008a00ff047b82 */ /* 0x000e620000000a00 */
[----:B0-----:R-:W-:-:S04]  /*52b0*/  PRMT R0, R6, 0x9910, RZ ;  /* 0x0000991006007816 */ /* 0x001fc800000000ff */
[----:B------:R-:W-:Y:S02]  /*52c0*/  ISETP.GT.AND P1, PT, R0, 0x9, PT ;  /* 0x000000090000780c */ /* 0x000fe40003f24270 */
[----:B-1----:R-:W-:-:S05]  /*52d0*/  IADD3 R4, P0, R3, R4, RZ ;  /* 0x0000000403047210 */ /* 0x002fca0007f1e0ff */
        /* <DEDUP_REMOVED lines=13> */
.L_x_1175:
[----:B------:R-:W2:Y:S02]  /*53b0*/  LDG.E.U8 R4, desc[UR36][R4.64] ;  /* 0x0000002404047981 */ /* 0x000ea4000c1e1100 */
[----:B--2---:R-:W-:Y:S01]  /*53c0*/  ISETP.NE.AND P0, PT, R4, RZ, PT ;  /* 0x000000ff0400720c */ /* 0x004fe20003f05270 */
[----:B------:R-:W-:-:S12]  /*53d0*/  BRA `(.L_x_1177) ;  /* 0x0000000c00747947 */ /* 0x000fd80003800000 */
.L_x_1174:
        /* <DEDUP_REMOVED lines=10> */
.L_x_1179:
[----:B------:R-:W2:Y:S02]  /*5480*/  LDG.E R4, desc[UR36][R4.64] ;  /* 0x0000002404047981 */ /* 0x000ea4000c1e1900 */
[----:B--2---:R-:W-:Y:S01]  /*5490*/  ISETP.NE.AND P0, PT, R4, RZ, PT ;  /* 0x000000ff0400720c */ /* 0x004fe20003f05270 */
[----:B------:R-:W-:-:S12]  /*54a0*/  BRA `(.L_x_1177) ;  /* 0x0000000c00407947 */ /* 0x000fd80003800000 */
.L_x_1178:
[----:B------:R-:W2:Y:S02]  /*54b0*/  LDG.E.U16 R4, desc[UR36][R4.64] ;  /* 0x0000002404047981 */ /* 0x000ea4000c1e1500 */
[----:B--2---:R-:W-:Y:S01]  /*54c0*/  ISETP.NE.AND P0, PT, R4, RZ, PT ;  /* 0x000000ff0400720c */ /* 0x004fe20003f05270 */
[----:B------:R-:W-:-:S12]  /*54d0*/  BRA `(.L_x_1177) ;  /* 0x0000000c00347947 */ /* 0x000fd80003800000 */
.L_x_1173:
        /* <DEDUP_REMOVED lines=9> */
.L_x_1181:
[----:B------:R-:W2:Y:S02]  /*5570*/  LDG.E.U16 R0, desc[UR36][R4.64] ;  /* 0x0000002404007981 */ /* 0x000ea4000c1e1500 */
[----:B--2---:R-:W-:-:S05]  /*5580*/  HADD2.F32 R0, -RZ, R0.H0_H0 ;  /* 0x20000000ff007230 */ /* 0x004fca0000004100 */
[----:B------:R-:W-:Y:S01]  /*5590*/  FSETP.NEU.FTZ.AND P0, PT, R0, RZ, PT ;  /* 0x000000ff0000720b */ /* 0x000fe20003f1d000 */
[----:B------:R-:W-:-:S12]  /*55a0*/  BRA `(.L_x_1177) ;  /* 0x0000000c00007947 */ /* 0x000fd80003800000 */
.L_x_1180:
        /* <DEDUP_REMOVED lines=11> */
.L_x_1183:
        /* <DEDUP_REMOVED lines=10> */
.L_x_1182:
[----:B------:R-:W2:Y:S02]  /*5700*/  LDG.E.64 R4, desc[UR36][R4.64] ;  /* 0x0000002404047981 */ /* 0x000ea4000c1e1b00 */
[----:B--2---:R-:W-:Y:S01]  /*5710*/  DSETP.NEU.AND P0, PT, R4, RZ, PT ;  /* 0x000000ff0400722a */ /* 0x004fe20003f0d000 */
[----:B------:R-:W-:-:S13]  /*5720*/  BRA `(.L_x_1177) ;  /* 0x0000000800a07947 */ /* 0x000fda0003800000 */
.L_x_1172:
        /* <DEDUP_REMOVED lines=11> */
.L_x_1186:
[----:B------:R-:W2:Y:S02]  /*57e0*/  LDG.E.128 R4, desc[UR36][R4.64] ;  /* 0x0000002404047981 */ /* 0x000ea4000c1e1d00 */
[----:B--2---:R-:W-:-:S06]  /*57f0*/  DSETP.NEU.AND P0, PT, R6, RZ, PT ;  /* 0x000000ff0600722a */ /* 0x004fcc0003f0d000 */
[----:B------:R-:W-:Y:S01]  /*5800*/  DSETP.NEU.OR P0, PT, R4, RZ, P0 ;  /* 0x000000ff0400722a */ /* 0x000fe2000070d400 */
[----:B------:R-:W-:-:S13]  /*5810*/  BRA `(.L_x_1177) ;  /* 0x0000000800647947 */ /* 0x000fda0003800000 */
.L_x_1185:
        /* <DEDUP_REMOVED lines=27> */
.L_x_1188:
        /* <DEDUP_REMOVED lines=14> */
.L_x_1187:
[----:B------:R-:W2:Y:S02]  /*5ab0*/  LDG.E.U16 R0, desc[UR36][R4.64] ;  /* 0x0000002404007981 */ /* 0x000ea4000c1e1500 */
[----:B--2---:R-:W-:-:S05]  /*5ac0*/  IMAD.U32 R0, R0, 0x10000, RZ ;  /* 0x0001000000007824 */ /* 0x004fca00078e00ff */
[----:B------:R-:W-:Y:S01]  /*5ad0*/  FSETP.NEU.FTZ.AND P0, PT, R0, RZ, PT ;  /* 0x000000ff0000720b */ /* 0x000fe20003f1d000 */
[----:B------:R-:W-:-:S12]  /*5ae0*/  BRA `(.L_x_1177) ;  /* 0x0000000400b07947 */ /* 0x000fd80003800000 */
.L_x_1184:
        /* <DEDUP_REMOVED lines=11> */
.L_x_1191:
        /* <DEDUP_REMOVED lines=21> */
.L_x_1195:
[----:B------:R-:W-:Y:S05]  /*5cf0*/  BSYNC B1 ;  /* 0x0000000000017941 */ /* 0x000fea0003800000 */
.L_x_1194:
[----:B------:R-:W-:Y:S01]  /*5d00*/  LEA R5, R0, 0x3b800000, 0x17 ;  /* 0x3b80000000057811 */ /* 0x000fe200078eb8ff */
[----:B------:R-:W-:-:S05]  /*5d10*/  IMAD.SHL.U32 R0, R3, 0x100000, RZ ;  /* 0x0010000003007824 */ /* 0x000fca00078e00ff */
[----:B------:R-:W-:-:S07]  /*5d20*/  LOP3.LUT R0, R5, R0, R6, 0xfe, !PT ;  /* 0x0000000005007212 */ /* 0x000fce00078efe06 */
.L_x_1193:
[----:B------:R-:W-:Y:S05]  /*5d30*/  BSYNC B0 ;  /* 0x0000000000007941 */ /* 0x000fea0003800000 */
.L_x_1192:
[----:B------:R-:W-:Y:S01]  /*5d40*/  FSETP.NEU.FTZ.AND P0, PT, R0, RZ, PT ;  /* 0x000000ff0000720b */ /* 0x000fe20003f1d000 */
[----:B------:R-:W-:-:S12]  /*5d50*/  BRA `(.L_x_1177) ;  /* 0x0000000400147947 */ /* 0x000fd80003800000 */
.L_x_1190:
        /* <DEDUP_REMOVED lines=21> */
.L_x_1199:
[----:B------:R-:W-:Y:S05]  /*5eb0*/  BSYNC B1 ;  /* 0x0000000000017941 */ /* 0x000fea0003800000 */
.L_x_1198:
[----:B------:R-:W-:Y:S01]  /*5ec0*/  LEA R5, R0, 0x37800000, 0x17 ;  /* 0x3780000000057811 */ /* 0x000fe200078eb8ff */
[----:B------:R-:W-:-:S05]  /*5ed0*/  IMAD.SHL.U32 R0, R3, 0x200000, RZ ;  /* 0x0020000003007824 */ /* 0x000fca00078e00ff */
[----:B------:R-:W-:-:S07]  /*5ee0*/  LOP3.LUT R0, R5, R0, R6, 0xfe, !PT ;  /* 0x0000000005007212 */ /* 0x000fce00078efe06 */
.L_x_1197:
[----:B------:R-:W-:Y:S05]  /*5ef0*/  BSYNC B0 ;  /* 0x0000000000007941 */ /* 0x000fea0003800000 */
.L_x_1196:
[----:B------:R-:W-:Y:S01]  /*5f00*/  FSETP.NEU.FTZ.AND P0, PT, R0, RZ, PT ;  /* 0x000000ff0000720b */ /* 0x000fe20003f1d000 */
[----:B------:R-:W-:-:S12]  /*5f10*/  BRA `(.L_x_1177) ;  /* 0x0000000000a47947 */ /* 0x000fd80003800000 */
.L_x_1189:
        /* <DEDUP_REMOVED lines=14> */
.L_x_1203:
[----:B------:R-:W-:Y:S05]  /*6000*/  BSYNC B0 ;  /* 0x0000000000007941 */ /* 0x000fea0003800000 */
.L_x_1202:
[----:B------:R-:W-:Y:S01]  /*6010*/  FSETP.NEU.FTZ.AND P0, PT, R0, RZ, PT ;  /* 0x000000ff0000720b */ /* 0x000fe20003f1d000 */
[----:B------:R-:W-:-:S12]  /*6020*/  BRA `(.L_x_1177) ;  /* 0x0000000000607947 */ /* 0x000fd80003800000 */
.L_x_1176:
        /* <DEDUP_REMOVED lines=16> */
.L_x_1204:
[----:B------:R-:W-:Y:S01]  /*6130*/  PLOP3.LUT P0, PT, PT, PT, PT, 0x8, 0x0 ;  /* 0x000000000000781c */ /* 0x000fe20003f0e170 */
[----:B------:R-:W-:-:S12]  /*6140*/  BRA `(.L_x_1177) ;  /* 0x0000000000187947 */ /* 0x000fd80003800000 */
.L_x_1201:
[----:B------:R-:W2:Y:S02]  /*6150*/  LDG.E.64 R4, desc[UR36][R4.64] ;  /* 0x0000002404047981 */ /* 0x000ea4000c1e1b00 */
[----:B--2---:R-:W-:-:S04]  /*6160*/  ISETP.NE.U32.AND P0, PT, R4, RZ, PT ;  /* 0x000000ff0400720c */ /* 0x004fc80003f05070 */
[----:B------:R-:W-:Y:S01]  /*6170*/  ISETP.NE.AND.EX P0, PT, R5, RZ, PT, P0 ;  /* 0x000000ff0500720c */ /* 0x000fe20003f05300 */
[----:B------:R-:W-:-:S12]  /*6180*/  BRA `(.L_x_1177) ;  /* 0x0000000000087947 */ /* 0x000fd80003800000 */
.L_x_1200:
[----:B------:R-:W2:Y:S02]  /*6190*/  LDG.E R4, desc[UR36][R4.64] ;  /* 0x0000002404047981 */ /* 0x000ea4000c1e1900 */
[----:B--2---:R-:W-:-:S13]  /*61a0*/  ISETP.NE.AND P0, PT, R4, RZ, PT ;  /* 0x000000ff0400720c */ /* 0x004fda0003f05270 */
.L_x_1177:
[----:B------:R-:W-:Y:S01]  /*61b0*/  ISETP.NE.AND P1, PT, R27, RZ, PT ;  /* 0x000000ff1b00720c */ /* 0x000fe20003f25270 */
[----:B------:R-:W-:Y:S01]  /*61c0*/  VIADD R25, R25, 0x80 ;  /* 0x0000008019197836 */ /* 0x000fe20000000000 */
[----:B------:R-:W-:Y:S02]  /*61d0*/  SEL R24, RZ, 0x1, !P0 ;  /* 0x00000001ff187807 */ /* 0x000fe40004000000 */
[----:B------:R-:W-:-:S09]  /*61e0*/  SEL R27, RZ, 0x1, !P1 ;  /* 0x00000001ff1b7807 */ /* 0x000fd20004800000 */
.L_x_1138:
[----:B------:R-:W-:Y:S05]  /*61f0*/  BSYNC B6 ;  /* 0x0000000000067941 */ /* 0x000fea0003800000 */
.L_x_1137:
        /* <DEDUP_REMOVED lines=25> */
.L_x_1210:
[----:B------:R-:W2:Y:S02]  /*6390*/  LDG.E.U8 R4, desc[UR36][R4.64] ;  /* 0x0000002404047981 */ /* 0x000ea4000c1e1100 */
[----:B--2---:R-:W-:-:S04]  /*63a0*/  ISETP.NE.AND P0, PT, R4, RZ, PT ;  /* 0x000000ff0400720c */ /* 0x004fc80003f05270 */
[----:B------:R-:W-:Y:S01]  /*63b0*/  P2R R23, PR, RZ, 0x1 ;  /* 0x00000001ff177803 */ /* 0x000fe20000000000 */
[----:B------:R-:W-:Y:S08]  /*63c0*/  BRA `(.L_x_1212) ;  /* 0x0000000c00c47947 */ /* 0x000ff00003800000 */
.L_x_1209:
        /* <DEDUP_REMOVED lines=11> */
.L_x_1214:
[----:B------:R-:W2:Y:S02]  /*6480*/  LDG.E R4, desc[UR36][R4.64] ;  /* 0x0000002404047981 */ /* 0x000ea4000c1e1900 */
[----:B--2---:R-:W-:-:S04]  /*6490*/  ISETP.NE.AND P0, PT, R4, RZ, PT ;  /* 0x000000ff0400720c */ /* 0x004fc80003f05270 */
[----:B------:R-:W-:Y:S01]  /*64a0*/  P2R R23, PR, RZ, 0x1 ;  /* 0x00000001ff177803 */ /* 0x000fe20000000000 */
[----:B------:R-:W-:Y:S08]  /*64b0*/  BRA `(.L_x_1212) ;  /* 0x0000000c00887947 */ /* 0x000ff00003800000 */
.L_x_1213:
[----:B------:R-:W2:Y:S02]  /*64c0*/  LDG.E.U16 R4, desc[UR36][R4.64] ;  /* 0x0000002404047981 */ /* 0x000ea4000c1e1500 */
[----:B--2---:R-:W-:-:S04]  /*64d0*/  ISETP.NE.AND P0, PT, R4, RZ, PT ;  /* 0x000000ff0400720c */ /* 0x004fc80003f05270 */
[----:B------:R-:W-:Y:S01]  /*64e0*/  P2R R23, PR, RZ, 0x1 ;  /* 0x00000001ff177803 */ /* 0x000fe20000000000 */
[----:B------:R-:W-:Y:S08]  /*64f0*/  BRA `(.L_x_1212) ;  /* 0x0000000c00787947 */ /* 0x000ff00003800000 */
.L_x_1208:
        /* <DEDUP_REMOVED lines=10> */
.L_x_1216:
[----:B------:R-:W2:Y:S02]  /*65a0*/  LDG.E.U16 R0, desc[UR36][R4.64] ;  /* 0x0000002404007981 */ /* 0x000ea4000c1e1500 */
[----:B--2---:R-:W-:-:S05]  /*65b0*/  HADD2.F32 R0, -RZ, R0.H0_H0 ;  /* 0x20000000ff007230 */ /* 0x004fca0000004100 */
[----:B------:R-:W-:-:S04]  /*65c0*/  FSETP.NEU.FTZ.AND P0, PT, R0, RZ, PT ;  /* 0x000000ff0000720b */ /* 0x000fc80003f1d000 */
[----:B------:R-:W-:Y:S01]  /*65d0*/  P2R R23, PR, RZ, 0x1 ;  /* 0x00000001ff177803 */ /* 0x000fe20000000000 */
[----:B------:R-:W-:Y:S08]  /*65e0*/  BRA `(.L_x_1212) ;  /* 0x0000000c003c7947 */ /* 0x000ff00003800000 */
.L_x_1215:
        /* <DEDUP_REMOVED lines=12> */
.L_x_1218:
        /* <DEDUP_REMOVED lines=11> */
.L_x_1217:
[----:B------:R-:W2:Y:S02]  /*6760*/  LDG.E.64 R4, desc[UR36][R4.64] ;  /* 0x0000002404047981 */ /* 0x000ea4000c1e1b00 */
[----:B--2---:R-:W-:-:S06]  /*6770*/  DSETP.NEU.AND P0, PT, R4, RZ, PT ;  /* 0x000000ff0400722a */ /* 0x004fcc0003f0d000 */
[----:B------:R-:W-:Y:S01]  /*6780*/  P2R R23, PR, RZ, 0x1 ;  /* 0x00000001ff177803 */ /* 0x000fe20000000000 */
[----:B------:R-:W-:Y:S07]  /*6790*/  BRA `(.L_x_1212) ;  /* 0x0000000800d07947 */ /* 0x000fee0003800000 */
.L_x_1207:
        /* <DEDUP_REMOVED lines=12> */
.L_x_1221:
[----:B------:R-:W2:Y:S02]  /*6860*/  LDG.E.128 R4, desc[UR36][R4.64] ;  /* 0x0000002404047981 */ /* 0x000ea4000c1e1d00 */
[----:B--2---:R-:W-:-:S06]  /*6870*/  DSETP.NEU.AND P0, PT, R6, RZ, PT ;  /* 0x000000ff0600722a */ /* 0x004fcc0003f0d000 */
[----:B------:R-:W-:-:S06]  /*6880*/  DSETP.NEU.OR P0, PT, R4, RZ, P0 ;  /* 0x000000ff0400722a */ /* 0x000fcc000070d400 */
[----:B------:R-:W-:Y:S01]  /*6890*/  P2R R23, PR, RZ, 0x1 ;  /* 0x00000001ff177803 */ /* 0x000fe20000000000 */
[----:B------:R-:W-:Y:S07]  /*68a0*/  BRA `(.L_x_1212) ;  /* 0x00000008008c7947 */ /* 0x000fee0003800000 */
.L_x_1220:
        /* <DEDUP_REMOVED lines=28> */
.L_x_1223:
        /* <DEDUP_REMOVED lines=15> */
.L_x_1222:
[----:B------:R-:W2:Y:S02]  /*6b60*/  LDG.E.U16 R0, desc[UR36][R4.64] ;  /* 0x0000002404007981 */ /* 0x000ea4000c1e1500 */
[----:B--2---:R-:W-:-:S05]  /*6b70*/  IMAD.U32 R0, R0, 0x10000, RZ ;  /* 0x0001000000007824 */ /* 0x004fca00078e00ff */
[----:B------:R-:W-:-:S04]  /*6b80*/  FSETP.NEU.FTZ.AND P0, PT, R0, RZ, PT ;  /* 0x000000ff0000720b */ /* 0x000fc80003f1d000 */
[----:B------:R-:W-:Y:S01]  /*6b90*/  P2R R23, PR, RZ, 0x1 ;  /* 0x00000001ff177803 */ /* 0x000fe20000000000 */
[----:B------:R-:W-:Y:S08]  /*6ba0*/  BRA `(.L_x_1212) ;  /* 0x0000000400cc7947 */ /* 0x000ff00003800000 */
.L_x_1219:
        /* <DEDUP_REMOVED lines=12> */
.L_x_1226:
        /* <DEDUP_REMOVED lines=21> */
.L_x_1230:
[----:B------:R-:W-:Y:S05]  /*6dc0*/  BSYNC B1 ;  /* 0x0000000000017941 */ /* 0x000fea0003800000 */
.L_x_1229:
[----:B------:R-:W-:Y:S01]  /*6dd0*/  LEA R5, R0, 0x3b800000, 0x17 ;  /* 0x3b80000000057811 */ /* 0x000fe200078eb8ff */
[----:B------:R-:W-:-:S05]  /*6de0*/  IMAD.SHL.U32 R0, R3, 0x100000, RZ ;  /* 0x0010000003007824 */ /* 0x000fca00078e00ff */
[----:B------:R-:W-:-:S07]  /*6df0*/  LOP3.LUT R0, R5, R0, R6, 0xfe, !PT ;  /* 0x0000000005007212 */ /* 0x000fce00078efe06 */
.L_x_1228:
[----:B------:R-:W-:Y:S05]  /*6e00*/  BSYNC B0 ;  /* 0x0000000000007941 */ /* 0x000fea0003800000 */
.L_x_1227:
[----:B------:R-:W-:-:S04]  /*6e10*/  FSETP.NEU.FTZ.AND P0, PT, R0, RZ, PT ;  /* 0x000000ff0000720b */ /* 0x000fc80003f1d000 */
[----:B------:R-:W-:Y:S01]  /*6e20*/  P2R R23, PR, RZ, 0x1 ;  /* 0x00000001ff177803 */ /* 0x000fe20000000000 */
[----:B------:R-:W-:Y:S08]  /*6e30*/  BRA `(.L_x_1212) ;  /* 0x0000000400287947 */ /* 0x000ff00003800000 */
.L_x_1225:
        /* <DEDUP_REMOVED lines=21> */
.L_x_1234:
[----:B------:R-:W-:Y:S05]  /*6f90*/  BSYNC B1 ;  /* 0x0000000000017941 */ /* 0x000fea0003800000 */
.L_x_1233:
[----:B------:R-:W-:Y:S01]  /*6fa0*/  LEA R5, R0, 0x37800000, 0x17 ;  /* 0x3780000000057811 */ /* 0x000fe200078eb8ff */
[----:B------:R-:W-:-:S05]  /*6fb0*/  IMAD.SHL.U32 R0, R3, 0x200000, RZ ;  /* 0x0020000003007824 */ /* 0x000fca00078e00ff */
[----:B------:R-:W-:-:S07]  /*6fc0*/  LOP3.LUT R0, R5, R0, R6, 0xfe, !PT ;  /* 0x0000000005007212 */ /* 0x000fce00078efe06 */
.L_x_1232:
[----:B------:R-:W-:Y:S05]  /*6fd0*/  BSYNC B0 ;  /* 0x0000000000007941 */ /* 0x000fea0003800000 */
.L_x_1231:
[----:B------:R-:W-:-:S04]  /*6fe0*/  FSETP.NEU.FTZ.AND P0, PT, R0, RZ, PT ;  /* 0x000000ff0000720b */ /* 0x000fc80003f1d000 */
[----:B------:R-:W-:Y:S01]  /*6ff0*/  P2R R23, PR, RZ, 0x1 ;  /* 0x00000001ff177803 */ /* 0x000fe20000000000 */
[----:B------:R-:W-:Y:S08]  /*7000*/  BRA `(.L_x_1212) ;  /* 0x0000000000b47947 */ /* 0x000ff00003800000 */
.L_x_1224:
        /* <DEDUP_REMOVED lines=14> */
.L_x_1238:
[----:B------:R-:W-:Y:S05]  /*70f0*/  BSYNC B0 ;  /* 0x0000000000007941 */ /* 0x000fea0003800000 */
.L_x_1237:
[----:B------:R-:W-:-:S04]  /*7100*/  FSETP.NEU.FTZ.AND P0, PT, R0, RZ, PT ;  /* 0x000000ff0000720b */ /* 0x000fc80003f1d000 */
[----:B------:R-:W-:Y:S01]  /*7110*/  P2R R23, PR, RZ, 0x1 ;  /* 0x00000001ff177803 */ /* 0x000fe20000000000 */
[----:B------:R-:W-:Y:S08]  /*7120*/  BRA `(.L_x_1212) ;  /* 0x00000000006c7947 */ /* 0x000ff00003800000 */
.L_x_1211:
        /* <DEDUP_REMOVED lines=16> */
.L_x_1239:
[----:B------:R-:W-:-:S04]  /*7230*/  PLOP3.LUT P0, PT, PT, PT, PT, 0x8, 0x0 ;  /* 0x000000000000781c */ /* 0x000fc80003f0e170 */
[----:B------:R-:W-:Y:S01]  /*7240*/  P2R R23, PR, RZ, 0x1 ;  /* 0x00000001ff177803 */ /* 0x000fe20000000000 */
[----:B------:R-:W-:Y:S08]  /*7250*/  BRA `(.L_x_1212) ;  /* 0x0000000000207947 */ /* 0x000ff00003800000 */
.L_x_1236:
[----:B------:R-:W2:Y:S02]  /*7260*/  LDG.E.64 R4, desc[UR36][R4.64] ;  /* 0x0000002404047981 */ /* 0x000ea4000c1e1b00 */
[----:B--2---:R-:W-:-:S04]  /*7270*/  ISETP.NE.U32.AND P0, PT, R4, RZ, PT ;  /* 0x000000ff0400720c */ /* 0x004fc80003f05070 */
[----:B------:R-:W-:-:S04]  /*7280*/  ISETP.NE.AND.EX P0, PT, R5, RZ, PT, P0 ;  /* 0x000000ff0500720c */ /* 0x000fc80003f05300 */
[----:B------:R-:W-:Y:S01]  /*7290*/  P2R R23, PR, RZ, 0x1 ;  /* 0x00000001ff177803 */ /* 0x000fe20000000000 */
[----:B------:R-:W-:Y:S08]  /*72a0*/  BRA `(.L_x_1212) ;  /* 0x00000000000c7947 */ /* 0x000ff00003800000 */
.L_x_1235:
[----:B------:R-:W2:Y:S02]  /*72b0*/  LDG.E R4, desc[UR36][R4.64] ;  /* 0x0000002404047981 */ /* 0x000ea4000c1e1900 */
[----:B--2---:R-:W-:-:S04]  /*72c0*/  ISETP.NE.AND P0, PT, R4, RZ, PT ;  /* 0x000000ff0400720c */ /* 0x004fc80003f05270 */
[----:B------:R-:W-:-:S09]  /*72d0*/  P2R R23, PR, RZ, 0x1 ;  /* 0x00000001ff177803 */ /* 0x000fd20000000000 */
.L_x_1212:
        /* <DEDUP_REMOVED lines=20> */
.L_x_1243:
[----:B------:R-:W2:Y:S02]  /*7420*/  LDG.E.U8 R4, desc[UR36][R4.64] ;  /* 0x0000002404047981 */ /* 0x000ea4000c1e1100 */
[----:B--2---:R-:W-:Y:S01]  /*7430*/  ISETP.NE.AND P0, PT, R4, RZ, PT ;  /* 0x000000ff0400720c */ /* 0x004fe20003f05270 */
[----:B------:R-:W-:-:S12]  /*7440*/  BRA `(.L_x_1245) ;  /* 0x0000000c00747947 */ /* 0x000fd80003800000 */
.L_x_1242:
        /* <DEDUP_REMOVED lines=10> */
.L_x_1247:
[----:B------:R-:W2:Y:S02]  /*74f0*/  LDG.E R4, desc[UR36][R4.64] ;  /* 0x0000002404047981 */ /* 0x000ea4000c1e1900 */
[----:B--2---:R-:W-:Y:S01]  /*7500*/  ISETP.NE.AND P0, PT, R4, RZ, PT ;  /* 0x000000ff0400720c */ /* 0x004fe20003f05270 */
[----:B------:R-:W-:-:S12]  /*7510*/  BRA `(.L_x_1245) ;  /* 0x0000000c00407947 */ /* 0x000fd80003800000 */
.L_x_1246:
[----:B------:R-:W2:Y:S02]  /*7520*/  LDG.E.U16 R4, desc[UR36][R4.64] ;  /* 0x0000002404047981 */ /* 0x000ea4000c1e1500 */
[----:B--2---:R-:W-:Y:S01]  /*7530*/  ISETP.NE.AND P0, PT, R4, RZ, PT ;  /* 0x000000ff0400720c */ /* 0x004fe20003f05270 */
[----:B------:R-:W-:-:S12]  /*7540*/  BRA `(.L_x_1245) ;  /* 0x0000000c00347947 */ /* 0x000fd80003800000 */
.L_x_1241:
        /* <DEDUP_REMOVED lines=9> */
.L_x_1249:
[----:B------:R-:W2:Y:S02]  /*75e0*/  LDG.E.U16 R0, desc[UR36][R4.64] ;  /* 0x0000002404007981 */ /* 0x000ea4000c1e1500 */
[----:B--2---:R-:W-:-:S05]  /*75f0*/  HADD2.F32 R0, -RZ, R0.H0_H0 ;  /* 0x20000000ff007230 */ /* 0x004fca0000004100 */
[----:B------:R-:W-:Y:S01]  /*7600*/  FSETP.NEU.FTZ.AND P0, PT, R0, RZ, PT ;  /* 0x000000ff0000720b */ /* 0x000fe20003f1d000 */
[----:B------:R-:W-:-:S12]  /*7610*/  BRA `(.L_x_1245) ;  /* 0x0000000c00007947 */ /* 0x000fd80003800000 */
.L_x_1248:
        /* <DEDUP_REMOVED lines=11> */
.L_x_1251:
        /* <DEDUP_REMOVED lines=10> */
.L_x_1250:
[----:B------:R-:W2:Y:S02]  /*7770*/  LDG.E.64 R4, desc[UR36][R4.64] ;  /* 0x0000002404047981 */ /* 0x000ea4000c1e1b00 */
[----:B--2---:R-:W-:Y:S01]  /*7780*/  DSETP.NEU.AND P0, PT, R4, RZ, PT ;  /* 0x000000ff0400722a */ /* 0x004fe20003f0d000 */
[----:B------:R-:W-:-:S13]  /*7790*/  BRA `(.L_x_1245) ;  /* 0x0000000800a07947 */ /* 0x000fda0003800000 */
.L_x_1240:
        /* <DEDUP_REMOVED lines=11> */
.L_x_1254:
[----:B------:R-:W2:Y:S02]  /*7850*/  LDG.E.128 R4, desc[UR36][R4.64] ;  /* 0x0000002404047981 */ /* 0x000ea4000c1e1d00 */
[----:B--2---:R-:W-:-:S06]  /*7860*/  DSETP.NEU.AND P0, PT, R6, RZ, PT ;  /* 0x000000ff0600722a */ /* 0x004fcc0003f0d000 */
[----:B------:R-:W-:Y:S01]  /*7870*/  DSETP.NEU.OR P0, PT, R4, RZ, P0 ;  /* 0x000000ff0400722a */ /* 0x000fe2000070d400 */
[----:B------:R-:W-:-:S13]  /*7880*/  BRA `(.L_x_1245) ;  /* 0x0000000800647947 */ /* 0x000fda0003800000 */
.L_x_1253:
        /* <DEDUP_REMOVED lines=27> */
.L_x_1256:
        /* <DEDUP_REMOVED lines=14> */
.L_x_1255:
[----:B------:R-:W2:Y:S02]  /*7b20*/  LDG.E.U16 R0, desc[UR36][R4.64] ;  /* 0x0000002404007981 */ /* 0x000ea4000c1e1500 */
[----:B--2---:R-:W-:-:S05]  /*7b30*/  IMAD.U32 R0, R0, 0x10000, RZ ;  /* 0x0001000000007824 */ /* 0x004fca00078e00ff */
[----:B------:R-:W-:Y:S01]  /*7b40*/  FSETP.NEU.FTZ.AND P0, PT, R0, RZ, PT ;  /* 0x000000ff0000720b */ /* 0x000fe20003f1d000 */
[----:B------:R-:W-:-:S12]  /*7b50*/  BRA `(.L_x_1245) ;  /* 0x0000000400b07947 */ /* 0x000fd80003800000 */
.L_x_1252:
        /* <DEDUP_REMOVED lines=11> */
.L_x_1259:
        /* <DEDUP_REMOVED lines=21> */
.L_x_1263:
[----:B------:R-:W-:Y:S05]  /*7d60*/  BSYNC B1 ;  /* 0x0000000000017941 */ /* 0x000fea0003800000 */
.L_x_1262:
[----:B------:R-:W-:Y:S01]  /*7d70*/  LEA R5, R0, 0x3b800000, 0x17 ;  /* 0x3b80000000057811 */ /* 0x000fe200078eb8ff */
[----:B------:R-:W-:-:S05]  /*7d80*/  IMAD.SHL.U32 R0, R3, 0x100000, RZ ;  /* 0x0010000003007824 */ /* 0x000fca00078e00ff */
[----:B------:R-:W-:-:S07]  /*7d90*/  LOP3.LUT R0, R5, R0, R6, 0xfe, !PT ;  /* 0x0000000005007212 */ /* 0x000fce00078efe06 */
.L_x_1261:
[----:B------:R-:W-:Y:S05]  /*7da0*/  BSYNC B0 ;  /* 0x0000000000007941 */ /* 0x000fea0003800000 */
.L_x_1260:
[----:B------:R-:W-:Y:S01]  /*7db0*/  FSETP.NEU.FTZ.AND P0, PT, R0, RZ, PT ;  /* 0x000000ff0000720b */ /* 0x000fe20003f1d000 */
[----:B------:R-:W-:-:S12]  /*7dc0*/  BRA `(.L_x_1245) ;  /* 0x0000000400147947 */ /* 0x000fd80003800000 */
.L_x_1258:
        /* <DEDUP_REMOVED lines=21> */
.L_x_1267:
[----:B------:R-:W-:Y:S05]  /*7f20*/  BSYNC B1 ;  /* 0x0000000000017941 */ /* 0x000fea0003800000 */
.L_x_1266:
[----:B------:R-:W-:Y:S01]  /*7f30*/  LEA R5, R0, 0x37800000, 0x17 ;  /* 0x3780000000057811 */ /* 0x000fe200078eb8ff */
[----:B------:R-:W-:-:S05]  /*7f40*/  IMAD.SHL.U32 R0, R3, 0x200000, RZ ;  /* 0x0020000003007824 */ /* 0x000fca00078e00ff */
[----:B------:R-:W-:-:S07]  /*7f50*/  LOP3.LUT R0, R5, R0, R6, 0xfe, !PT ;  /* 0x0000000005007212 */ /* 0x000fce00078efe06 */
.L_x_1265:
[----:B------:R-:W-:Y:S05]  /*7f60*/  BSYNC B0 ;  /* 0x0000000000007941 */ /* 0x000fea0003800000 */
.L_x_1264:
[----:B------:R-:W-:Y:S01]  /*7f70*/  FSETP.NEU.FTZ.AND P0, PT, R0, RZ, PT ;  /* 0x000000ff0000720b */ /* 0x000fe20003f1d000 */
[----:B------:R-:W-:-:S12]  /*7f80*/  BRA `(.L_x_1245) ;  /* 0x0000000000a47947 */ /* 0x000fd80003800000 */
.L_x_1257:
        /* <DEDUP_REMOVED lines=14> */
.L_x_1271:
[----:B------:R-:W-:Y:S05]  /*8070*/  BSYNC B0 ;  /* 0x0000000000007941 */ /* 0x000fea0003800000 */
.L_x_1270:
[----:B------:R-:W-:Y:S01]  /*8080*/  FSETP.NEU.FTZ.AND P0, PT, R0, RZ, PT ;  /* 0x000000ff0000720b */ /* 0x000fe20003f1d000 */
[----:B------:R-:W-:-:S12]  /*8090*/  BRA `(.L_x_1245) ;  /* 0x0000000000607947 */ /* 0x000fd80003800000 */
.L_x_1244:
        /* <DEDUP_REMOVED lines=16> */
.L_x_1272:
[----:B------:R-:W-:Y:S01]  /*81a0*/  PLOP3.LUT P0, PT, PT, PT, PT, 0x8, 0x0 ;  /* 0x000000000000781c */ /* 0x000fe20003f0e170 */
[----:B------:R-:W-:-:S12]  /*81b0*/  BRA `(.L_x_1245) ;  /* 0x0000000000187947 */ /* 0x000fd80003800000 */
.L_x_1269:
[----:B------:R-:W2:Y:S02]  /*81c0*/  LDG.E.64 R4, desc[UR36][R4.64] ;  /* 0x0000002404047981 */ /* 0x000ea4000c1e1b00 */
[----:B--2---:R-:W-:-:S04]  /*81d0*/  ISETP.NE.U32.AND P0, PT, R4, RZ, PT ;  /* 0x000000ff0400720c */ /* 0x004fc80003f05070 */
[----:B------:R-:W-:Y:S01]  /*81e0*/  ISETP.NE.AND.EX P0, PT, R5, RZ, PT, P0 ;  /* 0x000000ff0500720c */ /* 0x000fe20003f05300 */
[----:B------:R-:W-:-:S12]  /*81f0*/  BRA `(.L_x_1245) ;  /* 0x0000000000087947 */ /* 0x000fd80003800000 */
.L_x_1268:
[----:B------:R-:W2:Y:S02]  /*8200*/  LDG.E R4, desc[UR36][R4.64] ;  /* 0x0000002404047981 */ /* 0x000ea4000c1e1900 */
[----:B--2---:R-:W-:-:S13]  /*8210*/  ISETP.NE.AND P0, PT, R4, RZ, PT ;  /* 0x000000ff0400720c */ /* 0x004fda0003f05270 */
.L_x_1245:
[----:B------:R-:W-:Y:S02]  /*8220*/  ISETP.NE.AND P1, PT, R23, RZ, PT ;  /* 0x000000ff1700720c */ /* 0x000fe40003f25270 */
[----:B------:R-:W-:Y:S02]  /*8230*/  SEL R3, RZ, 0x1, !P0 ;  /* 0x00000001ff037807 */ /* 0x000fe40004000000 */
[----:B------:R-:W-:-:S09]  /*8240*/  SEL R26, RZ, 0x1, !P1 ;  /* 0x00000001ff1a7807 */ /* 0x000fd20004800000 */
.L_x_1206:
[----:B------:R-:W-:Y:S05]  /*8250*/  BSYNC B6 ;  /* 0x0000000000067941 */ /* 0x000fea0003800000 */
.L_x_1205:
[----:B------:R-:W0:Y:S01]  /*8260*/  S2R R5, SR_TID.X ;  /* 0x0000000000057919 */ /* 0x000e220000002100 */
[----:B------:R-:W1:Y:S01]  /*8270*/  LDC.U8 R23, c[0x0][0x240] ;  /* 0x00009000ff177b82 */ /* 0x000e620000000000 */
[----:B------:R-:W-:Y:S01]  /*8280*/  BSSY B6, `(.L_x_1273) ;  /* 0x00000f5000067945 */ /* 0x000fe20003800000 */
[----:B------:R-:W-:Y:S02]  /*8290*/  LOP3.LUT R11, R17, R18, RZ, 0x3c, !PT ;  /* 0x00000012110b7212 */ /* 0x000fe400078e3cff */
[----:B------:R-:W-:Y:S02]  /*82a0*/  LOP3.LUT R16, R16, R19, RZ, 0x3c, !PT ;  /* 0x0000001310107212 */ /* 0x000fe400078e3cff */
[----:B------:R-:W-:Y:S02]  /*82b0*/  LOP3.LUT R24, R27, R24, RZ, 0x3c, !PT ;  /* 0x000000181b187212 */ /* 0x000fe400078e3cff */
[----:B------:R-:W-:Y:S02]  /*82c0*/  LOP3.LUT R26, R26, R3, RZ, 0x3c, !PT ;  /* 0x000000031a1a7212 */ /* 0x000fe400078e3cff */
[----:B0-----:R-:W-:Y:S01]  /*82d0*/  ISETP.GE.AND P0, PT, R5, R22, PT ;  /* 0x000000160500720c */ /* 0x001fe20003f06270 */
[----:B------:R-:W-:-:S12]  /*82e0*/  IMAD.MOV.U32 R17, RZ, RZ, R5 ;  /* 0x000000ffff117224 */ /* 0x000fd800078e0005 */
[----:B------:R-:W-:Y:S05]  /*82f0*/  @P0 BRA `(.L_x_1274) ;  /* 0x0000000c00b40947 */ /* 0x000fea0003800000 */
[----:B------:R-:W0:Y:S01]  /*8300*/  LDC.64 R8, c[0x0][0x218] ;  /* 0x00008600ff087b82 */ /* 0x000e220000000a00 */
[----:B------:R-:W-:Y:S01]  /*8310*/  IMAD R0, R2, 0x200, R5 ;  /* 0x0000020002007824 */ /* 0x000fe200078e0205 */
[----:B-1----:R-:W-:Y:S01]  /*8320*/  PRMT R4, R23, 0x9910, RZ ;  /* 0x0000991017047816 */ /* 0x002fe200000000ff */
        /* <DEDUP_REMOVED lines=18> */
.L_x_1278:
[----:B------:R0:W-:Y:S01]  /*8450*/  STG.E.U8 desc[UR36][R8.64], R11 ;  /* 0x0000000b08007986 */ /* 0x0001e2000c101124 */
[----:B------:R-:W-:Y:S05]  /*8460*/  BRA `(.L_x_1274) ;  /* 0x0000000c00587947 */ /* 0x000fea0003800000 */
.L_x_1277:
[----:B------:R-:W-:-:S13]  /*8470*/  ISETP.NE.AND P0, PT, R0, 0x2, PT ;  /* 0x000000020000780c */ /* 0x000fda0003f05270 */
[----:B------:R-:W-:Y:S05]  /*8480*/  @!P0 BRA `(.L_x_1280) ;  /* 0x00000000002c8947 */ /* 0x000fea0003800000 */
[----:B------:R-:W-:-:S13]  /*8490*/  ISETP.NE.AND P0, PT, R0, 0x3, PT ;  /* 0x000000030000780c */ /* 0x000fda0003f05270 */
[----:B------:R-:W-:Y:S05]  /*84a0*/  @!P0 BRA `(.L_x_1281) ;  /* 0x0000000000188947 */ /* 0x000fea0003800000 */
[----:B------:R-:W-:-:S13]  /*84b0*/  ISETP.NE.AND P0, PT, R0, 0x4, PT ;  /* 0x000000040000780c */ /* 0x000fda0003f05270 */
[----:B------:R-:W-:Y:S05]  /*84c0*/  @P0 BRA `(.L_x_1279) ;  /* 0x0000000800e40947 */ /* 0x000fea0003800000 */
[----:B------:R-:W-:Y:S01]  /*84d0*/  LOP3.LUT R4, R11, 0xffff, RZ, 0xc0, !PT ;  /* 0x0000ffff0b047812 */ /* 0x000fe200078ec0ff */
[----:B------:R-:W-:-:S05]  /*84e0*/  IMAD.MOV.U32 R5, RZ, RZ, RZ ;  /* 0x000000ffff057224 */ /* 0x000fca00078e00ff */
[----:B------:R0:W-:Y:S01]  /*84f0*/  STG.E.64 desc[UR36][R8.64], R4 ;  /* 0x0000000408007986 */ /* 0x0001e2000c101b24 */
[----:B------:R-:W-:Y:S05]  /*8500*/  BRA `(.L_x_1274) ;  /* 0x0000000c00307947 */ /* 0x000fea0003800000 */
.L_x_1281:
[----:B------:R-:W-:-:S05]  /*8510*/  LOP3.LUT R11, R11, 0xffff, RZ, 0xc0, !PT ;  /* 0x0000ffff0b0b7812 */ /* 0x000fca00078ec0ff */
[----:B------:R0:W-:Y:S01]  /*8520*/  STG.E desc[UR36][R8.64], R11 ;  /* 0x0000000b08007986 */ /* 0x0001e2000c101924 */
[----:B------:R-:W-:Y:S05]  /*8530*/  BRA `(.L_x_1274) ;  /* 0x0000000c00247947 */ /* 0x000fea0003800000 */
.L_x_1280:
[----:B------:R0:W-:Y:S01]  /*8540*/  STG.E.U16 desc[UR36][R8.64], R11 ;  /* 0x0000000b08007986 */ /* 0x0001e2000c101524 */
[----:B------:R-:W-:Y:S05]  /*8550*/  BRA `(.L_x_1274) ;  /* 0x0000000c001c7947 */ /* 0x000fea0003800000 */
.L_x_1276:
        /* <DEDUP_REMOVED lines=9> */
.L_x_1283:
[----:B------:R-:W0:Y:S02]  /*85f0*/  I2F.S16 R0, R11 ;  /* 0x0000000b00007306 */ /* 0x000e240000101400 */
[----:B0-----:R-:W-:-:S05]  /*8600*/  F2FP.F16.F32.PACK_AB R0, RZ, R0 ;  /* 0x00000000ff00723e */ /* 0x001fca00000000ff */
[----:B------:R0:W-:Y:S01]  /*8610*/  STG.E.U16 desc[UR36][R8.64], R0 ;  /* 0x0000000008007986 */ /* 0x0001e2000c101524 */
[----:B------:R-:W-:Y:S05]  /*8620*/  BRA `(.L_x_1274) ;  /* 0x0000000800e87947 */ /* 0x000fea0003800000 */
.L_x_1282:
        /* <DEDUP_REMOVED lines=10> */
.L_x_1285:
[----:B------:R-:W0:Y:S02]  /*86d0*/  I2F.S16 R11, R11 ;  /* 0x0000000b000b7306 */ /* 0x000e240000101400 */
[----:B0-----:R-:W-:-:S04]  /*86e0*/  F2FP.F16.F32.PACK_AB R3, RZ, R11 ;  /* 0x0000000bff03723e */ /* 0x001fc800000000ff */
[----:B------:R-:W-:-:S05]  /*86f0*/  PRMT R3, R3, 0x5410, RZ ;  /* 0x0000541003037816 */ /* 0x000fca00000000ff */
[----:B------:R0:W-:Y:S01]  /*8700*/  STG.E desc[UR36][R8.64], R3 ;  /* 0x0000000308007986 */ /* 0x0001e2000c101924 */
[----:B------:R-:W-:Y:S05]  /*8710*/  BRA `(.L_x_1274) ;  /* 0x0000000800ac7947 */ /* 0x000fea0003800000 */
.L_x_1284:
[----:B------:R-:W0:Y:S02]  /*8720*/  I2F.F64.S16 R4, R11 ;  /* 0x0000000b00047312 */ /* 0x000e240000101c00 */
[----:B0-----:R0:W-:Y:S01]  /*8730*/  STG.E.64 desc[UR36][R8.64], R4 ;  /* 0x0000000408007986 */ /* 0x0011e2000c101b24 */
[----:B------:R-:W-:Y:S05]  /*8740*/  BRA `(.L_x_1274) ;  /* 0x0000000800a07947 */ /* 0x000fea0003800000 */
.L_x_1275:
        /* <DEDUP_REMOVED lines=10> */
.L_x_1288:
[----:B------:R-:W0:Y:S01]  /*87f0*/  I2F.F64.S16 R4, R11 ;  /* 0x0000000b00047312 */ /* 0x000e220000101c00 */
[----:B------:R-:W-:-:S05]  /*8800*/  CS2R R6, SRZ ;  /* 0x0000000000067805 */ /* 0x000fca000001ff00 */
[----:B0-----:R0:W-:Y:S01]  /*8810*/  STG.E.128 desc[UR36][R8.64], R4 ;  /* 0x0000000408007986 */ /* 0x0011e2000c101d24 */
[----:B------:R-:W-:Y:S05]  /*8820*/  BRA `(.L_x_1274) ;  /* 0x0000000800687947 */ /* 0x000fea0003800000 */
.L_x_1287:
        /* <DEDUP_REMOVED lines=21> */
.L_x_1292:
[----:B------:R-:W-:Y:S05]  /*8980*/  BSYNC B0 ;  /* 0x0000000000007941 */ /* 0x000fea0003800000 */
.L_x_1291:
[----:B------:R-:W-:-:S05]  /*8990*/  LOP3.LUT R5, R0, R5, RZ, 0xfc, !PT ;  /* 0x0000000500057212 */ /* 0x000fca00078efcff */
[----:B------:R0:W-:Y:S01]  /*89a0*/  STG.E.U8 desc[UR36][R8.64], R5 ;  /* 0x0000000508007986 */ /* 0x0001e2000c101124 */
[----:B------:R-:W-:Y:S05]  /*89b0*/  BRA `(.L_x_1274) ;  /* 0x0000000800047947 */ /* 0x000fea0003800000 */
.L_x_1290:
        /* <DEDUP_REMOVED lines=13> */
.L_x_1294:
[----:B------:R-:W-:Y:S01]  /*8a90*/  IMAD.MOV.U32 R0, RZ, RZ, 0x7f ;  /* 0x0000007fff007424 */ /* 0x000fe200078e00ff */
[----:B------:R-:W-:-:S04]  /*8aa0*/  ISETP.GT.U32.AND P0, PT, R3, 0x7f800000, PT ;  /* 0x7f8000000300780c */ /* 0x000fc80003f04070 */
[----:B------:R-:W-:-:S09]  /*8ab0*/  SEL R0, R0, 0x7c, P0 ;  /* 0x0000007c00007807 */ /* 0x000fd20000000000 */
.L_x_1295:
[----:B------:R-:W-:Y:S05]  /*8ac0*/  BSYNC B0 ;  /* 0x0000000000007941 */ /* 0x000fea0003800000 */
.L_x_1293:
[----:B------:R-:W-:-:S04]  /*8ad0*/  LOP3.LUT R3, R11, 0x80000000, RZ, 0xc0, !PT ;  /* 0x800000000b037812 */ /* 0x000fc800078ec0ff */
[----:B------:R-:W-:-:S04]  /*8ae0*/  SHF.R.U32.HI R3, RZ, 0x18, R3 ;  /* 0x00000018ff037819 */ /* 0x000fc80000011603 */
[----:B------:R-:W-:-:S05]  /*8af0*/  LOP3.LUT R3, R0, R3, RZ, 0xfc, !PT ;  /* 0x0000000300037212 */ /* 0x000fca00078efcff */
[----:B------:R0:W-:Y:S01]  /*8b00*/  STG.E.U8 desc[UR36][R8.64], R3 ;  /* 0x0000000308007986 */ /* 0x0001e2000c101124 */
[----:B------:R-:W-:Y:S05]  /*8b10*/  BRA `(.L_x_1274) ;  /* 0x0000000400ac7947 */ /* 0x000fea0003800000 */
.L_x_1289:
[----:B------:R-:W0:Y:S02]  /*8b20*/  I2F.S16 R0, R11 ;  /* 0x0000000b00007306 */ /* 0x000e240000101400 */
[----:B0-----:R-:W-:-:S05]  /*8b30*/  F2FP.BF16.F32.PACK_AB R0, RZ, R0 ;  /* 0x00000000ff00723e */ /* 0x001fca00000010ff */
[----:B------:R0:W-:Y:S01]  /*8b40*/  STG.E.U16 desc[UR36][R8.64], R0 ;  /* 0x0000000008007986 */ /* 0x0001e2000c101524 */
[----:B------:R-:W-:Y:S05]  /*8b50*/  BRA `(.L_x_1274) ;  /* 0x00000004009c7947 */ /* 0x000fea0003800000 */
.L_x_1286:
        /* <DEDUP_REMOVED lines=10> */
.L_x_1298:
        /* <DEDUP_REMOVED lines=17> */
.L_x_1301:
[----:B------:R-:W-:-:S04]  /*8d10*/  LOP3.LUT R3, R11, 0x80000000, RZ, 0xc0, !PT ;  /* 0x800000000b037812 */ /* 0x000fc800078ec0ff */
[----:B------:R-:W-:-:S04]  /*8d20*/  SHF.R.U32.HI R3, RZ, 0x18, R3 ;  /* 0x00000018ff037819 */ /* 0x000fc80000011603 */
[----:B------:R-:W-:-:S04]  /*8d30*/  LOP3.LUT R0, R0, R3, RZ, 0xfc, !PT ;  /* 0x0000000300007212 */ /* 0x000fc800078efcff */
[----:B------:R-:W-:-:S07]  /*8d40*/  PRMT R4, R0, 0x7610, R4 ;  /* 0x0000761000047816 */ /* 0x000fce0000000004 */
.L_x_1300:
[----:B------:R-:W-:Y:S05]  /*8d50*/  BSYNC B0 ;  /* 0x0000000000007941 */ /* 0x000fea0003800000 */
.L_x_1299:
[----:B------:R4:W-:Y:S01]  /*8d60*/  STG.E.U8 desc[UR36][R8.64], R4 ;  /* 0x0000000408007986 */ /* 0x0009e2000c101124 */
[----:B------:R-:W-:Y:S05]  /*8d70*/  BRA `(.L_x_1274) ;  /* 0x0000000400147947 */ /* 0x000fea0003800000 */
.L_x_1297:
        /* <DEDUP_REMOVED lines=17> */
.L_x_1304:
[----:B------:R-:W-:-:S04]  /*8e90*/  LOP3.LUT R3, R11, 0x80000000, RZ, 0xc0, !PT ;  /* 0x800000000b037812 */ /* 0x000fc800078ec0ff */
[----:B------:R-:W-:-:S04]  /*8ea0*/  SHF.R.U32.HI R3, RZ, 0x18, R3 ;  /* 0x00000018ff037819 */ /* 0x000fc80000011603 */
[----:B------:R-:W-:-:S04]  /*8eb0*/  LOP3.LUT R0, R0, R3, RZ, 0xfc, !PT ;  /* 0x0000000300007212 */ /* 0x000fc800078efcff */
[----:B------:R-:W-:-:S07]  /*8ec0*/  PRMT R4, R0, 0x7610, R4 ;  /* 0x0000761000047816 */ /* 0x000fce0000000004 */
.L_x_1303:
[----:B------:R-:W-:Y:S05]  /*8ed0*/  BSYNC B0 ;  /* 0x0000000000007941 */ /* 0x000fea0003800000 */
.L_x_1302:
[----:B------:R0:W-:Y:S01]  /*8ee0*/  STG.E.U8 desc[UR36][R8.64], R4 ;  /* 0x0000000408007986 */ /* 0x0001e2000c101124 */
[----:B------:R-:W-:Y:S05]  /*8ef0*/  BRA `(.L_x_1274) ;  /* 0x0000000000b47947 */ /* 0x000fea0003800000 */
.L_x_1296:
        /* <DEDUP_REMOVED lines=22> */
.L_x_1279:
        /* <DEDUP_REMOVED lines=16> */
.L_x_1307:
[----:B------:R-:W-:Y:S05]  /*9160*/  BRA `(.L_x_1274) ;  /* 0x0000000000187947 */ /* 0x000fea0003800000 */
.L_x_1306:
[----:B------:R-:W-:Y:S01]  /*9170*/  LOP3.LUT R4, R11, 0xffff, RZ, 0xc0, !PT ;  /* 0x0000ffff0b047812 */ /* 0x000fe200078ec0ff */
[----:B------:R-:W-:-:S05]  /*9180*/  IMAD.MOV.U32 R5, RZ, RZ, RZ ;  /* 0x000000ffff057224 */ /* 0x000fca00078e00ff */
[----:B------:R2:W-:Y:S01]  /*9190*/  STG.E.64 desc[UR36][R8.64], R4 ;  /* 0x0000000408007986 */ /* 0x0005e2000c101b24 */
[----:B------:R-:W-:Y:S05]  /*91a0*/  BRA `(.L_x_1274) ;  /* 0x0000000000087947 */ /* 0x000fea0003800000 */
.L_x_1305:
[----:B------:R-:W-:-:S05]  /*91b0*/  LOP3.LUT R11, R11, 0xffff, RZ, 0xc0, !PT ;  /* 0x0000ffff0b0b7812 */ /* 0x000fca00078ec0ff */
[----:B------:R0:W-:Y:S02]  /*91c0*/  STG.E desc[UR36][R8.64], R11 ;  /* 0x0000000b08007986 */ /* 0x0001e4000c101924 */
.L_x_1274:
[----:B------:R-:W-:Y:S05]  /*91d0*/  BSYNC B6 ;  /* 0x0000000000067941 */ /* 0x000fea0003800000 */
.L_x_1273:
[----:B------:R-:W-:Y:S01]  /*91e0*/  ISETP.GE.AND P0, PT, R17, R22, PT ;  /* 0x000000161100720c */ /* 0x000fe20003f06270 */
[----:B------:R-:W-:-:S12]  /*91f0*/  BSSY B6, `(.L_x_1308) ;  /* 0x00001de000067945 */ /* 0x000fd80003800000 */
[----:B------:R-:W-:Y:S05]  /*9200*/  @P0 BRA `(.L_x_1309) ;  /* 0x0000001c00700947 */ /* 0x000fea0003800000 */
[----:B0-234-:R-:W0:Y:S01]  /*9210*/  LDC.64 R8, c[0x0][0x218] ;  /* 0x00008600ff087b82 */ /* 0x01de220000000a00 */
[----:B------:R-:W-:Y:S01]  /*9220*/  IMAD R0, R2, 0x200, R17 ;  /* 0x0000020002007824 */ /* 0x000fe200078e0211 */
[----:B-1----:R-:W-:Y:S01]  /*9230*/  PRMT R4, R23, 0x9910, RZ ;  /* 0x0000991017047816 */ /* 0x002fe200000000ff */
        /* <DEDUP_REMOVED lines=17> */
.L_x_1313:
[----:B------:R0:W-:Y:S01]  /*9350*/  STG.E.U8 desc[UR36][R8.64], R16 ;  /* 0x0000001008007986 */ /* 0x0001e2000c101124 */
[----:B------:R-:W-:Y:S05]  /*9360*/  BRA `(.L_x_1315) ;  /* 0x0000000c00587947 */ /* 0x000fea0003800000 */
.L_x_1312:
        /* <DEDUP_REMOVED lines=10> */
.L_x_1317:
[----:B------:R-:W-:-:S05]  /*9410*/  LOP3.LUT R3, R16, 0xffff, RZ, 0xc0, !PT ;  /* 0x0000ffff10037812 */ /* 0x000fca00078ec0ff */
[----:B------:R0:W-:Y:S01]  /*9420*/  STG.E desc[UR36][R8.64], R3 ;  /* 0x0000000308007986 */ /* 0x0001e2000c101924 */
[----:B------:R-:W-:Y:S05]  /*9430*/  BRA `(.L_x_1315) ;  /* 0x0000000c00247947 */ /* 0x000fea0003800000 */
.L_x_1316:
[----:B------:R0:W-:Y:S01]  /*9440*/  STG.E.U16 desc[UR36][R8.64], R16 ;  /* 0x0000001008007986 */ /* 0x0001e2000c101524 */
[----:B------:R-:W-:Y:S05]  /*9450*/  BRA `(.L_x_1315) ;  /* 0x0000000c001c7947 */ /* 0x000fea0003800000 */
.L_x_1311:
        /* <DEDUP_REMOVED lines=9> */
.L_x_1319:
[----:B------:R-:W0:Y:S02]  /*94f0*/  I2F.S16 R0, R16 ;  /* 0x0000001000007306 */ /* 0x000e240000101400 */
[----:B0-----:R-:W-:-:S05]  /*9500*/  F2FP.F16.F32.PACK_AB R0, RZ, R0 ;  /* 0x00000000ff00723e */ /* 0x001fca00000000ff */
[----:B------:R0:W-:Y:S01]  /*9510*/  STG.E.U16 desc[UR36][R8.64], R0 ;  /* 0x0000000008007986 */ /* 0x0001e2000c101524 */
[----:B------:R-:W-:Y:S05]  /*9520*/  BRA `(.L_x_1315) ;  /* 0x0000000800e87947 */ /* 0x000fea0003800000 */
.L_x_1318:
        /* <DEDUP_REMOVED lines=10> */
.L_x_1321:
[----:B------:R-:W0:Y:S02]  /*95d0*/  I2F.S16 R16, R16 ;  /* 0x0000001000107306 */ /* 0x000e240000101400 */
[----:B0-----:R-:W-:-:S04]  /*95e0*/  F2FP.F16.F32.PACK_AB R3, RZ, R16 ;  /* 0x00000010ff03723e */ /* 0x001fc800000000ff */
[----:B------:R-:W-:-:S05]  /*95f0*/  PRMT R3, R3, 0x5410, RZ ;  /* 0x0000541003037816 */ /* 0x000fca00000000ff */
[----:B------:R0:W-:Y:S01]  /*9600*/  STG.E desc[UR36][R8.64], R3 ;  /* 0x0000000308007986 */ /* 0x0001e2000c101924 */
[----:B------:R-:W-:Y:S05]  /*9610*/  BRA `(.L_x_1315) ;  /* 0x0000000800ac7947 */ /* 0x000fea0003800000 */
.L_x_1320:
[----:B------:R-:W0:Y:S02]  /*9620*/  I2F.F64.S16 R4, R16 ;  /* 0x0000001000047312 */ /* 0x000e240000101c00 */
[----:B0-----:R0:W-:Y:S01]  /*9630*/  STG.E.64 desc[UR36][R8.64], R4 ;  /* 0x0000000408007986 */ /* 0x0011e2000c101b24 */
[----:B------:R-:W-:Y:S05]  /*9640*/  BRA `(.L_x_1315) ;  /* 0x0000000800a07947 */ /* 0x000fea0003800000 */
.L_x_1310:
        /* <DEDUP_REMOVED lines=10> */
.L_x_1324:
[----:B------:R-:W0:Y:S01]  /*96f0*/  I2F.F64.S16 R4, R16 ;  /* 0x0000001000047312 */ /* 0x000e220000101c00 */
[----:B------:R-:W-:-:S05]  /*9700*/  CS2R R6, SRZ ;  /* 0x0000000000067805 */ /* 0x000fca000001ff00 */
[----:B0-----:R0:W-:Y:S01]  /*9710*/  STG.E.128 desc[UR36][R8.64], R4 ;  /* 0x0000000408007986 */ /* 0x0011e2000c101d24 */
[----:B------:R-:W-:Y:S05]  /*9720*/  BRA `(.L_x_1315) ;  /* 0x0000000800687947 */ /* 0x000fea0003800000 */
.L_x_1323:
        /* <DEDUP_REMOVED lines=21> */
.L_x_1328:
[----:B------:R-:W-:Y:S05]  /*9880*/  BSYNC B0 ;  /* 0x0000000000007941 */ /* 0x000fea0003800000 */
.L_x_1327:
[----:B------:R-:W-:-:S05]  /*9890*/  LOP3.LUT R5, R0, R5, RZ, 0xfc, !PT ;  /* 0x0000000500057212 */ /* 0x000fca00078efcff */
[----:B------:R0:W-:Y:S01]  /*98a0*/  STG.E.U8 desc[UR36][R8.64], R5 ;  /* 0x0000000508007986 */ /* 0x0001e2000c101124 */
[----:B------:R-:W-:Y:S05]  /*98b0*/  BRA `(.L_x_1315) ;  /* 0x0000000800047947 */ /* 0x000fea0003800000 */
.L_x_1326:
        /* <DEDUP_REMOVED lines=13> */
.L_x_1330:
[----:B------:R-:W-:Y:S01]  /*9990*/  IMAD.MOV.U32 R0, RZ, RZ, 0x7f ;  /* 0x0000007fff007424 */ /* 0x000fe200078e00ff */
[----:B------:R-:W-:-:S04]  /*99a0*/  ISETP.GT.U32.AND P0, PT, R3, 0x7f800000, PT ;  /* 0x7f8000000300780c */ /* 0x000fc80003f04070 */
[----:B------:R-:W-:-:S09]  /*99b0*/  SEL R0, R0, 0x7c, P0 ;  /* 0x0000007c00007807 */ /* 0x000fd20000000000 */
.L_x_1331:
[----:B------:R-:W-:Y:S05]  /*99c0*/  BSYNC B0 ;  /* 0x0000000000007941 */ /* 0x000fea0003800000 */
.L_x_1329:
[----:B------:R-:W-:-:S04]  /*99d0*/  LOP3.LUT R3, R5, 0x80000000, RZ, 0xc0, !PT ;  /* 0x8000000005037812 */ /* 0x000fc800078ec0ff */
[----:B------:R-:W-:-:S04]  /*99e0*/  SHF.R.U32.HI R3, RZ, 0x18, R3 ;  /* 0x00000018ff037819 */ /* 0x000fc80000011603 */
[----:B------:R-:W-:-:S05]  /*99f0*/  LOP3.LUT R3, R0, R3, RZ, 0xfc, !PT ;  /* 0x0000000300037212 */ /* 0x000fca00078efcff */
[----:B------:R0:W-:Y:S01]  /*9a00*/  STG.E.U8 desc[UR36][R8.64], R3 ;  /* 0x0000000308007986 */ /* 0x0001e2000c101124 */
[----:B------:R-:W-:Y:S05]  /*9a10*/  BRA `(.L_x_1315) ;  /* 0x0000000400ac7947 */ /* 0x000fea0003800000 */
.L_x_1325:
[----:B------:R-:W0:Y:S02]  /*9a20*/  I2F.S16 R0, R16 ;  /* 0x0000001000007306 */ /* 0x000e240000101400 */
[----:B0-----:R-:W-:-:S05]  /*9a30*/  F2FP.BF16.F32.PACK_AB R0, RZ, R0 ;  /* 0x00000000ff00723e */ /* 0x001fca00000010ff */
[----:B------:R0:W-:Y:S01]  /*9a40*/  STG.E.U16 desc[UR36][R8.64], R0 ;  /* 0x0000000008007986 */ /* 0x0001e2000c101524 */
[----:B------:R-:W-:Y:S05]  /*9a50*/  BRA `(.L_x_1315) ;  /* 0x00000004009c7947 */ /* 0x000fea0003800000 */
.L_x_1322:
        /* <DEDUP_REMOVED lines=10> */
.L_x_1334:
        /* <DEDUP_REMOVED lines=17> */
.L_x_1337:
[----:B------:R-:W-:-:S04]  /*9c10*/  LOP3.LUT R3, R5, 0x80000000, RZ, 0xc0, !PT ;  /* 0x8000000005037812 */ /* 0x000fc800078ec0ff */
[----:B------:R-:W-:-:S04]  /*9c20*/  SHF.R.U32.HI R3, RZ, 0x18, R3 ;  /* 0x00000018ff037819 */ /* 0x000fc80000011603 */
[----:B------:R-:W-:-:S04]  /*9c30*/  LOP3.LUT R0, R0, R3, RZ, 0xfc, !PT ;  /* 0x0000000300007212 */ /* 0x000fc800078efcff */
[----:B------:R-:W-:-:S07]  /*9c40*/  PRMT R4, R0, 0x7610, R4 ;  /* 0x0000761000047816 */ /* 0x000fce0000000004 */
.L_x_1336:
[----:B------:R-:W-:Y:S05]  /*9c50*/  BSYNC B0 ;  /* 0x0000000000007941 */ /* 0x000fea0003800000 */
.L_x_1335:
[----:B------:R3:W-:Y:S01]  /*9c60*/  STG.E.U8 desc[UR36][R8.64], R4 ;  /* 0x0000000408007986 */ /* 0x0007e2000c101124 */
[----:B------:R-:W-:Y:S05]  /*9c70*/  BRA `(.L_x_1315) ;  /* 0x0000000400147947 */ /* 0x000fea0003800000 */
.L_x_1333:
        /* <DEDUP_REMOVED lines=17> */
.L_x_1340:
[----:B------:R-:W-:-:S04]  /*9d90*/  LOP3.LUT R3, R5, 0x80000000, RZ, 0xc0, !PT ;  /* 0x8000000005037812 */ /* 0x000fc800078ec0ff */
[----:B------:R-:W-:-:S04]  /*9da0*/  SHF.R.U32.HI R3, RZ, 0x18, R3 ;  /* 0x00000018ff037819 */ /* 0x000fc80000011603 */
[----:B------:R-:W-:-:S04]  /*9db0*/  LOP3.LUT R0, R0, R3, RZ, 0xfc, !PT ;  /* 0x0000000300007212 */ /* 0x000fc800078efcff */
[----:B------:R-:W-:-:S07]  /*9dc0*/  PRMT R4, R0, 0x7610, R4 ;  /* 0x0000761000047816 */ /* 0x000fce0000000004 */
.L_x_1339:
[----:B------:R-:W-:Y:S05]  /*9dd0*/  BSYNC B0 ;  /* 0x0000000000007941 */ /* 0x000fea0003800000 */
.L_x_1338:
[----:B------:R0:W-:Y:S01]  /*9de0*/  STG.E.U8 desc[UR36][R8.64], R4 ;  /* 0x0000000408007986 */ /* 0x0001e2000c101124 */
[----:B------:R-:W-:Y:S05]  /*9df0*/  BRA `(.L_x_1315) ;  /* 0x0000000000b47947 */ /* 0x000fea0003800000 */
.L_x_1332:
        /* <DEDUP_REMOVED lines=22> */
.L_x_1314:
        /* <DEDUP_REMOVED lines=16> */
.L_x_1343:
[----:B------:R-:W-:Y:S05]  /*a060*/  BRA `(.L_x_1315) ;  /* 0x0000000000187947 */ /* 0x000fea0003800000 */
.L_x_1342:
[----:B------:R-:W-:Y:S01]  /*a070*/  LOP3.LUT R4, R16, 0xffff, RZ, 0xc0, !PT ;  /* 0x0000ffff10047812 */ /* 0x000fe200078ec0ff */
[----:B------:R-:W-:-:S05]  /*a080*/  IMAD.MOV.U32 R5, RZ, RZ, RZ ;  /* 0x000000ffff057224 */ /* 0x000fca00078e00ff */
[----:B------:R1:W-:Y:S01]  /*a090*/  STG.E.64 desc[UR36][R8.64], R4 ;  /* 0x0000000408007986 */ /* 0x0003e2000c101b24 */
[----:B------:R-:W-:Y:S05]  /*a0a0*/  BRA `(.L_x_1315) ;  /* 0x0000000000087947 */ /* 0x000fea0003800000 */
.L_x_1341:
[----:B------:R-:W-:-:S05]  /*a0b0*/  LOP3.LUT R3, R16, 0xffff, RZ, 0xc0, !PT ;  /* 0x0000ffff10037812 */ /* 0x000fca00078ec0ff */
[----:B------:R0:W-:Y:S02]  /*a0c0*/  STG.E desc[UR36][R8.64], R3 ;  /* 0x0000000308007986 */ /* 0x0001e4000c101924 */
.L_x_1315:
        /* <DEDUP_REMOVED lines=23> */
.L_x_1347:
[----:B------:R0:W-:Y:S01]  /*a240*/  STG.E.U8 desc[UR36][R8.64], R24 ;  /* 0x0000001808007986 */ /* 0x0001e2000c101124 */
[----:B------:R-:W-:Y:S05]  /*a250*/  BRA `(.L_x_1349) ;  /* 0x0000000c00587947 */ /* 0x000fea0003800000 */
.L_x_1346:
        /* <DEDUP_REMOVED lines=10> */
.L_x_1351:
[----:B------:R-:W-:-:S05]  /*a300*/  LOP3.LUT R3, R24, 0xffff, RZ, 0xc0, !PT ;  /* 0x0000ffff18037812 */ /* 0x000fca00078ec0ff */
[----:B------:R0:W-:Y:S01]  /*a310*/  STG.E desc[UR36][R8.64], R3 ;  /* 0x0000000308007986 */ /* 0x0001e2000c101924 */
[----:B------:R-:W-:Y:S05]  /*a320*/  BRA `(.L_x_1349) ;  /* 0x0000000c00247947 */ /* 0x000fea0003800000 */
.L_x_1350:
[----:B------:R0:W-:Y:S01]  /*a330*/  STG.E.U16 desc[UR36][R8.64], R24 ;  /* 0x0000001808007986 */ /* 0x0001e2000c101524 */
[----:B------:R-:W-:Y:S05]  /*a340*/  BRA `(.L_x_1349) ;  /* 0x0000000c001c7947 */ /* 0x000fea0003800000 */
.L_x_1345:
        /* <DEDUP_REMOVED lines=9> */
.L_x_1353:
[----:B------:R-:W0:Y:S02]  /*a3e0*/  I2F.S16 R0, R24 ;  /* 0x0000001800007306 */ /* 0x000e240000101400 */
[----:B0-----:R-:W-:-:S05]  /*a3f0*/  F2FP.F16.F32.PACK_AB R0, RZ, R0 ;  /* 0x00000000ff00723e */ /* 0x001fca00000000ff */
[----:B------:R0:W-:Y:S01]  /*a400*/  STG.E.U16 desc[UR36][R8.64], R0 ;  /* 0x0000000008007986 */ /* 0x0001e2000c101524 */
[----:B------:R-:W-:Y:S05]  /*a410*/  BRA `(.L_x_1349) ;  /* 0x0000000800e87947 */ /* 0x000fea0003800000 */
.L_x_1352:
        /* <DEDUP_REMOVED lines=10> */
.L_x_1355:
[----:B------:R-:W0:Y:S02]  /*a4c0*/  I2F.S16 R24, R24 ;  /* 0x0000001800187306 */ /* 0x000e240000101400 */
[----:B0-----:R-:W-:-:S04]  /*a4d0*/  F2FP.F16.F32.PACK_AB R3, RZ, R24 ;  /* 0x00000018ff03723e */ /* 0x001fc800000000ff */
[----:B------:R-:W-:-:S05]  /*a4e0*/  PRMT R3, R3, 0x5410, RZ ;  /* 0x0000541003037816 */ /* 0x000fca00000000ff */
[----:B------:R3:W-:Y:S01]  /*a4f0*/  STG.E desc[UR36][R8.64], R3 ;  /* 0x0000000308007986 */ /* 0x0007e2000c101924 */
[----:B------:R-:W-:Y:S05]  /*a500*/  BRA `(.L_x_1349) ;  /* 0x0000000800ac7947 */ /* 0x000fea0003800000 */
.L_x_1354:
[----:B------:R-:W0:Y:S02]  /*a510*/  I2F.F64.S16 R24, R24 ;  /* 0x0000001800187312 */ /* 0x000e240000101c00 */
[----:B0-----:R4:W-:Y:S01]  /*a520*/  STG.E.64 desc[UR36][R8.64], R24 ;  /* 0x0000001808007986 */ /* 0x0019e2000c101b24 */
[----:B------:R-:W-:Y:S05]  /*a530*/  BRA `(.L_x_1349) ;  /* 0x0000000800a07947 */ /* 0x000fea0003800000 */
.L_x_1344:
        /* <DEDUP_REMOVED lines=10> */
.L_x_1358:
[----:B------:R-:W0:Y:S01]  /*a5e0*/  I2F.F64.S16 R4, R24 ;  /* 0x0000001800047312 */ /* 0x000e220000101c00 */
[----:B------:R-:W-:-:S05]  /*a5f0*/  CS2R R6, SRZ ;  /* 0x0000000000067805 */ /* 0x000fca000001ff00 */
[----:B0-----:R0:W-:Y:S01]  /*a600*/  STG.E.128 desc[UR36][R8.64], R4 ;  /* 0x0000000408007986 */ /* 0x0011e2000c101d24 */
[----:B------:R-:W-:Y:S05]  /*a610*/  BRA `(.L_x_1349) ;  /* 0x0000000800687947 */ /* 0x000fea0003800000 */
.L_x_1357:
        /* <DEDUP_REMOVED lines=21> */
.L_x_1362:
[----:B------:R-:W-:Y:S05]  /*a770*/  BSYNC B0 ;  /* 0x0000000000007941 */ /* 0x000fea0003800000 */
.L_x_1361:
[----:B------:R-:W-:-:S05]  /*a780*/  LOP3.LUT R5, R0, R5, RZ, 0xfc, !PT ;  /* 0x0000000500057212 */ /* 0x000fca00078efcff */
[----:B------:R0:W-:Y:S01]  /*a790*/  STG.E.U8 desc[UR36][R8.64], R5 ;  /* 0x0000000508007986 */ /* 0x0001e2000c101124 */
[----:B------:R-:W-:Y:S05]  /*a7a0*/  BRA `(.L_x_1349) ;  /* 0x0000000800047947 */ /* 0x000fea0003800000 */
.L_x_1360:
        /* <DEDUP_REMOVED lines=13> */
.L_x_1364:
[----:B------:R-:W-:Y:S01]  /*a880*/  IMAD.MOV.U32 R0, RZ, RZ, 0x7f ;  /* 0x0000007fff007424 */ /* 0x000fe200078e00ff */
[----:B------:R-:W-:-:S04]  /*a890*/  ISETP.GT.U32.AND P0, PT, R3, 0x7f800000, PT ;  /* 0x7f8000000300780c */ /* 0x000fc80003f04070 */
[----:B------:R-:W-:-:S09]  /*a8a0*/  SEL R0, R0, 0x7c, P0 ;  /* 0x0000007c00007807 */ /* 0x000fd20000000000 */
.L_x_1365:
[----:B------:R-:W-:Y:S05]  /*a8b0*/  BSYNC B0 ;  /* 0x0000000000007941 */ /* 0x000fea0003800000 */
.L_x_1363:
[----:B------:R-:W-:-:S04]  /*a8c0*/  LOP3.LUT R3, R5, 0x80000000, RZ, 0xc0, !PT ;  /* 0x8000000005037812 */ /* 0x000fc800078ec0ff */
[----:B------:R-:W-:-:S04]  /*a8d0*/  SHF.R.U32.HI R3, RZ, 0x18, R3 ;  /* 0x00000018ff037819 */ /* 0x000fc80000011603 */
[----:B------:R-:W-:-:S05]  /*a8e0*/  LOP3.LUT R3, R0, R3, RZ, 0xfc, !PT ;  /* 0x0000000300037212 */ /* 0x000fca00078efcff */
[----:B------:R0:W-:Y:S01]  /*a8f0*/  STG.E.U8 desc[UR36][R8.64], R3 ;  /* 0x0000000308007986 */ /* 0x0001e2000c101124 */
[----:B------:R-:W-:Y:S05]  /*a900*/  BRA `(.L_x_1349) ;  /* 0x0000000400ac7947 */ /* 0x000fea0003800000 */
.L_x_1359:
[----:B------:R-:W0:Y:S02]  /*a910*/  I2F.S16 R0, R24 ;  /* 0x0000001800007306 */ /* 0x000e240000101400 */
[----:B0-----:R-:W-:-:S05]  /*a920*/  F2FP.BF16.F32.PACK_AB R0, RZ, R0 ;  /* 0x00000000ff00723e */ /* 0x001fca00000010ff */
[----:B------:R0:W-:Y:S01]  /*a930*/  STG.E.U16 desc[UR36][R8.64], R0 ;  /* 0x0000000008007986 */ /* 0x0001e2000c101524 */
[----:B------:R-:W-:Y:S05]  /*a940*/  BRA `(.L_x_1349) ;  /* 0x00000004009c7947 */ /* 0x000fea0003800000 */
.L_x_1356:
        /* <DEDUP_REMOVED lines=10> */
.L_x_1368:
        /* <DEDUP_REMOVED lines=17> */
.L_x_1371:
[----:B------:R-:W-:-:S04]  /*ab00*/  LOP3.LUT R3, R5, 0x80000000, RZ, 0xc0, !PT ;  /* 0x8000000005037812 */ /* 0x000fc800078ec0ff */
[----:B------:R-:W-:-:S04]  /*ab10*/  SHF.R.U32.HI R3, RZ, 0x18, R3 ;  /* 0x00000018ff037819 */ /* 0x000fc80000011603 */
[----:B------:R-:W-:-:S04]  /*ab20*/  LOP3.LUT R0, R0, R3, RZ, 0xfc, !PT ;  /* 0x0000000300007212 */ /* 0x000fc800078efcff */
[----:B------:R-:W-:-:S07]  /*ab30*/  PRMT R4, R0, 0x7610, R4 ;  /* 0x0000761000047816 */ /* 0x000fce0000000004 */
.L_x_1370:
[----:B------:R-:W-:Y:S05]  /*ab40*/  BSYNC B0 ;  /* 0x0000000000007941 */ /* 0x000fea0003800000 */
.L_x_1369:
[----:B------:R0:W-:Y:S01]  /*ab50*/  STG.E.U8 desc[UR36][R8.64], R4 ;  /* 0x0000000408007986 */ /* 0x0001e2000c101124 */
[----:B------:R-:W-:Y:S05]  /*ab60*/  BRA `(.L_x_1349) ;  /* 0x0000000400147947 */ /* 0x000fea0003800000 */
.L_x_1367:
        /* <DEDUP_REMOVED lines=17> */
.L_x_1374:
[----:B------:R-:W-:-:S04]  /*ac80*/  LOP3.LUT R3, R5, 0x80000000, RZ, 0xc0, !PT ;  /* 0x8000000005037812 */ /* 0x000fc800078ec0ff */
[----:B------:R-:W-:-:S04]  /*ac90*/  SHF.R.U32.HI R3, RZ, 0x18, R3 ;  /* 0x00000018ff037819 */ /* 0x000fc80000011603 */
[----:B------:R-:W-:-:S04]  /*aca0*/  LOP3.LUT R0, R0, R3, RZ, 0xfc, !PT ;  /* 0x0000000300007212 */ /* 0x000fc800078efcff */
[----:B------:R-:W-:-:S07]  /*acb0*/  PRMT R4, R0, 0x7610, R4 ;  /* 0x0000761000047816 */ /* 0x000fce0000000004 */
.L_x_1373:
[----:B------:R-:W-:Y:S05]  /*acc0*/  BSYNC B0 ;  /* 0x0000000000007941 */ /* 0x000fea0003800000 */
.L_x_1372:
[----:B------:R0:W-:Y:S01]  /*acd0*/  STG.E.U8 desc[UR36][R8.64], R4 ;  /* 0x0000000408007986 */ /* 0x0001e2000c101124 */
[----:B------:R-:W-:Y:S05]  /*ace0*/  BRA `(.L_x_1349) ;  /* 0x0000000000b47947 */ /* 0x000fea0003800000 */
.L_x_1366:
        /* <DEDUP_REMOVED lines=22> */
.L_x_1348:
        /* <DEDUP_REMOVED lines=16> */
.L_x_1377:
[----:B------:R-:W-:Y:S05]  /*af50*/  BRA `(.L_x_1349) ;  /* 0x0000000000187947 */ /* 0x000fea0003800000 */
.L_x_1376:
[----:B------:R-:W-:Y:S01]  /*af60*/  LOP3.LUT R24, R24, 0xffff, RZ, 0xc0, !PT ;  /* 0x0000ffff18187812 */ /* 0x000fe200078ec0ff */
[----:B------:R-:W-:-:S05]  /*af70*/  IMAD.MOV.U32 R25, RZ, RZ, RZ ;  /* 0x000000ffff197224 */ /* 0x000fca00078e00ff */
[----:B------:R0:W-:Y:S01]  /*af80*/  STG.E.64 desc[UR36][R8.64], R24 ;  /* 0x0000001808007986 */ /* 0x0001e2000c101b24 */
[----:B------:R-:W-:Y:S05]  /*af90*/  BRA `(.L_x_1349) ;  /* 0x0000000000087947 */ /* 0x000fea0003800000 */
.L_x_1375:
[----:B------:R-:W-:-:S05]  /*afa0*/  LOP3.LUT R3, R24, 0xffff, RZ, 0xc0, !PT ;  /* 0x0000ffff18037812 */ /* 0x000fca00078ec0ff */
[----:B------:R0:W-:Y:S02]  /*afb0*/  STG.E desc[UR36][R8.64], R3 ;  /* 0x0000000308007986 */ /* 0x0001e4000c101924 */
.L_x_1349:
[----:B------:R-:W-:-:S07]  /*afc0*/  VIADD R17, R17, 0x80 ;  /* 0x0000008011117836 */ /* 0x000fce0000000000 */
.L_x_1309:
[----:B------:R-:W-:Y:S05]  /*afd0*/  BSYNC B6 ;  /* 0x0000000000067941 */ /* 0x000fea0003800000 */
.L_x_1308:
[----:B------:R-:W-:-:S13]  /*afe0*/  ISETP.GE.AND P0, PT, R17, R22, PT ;  /* 0x000000161100720c */ /* 0x000fda0003f06270 */
[----:B------:R-:W-:Y:S05]  /*aff0*/  @P0 EXIT ;  /* 0x000000000000094d */ /* 0x000fea0003800000 */
[----:B01234-:R-:W0:Y:S01]  /*b000*/  LDC.64 R4, c[0x0][0x218] ;  /* 0x00008600ff047b82 */ /* 0x01fe220000000a00 */
        /* <DEDUP_REMOVED lines=18> */
.L_x_1381:
[----:B------:R-:W-:Y:S01]  /*b130*/  STG.E.U8 desc[UR36][R2.64], R26 ;  /* 0x0000001a02007986 */ /* 0x000fe2000c101124 */
[----:B------:R-:W-:Y:S05]  /*b140*/  EXIT ;  /* 0x000000000000794d */ /* 0x000fea0003800000 */
.L_x_1380:
        /* <DEDUP_REMOVED lines=8> */
[----:B------:R-:W-:Y:S01]  /*b1d0*/  STG.E.64 desc[UR36][R2.64], R26 ;  /* 0x0000001a02007986 */ /* 0x000fe2000c101b24 */
[----:B------:R-:W-:Y:S05]  /*b1e0*/  EXIT ;  /* 0x000000000000794d */ /* 0x000fea0003800000 */
.L_x_1384:
[----:B------:R-:W-:-:S05]  /*b1f0*/  LOP3.LUT R5, R26, 0xffff, RZ, 0xc0, !PT ;  /* 0x0000ffff1a057812 */ /* 0x000fca00078ec0ff */
[----:B------:R-:W-:Y:S01]  /*b200*/  STG.E desc[UR36][R2.64], R5 ;  /* 0x0000000502007986 */ /* 0x000fe2000c101924 */
[----:B------:R-:W-:Y:S05]  /*b210*/  EXIT ;  /* 0x000000000000794d */ /* 0x000fea0003800000 */
.L_x_1383:
[----:B------:R-:W-:Y:S01]  /*b220*/  STG.E.U16 desc[UR36][R2.64], R26 ;  /* 0x0000001a02007986 */ /* 0x000fe2000c101524 */
[----:B------:R-:W-:Y:S05]  /*b230*/  EXIT ;  /* 0x000000000000794d */ /* 0x000fea0003800000 */
.L_x_1379:
        /* <DEDUP_REMOVED lines=9> */
.L_x_1386:
[----:B------:R-:W0:Y:S02]  /*b2d0*/  I2F.S16 R0, R26 ;  /* 0x0000001a00007306 */ /* 0x000e240000101400 */
[----:B0-----:R-:W-:-:S05]  /*b2e0*/  F2FP.F16.F32.PACK_AB R0, RZ, R0 ;  /* 0x00000000ff00723e */ /* 0x001fca00000000ff */
[----:B------:R-:W-:Y:S01]  /*b2f0*/  STG.E.U16 desc[UR36][R2.64], R0 ;  /* 0x0000000002007986 */ /* 0x000fe2000c101524 */
[----:B------:R-:W-:Y:S05]  /*b300*/  EXIT ;  /* 0x000000000000794d */ /* 0x000fea0003800000 */
.L_x_1385:
        /* <DEDUP_REMOVED lines=10> */
.L_x_1388:
[----:B------:R-:W0:Y:S02]  /*b3b0*/  I2F.S16 R26, R26 ;  /* 0x0000001a001a7306 */ /* 0x000e240000101400 */
[----:B0-----:R-:W-:-:S04]  /*b3c0*/  F2FP.F16.F32.PACK_AB R5, RZ, R26 ;  /* 0x0000001aff05723e */ /* 0x001fc800000000ff */
[----:B------:R-:W-:-:S05]  /*b3d0*/  PRMT R5, R5, 0x5410, RZ ;  /* 0x0000541005057816 */ /* 0x000fca00000000ff */
[----:B------:R-:W-:Y:S01]  /*b3e0*/  STG.E desc[UR36][R2.64], R5 ;  /* 0x0000000502007986 */ /* 0x000fe2000c101924 */
[----:B------:R-:W-:Y:S05]  /*b3f0*/  EXIT ;  /* 0x000000000000794d */ /* 0x000fea0003800000 */
.L_x_1387:
[----:B------:R-:W0:Y:S02]  /*b400*/  I2F.F64.S16 R26, R26 ;  /* 0x0000001a001a7312 */ /* 0x000e240000101c00 */
[----:B0-----:R-:W-:Y:S01]  /*b410*/  STG.E.64 desc[UR36][R2.64], R26 ;  /* 0x0000001a02007986 */ /* 0x001fe2000c101b24 */
[----:B------:R-:W-:Y:S05]  /*b420*/  EXIT ;  /* 0x000000000000794d */ /* 0x000fea0003800000 */
.L_x_1378:
        /* <DEDUP_REMOVED lines=10> */
.L_x_1391:
[----:B------:R-:W0:Y:S01]  /*b4d0*/  I2F.F64.S16 R4, R26 ;  /* 0x0000001a00047312 */ /* 0x000e220000101c00 */
[----:B------:R-:W-:-:S05]  /*b4e0*/  CS2R R6, SRZ ;  /* 0x0000000000067805 */ /* 0x000fca000001ff00 */
[----:B0-----:R-:W-:Y:S01]  /*b4f0*/  STG.E.128 desc[UR36][R2.64], R4 ;  /* 0x0000000402007986 */ /* 0x001fe2000c101d24 */
[----:B------:R-:W-:Y:S05]  /*b500*/  EXIT ;  /* 0x000000000000794d */ /* 0x000fea0003800000 */
.L_x_1390:
        /* <DEDUP_REMOVED lines=21> */
.L_x_1395:
[----:B------:R-:W-:Y:S05]  /*b660*/  BSYNC B0 ;  /* 0x0000000000007941 */ /* 0x000fea0003800000 */
.L_x_1394:
[----:B------:R-:W-:-:S05]  /*b670*/  LOP3.LUT R5, R0, R5, RZ, 0xfc, !PT ;  /* 0x0000000500057212 */ /* 0x000fca00078efcff */
[----:B------:R-:W-:Y:S01]  /*b680*/  STG.E.U8 desc[UR36][R2.64], R5 ;  /* 0x0000000502007986 */ /* 0x000fe2000c101124 */
[----:B------:R-:W-:Y:S05]  /*b690*/  EXIT ;  /* 0x000000000000794d */ /* 0x000fea0003800000 */
.L_x_1393:
        /* <DEDUP_REMOVED lines=13> */
.L_x_1397:
[----:B------:R-:W-:Y:S01]  /*b770*/  IMAD.MOV.U32 R0, RZ, RZ, 0x7f ;  /* 0x0000007fff007424 */ /* 0x000fe200078e00ff */
[----:B------:R-:W-:-:S04]  /*b780*/  ISETP.GT.U32.AND P0, PT, R4, 0x7f800000, PT ;  /* 0x7f8000000400780c */ /* 0x000fc80003f04070 */
[----:B------:R-:W-:-:S09]  /*b790*/  SEL R0, R0, 0x7c, P0 ;  /* 0x0000007c00007807 */ /* 0x000fd20000000000 */
.L_x_1398:
[----:B------:R-:W-:Y:S05]  /*b7a0*/  BSYNC B0 ;  /* 0x0000000000007941 */ /* 0x000fea0003800000 */
.L_x_1396:
[----:B------:R-:W-:-:S04]  /*b7b0*/  LOP3.LUT R4, R5, 0x80000000, RZ, 0xc0, !PT ;  /* 0x8000000005047812 */ /* 0x000fc800078ec0ff */
[----:B------:R-:W-:-:S04]  /*b7c0*/  SHF.R.U32.HI R5, RZ, 0x18, R4 ;  /* 0x00000018ff057819 */ /* 0x000fc80000011604 */
[----:B------:R-:W-:-:S05]  /*b7d0*/  LOP3.LUT R5, R0, R5, RZ, 0xfc, !PT ;  /* 0x0000000500057212 */ /* 0x000fca00078efcff */
[----:B------:R-:W-:Y:S01]  /*b7e0*/  STG.E.U8 desc[UR36][R2.64], R5 ;  /* 0x0000000502007986 */ /* 0x000fe2000c101124 */
[----:B------:R-:W-:Y:S05]  /*b7f0*/  EXIT ;  /* 0x000000000000794d */ /* 0x000fea0003800000 */
.L_x_1392:
[----:B------:R-:W0:Y:S02]  /*b800*/  I2F.S16 R0, R26 ;  /* 0x0000001a00007306 */ /* 0x000e240000101400 */
[----:B0-----:R-:W-:-:S05]  /*b810*/  F2FP.BF16.F32.PACK_AB R0, RZ, R0 ;  /* 0x00000000ff00723e */ /* 0x001fca00000010ff */
[----:B------:R-:W-:Y:S01]  /*b820*/  STG.E.U16 desc[UR36][R2.64], R0 ;  /* 0x0000000002007986 */ /* 0x000fe2000c101524 */
[----:B------:R-:W-:Y:S05]  /*b830*/  EXIT ;  /* 0x000000000000794d */ /* 0x000fea0003800000 */
.L_x_1389:
        /* <DEDUP_REMOVED lines=10> */
.L_x_1401:
        /* <DEDUP_REMOVED lines=17> */
.L_x_1404:
[----:B------:R-:W-:-:S04]  /*b9f0*/  LOP3.LUT R0, R7, 0x80000000, RZ, 0xc0, !PT ;  /* 0x8000000007007812 */ /* 0x000fc800078ec0ff */
[----:B------:R-:W-:-:S04]  /*ba00*/  SHF.R.U32.HI R5, RZ, 0x18, R0 ;  /* 0x00000018ff057819 */ /* 0x000fc80000011600 */
[----:B------:R-:W-:-:S04]  /*ba10*/  LOP3.LUT R4, R4, R5, RZ, 0xfc, !PT ;  /* 0x0000000504047212 */ /* 0x000fc800078efcff */
[----:B------:R-:W-:-:S07]  /*ba20*/  PRMT R0, R4, 0x7610, R0 ;  /* 0x0000761004007816 */ /* 0x000fce0000000000 */
.L_x_1403:
[----:B------:R-:W-:Y:S05]  /*ba30*/  BSYNC B0 ;  /* 0x0000000000007941 */ /* 0x000fea0003800000 */
.L_x_1402:
[----:B------:R-:W-:Y:S01]  /*ba40*/  STG.E.U8 desc[UR36][R2.64], R0 ;  /* 0x0000000002007986 */ /* 0x000fe2000c101124 */
[----:B------:R-:W-:Y:S05]  /*ba50*/  EXIT ;  /* 0x000000000000794d */ /* 0x000fea0003800000 */
.L_x_1400:
        /* <DEDUP_REMOVED lines=17> */
.L_x_1407:
[----:B------:R-:W-:-:S04]  /*bb70*/  LOP3.LUT R0, R7, 0x80000000, RZ, 0xc0, !PT ;  /* 0x8000000007007812 */ /* 0x000fc800078ec0ff */
[----:B------:R-:W-:-:S04]  /*bb80*/  SHF.R.U32.HI R5, RZ, 0x18, R0 ;  /* 0x00000018ff057819 */ /* 0x000fc80000011600 */
[----:B------:R-:W-:-:S04]  /*bb90*/  LOP3.LUT R4, R4, R5, RZ, 0xfc, !PT ;  /* 0x0000000504047212 */ /* 0x000fc800078efcff */
[----:B------:R-:W-:-:S07]  /*bba0*/  PRMT R0, R4, 0x7610, R0 ;  /* 0x0000761004007816 */ /* 0x000fce0000000000 */
.L_x_1406:
[----:B------:R-:W-:Y:S05]  /*bbb0*/  BSYNC B0 ;  /* 0x0000000000007941 */ /* 0x000fea0003800000 */
.L_x_1405:
[----:B------:R-:W-:Y:S01]  /*bbc0*/  STG.E.U8 desc[UR36][R2.64], R0 ;  /* 0x0000000002007986 */ /* 0x000fe2000c101124 */
[----:B------:R-:W-:Y:S05]  /*bbd0*/  EXIT ;  /* 0x000000000000794d */ /* 0x000fea0003800000 */
.L_x_1399:
        /* <DEDUP_REMOVED lines=22> */
.L_x_1382:
        /* <DEDUP_REMOVED lines=16> */
.L_x_1410:
[----:B------:R-:W-:Y:S05]  /*be40*/  EXIT ;  /* 0x000000000000794d */ /* 0x000fea0003800000 */
.L_x_1409:
[----:B------:R-:W-:Y:S01]  /*be50*/  LOP3.LUT R26, R26, 0xffff, RZ, 0xc0, !PT ;  /* 0x0000ffff1a1a7812 */ /* 0x000fe200078ec0ff */
[----:B------:R-:W-:-:S05]  /*be60*/  IMAD.MOV.U32 R27, RZ, RZ, RZ ;  /* 0x000000ffff1b7224 */ /* 0x000fca00078e00ff */
[----:B------:R-:W-:Y:S01]  /*be70*/  STG.E.64 desc[UR36][R2.64], R26 ;  /* 0x0000001a02007986 */ /* 0x000fe2000c101b24 */
[----:B------:R-:W-:Y:S05]  /*be80*/  EXIT ;  /* 0x000000000000794d */ /* 0x000fea0003800000 */
.L_x_1408:
[----:B------:R-:W-:-:S05]  /*be90*/  LOP3.LUT R5, R26, 0xffff, RZ, 0xc0, !PT ;  /* 0x0000ffff1a057812 */ /* 0x000fca00078ec0ff */
[----:B------:R-:W-:Y:S01]  /*bea0*/  STG.E desc[UR36][R2.64], R5 ;  /* 0x0000000502007986 */ /* 0x000fe2000c101924 */
[----:B------:R-:W-:Y:S05]  /*beb0*/  EXIT ;  /* 0x000000000000794d */ /* 0x000fea0003800000 */
.L_x_1411:
        /* <DEDUP_REMOVED lines=12> */
.L_x_26128:


//--------------------- .text._ZN2at6native18elementwise_kernelILi128ELi4EZNS0_22gpu_kernel_impl_nocastINS0_13BinaryFunctorIbbbNS0_17BitwiseXorFunctorIbEEEEEEvRNS_18TensorIteratorBaseERKT_EUliE_EEviT1_ --------------------------
	.section	.text._ZN2at6native18elementwise_kernelILi128ELi4EZNS0_22gpu_kernel_impl_nocastINS0_13BinaryFunctorIbbbNS0_17BitwiseXorFunctorIbEEEEEEvRNS_18TensorIteratorBaseERKT_EUliE_EEviT1_,"ax",@progbits
	.align	128
        .global         _ZN2at6native18elementwise_kernelILi128ELi4EZNS0_22gpu_kernel_impl_nocastINS0_13BinaryFunctorIbbbNS0_17BitwiseXorFunctorIbEEEEEEvRNS_18TensorIteratorBaseERKT_EUliE_EEviT1_
        .type           _ZN2at6native18elementwise_kernelILi128ELi4EZNS0_22gpu_kernel_impl_nocastINS0_13BinaryFunctorIbbbNS0_17BitwiseXorFunctorIbEEEEEEvRNS_18TensorIteratorBaseERKT_EUliE_EEviT1_,@function
        .size           _ZN2at6native18elementwise_kernelILi128ELi4EZNS0_22gpu_kernel_impl_nocastINS0_13BinaryFunctorIbbbNS0_17BitwiseXorFunctorIbEEEEEEvRNS_18TensorIteratorBaseERKT_EUliE_EEviT1_,(.L_x_26129 - _ZN2at6native18elementwise_kernelILi128ELi4EZNS0_22gpu_kernel_impl_nocastINS0_13BinaryFunctorIbbbNS0_17BitwiseXorFunctorIbEEEEEEvRNS_18TensorIteratorBaseERKT_EUliE_EEviT1_)
        .other          _ZN2at6native18elementwise_kernelILi128ELi4EZNS0_22gpu_kernel_impl_nocastINS0_13BinaryFunctorIbbbNS0_17BitwiseXorFunctorIbEEEEEEvRNS_18TensorIteratorBaseERKT_EUliE_EEviT1_,@"STO_CUDA_ENTRY STV_DEFAULT"
_ZN2at6native18elementwise_kernelILi128ELi4EZNS0_22gpu_kernel_impl_nocastINS0_13BinaryFunctorIbbbNS0_17BitwiseXorFunctorIbEEEEEEvRNS_18TensorIteratorBaseERKT_EUliE_EEviT1_:
.text._ZN2at6native18elementwise_kernelILi128ELi4EZNS0_22gpu_kernel_impl_nocastINS0_13BinaryFunctorIbbbNS0_17BitwiseXorFunctorIbEEEEEEvRNS_18TensorIteratorBaseERKT_EUliE_EEviT1_:
[----:B------:R-:W-:Y:S01]  /*0000*/  LDC R1, c[0x0][0x28] ;  /* 0x00000a00ff017b82 */ /* 0x000fe20000000800 */
[----:B------:R-:W0:Y:S01]  /*0010*/  S2R R3, SR_CTAID.X ;  /* 0x0000000000037919 */ /* 0x000e220000002500 */
[----:B------:R-:W-:Y:S01]  /*0020*/  ULDC UR6, c[0x0][0x210] ;  /* 0x0000840000067ab9 */ /* 0x000fe20000000800 */
[----:B------:R-:W-:Y:S01]  /*0030*/  ULDC.64 UR4, c[0x0][0x208] ;  /* 0x0000820000047ab9 */ /* 0x000fe20000000a00 */
[----:B------:R-:W-:Y:S01]  /*0040*/  BSSY B0, `(.L_x_1412) ;  /* 0x0000177000007945 */ /* 0x000fe20003800000 */
[----:B------:R-:W0:Y:S02]  /*0050*/  S2R R0, SR_TID.X ;  /* 0x0000000000007919 */ /* 0x000e240000002100 */
[----:B0-----:R-:W-:-:S04]  /*0060*/  LEA R3, R3, R0, 0x9 ;  /* 0x0000000003037211 */ /* 0x001fc800078e48ff */
[----:B------:R-:W-:-:S13]  /*0070*/  ISETP.GE.AND P0, PT, R3, UR6, PT ;  /* 0x0000000603007c0c */ /* 0x000fda000bf06270 */
[----:B------:R-:W-:Y:S05]  /*0080*/  @P0 BRA `(.L_x_1413) ;  /* 0x0000001400c80947 */ /* 0x000fea0003800000 */
[----:B------:R-:W0:Y:S01]  /*0090*/  LDC R10, c[0x0][0x218] ;  /* 0x00008600ff0a7b82 */ /* 0x000e220000000800 */
[----:B------:R-:W-:Y:S01]  /*00a0*/  HFMA2.MMA R2, -RZ, RZ, 0, 0 ;  /* 0x00000000ff027435 */ /* 0x000fe200000001ff */
[----:B------:R-:W-:Y:S01]  /*00b0*/  MOV R0, RZ ;  /* 0x000000ff00007202 */ /* 0x000fe20000000f00 */
[----:B------:R-:W-:Y:S01]  /*00c0*/  HFMA2.MMA R5, -RZ, RZ, 0, 0 ;  /* 0x00000000ff057435 */ /* 0x000fe200000001ff */
        /* <DEDUP_REMOVED lines=11> */
[----:B------:R-:W-:Y:S01]  /*0180*/  IMAD R2, R2, UR7, R3 ;  /* 0x0000000702027c24 */ /* 0x000fe2000f8e0203 */
[----:B------:R-:W-:-:S03]  /*0190*/  ULDC UR7, c[0x0][0x350] ;  /* 0x0000d40000077ab9 */ /* 0x000fc60000000800 */
[C---:B------:R-:W-:Y:S02]  /*01a0*/  IMAD R5, R2.reuse, UR8, RZ ;  /* 0x0000000802057c24 */ /* 0x040fe4000f8e02ff */
        /* <DEDUP_REMOVED lines=8> */
[----:B------:R-:W-:Y:S01]  /*0230*/  SHF.R.U32.HI R9, RZ, UR7, R8 ;  /* 0x00000007ff097c19 */ /* 0x000fe20008011608 */
[----:B------:R-:W-:-:S03]  /*0240*/  ULDC UR7, c[0x0][0x354] ;  /* 0x0000d50000077ab9 */ /* 0x000fc60000000800 */
[----:B------:R-:W-:-:S05]  /*0250*/  IADD3 R6, -R9, RZ, RZ ;  /* 0x000000ff09067210 */ /* 0x000fca0007ffe1ff */
[----:B------:R-:W-:Y:S01]  /*0260*/  IMAD R7, R6, UR8, R7 ;  /* 0x0000000806077c24 */ /* 0x000fe2000f8e0207 */
[----:B------:R-:W-:-:S03]  /*0270*/  ULDC.64 UR8, c[0x0][0x358] ;  /* 0x0000d60000087ab9 */ /* 0x000fc60000000a00 */
[C---:B------:R-:W-:Y:S02]  /*0280*/  IMAD R5, R7.reuse, UR7, R5 ;  /* 0x0000000707057c24 */ /* 0x040fe4000f8e0205 */
        /* <DEDUP_REMOVED lines=11> */
[----:B------:R-:W-:Y:S01]  /*0340*/  IMAD R9, R8, UR7, R9 ;  /* 0x0000000708097c24 */ /* 0x000fe2000f8e0209 */
[----:B------:R-:W-:-:S03]  /*0350*/  ULDC UR7, c[0x0][0x368] ;  /* 0x0000da0000077ab9 */ /* 0x000fc60000000800 */
[C---:B------:R-:W-:Y:S02]  /*0360*/  IMAD R5, R9.reuse, UR8, R5 ;  /* 0x0000000809057c24 */ /* 0x040fe4000f8e0205 */
        /* <DEDUP_REMOVED lines=283> */
[----:B------:R-:W-:Y:S01]  /*1520*/  ISETP.NE.AND P0, PT, R10, 0x18, PT ;  /* 0x000000180a00780c */ /* 0x000fe20003f05270 */
[----:B------:R-:W-:Y:S01]  /*1530*/  HFMA2.MMA R6, -RZ, RZ, 0, 0 ;  /* 0x00000000ff067435 */ /* 0x000fe200000001ff */
[----:B------:R-:W-:Y:S01]  /*1540*/  ULDC.64 UR8, c[0x0][0x330] ;  /* 0x0000cc0000087ab9 */ /* 0x000fe20000000a00 */
[----:B------:R-:W-:-:S08]  /*1550*/  ULDC UR7, c[0x0][0x338] ;  /* 0x0000ce0000077ab9 */ /* 0x000fd00000000800 */
[----:B------:R-:W-:Y:S02]  /*1560*/  IMAD.HI.U32 R10, R7, UR9, R6 ;  /* 0x00000009070a7c27 */ /* 0x000fe4000f8e0006 */
[----:B------:R-:W0:Y:S03]  /*1570*/  @P0 LDC.64 R12, c[0x0][0x340] ;  /* 0x0000d000ff0c0b82 */ /* 0x000e260000000a00 */
[----:B------:R-:W-:Y:S01]  /*1580*/  SHF.R.U32.HI R11, RZ, UR7, R10 ;  /* 0x00000007ff0b7c19 */ /* 0x000fe2000801160a */
[----:B------:R-:W-:Y:S01]  /*1590*/  ULDC UR7, c[0x0][0x45c] ;  /* 0x0001170000077ab9 */ /* 0x000fe20000000800 */
[----:B------:R-:W-:Y:S02]  /*15a0*/  @P0 MOV R10, RZ ;  /* 0x000000ff000a0202 */ /* 0x000fe40000000f00 */
[----:B------:R-:W-:Y:S01]  /*15b0*/  IADD3 R6, -R11, RZ, RZ ;  /* 0x000000ff0b067210 */ /* 0x000fe20007ffe1ff */
[----:B------:R-:W1:Y:S04]  /*15c0*/  @P0 LDC R15, c[0x0][0x33c] ;  /* 0x0000cf00ff0f0b82 */ /* 0x000e680000000800 */
[----:B------:R-:W-:Y:S01]  /*15d0*/  IMAD R7, R6, UR8, R7 ;  /* 0x0000000806077c24 */ /* 0x000fe2000f8e0207 */
[----:B------:R-:W-:-:S03]  /*15e0*/  ULDC.64 UR8, c[0x0][0x460] ;  /* 0x0001180000087ab9 */ /* 0x000fc60000000a00 */
[----:B------:R-:W2:Y:S01]  /*15f0*/  @P0 LDC.64 R8, c[0x0][0x468] ;  /* 0x00011a00ff080b82 */ /* 0x000ea20000000a00 */
[C---:B------:R-:W-:Y:S02]  /*1600*/  IMAD R5, R7.reuse, UR7, R5 ;  /* 0x0000000707057c24 */ /* 0x040fe4000f8e0205 */
[C---:B------:R-:W-:Y:S02]  /*1610*/  IMAD R0, R7.reuse, UR8, R0 ;  /* 0x0000000807007c24 */ /* 0x040fe4000f8e0200 */
[----:B------:R-:W-:-:S03]  /*1620*/  IMAD R2, R7, UR9, R2 ;  /* 0x0000000907027c24 */ /* 0x000fc6000f8e0202 */
[----:B------:R-:W3:Y:S01]  /*1630*/  @P0 LDC R14, c[0x0][0x470] ;  /* 0x00011c00ff0e0b82 */ /* 0x000ee20000000800 */
[----:B0-----:R-:W-:-:S05]  /*1640*/  @P0 IMAD.HI.U32 R4, R11, R12, R10 ;  /* 0x0000000c0b040227 */ /* 0x001fca00078e000a */
[----:B------:R-:W-:-:S04]  /*1650*/  @P0 SHF.R.U32.HI R4, RZ, R13, R4 ;  /* 0x0000000dff040219 */ /* 0x000fc80000011604 */
[----:B------:R-:W-:-:S05]  /*1660*/  @P0 IADD3 R10, -R4, RZ, RZ ;  /* 0x000000ff040a0210 */ /* 0x000fca0007ffe1ff */
[----:B-1----:R-:W-:-:S04]  /*1670*/  @P0 IMAD R11, R10, R15, R11 ;  /* 0x0000000f0a0b0224 */ /* 0x002fc800078e020b */
[C---:B--2---:R-:W-:Y:S02]  /*1680*/  @P0 IMAD R5, R11.reuse, R8, R5 ;  /* 0x000000080b050224 */ /* 0x044fe400078e0205 */
[C---:B------:R-:W-:Y:S02]  /*1690*/  @P0 IMAD R0, R11.reuse, R9, R0 ;  /* 0x000000090b000224 */ /* 0x040fe400078e0200 */
[----:B---3--:R-:W-:-:S07]  /*16a0*/  @P0 IMAD R2, R11, R14, R2 ;  /* 0x0000000e0b020224 */ /* 0x008fce00078e0202 */
.L_x_1414:
[----:B------:R-:W-:Y:S01]  /*16b0*/  ULDC.64 UR10, c[0x0][0x488] ;  /* 0x00012200000a7ab9 */ /* 0x000fe20000000a00 */
[----:B------:R-:W-:Y:S01]  /*16c0*/  ULDC.64 UR8, c[0x0][0x480] ;  /* 0x0001200000087ab9 */ /* 0x000fe20000000a00 */
[----:B------:R-:W-:Y:S02]  /*16d0*/  IADD3 R8, P1, R2, UR10, RZ ;  /* 0x0000000a02087c10 */ /* 0x000fe4000ff3e0ff */
[----:B------:R-:W-:Y:S02]  /*16e0*/  IADD3 R6, P0, R0, UR8, RZ ;  /* 0x0000000800067c10 */ /* 0x000fe4000ff1e0ff */
[----:B------:R-:W-:Y:S02]  /*16f0*/  IADD3.X R9, RZ, UR11, RZ, P1, !PT ;  /* 0x0000000bff097c10 */ /* 0x000fe40008ffe4ff */
[----:B------:R-:W-:Y:S01]  /*1700*/  IADD3.X R7, RZ, UR9, RZ, P0, !PT ;  /* 0x00000009ff077c10 */ /* 0x000fe200087fe4ff */
[----:B------:R-:W-:Y:S02]  /*1710*/  ULDC.64 UR8, c[0x0][0x478] ;  /* 0x00011e0000087ab9 */ /* 0x000fe40000000a00 */
[----:B------:R-:W2:Y:S04]  /*1720*/  LDG.E.U8 R8, desc[UR4][R8.64] ;  /* 0x0000000408087981 */ /* 0x000ea8000c1e1100 */
[----:B------:R-:W3:Y:S01]  /*1730*/  LDG.E.U8 R6, desc[UR4][R6.64] ;  /* 0x0000000406067981 */ /* 0x000ee2000c1e1100 */
[----:B------:R-:W-:-:S02]  /*1740*/  IADD3 R4, P1, R5, UR8, RZ ;  /* 0x0000000805047c10 */ /* 0x000fc4000ff3e0ff */
[----:B------:R-:W-:Y:S02]  /*1750*/  IADD3 R3, R3, 0x80, RZ ;  /* 0x0000008003037810 */ /* 0x000fe40007ffe0ff */
[----:B------:R-:W-:Y:S02]  /*1760*/  IADD3.X R5, RZ, UR9, RZ, P1, !PT ;  /* 0x00000009ff057c10 */ /* 0x000fe40008ffe4ff */
[----:B--2---:R-:W-:-:S04]  /*1770*/  ISETP.NE.AND P0, PT, R8, RZ, PT ;  /* 0x000000ff0800720c */ /* 0x004fc80003f05270 */
[----:B---3--:R-:W-:-:S04]  /*1780*/  ISETP.NE.XOR P0, PT, R6, RZ, P0 ;  /* 0x000000ff0600720c */ /* 0x008fc80000705a70 */
[----:B------:R-:W-:-:S05]  /*1790*/  SEL R11, RZ, 0x1, !P0 ;  /* 0x00000001ff0b7807 */ /* 0x000fca0004000000 */
[----:B------:R0:W-:Y:S04]  /*17a0*/  STG.E.U8 desc[UR4][R4.64], R11 ;  /* 0x0000000b04007986 */ /* 0x0001e8000c101104 */
.L_x_1413:
[----:B------:R-:W-:Y:S05]  /*17b0*/  BSYNC B0 ;  /* 0x0000000000007941 */ /* 0x000fea0003800000 */
.L_x_1412:
[----:B------:R-:W-:Y:S01]  /*17c0*/  ISETP.GE.AND P0, PT, R3, UR6, PT ;  /* 0x0000000603007c0c */ /* 0x000fe2000bf06270 */
[----:B------:R-:W-:-:S12]  /*17d0*/  BSSY B0, `(.L_x_1415) ;  /* 0x00002e6000007945 */ /* 0x000fd80003800000 */
[----:B------:R-:W-:Y:S05]  /*17e0*/  @P0 BRA `(.L_x_1416) ;  /* 0x0000002c00900947 */ /* 0x000fea0003800000 */
[----:B0-----:R-:W0:Y:S01]  /*17f0*/  LDC R4, c[0x0][0x218] ;  /* 0x00008600ff047b82 */ /* 0x001e220000000800 */
[----:B------:R-:W-:Y:S01]  /*1800*/  HFMA2.MMA R2, -RZ, RZ, 0, 0 ;  /* 0x00000000ff027435 */ /* 0x000fe200000001ff */
[----:B------:R-:W-:Y:S01]  /*1810*/  MOV R0, RZ ;  /* 0x000000ff00007202 */ /* 0x000fe20000000f00 */
[----:B------:R-:W-:Y:S01]  /*1820*/  HFMA2.MMA R5, -RZ, RZ, 0, 0 ;  /* 0x00000000ff057435 */ /* 0x000fe200000001ff */
[----:B0-----:R-:W-:-:S13]  /*1830*/  ISETP.NE.AND P0, PT, R4, RZ, PT ;  /* 0x000000ff0400720c */ /* 0x001fda0003f05270 */
[----:B------:R-:W-:Y:S05]  /*1840*/  @!P0 BRA `(.L_x_1417) ;  /* 0x00000014006c8947 */ /* 0x000fea0003800000 */
        /* <DEDUP_REMOVED lines=347> */
.L_x_1417:
        /* <DEDUP_REMOVED lines=14> */
[----:B------:R-:W-:Y:S02]  /*2ee0*/  SEL R11, RZ, 0x1, !P0 ;  /* 0x00000001ff0b7807 */ /* 0x000fe40004000000 */
[----:B------:R-:W-:-:S03]  /*2ef0*/  ISETP.GE.AND P0, PT, R3, UR6, PT ;  /* 0x0000000603007c0c */ /* 0x000fc6000bf06270 */
[----:B------:R1:W-:Y:S10]  /*2f00*/  STG.E.U8 desc[UR4][R4.64], R11 ;  /* 0x0000000b04007986 */ /* 0x0003f4000c101104 */
[----:B------:R-:W-:Y:S05]  /*2f10*/  @P0 BRA `(.L_x_1416) ;  /* 0x0000001400c40947 */ /* 0x000fea0003800000 */
[----:B-1----:R-:W0:Y:S01]  /*2f20*/  LDC R4, c[0x0][0x218] ;  /* 0x00008600ff047b82 */ /* 0x002e220000000800 */
        /* <DEDUP_REMOVED lines=352> */
.L_x_1418:
        /* <DEDUP_REMOVED lines=16> */
.L_x_1416:
[----:B------:R-:W-:Y:S05]  /*4630*/  BSYNC B0 ;  /* 0x0000000000007941 */ /* 0x000fea0003800000 */
.L_x_1415:
[----:B------:R-:W-:-:S13]  /*4640*/  ISETP.GE.AND P0, PT, R3, UR6, PT ;  /* 0x0000000603007c0c */ /* 0x000fda000bf06270 */
[----:B------:R-:W-:Y:S05]  /*4650*/  @P0 EXIT ;  /* 0x000000000000094d */ /* 0x000fea0003800000 */
[----:B012---:R-:W0:Y:S01]  /*4660*/  LDC R4, c[0x0][0x218] ;  /* 0x00008600ff047b82 */ /* 0x007e220000000800 */
        /* <DEDUP_REMOVED lines=9> */
[----:B------:R-:W-:Y:S01]  /*4700*/  IMAD.HI.U32 R6, R3, UR6, R2 ;  /* 0x0000000603067c27 */ /* 0x000fe2000f8e0002 */
[----:B------:R-:W-:-:S04]  /*4710*/  ULDC UR6, c[0x0][0x21c] ;  /* 0x0000870000067ab9 */ /* 0x000fc80000000800 */
[----:B------:R-:W-:-:S04]  /*4720*/  SHF.R.U32.HI R7, RZ, UR7, R6 ;  /* 0x00000007ff077c19 */ /* 0x000fc80008011606 */
[----:B------:R-:W-:-:S05]  /*4730*/  IADD3 R2, -R7, RZ, RZ ;  /* 0x000000ff07027210 */ /* 0x000fca0007ffe1ff */
[----:B------:R-:W-:Y:S01]  /*4740*/  IMAD R2, R2, UR6, R3 ;  /* 0x0000000602027c24 */ /* 0x000fe2000f8e0203 */
[----:B------:R-:W-:-:S03]  /*4750*/  ULDC.64 UR6, c[0x0][0x348] ;  /* 0x0000d20000067ab9 */ /* 0x000fc60000000a00 */
        /* <DEDUP_REMOVED lines=22> */
[----:B------:R-:W-:Y:S01]  /*48c0*/  IMAD.HI.U32 R6, R9, UR6, R8 ;  /* 0x0000000609067c27 */ /* 0x000fe2000f8e0008 */
[----:B------:R-:W-:-:S04]  /*48d0*/  ULDC UR6, c[0x0][0x234] ;  /* 0x00008d0000067ab9 */ /* 0x000fc80000000800 */
[----:B------:R-:W-:-:S04]  /*48e0*/  SHF.R.U32.HI R7, RZ, UR7, R6 ;  /* 0x00000007ff077c19 */ /* 0x000fc80008011606 */
        /* <DEDUP_REMOVED lines=312> */
.L_x_1419:
        /* <DEDUP_REMOVED lines=9> */
[----:B------:R-:W-:-:S04]  /*5d00*/  IADD3 R4, P1, R5, UR6, RZ ;  /* 0x0000000605047c10 */ /* 0x000fc8000ff3e0ff */
[----:B------:R-:W-:Y:S02]  /*5d10*/  IADD3.X R5, RZ, UR7, RZ, P1, !PT ;  /* 0x00000007ff057c10 */ /* 0x000fe40008ffe4ff */
[----:B--2---:R-:W-:-:S04]  /*5d20*/  ISETP.NE.AND P0, PT, R6, RZ, PT ;  /* 0x000000ff0600720c */ /* 0x004fc80003f05270 */
[----:B---3--:R-:W-:-:S04]  /*5d30*/  ISETP.NE.XOR P0, PT, R2, RZ, P0 ;  /* 0x000000ff0200720c */ /* 0x008fc80000705a70 */
[----:B------:R-:W-:-:S05]  /*5d40*/  SEL R9, RZ, 0x1, !P0 ;  /* 0x00000001ff097807 */ /* 0x000fca0004000000 */
[----:B------:R-:W-:Y:S01]  /*5d50*/  STG.E.U8 desc[UR4][R4.64], R9 ;  /* 0x0000000904007986 */ /* 0x000fe2000c101104 */
[----:B------:R-:W-:Y:S05]  /*5d60*/  EXIT ;  /* 0x000000000000794d */ /* 0x000fea0003800000 */
.L_x_1420:
        /* <DEDUP_REMOVED lines=9> */
.L_x_26129:


//--------------------- .text._ZN2at6native27unrolled_elementwise_kernelINS0_13BinaryFunctorIbbbNS0_17BitwiseXorFunctorIbEEEESt5arrayIPcLm3EELi4E23TrivialOffsetCalculatorILi2EjES9_ILi1EjENS0_6memory15LoadWithoutCastENSC_16StoreWithoutCastEEEviT_T0_T2_T3_T4_T5_ --------------------------
	.section	.text._ZN2at6native27unrolled_elementwise_kernelINS0_13BinaryFunctorIbbbNS0_17BitwiseXorFunctorIbEEEESt5arrayIPcLm3EELi4E23TrivialOffsetCalculatorILi2EjES9_ILi1EjENS0_6memory15LoadWithoutCastENSC_16StoreWithoutCastEEEviT_T0_T2_T3_T4_T5_,"ax",@progbits
	.align	128
        .global         _ZN2at6native27unrolled_elementwise_kernelINS0_13BinaryFunctorIbbbNS0_17BitwiseXorFunctorIbEEEESt5arrayIPcLm3EELi4E23TrivialOffsetCalculatorILi2EjES9_ILi1EjENS0_6memory15LoadWithoutCastENSC_16StoreWithoutCastEEEviT_T0_T2_T3_T4_T5_
        .type           _ZN2at6native27unrolled_elementwise_kernelINS0_13BinaryFunctorIbbbNS0_17BitwiseXorFunctorIbEEEESt5arrayIPcLm3EELi4E23TrivialOffsetCalculatorILi2EjES9_ILi1EjENS0_6memory15LoadWithoutCastENSC_16StoreWithoutCastEEEviT_T0_T2_T3_T4_T5_,@function
        .size           _ZN2at6native27unrolled_elementwise_kernelINS0_13BinaryFunctorIbbbNS0_17BitwiseXorFunctorIbEEEESt5arrayIPcLm3EELi4E23TrivialOffsetCalculatorILi2EjES9_ILi1EjENS0_6memory15LoadWithoutCastENSC_16StoreWithoutCastEEEviT_T0_T2_T3_T4_T5_,(.L_x_26130 - _ZN2at6native27unrolled_elementwise_kernelINS0_13BinaryFunctorIbbbNS0_17BitwiseXorFunctorIbEEEESt5arrayIPcLm3EELi4E23TrivialOffsetCalculatorILi2EjES9_ILi1EjENS0_6memory15LoadWithoutCastENSC_16StoreWithoutCastEEEviT_T0_T2_T3_T4_T5_)
        .other          _ZN2at6native27unrolled_elementwise_kernelINS0_13BinaryFunctorIbbbNS0_17BitwiseXorFunctorIbEEEESt5arrayIPcLm3EELi4E23TrivialOffsetCalculatorILi2EjES9_ILi1EjENS0_6memory15LoadWithoutCastENSC_16StoreWithoutCastEEEviT_T0_T2_T3_T4_T5_,@"STO_CUDA_ENTRY STV_DEFAULT"
_ZN2at6native27unrolled_elementwise_kernelINS0_13BinaryFunctorIbbbNS0_17BitwiseXorFunctorIbEEEESt5arrayIPcLm3EELi4E23TrivialOffsetCalculatorILi2EjES9_ILi1EjENS0_6memory15LoadWithoutCastENSC_16StoreWithoutCastEEEviT_T0_T2_T3_T4_T5_:
.text._ZN2at6native27unrolled_elementwise_kernelINS0_13BinaryFunctorIbbbNS0_17BitwiseXorFunctorIbEEEESt5arrayIPcLm3EELi4E23TrivialOffsetCalculatorILi2EjES9_ILi1EjENS0_6memory15LoadWithoutCastENSC_16StoreWithoutCastEEEviT_T0_T2_T3_T4_T5_:
        /* <DEDUP_REMOVED lines=11> */
[C---:B------:R-:W-:Y:S02]  /*00b0*/  ISETP.GE.AND P2, PT, R17.reuse, R12, PT ;  /* 0x0000000c1100720c */ /* 0x040fe40003f46270 */
[----:B------:R-:W1:Y:S11]  /*00c0*/  @!P1 LDC.64 R10, c[0x0][0x228] ;  /* 0x00008a00ff0a9b82 */ /* 0x000e760000000a00 */
[----:B------:R-:W-:Y:S01]  /*00d0*/  @!P2 IMAD R25, R0, 0x200, R17 ;  /* 0x000002000019a824 */ /* 0x000fe200078e0211 */
[----:B------:R-:W2:Y:S01]  /*00e0*/  @!P2 LDC.64 R18, c[0x0][0x220] ;  /* 0x00008800ff12ab82 */ /* 0x000ea20000000a00 */
[----:B------:R-:W-:Y:S01]  /*00f0*/  @!P2 VIADD R17, R17, 0x80 ;  /* 0x000000801111a836 */ /* 0x000fe20000000000 */
[----:B0-----:R-:W-:-:S04]  /*0100*/  @!P1 IADD3 R20, P0, R23, R8, RZ ;  /* 0x0000000817149210 */ /* 0x001fc80007f1e0ff */
[----:B------:R-:W-:Y:S02]  /*0110*/  ISETP.GE.AND P3, PT, R17, R12, PT ;  /* 0x0000000c1100720c */ /* 0x000fe40003f66270 */
[----:B------:R-:W0:Y:S01]  /*0120*/  @!P2 LDC.64 R2, c[0x0][0x228] ;  /* 0x00008a00ff02ab82 */ /* 0x000e220000000a00 */
[----:B------:R-:W-:Y:S01]  /*0130*/  @!P1 IMAD.X R21, RZ, RZ, R9, P0 ;  /* 0x000000ffff159224 */ /* 0x000fe200000e0609 */
[----:B-1----:R-:W-:-:S04]  /*0140*/  @!P1 IADD3 R22, P4, R23, R10, RZ ;  /* 0x0000000a17169210 */ /* 0x002fc80007f9e0ff */
[----:B------:R1:W3:Y:S01]  /*0150*/  @!P1 LDG.E.U8 R13, desc[UR4][R20.64] ;  /* 0x00000004140d9981 */ /* 0x0002e2000c1e1100 */
[----:B------:R-:W-:-:S04]  /*0160*/  @!P1 IMAD.X R23, RZ, RZ, R11, P4 ;  /* 0x000000ffff179224 */ /* 0x000fc800020e060b */
[----:B------:R-:W4:Y:S01]  /*0170*/  @!P3 LDC.64 R4, c[0x0][0x220] ;  /* 0x00008800ff04bb82 */ /* 0x000f220000000a00 */
[----:B------:R-:W-:Y:S01]  /*0180*/  @!P3 IMAD R27, R0, 0x200, R17 ;  /* 0x00000200001bb824 */ /* 0x000fe200078e0211 */
[----:B------:R-:W3:Y:S01]  /*0190*/  @!P1 LDG.E.U8 R14, desc[UR4][R22.64] ;  /* 0x00000004160e9981 */ /* 0x000ee2000c1e1100 */
[----:B------:R-:W-:Y:S01]  /*01a0*/  @!P3 VIADD R17, R17, 0x80 ;  /* 0x000000801111b836 */ /* 0x000fe20000000000 */
[----:B--2---:R-:W-:-:S04]  /*01b0*/  @!P2 IADD3 R18, P5, R25, R18, RZ ;  /* 0x000000121912a210 */ /* 0x004fc80007fbe0ff */
[----:B------:R-:W2:Y:S01]  /*01c0*/  @!P3 LDC.64 R6, c[0x0][0x228] ;  /* 0x00008a00ff06bb82 */ /* 0x000ea20000000a00 */
[----:B------:R-:W-:Y:S01]  /*01d0*/  ISETP.GE.AND P0, PT, R17, R12, PT ;  /* 0x0000000c1100720c */ /* 0x000fe20003f06270 */
[----:B------:R-:W-:Y:S01]  /*01e0*/  @!P2 IMAD.X R19, RZ, RZ, R19, P5 ;  /* 0x000000ffff13a224 */ /* 0x000fe200028e0613 */
[----:B0-----:R-:W-:-:S04]  /*01f0*/  @!P2 IADD3 R2, P4, R25, R2, RZ ;  /* 0x000000021902a210 */ /* 0x001fc80007f9e0ff */
[----:B------:R0:W3:Y:S01]  /*0200*/  @!P2 LDG.E.U8 R16, desc[UR4][R18.64] ;  /* 0x000000041210a981 */ /* 0x0000e2000c1e1100 */
[----:B------:R-:W-:-:S06]  /*0210*/  @!P2 IMAD.X R3, RZ, RZ, R3, P4 ;  /* 0x000000ffff03a224 */ /* 0x000fcc00020e0603 */
[----:B------:R-:W0:Y:S01]  /*0220*/  @!P0 LDC.64 R8, c[0x0][0x220] ;  /* 0x00008800ff088b82 */ /* 0x000e220000000a00 */
[----:B------:R-:W3:Y:S01]  /*0230*/  @!P2 LDG.E.U8 R2, desc[UR4][R2.64] ;  /* 0x000000040202a981 */ /* 0x000ee2000c1e1100 */
[C---:B----4-:R-:W-:Y:S02]  /*0240*/  @!P3 IADD3 R4, P5, R27.reuse, R4, RZ ;  /* 0x000000041b04b210 */ /* 0x050fe40007fbe0ff */
[----:B--2---:R-:W-:-:S03]  /*0250*/  @!P3 IADD3 R6, P6, R27, R6, RZ ;  /* 0x000000061b06b210 */ /* 0x004fc60007fde0ff */
[----:B------:R-:W-:Y:S01]  /*0260*/  @!P3 IMAD.X R5, RZ, RZ, R5, P5 ;  /* 0x000000ffff05b224 */ /* 0x000fe200028e0605 */
[----:B------:R-:W2:Y:S01]  /*0270*/  @!P0 LDC.64 R10, c[0x0][0x228] ;  /* 0x00008a00ff0a8b82 */ /* 0x000ea20000000a00 */
[----:B------:R-:W-:-:S03]  /*0280*/  @!P3 IMAD.X R7, RZ, RZ, R7, P6 ;  /* 0x000000ffff07b224 */ /* 0x000fc600030e0607 */
[----:B------:R-:W4:Y:S04]  /*0290*/  @!P3 LDG.E.U8 R4, desc[UR4][R4.64] ;  /* 0x000000040404b981 */ /* 0x000f28000c1e1100 */
[----:B------:R2:W4:Y:S01]  /*02a0*/  @!P3 LDG.E.U8 R6, desc[UR4][R6.64] ;  /* 0x000000040606b981 */ /* 0x000522000c1e1100 */
[----:B-1----:R-:W-:-:S05]  /*02b0*/  @!P0 IMAD R21, R0, 0x200, R17 ;  /* 0x0000020000158824 */ /* 0x002fca00078e0211 */
[----:B0-----:R-:W-:-:S05]  /*02c0*/  @!P0 IADD3 R18, P4, R21, R8, RZ ;  /* 0x0000000815128210 */ /* 0x001fca0007f9e0ff */
[----:B------:R-:W-:Y:S02]  /*02d0*/  @!P0 IMAD.X R19, RZ, RZ, R9, P4 ;  /* 0x000000ffff138224 */ /* 0x000fe400020e0609 */
[----:B------:R-:W0:Y:S01]  /*02e0*/  @!P1 LDC.64 R8, c[0x0][0x218] ;  /* 0x00008600ff089b82 */ /* 0x000e220000000a00 */
[----:B--2---:R-:W-:Y:S02]  /*02f0*/  @!P0 IADD3 R20, P5, R21, R10, RZ ;  /* 0x0000000a15148210 */ /* 0x004fe40007fbe0ff */
[----:B------:R-:W-:Y:S01]  /*0300*/  PRMT R7, RZ, 0x7610, R7 ;  /* 0x00007610ff077816 */ /* 0x000fe20000000007 */
[----:B------:R-:W-:Y:S01]  /*0310*/  VIADD R17, R15, 0x80 ;  /* 0x000000800f117836 */ /* 0x000fe20000000000 */
[----:B------:R1:W5:Y:S01]  /*0320*/  @!P0 LDG.E.U8 R10, desc[UR4][R18.64] ;  /* 0x00000004120a8981 */ /* 0x000362000c1e1100 */
[----:B------:R-:W-:Y:S02]  /*0330*/  @!P0 IMAD.X R21, RZ, RZ, R11, P5 ;  /* 0x000000ffff158224 */ /* 0x000fe400028e060b */
[----:B------:R-:W-:-:S02]  /*0340*/  IMAD.MOV.U32 R3, RZ, RZ, R15 ;  /* 0x000000ffff037224 */ /* 0x000fc400078e000f */
[----:B------:R-:W-:Y:S01]  /*0350*/  @!P1 IMAD.MOV.U32 R3, RZ, RZ, R17 ;  /* 0x000000ffff039224 */ /* 0x000fe200078e0011 */
[----:B------:R1:W5:Y:S01]  /*0360*/  @!P0 LDG.E.U8 R11, desc[UR4][R20.64] ;  /* 0x00000004140b8981 */ /* 0x000362000c1e1100 */
[----:B------:R-:W-:Y:S01]  /*0370*/  PRMT R5, RZ, 0x7610, R5 ;  /* 0x00007610ff057816 */ /* 0x000fe20000000005 */
[----:B------:R-:W-:Y:S01]  /*0380*/  BSSY B0, `(.L_x_1421) ;  /* 0x0000026000007945 */ /* 0x000fe20003800000 */
[----:B---3--:R-:W-:Y:S01]  /*0390*/  @!P1 ISETP.NE.AND P5, PT, R13, RZ, PT ;  /* 0x000000ff0d00920c */ /* 0x008fe20003fa5270 */
[----:B------:R-:W-:-:S03]  /*03a0*/  @!P1 IMAD R13, R0, 0x200, R15 ;  /* 0x00000200000d9824 */ /* 0x000fc600078e020f */
[----:B------:R-:W-:Y:S02]  /*03b0*/  @!P1 SEL R7, RZ, 0x1, !P5 ;  /* 0x00000001ff079807 */ /* 0x000fe40006800000 */
[----:B------:R-:W-:Y:S02]  /*03c0*/  @!P1 ISETP.NE.AND P4, PT, R14, RZ, PT ;  /* 0x000000ff0e00920c */ /* 0x000fe40003f85270 */
[----:B------:R-:W-:Y:S02]  /*03d0*/  PRMT R14, RZ, 0x7610, R14 ;  /* 0x00007610ff0e7816 */ /* 0x000fe4000000000e */
[----:B0-----:R-:W-:Y:S02]  /*03e0*/  @!P1 IADD3 R8, P5, R13, R8, RZ ;  /* 0x000000080d089210 */ /* 0x001fe40007fbe0ff */
[----:B------:R-:W-:-:S03]  /*03f0*/  @!P1 SEL R14, RZ, 0x1, !P4 ;  /* 0x00000001ff0e9807 */ /* 0x000fc60006000000 */
[----:B------:R-:W-:Y:S01]  /*0400*/  @!P1 IMAD.X R9, RZ, RZ, R9, P5 ;  /* 0x000000ffff099224 */ /* 0x000fe200028e0609 */
[----:B------:R-:W-:Y:S02]  /*0410*/  LOP3.LUT R7, R7, R14, RZ, 0x3c, !PT ;  /* 0x0000000e07077212 */ /* 0x000fe400078e3cff */
[----:B------:R-:W-:-:S03]  /*0420*/  @!P2 ISETP.NE.AND P6, PT, R16, RZ, PT ;  /* 0x000000ff1000a20c */ /* 0x000fc60003fc5270 */
[----:B------:R1:W-:Y:S01]  /*0430*/  @!P1 STG.E.U8 desc[UR4][R8.64], R7 ;  /* 0x0000000708009986 */ /* 0x0003e2000c101104 */
[----:B------:R-:W-:Y:S02]  /*0440*/  @!P2 SEL R5, RZ, 0x1, !P6 ;  /* 0x00000001ff05a807 */ /* 0x000fe40007000000 */
[----:B------:R-:W-:Y:S02]  /*0450*/  @!P2 ISETP.NE.AND P4, PT, R2, RZ, PT ;  /* 0x000000ff0200a20c */ /* 0x000fe40003f85270 */
[----:B------:R-:W-:Y:S02]  /*0460*/  PRMT R2, RZ, 0x7610, R2 ;  /* 0x00007610ff027816 */ /* 0x000fe40000000002 */
[----:B------:R-:W-:Y:S02]  /*0470*/  @!P2 SEL R2, RZ, 0x1, !P4 ;  /* 0x00000001ff02a807 */ /* 0x000fe40006000000 */
[----:B------:R-:W-:Y:S02]  /*0480*/  ISETP.GE.AND P2, PT, R3, R12, PT ;  /* 0x0000000c0300720c */ /* 0x000fe40003f46270 */
[----:B------:R-:W-:-:S02]  /*0490*/  PRMT R13, RZ, 0x7610, R13 ;  /* 0x00007610ff0d7816 */ /* 0x000fc4000000000d */
[----:B----4-:R-:W-:Y:S02]  /*04a0*/  @!P3 ISETP.NE.AND P6, PT, R4, RZ, PT ;  /* 0x000000ff0400b20c */ /* 0x010fe40003fc5270 */
[----:B------:R-:W-:Y:S02]  /*04b0*/  @!P3 ISETP.NE.AND P5, PT, R6, RZ, PT ;  /* 0x000000ff0600b20c */ /* 0x000fe40003fa5270 */
[----:B------:R-:W-:Y:S02]  /*04c0*/  PRMT R4, RZ, 0x7610, R4 ;  /* 0x00007610ff047816 */ /* 0x000fe40000000004 */
[----:B------:R-:W-:Y:S02]  /*04d0*/  @!P3 SEL R4, RZ, 0x1, !P6 ;  /* 0x00000001ff04b807 */ /* 0x000fe40007000000 */
[----:B------:R-:W-:Y:S02]  /*04e0*/  @!P3 SEL R13, RZ, 0x1, !P5 ;  /* 0x00000001ff0db807 */ /* 0x000fe40006800000 */
[----:B------:R-:W-:-:S02]  /*04f0*/  LOP3.LUT R15, R5, R2, RZ, 0x3c, !PT ;  /* 0x00000002050f7212 */ /* 0x000fc400078e3cff */
[----:B------:R-:W-:Y:S01]  /*0500*/  LOP3.LUT R13, R4, R13, RZ, 0x3c, !PT ;  /* 0x0000000d040d7212 */ /* 0x000fe200078e3cff */
[----:B-1----:R-:W-:Y:S06]  /*0510*/  @P2 BRA `(.L_x_1422) ;  /* 0x0000000000302947 */ /* 0x002fec0003800000 */
[----:B------:R-:W-:Y:S01]  /*0520*/  IMAD R4, R0, 0x200, R3 ;  /* 0x0000020000047824 */ /* 0x000fe200078e0203 */
[----:B------:R-:W-:Y:S01]  /*0530*/  ULDC.64 UR6, c[0x0][0x218] ;  /* 0x0000860000067ab9 */ /* 0x000fe20000000a00 */
[----:B------:R-:W-:-:S03]  /*0540*/  VIADD R3, R3, 0x80 ;  /* 0x0000008003037836 */ /* 0x000fc60000000000 */
[----:B------:R-:W-:Y:S02]  /*0550*/  IADD3 R4, P1, R4, UR6, RZ ;  /* 0x0000000604047c10 */ /* 0x000fe4000ff3e0ff */
[----:B------:R-:W-:-:S03]  /*0560*/  ISETP.GE.AND P2, PT, R3, R12, PT ;  /* 0x0000000c0300720c */ /* 0x000fc60003f46270 */
[----:B------:R-:W-:-:S05]  /*0570*/  IMAD.X R5, RZ, RZ, UR7, P1 ;  /* 0x00000007ff057e24 */ /* 0x000fca00088e06ff */
[----:B------:R0:W-:Y:S05]  /*0580*/  STG.E.U8 desc[UR4][R4.64], R15 ;  /* 0x0000000f04007986 */ /* 0x0001ea000c101104 */
[----:B------:R-:W-:Y:S02]  /*0590*/  @!P2 IMAD R6, R0, 0x200, R3 ;  /* 0x000002000006a824 */ /* 0x000fe400078e0203 */
[----:B------:R-:W-:-:S03]  /*05a0*/  @!P2 VIADD R3, R3, 0x80 ;  /* 0x000000800303a836 */ /* 0x000fc60000000000 */
[----:B------:R-:W-:-:S05]  /*05b0*/  @!P2 IADD3 R6, P3, R6, UR6, RZ ;  /* 0x000000060606ac10 */ /* 0x000fca000ff7e0ff */
[----:B------:R-:W-:-:S05]  /*05c0*/  @!P2 IMAD.X R7, RZ, RZ, UR7, P3 ;  /* 0x00000007ff07ae24 */ /* 0x000fca00098e06ff */
[----:B------:R0:W-:Y:S03]  /*05d0*/  @!P2 STG.E.U8 desc[UR4][R6.64], R13 ;  /* 0x0000000d0600a986 */ /* 0x0001e6000c101104 */
.L_x_1422:
[----:B------:R-:W-:Y:S05]  /*05e0*/  BSYNC B0 ;  /* 0x0000000000007941 */ /* 0x000fea0003800000 */
.L_x_1421:
[----:B------:R-:W-:Y:S02]  /*05f0*/  ISETP.GE.AND P3, PT, R3, R12, PT ;  /* 0x0000000c0300720c */ /* 0x000fe40003f66270 */
[----:B-----5:R-:W-:Y:S02]  /*0600*/  @!P0 ISETP.NE.AND P1, PT, R10, RZ, PT ;  /* 0x000000ff0a00820c */ /* 0x020fe40003f25270 */
[----:B------:R-:W-:Y:S02]  /*0610*/  @!P0 ISETP.NE.AND P2, PT, R11, RZ, PT ;  /* 0x000000ff0b00820c */ /* 0x000fe40003f45270 */
[----:B0-----:R-:W-:-:S07]  /*0620*/  PRMT R4, RZ, 0x7610, R4 ;  /* 0x00007610ff047816 */ /* 0x001fce0000000004 */
[----:B------:R-:W-:Y:S05]  /*0630*/  @P3 EXIT ;  /* 0x000000000000394d */ /* 0x000fea0003800000 */
[----:B------:R-:W-:Y:S01]  /*0640*/  IMAD R3, R0, 0x200, R3 ;  /* 0x0000020000037824 */ /* 0x000fe200078e0203 */
[----:B------:R-:W-:Y:S01]  /*0650*/  ULDC.64 UR6, c[0x0][0x218] ;  /* 0x0000860000067ab9 */ /* 0x000fe20000000a00 */
[----:B------:R-:W-:Y:S02]  /*0660*/  @!P0 SEL R4, RZ, 0x1, !P1 ;  /* 0x00000001ff048807 */ /* 0x000fe40004800000 */
[----:B------:R-:W-:Y:S02]  /*0670*/  PRMT R5, RZ, 0x7610, R5 ;  /* 0x00007610ff057816 */ /* 0x000fe40000000005 */
[----:B------:R-:W-:Y:S02]  /*0680*/  IADD3 R2, P1, R3, UR6, RZ ;  /* 0x0000000603027c10 */ /* 0x000fe4000ff3e0ff */
[----:B------:R-:W-:-:S03]  /*0690*/  @!P0 SEL R5, RZ, 0x1, !P2 ;  /* 0x00000001ff058807 */ /* 0x000fc60005000000 */
[----:B------:R-:W-:Y:S01]  /*06a0*/  IMAD.X R3, RZ, RZ, UR7, P1 ;  /* 0x00000007ff037e24 */ /* 0x000fe200088e06ff */
[----:B------:R-:W-:-:S05]  /*06b0*/  LOP3.LUT R5, R4, R5, RZ, 0x3c, !PT ;  /* 0x0000000504057212 */ /* 0x000fca00078e3cff */
[----:B------:R-:W-:Y:S01]  /*06c0*/  STG.E.U8 desc[UR4][R2.64], R5 ;  /* 0x0000000502007986 */ /* 0x000fe2000c101104 */
[----:B------:R-:W-:Y:S05]  /*06d0*/  EXIT ;  /* 0x000000000000794d */ /* 0x000fea0003800000 */
.L_x_1423:
        /* <DEDUP_REMOVED lines=10> */
.L_x_26130:


//--------------------- .text._ZN2at6native29vectorized_elementwise_kernelILi2ENS0_13BinaryFunctorIbbbNS0_17BitwiseXorFunctorIbEEEESt5arrayIPcLm3EEEEviT0_T1_ --------------------------
	.section	.text._ZN2at6native29vectorized_elementwise_kernelILi2ENS0_13BinaryFunctorIbbbNS0_17BitwiseXorFunctorIbEEEESt5arrayIPcLm3EEEEviT0_T1_,"ax",@progbits
	.align	128
        .global         _ZN2at6native29vectorized_elementwise_kernelILi2ENS0_13BinaryFunctorIbbbNS0_17BitwiseXorFunctorIbEEEESt5arrayIPcLm3EEEEviT0_T1_
        .type           _ZN2at6native29vectorized_elementwise_kernelILi2ENS0_13BinaryFunctorIbbbNS0_17BitwiseXorFunctorIbEEEESt5arrayIPcLm3EEEEviT0_T1_,@function
        .size           _ZN2at6native29vectorized_elementwise_kernelILi2ENS0_13BinaryFunctorIbbbNS0_17BitwiseXorFunctorIbEEEESt5arrayIPcLm3EEEEviT0_T1_,(.L_x_26131 - _ZN2at6native29vectorized_elementwise_kernelILi2ENS0_13BinaryFunctorIbbbNS0_17BitwiseXorFunctorIbEEEESt5arrayIPcLm3EEEEviT0_T1_)
        .other          _ZN2at6native29vectorized_elementwise_kernelILi2ENS0_13BinaryFunctorIbbbNS0_17BitwiseXorFunctorIbEEEESt5arrayIPcLm3EEEEviT0_T1_,@"STO_CUDA_ENTRY STV_DEFAULT"
_ZN2at6native29vectorized_elementwise_kernelILi2ENS0_13BinaryFunctorIbbbNS0_17BitwiseXorFunctorIbEEEESt5arrayIPcLm3EEEEviT0_T1_:
.text._ZN2at6native29vectorized_elementwise_kernelILi2ENS0_13BinaryFunctorIbbbNS0_17BitwiseXorFunctorIbEEEESt5arrayIPcLm3EEEEviT0_T1_:
[----:B------:R-:W-:Y:S08]  /*0000*/  LDC R1, c[0x0][0x28] ;  /* 0x00000a00ff017b82 */ /* 0x000ff00000000800 */
[----:B------:R-:W0:Y:S01]  /*0010*/  S2UR UR4, SR_CTAID.X ;  /* 0x00000000000479c3 */ /* 0x000e220000002500 */
[----:B------:R-:W-:-:S07]  /*0020*/  ULDC.64 UR10, c[0x0][0x208] ;  /* 0x00008200000a7ab9 */ /* 0x000fce0000000a00 */
[----:B------:R-:W1:Y:S01]  /*0030*/  LDC R0, c[0x0][0x210] ;  /* 0x00008400ff007b82 */ /* 0x000e620000000800 */
[----:B0-----:R-:W-:-:S06]  /*0040*/  USHF.L.U32 UR4, UR4, 0xa, URZ ;  /* 0x0000000a04047899 */ /* 0x001fcc000800063f */
[----:B-1----:R-:W-:-:S05]  /*0050*/  VIADD R0, R0, -UR4 ;  /* 0x8000000400007c36 */ /* 0x002fca0008000000 */
[----:B------:R-:W-:-:S13]  /*0060*/  ISETP.GE.U32.AND P0, PT, R0, 0x400, PT ;  /* 0x000004000000780c */ /* 0x000fda0003f06070 */
[----:B------:R-:W-:Y:S05]  /*0070*/  @!P0 BRA `(.L_x_1424) ;  /* 0x0000000400348947 */ /* 0x000fea0003800000 */
[----:B------:R-:W0:Y:S01]  /*0080*/  S2R R17, SR_TID.X ;  /* 0x0000000000117919 */ /* 0x000e220000002100 */
[----:B------:R-:W-:Y:S01]  /*0090*/  ULDC.64 UR6, c[0x0][0x228] ;  /* 0x00008a0000067ab9 */ /* 0x000fe20000000a00 */
[----:B------:R-:W-:Y:S02]  /*00a0*/  USHF.R.S32.HI UR5, URZ, 0x1f, UR4 ;  /* 0x0000001f3f057899 */ /* 0x000fe40008011404 */
[----:B------:R-:W-:Y:S01]  /*00b0*/  UIADD3 UR6, UP0, UR4, UR6, URZ ;  /* 0x0000000604067290 */ /* 0x000fe2000ff1e03f */
[----:B------:R-:W-:-:S03]  /*00c0*/  ULDC.64 UR8, c[0x0][0x220] ;  /* 0x0000880000087ab9 */ /* 0x000fc60000000a00 */
[----:B------:R-:W-:Y:S02]  /*00d0*/  UIADD3.X UR7, UR5, UR7, URZ, UP0, !UPT ;  /* 0x0000000705077290 */ /* 0x000fe400087fe43f */
[----:B------:R-:W-:Y:S01]  /*00e0*/  UIADD3 UR8, UP0, UR4, UR8, URZ ;  /* 0x0000000804087290 */ /* 0x000fe2000ff1e03f */
[----:B------:R-:W-:-:S03]  /*00f0*/  IMAD.U32 R2, RZ, RZ, UR6 ;  /* 0x00000006ff027e24 */ /* 0x000fc6000f8e00ff */
[----:B------:R-:W-:Y:S01]  /*0100*/  UIADD3.X UR5, UR5, UR9, URZ, UP0, !UPT ;  /* 0x0000000905057290 */ /* 0x000fe200087fe43f */
[----:B------:R-:W-:Y:S01]  /*0110*/  IMAD.U32 R3, RZ, RZ, UR7 ;  /* 0x00000007ff037e24 */ /* 0x000fe2000f8e00ff */
[----:B------:R-:W-:Y:S01]  /*0120*/  ULDC.64 UR6, c[0x0][0x218] ;  /* 0x0000860000067ab9 */ /* 0x000fe20000000a00 */
[----:B------:R-:W-:-:S03]  /*0130*/  IMAD.U32 R4, RZ, RZ, UR8 ;  /* 0x00000008ff047e24 */ /* 0x000fc6000f8e00ff */
[----:B------:R-:W-:Y:S02]  /*0140*/  IMAD.U32 R5, RZ, RZ, UR5 ;  /* 0x00000005ff057e24 */ /* 0x000fe4000f8e00ff */
[----:B0-----:R-:W-:-:S04]  /*0150*/  IMAD.WIDE.U32 R2, R17, 0x2, R2 ;  /* 0x0000000211027825 */ /* 0x001fc800078e0002 */
[----:B------:R-:W-:Y:S01]  /*0160*/  IMAD.WIDE.U32 R4, R17, 0x2, R4 ;  /* 0x0000000211047825 */ /* 0x000fe200078e0004 */
[----:B------:R-:W2:Y:S04]  /*0170*/  LDG.E.U16 R8, desc[UR10][R2.64] ;  /* 0x0000000a02087981 */ /* 0x000ea8000c1e1500 */
[----:B------:R-:W3:Y:S04]  /*0180*/  LDG.E.U16 R13, desc[UR10][R2.64+0x100] ;  /* 0x0001000a020d7981 */ /* 0x000ee8000c1e1500 */
[----:B------:R-:W4:Y:S04]  /*0190*/  LDG.E.U16 R9, desc[UR10][R4.64] ;  /* 0x0000000a04097981 */ /* 0x000f28000c1e1500 */
[----:B------:R-:W5:Y:S04]  /*01a0*/  LDG.E.U16 R10, desc[UR10][R4.64+0x100] ;  /* 0x0001000a040a7981 */ /* 0x000f68000c1e1500 */
[----:B------:R-:W5:Y:S04]  /*01b0*/  LDG.E.U16 R14, desc[UR10][R2.64+0x200] ;  /* 0x0002000a020e7981 */ /* 0x000f68000c1e1500 */
[----:B------:R0:W5:Y:S04]  /*01c0*/  LDG.E.U16 R15, desc[UR10][R2.64+0x300] ;  /* 0x0003000a020f7981 */ /* 0x000168000c1e1500 */
[----:B------:R-:W5:Y:S04]  /*01d0*/  LDG.E.U16 R11, desc[UR10][R4.64+0x200] ;  /* 0x0002000a040b7981 */ /* 0x000f68000c1e1500 */
[----:B------:R3:W5:Y:S01]  /*01e0*/  LDG.E.U16 R12, desc[UR10][R4.64+0x300] ;  /* 0x0003000a040c7981 */ /* 0x000762000c1e1500 */
[----:B------:R-:W-:-:S04]  /*01f0*/  UIADD3 UR5, UP0, UR4, UR6, URZ ;  /* 0x0000000604057290 */ /* 0x000fc8000ff1e03f */
[----:B------:R-:W-:Y:S02]  /*0200*/  UIADD3.X UR6, URZ, UR7, URZ, UP0, !UPT ;  /* 0x000000073f067290 */ /* 0x000fe400087fe43f */
[----:B------:R-:W-:-:S04]  /*0210*/  IMAD.U32 R6, RZ, RZ, UR5 ;  /* 0x00000005ff067e24 */ /* 0x000fc8000f8e00ff */
[----:B------:R-:W-:Y:S02]  /*0220*/  IMAD.U32 R7, RZ, RZ, UR6 ;  /* 0x00000006ff077e24 */ /* 0x000fe4000f8e00ff */
[----:B0-----:R-:W-:Y:S01]  /*0230*/  IMAD.WIDE R2, R17, 0x2, R6 ;  /* 0x0000000211027825 */ /* 0x001fe200078e0206 */
[----:B--2---:R-:W-:Y:S02]  /*0240*/  PRMT R0, R8, 0x7770, RZ ;  /* 0x0000777008007816 */ /* 0x004fe400000000ff */
[----:B---3--:R-:W-:Y:S02]  /*0250*/  PRMT R5, R13, 0x7770, RZ ;  /* 0x000077700d057816 */ /* 0x008fe400000000ff */
[----:B------:R-:W-:Y:S02]  /*0260*/  ISETP.NE.AND P5, PT, R0, RZ, PT ;  /* 0x000000ff0000720c */ /* 0x000fe40003fa5270 */
[----:B----4-:R-:W-:Y:S02]  /*0270*/  PRMT R0, R9, 0x7770, RZ ;  /* 0x0000777009007816 */ /* 0x010fe400000000ff */
[----:B------:R-:W-:-:S02]  /*0280*/  PRMT R4, R13, 0x7771, RZ ;  /* 0x000077710d047816 */ /* 0x000fc400000000ff */
[----:B------:R-:W-:Y:S02]  /*0290*/  PRMT R8, R8, 0x7771, RZ ;  /* 0x0000777108087816 */ /* 0x000fe400000000ff */
[----:B------:R-:W-:Y:S02]  /*02a0*/  ISETP.NE.AND P1, PT, R5, RZ, PT ;  /* 0x000000ff0500720c */ /* 0x000fe40003f25270 */
[----:B-----5:R-:W-:Y:S02]  /*02b0*/  PRMT R5, R10, 0x7770, RZ ;  /* 0x000077700a057816 */ /* 0x020fe400000000ff */
[----:B------:R-:W-:Y:S02]  /*02c0*/  ISETP.NE.XOR P5, PT, R0, RZ, P5 ;  /* 0x000000ff0000720c */ /* 0x000fe40002fa5a70 */
[----:B------:R-:W-:Y:S02]  /*02d0*/  ISETP.NE.AND P2, PT, R4, RZ, PT ;  /* 0x000000ff0400720c */ /* 0x000fe40003f45270 */
[----:B------:R-:W-:-:S02]  /*02e0*/  ISETP.NE.AND P0, PT, R8, RZ, PT ;  /* 0x000000ff0800720c */ /* 0x000fc40003f05270 */
[----:B------:R-:W-:Y:S02]  /*02f0*/  PRMT R0, R9, 0x7771, RZ ;  /* 0x0000777109007816 */ /* 0x000fe400000000ff */
[----:B------:R-:W-:Y:S02]  /*0300*/  PRMT R4, R10, 0x7771, RZ ;  /* 0x000077710a047816 */ /* 0x000fe400000000ff */
[----:B------:R-:W-:Y:S02]  /*0310*/  ISETP.NE.XOR P1, PT, R5, RZ, P1 ;  /* 0x000000ff0500720c */ /* 0x000fe40000f25a70 */
[----:B------:R-:W-:Y:S02]  /*0320*/  PRMT R5, R14, 0x7770, RZ ;  /* 0x000077700e057816 */ /* 0x000fe400000000ff */
[----:B------:R-:W-:Y:S02]  /*0330*/  ISETP.NE.XOR P0, PT, R0, RZ, P0 ;  /* 0x000000ff0000720c */ /* 0x000fe40000705a70 */
[----:B------:R-:W-:-:S02]  /*0340*/  ISETP.NE.XOR P2, PT, R4, RZ, P2 ;  /* 0x000000ff0400720c */ /* 0x000fc40001745a70 */
[----:B------:R-:W-:Y:S02]  /*0350*/  PRMT R0, R14, 0x7771, RZ ;  /* 0x000077710e007816 */ /* 0x000fe400000000ff */
[C---:B------:R-:W-:Y:S02]  /*0360*/  PRMT R6, R15.reuse, 0x7770, RZ ;  /* 0x000077700f067816 */ /* 0x040fe400000000ff */
[----:B------:R-:W-:Y:S02]  /*0370*/  PRMT R4, R15, 0x7771, RZ ;  /* 0x000077710f047816 */ /* 0x000fe400000000ff */
[----:B------:R-:W-:Y:S02]  /*0380*/  ISETP.NE.AND P6, PT, R5, RZ, PT ;  /* 0x000000ff0500720c */ /* 0x000fe40003fc5270 */
[----:B------:R-:W-:Y:S02]  /*0390*/  SEL R5, RZ, 0x1, !P5 ;  /* 0x00000001ff057807 */ /* 0x000fe40006800000 */
[----:B------:R-:W-:-:S02]  /*03a0*/  ISETP.NE.AND P3, PT, R0, RZ, PT ;  /* 0x000000ff0000720c */ /* 0x000fc40003f65270 */
[----:B------:R-:W-:Y:S02]  /*03b0*/  ISETP.NE.AND P4, PT, R6, RZ, PT ;  /* 0x000000ff0600720c */ /* 0x000fe40003f85270 */
[----:B------:R-:W-:Y:S02]  /*03c0*/  ISETP.NE.AND P5, PT, R4, RZ, PT ;  /* 0x000000ff0400720c */ /* 0x000fe40003fa5270 */
[C---:B------:R-:W-:Y:S02]  /*03d0*/  PRMT R6, R11.reuse, 0x7770, RZ ;  /* 0x000077700b067816 */ /* 0x040fe400000000ff */
[----:B------:R-:W-:Y:S02]  /*03e0*/  PRMT R0, R11, 0x7771, RZ ;  /* 0x000077710b007816 */ /* 0x000fe400000000ff */
[C---:B------:R-:W-:Y:S02]  /*03f0*/  PRMT R7, R12.reuse, 0x7770, RZ ;  /* 0x000077700c077816 */ /* 0x040fe400000000ff */
[----:B------:R-:W-:-:S02]  /*0400*/  PRMT R4, R12, 0x7771, RZ ;  /* 0x000077710c047816 */ /* 0x000fc400000000ff */
[----:B------:R-:W-:Y:S02]  /*0410*/  ISETP.NE.XOR P6, PT, R6, RZ, P6 ;  /* 0x000000ff0600720c */ /* 0x000fe400037c5a70 */
[----:B------:R-:W-:Y:S02]  /*0420*/  ISETP.NE.XOR P3, PT, R0, RZ, P3 ;  /* 0x000000ff0000720c */ /* 0x000fe40001f65a70 */
[----:B------:R-:W-:Y:S02]  /*0430*/  ISETP.NE.XOR P4, PT, R7, RZ, P4 ;  /* 0x000000ff0700720c */ /* 0x000fe40002785a70 */
[----:B------:R-:W-:Y:S02]  /*0440*/  ISETP.NE.XOR P5, PT, R4, RZ, P5 ;  /* 0x000000ff0400720c */ /* 0x000fe40002fa5a70 */
        /* <DEDUP_REMOVED lines=9> */
[----:B------:R-:W-:Y:S02]  /*04e0*/  PRMT R9, R9, 0x7604, R6 ;  /* 0x0000760409097816 */ /* 0x000fe40000000006 */
[----:B------:R-:W-:Y:S01]  /*04f0*/  PRMT R11, R11, 0x7604, R8 ;  /* 0x000076040b0b7816 */ /* 0x000fe20000000008 */
[----:B------:R-:W-:Y:S04]  /*0500*/  STG.E.U16 desc[UR10][R2.64], R5 ;  /* 0x0000000502007986 */ /* 0x000fe8000c10150a */
[----:B------:R-:W-:Y:S04]  /*0510*/  STG.E.U16 desc[UR10][R2.64+0x100], R7 ;  /* 0x0001000702007986 */ /* 0x000fe8000c10150a */
[----:B------:R-:W-:Y:S04]  /*0520*/  STG.E.U16 desc[UR10][R2.64+0x200], R9 ;  /* 0x0002000902007986 */ /* 0x000fe8000c10150a */
[----:B------:R-:W-:Y:S01]  /*0530*/  STG.E.U16 desc[UR10][R2.64+0x300], R11 ;  /* 0x0003000b02007986 */ /* 0x000fe2000c10150a */
[----:B------:R-:W-:Y:S05]  /*0540*/  EXIT ;  /* 0x000000000000794d */ /* 0x000fea0003800000 */
.L_x_1424:
[----:B------:R-:W0:Y:S02]  /*0550*/  S2R R5, SR_TID.X ;  /* 0x0000000000057919 */ /* 0x000e240000002100 */
[----:B0-----:R-:W-:Y:S01]  /*0560*/  ISETP.GE.AND P1, PT, R5, R0, PT ;  /* 0x000000000500720c */ /* 0x001fe20003f26270 */
[----:B------:R-:W-:-:S12]  /*0570*/  IMAD.MOV.U32 R9, RZ, RZ, R5 ;  /* 0x000000ffff097224 */ /* 0x000fd800078e0005 */
[C---:B------:R-:W-:Y:S01]  /*0580*/  @!P1 VIADD R7, R9.reuse, UR4 ;  /* 0x0000000409079c36 */ /* 0x040fe20008000000 */
[----:B------:R-:W0:Y:S01]  /*0590*/  @!P1 LDC.64 R18, c[0x0][0x228] ;  /* 0x00008a00ff129b82 */ /* 0x000e220000000a00 */
[----:B------:R-:W-:-:S05]  /*05a0*/  @!P1 VIADD R9, R9, 0x80 ;  /* 0x0000008009099836 */ /* 0x000fca0000000000 */
[----:B------:R-:W-:-:S13]  /*05b0*/  ISETP.GE.AND P0, PT, R9, R0, PT ;  /* 0x000000000900720c */ /* 0x000fda0003f06270 */
[----:B------:R-:W1:Y:S01]  /*05c0*/  @!P0 LDC.64 R10, c[0x0][0x220] ;  /* 0x00008800ff0a8b82 */ /* 0x000e620000000a00 */
[C---:B------:R-:W-:Y:S02]  /*05d0*/  @!P0 VIADD R13, R9.reuse, UR4 ;  /* 0x00000004090d8c36 */ /* 0x040fe40008000000 */
[----:B------:R-:W-:-:S05]  /*05e0*/  @!P0 VIADD R9, R9, 0x80 ;  /* 0x0000008009098836 */ /* 0x000fca0000000000 */
[----:B------:R-:W2:Y:S01]  /*05f0*/  @!P0 LDC.64 R14, c[0x0][0x228] ;  /* 0x00008a00ff0e8b82 */ /* 0x000ea20000000a00 */
[----:B------:R-:W-:-:S13]  /*0600*/  ISETP.GE.AND P5, PT, R9, R0, PT ;  /* 0x000000000900720c */ /* 0x000fda0003fa6270 */
[----:B------:R-:W3:Y:S01]  /*0610*/  @!P5 LDC.64 R2, c[0x0][0x220] ;  /* 0x00008800ff02db82 */ /* 0x000ee20000000a00 */
[----:B-1----:R-:W-:-:S05]  /*0620*/  @!P0 IADD3 R10, P2, R13, R10, RZ ;  /* 0x0000000a0d0a8210 */ /* 0x002fca0007f5e0ff */
[----:B------:R-:W-:Y:S02]  /*0630*/  @!P0 IMAD.X R11, RZ, RZ, R11, P2 ;  /* 0x000000ffff0b8224 */ /* 0x000fe400010e060b */
[----:B------:R-:W1:Y:S01]  /*0640*/  @!P5 LDC.64 R16, c[0x0][0x228] ;  /* 0x00008a00ff10db82 */ /* 0x000e620000000a00 */
[----:B--2---:R-:W-:Y:S02]  /*0650*/  @!P0 IADD3 R12, P3, R13, R14, RZ ;  /* 0x0000000e0d0c8210 */ /* 0x004fe40007f7e0ff */
[----:B------:R2:W4:Y:S03]  /*0660*/  @!P0 LDG.E.U8 R6, desc[UR10][R10.64] ;  /* 0x0000000a0a068981 */ /* 0x000526000c1e1100 */
[----:B------:R-:W-:Y:S02]  /*0670*/  @!P0 IMAD.X R13, RZ, RZ, R15, P3 ;  /* 0x000000ffff0d8224 */ /* 0x000fe400018e060f */
[----:B------:R-:W-:-:S03]  /*0680*/  @!P5 VIADD R15, R9, UR4 ;  /* 0x00000004090fdc36 */ /* 0x000fc60008000000 */
[----:B------:R5:W4:Y:S01]  /*0690*/  @!P0 LDG.E.U8 R12, desc[UR10][R12.64] ;  /* 0x0000000a0c0c8981 */ /* 0x000b22000c1e1100 */
[----:B--2---:R-:W2:Y:S01]  /*06a0*/  @!P1 LDC.64 R10, c[0x0][0x220] ;  /* 0x00008800ff0a9b82 */ /* 0x004ea20000000a00 */
[----:B---3--:R-:W-:-:S05]  /*06b0*/  @!P5 IADD3 R2, P2, R15, R2, RZ ;  /* 0x000000020f02d210 */ /* 0x008fca0007f5e0ff */
[----:B------:R-:W-:-:S05]  /*06c0*/  @!P5 IMAD.X R3, RZ, RZ, R3, P2 ;  /* 0x000000ffff03d224 */ /* 0x000fca00010e0603 */
[----:B------:R3:W2:Y:S01]  /*06d0*/  @!P5 LDG.E.U8 R2, desc[UR10][R2.64] ;  /* 0x0000000a0202d981 */ /* 0x0006a2000c1e1100 */
[----:B-1----:R-:W-:-:S05]  /*06e0*/  @!P5 IADD3 R14, P2, R15, R16, RZ ;  /* 0x000000100f0ed210 */ /* 0x002fca0007f5e0ff */
[----:B------:R-:W-:-:S05]  /*06f0*/  @!P5 IMAD.X R15, RZ, RZ, R17, P2 ;  /* 0x000000ffff0fd224 */ /* 0x000fca00010e0611 */
[----:B------:R1:W2:Y:S01]  /*0700*/  @!P5 LDG.E.U8 R4, desc[UR10][R14.64] ;  /* 0x0000000a0e04d981 */ /* 0x0002a2000c1e1100 */
[----:B------:R-:W-:-:S05]  /*0710*/  @!P5 VIADD R9, R9, 0x80 ;  /* 0x000000800909d836 */ /* 0x000fca0000000000 */
[----:B------:R-:W-:-:S13]  /*0720*/  ISETP.GE.AND P4, PT, R9, R0, PT ;  /* 0x000000000900720c */ /* 0x000fda0003f86270 */
[C---:B-----5:R-:W-:Y:S01]  /*0730*/  @!P4 VIADD R13, R9.reuse, UR4 ;  /* 0x00000004090dcc36 */ /* 0x060fe20008000000 */
[----:B------:R-:W5:Y:S01]  /*0740*/  @!P4 LDC.64 R16, c[0x0][0x220] ;  /* 0x00008800ff10cb82 */ /* 0x000f620000000a00 */
[----:B------:R-:W-:-:S05]  /*0750*/  @!P4 VIADD R9, R9, 0x80 ;  /* 0x000000800909c836 */ /* 0x000fca0000000000 */
[----:B------:R-:W-:Y:S02]  /*0760*/  ISETP.GE.AND P3, PT, R9, R0, PT ;  /* 0x000000000900720c */ /* 0x000fe40003f66270 */
[----:B------:R-:W5:Y:S01]  /*0770*/  @!P4 LDC.64 R24, c[0x0][0x228] ;  /* 0x00008a00ff18cb82 */ /* 0x000f620000000a00 */
[----:B---3--:R-:W-:-:S10]  /*0780*/  PRMT R3, RZ, 0x7610, R3 ;  /* 0x00007610ff037816 */ /* 0x008fd40000000003 */
[C---:B------:R-:W-:Y:S01]  /*0790*/  @!P3 VIADD R27, R9.reuse, UR4 ;  /* 0x00000004091bbc36 */ /* 0x040fe20008000000 */
[----:B------:R-:W3:Y:S01]  /*07a0*/  @!P3 LDC.64 R28, c[0x0][0x220] ;  /* 0x00008800ff1cbb82 */ /* 0x000ee20000000a00 */
[----:B------:R-:W-:Y:S01]  /*07b0*/  @!P3 VIADD R9, R9, 0x80 ;  /* 0x000000800909b836 */ /* 0x000fe20000000000 */
[----:B------:R-:W-:-:S06]  /*07c0*/  PRMT R8, RZ, 0x7610, R8 ;  /* 0x00007610ff087816 */ /* 0x000fcc0000000008 */
[----:B-1----:R-:W1:Y:S01]  /*07d0*/  @!P3 LDC.64 R14, c[0x0][0x228] ;  /* 0x00008a00ff0ebb82 */ /* 0x002e620000000a00 */
[----:B------:R-:W-:Y:S02]  /*07e0*/  PRMT R22, RZ, 0x7610, R22 ;  /* 0x00007610ff167816 */ /* 0x000fe40000000016 */
[----:B----4-:R-:W-:-:S04]  /*07f0*/  @!P0 ISETP.NE.AND P2, PT, R6, RZ, PT ;  /* 0x000000ff0600820c */ /* 0x010fc80003f45270 */
[----:B------:R-:W-:Y:S02]  /*0800*/  @!P0 SEL R3, RZ, 0x1, !P2 ;  /* 0x00000001ff038807 */ /* 0x000fe40005000000 */
[----:B------:R-:W-:Y:S02]  /*0810*/  ISETP.GE.AND P2, PT, R9, R0, PT ;  /* 0x000000000900720c */ /* 0x000fe40003f46270 */
[----:B------:R-:W-:-:S04]  /*0820*/  @!P0 ISETP.NE.AND P6, PT, R12, RZ, PT ;  /* 0x000000ff0c00820c */ /* 0x000fc80003fc5270 */
[----:B------:R-:W-:Y:S02]  /*0830*/  @!P0 SEL R8, RZ, 0x1, !P6 ;  /* 0x00000001ff088807 */ /* 0x000fe40007000000 */
[C---:B0-----:R-:W-:Y:S02]  /*0840*/  @!P1 IADD3 R18, P0, R7.reuse, R18, RZ ;  /* 0x0000001207129210 */ /* 0x041fe40007f1e0ff */
[----:B--2---:R-:W-:-:S03]  /*0850*/  @!P1 IADD3 R10, P6, R7, R10, RZ ;  /* 0x0000000a070a9210 */ /* 0x004fc60007fde0ff */
[----:B------:R-:W-:Y:S01]  /*0860*/  @!P1 IMAD.X R19, RZ, RZ, R19, P0 ;  /* 0x000000ffff139224 */ /* 0x000fe200000e0613 */
[----:B-----5:R-:W-:Y:S01]  /*0870*/  @!P4 IADD3 R16, P0, R13, R16, RZ ;  /* 0x000000100d10c210 */ /* 0x020fe20007f1e0ff */
[C---:B------:R-:W-:Y:S02]  /*0880*/  @!P2 VIADD R21, R9.reuse, UR4 ;  /* 0x000000040915ac36 */ /* 0x040fe40008000000 */
[----:B------:R-:W-:Y:S02]  /*0890*/  @!P2 VIADD R9, R9, 0x80 ;  /* 0x000000800909a836 */ /* 0x000fe40000000000 */
[----:B------:R-:W-:Y:S01]  /*08a0*/  @!P1 IMAD.X R11, RZ, RZ, R11, P6 ;  /* 0x000000ffff0b9224 */ /* 0x000fe200030e060b */
[----:B------:R-:W-:Y:S01]  /*08b0*/  @!P5 ISETP.NE.AND P6, PT, R2, RZ, PT ;  /* 0x000000ff0200d20c */ /* 0x000fe20003fc5270 */
[----:B------:R-:W-:Y:S01]  /*08c0*/  @!P4 IMAD.X R17, RZ, RZ, R17, P0 ;  /* 0x000000ffff11c224 */ /* 0x000fe200000e0611 */
[----:B------:R-:W-:Y:S01]  /*08d0*/  PRMT R7, RZ, 0x7610, R7 ;  /* 0x00007610ff077816 */ /* 0x000fe20000000007 */
[----:B------:R-:W2:Y:S01]  /*08e0*/  @!P1 LDG.E.U8 R2, desc[UR10][R18.64] ;  /* 0x0000000a12029981 */ /* 0x000ea2000c1e1100 */
[----:B------:R-:W-:-:S02]  /*08f0*/  ISETP.GE.AND P0, PT, R9, R0, PT ;  /* 0x000000000900720c */ /* 0x000fc40003f06270 */
[----:B------:R-:W-:Y:S01]  /*0900*/  @!P5 SEL R7, RZ, 0x1, !P6 ;  /* 0x00000001ff07d807 */ /* 0x000fe20007000000 */
[----:B------:R0:W4:Y:S01]  /*0910*/  @!P1 LDG.E.U8 R6, desc[UR10][R10.64] ;  /* 0x0000000a0a069981 */ /* 0x000122000c1e1100 */
[----:B------:R-:W-:Y:S02]  /*0920*/  @!P4 IADD3 R24, P6, R13, R24, RZ ;  /* 0x000000180d18c210 */ /* 0x000fe40007fde0ff */
[----:B------:R-:W5:Y:S03]  /*0930*/  @!P2 LDC.64 R12, c[0x0][0x220] ;  /* 0x00008800ff0cab82 */ /* 0x000f660000000a00 */
[----:B------:R-:W-:Y:S01]  /*0940*/  @!P4 IMAD.X R25, RZ, RZ, R25, P6 ;  /* 0x000000ffff19c224 */ /* 0x000fe200030e0619 */
[----:B---3--:R-:W-:-:S03]  /*0950*/  @!P3 IADD3 R28, P6, R27, R28, RZ ;  /* 0x0000001c1b1cb210 */ /* 0x008fc60007fde0ff */
[C---:B------:R-:W-:Y:S01]  /*0960*/  @!P0 VIADD R23, R9.reuse, UR4 ;  /* 0x0000000409178c36 */ /* 0x040fe20008000000 */
[----:B0-----:R-:W0:Y:S01]  /*0970*/  @!P2 LDC.64 R10, c[0x0][0x228] ;  /* 0x00008a00ff0aab82 */ /* 0x001e220000000a00 */
[----:B------:R-:W-:Y:S01]  /*0980*/  @!P3 IMAD.X R29, RZ, RZ, R29, P6 ;  /* 0x000000ffff1db224 */ /* 0x000fe200030e061d */
[----:B------:R-:W-:Y:S01]  /*0990*/  @!P5 ISETP.NE.AND P6, PT, R4, RZ, PT ;  /* 0x000000ff0400d20c */ /* 0x000fe20003fc5270 */
[----:B------:R-:W-:Y:S01]  /*09a0*/  @!P0 VIADD R9, R9, 0x80 ;  /* 0x0000008009098836 */ /* 0x000fe20000000000 */
[----:B------:R3:W2:Y:S02]  /*09b0*/  @!P4 LDG.E.U8 R4, desc[UR10][R16.64] ;  /* 0x0000000a1004c981 */ /* 0x0006a4000c1e1100 */
[----:B------:R-:W-:Y:S02]  /*09c0*/  @!P5 SEL R22, RZ, 0x1, !P6 ;  /* 0x00000001ff16d807 */ /* 0x000fe40007000000 */
[----:B------:R-:W-:Y:S01]  /*09d0*/  ISETP.GE.AND P5, PT, R9, R0, PT ;  /* 0x000000000900720c */ /* 0x000fe20003fa6270 */
[----:B------:R-:W0:Y:S01]  /*09e0*/  @!P0 LDC.64 R18, c[0x0][0x220] ;  /* 0x00008800ff128b82 */ /* 0x000e220000000a00 */
[----:B-1----:R-:W-:Y:S01]  /*09f0*/  @!P3 IADD3 R26, P6, R27, R14, RZ ;  /* 0x0000000e1b1ab210 */ /* 0x002fe20007fde0ff */
[----:B------:R-:W2:Y:S06]  /*0a00*/  @!P4 LDG.E.U8 R24, desc[UR10][R24.64] ;  /* 0x0000000a1818c981 */ /* 0x000eac000c1e1100 */
[----:B---3--:R-:W1:Y:S01]  /*0a10*/  @!P0 LDC.64 R16, c[0x0][0x228] ;  /* 0x00008a00ff108b82 */ /* 0x008e620000000a00 */
[----:B------:R-:W-:Y:S01]  /*0a20*/  @!P3 IMAD.X R27, RZ, RZ, R15, P6 ;  /* 0x000000ffff1bb224 */ /* 0x000fe200030e060f */
[----:B-----5:R-:W-:-:S02]  /*0a30*/  @!P2 IADD3 R12, P6, R21, R12, RZ ;  /* 0x0000000c150ca210 */ /* 0x020fc40007fde0ff */
[----:B------:R-:W-:Y:S01]  /*0a40*/  @!P5 VIADD R9, R9, UR4 ;  /* 0x000000040909dc36 */ /* 0x000fe20008000000 */
[----:B------:R3:W5:Y:S03]  /*0a50*/  @!P3 LDG.E.U8 R25, desc[UR10][R28.64] ;  /* 0x0000000a1c19b981 */ /* 0x000766000c1e1100 */
[----:B------:R-:W3:Y:S01]  /*0a60*/  @!P5 LDC.64 R14, c[0x0][0x220] ;  /* 0x00008800ff0edb82 */ /* 0x000ee20000000a00 */
[----:B------:R-:W-:Y:S01]  /*0a70*/  @!P2 IMAD.X R13, RZ, RZ, R13, P6 ;  /* 0x000000ffff0da224 */ /* 0x000fe200030e060d */
[----:B0-----:R-:W-:Y:S01]  /*0a80*/  @!P2 IADD3 R10, P6, R21, R10, RZ ;  /* 0x0000000a150aa210 */ /* 0x001fe20007fde0ff */
[----:B------:R-:W5:Y:S04]  /*0a90*/  @!P3 LDG.E.U8 R26, desc[UR10][R26.64] ;  /* 0x0000000a1a1ab981 */ /* 0x000f68000c1e1100 */
[----:B------:R0:W5:Y:S01]  /*0aa0*/  @!P2 LDG.E.U8 R12, desc[UR10][R12.64] ;  /* 0x0000000a0c0ca981 */ /* 0x000162000c1e1100 */
[----:B------:R-:W0:Y:S01]  /*0ab0*/  @!P5 LDC.64 R20, c[0x0][0x228] ;  /* 0x00008a00ff14db82 */ /* 0x000e220000000a00 */
[----:B------:R-:W-:Y:S01]  /*0ac0*/  @!P2 IMAD.X R11, RZ, RZ, R11, P6 ;  /* 0x000000ffff0ba224 */ /* 0x000fe200030e060b */
[----:B------:R-:W-:-:S04]  /*0ad0*/  @!P0 IADD3 R18, P6, R23, R18, RZ ;  /* 0x0000001217128210 */ /* 0x000fc80007fde0ff */
[----:B------:R0:W5:Y:S01]  /*0ae0*/  @!P2 LDG.E.U8 R10, desc[UR10][R10.64] ;  /* 0x0000000a0a0aa981 */ /* 0x000162000c1e1100 */
[----:B------:R-:W-:Y:S01]  /*0af0*/  @!P0 IMAD.X R19, RZ, RZ, R19, P6 ;  /* 0x000000ffff138224 */ /* 0x000fe200030e0613 */
[----:B-1----:R-:W-:Y:S01]  /*0b00*/  @!P0 IADD3 R16, P6, R23, R16, RZ ;  /* 0x0000001017108210 */ /* 0x002fe20007fde0ff */
[----:B---3--:R-:W1:Y:S03]  /*0b10*/  @!P1 LDC.64 R28, c[0x0][0x218] ;  /* 0x00008600ff1c9b82 */ /* 0x008e660000000a00 */
[----:B------:R-:W3:Y:S01]  /*0b20*/  @!P0 LDG.E.U8 R18, desc[UR10][R18.64] ;  /* 0x0000000a12128981 */ /* 0x000ee2000c1e1100 */
[----:B------:R-:W-:Y:S01]  /*0b30*/  @!P0 IMAD.X R17, RZ, RZ, R17, P6 ;  /* 0x000000ffff118224 */ /* 0x000fe200030e0611 */
[----:B------:R-:W-:-:S04]  /*0b40*/  @!P5 IADD3 R14, P6, R9, R14, RZ ;  /* 0x0000000e090ed210 */ /* 0x000fc80007fde0ff */
[----:B------:R-:W3:Y:S01]  /*0b50*/  @!P0 LDG.E.U8 R16, desc[UR10][R16.64] ;  /* 0x0000000a10108981 */ /* 0x000ee2000c1e1100 */
[----:B------:R-:W-:Y:S01]  /*0b60*/  @!P5 IMAD.X R15, RZ, RZ, R15, P6 ;  /* 0x000000ffff0fd224 */ /* 0x000fe200030e060f */
[----:B0-----:R-:W-:-:S04]  /*0b70*/  @!P5 IADD3 R20, P6, R9, R20, RZ ;  /* 0x000000140914d210 */ /* 0x001fc80007fde0ff */
[----:B------:R0:W3:Y:S01]  /*0b80*/  @!P5 LDG.E.U8 R14, desc[UR10][R14.64] ;  /* 0x0000000a0e0ed981 */ /* 0x0000e2000c1e1100 */
[----:B------:R-:W-:-:S05]  /*0b90*/  @!P5 IMAD.X R21, RZ, RZ, R21, P6 ;  /* 0x000000ffff15d224 */ /* 0x000fca00030e0615 */
[----:B------:R-:W3:Y:S01]  /*0ba0*/  @!P5 LDG.E.U8 R20, desc[UR10][R20.64] ;  /* 0x0000000a1414d981 */ /* 0x000ee2000c1e1100 */
[----:B------:R-:W-:Y:S01]  /*0bb0*/  PRMT R9, RZ, 0x7610, R9 ;  /* 0x00007610ff097816 */ /* 0x000fe20000000009 */
[----:B------:R-:W-:Y:S01]  /*0bc0*/  @!P1 VIADD R13, R5, UR4 ;  /* 0x00000004050d9c36 */ /* 0x000fe20008000000 */
[----:B------:R-:W-:Y:S02]  /*0bd0*/  PRMT R11, RZ, 0x7610, R11 ;  /* 0x00007610ff0b7816 */ /* 0x000fe4000000000b */
[----:B------:R-:W-:Y:S01]  /*0be0*/  LOP3.LUT R3, R3, R8, RZ, 0x3c, !PT ;  /* 0x0000000803037212 */ /* 0x000fe200078e3cff */
[----:B------:R-:W-:Y:S01]  /*0bf0*/  BSSY B0, `(.L_x_1425) ;  /* 0x0000061000007945 */ /* 0x000fe20003800000 */
[----:B------:R-:W-:Y:S02]  /*0c00*/  PRMT R8, RZ, 0x7610, R8 ;  /* 0x00007610ff087816 */ /* 0x000fe40000000008 */
[----:B0-----:R-:W-:Y:S01]  /*0c10*/  PRMT R15, RZ, 0x7610, R15 ;  /* 0x00007610ff0f7816 */ /* 0x001fe2000000000f */
[----:B------:R-:W-:Y:S01]  /*0c20*/  BSSY B1, `(.L_x_1426) ;  /* 0x0000056000017945 */ /* 0x000fe20003800000 */
[----:B------:R-:W-:-:S02]  /*0c30*/  LOP3.LUT R7, R7, R22, RZ, 0x3c, !PT ;  /* 0x0000001607077212 */ /* 0x000fc400078e3cff */
[----:B----4-:R-:W-:Y:S02]  /*0c40*/  @!P1 ISETP.NE.AND P6, PT, R6, RZ, PT ;  /* 0x000000ff0600920c */ /* 0x010fe40003fc5270 */
[----:B------:R-:W-:Y:S02]  /*0c50*/  PRMT R6, RZ, 0x7610, R6 ;  /* 0x00007610ff067816 */ /* 0x000fe40000000006 */
[----:B------:R-:W-:Y:S02]  /*0c60*/  @!P1 SEL R6, RZ, 0x1, !P6 ;  /* 0x00000001ff069807 */ /* 0x000fe40007000000 */
[----:B--2---:R-:W-:-:S04]  /*0c70*/  @!P1 ISETP.NE.AND P6, PT, R2, RZ, PT ;  /* 0x000000ff0200920c */ /* 0x004fc80003fc5270 */
[----:B------:R-:W-:Y:S02]  /*0c80*/  @!P1 SEL R9, RZ, 0x1, !P6 ;  /* 0x00000001ff099807 */ /* 0x000fe40007000000 */
[----:B------:R-:W-:Y:S02]  /*0c90*/  PRMT R2, RZ, 0x7610, R2 ;  /* 0x00007610ff027816 */ /* 0x000fe40000000002 */
[----:B------:R-:W-:-:S04]  /*0ca0*/  @!P4 ISETP.NE.AND P6, PT, R4, RZ, PT ;  /* 0x000000ff0400c20c */ /* 0x000fc80003fc5270 */
[----:B------:R-:W-:Y:S02]  /*0cb0*/  @!P4 SEL R2, RZ, 0x1, !P6 ;  /* 0x00000001ff02c807 */ /* 0x000fe40007000000 */
[----:B------:R-:W-:-:S04]  /*0cc0*/  @!P4 ISETP.NE.AND P6, PT, R24, RZ, PT ;  /* 0x000000ff1800c20c */ /* 0x000fc80003fc5270 */
[----:B------:R-:W-:Y:S02]  /*0cd0*/  @!P4 SEL R11, RZ, 0x1, !P6 ;  /* 0x00000001ff0bc807 */ /* 0x000fe40007000000 */
[----:B-1----:R-:W-:Y:S01]  /*0ce0*/  @!P1 IADD3 R28, P4, R13, R28, RZ ;  /* 0x0000001c0d1c9210 */ /* 0x002fe20007f9e0ff */
[----:B------:R-:W-:Y:S01]  /*0cf0*/  VIADD R4, R5, 0x80 ;  /* 0x0000008005047836 */ /* 0x000fe20000000000 */
[----:B------:R-:W-:-:S03]  /*0d00*/  LOP3.LUT R13, R6, R9, RZ, 0x3c, !PT ;  /* 0x00000009060d7212 */ /* 0x000fc600078e3cff */
[----:B------:R-:W-:Y:S01]  /*0d10*/  @!P1 IMAD.X R29, RZ, RZ, R29, P4 ;  /* 0x000000ffff1d9224 */ /* 0x000fe200020e061d */
[----:B-----5:R-:W-:Y:S01]  /*0d20*/  @!P3 ISETP.NE.AND P4, PT, R25, RZ, PT ;  /* 0x000000ff1900b20c */ /* 0x020fe20003f85270 */
[----:B------:R-:W-:Y:S01]  /*0d30*/  @!P1 IMAD.MOV.U32 R5, RZ, RZ, R4 ;  /* 0x000000ffff059224 */ /* 0x000fe200078e0004 */
[----:B------:R-:W-:Y:S02]  /*0d40*/  PRMT R6, RZ, 0x7610, R6 ;  /* 0x00007610ff067816 */ /* 0x000fe40000000006 */
[----:B------:R0:W-:Y:S01]  /*0d50*/  @!P1 STG.E.U8 desc[UR10][R28.64], R13 ;  /* 0x0000000d1c009986 */ /* 0x0001e2000c10110a */
[----:B------:R-:W-:Y:S02]  /*0d60*/  @!P3 SEL R6, RZ, 0x1, !P4 ;  /* 0x00000001ff06b807 */ /* 0x000fe40006000000 */
[----:B------:R-:W-:Y:S02]  /*0d70*/  LOP3.LUT R2, R2, R11, RZ, 0x3c, !PT ;  /* 0x0000000b02027212 */ /* 0x000fe400078e3cff */
[----:B------:R-:W-:-:S02]  /*0d80*/  @!P2 ISETP.NE.AND P4, PT, R12, RZ, PT ;  /* 0x000000ff0c00a20c */ /* 0x000fc40003f85270 */
[----:B------:R-:W-:Y:S02]  /*0d90*/  PRMT R4, RZ, 0x7610, R4 ;  /* 0x00007610ff047816 */ /* 0x000fe40000000004 */
[----:B------:R-:W-:Y:S02]  /*0da0*/  PRMT R11, RZ, 0x7610, R11 ;  /* 0x00007610ff0b7816 */ /* 0x000fe4000000000b */
[----:B------:R-:W-:Y:S02]  /*0db0*/  @!P2 ISETP.NE.AND P1, PT, R10, RZ, PT ;  /* 0x000000ff0a00a20c */ /* 0x000fe40003f25270 */
[----:B------:R-:W-:Y:S02]  /*0dc0*/  @!P2 SEL R4, RZ, 0x1, !P4 ;  /* 0x00000001ff04a807 */ /* 0x000fe40006000000 */
[----:B------:R-:W-:Y:S02]  /*0dd0*/  @!P2 SEL R11, RZ, 0x1, !P1 ;  /* 0x00000001ff0ba807 */ /* 0x000fe40004800000 */
[----:B------:R-:W-:-:S02]  /*0de0*/  ISETP.GE.AND P2, PT, R5, R0, PT ;  /* 0x000000000500720c */ /* 0x000fc40003f46270 */
[----:B------:R-:W-:Y:S02]  /*0df0*/  @!P3 ISETP.NE.AND P6, PT, R26, RZ, PT ;  /* 0x000000ff1a00b20c */ /* 0x000fe40003fc5270 */
[----:B------:R-:W-:Y:S02]  /*0e00*/  PRMT R9, RZ, 0x7610, R9 ;  /* 0x00007610ff097816 */ /* 0x000fe40000000009 */
[----:B------:R-:W-:Y:S02]  /*0e10*/  @!P3 SEL R9, RZ, 0x1, !P6 ;  /* 0x00000001ff09b807 */ /* 0x000fe40007000000 */
[----:B---3--:R-:W-:Y:S02]  /*0e20*/  @!P0 ISETP.NE.AND P3, PT, R18, RZ, PT ;  /* 0x000000ff1200820c */ /* 0x008fe40003f65270 */
[----:B------:R-:W-:Y:S02]  /*0e30*/  @!P0 ISETP.NE.AND P6, PT, R16, RZ, PT ;  /* 0x000000ff1000820c */ /* 0x000fe40003fc5270 */
[----:B------:R-:W-:-:S02]  /*0e40*/  @!P5 ISETP.NE.AND P4, PT, R14, RZ, PT ;  /* 0x000000ff0e00d20c */ /* 0x000fc40003f85270 */
[----:B------:R-:W-:Y:S02]  /*0e50*/  PRMT R10, RZ, 0x7610, R10 ;  /* 0x00007610ff0a7816 */ /* 0x000fe4000000000a */
[----:B0-----:R-:W-:Y:S02]  /*0e60*/  PRMT R13, RZ, 0x7610, R13 ;  /* 0x00007610ff0d7816 */ /* 0x001fe4000000000d */
[----:B------:R-:W-:Y:S02]  /*0e70*/  @!P5 ISETP.NE.AND P1, PT, R20, RZ, PT ;  /* 0x000000ff1400d20c */ /* 0x000fe40003f25270 */
[----:B------:R-:W-:Y:S02]  /*0e80*/  @!P0 SEL R10, RZ, 0x1, !P3 ;  /* 0x00000001ff0a8807 */ /* 0x000fe40005800000 */
[----:B------:R-:W-:Y:S02]  /*0e90*/  @!P0 SEL R13, RZ, 0x1, !P6 ;  /* 0x00000001ff0d8807 */ /* 0x000fe40007000000 */
[----:B------:R-:W-:-:S02]  /*0ea0*/  @!P5 SEL R8, RZ, 0x1, !P4 ;  /* 0x00000001ff08d807 */ /* 0x000fc40006000000 */
[----:B------:R-:W-:Y:S02]  /*0eb0*/  @!P5 SEL R15, RZ, 0x1, !P1 ;  /* 0x00000001ff0fd807 */ /* 0x000fe40004800000 */
[----:B------:R-:W-:Y:S02]  /*0ec0*/  LOP3.LUT R17, R6, R9, RZ, 0x3c, !PT ;  /* 0x0000000906117212 */ /* 0x000fe400078e3cff */
[----:B------:R-:W-:Y:S02]  /*0ed0*/  LOP3.LUT R11, R4, R11, RZ, 0x3c, !PT ;  /* 0x0000000b040b7212 */ /* 0x000fe400078e3cff */
[----:B------:R-:W-:Y:S02]  /*0ee0*/  LOP3.LUT R6, R10, R13, RZ, 0x3c, !PT ;  /* 0x0000000d0a067212 */ /* 0x000fe400078e3cff */
[----:B------:R-:W-:Y:S01]  /*0ef0*/  LOP3.LUT R4, R8, R15, RZ, 0x3c, !PT ;  /* 0x0000000f08047212 */ /* 0x000fe200078e3cff */
[----:B------:R-:W-:Y:S06]  /*0f00*/  @P2 BRA `(.L_x_1427) ;  /* 0x0000000000382947 */ /* 0x000fec0003800000 */
[C---:B------:R-:W-:Y:S01]  /*0f10*/  VIADD R8, R5.reuse, UR4 ;  /* 0x0000000405087c36 */ /* 0x040fe20008000000 */
[----:B------:R-:W-:Y:S01]  /*0f20*/  ULDC.64 UR6, c[0x0][0x218] ;  /* 0x0000860000067ab9 */ /* 0x000fe20000000a00 */
[----:B------:R-:W-:-:S03]  /*0f30*/  VIADD R5, R5, 0x80 ;  /* 0x0000008005057836 */ /* 0x000fc60000000000 */
[----:B------:R-:W-:-:S05]  /*0f40*/  IADD3 R8, P0, R8, UR6, RZ ;  /* 0x0000000608087c10 */ /* 0x000fca000ff1e0ff */
[----:B------:R-:W-:Y:S01]  /*0f50*/  IMAD.X R9, RZ, RZ, UR7, P0 ;  /* 0x00000007ff097e24 */ /* 0x000fe200080e06ff */
[----:B------:R-:W-:-:S04]  /*0f60*/  ISETP.GE.AND P0, PT, R5, R0, PT ;  /* 0x000000000500720c */ /* 0x000fc80003f06270 */
[----:B------:R0:W-:Y:S09]  /*0f70*/  STG.E.U8 desc[UR10][R8.64], R3 ;  /* 0x0000000308007986 */ /* 0x0001f2000c10110a */
[----:B------:R-:W-:Y:S05]  /*0f80*/  @P0 BRA `(.L_x_1428) ;  /* 0x0000000000380947 */ /* 0x000fea0003800000 */
[C---:B0-----:R-:W-:Y:S01]  /*0f90*/  VIADD R8, R5.reuse, UR4 ;  /* 0x0000000405087c36 */ /* 0x041fe20008000000 */
[----:B------:R-:W-:Y:S01]  /*0fa0*/  ULDC.64 UR6, c[0x0][0x218] ;  /* 0x0000860000067ab9 */ /* 0x000fe20000000a00 */
[----:B------:R-:W-:-:S03]  /*0fb0*/  VIADD R5, R5, 0x80 ;  /* 0x0000008005057836 */ /* 0x000fc60000000000 */
[----:B------:R-:W-:-:S05]  /*0fc0*/  IADD3 R8, P0, R8, UR6, RZ ;  /* 0x0000000608087c10 */ /* 0x000fca000ff1e0ff */
[----:B------:R-:W-:-:S05]  /*0fd0*/  IMAD.X R9, RZ, RZ, UR7, P0 ;  /* 0x00000007ff097e24 */ /* 0x000fca00080e06ff */
[----:B------:R0:W-:Y:S03]  /*0fe0*/  STG.E.U8 desc[UR10][R8.64], R7 ;  /* 0x0000000708007986 */ /* 0x0001e6000c10110a */
.L_x_1427:
[----:B------:R-:W-:-:S13]  /*0ff0*/  ISETP.GE.AND P0, PT, R5, R0, PT ;  /* 0x000000000500720c */ /* 0x000fda0003f06270 */
[----:B------:R-:W-:Y:S05]  /*1000*/  @P0 BRA `(.L_x_1429) ;  /* 0x0000000000380947 */ /* 0x000fea0003800000 */
[C---:B0-----:R-:W-:Y:S01]  /*1010*/  VIADD R8, R5.reuse, UR4 ;  /* 0x0000000405087c36 */ /* 0x041fe20008000000 */
[----:B------:R-:W-:Y:S01]  /*1020*/  ULDC.64 UR6, c[0x0][0x218] ;  /* 0x0000860000067ab9 */ /* 0x000fe20000000a00 */
[----:B------:R-:W-:-:S03]  /*1030*/  VIADD R5, R5, 0x80 ;  /* 0x0000008005057836 */ /* 0x000fc60000000000 */
[----:B------:R-:W-:-:S05]  /*1040*/  IADD3 R8, P0, R8, UR6, RZ ;  /* 0x0000000608087c10 */ /* 0x000fca000ff1e0ff */
[----:B------:R-:W-:-:S05]  /*1050*/  IMAD.X R9, RZ, RZ, UR7, P0 ;  /* 0x00000007ff097e24 */ /* 0x000fca00080e06ff */
[----:B------:R1:W-:Y:S03]  /*1060*/  STG.E.U8 desc[UR10][R8.64], R2 ;  /* 0x0000000208007986 */ /* 0x0003e6000c10110a */
.L_x_1428:
[----:B------:R-:W-:-:S13]  /*1070*/  ISETP.GE.AND P0, PT, R5, R0, PT ;  /* 0x000000000500720c */ /* 0x000fda0003f06270 */
[----:B------:R-:W-:Y:S05]  /*1080*/  @P0 BRA `(.L_x_1430) ;  /* 0x00000000003c0947 */ /* 0x000fea0003800000 */
[C---:B-1----:R-:W-:Y:S01]  /*1090*/  VIADD R2, R5.reuse, UR4 ;  /* 0x0000000405027c36 */ /* 0x042fe20008000000 */
[----:B------:R-:W-:Y:S01]  /*10a0*/  ULDC.64 UR6, c[0x0][0x218] ;  /* 0x0000860000067ab9 */ /* 0x000fe20000000a00 */
[----:B------:R-:W-:-:S03]  /*10b0*/  VIADD R5, R5, 0x80 ;  /* 0x0000008005057836 */ /* 0x000fc60000000000 */
[----:B------:R-:W-:-:S05]  /*10c0*/  IADD3 R2, P0, R2, UR6, RZ ;  /* 0x0000000602027c10 */ /* 0x000fca000ff1e0ff */
[----:B0-----:R-:W-:-:S05]  /*10d0*/  IMAD.X R3, RZ, RZ, UR7, P0 ;  /* 0x00000007ff037e24 */ /* 0x001fca00080e06ff */
[----:B------:R1:W-:Y:S03]  /*10e0*/  STG.E.U8 desc[UR10][R2.64], R17 ;  /* 0x0000001102007986 */ /* 0x0003e6000c10110a */
.L_x_1429:
[----:B------:R-:W-:-:S13]  /*10f0*/  ISETP.GE.AND P0, PT, R5, R0, PT ;  /* 0x000000000500720c */ /* 0x000fda0003f06270 */
[----:B------:R-:W-:Y:S05]  /*1100*/  @P0 BREAK B1 ;  /* 0x0000000000010942 */ /* 0x000fea0003800000 */
[----:B------:R-:W-:Y:S05]  /*1110*/  @P0 BRA `(.L_x_1431) ;  /* 0x0000000000380947 */ /* 0x000fea0003800000 */
[C---:B-1----:R-:W-:Y:S01]  /*1120*/  VIADD R2, R5.reuse, UR4 ;  /* 0x0000000405027c36 */ /* 0x042fe20008000000 */
[----:B------:R-:W-:Y:S01]  /*1130*/  ULDC.64 UR6, c[0x0][0x218] ;  /* 0x0000860000067ab9 */ /* 0x000fe20000000a00 */
[----:B------:R-:W-:-:S03]  /*1140*/  VIADD R5, R5, 0x80 ;  /* 0x0000008005057836 */ /* 0x000fc60000000000 */
[----:B------:R-:W-:-:S05]  /*1150*/  IADD3 R2, P0, R2, UR6, RZ ;  /* 0x0000000602027c10 */ /* 0x000fca000ff1e0ff */
[----:B------:R-:W-:-:S05]  /*1160*/  IMAD.X R3, RZ, RZ, UR7, P0 ;  /* 0x00000007ff037e24 */ /* 0x000fca00080e06ff */
[----:B------:R2:W-:Y:S03]  /*1170*/  STG.E.U8 desc[UR10][R2.64], R11 ;  /* 0x0000000b02007986 */ /* 0x0005e6000c10110a */
.L_x_1430:
[----:B------:R-:W-:Y:S05]  /*1180*/  BSYNC B1 ;  /* 0x0000000000017941 */ /* 0x000fea0003800000 */
.L_x_1426:
[----:B------:R-:W-:-:S13]  /*1190*/  ISETP.GE.AND P0, PT, R5, R0, PT ;  /* 0x000000000500720c */ /* 0x000fda0003f06270 */
[----:B01----:R-:W0:Y:S01]  /*11a0*/  @!P0 LDC.64 R8, c[0x0][0x218] ;  /* 0x00008600ff088b82 */ /* 0x003e220000000a00 */
[C---:B--2---:R-:W-:Y:S02]  /*11b0*/  @!P0 VIADD R3, R5.reuse, UR4 ;  /* 0x0000000405038c36 */ /* 0x044fe40008000000 */
[----:B------:R-:W-:-:S03]  /*11c0*/  @!P0 VIADD R5, R5, 0x80 ;  /* 0x0000008005058836 */ /* 0x000fc60000000000 */
[----:B0-----:R-:W-:-:S05]  /*11d0*/  @!P0 IADD3 R2, P1, R3, R8, RZ ;  /* 0x0000000803028210 */ /* 0x001fca0007f3e0ff */
[----:B------:R-:W-:-:S05]  /*11e0*/  @!P0 IMAD.X R3, RZ, RZ, R9, P1 ;  /* 0x000000ffff038224 */ /* 0x000fca00008e0609 */
[----:B------:R2:W-:Y:S03]  /*11f0*/  @!P0 STG.E.U8 desc[UR10][R2.64], R6 ;  /* 0x0000000602008986 */ /* 0x0005e6000c10110a */
.L_x_1431:
[----:B------:R-:W-:Y:S05]  /*1200*/  BSYNC B0 ;  /* 0x0000000000007941 */ /* 0x000fea0003800000 */
.L_x_1425:
[----:B------:R-:W-:Y:S05]  /*1210*/  WARPSYNC.ALL ;  /* 0x0000000000007948 */ /* 0x000fea0003800000 */
[----:B------:R-:W-:-:S13]  /*1220*/  ISETP.GE.AND P0, PT, R5, R0, PT ;  /* 0x000000000500720c */ /* 0x000fda0003f06270 */
[----:B------:R-:W-:Y:S05]  /*1230*/  @P0 EXIT ;  /* 0x000000000000094d */ /* 0x000fea0003800000 */
[----:B-12---:R-:W-:Y:S01]  /*1240*/  VIADD R2, R5, UR4 ;  /* 0x0000000405027c36 */ /* 0x006fe20008000000 */
[----:B------:R-:W-:-:S04]  /*1250*/  ULDC.64 UR6, c[0x0][0x218] ;  /* 0x0000860000067ab9 */ /* 0x000fc80000000a00 */
[----:B------:R-:W-:-:S05]  /*1260*/  IADD3 R2, P0, R2, UR6, RZ ;  /* 0x0000000602027c10 */ /* 0x000fca000ff1e0ff */
[----:B------:R-:W-:-:S05]  /*1270*/  IMAD.X R3, RZ, RZ, UR7, P0 ;  /* 0x00000007ff037e24 */ /* 0x000fca00080e06ff */
[----:B------:R-:W-:Y:S01]  /*1280*/  STG.E.U8 desc[UR10][R2.64], R4 ;  /* 0x0000000402007986 */ /* 0x000fe2000c10110a */
[----:B------:R-:W-:Y:S05]  /*1290*/  EXIT ;  /* 0x000000000000794d */ /* 0x000fea0003800000 */
.L_x_1432:
        /* <DEDUP_REMOVED lines=14> */
.L_x_26131:


//--------------------- .text._ZN2at6native29vectorized_elementwise_kernelILi4ENS0_13BinaryFunctorIbbbNS0_17BitwiseXorFunctorIbEEEESt5arrayIPcLm3EEEEviT0_T1_ --------------------------
	.section	.text._ZN2at6native29vectorized_elementwise_kernelILi4ENS0_13BinaryFunctorIbbbNS0_17BitwiseXorFunctorIbEEEESt5arrayIPcLm3EEEEviT0_T1_,"ax",@progbits
	.align	128
        .global         _ZN2at6native29vectorized_elementwise_kernelILi4ENS0_13BinaryFunctorIbbbNS0_17BitwiseXorFunctorIbEEEESt5arrayIPcLm3EEEEviT0_T1_
        .type           _ZN2at6native29vectorized_elementwise_kernelILi4ENS0_13BinaryFunctorIbbbNS0_17BitwiseXorFunctorIbEEEESt5arrayIPcLm3EEEEviT0_T1_,@function
        .size           _ZN2at6native29vectorized_elementwise_kernelILi4ENS0_13BinaryFunctorIbbbNS0_17BitwiseXorFunctorIbEEEESt5arrayIPcLm3EEEEviT0_T1_,(.L_x_26132 - _ZN2at6native29vectorized_elementwise_kernelILi4ENS0_13BinaryFunctorIbbbNS0_17BitwiseXorFunctorIbEEEESt5arrayIPcLm3EEEEviT0_T1_)
        .other          _ZN2at6native29vectorized_elementwise_kernelILi4ENS0_13BinaryFunctorIbbbNS0_17BitwiseXorFunctorIbEEEESt5arrayIPcLm3EEEEviT0_T1_,@"STO_CUDA_ENTRY STV_DEFAULT"
_ZN2at6native29vectorized_elementwise_kernelILi4ENS0_13BinaryFunctorIbbbNS0_17BitwiseXorFunctorIbEEEESt5arrayIPcLm3EEEEviT0_T1_:
.text._ZN2at6native29vectorized_elementwise_kernelILi4ENS0_13BinaryFunctorIbbbNS0_17BitwiseXorFunctorIbEEEESt5arrayIPcLm3EEEEviT0_T1_:
        /* <DEDUP_REMOVED lines=23> */
[----:B------:R-:W2:Y:S04]  /*0170*/  LDG.E R11, desc[UR10][R4.64] ;  /* 0x0000000a040b7981 */ /* 0x000ea8000c1e1900 */
[----:B------:R-:W3:Y:S04]  /*0180*/  LDG.E R9, desc[UR10][R2.64] ;  /* 0x0000000a02097981 */ /* 0x000ee8000c1e1900 */
[----:B------:R0:W4:Y:S04]  /*0190*/  LDG.E R12, desc[UR10][R4.64+0x200] ;  /* 0x0002000a040c7981 */ /* 0x000128000c1e1900 */
[----:B------:R1:W5:Y:S01]  /*01a0*/  LDG.E R10, desc[UR10][R2.64+0x200] ;  /* 0x0002000a020a7981 */ /* 0x000362000c1e1900 */
[----:B------:R-:W-:-:S04]  /*01b0*/  UIADD3 UR5, UP0, UR4, UR6, URZ ;  /* 0x0000000604057290 */ /* 0x000fc8000ff1e03f */
[----:B------:R-:W-:Y:S01]  /*01c0*/  UIADD3.X UR6, URZ, UR7, URZ, UP0, !UPT ;  /* 0x000000073f067290 */ /* 0x000fe200087fe43f */
[C---:B--2---:R-:W-:Y:S02]  /*01d0*/  PRMT R6, R11.reuse, 0x7770, RZ ;  /* 0x000077700b067816 */ /* 0x044fe400000000ff */
[C---:B------:R-:W-:Y:S02]  /*01e0*/  PRMT R7, R11.reuse, 0x7771, RZ ;  /* 0x000077710b077816 */ /* 0x040fe400000000ff */
[----:B------:R-:W-:Y:S02]  /*01f0*/  PRMT R8, R11, 0x7772, RZ ;  /* 0x000077720b087816 */ /* 0x000fe400000000ff */
[----:B------:R-:W-:Y:S02]  /*0200*/  ISETP.NE.AND P0, PT, R6, RZ, PT ;  /* 0x000000ff0600720c */ /* 0x000fe40003f05270 */
[----:B------:R-:W-:Y:S02]  /*0210*/  ISETP.NE.AND P1, PT, R7, RZ, PT ;  /* 0x000000ff0700720c */ /* 0x000fe40003f25270 */
[----:B---3--:R-:W-:-:S02]  /*0220*/  PRMT R6, R9, 0x7770, RZ ;  /* 0x0000777009067816 */ /* 0x008fc400000000ff */
[C---:B------:R-:W-:Y:S02]  /*0230*/  PRMT R7, R9.reuse, 0x7771, RZ ;  /* 0x0000777109077816 */ /* 0x040fe400000000ff */
[----:B------:R-:W-:Y:S02]  /*0240*/  ISETP.NE.AND P2, PT, R8, RZ, PT ;  /* 0x000000ff0800720c */ /* 0x000fe40003f45270 */
[----:B0-----:R-:W-:Y:S02]  /*0250*/  PRMT R4, R9, 0x7772, RZ ;  /* 0x0000777209047816 */ /* 0x001fe400000000ff */
[----:B------:R-:W-:Y:S02]  /*0260*/  ISETP.NE.XOR P4, PT, R6, RZ, P0 ;  /* 0x000000ff0600720c */ /* 0x000fe40000785a70 */
[----:B------:R-:W-:Y:S02]  /*0270*/  ISETP.NE.XOR P1, PT, R7, RZ, P1 ;  /* 0x000000ff0700720c */ /* 0x000fe40000f25a70 */
[----:B------:R-:W-:-:S02]  /*0280*/  PRMT R8, R11, 0x7773, RZ ;  /* 0x000077730b087816 */ /* 0x000fc400000000ff */
[----:B------:R-:W-:Y:S02]  /*0290*/  ISETP.NE.XOR P0, PT, R4, RZ, P2 ;  /* 0x000000ff0400720c */ /* 0x000fe40001705a70 */
[----:B-1----:R-:W-:Y:S02]  /*02a0*/  SEL R3, RZ, 0x1, !P4 ;  /* 0x00000001ff037807 */ /* 0x002fe40006000000 */
[----:B------:R-:W-:Y:S02]  /*02b0*/  SEL R4, RZ, 0x1, !P1 ;  /* 0x00000001ff047807 */ /* 0x000fe40004800000 */
[----:B------:R-:W-:Y:S02]  /*02c0*/  ISETP.NE.AND P3, PT, R8, RZ, PT ;  /* 0x000000ff0800720c */ /* 0x000fe40003f65270 */
[----:B------:R-:W-:Y:S02]  /*02d0*/  PRMT R2, R9, 0x7773, RZ ;  /* 0x0000777309027816 */ /* 0x000fe400000000ff */
[----:B------:R-:W-:-:S02]  /*02e0*/  PRMT R7, R4, 0x7604, R3 ;  /* 0x0000760404077816 */ /* 0x000fc40000000003 */
[----:B------:R-:W-:Y:S02]  /*02f0*/  ISETP.NE.XOR P1, PT, R2, RZ, P3 ;  /* 0x000000ff0200720c */ /* 0x000fe40001f25a70 */
[C---:B----4-:R-:W-:Y:S02]  /*0300*/  PRMT R4, R12.reuse, 0x7772, RZ ;  /* 0x000077720c047816 */ /* 0x050fe400000000ff */
[C---:B------:R-:W-:Y:S02]  /*0310*/  PRMT R5, R12.reuse, 0x7770, RZ ;  /* 0x000077700c057816 */ /* 0x040fe400000000ff */
[----:B------:R-:W-:Y:S02]  /*0320*/  PRMT R2, R12, 0x7771, RZ ;  /* 0x000077710c027816 */ /* 0x000fe400000000ff */
[----:B------:R-:W-:Y:S02]  /*0330*/  ISETP.NE.AND P3, PT, R4, RZ, PT ;  /* 0x000000ff0400720c */ /* 0x000fe40003f65270 */
[----:B------:R-:W-:-:S02]  /*0340*/  ISETP.NE.AND P4, PT, R5, RZ, PT ;  /* 0x000000ff0500720c */ /* 0x000fc40003f85270 */
[----:B------:R-:W-:Y:S02]  /*0350*/  ISETP.NE.AND P5, PT, R2, RZ, PT ;  /* 0x000000ff0200720c */ /* 0x000fe40003fa5270 */
[C---:B-----5:R-:W-:Y:S02]  /*0360*/  PRMT R3, R10.reuse, 0x7770, RZ ;  /* 0x000077700a037816 */ /* 0x060fe400000000ff */
[----:B------:R-:W-:Y:S02]  /*0370*/  PRMT R4, R10, 0x7771, RZ ;  /* 0x000077710a047816 */ /* 0x000fe400000000ff */
[----:B------:R-:W-:Y:S02]  /*0380*/  ISETP.NE.XOR P4, PT, R3, RZ, P4 ;  /* 0x000000ff0300720c */ /* 0x000fe40002785a70 */
[----:B------:R-:W-:Y:S02]  /*0390*/  ISETP.NE.XOR P5, PT, R4, RZ, P5 ;  /* 0x000000ff0400720c */ /* 0x000fe40002fa5a70 */
[----:B------:R-:W-:-:S02]  /*03a0*/  PRMT R2, R12, 0x7773, RZ ;  /* 0x000077730c027816 */ /* 0x000fc400000000ff */
[----:B------:R-:W-:Y:S02]  /*03b0*/  PRMT R5, R10, 0x7772, RZ ;  /* 0x000077720a057816 */ /* 0x000fe400000000ff */
[----:B------:R-:W-:Y:S02]  /*03c0*/  SEL R3, RZ, 0x1, !P4 ;  /* 0x00000001ff037807 */ /* 0x000fe40006000000 */
[----:B------:R-:W-:Y:S02]  /*03d0*/  SEL R4, RZ, 0x1, !P5 ;  /* 0x00000001ff047807 */ /* 0x000fe40006800000 */
[----:B------:R-:W-:Y:S02]  /*03e0*/  ISETP.NE.AND P2, PT, R2, RZ, PT ;  /* 0x000000ff0200720c */ /* 0x000fe40003f45270 */
[----:B------:R-:W-:Y:S02]  /*03f0*/  ISETP.NE.XOR P3, PT, R5, RZ, P3 ;  /* 0x000000ff0500720c */ /* 0x000fe40001f65a70 */
[----:B------:R-:W-:-:S02]  /*0400*/  PRMT R2, R10, 0x7773, RZ ;  /* 0x000077730a027816 */ /* 0x000fc400000000ff */
[----:B------:R-:W-:Y:S01]  /*0410*/  PRMT R6, R4, 0x7604, R3 ;  /* 0x0000760404067816 */ /* 0x000fe20000000003 */
[----:B------:R-:W-:Y:S01]  /*0420*/  IMAD.U32 R3, RZ, RZ, UR6 ;  /* 0x00000006ff037e24 */ /* 0x000fe2000f8e00ff */
[----:B------:R-:W-:Y:S02]  /*0430*/  SEL R4, RZ, 0x1, !P0 ;  /* 0x00000001ff047807 */ /* 0x000fe40004000000 */
[----:B------:R-:W-:Y:S02]  /*0440*/  SEL R5, RZ, 0x1, !P3 ;  /* 0x00000001ff057807 */ /* 0x000fe40005800000 */
[----:B------:R-:W-:Y:S01]  /*0450*/  ISETP.NE.XOR P2, PT, R2, RZ, P2 ;  /* 0x000000ff0200720c */ /* 0x000fe20001745a70 */
[----:B------:R-:W-:Y:S01]  /*0460*/  IMAD.U32 R2, RZ, RZ, UR5 ;  /* 0x00000005ff027e24 */ /* 0x000fe2000f8e00ff */
[----:B------:R-:W-:Y:S02]  /*0470*/  PRMT R7, R4, 0x7054, R7 ;  /* 0x0000705404077816 */ /* 0x000fe40000000007 */
[----:B------:R-:W-:Y:S01]  /*0480*/  PRMT R6, R5, 0x7054, R6 ;  /* 0x0000705405067816 */ /* 0x000fe20000000006 */
[----:B------:R-:W-:Y:S01]  /*0490*/  IMAD.WIDE R2, R0, 0x4, R2 ;  /* 0x0000000400027825 */ /* 0x000fe200078e0202 */
[----:B------:R-:W-:-:S02]  /*04a0*/  SEL R4, RZ, 0x1, !P1 ;  /* 0x00000001ff047807 */ /* 0x000fc40004800000 */
[----:B------:R-:W-:Y:S02]  /*04b0*/  SEL R5, RZ, 0x1, !P2 ;  /* 0x00000001ff057807 */ /* 0x000fe40005000000 */
[----:B------:R-:W-:Y:S02]  /*04c0*/  PRMT R7, R4, 0x654, R7 ;  /* 0x0000065404077816 */ /* 0x000fe40000000007 */
[----:B------:R-:W-:-:S03]  /*04d0*/  PRMT R5, R5, 0x654, R6 ;  /* 0x0000065405057816 */ /* 0x000fc60000000006 */
[----:B------:R-:W-:Y:S04]  /*04e0*/  STG.E desc[UR10][R2.64], R7 ;  /* 0x0000000702007986 */ /* 0x000fe8000c10190a */
[----:B------:R-:W-:Y:S01]  /*04f0*/  STG.E desc[UR10][R2.64+0x200], R5 ;  /* 0x0002000502007986 */ /* 0x000fe2000c10190a */
[----:B------:R-:W-:Y:S05]  /*0500*/  EXIT ;  /* 0x000000000000794d */ /* 0x000fea0003800000 */
.L_x_1433:
        /* <DEDUP_REMOVED lines=170> */
.L_x_1436:
        /* <DEDUP_REMOVED lines=8> */
.L_x_1437:
        /* <DEDUP_REMOVED lines=8> */
.L_x_1438:
        /* <DEDUP_REMOVED lines=9> */
.L_x_1439:
[----:B------:R-:W-:Y:S05]  /*1140*/  BSYNC B1 ;  /* 0x0000000000017941 */ /* 0x000fea0003800000 */
.L_x_1435:
[----:B------:R-:W-:-:S13]  /*1150*/  ISETP.GE.AND P0, PT, R5, R0, PT ;  /* 0x000000000500720c */ /* 0x000fda0003f06270 */
[----:B01----:R-:W0:Y:S01]  /*1160*/  @!P0 LDC.64 R8, c[0x0][0x218] ;  /* 0x00008600ff088b82 */ /* 0x003e220000000a00 */
[C---:B--2---:R-:W-:Y:S02]  /*1170*/  @!P0 VIADD R3, R5.reuse, UR4 ;  /* 0x0000000405038c36 */ /* 0x044fe40008000000 */
[----:B------:R-:W-:-:S03]  /*1180*/  @!P0 VIADD R5, R5, 0x80 ;  /* 0x0000008005058836 */ /* 0x000fc60000000000 */
[----:B0-----:R-:W-:-:S05]  /*1190*/  @!P0 IADD3 R2, P1, R3, R8, RZ ;  /* 0x0000000803028210 */ /* 0x001fca0007f3e0ff */
[----:B------:R-:W-:-:S05]  /*11a0*/  @!P0 IMAD.X R3, RZ, RZ, R9, P1 ;  /* 0x000000ffff038224 */ /* 0x000fca00008e0609 */
[----:B------:R2:W-:Y:S03]  /*11b0*/  @!P0 STG.E.U8 desc[UR10][R2.64], R6 ;  /* 0x0000000602008986 */ /* 0x0005e6000c10110a */
.L_x_1440:
[----:B------:R-:W-:Y:S05]  /*11c0*/  BSYNC B0 ;  /* 0x0000000000007941 */ /* 0x000fea0003800000 */
.L_x_1434:
        /* <DEDUP_REMOVED lines=9> */
.L_x_1441:
        /* <DEDUP_REMOVED lines=10> */
.L_x_26132:


//--------------------- .text._ZN2at6native29vectorized_elementwise_kernelILi8ENS0_13BinaryFunctorIbbbNS0_17BitwiseXorFunctorIbEEEESt5arrayIPcLm3EEEEviT0_T1_ --------------------------
	.section	.text._ZN2at6native29vectorized_elementwise_kernelILi8ENS0_13BinaryFunctorIbbbNS0_17BitwiseXorFunctorIbEEEESt5arrayIPcLm3EEEEviT0_T1_,"ax",@progbits
	.align	128
        .global         _ZN2at6native29vectorized_elementwise_kernelILi8ENS0_13BinaryFunctorIbbbNS0_17BitwiseXorFunctorIbEEEESt5arrayIPcLm3EEEEviT0_T1_
        .type           _ZN2at6native29vectorized_elementwise_kernelILi8ENS0_13BinaryFunctorIbbbNS0_17BitwiseXorFunctorIbEEEESt5arrayIPcLm3EEEEviT0_T1_,@function
        .size           _ZN2at6native29vectorized_elementwise_kernelILi8ENS0_13BinaryFunctorIbbbNS0_17BitwiseXorFunctorIbEEEESt5arrayIPcLm3EEEEviT0_T1_,(.L_x_26133 - _ZN2at6native29vectorized_elementwise_kernelILi8ENS0_13BinaryFunctorIbbbNS0_17BitwiseXorFunctorIbEEEESt5arrayIPcLm3EEEEviT0_T1_)
        .other          _ZN2at6native29vectorized_elementwise_kernelILi8ENS0_13BinaryFunctorIbbbNS0_17BitwiseXorFunctorIbEEEESt5arrayIPcLm3EEEEviT0_T1_,@"STO_CUDA_ENTRY STV_DEFAULT"
_ZN2at6native29vectorized_elementwise_kernelILi8ENS0_13BinaryFunctorIbbbNS0_17BitwiseXorFunctorIbEEEESt5arrayIPcLm3EEEEviT0_T1_:
.text._ZN2at6native29vectorized_elementwise_kernelILi8ENS0_13BinaryFunctorIbbbNS0_17BitwiseXorFunctorIbEEEESt5arrayIPcLm3EEEEviT0_T1_:
        /* <DEDUP_REMOVED lines=10> */
[----:B------:R-:W-:Y:S01]  /*00a0*/  ULDC.64 UR8, c[0x0][0x220] ;  /* 0x0000880000087ab9 */ /* 0x000fe20000000a00 */
[----:B------:R-:W-:Y:S02]  /*00b0*/  USHF.R.S32.HI UR5, URZ, 0x1f, UR4 ;  /* 0x0000001f3f057899 */ /* 0x000fe40008011404 */
[----:B------:R-:W-:Y:S02]  /*00c0*/  UIADD3 UR6, UP1, UR4, UR6, URZ ;  /* 0x0000000604067290 */ /* 0x000fe4000ff3e03f */
[----:B------:R-:W-:Y:S02]  /*00d0*/  UIADD3 UR8, UP0, UR4, UR8, URZ ;  /* 0x0000000804087290 */ /* 0x000fe4000ff1e03f */
[----:B------:R-:W-:Y:S02]  /*00e0*/  UIADD3.X UR7, UR5, UR7, URZ, UP1, !UPT ;  /* 0x0000000705077290 */ /* 0x000fe40008ffe43f */
[----:B------:R-:W-:Y:S01]  /*00f0*/  UIADD3.X UR5, UR5, UR9, URZ, UP0, !UPT ;  /* 0x0000000905057290 */ /* 0x000fe200087fe43f */
[----:B------:R-:W-:-:S02]  /*0100*/  IMAD.U32 R4, RZ, RZ, UR6 ;  /* 0x00000006ff047e24 */ /* 0x000fc4000f8e00ff */
[----:B------:R-:W-:Y:S02]  /*0110*/  IMAD.U32 R2, RZ, RZ, UR8 ;  /* 0x00000008ff027e24 */ /* 0x000fe4000f8e00ff */
[----:B------:R-:W-:Y:S01]  /*0120*/  IMAD.U32 R5, RZ, RZ, UR7 ;  /* 0x00000007ff057e24 */ /* 0x000fe2000f8e00ff */
[----:B------:R-:W-:Y:S01]  /*0130*/  ULDC.64 UR6, c[0x0][0x218] ;  /* 0x0000860000067ab9 */ /* 0x000fe20000000a00 */
[----:B------:R-:W-:Y:S02]  /*0140*/  IMAD.U32 R3, RZ, RZ, UR5 ;  /* 0x00000005ff037e24 */ /* 0x000fe4000f8e00ff */
[----:B0-----:R-:W-:-:S04]  /*0150*/  IMAD.WIDE.U32 R2, R0, 0x8, R2 ;  /* 0x0000000800027825 */ /* 0x001fc800078e0002 */
[----:B------:R-:W-:Y:S02]  /*0160*/  IMAD.WIDE.U32 R4, R0, 0x8, R4 ;  /* 0x0000000800047825 */ /* 0x000fe400078e0004 */
[----:B------:R-:W2:Y:S04]  /*0170*/  LDG.E.64 R2, desc[UR10][R2.64] ;  /* 0x0000000a02027981 */ /* 0x000ea8000c1e1b00 */
[----:B------:R-:W3:Y:S01]  /*0180*/  LDG.E.64 R4, desc[UR10][R4.64] ;  /* 0x0000000a04047981 */ /* 0x000ee2000c1e1b00 */
[----:B------:R-:W-:-:S04]  /*0190*/  UIADD3 UR5, UP0, UR4, UR6, URZ ;  /* 0x0000000604057290 */ /* 0x000fc8000ff1e03f */
[----:B------:R-:W-:Y:S01]  /*01a0*/  UIADD3.X UR6, URZ, UR7, URZ, UP0, !UPT ;  /* 0x000000073f067290 */ /* 0x000fe200087fe43f */
[----:B--2---:R-:W-:Y:S02]  /*01b0*/  PRMT R7, R3, 0x7632, R7 ;  /* 0x0000763203077816 */ /* 0x004fe40000000007 */
[----:B------:R-:W-:Y:S02]  /*01c0*/  PRMT R6, R2, 0x7632, R6 ;  /* 0x0000763202067816 */ /* 0x000fe40000000006 */
[----:B------:R-:W-:Y:S02]  /*01d0*/  LOP3.LUT P1, RZ, R7, 0xff, RZ, 0xc0, !PT ;  /* 0x000000ff07ff7812 */ /* 0x000fe4000782c0ff */
[----:B---3--:R-:W-:Y:S02]  /*01e0*/  PRMT R7, R5, 0x7632, R7 ;  /* 0x0000763205077816 */ /* 0x008fe40000000007 */
[----:B------:R-:W-:Y:S02]  /*01f0*/  LOP3.LUT P3, RZ, R6, 0xff, RZ, 0xc0, !PT ;  /* 0x000000ff06ff7812 */ /* 0x000fe4000786c0ff */
[----:B------:R-:W-:-:S02]  /*0200*/  PRMT R6, R4, 0x7632, R6 ;  /* 0x0000763204067816 */ /* 0x000fc40000000006 */
[----:B------:R-:W-:Y:S02]  /*0210*/  LOP3.LUT P6, RZ, R7, 0xff, RZ, 0xc0, !PT ;  /* 0x000000ff07ff7812 */ /* 0x000fe400078cc0ff */
[----:B------:R-:W-:Y:S02]  /*0220*/  LOP3.LUT R7, R4, 0xffff, RZ, 0xc0, !PT ;  /* 0x0000ffff04077812 */ /* 0x000fe400078ec0ff */
[----:B------:R-:W-:Y:S02]  /*0230*/  LOP3.LUT P4, RZ, R6, 0xff, RZ, 0xc0, !PT ;  /* 0x000000ff06ff7812 */ /* 0x000fe4000788c0ff */
[C---:B------:R-:W-:Y:S02]  /*0240*/  LOP3.LUT R8, R5.reuse, 0xffff, RZ, 0xc0, !PT ;  /* 0x0000ffff05087812 */ /* 0x040fe400078ec0ff */
[----:B------:R-:W-:Y:S02]  /*0250*/  LOP3.LUT P2, RZ, R5, 0xff, RZ, 0xc0, !PT ;  /* 0x000000ff05ff7812 */ /* 0x000fe4000784c0ff */
[----:B------:R-:W-:-:S02]  /*0260*/  SHF.R.U32.HI R6, RZ, 0x8, R7 ;  /* 0x00000008ff067819 */ /* 0x000fc40000011607 */
[----:B------:R-:W-:Y:S02]  /*0270*/  PRMT R5, R5, 0x7732, RZ ;  /* 0x0000773205057816 */ /* 0x000fe400000000ff */
[C---:B------:R-:W-:Y:S02]  /*0280*/  LOP3.LUT P5, RZ, R4.reuse, 0xff, RZ, 0xc0, !PT ;  /* 0x000000ff04ff7812 */ /* 0x040fe400078ac0ff */
[----:B------:R-:W-:Y:S02]  /*0290*/  PRMT R4, R4, 0x7732, RZ ;  /* 0x0000773204047816 */ /* 0x000fe400000000ff */
[----:B------:R-:W-:Y:S02]  /*02a0*/  PLOP3.LUT P1, PT, P1, P6, PT, 0x28, 0x0 ;  /* 0x000000000000781c */ /* 0x000fe40000f2c570 */
[----:B------:R-:W-:Y:S02]  /*02b0*/  LOP3.LUT P6, RZ, R3, 0xff, RZ, 0xc0, !PT ;  /* 0x000000ff03ff7812 */ /* 0x000fe400078cc0ff */
[----:B------:R-:W-:-:S02]  /*02c0*/  PRMT R6, R6, 0x9910, RZ ;  /* 0x0000991006067816 */ /* 0x000fc400000000ff */
[----:B------:R-:W-:Y:S02]  /*02d0*/  SHF.R.U32.HI R5, RZ, 0x8, R5 ;  /* 0x00000008ff057819 */ /* 0x000fe40000011605 */
[----:B------:R-:W-:Y:S02]  /*02e0*/  SHF.R.U32.HI R4, RZ, 0x8, R4 ;  /* 0x00000008ff047819 */ /* 0x000fe40000011604 */
[----:B------:R-:W-:Y:S02]  /*02f0*/  PLOP3.LUT P6, PT, P6, P2, PT, 0x28, 0x0 ;  /* 0x000000000000781c */ /* 0x000fe400037c4570 */
[----:B------:R-:W-:Y:S02]  /*0300*/  ISETP.NE.AND P2, PT, R6, RZ, PT ;  /* 0x000000ff0600720c */ /* 0x000fe40003f45270 */
[----:B------:R-:W-:Y:S02]  /*0310*/  PRMT R6, R5, 0x9910, RZ ;  /* 0x0000991005067816 */ /* 0x000fe400000000ff */
[----:B------:R-:W-:-:S02]  /*0320*/  PRMT R5, R4, 0x9910, RZ ;  /* 0x0000991004057816 */ /* 0x000fc400000000ff */
[----:B------:R-:W-:Y:S02]  /*0330*/  SEL R4, RZ, 0x1, !P6 ;  /* 0x00000001ff047807 */ /* 0x000fe40007000000 */
[C---:B------:R-:W-:Y:S02]  /*0340*/  LOP3.LUT P6, RZ, R2.reuse, 0xff, RZ, 0xc0, !PT ;  /* 0x000000ff02ff7812 */ /* 0x040fe400078cc0ff */
[----:B------:R-:W-:Y:S02]  /*0350*/  PRMT R7, R2, 0x7732, RZ ;  /* 0x0000773202077816 */ /* 0x000fe400000000ff */
[----:B------:R-:W-:Y:S02]  /*0360*/  PLOP3.LUT P3, PT, P3, P4, PT, 0x28, 0x0 ;  /* 0x000000000000781c */ /* 0x000fe40001f68570 */
[----:B------:R-:W-:Y:S02]  /*0370*/  PLOP3.LUT P5, PT, P6, P5, PT, 0x28, 0x0 ;  /* 0x000000000000781c */ /* 0x000fe400037aa570 */
[----:B------:R-:W-:-:S02]  /*0380*/  ISETP.NE.AND P4, PT, R6, RZ, PT ;  /* 0x000000ff0600720c */ /* 0x000fc40003f85270 */
[----:B------:R-:W-:Y:S02]  /*0390*/  ISETP.NE.AND P6, PT, R5, RZ, PT ;  /* 0x000000ff0500720c */ /* 0x000fe40003fc5270 */
[C---:B------:R-:W-:Y:S02]  /*03a0*/  PRMT R6, R3.reuse, 0x7732, RZ ;  /* 0x0000773203067816 */ /* 0x040fe400000000ff */
[----:B------:R-:W-:Y:S01]  /*03b0*/  LOP3.LUT R5, R3, 0xffff, RZ, 0xc0, !PT ;  /* 0x0000ffff03057812 */ /* 0x000fe200078ec0ff */
[----:B------:R-:W-:Y:S01]  /*03c0*/  IMAD.MOV.U32 R3, RZ, RZ, R7 ;  /* 0x000000ffff037224 */ /* 0x000fe200078e0007 */
[----:B------:R-:W-:Y:S02]  /*03d0*/  SHF.R.U32.HI R8, RZ, 0x8, R8 ;  /* 0x00000008ff087819 */ /* 0x000fe40000011608 */
[----:B------:R-:W-:Y:S02]  /*03e0*/  LOP3.LUT R2, R2, 0xffff, RZ, 0xc0, !PT ;  /* 0x0000ffff02027812 */ /* 0x000fe400078ec0ff */
[----:B------:R-:W-:-:S02]  /*03f0*/  PRMT R8, R8, 0x9910, RZ ;  /* 0x0000991008087816 */ /* 0x000fc400000000ff */
[----:B------:R-:W-:Y:S02]  /*0400*/  SHF.R.U32.HI R5, RZ, 0x8, R5 ;  /* 0x00000008ff057819 */ /* 0x000fe40000011605 */
[----:B------:R-:W-:Y:S02]  /*0410*/  SHF.R.U32.HI R6, RZ, 0x8, R6 ;  /* 0x00000008ff067819 */ /* 0x000fe40000011606 */
[----:B------:R-:W-:Y:S02]  /*0420*/  SHF.R.U32.HI R2, RZ, 0x8, R2 ;  /* 0x00000008ff027819 */ /* 0x000fe40000011602 */
[----:B------:R-:W-:Y:S02]  /*0430*/  SHF.R.U32.HI R3, RZ, 0x8, R3 ;  /* 0x00000008ff037819 */ /* 0x000fe40000011603 */
[----:B------:R-:W-:Y:S02]  /*0440*/  ISETP.NE.AND P0, PT, R8, RZ, PT ;  /* 0x000000ff0800720c */ /* 0x000fe40003f05270 */
[----:B------:R-:W-:-:S02]  /*0450*/  PRMT R5, R5, 0x9910, RZ ;  /* 0x0000991005057816 */ /* 0x000fc400000000ff */
[----:B------:R-:W-:Y:S02]  /*0460*/  PRMT R6, R6, 0x9910, RZ ;  /* 0x0000991006067816 */ /* 0x000fe400000000ff */
[----:B------:R-:W-:Y:S02]  /*0470*/  PRMT R2, R2, 0x9910, RZ ;  /* 0x0000991002027816 */ /* 0x000fe400000000ff */
[----:B------:R-:W-:Y:S02]  /*0480*/  PRMT R3, R3, 0x9910, RZ ;  /* 0x0000991003037816 */ /* 0x000fe400000000ff */
[----:B------:R-:W-:Y:S02]  /*0490*/  ISETP.NE.XOR P0, PT, R5, RZ, P0 ;  /* 0x000000ff0500720c */ /* 0x000fe40000705a70 */
[----:B------:R-:W-:Y:S02]  /*04a0*/  ISETP.NE.XOR P4, PT, R6, RZ, P4 ;  /* 0x000000ff0600720c */ /* 0x000fe40002785a70 */
[----:B------:R-:W-:-:S02]  /*04b0*/  ISETP.NE.XOR P2, PT, R2, RZ, P2 ;  /* 0x000000ff0200720c */ /* 0x000fc40001745a70 */
[----:B------:R-:W-:Y:S02]  /*04c0*/  ISETP.NE.XOR P6, PT, R3, RZ, P6 ;  /* 0x000000ff0300720c */ /* 0x000fe400037c5a70 */
[----:B------:R-:W-:Y:S02]  /*04d0*/  SEL R7, RZ, 0xffffffff, !P0 ;  /* 0xffffffffff077807 */ /* 0x000fe40004000000 */
[----:B------:R-:W-:Y:S02]  /*04e0*/  SEL R6, RZ, 0xffffffff, !P4 ;  /* 0xffffffffff067807 */ /* 0x000fe40006000000 */
        /* <DEDUP_REMOVED lines=9> */
[----:B------:R-:W-:Y:S01]  /*0580*/  LOP3.LUT R4, R7, 0x100, R4, 0xe2, !PT ;  /* 0x0000010007047812 */ /* 0x000fe200078ee204 */
[----:B------:R-:W-:Y:S01]  /*0590*/  IMAD.U32 R2, RZ, RZ, UR5 ;  /* 0x00000005ff027e24 */ /* 0x000fe2000f8e00ff */
[----:B------:R-:W-:Y:S01]  /*05a0*/  LOP3.LUT R5, R6, 0x100, R5, 0xe2, !PT ;  /* 0x0000010006057812 */ /* 0x000fe200078ee205 */
[----:B------:R-:W-:Y:S01]  /*05b0*/  IMAD.U32 R3, RZ, RZ, UR6 ;  /* 0x00000006ff037e24 */ /* 0x000fe2000f8e00ff */
[----:B------:R-:W-:-:S02]  /*05c0*/  LOP3.LUT R7, R11, 0x100, R10, 0xe2, !PT ;  /* 0x000001000b077812 */ /* 0x000fc400078ee20a */
[----:B------:R-:W-:Y:S01]  /*05d0*/  LOP3.LUT R8, R9, 0x100, R8, 0xe2, !PT ;  /* 0x0000010009087812 */ /* 0x000fe200078ee208 */
[----:B------:R-:W-:Y:S01]  /*05e0*/  IMAD.WIDE R2, R0, 0x8, R2 ;  /* 0x0000000800027825 */ /* 0x000fe200078e0202 */
[----:B------:R-:W-:Y:S02]  /*05f0*/  PRMT R5, R4, 0x5410, R5 ;  /* 0x0000541004057816 */ /* 0x000fe40000000005 */
[----:B------:R-:W-:-:S05]  /*0600*/  PRMT R4, R7, 0x5410, R8 ;  /* 0x0000541007047816 */ /* 0x000fca0000000008 */
[----:B------:R-:W-:Y:S01]  /*0610*/  STG.E.64 desc[UR10][R2.64], R4 ;  /* 0x0000000402007986 */ /* 0x000fe2000c101b0a */
[----:B------:R-:W-:Y:S05]  /*0620*/  EXIT ;  /* 0x000000000000794d */ /* 0x000fea0003800000 */
.L_x_1442:
        /* <DEDUP_REMOVED lines=170> */
.L_x_1445:
        /* <DEDUP_REMOVED lines=8> */
.L_x_1446:
        /* <DEDUP_REMOVED lines=8> */
.L_x_1447:
        /* <DEDUP_REMOVED lines=9> */
.L_x_1448:
[----:B------:R-:W-:Y:S05]  /*1260*/  BSYNC B1 ;  /* 0x0000000000017941 */ /* 0x000fea0003800000 */
.L_x_1444:
[----:B------:R-:W-:-:S13]  /*1270*/  ISETP.GE.AND P0, PT, R5, R0, PT ;  /* 0x000000000500720c */ /* 0x000fda0003f06270 */
[----:B01----:R-:W0:Y:S01]  /*1280*/  @!P0 LDC.64 R8, c[0x0][0x218] ;  /* 0x00008600ff088b82 */ /* 0x003e220000000a00 */
[C---:B--2---:R-:W-:Y:S02]  /*1290*/  @!P0 VIADD R3, R5.reuse, UR4 ;  /* 0x0000000405038c36 */ /* 0x044fe40008000000 */
[----:B------:R-:W-:-:S03]  /*12a0*/  @!P0 VIADD R5, R5, 0x80 ;  /* 0x0000008005058836 */ /* 0x000fc60000000000 */
[----:B0-----:R-:W-:-:S05]  /*12b0*/  @!P0 IADD3 R2, P1, R3, R8, RZ ;  /* 0x0000000803028210 */ /* 0x001fca0007f3e0ff */
[----:B------:R-:W-:-:S05]  /*12c0*/  @!P0 IMAD.X R3, RZ, RZ, R9, P1 ;  /* 0x000000ffff038224 */ /* 0x000fca00008e0609 */
[----:B------:R2:W-:Y:S03]  /*12d0*/  @!P0 STG.E.U8 desc[UR10][R2.64], R6 ;  /* 0x0000000602008986 */ /* 0x0005e6000c10110a */
.L_x_1449:
[----:B------:R-:W-:Y:S05]  /*12e0*/  BSYNC B0 ;  /* 0x0000000000007941 */ /* 0x000fea0003800000 */
.L_x_1443:
        /* <DEDUP_REMOVED lines=9> */
.L_x_1450:
        /* <DEDUP_REMOVED lines=16> */
.L_x_26133:


//--------------------- .text._ZN2at6native18elementwise_kernelILi128ELi4EZNS0_15gpu_kernel_implINS0_13AUnaryFunctorIsssNS0_17BitwiseXorFunctorIsEEEEEEvRNS_18TensorIteratorBaseERKT_EUliE_EEviT1_ --------------------------
	.section	.text._ZN2at6native18elementwise_kernelILi128ELi4EZNS0_15gpu_kernel_implINS0_13AUnaryFunctorIsssNS0_17BitwiseXorFunctorIsEEEEEEvRNS_18TensorIteratorBaseERKT_EUliE_EEviT1_,"ax",@progbits
	.align	128
        .global         _ZN2at6native18elementwise_kernelILi128ELi4EZNS0_15gpu_kernel_implINS0_13AUnaryFunctorIsssNS0_17BitwiseXorFunctorIsEEEEEEvRNS_18TensorIteratorBaseERKT_EUliE_EEviT1_
        .type           _ZN2at6native18elementwise_kernelILi128ELi4EZNS0_15gpu_kernel_implINS0_13AUnaryFunctorIsssNS0_17BitwiseXorFunctorIsEEEEEEvRNS_18TensorIteratorBaseERKT_EUliE_EEviT1_,@function
        .size           _ZN2at6native18elementwise_kernelILi128ELi4EZNS0_15gpu_kernel_implINS0_13AUnaryFunctorIsssNS0_17BitwiseXorFunctorIsEEEEEEvRNS_18TensorIteratorBaseERKT_EUliE_EEviT1_,(.L_x_26134 - _ZN2at6native18elementwise_kernelILi128ELi4EZNS0_15gpu_kernel_implINS0_13AUnaryFunctorIsssNS0_17BitwiseXorFunctorIsEEEEEEvRNS_18TensorIteratorBaseERKT_EUliE_EEviT1_)
        .other          _ZN2at6native18elementwise_kernelILi128ELi4EZNS0_15gpu_kernel_implINS0_13AUnaryFunctorIsssNS0_17BitwiseXorFunctorIsEEEEEEvRNS_18TensorIteratorBaseERKT_EUliE_EEviT1_,@"STO_CUDA_ENTRY STV_DEFAULT"
_ZN2at6native18elementwise_kernelILi128ELi4EZNS0_15gpu_kernel_implINS0_13AUnaryFunctorIsssNS0_17BitwiseXorFunctorIsEEEEEEvRNS_18TensorIteratorBaseERKT_EUliE_EEviT1_:
.text._ZN2at6native18elementwise_kernelILi128ELi4EZNS0_15gpu_kernel_implINS0_13AUnaryFunctorIsssNS0_17BitwiseXorFunctorIsEEEEEEvRNS_18TensorIteratorBaseERKT_EUliE_EEviT1_:
        /* <DEDUP_REMOVED lines=314> */
.L_x_1453:
        /* <DEDUP_REMOVED lines=18> */
[----:B------:R0:W5:Y:S01]  /*14c0*/  LDG.E.S8 R0, desc[UR36][R2.64] ;  /* 0x0000002402007981 */ /* 0x000162000c1e1300 */
[----:B------:R-:W-:Y:S05]  /*14d0*/  BRA `(.L_x_1459) ;  /* 0x0000000c005c7947 */ /* 0x000fea0003800000 */
.L_x_1457:
[----:B------:R0:W5:Y:S01]  /*14e0*/  LDG.E.U8 R0, desc[UR36][R2.64] ;  /* 0x0000002402007981 */ /* 0x000162000c1e1100 */
[----:B------:R-:W-:Y:S05]  /*14f0*/  BRA `(.L_x_1459) ;  /* 0x0000000c00547947 */ /* 0x000fea0003800000 */
.L_x_1456:
[----:B------:R-:W-:-:S13]  /*1500*/  ISETP.NE.AND P0, PT, R4, 0x2, PT ;  /* 0x000000020400780c */ /* 0x000fda0003f05270 */
[----:B------:R-:W-:Y:S05]  /*1510*/  @!P0 BRA `(.L_x_1460) ;  /* 0x0000000000208947 */ /* 0x000fea0003800000 */
[----:B------:R-:W-:-:S13]  /*1520*/  ISETP.NE.AND P0, PT, R4, 0x3, PT ;  /* 0x000000030400780c */ /* 0x000fda0003f05270 */
[----:B------:R-:W-:Y:S05]  /*1530*/  @!P0 BRA `(.L_x_1461) ;  /* 0x0000000000108947 */ /* 0x000fea0003800000 */
[----:B------:R-:W-:-:S13]  /*1540*/  ISETP.NE.AND P0, PT, R4, 0x4, PT ;  /* 0x000000040400780c */ /* 0x000fda0003f05270 */
[----:B------:R-:W-:Y:S05]  /*1550*/  @P0 BRA `(.L_x_1458) ;  /* 0x0000000800e80947 */ /* 0x000fea0003800000 */
[----:B------:R0:W5:Y:S01]  /*1560*/  LDG.E.U16 R0, desc[UR36][R2.64] ;  /* 0x0000002402007981 */ /* 0x000162000c1e1500 */
[----:B------:R-:W-:Y:S05]  /*1570*/  BRA `(.L_x_1459) ;  /* 0x0000000c00347947 */ /* 0x000fea0003800000 */
.L_x_1461:
[----:B------:R0:W5:Y:S01]  /*1580*/  LDG.E.U16 R0, desc[UR36][R2.64] ;  /* 0x0000002402007981 */ /* 0x000162000c1e1500 */
[----:B------:R-:W-:Y:S05]  /*1590*/  BRA `(.L_x_1459) ;  /* 0x0000000c002c7947 */ /* 0x000fea0003800000 */
.L_x_1460:
[----:B------:R0:W5:Y:S01]  /*15a0*/  LDG.E.U16 R0, desc[UR36][R2.64] ;  /* 0x0000002402007981 */ /* 0x000162000c1e1500 */
[----:B------:R-:W-:Y:S05]  /*15b0*/  BRA `(.L_x_1459) ;  /* 0x0000000c00247947 */ /* 0x000fea0003800000 */
.L_x_1455:
[----:B------:R-:W-:-:S13]  /*15c0*/  ISETP.GT.AND P0, PT, R4, 0x6, PT ;  /* 0x000000060400780c */ /* 0x000fda0003f04270 */
[----:B------:R-:W-:Y:S05]  /*15d0*/  @P0 BRA `(.L_x_1462) ;  /* 0x0000000000300947 */ /* 0x000fea0003800000 */
[----:B------:R-:W-:-:S13]  /*15e0*/  ISETP.NE.AND P0, PT, R4, 0x5, PT ;  /* 0x000000050400780c */ /* 0x000fda0003f05270 */
[----:B------:R-:W-:Y:S05]  /*15f0*/  @!P0 BRA `(.L_x_1463) ;  /* 0x0000000000148947 */ /* 0x000fea0003800000 */
[----:B------:R-:W-:-:S13]  /*1600*/  ISETP.NE.AND P0, PT, R4, 0x6, PT ;  /* 0x000000060400780c */ /* 0x000fda0003f05270 */
[----:B------:R-:W-:Y:S05]  /*1610*/  @P0 BRA `(.L_x_1458) ;  /* 0x0000000800b80947 */ /* 0x000fea0003800000 */
[----:B------:R-:W2:Y:S02]  /*1620*/  LDG.E R2, desc[UR36][R2.64] ;  /* 0x0000002402027981 */ /* 0x000ea4000c1e1900 */
[----:B--2---:R0:W1:Y:S01]  /*1630*/  F2I.FTZ.TRUNC.NTZ R0, R2 ;  /* 0x0000000200007305 */ /* 0x004062000021f100 */
[----:B------:R-:W-:Y:S05]  /*1640*/  BRA `(.L_x_1459) ;  /* 0x0000000c00007947 */ /* 0x000fea0003800000 */
.L_x_1463:
[----:B------:R-:W2:Y:S02]  /*1650*/  LDG.E.U16 R4, desc[UR36][R2.64] ;  /* 0x0000002402047981 */ /* 0x000ea4000c1e1500 */
[----:B--2---:R-:W-:-:S06]  /*1660*/  HADD2.F32 R4, -RZ, R4.H0_H0 ;  /* 0x20000004ff047230 */ /* 0x004fcc0000004100 */
[----:B------:R-:W0:Y:S02]  /*1670*/  F2I.FTZ.TRUNC.NTZ R4, R4 ;  /* 0x0000000400047305 */ /* 0x000e24000021f100 */
[----:B0-----:R-:W-:Y:S01]  /*1680*/  PRMT R0, R4, 0x7610, R0 ;  /* 0x0000761004007816 */ /* 0x001fe20000000000 */
[----:B------:R-:W-:Y:S06]  /*1690*/  BRA `(.L_x_1459) ;  /* 0x0000000800ec7947 */ /* 0x000fec0003800000 */
.L_x_1462:
[----:B------:R-:W-:-:S13]  /*16a0*/  ISETP.NE.AND P0, PT, R4, 0x7, PT ;  /* 0x000000070400780c */ /* 0x000fda0003f05270 */
[----:B------:R-:W-:Y:S05]  /*16b0*/  @!P0 BRA `(.L_x_1464) ;  /* 0x0000000000308947 */ /* 0x000fea0003800000 */
[----:B------:R-:W-:-:S13]  /*16c0*/  ISETP.NE.AND P0, PT, R4, 0x8, PT ;  /* 0x000000080400780c */ /* 0x000fda0003f05270 */
[----:B------:R-:W-:Y:S05]  /*16d0*/  @!P0 BRA `(.L_x_1465) ;  /* 0x0000000000148947 */ /* 0x000fea0003800000 */
[----:B------:R-:W-:-:S13]  /*16e0*/  ISETP.NE.AND P0, PT, R4, 0x9, PT ;  /* 0x000000090400780c */ /* 0x000fda0003f05270 */
[----:B------:R-:W-:Y:S05]  /*16f0*/  @P0 BRA `(.L_x_1458) ;  /* 0x0000000800800947 */ /* 0x000fea0003800000 */
[----:B------:R-:W2:Y:S02]  /*1700*/  LDG.E R2, desc[UR36][R2.64] ;  /* 0x0000002402027981 */ /* 0x000ea4000c1e1900 */
[----:B--2---:R0:W1:Y:S01]  /*1710*/  F2I.FTZ.TRUNC.NTZ R0, R2 ;  /* 0x0000000200007305 */ /* 0x004062000021f100 */
[----:B------:R-:W-:Y:S05]  /*1720*/  BRA `(.L_x_1459) ;  /* 0x0000000800c87947 */ /* 0x000fea0003800000 */
.L_x_1465:
[----:B------:R-:W2:Y:S02]  /*1730*/  LDG.E.U16 R2, desc[UR36][R2.64] ;  /* 0x0000002402027981 */ /* 0x000ea4000c1e1500 */
[----:B--2---:R-:W-:-:S06]  /*1740*/  HADD2.F32 R4, -RZ, R2.H0_H0 ;  /* 0x20000002ff047230 */ /* 0x004fcc0000004100 */
[----:B------:R-:W0:Y:S02]  /*1750*/  F2I.FTZ.TRUNC.NTZ R4, R4 ;  /* 0x0000000400047305 */ /* 0x000e24000021f100 */
[----:B0-----:R-:W-:Y:S01]  /*1760*/  PRMT R0, R4, 0x7610, R0 ;  /* 0x0000761004007816 */ /* 0x001fe20000000000 */
[----:B------:R-:W-:Y:S06]  /*1770*/  BRA `(.L_x_1459) ;  /* 0x0000000800b47947 */ /* 0x000fec0003800000 */
.L_x_1464:
[----:B------:R-:W2:Y:S02]  /*1780*/  LDG.E.64 R2, desc[UR36][R2.64] ;  /* 0x0000002402027981 */ /* 0x000ea4000c1e1b00 */
[----:B--2---:R0:W1:Y:S01]  /*1790*/  F2I.F64.TRUNC R0, R2 ;  /* 0x0000000200007311 */ /* 0x004062000030d100 */
[----:B------:R-:W-:Y:S05]  /*17a0*/  BRA `(.L_x_1459) ;  /* 0x0000000800a87947 */ /* 0x000fea0003800000 */
.L_x_1454:
        /* <DEDUP_REMOVED lines=10> */
[----:B------:R-:W-:Y:S01]  /*1850*/  SEL R0, RZ, 0x1, !P0 ;  /* 0x00000001ff007807 */ /* 0x000fe20004000000 */
[----:B------:R-:W-:Y:S08]  /*1860*/  BRA `(.L_x_1459) ;  /* 0x0000000800787947 */ /* 0x000ff00003800000 */
.L_x_1468:
[----:B------:R-:W2:Y:S02]  /*1870*/  LDG.E.64 R2, desc[UR36][R2.64] ;  /* 0x0000002402027981 */ /* 0x000ea4000c1e1b00 */
[----:B--2---:R3:W4:Y:S01]  /*1880*/  F2I.F64.TRUNC R0, R2 ;  /* 0x0000000200007311 */ /* 0x004722000030d100 */
[----:B------:R-:W-:Y:S05]  /*1890*/  BRA `(.L_x_1459) ;  /* 0x00000008006c7947 */ /* 0x000fea0003800000 */
.L_x_1467:
        /* <DEDUP_REMOVED lines=24> */
[----:B------:R-:W-:-:S06]  /*1a20*/  LOP3.LUT R5, R5, 0x80000000, R0, 0xf8, !PT ;  /* 0x8000000005057812 */ /* 0x000fcc00078ef800 */
[----:B------:R-:W0:Y:S02]  /*1a30*/  F2I.FTZ.TRUNC.NTZ R5, R5 ;  /* 0x0000000500057305 */ /* 0x000e24000021f100 */
[----:B0-----:R-:W-:Y:S01]  /*1a40*/  PRMT R0, R5, 0x7610, R0 ;  /* 0x0000761005007816 */ /* 0x001fe20000000000 */
[----:B------:R-:W-:Y:S06]  /*1a50*/  BRA `(.L_x_1459) ;  /* 0x0000000400fc7947 */ /* 0x000fec0003800000 */
.L_x_1470:
        /* <DEDUP_REMOVED lines=11> */
[----:B------:R-:W-:-:S06]  /*1b10*/  LOP3.LUT R4, R4, 0x80000000, R5, 0xf8, !PT ;  /* 0x8000000004047812 */ /* 0x000fcc00078ef805 */
[----:B------:R-:W0:Y:S02]  /*1b20*/  F2I.FTZ.TRUNC.NTZ R4, R4 ;  /* 0x0000000400047305 */ /* 0x000e24000021f100 */
[----:B0-----:R-:W-:Y:S01]  /*1b30*/  PRMT R0, R4, 0x7610, R0 ;  /* 0x0000761004007816 */ /* 0x001fe20000000000 */
[----:B------:R-:W-:Y:S06]  /*1b40*/  BRA `(.L_x_1459) ;  /* 0x0000000400c07947 */ /* 0x000fec0003800000 */
.L_x_1469:
[----:B------:R-:W2:Y:S02]  /*1b50*/  LDG.E.U16 R4, desc[UR36][R2.64] ;  /* 0x0000002402047981 */ /* 0x000ea4000c1e1500 */
[----:B--2---:R-:W-:-:S06]  /*1b60*/  IMAD.U32 R4, R4, 0x10000, RZ ;  /* 0x0001000004047824 */ /* 0x004fcc00078e00ff */
[----:B------:R-:W0:Y:S02]  /*1b70*/  F2I.FTZ.TRUNC.NTZ R4, R4 ;  /* 0x0000000400047305 */ /* 0x000e24000021f100 */
[----:B0-----:R-:W-:Y:S01]  /*1b80*/  PRMT R0, R4, 0x7610, R0 ;  /* 0x0000761004007816 */ /* 0x001fe20000000000 */
[----:B------:R-:W-:Y:S06]  /*1b90*/  BRA `(.L_x_1459) ;  /* 0x0000000400ac7947 */ /* 0x000fec0003800000 */
.L_x_1466:
        /* <DEDUP_REMOVED lines=10> */
.L_x_1473:
        /* <DEDUP_REMOVED lines=21> */
.L_x_1477:
[----:B------:R-:W-:Y:S05]  /*1d90*/  BSYNC B1 ;  /* 0x0000000000017941 */ /* 0x000fea0003800000 */
.L_x_1476:
[----:B------:R-:W-:Y:S01]  /*1da0*/  IMAD.SHL.U32 R2, R2, 0x100000, RZ ;  /* 0x0010000002027824 */ /* 0x000fe200078e00ff */
[----:B------:R-:W-:-:S04]  /*1db0*/  LEA R3, R0, 0x3b800000, 0x17 ;  /* 0x3b80000000037811 */ /* 0x000fc800078eb8ff */
[----:B------:R-:W-:-:S07]  /*1dc0*/  LOP3.LUT R4, R3, R2, R4, 0xfe, !PT ;  /* 0x0000000203047212 */ /* 0x000fce00078efe04 */
.L_x_1475:
[----:B------:R-:W-:Y:S05]  /*1dd0*/  BSYNC B0 ;  /* 0x0000000000007941 */ /* 0x000fea0003800000 */
.L_x_1474:
[----:B------:R-:W0:Y:S02]  /*1de0*/  F2I.FTZ.TRUNC.NTZ R4, R4 ;  /* 0x0000000400047305 */ /* 0x000e24000021f100 */
[----:B0-----:R-:W-:Y:S01]  /*1df0*/  PRMT R0, R4, 0x7610, R0 ;  /* 0x0000761004007816 */ /* 0x001fe20000000000 */
[----:B------:R-:W-:Y:S06]  /*1e00*/  BRA `(.L_x_1459) ;  /* 0x0000000400107947 */ /* 0x000fec0003800000 */
.L_x_1472:
        /* <DEDUP_REMOVED lines=21> */
.L_x_1481:
[----:B------:R-:W-:Y:S05]  /*1f60*/  BSYNC B1 ;  /* 0x0000000000017941 */ /* 0x000fea0003800000 */
.L_x_1480:
[----:B------:R-:W-:Y:S01]  /*1f70*/  IMAD.SHL.U32 R2, R2, 0x200000, RZ ;  /* 0x0020000002027824 */ /* 0x000fe200078e00ff */
[----:B------:R-:W-:-:S04]  /*1f80*/  LEA R3, R0, 0x37800000, 0x17 ;  /* 0x3780000000037811 */ /* 0x000fc800078eb8ff */
[----:B------:R-:W-:-:S07]  /*1f90*/  LOP3.LUT R4, R3, R2, R4, 0xfe, !PT ;  /* 0x0000000203047212 */ /* 0x000fce00078efe04 */
.L_x_1479:
[----:B------:R-:W-:Y:S05]  /*1fa0*/  BSYNC B0 ;  /* 0x0000000000007941 */ /* 0x000fea0003800000 */
.L_x_1478:
[----:B------:R-:W0:Y:S02]  /*1fb0*/  F2I.FTZ.TRUNC.NTZ R4, R4 ;  /* 0x0000000400047305 */ /* 0x000e24000021f100 */
[----:B0-----:R-:W-:Y:S01]  /*1fc0*/  PRMT R0, R4, 0x7610, R0 ;  /* 0x0000761004007816 */ /* 0x001fe20000000000 */
[----:B------:R-:W-:Y:S06]  /*1fd0*/  BRA `(.L_x_1459) ;  /* 0x00000000009c7947 */ /* 0x000fec0003800000 */
.L_x_1471:
        /* <DEDUP_REMOVED lines=14> */
.L_x_1485:
[----:B------:R-:W-:Y:S05]  /*20c0*/  BSYNC B0 ;  /* 0x0000000000007941 */ /* 0x000fea0003800000 */
.L_x_1484:
[----:B------:R-:W0:Y:S02]  /*20d0*/  F2I.FTZ.TRUNC.NTZ R4, R4 ;  /* 0x0000000400047305 */ /* 0x000e24000021f100 */
[----:B0-----:R-:W-:Y:S01]  /*20e0*/  PRMT R0, R4, 0x7610, R0 ;  /* 0x0000761004007816 */ /* 0x001fe20000000000 */
[----:B------:R-:W-:Y:S06]  /*20f0*/  BRA `(.L_x_1459) ;  /* 0x0000000000547947 */ /* 0x000fec0003800000 */
.L_x_1458:
        /* <DEDUP_REMOVED lines=16> */
.L_x_1486:
[----:B------:R-:W-:Y:S01]  /*2200*/  PRMT R0, RZ, 0x7610, R0 ;  /* 0x00007610ff007816 */ /* 0x000fe20000000000 */
[----:B------:R-:W-:Y:S06]  /*2210*/  BRA `(.L_x_1459) ;  /* 0x00000000000c7947 */ /* 0x000fec0003800000 */
.L_x_1483:
[----:B------:R2:W5:Y:S01]  /*2220*/  LDG.E.U16 R0, desc[UR36][R2.64] ;  /* 0x0000002402007981 */ /* 0x000562000c1e1500 */
[----:B------:R-:W-:Y:S05]  /*2230*/  BRA `(.L_x_1459) ;  /* 0x0000000000047947 */ /* 0x000fea0003800000 */
.L_x_1482:
[----:B------:R1:W5:Y:S02]  /*2240*/  LDG.E.U16 R0, desc[UR36][R2.64] ;  /* 0x0000002402007981 */ /* 0x000364000c1e1500 */
.L_x_1459:
[----:B0123--:R-:W0:Y:S01]  /*2250*/  LDC.U8 R3, c[0x0][0x424] ;  /* 0x00010900ff037b82 */ /* 0x00fe220000000000 */
[----:B------:R-:W-:Y:S02]  /*2260*/  ULDC.U16 UR4, c[0x0][0x422] ;  /* 0x0001088000047ab9 */ /* 0x000fe40000000400 */
[----:B----45:R-:W-:Y:S02]  /*2270*/  LOP3.LUT R5, R0, UR4, RZ, 0x3c, !PT ;  /* 0x0000000400057c12 */ /* 0x030fe4000f8e3cff */
        /* <DEDUP_REMOVED lines=13> */
.L_x_1490:
[----:B------:R3:W-:Y:S01]  /*2350*/  STG.E.U8 desc[UR36][R16.64], R5 ;  /* 0x0000000510007986 */ /* 0x0007e2000c101124 */
[----:B------:R-:W-:Y:S05]  /*2360*/  BRA `(.L_x_1492) ;  /* 0x0000000c00647947 */ /* 0x000fea0003800000 */
.L_x_1489:
[----:B------:R-:W-:-:S13]  /*2370*/  ISETP.NE.AND P0, PT, R2, 0x2, PT ;  /* 0x000000020200780c */ /* 0x000fda0003f05270 */
[----:B------:R-:W-:Y:S05]  /*2380*/  @!P0 BRA `(.L_x_1493) ;  /* 0x00000000002c8947 */ /* 0x000fea0003800000 */
[----:B------:R-:W-:-:S13]  /*2390*/  ISETP.NE.AND P0, PT, R2, 0x3, PT ;  /* 0x000000030200780c */ /* 0x000fda0003f05270 */
[----:B------:R-:W-:Y:S05]  /*23a0*/  @!P0 BRA `(.L_x_1494) ;  /* 0x0000000000188947 */ /* 0x000fea0003800000 */
[----:B------:R-:W-:-:S13]  /*23b0*/  ISETP.NE.AND P0, PT, R2, 0x4, PT ;  /* 0x000000040200780c */ /* 0x000fda0003f05270 */
[----:B------:R-:W-:Y:S05]  /*23c0*/  @P0 BRA `(.L_x_1491) ;  /* 0x0000000800f00947 */ /* 0x000fea0003800000 */
[----:B------:R-:W-:-:S04]  /*23d0*/  PRMT R2, R5, 0x9910, RZ ;  /* 0x0000991005027816 */ /* 0x000fc800000000ff */
[----:B------:R-:W-:-:S05]  /*23e0*/  SHF.R.S32.HI R3, RZ, 0x1f, R2 ;  /* 0x0000001fff037819 */ /* 0x000fca0000011402 */
[----:B------:R0:W-:Y:S01]  /*23f0*/  STG.E.64 desc[UR36][R16.64], R2 ;  /* 0x0000000210007986 */ /* 0x0001e2000c101b24 */
[----:B------:R-:W-:Y:S05]  /*2400*/  BRA `(.L_x_1492) ;  /* 0x0000000c003c7947 */ /* 0x000fea0003800000 */
.L_x_1494:
[----:B------:R-:W-:-:S05]  /*2410*/  PRMT R3, R5, 0x9910, RZ ;  /* 0x0000991005037816 */ /* 0x000fca00000000ff */
[----:B------:R1:W-:Y:S01]  /*2420*/  STG.E desc[UR36][R16.64], R3 ;  /* 0x0000000310007986 */ /* 0x0003e2000c101924 */
[----:B------:R-:W-:Y:S05]  /*2430*/  BRA `(.L_x_1492) ;  /* 0x0000000c00307947 */ /* 0x000fea0003800000 */
.L_x_1493:
[----:B------:R2:W-:Y:S01]  /*2440*/  STG.E.U16 desc[UR36][R16.64], R5 ;  /* 0x0000000510007986 */ /* 0x0005e2000c101524 */
[----:B------:R-:W-:Y:S05]  /*2450*/  BRA `(.L_x_1492) ;  /* 0x0000000c00287947 */ /* 0x000fea0003800000 */
.L_x_1488:
        /* <DEDUP_REMOVED lines=9> */
.L_x_1496:
[----:B------:R-:W0:Y:S02]  /*24f0*/  I2F.S16 R0, R5 ;  /* 0x0000000500007306 */ /* 0x000e240000101400 */
[----:B0-----:R-:W-:-:S05]  /*2500*/  F2FP.F16.F32.PACK_AB R0, RZ, R0 ;  /* 0x00000000ff00723e */ /* 0x001fca00000000ff */
[----:B------:R0:W-:Y:S01]  /*2510*/  STG.E.U16 desc[UR36][R16.64], R0 ;  /* 0x0000000010007986 */ /* 0x0001e2000c101524 */
[----:B------:R-:W-:Y:S05]  /*2520*/  BRA `(.L_x_1492) ;  /* 0x0000000800f47947 */ /* 0x000fea0003800000 */
.L_x_1495:
        /* <DEDUP_REMOVED lines=10> */
.L_x_1498:
[----:B------:R-:W0:Y:S02]  /*25d0*/  I2F.S16 R5, R5 ;  /* 0x0000000500057306 */ /* 0x000e240000101400 */
[----:B0-----:R-:W-:-:S04]  /*25e0*/  F2FP.F16.F32.PACK_AB R3, RZ, R5 ;  /* 0x00000005ff03723e */ /* 0x001fc800000000ff */
[----:B------:R-:W-:-:S05]  /*25f0*/  PRMT R3, R3, 0x5410, RZ ;  /* 0x0000541003037816 */ /* 0x000fca00000000ff */
[----:B------:R0:W-:Y:S01]  /*2600*/  STG.E desc[UR36][R16.64], R3 ;  /* 0x0000000310007986 */ /* 0x0001e2000c101924 */
[----:B------:R-:W-:Y:S05]  /*2610*/  BRA `(.L_x_1492) ;  /* 0x0000000800b87947 */ /* 0x000fea0003800000 */
.L_x_1497:
[----:B------:R-:W0:Y:S02]  /*2620*/  I2F.F64.S16 R2, R5 ;  /* 0x0000000500027312 */ /* 0x000e240000101c00 */
[----:B0-----:R0:W-:Y:S01]  /*2630*/  STG.E.64 desc[UR36][R16.64], R2 ;  /* 0x0000000210007986 */ /* 0x0011e2000c101b24 */
[----:B------:R-:W-:Y:S05]  /*2640*/  BRA `(.L_x_1492) ;  /* 0x0000000800ac7947 */ /* 0x000fea0003800000 */
.L_x_1487:
        /* <DEDUP_REMOVED lines=8> */
[----:B------:R-:W-:-:S04]  /*26d0*/  PRMT R0, R5, 0x9910, RZ ;  /* 0x0000991005007816 */ /* 0x000fc800000000ff */
[----:B------:R-:W-:-:S04]  /*26e0*/  ISETP.NE.AND P0, PT, R0, RZ, PT ;  /* 0x000000ff0000720c */ /* 0x000fc80003f05270 */
[----:B------:R-:W-:-:S05]  /*26f0*/  SEL R3, RZ, 0x1, !P0 ;  /* 0x00000001ff037807 */ /* 0x000fca0004000000 */
[----:B------:R0:W-:Y:S01]  /*2700*/  STG.E.U8 desc[UR36][R16.64], R3 ;  /* 0x0000000310007986 */ /* 0x0001e2000c101124 */
[----:B------:R-:W-:Y:S05]  /*2710*/  BRA `(.L_x_1492) ;  /* 0x0000000800787947 */ /* 0x000fea0003800000 */
.L_x_1501:
[----:B------:R-:W0:Y:S01]  /*2720*/  I2F.F64.S16 R4, R5 ;  /* 0x0000000500047312 */ /* 0x000e220000101c00 */
[----:B------:R-:W-:-:S05]  /*2730*/  CS2R R6, SRZ ;  /* 0x0000000000067805 */ /* 0x000fca000001ff00 */
[----:B0-----:R0:W-:Y:S01]  /*2740*/  STG.E.128 desc[UR36][R16.64], R4 ;  /* 0x0000000410007986 */ /* 0x0011e2000c101d24 */
[----:B------:R-:W-:Y:S05]  /*2750*/  BRA `(.L_x_1492) ;  /* 0x0000000800687947 */ /* 0x000fea0003800000 */
.L_x_1500:
        /* <DEDUP_REMOVED lines=21> */
.L_x_1505:
[----:B------:R-:W-:Y:S05]  /*28b0*/  BSYNC B0 ;  /* 0x0000000000007941 */ /* 0x000fea0003800000 */
.L_x_1504:
[----:B------:R-:W-:-:S05]  /*28c0*/  LOP3.LUT R3, R0, R3, RZ, 0xfc, !PT ;  /* 0x0000000300037212 */ /* 0x000fca00078efcff */
[----:B------:R0:W-:Y:S01]  /*28d0*/  STG.E.U8 desc[UR36][R16.64], R3 ;  /* 0x0000000310007986 */ /* 0x0001e2000c101124 */
[----:B------:R-:W-:Y:S05]  /*28e0*/  BRA `(.L_x_1492) ;  /* 0x0000000800047947 */ /* 0x000fea0003800000 */
.L_x_1503:
        /* <DEDUP_REMOVED lines=13> */
.L_x_1507:
[----:B------:R-:W-:Y:S01]  /*29c0*/  IMAD.MOV.U32 R0, RZ, RZ, 0x7f ;  /* 0x0000007fff007424 */ /* 0x000fe200078e00ff */
[----:B------:R-:W-:-:S04]  /*29d0*/  ISETP.GT.U32.AND P0, PT, R2, 0x7f800000, PT ;  /* 0x7f8000000200780c */ /* 0x000fc80003f04070 */
[----:B------:R-:W-:-:S09]  /*29e0*/  SEL R0, R0, 0x7c, P0 ;  /* 0x0000007c00007807 */ /* 0x000fd20000000000 */
.L_x_1508:
[----:B------:R-:W-:Y:S05]  /*29f0*/  BSYNC B0 ;  /* 0x0000000000007941 */ /* 0x000fea0003800000 */
.L_x_1506:
[----:B------:R-:W-:-:S04]  /*2a00*/  LOP3.LUT R2, R5, 0x80000000, RZ, 0xc0, !PT ;  /* 0x8000000005027812 */ /* 0x000fc800078ec0ff */
[----:B------:R-:W-:-:S04]  /*2a10*/  SHF.R.U32.HI R3, RZ, 0x18, R2 ;  /* 0x00000018ff037819 */ /* 0x000fc80000011602 */
[----:B------:R-:W-:-:S05]  /*2a20*/  LOP3.LUT R3, R0, R3, RZ, 0xfc, !PT ;  /* 0x0000000300037212 */ /* 0x000fca00078efcff */
[----:B------:R0:W-:Y:S01]  /*2a30*/  STG.E.U8 desc[UR36][R16.64], R3 ;  /* 0x0000000310007986 */ /* 0x0001e2000c101124 */
[----:B------:R-:W-:Y:S05]  /*2a40*/  BRA `(.L_x_1492) ;  /* 0x0000000400ac7947 */ /* 0x000fea0003800000 */
.L_x_1502:
[----:B------:R-:W0:Y:S02]  /*2a50*/  I2F.S16 R0, R5 ;  /* 0x0000000500007306 */ /* 0x000e240000101400 */
[----:B0-----:R-:W-:-:S05]  /*2a60*/  F2FP.BF16.F32.PACK_AB R0, RZ, R0 ;  /* 0x00000000ff00723e */ /* 0x001fca00000010ff */
[----:B------:R0:W-:Y:S01]  /*2a70*/  STG.E.U16 desc[UR36][R16.64], R0 ;  /* 0x0000000010007986 */ /* 0x0001e2000c101524 */
[----:B------:R-:W-:Y:S05]  /*2a80*/  BRA `(.L_x_1492) ;  /* 0x00000004009c7947 */ /* 0x000fea0003800000 */
.L_x_1499:
        /* <DEDUP_REMOVED lines=10> */
.L_x_1511:
        /* <DEDUP_REMOVED lines=17> */
.L_x_1514:
[----:B------:R-:W-:-:S04]  /*2c40*/  LOP3.LUT R2, R5, 0x80000000, RZ, 0xc0, !PT ;  /* 0x8000000005027812 */ /* 0x000fc800078ec0ff */
[----:B------:R-:W-:-:S04]  /*2c50*/  SHF.R.U32.HI R3, RZ, 0x18, R2 ;  /* 0x00000018ff037819 */ /* 0x000fc80000011602 */
[----:B------:R-:W-:-:S04]  /*2c60*/  LOP3.LUT R0, R0, R3, RZ, 0xfc, !PT ;  /* 0x0000000300007212 */ /* 0x000fc800078efcff */
[----:B------:R-:W-:-:S07]  /*2c70*/  PRMT R8, R0, 0x7610, R8 ;  /* 0x0000761000087816 */ /* 0x000fce0000000008 */
.L_x_1513:
[----:B------:R-:W-:Y:S05]  /*2c80*/  BSYNC B0 ;  /* 0x0000000000007941 */ /* 0x000fea0003800000 */
.L_x_1512:
[----:B------:R0:W-:Y:S01]  /*2c90*/  STG.E.U8 desc[UR36][R16.64], R8 ;  /* 0x0000000810007986 */ /* 0x0001e2000c101124 */
[----:B------:R-:W-:Y:S05]  /*2ca0*/  BRA `(.L_x_1492) ;  /* 0x0000000400147947 */ /* 0x000fea0003800000 */
.L_x_1510:
        /* <DEDUP_REMOVED lines=17> */
.L_x_1517:
[----:B------:R-:W-:-:S04]  /*2dc0*/  LOP3.LUT R2, R5, 0x80000000, RZ, 0xc0, !PT ;  /* 0x8000000005027812 */ /* 0x000fc800078ec0ff */
[----:B------:R-:W-:-:S04]  /*2dd0*/  SHF.R.U32.HI R3, RZ, 0x18, R2 ;  /* 0x00000018ff037819 */ /* 0x000fc80000011602 */
[----:B------:R-:W-:-:S04]  /*2de0*/  LOP3.LUT R0, R0, R3, RZ, 0xfc, !PT ;  /* 0x0000000300007212 */ /* 0x000fc800078efcff */
[----:B------:R-:W-:-:S07]  /*2df0*/  PRMT R8, R0, 0x7610, R8 ;  /* 0x0000761000087816 */ /* 0x000fce0000000008 */
.L_x_1516:
[----:B------:R-:W-:Y:S05]  /*2e00*/  BSYNC B0 ;  /* 0x0000000000007941 */ /* 0x000fea0003800000 */
.L_x_1515:
[----:B------:R0:W-:Y:S01]  /*2e10*/  STG.E.U8 desc[UR36][R16.64], R8 ;  /* 0x0000000810007986 */ /* 0x0001e2000c101124 */
[----:B------:R-:W-:Y:S05]  /*2e20*/  BRA `(.L_x_1492) ;  /* 0x0000000000b47947 */ /* 0x000fea0003800000 */
.L_x_1509:
        /* <DEDUP_REMOVED lines=22> */
.L_x_1491:
        /* <DEDUP_REMOVED lines=16> */
.L_x_1520:
[----:B------:R-:W-:Y:S05]  /*3090*/  BRA `(.L_x_1492) ;  /* 0x0000000000187947 */ /* 0x000fea0003800000 */
.L_x_1519:
[----:B------:R-:W-:-:S04]  /*30a0*/  PRMT R2, R5, 0x9910, RZ ;  /* 0x0000991005027816 */ /* 0x000fc800000000ff */
[----:B------:R-:W-:-:S05]  /*30b0*/  SHF.R.S32.HI R3, RZ, 0x1f, R2 ;  /* 0x0000001fff037819 */ /* 0x000fca0000011402 */
[----:B------:R0:W-:Y:S01]  /*30c0*/  STG.E.64 desc[UR36][R16.64], R2 ;  /* 0x0000000210007986 */ /* 0x0001e2000c101b24 */
[----:B------:R-:W-:Y:S05]  /*30d0*/  BRA `(.L_x_1492) ;  /* 0x0000000000087947 */ /* 0x000fea0003800000 */
.L_x_1518:
[----:B------:R-:W-:-:S05]  /*30e0*/  PRMT R3, R5, 0x9910, RZ ;  /* 0x0000991005037816 */ /* 0x000fca00000000ff */
[----:B------:R0:W-:Y:S02]  /*30f0*/  STG.E desc[UR36][R16.64], R3 ;  /* 0x0000000310007986 */ /* 0x0001e4000c101924 */
.L_x_1492:
[----:B------:R-:W-:-:S04]  /*3100*/  IMAD R18, R23, 0x200, R18 ;  /* 0x0000020017127824 */ /* 0x000fc800078e0212 */
[----:B------:R-:W-:-:S07]  /*3110*/  VIADD R19, R18, 0x80 ;  /* 0x0000008012137836 */ /* 0x000fce0000000000 */
.L_x_1452:
[----:B------:R-:W-:Y:S05]  /*3120*/  BSYNC B6 ;  /* 0x0000000000067941 */ /* 0x000fea0003800000 */
.L_x_1451:
        /* <DEDUP_REMOVED lines=307> */
.L_x_1523:
        /* <DEDUP_REMOVED lines=20> */
.L_x_1527:
[----:B------:R0:W5:Y:S01]  /*45a0*/  LDG.E.U8 R0, desc[UR36][R2.64] ;  /* 0x0000002402007981 */ /* 0x000162000c1e1100 */
[----:B------:R-:W-:Y:S05]  /*45b0*/  BRA `(.L_x_1529) ;  /* 0x0000000c00547947 */ /* 0x000fea0003800000 */
.L_x_1526:
        /* <DEDUP_REMOVED lines=8> */
.L_x_1531:
[----:B------:R0:W5:Y:S01]  /*4640*/  LDG.E.U16 R0, desc[UR36][R2.64] ;  /* 0x0000002402007981 */ /* 0x000162000c1e1500 */
[----:B------:R-:W-:Y:S05]  /*4650*/  BRA `(.L_x_1529) ;  /* 0x0000000c002c7947 */ /* 0x000fea0003800000 */
.L_x_1530:
[----:B------:R0:W5:Y:S01]  /*4660*/  LDG.E.U16 R0, desc[UR36][R2.64] ;  /* 0x0000002402007981 */ /* 0x000162000c1e1500 */
[----:B------:R-:W-:Y:S05]  /*4670*/  BRA `(.L_x_1529) ;  /* 0x0000000c00247947 */ /* 0x000fea0003800000 */
.L_x_1525:
        /* <DEDUP_REMOVED lines=9> */
.L_x_1533:
[----:B------:R-:W2:Y:S02]  /*4710*/  LDG.E.U16 R4, desc[UR36][R2.64] ;  /* 0x0000002402047981 */ /* 0x000ea4000c1e1500 */
[----:B--2---:R-:W-:-:S06]  /*4720*/  HADD2.F32 R4, -RZ, R4.H0_H0 ;  /* 0x20000004ff047230 */ /* 0x004fcc0000004100 */
[----:B------:R-:W0:Y:S02]  /*4730*/  F2I.FTZ.TRUNC.NTZ R4, R4 ;  /* 0x0000000400047305 */ /* 0x000e24000021f100 */
[----:B0-----:R-:W-:Y:S01]  /*4740*/  PRMT R0, R4, 0x7610, R0 ;  /* 0x0000761004007816 */ /* 0x001fe20000000000 */
[----:B------:R-:W-:Y:S06]  /*4750*/  BRA `(.L_x_1529) ;  /* 0x0000000800ec7947 */ /* 0x000fec0003800000 */
.L_x_1532:
        /* <DEDUP_REMOVED lines=9> */
.L_x_1535:
[----:B------:R-:W2:Y:S02]  /*47f0*/  LDG.E.U16 R2, desc[UR36][R2.64] ;  /* 0x0000002402027981 */ /* 0x000ea4000c1e1500 */
[----:B--2---:R-:W-:-:S06]  /*4800*/  HADD2.F32 R4, -RZ, R2.H0_H0 ;  /* 0x20000002ff047230 */ /* 0x004fcc0000004100 */
[----:B------:R-:W0:Y:S02]  /*4810*/  F2I.FTZ.TRUNC.NTZ R4, R4 ;  /* 0x0000000400047305 */ /* 0x000e24000021f100 */
[----:B0-----:R-:W-:Y:S01]  /*4820*/  PRMT R0, R4, 0x7610, R0 ;  /* 0x0000761004007816 */ /* 0x001fe20000000000 */
[----:B------:R-:W-:Y:S06]  /*4830*/  BRA `(.L_x_1529) ;  /* 0x0000000800b47947 */ /* 0x000fec0003800000 */
.L_x_1534:
[----:B------:R-:W2:Y:S02]  /*4840*/  LDG.E.64 R2, desc[UR36][R2.64] ;  /* 0x0000002402027981 */ /* 0x000ea4000c1e1b00 */
[----:B--2---:R0:W1:Y:S01]  /*4850*/  F2I.F64.TRUNC R0, R2 ;  /* 0x0000000200007311 */ /* 0x004062000030d100 */
[----:B------:R-:W-:Y:S05]  /*4860*/  BRA `(.L_x_1529) ;  /* 0x0000000800a87947 */ /* 0x000fea0003800000 */
.L_x_1524:
        /* <DEDUP_REMOVED lines=12> */
.L_x_1538:
[----:B------:R-:W2:Y:S02]  /*4930*/  LDG.E.64 R2, desc[UR36][R2.64] ;  /* 0x0000002402027981 */ /* 0x000ea4000c1e1b00 */
[----:B--2---:R3:W4:Y:S01]  /*4940*/  F2I.F64.TRUNC R0, R2 ;  /* 0x0000000200007311 */ /* 0x004722000030d100 */
[----:B------:R-:W-:Y:S05]  /*4950*/  BRA `(.L_x_1529) ;  /* 0x00000008006c7947 */ /* 0x000fea0003800000 */
.L_x_1537:
        /* <DEDUP_REMOVED lines=28> */
.L_x_1540:
        /* <DEDUP_REMOVED lines=15> */
.L_x_1539:
[----:B------:R-:W2:Y:S02]  /*4c10*/  LDG.E.U16 R4, desc[UR36][R2.64] ;  /* 0x0000002402047981 */ /* 0x000ea4000c1e1500 */
[----:B--2---:R-:W-:-:S06]  /*4c20*/  IMAD.U32 R4, R4, 0x10000, RZ ;  /* 0x0001000004047824 */ /* 0x004fcc00078e00ff */
[----:B------:R-:W0:Y:S02]  /*4c30*/  F2I.FTZ.TRUNC.NTZ R4, R4 ;  /* 0x0000000400047305 */ /* 0x000e24000021f100 */
[----:B0-----:R-:W-:Y:S01]  /*4c40*/  PRMT R0, R4, 0x7610, R0 ;  /* 0x0000761004007816 */ /* 0x001fe20000000000 */
[----:B------:R-:W-:Y:S06]  /*4c50*/  BRA `(.L_x_1529) ;  /* 0x0000000400ac7947 */ /* 0x000fec0003800000 */
.L_x_1536:
        /* <DEDUP_REMOVED lines=10> */
.L_x_1543:
        /* <DEDUP_REMOVED lines=21> */
.L_x_1547:
[----:B------:R-:W-:Y:S05]  /*4e50*/  BSYNC B1 ;  /* 0x0000000000017941 */ /* 0x000fea0003800000 */
.L_x_1546:
[----:B------:R-:W-:Y:S01]  /*4e60*/  IMAD.SHL.U32 R2, R2, 0x100000, RZ ;  /* 0x0010000002027824 */ /* 0x000fe200078e00ff */
[----:B------:R-:W-:-:S04]  /*4e70*/  LEA R3, R0, 0x3b800000, 0x17 ;  /* 0x3b80000000037811 */ /* 0x000fc800078eb8ff */
[----:B------:R-:W-:-:S07]  /*4e80*/  LOP3.LUT R4, R3, R2, R4, 0xfe, !PT ;  /* 0x0000000203047212 */ /* 0x000fce00078efe04 */
.L_x_1545:
[----:B------:R-:W-:Y:S05]  /*4e90*/  BSYNC B0 ;  /* 0x0000000000007941 */ /* 0x000fea0003800000 */
.L_x_1544:
[----:B------:R-:W0:Y:S02]  /*4ea0*/  F2I.FTZ.TRUNC.NTZ R4, R4 ;  /* 0x0000000400047305 */ /* 0x000e24000021f100 */
[----:B0-----:R-:W-:Y:S01]  /*4eb0*/  PRMT R0, R4, 0x7610, R0 ;  /* 0x0000761004007816 */ /* 0x001fe20000000000 */
[----:B------:R-:W-:Y:S06]  /*4ec0*/  BRA `(.L_x_1529) ;  /* 0x0000000400107947 */ /* 0x000fec0003800000 */
.L_x_1542:
        /* <DEDUP_REMOVED lines=21> */
.L_x_1551:
[----:B------:R-:W-:Y:S05]  /*5020*/  BSYNC B1 ;  /* 0x0000000000017941 */ /* 0x000fea0003800000 */
.L_x_1550:
[----:B------:R-:W-:Y:S01]  /*5030*/  IMAD.SHL.U32 R2, R2, 0x200000, RZ ;  /* 0x0020000002027824 */ /* 0x000fe200078e00ff */
[----:B------:R-:W-:-:S04]  /*5040*/  LEA R3, R0, 0x37800000, 0x17 ;  /* 0x3780000000037811 */ /* 0x000fc800078eb8ff */
[----:B------:R-:W-:-:S07]  /*5050*/  LOP3.LUT R4, R3, R2, R4, 0xfe, !PT ;  /* 0x0000000203047212 */ /* 0x000fce00078efe04 */
.L_x_1549:
[----:B------:R-:W-:Y:S05]  /*5060*/  BSYNC B0 ;  /* 0x0000000000007941 */ /* 0x000fea0003800000 */
.L_x_1548:
[----:B------:R-:W0:Y:S02]  /*5070*/  F2I.FTZ.TRUNC.NTZ R4, R4 ;  /* 0x0000000400047305 */ /* 0x000e24000021f100 */
[----:B0-----:R-:W-:Y:S01]  /*5080*/  PRMT R0, R4, 0x7610, R0 ;  /* 0x0000761004007816 */ /* 0x001fe20000000000 */
[----:B------:R-:W-:Y:S06]  /*5090*/  BRA `(.L_x_1529) ;  /* 0x00000000009c7947 */ /* 0x000fec0003800000 */
.L_x_1541:
        /* <DEDUP_REMOVED lines=14> */
.L_x_1555:
[----:B------:R-:W-:Y:S05]  /*5180*/  BSYNC B0 ;  /* 0x0000000000007941 */ /* 0x000fea0003800000 */
.L_x_1554:
[----:B------:R-:W0:Y:S02]  /*5190*/  F2I.FTZ.TRUNC.NTZ R4, R4 ;  /* 0x0000000400047305 */ /* 0x000e24000021f100 */
[----:B0-----:R-:W-:Y:S01]  /*51a0*/  PRMT R0, R4, 0x7610, R0 ;  /* 0x0000761004007816 */ /* 0x001fe20000000000 */
[----:B------:R-:W-:Y:S06]  /*51b0*/  BRA `(.L_x_1529) ;  /* 0x0000000000547947 */ /* 0x000fec0003800000 */
.L_x_1528:
        /* <DEDUP_REMOVED lines=16> */
.L_x_1556:
[----:B------:R-:W-:Y:S01]  /*52c0*/  PRMT R0, RZ, 0x7610, R0 ;  /* 0x00007610ff007816 */ /* 0x000fe20000000000 */
[----:B------:R-:W-:Y:S06]  /*52d0*/  BRA `(.L_x_1529) ;  /* 0x00000000000c7947 */ /* 0x000fec0003800000 */
.L_x_1553:
[----:B------:R2:W5:Y:S01]  /*52e0*/  LDG.E.U16 R0, desc[UR36][R2.64] ;  /* 0x0000002402007981 */ /* 0x000562000c1e1500 */
[----:B------:R-:W-:Y:S05]  /*52f0*/  BRA `(.L_x_1529) ;  /* 0x0000000000047947 */ /* 0x000fea0003800000 */
.L_x_1552:
[----:B------:R1:W5:Y:S02]  /*5300*/  LDG.E.U16 R0, desc[UR36][R2.64] ;  /* 0x0000002402007981 */ /* 0x000364000c1e1500 */
.L_x_1529:
        /* <DEDUP_REMOVED lines=16> */
.L_x_1560:
[----:B------:R0:W-:Y:S01]  /*5410*/  STG.E.U8 desc[UR36][R16.64], R5 ;  /* 0x0000000510007986 */ /* 0x0001e2000c101124 */
[----:B------:R-:W-:Y:S05]  /*5420*/  BRA `(.L_x_1562) ;  /* 0x0000000c00647947 */ /* 0x000fea0003800000 */
.L_x_1559:
        /* <DEDUP_REMOVED lines=10> */
.L_x_1564:
[----:B------:R-:W-:-:S05]  /*54d0*/  PRMT R3, R5, 0x9910, RZ ;  /* 0x0000991005037816 */ /* 0x000fca00000000ff */
[----:B------:R0:W-:Y:S01]  /*54e0*/  STG.E desc[UR36][R16.64], R3 ;  /* 0x0000000310007986 */ /* 0x0001e2000c101924 */
[----:B------:R-:W-:Y:S05]  /*54f0*/  BRA `(.L_x_1562) ;  /* 0x0000000c00307947 */ /* 0x000fea0003800000 */
.L_x_1563:
[----:B------:R0:W-:Y:S01]  /*5500*/  STG.E.U16 desc[UR36][R16.64], R5 ;  /* 0x0000000510007986 */ /* 0x0001e2000c101524 */
[----:B------:R-:W-:Y:S05]  /*5510*/  BRA `(.L_x_1562) ;  /* 0x0000000c00287947 */ /* 0x000fea0003800000 */
.L_x_1558:
        /* <DEDUP_REMOVED lines=9> */
.L_x_1566:
[----:B------:R-:W0:Y:S02]  /*55b0*/  I2F.S16 R0, R5 ;  /* 0x0000000500007306 */ /* 0x000e240000101400 */
[----:B0-----:R-:W-:-:S05]  /*55c0*/  F2FP.F16.F32.PACK_AB R0, RZ, R0 ;  /* 0x00000000ff00723e */ /* 0x001fca00000000ff */
[----:B------:R0:W-:Y:S01]  /*55d0*/  STG.E.U16 desc[UR36][R16.64], R0 ;  /* 0x0000000010007986 */ /* 0x0001e2000c101524 */
[----:B------:R-:W-:Y:S05]  /*55e0*/  BRA `(.L_x_1562) ;  /* 0x0000000800f47947 */ /* 0x000fea0003800000 */
.L_x_1565:
        /* <DEDUP_REMOVED lines=10> */
.L_x_1568:
[----:B------:R-:W0:Y:S02]  /*5690*/  I2F.S16 R5, R5 ;  /* 0x0000000500057306 */ /* 0x000e240000101400 */
[----:B0-----:R-:W-:-:S04]  /*56a0*/  F2FP.F16.F32.PACK_AB R3, RZ, R5 ;  /* 0x00000005ff03723e */ /* 0x001fc800000000ff */
[----:B------:R-:W-:-:S05]  /*56b0*/  PRMT R3, R3, 0x5410, RZ ;  /* 0x0000541003037816 */ /* 0x000fca00000000ff */
[----:B------:R0:W-:Y:S01]  /*56c0*/  STG.E desc[UR36][R16.64], R3 ;  /* 0x0000000310007986 */ /* 0x0001e2000c101924 */
[----:B------:R-:W-:Y:S05]  /*56d0*/  BRA `(.L_x_1562) ;  /* 0x0000000800b87947 */ /* 0x000fea0003800000 */
.L_x_1567:
[----:B------:R-:W0:Y:S02]  /*56e0*/  I2F.F64.S16 R2, R5 ;  /* 0x0000000500027312 */ /* 0x000e240000101c00 */
[----:B0-----:R0:W-:Y:S01]  /*56f0*/  STG.E.64 desc[UR36][R16.64], R2 ;  /* 0x0000000210007986 */ /* 0x0011e2000c101b24 */
[----:B------:R-:W-:Y:S05]  /*5700*/  BRA `(.L_x_1562) ;  /* 0x0000000800ac7947 */ /* 0x000fea0003800000 */
.L_x_1557:
        /* <DEDUP_REMOVED lines=13> */
.L_x_1571:
[----:B------:R-:W0:Y:S01]  /*57e0*/  I2F.F64.S16 R4, R5 ;  /* 0x0000000500047312 */ /* 0x000e220000101c00 */
[----:B------:R-:W-:-:S05]  /*57f0*/  CS2R R6, SRZ ;  /* 0x0000000000067805 */ /* 0x000fca000001ff00 */
[----:B0-----:R0:W-:Y:S01]  /*5800*/  STG.E.128 desc[UR36][R16.64], R4 ;  /* 0x0000000410007986 */ /* 0x0011e2000c101d24 */
[----:B------:R-:W-:Y:S05]  /*5810*/  BRA `(.L_x_1562) ;  /* 0x0000000800687947 */ /* 0x000fea0003800000 */
.L_x_1570:
        /* <DEDUP_REMOVED lines=21> */
.L_x_1575:
[----:B------:R-:W-:Y:S05]  /*5970*/  BSYNC B0 ;  /* 0x0000000000007941 */ /* 0x000fea0003800000 */
.L_x_1574:
[----:B------:R-:W-:-:S05]  /*5980*/  LOP3.LUT R3, R0, R3, RZ, 0xfc, !PT ;  /* 0x0000000300037212 */ /* 0x000fca00078efcff */
[----:B------:R0:W-:Y:S01]  /*5990*/  STG.E.U8 desc[UR36][R16.64], R3 ;  /* 0x0000000310007986 */ /* 0x0001e2000c101124 */
[----:B------:R-:W-:Y:S05]  /*59a0*/  BRA `(.L_x_1562) ;  /* 0x0000000800047947 */ /* 0x000fea0003800000 */
.L_x_1573:
        /* <DEDUP_REMOVED lines=13> */
.L_x_1577:
[----:B------:R-:W-:Y:S01]  /*5a80*/  IMAD.MOV.U32 R0, RZ, RZ, 0x7f ;  /* 0x0000007fff007424 */ /* 0x000fe200078e00ff */
[----:B------:R-:W-:-:S04]  /*5a90*/  ISETP.GT.U32.AND P0, PT, R2, 0x7f800000, PT ;  /* 0x7f8000000200780c */ /* 0x000fc80003f04070 */
[----:B------:R-:W-:-:S09]  /*5aa0*/  SEL R0, R0, 0x7c, P0 ;  /* 0x0000007c00007807 */ /* 0x000fd20000000000 */
.L_x_1578:
[----:B------:R-:W-:Y:S05]  /*5ab0*/  BSYNC B0 ;  /* 0x0000000000007941 */ /* 0x000fea0003800000 */
.L_x_1576:
[----:B------:R-:W-:-:S04]  /*5ac0*/  LOP3.LUT R2, R5, 0x80000000, RZ, 0xc0, !PT ;  /* 0x8000000005027812 */ /* 0x000fc800078ec0ff */
[----:B------:R-:W-:-:S04]  /*5ad0*/  SHF.R.U32.HI R3, RZ, 0x18, R2 ;  /* 0x00000018ff037819 */ /* 0x000fc80000011602 */
[----:B------:R-:W-:-:S05]  /*5ae0*/  LOP3.LUT R3, R0, R3, RZ, 0xfc, !PT ;  /* 0x0000000300037212 */ /* 0x000fca00078efcff */
[----:B------:R0:W-:Y:S01]  /*5af0*/  STG.E.U8 desc[UR36][R16.64], R3 ;  /* 0x0000000310007986 */ /* 0x0001e2000c101124 */
[----:B------:R-:W-:Y:S05]  /*5b00*/  BRA `(.L_x_1562) ;  /* 0x0000000400ac7947 */ /* 0x000fea0003800000 */
.L_x_1572:
[----:B------:R-:W0:Y:S02]  /*5b10*/  I2F.S16 R0, R5 ;  /* 0x0000000500007306 */ /* 0x000e240000101400 */
[----:B0-----:R-:W-:-:S05]  /*5b20*/  F2FP.BF16.F32.PACK_AB R0, RZ, R0 ;  /* 0x00000000ff00723e */ /* 0x001fca00000010ff */
[----:B------:R0:W-:Y:S01]  /*5b30*/  STG.E.U16 desc[UR36][R16.64], R0 ;  /* 0x0000000010007986 */ /* 0x0001e2000c101524 */
[----:B------:R-:W-:Y:S05]  /*5b40*/  BRA `(.L_x_1562) ;  /* 0x00000004009c7947 */ /* 0x000fea0003800000 */
.L_x_1569:
        /* <DEDUP_REMOVED lines=10> */
.L_x_1581:
        /* <DEDUP_REMOVED lines=17> */
.L_x_1584:
[----:B------:R-:W-:-:S04]  /*5d00*/  LOP3.LUT R2, R5, 0x80000000, RZ, 0xc0, !PT ;  /* 0x8000000005027812 */ /* 0x000fc800078ec0ff */
[----:B------:R-:W-:-:S04]  /*5d10*/  SHF.R.U32.HI R3, RZ, 0x18, R2 ;  /* 0x00000018ff037819 */ /* 0x000fc80000011602 */
[----:B------:R-:W-:-:S04]  /*5d20*/  LOP3.LUT R0, R0, R3, RZ, 0xfc, !PT ;  /* 0x0000000300007212 */ /* 0x000fc800078efcff */
[----:B------:R-:W-:-:S07]  /*5d30*/  PRMT R8, R0, 0x7610, R8 ;  /* 0x0000761000087816 */ /* 0x000fce0000000008 */
.L_x_1583:
[----:B------:R-:W-:Y:S05]  /*5d40*/  BSYNC B0 ;  /* 0x0000000000007941 */ /* 0x000fea0003800000 */
.L_x_1582:
[----:B------:R3:W-:Y:S01]  /*5d50*/  STG.E.U8 desc[UR36][R16.64], R8 ;  /* 0x0000000810007986 */ /* 0x0007e2000c101124 */
[----:B------:R-:W-:Y:S05]  /*5d60*/  BRA `(.L_x_1562) ;  /* 0x0000000400147947 */ /* 0x000fea0003800000 */
.L_x_1580:
        /* <DEDUP_REMOVED lines=17> */
.L_x_1587:
[----:B------:R-:W-:-:S04]  /*5e80*/  LOP3.LUT R2, R5, 0x80000000, RZ, 0xc0, !PT ;  /* 0x8000000005027812 */ /* 0x000fc800078ec0ff */
[----:B------:R-:W-:-:S04]  /*5e90*/  SHF.R.U32.HI R3, RZ, 0x18, R2 ;  /* 0x00000018ff037819 */ /* 0x000fc80000011602 */
[----:B------:R-:W-:-:S04]  /*5ea0*/  LOP3.LUT R0, R0, R3, RZ, 0xfc, !PT ;  /* 0x0000000300007212 */ /* 0x000fc800078efcff */
[----:B------:R-:W-:-:S07]  /*5eb0*/  PRMT R8, R0, 0x7610, R8 ;  /* 0x0000761000087816 */ /* 0x000fce0000000008 */
.L_x_1586:
[----:B------:R-:W-:Y:S05]  /*5ec0*/  BSYNC B0 ;  /* 0x0000000000007941 */ /* 0x000fea0003800000 */
.L_x_1585:
[----:B------:R0:W-:Y:S01]  /*5ed0*/  STG.E.U8 desc[UR36][R16.64], R8 ;  /* 0x0000000810007986 */ /* 0x0001e2000c101124 */
[----:B------:R-:W-:Y:S05]  /*5ee0*/  BRA `(.L_x_1562) ;  /* 0x0000000000b47947 */ /* 0x000fea0003800000 */
.L_x_1579:
        /* <DEDUP_REMOVED lines=22> */
.L_x_1561:
        /* <DEDUP_REMOVED lines=16> */
.L_x_1590:
[----:B------:R-:W-:Y:S05]  /*6150*/  BRA `(.L_x_1562) ;  /* 0x0000000000187947 */ /* 0x000fea0003800000 */
.L_x_1589:
[----:B------:R-:W-:-:S04]  /*6160*/  PRMT R2, R5, 0x9910, RZ ;  /* 0x0000991005027816 */ /* 0x000fc800000000ff */
[----:B------:R-:W-:-:S05]  /*6170*/  SHF.R.S32.HI R3, RZ, 0x1f, R2 ;  /* 0x0000001fff037819 */ /* 0x000fca0000011402 */
[----:B------:R2:W-:Y:S01]  /*6180*/  STG.E.64 desc[UR36][R16.64], R2 ;  /* 0x0000000210007986 */ /* 0x0005e2000c101b24 */
[----:B------:R-:W-:Y:S05]  /*6190*/  BRA `(.L_x_1562) ;  /* 0x0000000000087947 */ /* 0x000fea0003800000 */
.L_x_1588:
[----:B------:R-:W-:-:S05]  /*61a0*/  PRMT R3, R5, 0x9910, RZ ;  /* 0x0000991005037816 */ /* 0x000fca00000000ff */
[----:B------:R0:W-:Y:S02]  /*61b0*/  STG.E desc[UR36][R16.64], R3 ;  /* 0x0000000310007986 */ /* 0x0001e4000c101924 */
.L_x_1562:
[----:B------:R-:W-:-:S07]  /*61c0*/  VIADD R19, R19, 0x80 ;  /* 0x0000008013137836 */ /* 0x000fce0000000000 */
.L_x_1522:
[----:B------:R-:W-:Y:S05]  /*61d0*/  BSYNC B6 ;  /* 0x0000000000067941 */ /* 0x000fea0003800000 */
.L_x_1521:
        /* <DEDUP_REMOVED lines=307> */
.L_x_1593:
        /* <DEDUP_REMOVED lines=20> */
.L_x_1597:
[----:B------:R0:W5:Y:S01]  /*7650*/  LDG.E.U8 R0, desc[UR36][R2.64] ;  /* 0x0000002402007981 */ /* 0x000162000c1e1100 */
[----:B------:R-:W-:Y:S05]  /*7660*/  BRA `(.L_x_1599) ;  /* 0x0000000c00547947 */ /* 0x000fea0003800000 */
.L_x_1596:
        /* <DEDUP_REMOVED lines=8> */
.L_x_1601:
[----:B------:R0:W5:Y:S01]  /*76f0*/  LDG.E.U16 R0, desc[UR36][R2.64] ;  /* 0x0000002402007981 */ /* 0x000162000c1e1500 */
[----:B------:R-:W-:Y:S05]  /*7700*/  BRA `(.L_x_1599) ;  /* 0x0000000c002c7947 */ /* 0x000fea0003800000 */
.L_x_1600:
[----:B------:R0:W5:Y:S01]  /*7710*/  LDG.E.U16 R0, desc[UR36][R2.64] ;  /* 0x0000002402007981 */ /* 0x000162000c1e1500 */
[----:B------:R-:W-:Y:S05]  /*7720*/  BRA `(.L_x_1599) ;  /* 0x0000000c00247947 */ /* 0x000fea0003800000 */
.L_x_1595:
        /* <DEDUP_REMOVED lines=9> */
.L_x_1603:
[----:B------:R-:W2:Y:S02]  /*77c0*/  LDG.E.U16 R4, desc[UR36][R2.64] ;  /* 0x0000002402047981 */ /* 0x000ea4000c1e1500 */
[----:B--2---:R-:W-:-:S06]  /*77d0*/  HADD2.F32 R4, -RZ, R4.H0_H0 ;  /* 0x20000004ff047230 */ /* 0x004fcc0000004100 */
[----:B------:R-:W0:Y:S02]  /*77e0*/  F2I.FTZ.TRUNC.NTZ R4, R4 ;  /* 0x0000000400047305 */ /* 0x000e24000021f100 */
[----:B0-----:R-:W-:Y:S01]  /*77f0*/  PRMT R0, R4, 0x7610, R0 ;  /* 0x0000761004007816 */ /* 0x001fe20000000000 */
[----:B------:R-:W-:Y:S06]  /*7800*/  BRA `(.L_x_1599) ;  /* 0x0000000800ec7947 */ /* 0x000fec0003800000 */
.L_x_1602:
        /* <DEDUP_REMOVED lines=9> */
.L_x_1605:
[----:B------:R-:W2:Y:S02]  /*78a0*/  LDG.E.U16 R2, desc[UR36][R2.64] ;  /* 0x0000002402027981 */ /* 0x000ea4000c1e1500 */
[----:B--2---:R-:W-:-:S06]  /*78b0*/  HADD2.F32 R4, -RZ, R2.H0_H0 ;  /* 0x20000002ff047230 */ /* 0x004fcc0000004100 */
[----:B------:R-:W0:Y:S02]  /*78c0*/  F2I.FTZ.TRUNC.NTZ R4, R4 ;  /* 0x0000000400047305 */ /* 0x000e24000021f100 */
[----:B0-----:R-:W-:Y:S01]  /*78d0*/  PRMT R0, R4, 0x7610, R0 ;  /* 0x0000761004007816 */ /* 0x001fe20000000000 */
[----:B------:R-:W-:Y:S06]  /*78e0*/  BRA `(.L_x_1599) ;  /* 0x0000000800b47947 */ /* 0x000fec0003800000 */
.L_x_1604:
[----:B------:R-:W2:Y:S02]  /*78f0*/  LDG.E.64 R2, desc[UR36][R2.64] ;  /* 0x0000002402027981 */ /* 0x000ea4000c1e1b00 */
[----:B--2---:R0:W1:Y:S01]  /*7900*/  F2I.F64.TRUNC R0, R2 ;  /* 0x0000000200007311 */ /* 0x004062000030d100 */
[----:B------:R-:W-:Y:S05]  /*7910*/  BRA `(.L_x_1599) ;  /* 0x0000000800a87947 */ /* 0x000fea0003800000 */
.L_x_1594:
        /* <DEDUP_REMOVED lines=12> */
.L_x_1608:
[----:B------:R-:W2:Y:S02]  /*79e0*/  LDG.E.64 R2, desc[UR36][R2.64] ;  /* 0x0000002402027981 */ /* 0x000ea4000c1e1b00 */
[----:B--2---:R3:W4:Y:S01]  /*79f0*/  F2I.F64.TRUNC R0, R2 ;  /* 0x0000000200007311 */ /* 0x004722000030d100 */
[----:B------:R-:W-:Y:S05]  /*7a00*/  BRA `(.L_x_1599) ;  /* 0x00000008006c7947 */ /* 0x000fea0003800000 */
.L_x_1607:
        /* <DEDUP_REMOVED lines=28> */
.L_x_1610:
        /* <DEDUP_REMOVED lines=15> */
.L_x_1609:
[----:B------:R-:W2:Y:S02]  /*7cc0*/  LDG.E.U16 R4, desc[UR36][R2.64] ;  /* 0x0000002402047981 */ /* 0x000ea4000c1e1500 */
[----:B--2---:R-:W-:-:S06]  /*7cd0*/  IMAD.U32 R4, R4, 0x10000, RZ ;  /* 0x0001000004047824 */ /* 0x004fcc00078e00ff */
[----:B------:R-:W0:Y:S02]  /*7ce0*/  F2I.FTZ.TRUNC.NTZ R4, R4 ;  /* 0x0000000400047305 */ /* 0x000e24000021f100 */
[----:B0-----:R-:W-:Y:S01]  /*7cf0*/  PRMT R0, R4, 0x7610, R0 ;  /* 0x0000761004007816 */ /* 0x001fe20000000000 */
[----:B------:R-:W-:Y:S06]  /*7d00*/  BRA `(.L_x_1599) ;  /* 0x0000000400ac7947 */ /* 0x000fec0003800000 */
.L_x_1606:
        /* <DEDUP_REMOVED lines=10> */
.L_x_1613:
        /* <DEDUP_REMOVED lines=21> */
.L_x_1617:
[----:B------:R-:W-:Y:S05]  /*7f00*/  BSYNC B1 ;  /* 0x0000000000017941 */ /* 0x000fea0003800000 */
.L_x_1616:
[----:B------:R-:W-:Y:S01]  /*7f10*/  IMAD.SHL.U32 R2, R2, 0x100000, RZ ;  /* 0x0010000002027824 */ /* 0x000fe200078e00ff */
[----:B------:R-:W-:-:S04]  /*7f20*/  LEA R3, R0, 0x3b800000, 0x17 ;  /* 0x3b80000000037811 */ /* 0x000fc800078eb8ff */
[----:B------:R-:W-:-:S07]  /*7f30*/  LOP3.LUT R4, R3, R2, R4, 0xfe, !PT ;  /* 0x0000000203047212 */ /* 0x000fce00078efe04 */
.L_x_1615:
[----:B------:R-:W-:Y:S05]  /*7f40*/  BSYNC B0 ;  /* 0x0000000000007941 */ /* 0x000fea0003800000 */
.L_x_1614:
[----:B------:R-:W0:Y:S02]  /*7f50*/  F2I.FTZ.TRUNC.NTZ R4, R4 ;  /* 0x0000000400047305 */ /* 0x000e24000021f100 */
[----:B0-----:R-:W-:Y:S01]  /*7f60*/  PRMT R0, R4, 0x7610, R0 ;  /* 0x0000761004007816 */ /* 0x001fe20000000000 */
[----:B------:R-:W-:Y:S06]  /*7f70*/  BRA `(.L_x_1599) ;  /* 0x0000000400107947 */ /* 0x000fec0003800000 */
.L_x_1612:
        /* <DEDUP_REMOVED lines=21> */
.L_x_1621:
[----:B------:R-:W-:Y:S05]  /*80d0*/  BSYNC B1 ;  /* 0x0000000000017941 */ /* 0x000fea0003800000 */
.L_x_1620:
[----:B------:R-:W-:Y:S01]  /*80e0*/  IMAD.SHL.U32 R2, R2, 0x200000, RZ ;  /* 0x0020000002027824 */ /* 0x000fe200078e00ff */
[----:B------:R-:W-:-:S04]  /*80f0*/  LEA R3, R0, 0x37800000, 0x17 ;  /* 0x3780000000037811 */ /* 0x000fc800078eb8ff */
[----:B------:R-:W-:-:S07]  /*8100*/  LOP3.LUT R4, R3, R2, R4, 0xfe, !PT ;  /* 0x0000000203047212 */ /* 0x000fce00078efe04 */
.L_x_1619:
[----:B------:R-:W-:Y:S05]  /*8110*/  BSYNC B0 ;  /* 0x0000000000007941 */ /* 0x000fea0003800000 */
.L_x_1618:
[----:B------:R-:W0:Y:S02]  /*8120*/  F2I.FTZ.TRUNC.NTZ R4, R4 ;  /* 0x0000000400047305 */ /* 0x000e24000021f100 */
[----:B0-----:R-:W-:Y:S01]  /*8130*/  PRMT R0, R4, 0x7610, R0 ;  /* 0x0000761004007816 */ /* 0x001fe20000000000 */
[----:B------:R-:W-:Y:S06]  /*8140*/  BRA `(.L_x_1599) ;  /* 0x00000000009c7947 */ /* 0x000fec0003800000 */
.L_x_1611:
        /* <DEDUP_REMOVED lines=14> */
.L_x_1625:
[----:B------:R-:W-:Y:S05]  /*8230*/  BSYNC B0 ;  /* 0x0000000000007941 */ /* 0x000fea0003800000 */
.L_x_1624:
[----:B------:R-:W0:Y:S02]  /*8240*/  F2I.FTZ.TRUNC.NTZ R4, R4 ;  /* 0x0000000400047305 */ /* 0x000e24000021f100 */
[----:B0-----:R-:W-:Y:S01]  /*8250*/  PRMT R0, R4, 0x7610, R0 ;  /* 0x0000761004007816 */ /* 0x001fe20000000000 */
[----:B------:R-:W-:Y:S06]  /*8260*/  BRA `(.L_x_1599) ;  /* 0x0000000000547947 */ /* 0x000fec0003800000 */
.L_x_1598:
        /* <DEDUP_REMOVED lines=16> */
.L_x_1626:
[----:B------:R-:W-:Y:S01]  /*8370*/  PRMT R0, RZ, 0x7610, R0 ;  /* 0x00007610ff007816 */ /* 0x000fe20000000000 */
[----:B------:R-:W-:Y:S06]  /*8380*/  BRA `(.L_x_1599) ;  /* 0x00000000000c7947 */ /* 0x000fec0003800000 */
.L_x_1623:
[----:B------:R1:W5:Y:S01]  /*8390*/  LDG.E.U16 R0, desc[UR36][R2.64] ;  /* 0x0000002402007981 */ /* 0x000362000c1e1500 */
[----:B------:R-:W-:Y:S05]  /*83a0*/  BRA `(.L_x_1599) ;  /* 0x0000000000047947 */ /* 0x000fea0003800000 */
.L_x_1622:
[----:B------:R2:W5:Y:S02]  /*83b0*/  LDG.E.U16 R0, desc[UR36][R2.64] ;  /* 0x0000002402007981 */ /* 0x000564000c1e1500 */
.L_x_1599:
        /* <DEDUP_REMOVED lines=16> */
.L_x_1630:
[----:B------:R3:W-:Y:S01]  /*84c0*/  STG.E.U8 desc[UR36][R16.64], R5 ;  /* 0x0000000510007986 */ /* 0x0007e2000c101124 */
[----:B------:R-:W-:Y:S05]  /*84d0*/  BRA `(.L_x_1632) ;  /* 0x0000000c00647947 */ /* 0x000fea0003800000 */
.L_x_1629:
        /* <DEDUP_REMOVED lines=10> */
.L_x_1634:
[----:B------:R-:W-:-:S05]  /*8580*/  PRMT R3, R5, 0x9910, RZ ;  /* 0x0000991005037816 */ /* 0x000fca00000000ff */
[----:B------:R2:W-:Y:S01]  /*8590*/  STG.E desc[UR36][R16.64], R3 ;  /* 0x0000000310007986 */ /* 0x0005e2000c101924 */
[----:B------:R-:W-:Y:S05]  /*85a0*/  BRA `(.L_x_1632) ;  /* 0x0000000c00307947 */ /* 0x000fea0003800000 */
.L_x_1633:
[----:B------:R0:W-:Y:S01]  /*85b0*/  STG.E.U16 desc[UR36][R16.64], R5 ;  /* 0x0000000510007986 */ /* 0x0001e2000c101524 */
[----:B------:R-:W-:Y:S05]  /*85c0*/  BRA `(.L_x_1632) ;  /* 0x0000000c00287947 */ /* 0x000fea0003800000 */
.L_x_1628:
        /* <DEDUP_REMOVED lines=9> */
.L_x_1636:
[----:B------:R-:W0:Y:S02]  /*8660*/  I2F.S16 R0, R5 ;  /* 0x0000000500007306 */ /* 0x000e240000101400 */
[----:B0-----:R-:W-:-:S05]  /*8670*/  F2FP.F16.F32.PACK_AB R0, RZ, R0 ;  /* 0x00000000ff00723e */ /* 0x001fca00000000ff */
[----:B------:R0:W-:Y:S01]  /*8680*/  STG.E.U16 desc[UR36][R16.64], R0 ;  /* 0x0000000010007986 */ /* 0x0001e2000c101524 */
[----:B------:R-:W-:Y:S05]  /*8690*/  BRA `(.L_x_1632) ;  /* 0x0000000800f47947 */ /* 0x000fea0003800000 */
.L_x_1635:
        /* <DEDUP_REMOVED lines=10> */
.L_x_1638:
[----:B------:R-:W0:Y:S02]  /*8740*/  I2F.S16 R5, R5 ;  /* 0x0000000500057306 */ /* 0x000e240000101400 */
[----:B0-----:R-:W-:-:S04]  /*8750*/  F2FP.F16.F32.PACK_AB R3, RZ, R5 ;  /* 0x00000005ff03723e */ /* 0x001fc800000000ff */
[----:B------:R-:W-:-:S05]  /*8760*/  PRMT R3, R3, 0x5410, RZ ;  /* 0x0000541003037816 */ /* 0x000fca00000000ff */
[----:B------:R0:W-:Y:S01]  /*8770*/  STG.E desc[UR36][R16.64], R3 ;  /* 0x0000000310007986 */ /* 0x0001e2000c101924 */
[----:B------:R-:W-:Y:S05]  /*8780*/  BRA `(.L_x_1632) ;  /* 0x0000000800b87947 */ /* 0x000fea0003800000 */
.L_x_1637:
[----:B------:R-:W0:Y:S02]  /*8790*/  I2F.F64.S16 R2, R5 ;  /* 0x0000000500027312 */ /* 0x000e240000101c00 */
[----:B0-----:R0:W-:Y:S01]  /*87a0*/  STG.E.64 desc[UR36][R16.64], R2 ;  /* 0x0000000210007986 */ /* 0x0011e2000c101b24 */
[----:B------:R-:W-:Y:S05]  /*87b0*/  BRA `(.L_x_1632) ;  /* 0x0000000800ac7947 */ /* 0x000fea0003800000 */
.L_x_1627:
        /* <DEDUP_REMOVED lines=13> */
.L_x_1641:
[----:B------:R-:W0:Y:S01]  /*8890*/  I2F.F64.S16 R4, R5 ;  /* 0x0000000500047312 */ /* 0x000e220000101c00 */
[----:B------:R-:W-:-:S05]  /*88a0*/  CS2R R6, SRZ ;  /* 0x0000000000067805 */ /* 0x000fca000001ff00 */
[----:B0-----:R0:W-:Y:S01]  /*88b0*/  STG.E.128 desc[UR36][R16.64], R4 ;  /* 0x0000000410007986 */ /* 0x0011e2000c101d24 */
[----:B------:R-:W-:Y:S05]  /*88c0*/  BRA `(.L_x_1632) ;  /* 0x0000000800687947 */ /* 0x000fea0003800000 */
.L_x_1640:
        /* <DEDUP_REMOVED lines=21> */
.L_x_1645:
[----:B------:R-:W-:Y:S05]  /*8a20*/  BSYNC B0 ;  /* 0x0000000000007941 */ /* 0x000fea0003800000 */
.L_x_1644:
[----:B------:R-:W-:-:S05]  /*8a30*/  LOP3.LUT R3, R0, R3, RZ, 0xfc, !PT ;  /* 0x0000000300037212 */ /* 0x000fca00078efcff */
[----:B------:R0:W-:Y:S01]  /*8a40*/  STG.E.U8 desc[UR36][R16.64], R3 ;  /* 0x0000000310007986 */ /* 0x0001e2000c101124 */
[----:B------:R-:W-:Y:S05]  /*8a50*/  BRA `(.L_x_1632) ;  /* 0x0000000800047947 */ /* 0x000fea0003800000 */
.L_x_1643:
        /* <DEDUP_REMOVED lines=13> */
.L_x_1647:
[----:B------:R-:W-:Y:S01]  /*8b30*/  IMAD.MOV.U32 R0, RZ, RZ, 0x7f ;  /* 0x0000007fff007424 */ /* 0x000fe200078e00ff */
[----:B------:R-:W-:-:S04]  /*8b40*/  ISETP.GT.U32.AND P0, PT, R2, 0x7f800000, PT ;  /* 0x7f8000000200780c */ /* 0x000fc80003f04070 */
[----:B------:R-:W-:-:S09]  /*8b50*/  SEL R0, R0, 0x7c, P0 ;  /* 0x0000007c00007807 */ /* 0x000fd20000000000 */
.L_x_1648:
[----:B------:R-:W-:Y:S05]  /*8b60*/  BSYNC B0 ;  /* 0x0000000000007941 */ /* 0x000fea0003800000 */
.L_x_1646:
[----:B------:R-:W-:-:S04]  /*8b70*/  LOP3.LUT R2, R5, 0x80000000, RZ, 0xc0, !PT ;  /* 0x8000000005027812 */ /* 0x000fc800078ec0ff */
[----:B------:R-:W-:-:S04]  /*8b80*/  SHF.R.U32.HI R3, RZ, 0x18, R2 ;  /* 0x00000018ff037819 */ /* 0x000fc80000011602 */
[----:B------:R-:W-:-:S05]  /*8b90*/  LOP3.LUT R3, R0, R3, RZ, 0xfc, !PT ;  /* 0x0000000300037212 */ /* 0x000fca00078efcff */
[----:B------:R0:W-:Y:S01]  /*8ba0*/  STG.E.U8 desc[UR36][R16.64], R3 ;  /* 0x0000000310007986 */ /* 0x0001e2000c101124 */
[----:B------:R-:W-:Y:S05]  /*8bb0*/  BRA `(.L_x_1632) ;  /* 0x0000000400ac7947 */ /* 0x000fea0003800000 */
.L_x_1642:
[----:B------:R-:W0:Y:S02]  /*8bc0*/  I2F.S16 R0, R5 ;  /* 0x0000000500007306 */ /* 0x000e240000101400 */
[----:B0-----:R-:W-:-:S05]  /*8bd0*/  F2FP.BF16.F32.PACK_AB R0, RZ, R0 ;  /* 0x00000000ff00723e */ /* 0x001fca00000010ff */
[----:B------:R0:W-:Y:S01]  /*8be0*/  STG.E.U16 desc[UR36][R16.64], R0 ;  /* 0x0000000010007986 */ /* 0x0001e2000c101524 */
[----:B------:R-:W-:Y:S05]  /*8bf0*/  BRA `(.L_x_1632) ;  /* 0x00000004009c7947 */ /* 0x000fea0003800000 */
.L_x_1639:
        /* <DEDUP_REMOVED lines=10> */
.L_x_1651:
        /* <DEDUP_REMOVED lines=17> */
.L_x_1654:
[----:B------:R-:W-:-:S04]  /*8db0*/  LOP3.LUT R2, R5, 0x80000000, RZ, 0xc0, !PT ;  /* 0x8000000005027812 */ /* 0x000fc800078ec0ff */
[----:B------:R-:W-:-:S04]  /*8dc0*/  SHF.R.U32.HI R3, RZ, 0x18, R2 ;  /* 0x00000018ff037819 */ /* 0x000fc80000011602 */
[----:B------:R-:W-:-:S04]  /*8dd0*/  LOP3.LUT R0, R0, R3, RZ, 0xfc, !PT ;  /* 0x0000000300007212 */ /* 0x000fc800078efcff */
[----:B------:R-:W-:-:S07]  /*8de0*/  PRMT R8, R0, 0x7610, R8 ;  /* 0x0000761000087816 */ /* 0x000fce0000000008 */
.L_x_1653:
[----:B------:R-:W-:Y:S05]  /*8df0*/  BSYNC B0 ;  /* 0x0000000000007941 */ /* 0x000fea0003800000 */
.L_x_1652:
[----:B------:R0:W-:Y:S01]  /*8e00*/  STG.E.U8 desc[UR36][R16.64], R8 ;  /* 0x0000000810007986 */ /* 0x0001e2000c101124 */
[----:B------:R-:W-:Y:S05]  /*8e10*/  BRA `(.L_x_1632) ;  /* 0x0000000400147947 */ /* 0x000fea0003800000 */
.L_x_1650:
        /* <DEDUP_REMOVED lines=17> */
.L_x_1657:
[----:B------:R-:W-:-:S04]  /*8f30*/  LOP3.LUT R2, R5, 0x80000000, RZ, 0xc0, !PT ;  /* 0x8000000005027812 */ /* 0x000fc800078ec0ff */
[----:B------:R-:W-:-:S04]  /*8f40*/  SHF.R.U32.HI R3, RZ, 0x18, R2 ;  /* 0x00000018ff037819 */ /* 0x000fc80000011602 */
[----:B------:R-:W-:-:S04]  /*8f50*/  LOP3.LUT R0, R0, R3, RZ, 0xfc, !PT ;  /* 0x0000000300007212 */ /* 0x000fc800078efcff */
[----:B------:R-:W-:-:S07]  /*8f60*/  PRMT R8, R0, 0x7610, R8 ;  /* 0x0000761000087816 */ /* 0x000fce0000000008 */
.L_x_1656:
[----:B------:R-:W-:Y:S05]  /*8f70*/  BSYNC B0 ;  /* 0x0000000000007941 */ /* 0x000fea0003800000 */
.L_x_1655:
[----:B------:R0:W-:Y:S01]  /*8f80*/  STG.E.U8 desc[UR36][R16.64], R8 ;  /* 0x0000000810007986 */ /* 0x0001e2000c101124 */
[----:B------:R-:W-:Y:S05]  /*8f90*/  BRA `(.L_x_1632) ;  /* 0x0000000000b47947 */ /* 0x000fea0003800000 */
.L_x_1649:
        /* <DEDUP_REMOVED lines=22> */
.L_x_1631:
        /* <DEDUP_REMOVED lines=16> */
.L_x_1660:
[----:B------:R-:W-:Y:S05]  /*9200*/  BRA `(.L_x_1632) ;  /* 0x0000000000187947 */ /* 0x000fea0003800000 */
.L_x_1659:
[----:B------:R-:W-:-:S04]  /*9210*/  PRMT R2, R5, 0x9910, RZ ;  /* 0x0000991005027816 */ /* 0x000fc800000000ff */
[----:B------:R-:W-:-:S05]  /*9220*/  SHF.R.S32.HI R3, RZ, 0x1f, R2 ;  /* 0x0000001fff037819 */ /* 0x000fca0000011402 */
[----:B------:R0:W-:Y:S01]  /*9230*/  STG.E.64 desc[UR36][R16.64], R2 ;  /* 0x0000000210007986 */ /* 0x0001e2000c101b24 */
[----:B------:R-:W-:Y:S05]  /*9240*/  BRA `(.L_x_1632) ;  /* 0x0000000000087947 */ /* 0x000fea0003800000 */
.L_x_1658:
[----:B------:R-:W-:-:S05]  /*9250*/  PRMT R3, R5, 0x9910, RZ ;  /* 0x0000991005037816 */ /* 0x000fca00000000ff */
[----:B------:R0:W-:Y:S02]  /*9260*/  STG.E desc[UR36][R16.64], R3 ;  /* 0x0000000310007986 */ /* 0x0001e4000c101924 */
.L_x_1632:
[----:B------:R-:W-:-:S07]  /*9270*/  VIADD R19, R19, 0x80 ;  /* 0x0000008013137836 */ /* 0x000fce0000000000 */
.L_x_1592:
[----:B------:R-:W-:Y:S05]  /*9280*/  BSYNC B6 ;  /* 0x0000000000067941 */ /* 0x000fea0003800000 */
.L_x_1591:
        /* <DEDUP_REMOVED lines=306> */
.L_x_1661:
        /* <DEDUP_REMOVED lines=20> */
.L_x_1665:
[----:B------:R4:W5:Y:S01]  /*a6f0*/  LDG.E.U8 R0, desc[UR36][R2.64] ;  /* 0x0000002402007981 */ /* 0x000962000c1e1100 */
[----:B------:R-:W-:Y:S05]  /*a700*/  BRA `(.L_x_1667) ;  /* 0x0000000c00547947 */ /* 0x000fea0003800000 */
.L_x_1664:
        /* <DEDUP_REMOVED lines=8> */
.L_x_1669:
[----:B------:R2:W5:Y:S01]  /*a790*/  LDG.E.U16 R0, desc[UR36][R2.64] ;  /* 0x0000002402007981 */ /* 0x000562000c1e1500 */
[----:B------:R-:W-:Y:S05]  /*a7a0*/  BRA `(.L_x_1667) ;  /* 0x0000000c002c7947 */ /* 0x000fea0003800000 */
.L_x_1668:
[----:B------:R0:W5:Y:S01]  /*a7b0*/  LDG.E.U16 R0, desc[UR36][R2.64] ;  /* 0x0000002402007981 */ /* 0x000162000c1e1500 */
[----:B------:R-:W-:Y:S05]  /*a7c0*/  BRA `(.L_x_1667) ;  /* 0x0000000c00247947 */ /* 0x000fea0003800000 */
.L_x_1663:
        /* <DEDUP_REMOVED lines=9> */
.L_x_1671:
[----:B------:R-:W2:Y:S02]  /*a860*/  LDG.E.U16 R4, desc[UR36][R2.64] ;  /* 0x0000002402047981 */ /* 0x000ea4000c1e1500 */
[----:B--2---:R-:W-:-:S06]  /*a870*/  HADD2.F32 R4, -RZ, R4.H0_H0 ;  /* 0x20000004ff047230 */ /* 0x004fcc0000004100 */
[----:B------:R-:W0:Y:S02]  /*a880*/  F2I.FTZ.TRUNC.NTZ R4, R4 ;  /* 0x0000000400047305 */ /* 0x000e24000021f100 */
[----:B0-----:R-:W-:Y:S01]  /*a890*/  PRMT R0, R4, 0x7610, R0 ;  /* 0x0000761004007816 */ /* 0x001fe20000000000 */
[----:B------:R-:W-:Y:S06]  /*a8a0*/  BRA `(.L_x_1667) ;  /* 0x0000000800ec7947 */ /* 0x000fec0003800000 */
.L_x_1670:
        /* <DEDUP_REMOVED lines=9> */
.L_x_1673:
[----:B------:R-:W2:Y:S02]  /*a940*/  LDG.E.U16 R2, desc[UR36][R2.64] ;  /* 0x0000002402027981 */ /* 0x000ea4000c1e1500 */
[----:B--2---:R-:W-:-:S06]  /*a950*/  HADD2.F32 R4, -RZ, R2.H0_H0 ;  /* 0x20000002ff047230 */ /* 0x004fcc0000004100 */
[----:B------:R-:W0:Y:S02]  /*a960*/  F2I.FTZ.TRUNC.NTZ R4, R4 ;  /* 0x0000000400047305 */ /* 0x000e24000021f100 */
[----:B0-----:R-:W-:Y:S01]  /*a970*/  PRMT R0, R4, 0x7610, R0 ;  /* 0x0000761004007816 */ /* 0x001fe20000000000 */
[----:B------:R-:W-:Y:S06]  /*a980*/  BRA `(.L_x_1667) ;  /* 0x0000000800b47947 */ /* 0x000fec0003800000 */
.L_x_1672:
[----:B------:R-:W2:Y:S02]  /*a990*/  LDG.E.64 R2, desc[UR36][R2.64] ;  /* 0x0000002402027981 */ /* 0x000ea4000c1e1b00 */
[----:B--2---:R0:W1:Y:S01]  /*a9a0*/  F2I.F64.TRUNC R0, R2 ;  /* 0x0000000200007311 */ /* 0x004062000030d100 */
[----:B------:R-:W-:Y:S05]  /*a9b0*/  BRA `(.L_x_1667) ;  /* 0x0000000800a87947 */ /* 0x000fea0003800000 */
.L_x_1662:
        /* <DEDUP_REMOVED lines=12> */
.L_x_1676:
[----:B------:R-:W2:Y:S02]  /*aa80*/  LDG.E.64 R2, desc[UR36][R2.64] ;  /* 0x0000002402027981 */ /* 0x000ea4000c1e1b00 */
[----:B--2---:R0:W1:Y:S01]  /*aa90*/  F2I.F64.TRUNC R0, R2 ;  /* 0x0000000200007311 */ /* 0x004062000030d100 */
[----:B------:R-:W-:Y:S05]  /*aaa0*/  BRA `(.L_x_1667) ;  /* 0x00000008006c7947 */ /* 0x000fea0003800000 */
.L_x_1675:
        /* <DEDUP_REMOVED lines=28> */
.L_x_1678:
        /* <DEDUP_REMOVED lines=15> */
.L_x_1677:
[----:B------:R-:W2:Y:S02]  /*ad60*/  LDG.E.U16 R4, desc[UR36][R2.64] ;  /* 0x0000002402047981 */ /* 0x000ea4000c1e1500 */
[----:B--2---:R-:W-:-:S06]  /*ad70*/  IMAD.U32 R4, R4, 0x10000, RZ ;  /* 0x0001000004047824 */ /* 0x004fcc00078e00ff */
[----:B------:R-:W0:Y:S02]  /*ad80*/  F2I.FTZ.TRUNC.NTZ R4, R4 ;  /* 0x0000000400047305 */ /* 0x000e24000021f100 */
[----:B0-----:R-:W-:Y:S01]  /*ad90*/  PRMT R0, R4, 0x7610, R0 ;  /* 0x0000761004007816 */ /* 0x001fe20000000000 */
[----:B------:R-:W-:Y:S06]  /*ada0*/  BRA `(.L_x_1667) ;  /* 0x0000000400ac7947 */ /* 0x000fec0003800000 */
.L_x_1674:
        /* <DEDUP_REMOVED lines=10> */
.L_x_1681:
        /* <DEDUP_REMOVED lines=21> */
.L_x_1685:
[----:B------:R-:W-:Y:S05]  /*afa0*/  BSYNC B1 ;  /* 0x0000000000017941 */ /* 0x000fea0003800000 */
.L_x_1684:
[----:B------:R-:W-:Y:S01]  /*afb0*/  IMAD.SHL.U32 R2, R2, 0x100000, RZ ;  /* 0x0010000002027824 */ /* 0x000fe200078e00ff */
[----:B------:R-:W-:-:S04]  /*afc0*/  LEA R3, R0, 0x3b800000, 0x17 ;  /* 0x3b80000000037811 */ /* 0x000fc800078eb8ff */
[----:B------:R-:W-:-:S07]  /*afd0*/  LOP3.LUT R4, R3, R2, R4, 0xfe, !PT ;  /* 0x0000000203047212 */ /* 0x000fce00078efe04 */
.L_x_1683:
[----:B------:R-:W-:Y:S05]  /*afe0*/  BSYNC B0 ;  /* 0x0000000000007941 */ /* 0x000fea0003800000 */
.L_x_1682:
[----:B------:R-:W0:Y:S02]  /*aff0*/  F2I.FTZ.TRUNC.NTZ R4, R4 ;  /* 0x0000000400047305 */ /* 0x000e24000021f100 */
[----:B0-----:R-:W-:Y:S01]  /*b000*/  PRMT R0, R4, 0x7610, R0 ;  /* 0x0000761004007816 */ /* 0x001fe20000000000 */
[----:B------:R-:W-:Y:S06]  /*b010*/  BRA `(.L_x_1667) ;  /* 0x0000000400107947 */ /* 0x000fec0003800000 */
.L_x_1680:
        /* <DEDUP_REMOVED lines=21> */
.L_x_1689:
[----:B------:R-:W-:Y:S05]  /*b170*/  BSYNC B1 ;  /* 0x0000000000017941 */ /* 0x000fea0003800000 */
.L_x_1688:
[----:B------:R-:W-:Y:S01]  /*b180*/  IMAD.SHL.U32 R2, R2, 0x200000, RZ ;  /* 0x0020000002027824 */ /* 0x000fe200078e00ff */
[----:B------:R-:W-:-:S04]  /*b190*/  LEA R3, R0, 0x37800000, 0x17 ;  /* 0x3780000000037811 */ /* 0x000fc800078eb8ff */
[----:B------:R-:W-:-:S07]  /*b1a0*/  LOP3.LUT R4, R3, R2, R4, 0xfe, !PT ;  /* 0x0000000203047212 */ /* 0x000fce00078efe04 */
.L_x_1687:
[----:B------:R-:W-:Y:S05]  /*b1b0*/  BSYNC B0 ;  /* 0x0000000000007941 */ /* 0x000fea0003800000 */
.L_x_1686:
[----:B------:R-:W0:Y:S02]  /*b1c0*/  F2I.FTZ.TRUNC.NTZ R4, R4 ;  /* 0x0000000400047305 */ /* 0x000e24000021f100 */
[----:B0-----:R-:W-:Y:S01]  /*b1d0*/  PRMT R0, R4, 0x7610, R0 ;  /* 0x0000761004007816 */ /* 0x001fe20000000000 */
[----:B------:R-:W-:Y:S06]  /*b1e0*/  BRA `(.L_x_1667) ;  /* 0x00000000009c7947 */ /* 0x000fec0003800000 */
.L_x_1679:
        /* <DEDUP_REMOVED lines=14> */
.L_x_1693:
[----:B------:R-:W-:Y:S05]  /*b2d0*/  BSYNC B0 ;  /* 0x0000000000007941 */ /* 0x000fea0003800000 */
.L_x_1692:
[----:B------:R-:W0:Y:S02]  /*b2e0*/  F2I.FTZ.TRUNC.NTZ R4, R4 ;  /* 0x0000000400047305 */ /* 0x000e24000021f100 */
[----:B0-----:R-:W-:Y:S01]  /*b2f0*/  PRMT R0, R4, 0x7610, R0 ;  /* 0x0000761004007816 */ /* 0x001fe20000000000 */
[----:B------:R-:W-:Y:S06]  /*b300*/  BRA `(.L_x_1667) ;  /* 0x0000000000547947 */ /* 0x000fec0003800000 */
.L_x_1666:
        /* <DEDUP_REMOVED lines=16> */
.L_x_1694:
[----:B------:R-:W-:Y:S01]  /*b410*/  PRMT R0, RZ, 0x7610, R0 ;  /* 0x00007610ff007816 */ /* 0x000fe20000000000 */
[----:B------:R-:W-:Y:S06]  /*b420*/  BRA `(.L_x_1667) ;  /* 0x00000000000c7947 */ /* 0x000fec0003800000 */
.L_x_1691:
[----:B------:R0:W5:Y:S01]  /*b430*/  LDG.E.U16 R0, desc[UR36][R2.64] ;  /* 0x0000002402007981 */ /* 0x000162000c1e1500 */
[----:B------:R-:W-:Y:S05]  /*b440*/  BRA `(.L_x_1667) ;  /* 0x0000000000047947 */ /* 0x000fea0003800000 */
.L_x_1690:
[----:B------:R0:W5:Y:S02]  /*b450*/  LDG.E.U16 R0, desc[UR36][R2.64] ;  /* 0x0000002402007981 */ /* 0x000164000c1e1500 */
.L_x_1667:
[----:B01234-:R-:W0:Y:S01]  /*b460*/  LDC.U8 R3, c[0x0][0x424] ;  /* 0x00010900ff037b82 */ /* 0x01fe220000000000 */
[----:B------:R-:W-:Y:S02]  /*b470*/  ULDC.U16 UR4, c[0x0][0x422] ;  /* 0x0001088000047ab9 */ /* 0x000fe40000000400 */
[----:B-----5:R-:W-:Y:S02]  /*b480*/  LOP3.LUT R5, R0, UR4, RZ, 0x3c, !PT ;  /* 0x0000000400057c12 */ /* 0x020fe4000f8e3cff */
        /* <DEDUP_REMOVED lines=13> */
.L_x_1698:
[----:B------:R-:W-:Y:S01]  /*b560*/  STG.E.U8 desc[UR36][R16.64], R5 ;  /* 0x0000000510007986 */ /* 0x000fe2000c101124 */
[----:B------:R-:W-:Y:S05]  /*b570*/  EXIT ;  /* 0x000000000000794d */ /* 0x000fea0003800000 */
.L_x_1697:
        /* <DEDUP_REMOVED lines=8> */
[----:B------:R-:W-:Y:S01]  /*b600*/  STG.E.64 desc[UR36][R16.64], R2 ;  /* 0x0000000210007986 */ /* 0x000fe2000c101b24 */
[----:B------:R-:W-:Y:S05]  /*b610*/  EXIT ;  /* 0x000000000000794d */ /* 0x000fea0003800000 */
.L_x_1701:
[----:B------:R-:W-:-:S05]  /*b620*/  PRMT R3, R5, 0x9910, RZ ;  /* 0x0000991005037816 */ /* 0x000fca00000000ff */
[----:B------:R-:W-:Y:S01]  /*b630*/  STG.E desc[UR36][R16.64], R3 ;  /* 0x0000000310007986 */ /* 0x000fe2000c101924 */
[----:B------:R-:W-:Y:S05]  /*b640*/  EXIT ;  /* 0x000000000000794d */ /* 0x000fea0003800000 */
.L_x_1700:
[----:B------:R-:W-:Y:S01]  /*b650*/  STG.E.U16 desc[UR36][R16.64], R5 ;  /* 0x0000000510007986 */ /* 0x000fe2000c101524 */
[----:B------:R-:W-:Y:S05]  /*b660*/  EXIT ;  /* 0x000000000000794d */ /* 0x000fea0003800000 */
.L_x_1696:
        /* <DEDUP_REMOVED lines=9> */
.L_x_1703:
[----:B------:R-:W0:Y:S02]  /*b700*/  I2F.S16 R0, R5 ;  /* 0x0000000500007306 */ /* 0x000e240000101400 */
[----:B0-----:R-:W-:-:S05]  /*b710*/  F2FP.F16.F32.PACK_AB R0, RZ, R0 ;  /* 0x00000000ff00723e */ /* 0x001fca00000000ff */
[----:B------:R-:W-:Y:S01]  /*b720*/  STG.E.U16 desc[UR36][R16.64], R0 ;  /* 0x0000000010007986 */ /* 0x000fe2000c101524 */
[----:B------:R-:W-:Y:S05]  /*b730*/  EXIT ;  /* 0x000000000000794d */ /* 0x000fea0003800000 */
.L_x_1702:
        /* <DEDUP_REMOVED lines=10> */
.L_x_1705:
[----:B------:R-:W0:Y:S02]  /*b7e0*/  I2F.S16 R5, R5 ;  /* 0x0000000500057306 */ /* 0x000e240000101400 */
[----:B0-----:R-:W-:-:S04]  /*b7f0*/  F2FP.F16.F32.PACK_AB R3, RZ, R5 ;  /* 0x00000005ff03723e */ /* 0x001fc800000000ff */
[----:B------:R-:W-:-:S05]  /*b800*/  PRMT R3, R3, 0x5410, RZ ;  /* 0x0000541003037816 */ /* 0x000fca00000000ff */
[----:B------:R-:W-:Y:S01]  /*b810*/  STG.E desc[UR36][R16.64], R3 ;  /* 0x0000000310007986 */ /* 0x000fe2000c101924 */
[----:B------:R-:W-:Y:S05]  /*b820*/  EXIT ;  /* 0x000000000000794d */ /* 0x000fea0003800000 */
.L_x_1704:
[----:B------:R-:W0:Y:S02]  /*b830*/  I2F.F64.S16 R2, R5 ;  /* 0x0000000500027312 */ /* 0x000e240000101c00 */
[----:B0-----:R-:W-:Y:S01]  /*b840*/  STG.E.64 desc[UR36][R16.64], R2 ;  /* 0x0000000210007986 */ /* 0x001fe2000c101b24 */
[----:B------:R-:W-:Y:S05]  /*b850*/  EXIT ;  /* 0x000000000000794d */ /* 0x000fea0003800000 */
.L_x_1695:
        /* <DEDUP_REMOVED lines=11> */
[----:B------:R-:W-:Y:S01]  /*b910*/  STG.E.U8 desc[UR36][R16.64], R3 ;  /* 0x0000000310007986 */ /* 0x000fe2000c101124 */
[----:B------:R-:W-:Y:S05]  /*b920*/  EXIT ;  /* 0x000000000000794d */ /* 0x000fea0003800000 */
.L_x_1708:
[----:B------:R-:W0:Y:S01]  /*b930*/  I2F.F64.S16 R4, R5 ;  /* 0x0000000500047312 */ /* 0x000e220000101c00 */
[----:B------:R-:W-:-:S05]  /*b940*/  CS2R R6, SRZ ;  /* 0x0000000000067805 */ /* 0x000fca000001ff00 */
[----:B0-----:R-:W-:Y:S01]  /*b950*/  STG.E.128 desc[UR36][R16.64], R4 ;  /* 0x0000000410007986 */ /* 0x001fe2000c101d24 */
[----:B------:R-:W-:Y:S05]  /*b960*/  EXIT ;  /* 0x000000000000794d */ /* 0x000fea0003800000 */
.L_x_1707:
        /* <DEDUP_REMOVED lines=21> */
.L_x_1712:
[----:B------:R-:W-:Y:S05]  /*bac0*/  BSYNC B0 ;  /* 0x0000000000007941 */ /* 0x000fea0003800000 */
.L_x_1711:
[----:B------:R-:W-:-:S05]  /*bad0*/  LOP3.LUT R3, R0, R3, RZ, 0xfc, !PT ;  /* 0x0000000300037212 */ /* 0x000fca00078efcff */
[----:B------:R-:W-:Y:S01]  /*bae0*/  STG.E.U8 desc[UR36][R16.64], R3 ;  /* 0x0000000310007986 */ /* 0x000fe2000c101124 */
[----:B------:R-:W-:Y:S05]  /*baf0*/  EXIT ;  /* 0x000000000000794d */ /* 0x000fea0003800000 */
.L_x_1710:
        /* <DEDUP_REMOVED lines=13> */
.L_x_1714:
[----:B------:R-:W-:Y:S01]  /*bbd0*/  IMAD.MOV.U32 R0, RZ, RZ, 0x7f ;  /* 0x0000007fff007424 */ /* 0x000fe200078e00ff */
[----:B------:R-:W-:-:S04]  /*bbe0*/  ISETP.GT.U32.AND P0, PT, R2, 0x7f800000, PT ;  /* 0x7f8000000200780c */ /* 0x000fc80003f04070 */
[----:B------:R-:W-:-:S09]  /*bbf0*/  SEL R0, R0, 0x7c, P0 ;  /* 0x0000007c00007807 */ /* 0x000fd20000000000 */
.L_x_1715:
[----:B------:R-:W-:Y:S05]  /*bc00*/  BSYNC B0 ;  /* 0x0000000000007941 */ /* 0x000fea0003800000 */
.L_x_1713:
[----:B------:R-:W-:-:S04]  /*bc10*/  LOP3.LUT R2, R5, 0x80000000, RZ, 0xc0, !PT ;  /* 0x8000000005027812 */ /* 0x000fc800078ec0ff */
[----:B------:R-:W-:-:S04]  /*bc20*/  SHF.R.U32.HI R3, RZ, 0x18, R2 ;  /* 0x00000018ff037819 */ /* 0x000fc80000011602 */
[----:B------:R-:W-:-:S05]  /*bc30*/  LOP3.LUT R3, R0, R3, RZ, 0xfc, !PT ;  /* 0x0000000300037212 */ /* 0x000fca00078efcff */
[----:B------:R-:W-:Y:S01]  /*bc40*/  STG.E.U8 desc[UR36][R16.64], R3 ;  /* 0x0000000310007986 */ /* 0x000fe2000c101124 */
[----:B------:R-:W-:Y:S05]  /*bc50*/  EXIT ;  /* 0x000000000000794d */ /* 0x000fea0003800000 */
.L_x_1709:
[----:B------:R-:W0:Y:S02]  /*bc60*/  I2F.S16 R0, R5 ;  /* 0x0000000500007306 */ /* 0x000e240000101400 */
[----:B0-----:R-:W-:-:S05]  /*bc70*/  F2FP.BF16.F32.PACK_AB R0, RZ, R0 ;  /* 0x00000000ff00723e */ /* 0x001fca00000010ff */
[----:B------:R-:W-:Y:S01]  /*bc80*/  STG.E.U16 desc[UR36][R16.64], R0 ;  /* 0x0000000010007986 */ /* 0x000fe2000c101524 */
[----:B------:R-:W-:Y:S05]  /*bc90*/  EXIT ;  /* 0x000000000000794d */ /* 0x000fea0003800000 */
.L_x_1706:
        /* <DEDUP_REMOVED lines=10> */
.L_x_1718:
        /* <DEDUP_REMOVED lines=17> */
.L_x_1721:
[----:B------:R-:W-:-:S04]  /*be50*/  LOP3.LUT R2, R5, 0x80000000, RZ, 0xc0, !PT ;  /* 0x8000000005027812 */ /* 0x000fc800078ec0ff */
[----:B------:R-:W-:-:S04]  /*be60*/  SHF.R.U32.HI R3, RZ, 0x18, R2 ;  /* 0x00000018ff037819 */ /* 0x000fc80000011602 */
[----:B------:R-:W-:-:S04]  /*be70*/  LOP3.LUT R0, R0, R3, RZ, 0xfc, !PT ;  /* 0x0000000300007212 */ /* 0x000fc800078efcff */
[----:B------:R-:W-:-:S07]  /*be80*/  PRMT R8, R0, 0x7610, R8 ;  /* 0x0000761000087816 */ /* 0x000fce0000000008 */
.L_x_1720:
[----:B------:R-:W-:Y:S05]  /*be90*/  BSYNC B0 ;  /* 0x0000000000007941 */ /* 0x000fea0003800000 */
.L_x_1719:
[----:B------:R-:W-:Y:S01]  /*bea0*/  STG.E.U8 desc[UR36][R16.64], R8 ;  /* 0x0000000810007986 */ /* 0x000fe2000c101124 */
[----:B------:R-:W-:Y:S05]  /*beb0*/  EXIT ;  /* 0x000000000000794d */ /* 0x000fea0003800000 */
.L_x_1717:
        /* <DEDUP_REMOVED lines=17> */
.L_x_1724:
[----:B------:R-:W-:-:S04]  /*bfd0*/  LOP3.LUT R2, R5, 0x80000000, RZ, 0xc0, !PT ;  /* 0x8000000005027812 */ /* 0x000fc800078ec0ff */
[----:B------:R-:W-:-:S04]  /*bfe0*/  SHF.R.U32.HI R3, RZ, 0x18, R2 ;  /* 0x00000018ff037819 */ /* 0x000fc80000011602 */
[----:B------:R-:W-:-:S04]  /*bff0*/  LOP3.LUT R0, R0, R3, RZ, 0xfc, !PT ;  /* 0x0000000300007212 */ /* 0x000fc800078efcff */
[----:B------:R-:W-:-:S07]  /*c000*/  PRMT R8, R0, 0x7610, R8 ;  /* 0x0000761000087816 */ /* 0x000fce0000000008 */
.L_x_1723:
[----:B------:R-:W-:Y:S05]  /*c010*/  BSYNC B0 ;  /* 0x0000000000007941 */ /* 0x000fea0003800000 */
.L_x_1722:
[----:B------:R-:W-:Y:S01]  /*c020*/  STG.E.U8 desc[UR36][R16.64], R8 ;  /* 0x0000000810007986 */ /* 0x000fe2000c101124 */
[----:B------:R-:W-:Y:S05]  /*c030*/  EXIT ;  /* 0x000000000000794d */ /* 0x000fea0003800000 */
.L_x_1716:
        /* <DEDUP_REMOVED lines=22> */
.L_x_1699:
        /* <DEDUP_REMOVED lines=16> */
.L_x_1727:
[----:B------:R-:W-:Y:S05]  /*c2a0*/  EXIT ;  /* 0x000000000000794d */ /* 0x000fea0003800000 */
.L_x_1726:
[----:B------:R-:W-:-:S04]  /*c2b0*/  PRMT R2, R5, 0x9910, RZ ;  /* 0x0000991005027816 */ /* 0x000fc800000000ff */
[----:B------:R-:W-:-:S05]  /*c2c0*/  SHF.R.S32.HI R3, RZ, 0x1f, R2 ;  /* 0x0000001fff037819 */ /* 0x000fca0000011402 */
[----:B------:R-:W-:Y:S01]  /*c2d0*/  STG.E.64 desc[UR36][R16.64], R2 ;  /* 0x0000000210007986 */ /* 0x000fe2000c101b24 */
[----:B------:R-:W-:Y:S05]  /*c2e0*/  EXIT ;  /* 0x000000000000794d */ /* 0x000fea0003800000 */
.L_x_1725:
[----:B------:R-:W-:-:S05]  /*c2f0*/  PRMT R3, R5, 0x9910, RZ ;  /* 0x0000991005037816 */ /* 0x000fca00000000ff */
[----:B------:R-:W-:Y:S01]  /*c300*/  STG.E desc[UR36][R16.64], R3 ;  /* 0x0000000310007986 */ /* 0x000fe2000c101924 */
[----:B------:R-:W-:Y:S05]  /*c310*/  EXIT ;  /* 0x000000000000794d */ /* 0x000fea0003800000 */
.L_x_1728:
        /* <DEDUP_REMOVED lines=14> */
.L_x_26134:


//--------------------- .text._ZN2at6native27unrolled_elementwise_kernelINS0_13AUnaryFunctorIsssNS0_17BitwiseXorFunctorIsEEEESt5arrayIPcLm2EELi4E23TrivialOffsetCalculatorILi1EjESA_NS0_6memory12LoadWithCastILi1EEENSB_13StoreWithCastILi1EEEEEviT_T0_T2_T3_T4_T5_ --------------------------
	.section	.text._ZN2at6native27unrolled_elementwise_kernelINS0_13AUnaryFunctorIsssNS0_17BitwiseXorFunctorIsEEEESt5arrayIPcLm2EELi4E23TrivialOffsetCalculatorILi1EjESA_NS0_6memory12LoadWithCastILi1EEENSB_13StoreWithCastILi1EEEEEviT_T0_T2_T3_T4_T5_,"ax",@progbits
	.align	128
        .global         _ZN2at6native27unrolled_elementwise_kernelINS0_13AUnaryFunctorIsssNS0_17BitwiseXorFunctorIsEEEESt5arrayIPcLm2EELi4E23TrivialOffsetCalculatorILi1EjESA_NS0_6memory12LoadWithCastILi1EEENSB_13StoreWithCastILi1EEEEEviT_T0_T2_T3_T4_T5_
        .type           _ZN2at6native27unrolled_elementwise_kernelINS0_13AUnaryFunctorIsssNS0_17BitwiseXorFunctorIsEEEESt5arrayIPcLm2EELi4E23TrivialOffsetCalculatorILi1EjESA_NS0_6memory12LoadWithCastILi1EEENSB_13StoreWithCastILi1EEEEEviT_T0_T2_T3_T4_T5_,@function
        .size           _ZN2at6native27unrolled_elementwise_kernelINS0_13AUnaryFunctorIsssNS0_17BitwiseXorFunctorIsEEEESt5arrayIPcLm2EELi4E23TrivialOffsetCalculatorILi1EjESA_NS0_6memory12LoadWithCastILi1EEENSB_13StoreWithCastILi1EEEEEviT_T0_T2_T3_T4_T5_,(.L_x_26135 - _ZN2at6native27unrolled_elementwise_kernelINS0_13AUnaryFunctorIsssNS0_17BitwiseXorFunctorIsEEEESt5arrayIPcLm2EELi4E23TrivialOffsetCalculatorILi1EjESA_NS0_6memory12LoadWithCastILi1EEENSB_13StoreWithCastILi1EEEEEviT_T0_T2_T3_T4_T5_)
        .other          _ZN2at6native27unrolled_elementwise_kernelINS0_13AUnaryFunctorIsssNS0_17BitwiseXorFunctorIsEEEESt5arrayIPcLm2EELi4E23TrivialOffsetCalculatorILi1EjESA_NS0_6memory12LoadWithCastILi1EEENSB_13StoreWithCastILi1EEEEEviT_T0_T2_T3_T4_T5_,@"STO_CUDA_ENTRY STV_DEFAULT"
_ZN2at6native27unrolled_elementwise_kernelINS0_13AUnaryFunctorIsssNS0_17BitwiseXorFunctorIsEEEESt5arrayIPcLm2EELi4E23TrivialOffsetCalculatorILi1EjESA_NS0_6memory12LoadWithCastILi1EEENSB_13StoreWithCastILi1EEEEEviT_T0_T2_T3_T4_T5_:
.text._ZN2at6native27unrolled_elementwise_kernelINS0_13AUnaryFunctorIsssNS0_17BitwiseXorFunctorIsEEEESt5arrayIPcLm2EELi4E23TrivialOffsetCalculatorILi1EjESA_NS0_6memory12LoadWithCastILi1EEENSB_13StoreWithCastILi1EEEEEviT_T0_T2_T3_T4_T5_:
        /* <DEDUP_REMOVED lines=31> */
.L_x_1734:
[----:B------:R3:W5:Y:S01]  /*01f0*/  LDG.E.U8 R26, desc[UR36][R2.64] ;  /* 0x00000024021a7981 */ /* 0x000762000c1e1100 */
[----:B------:R-:W-:Y:S05]  /*0200*/  BRA `(.L_x_1736) ;  /* 0x0000000c00587947 */ /* 0x000fea0003800000 */
.L_x_1733:
        /* <DEDUP_REMOVED lines=8> */
.L_x_1738:
[----:B------:R1:W5:Y:S01]  /*0290*/  LDG.E.U16 R26, desc[UR36][R2.64] ;  /* 0x00000024021a7981 */ /* 0x000362000c1e1500 */
[----:B------:R-:W-:Y:S05]  /*02a0*/  BRA `(.L_x_1736) ;  /* 0x0000000c00307947 */ /* 0x000fea0003800000 */
.L_x_1737:
[----:B------:R2:W5:Y:S01]  /*02b0*/  LDG.E.U16 R26, desc[UR36][R2.64] ;  /* 0x00000024021a7981 */ /* 0x000562000c1e1500 */
[----:B------:R-:W-:Y:S05]  /*02c0*/  BRA `(.L_x_1736) ;  /* 0x0000000c00287947 */ /* 0x000fea0003800000 */
.L_x_1732:
        /* <DEDUP_REMOVED lines=9> */
.L_x_1740:
[----:B------:R-:W2:Y:S02]  /*0360*/  LDG.E.U16 R0, desc[UR36][R2.64] ;  /* 0x0000002402007981 */ /* 0x000ea4000c1e1500 */
[----:B--2---:R-:W-:-:S06]  /*0370*/  HADD2.F32 R0, -RZ, R0.H0_H0 ;  /* 0x20000000ff007230 */ /* 0x004fcc0000004100 */
[----:B------:R-:W0:Y:S02]  /*0380*/  F2I.FTZ.TRUNC.NTZ R0, R0 ;  /* 0x0000000000007305 */ /* 0x000e24000021f100 */
[----:B0-----:R-:W-:Y:S01]  /*0390*/  PRMT R26, R0, 0x7610, R26 ;  /* 0x00007610001a7816 */ /* 0x001fe2000000001a */
[----:B------:R-:W-:Y:S06]  /*03a0*/  BRA `(.L_x_1736) ;  /* 0x0000000800f07947 */ /* 0x000fec0003800000 */
.L_x_1739:
        /* <DEDUP_REMOVED lines=9> */
.L_x_1742:
[----:B------:R-:W2:Y:S02]  /*0440*/  LDG.E.U16 R2, desc[UR36][R2.64] ;  /* 0x0000002402027981 */ /* 0x000ea4000c1e1500 */
[----:B--2---:R-:W-:-:S06]  /*0450*/  HADD2.F32 R0, -RZ, R2.H0_H0 ;  /* 0x20000002ff007230 */ /* 0x004fcc0000004100 */
[----:B------:R-:W0:Y:S02]  /*0460*/  F2I.FTZ.TRUNC.NTZ R0, R0 ;  /* 0x0000000000007305 */ /* 0x000e24000021f100 */
[----:B0-----:R-:W-:Y:S01]  /*0470*/  PRMT R26, R0, 0x7610, R26 ;  /* 0x00007610001a7816 */ /* 0x001fe2000000001a */
[----:B------:R-:W-:Y:S06]  /*0480*/  BRA `(.L_x_1736) ;  /* 0x0000000800b87947 */ /* 0x000fec0003800000 */
.L_x_1741:
[----:B------:R-:W2:Y:S02]  /*0490*/  LDG.E.64 R2, desc[UR36][R2.64] ;  /* 0x0000002402027981 */ /* 0x000ea4000c1e1b00 */
[----:B--2---:R0:W1:Y:S01]  /*04a0*/  F2I.F64.TRUNC R26, R2 ;  /* 0x00000002001a7311 */ /* 0x004062000030d100 */
[----:B------:R-:W-:Y:S05]  /*04b0*/  BRA `(.L_x_1736) ;  /* 0x0000000800ac7947 */ /* 0x000fea0003800000 */
.L_x_1731:
        /* <DEDUP_REMOVED lines=12> */
.L_x_1745:
[----:B------:R-:W2:Y:S02]  /*0580*/  LDG.E.64 R2, desc[UR36][R2.64] ;  /* 0x0000002402027981 */ /* 0x000ea4000c1e1b00 */
[----:B--2---:R0:W1:Y:S01]  /*0590*/  F2I.F64.TRUNC R26, R2 ;  /* 0x00000002001a7311 */ /* 0x004062000030d100 */
[----:B------:R-:W-:Y:S05]  /*05a0*/  BRA `(.L_x_1736) ;  /* 0x0000000800707947 */ /* 0x000fea0003800000 */
.L_x_1744:
        /* <DEDUP_REMOVED lines=28> */
.L_x_1747:
[----:B------:R-:W2:Y:S02]  /*0770*/  LDG.E.U8 R3, desc[UR36][R2.64] ;  /* 0x0000002402037981 */ /* 0x000ea4000c1e1100 */
[----:B--2---:R-:W-:-:S05]  /*0780*/  IMAD.SHL.U32 R0, R3, 0x2000000, RZ ;  /* 0x0200000003007824 */ /* 0x004fca00078e00ff */
[----:B------:R-:W-:-:S13]  /*0790*/  ISETP.GE.U32.AND P0, PT, R0, 0x8000000, PT ;  /* 0x080000000000780c */ /* 0x000fda0003f06070 */
[C---:B------:R-:W-:Y:S02]  /*07a0*/  @P0 IMAD.SHL.U32 R4, R3.reuse, 0x200000, RZ ;  /* 0x0020000003040824 */ /* 0x040fe400078e00ff */
[C---:B------:R-:W-:Y:S02]  /*07b0*/  @!P0 IMAD.SHL.U32 R0, R3.reuse, 0x100, RZ ;  /* 0x0000010003008824 */ /* 0x040fe400078e00ff */
[----:B------:R-:W-:Y:S01]  /*07c0*/  IMAD.SHL.U32 R3, R3, 0x1000000, RZ ;  /* 0x0100000003037824 */ /* 0x000fe200078e00ff */
[----:B------:R-:W-:Y:S02]  /*07d0*/  @P0 LOP3.LUT R4, R4, 0xfe00000, RZ, 0xc0, !PT ;  /* 0x0fe0000004040812 */ /* 0x000fe400078ec0ff */
        /* <DEDUP_REMOVED lines=9> */
.L_x_1746:
[----:B------:R-:W2:Y:S02]  /*0870*/  LDG.E.U16 R0, desc[UR36][R2.64] ;  /* 0x0000002402007981 */ /* 0x000ea4000c1e1500 */
[----:B--2---:R-:W-:-:S06]  /*0880*/  IMAD.U32 R0, R0, 0x10000, RZ ;  /* 0x0001000000007824 */ /* 0x004fcc00078e00ff */
[----:B------:R-:W0:Y:S02]  /*0890*/  F2I.FTZ.TRUNC.NTZ R0, R0 ;  /* 0x0000000000007305 */ /* 0x000e24000021f100 */
[----:B0-----:R-:W-:Y:S01]  /*08a0*/  PRMT R26, R0, 0x7610, R26 ;  /* 0x00007610001a7816 */ /* 0x001fe2000000001a */
[----:B------:R-:W-:Y:S06]  /*08b0*/  BRA `(.L_x_1736) ;  /* 0x0000000400ac7947 */ /* 0x000fec0003800000 */
.L_x_1743:
        /* <DEDUP_REMOVED lines=10> */
.L_x_1750:
        /* <DEDUP_REMOVED lines=21> */
.L_x_1754:
[----:B------:R-:W-:Y:S05]  /*0ab0*/  BSYNC B1 ;  /* 0x0000000000017941 */ /* 0x000fea0003800000 */
.L_x_1753:
[----:B------:R-:W-:Y:S01]  /*0ac0*/  LEA R3, R0, 0x3b800000, 0x17 ;  /* 0x3b80000000037811 */ /* 0x000fe200078eb8ff */
[----:B------:R-:W-:-:S05]  /*0ad0*/  IMAD.SHL.U32 R0, R2, 0x100000, RZ ;  /* 0x0010000002007824 */ /* 0x000fca00078e00ff */
[----:B------:R-:W-:-:S07]  /*0ae0*/  LOP3.LUT R0, R3, R0, R4, 0xfe, !PT ;  /* 0x0000000003007212 */ /* 0x000fce00078efe04 */
.L_x_1752:
[----:B------:R-:W-:Y:S05]  /*0af0*/  BSYNC B0 ;  /* 0x0000000000007941 */ /* 0x000fea0003800000 */
.L_x_1751:
[----:B------:R-:W0:Y:S02]  /*0b00*/  F2I.FTZ.TRUNC.NTZ R0, R0 ;  /* 0x0000000000007305 */ /* 0x000e24000021f100 */
[----:B0-----:R-:W-:Y:S01]  /*0b10*/  PRMT R26, R0, 0x7610, R26 ;  /* 0x00007610001a7816 */ /* 0x001fe2000000001a */
[----:B------:R-:W-:Y:S06]  /*0b20*/  BRA `(.L_x_1736) ;  /* 0x0000000400107947 */ /* 0x000fec0003800000 */
.L_x_1749:
        /* <DEDUP_REMOVED lines=21> */
.L_x_1758:
[----:B------:R-:W-:Y:S05]  /*0c80*/  BSYNC B1 ;  /* 0x0000000000017941 */ /* 0x000fea0003800000 */
.L_x_1757:
[----:B------:R-:W-:Y:S01]  /*0c90*/  LEA R3, R0, 0x37800000, 0x17 ;  /* 0x3780000000037811 */ /* 0x000fe200078eb8ff */
[----:B------:R-:W-:-:S05]  /*0ca0*/  IMAD.SHL.U32 R0, R2, 0x200000, RZ ;  /* 0x0020000002007824 */ /* 0x000fca00078e00ff */
[----:B------:R-:W-:-:S07]  /*0cb0*/  LOP3.LUT R0, R3, R0, R4, 0xfe, !PT ;  /* 0x0000000003007212 */ /* 0x000fce00078efe04 */
.L_x_1756:
[----:B------:R-:W-:Y:S05]  /*0cc0*/  BSYNC B0 ;  /* 0x0000000000007941 */ /* 0x000fea0003800000 */
.L_x_1755:
[----:B------:R-:W0:Y:S02]  /*0cd0*/  F2I.FTZ.TRUNC.NTZ R0, R0 ;  /* 0x0000000000007305 */ /* 0x000e24000021f100 */
[----:B0-----:R-:W-:Y:S01]  /*0ce0*/  PRMT R26, R0, 0x7610, R26 ;  /* 0x00007610001a7816 */ /* 0x001fe2000000001a */
[----:B------:R-:W-:Y:S06]  /*0cf0*/  BRA `(.L_x_1736) ;  /* 0x00000000009c7947 */ /* 0x000fec0003800000 */
.L_x_1748:
        /* <DEDUP_REMOVED lines=14> */
.L_x_1762:
[----:B------:R-:W-:Y:S05]  /*0de0*/  BSYNC B0 ;  /* 0x0000000000007941 */ /* 0x000fea0003800000 */
.L_x_1761:
[----:B------:R-:W0:Y:S02]  /*0df0*/  F2I.FTZ.TRUNC.NTZ R0, R0 ;  /* 0x0000000000007305 */ /* 0x000e24000021f100 */
[----:B0-----:R-:W-:Y:S01]  /*0e00*/  PRMT R26, R0, 0x7610, R26 ;  /* 0x00007610001a7816 */ /* 0x001fe2000000001a */
[----:B------:R-:W-:Y:S06]  /*0e10*/  BRA `(.L_x_1736) ;  /* 0x0000000000547947 */ /* 0x000fec0003800000 */
.L_x_1735:
        /* <DEDUP_REMOVED lines=16> */
.L_x_1763:
[----:B------:R-:W-:Y:S01]  /*0f20*/  PRMT R26, RZ, 0x7610, R26 ;  /* 0x00007610ff1a7816 */ /* 0x000fe2000000001a */
[----:B------:R-:W-:Y:S06]  /*0f30*/  BRA `(.L_x_1736) ;  /* 0x00000000000c7947 */ /* 0x000fec0003800000 */
.L_x_1760:
[----:B------:R0:W5:Y:S01]  /*0f40*/  LDG.E.U16 R26, desc[UR36][R2.64] ;  /* 0x00000024021a7981 */ /* 0x000162000c1e1500 */
[----:B------:R-:W-:Y:S05]  /*0f50*/  BRA `(.L_x_1736) ;  /* 0x0000000000047947 */ /* 0x000fea0003800000 */
.L_x_1759:
[----:B------:R0:W5:Y:S02]  /*0f60*/  LDG.E.U16 R26, desc[UR36][R2.64] ;  /* 0x00000024021a7981 */ /* 0x000164000c1e1500 */
.L_x_1736:
[----:B------:R-:W2:Y:S02]  /*0f70*/  S2R R17, SR_TID.X ;  /* 0x0000000000117919 */ /* 0x000ea40000002100 */
[----:B--2---:R-:W-:-:S07]  /*0f80*/  VIADD R17, R17, 0x80 ;  /* 0x0000008011117836 */ /* 0x004fce0000000000 */
.L_x_1730:
[----:B------:R-:W-:Y:S05]  /*0f90*/  BSYNC B6 ;  /* 0x0000000000067941 */ /* 0x000fea0003800000 */
.L_x_1729:
[----:B------:R-:W-:Y:S01]  /*0fa0*/  ISETP.GE.AND P0, PT, R17, R22, PT ;  /* 0x000000161100720c */ /* 0x000fe20003f06270 */
[----:B------:R-:W-:-:S12]  /*0fb0*/  BSSY B6, `(.L_x_1764) ;  /* 0x00000ee000067945 */ /* 0x000fd80003800000 */
[----:B------:R-:W-:Y:S05]  /*0fc0*/  @P0 BRA `(.L_x_1765) ;  /* 0x0000000c00b00947 */ /* 0x000fea0003800000 */
[----:B01-34-:R-:W0:Y:S01]  /*0fd0*/  LDC.64 R2, c[0x0][0x220] ;  /* 0x00008800ff027b82 */ /* 0x01be220000000a00 */
        /* <DEDUP_REMOVED lines=19> */
.L_x_1769:
[----:B------:R0:W5:Y:S01]  /*1110*/  LDG.E.U8 R18, desc[UR36][R2.64] ;  /* 0x0000002402127981 */ /* 0x000162000c1e1100 */
[----:B------:R-:W-:Y:S05]  /*1120*/  BRA `(.L_x_1771) ;  /* 0x0000000c00547947 */ /* 0x000fea0003800000 */
.L_x_1768:
        /* <DEDUP_REMOVED lines=8> */
.L_x_1773:
[----:B------:R0:W5:Y:S01]  /*11b0*/  LDG.E.U16 R18, desc[UR36][R2.64] ;  /* 0x0000002402127981 */ /* 0x000162000c1e1500 */
[----:B------:R-:W-:Y:S05]  /*11c0*/  BRA `(.L_x_1771) ;  /* 0x0000000c002c7947 */ /* 0x000fea0003800000 */
.L_x_1772:
[----:B------:R0:W5:Y:S01]  /*11d0*/  LDG.E.U16 R18, desc[UR36][R2.64] ;  /* 0x0000002402127981 */ /* 0x000162000c1e1500 */
[----:B------:R-:W-:Y:S05]  /*11e0*/  BRA `(.L_x_1771) ;  /* 0x0000000c00247947 */ /* 0x000fea0003800000 */
.L_x_1767:
        /* <DEDUP_REMOVED lines=9> */
.L_x_1775:
[----:B------:R-:W2:Y:S02]  /*1280*/  LDG.E.U16 R0, desc[UR36][R2.64] ;  /* 0x0000002402007981 */ /* 0x000ea4000c1e1500 */
[----:B--2---:R-:W-:-:S06]  /*1290*/  HADD2.F32 R0, -RZ, R0.H0_H0 ;  /* 0x20000000ff007230 */ /* 0x004fcc0000004100 */
[----:B------:R-:W0:Y:S02]  /*12a0*/  F2I.FTZ.TRUNC.NTZ R0, R0 ;  /* 0x0000000000007305 */ /* 0x000e24000021f100 */
[----:B0-----:R-:W-:Y:S01]  /*12b0*/  PRMT R18, R0, 0x7610, R18 ;  /* 0x0000761000127816 */ /* 0x001fe20000000012 */
[----:B------:R-:W-:Y:S06]  /*12c0*/  BRA `(.L_x_1771) ;  /* 0x0000000800ec7947 */ /* 0x000fec0003800000 */
.L_x_1774:
        /* <DEDUP_REMOVED lines=9> */
.L_x_1777:
[----:B------:R-:W2:Y:S02]  /*1360*/  LDG.E.U16 R2, desc[UR36][R2.64] ;  /* 0x0000002402027981 */ /* 0x000ea4000c1e1500 */
[----:B--2---:R-:W-:-:S06]  /*1370*/  HADD2.F32 R0, -RZ, R2.H0_H0 ;  /* 0x20000002ff007230 */ /* 0x004fcc0000004100 */
[----:B------:R-:W0:Y:S02]  /*1380*/  F2I.FTZ.TRUNC.NTZ R0, R0 ;  /* 0x0000000000007305 */ /* 0x000e24000021f100 */
[----:B0-----:R-:W-:Y:S01]  /*1390*/  PRMT R18, R0, 0x7610, R18 ;  /* 0x0000761000127816 */ /* 0x001fe20000000012 */
[----:B------:R-:W-:Y:S06]  /*13a0*/  BRA `(.L_x_1771) ;  /* 0x0000000800b47947 */ /* 0x000fec0003800000 */
.L_x_1776:
[----:B------:R-:W2:Y:S02]  /*13b0*/  LDG.E.64 R2, desc[UR36][R2.64] ;  /* 0x0000002402027981 */ /* 0x000ea4000c1e1b00 */
[----:B--2---:R0:W1:Y:S01]  /*13c0*/  F2I.F64.TRUNC R18, R2 ;  /* 0x0000000200127311 */ /* 0x004062000030d100 */
[----:B------:R-:W-:Y:S05]  /*13d0*/  BRA `(.L_x_1771) ;  /* 0x0000000800a87947 */ /* 0x000fea0003800000 */
.L_x_1766:
        /* <DEDUP_REMOVED lines=12> */
.L_x_1780:
[----:B------:R-:W2:Y:S02]  /*14a0*/  LDG.E.64 R2, desc[UR36][R2.64] ;  /* 0x0000002402027981 */ /* 0x000ea4000c1e1b00 */
[----:B--2---:R0:W1:Y:S01]  /*14b0*/  F2I.F64.TRUNC R18, R2 ;  /* 0x0000000200127311 */ /* 0x004062000030d100 */
[----:B------:R-:W-:Y:S05]  /*14c0*/  BRA `(.L_x_1771) ;  /* 0x00000008006c7947 */ /* 0x000fea0003800000 */
.L_x_1779:
        /* <DEDUP_REMOVED lines=28> */
.L_x_1782:
        /* <DEDUP_REMOVED lines=15> */
.L_x_1781:
[----:B------:R-:W2:Y:S02]  /*1780*/  LDG.E.U16 R0, desc[UR36][R2.64] ;  /* 0x0000002402007981 */ /* 0x000ea4000c1e1500 */
[----:B--2---:R-:W-:-:S06]  /*1790*/  IMAD.U32 R0, R0, 0x10000, RZ ;  /* 0x0001000000007824 */ /* 0x004fcc00078e00ff */
[----:B------:R-:W0:Y:S02]  /*17a0*/  F2I.FTZ.TRUNC.NTZ R0, R0 ;  /* 0x0000000000007305 */ /* 0x000e24000021f100 */
[----:B0-----:R-:W-:Y:S01]  /*17b0*/  PRMT R18, R0, 0x7610, R18 ;  /* 0x0000761000127816 */ /* 0x001fe20000000012 */
[----:B------:R-:W-:Y:S06]  /*17c0*/  BRA `(.L_x_1771) ;  /* 0x0000000400ac7947 */ /* 0x000fec0003800000 */
.L_x_1778:
        /* <DEDUP_REMOVED lines=10> */
.L_x_1785:
        /* <DEDUP_REMOVED lines=21> */
.L_x_1789:
[----:B------:R-:W-:Y:S05]  /*19c0*/  BSYNC B1 ;  /* 0x0000000000017941 */ /* 0x000fea0003800000 */
.L_x_1788:
[----:B------:R-:W-:Y:S01]  /*19d0*/  LEA R3, R0, 0x3b800000, 0x17 ;  /* 0x3b80000000037811 */ /* 0x000fe200078eb8ff */
[----:B------:R-:W-:-:S05]  /*19e0*/  IMAD.SHL.U32 R0, R2, 0x100000, RZ ;  /* 0x0010000002007824 */ /* 0x000fca00078e00ff */
[----:B------:R-:W-:-:S07]  /*19f0*/  LOP3.LUT R0, R3, R0, R4, 0xfe, !PT ;  /* 0x0000000003007212 */ /* 0x000fce00078efe04 */
.L_x_1787:
[----:B------:R-:W-:Y:S05]  /*1a00*/  BSYNC B0 ;  /* 0x0000000000007941 */ /* 0x000fea0003800000 */
.L_x_1786:
[----:B------:R-:W0:Y:S02]  /*1a10*/  F2I.FTZ.TRUNC.NTZ R0, R0 ;  /* 0x0000000000007305 */ /* 0x000e24000021f100 */
[----:B0-----:R-:W-:Y:S01]  /*1a20*/  PRMT R18, R0, 0x7610, R18 ;  /* 0x0000761000127816 */ /* 0x001fe20000000012 */
[----:B------:R-:W-:Y:S06]  /*1a30*/  BRA `(.L_x_1771) ;  /* 0x0000000400107947 */ /* 0x000fec0003800000 */
.L_x_1784:
        /* <DEDUP_REMOVED lines=21> */
.L_x_1793:
[----:B------:R-:W-:Y:S05]  /*1b90*/  BSYNC B1 ;  /* 0x0000000000017941 */ /* 0x000fea0003800000 */
.L_x_1792:
[----:B------:R-:W-:Y:S01]  /*1ba0*/  LEA R3, R0, 0x37800000, 0x17 ;  /* 0x3780000000037811 */ /* 0x000fe200078eb8ff */
[----:B------:R-:W-:-:S05]  /*1bb0*/  IMAD.SHL.U32 R0, R2, 0x200000, RZ ;  /* 0x0020000002007824 */ /* 0x000fca00078e00ff */
[----:B------:R-:W-:-:S07]  /*1bc0*/  LOP3.LUT R0, R3, R0, R4, 0xfe, !PT ;  /* 0x0000000003007212 */ /* 0x000fce00078efe04 */
.L_x_1791:
[----:B------:R-:W-:Y:S05]  /*1bd0*/  BSYNC B0 ;  /* 0x0000000000007941 */ /* 0x000fea0003800000 */
.L_x_1790:
[----:B------:R-:W0:Y:S02]  /*1be0*/  F2I.FTZ.TRUNC.NTZ R0, R0 ;  /* 0x0000000000007305 */ /* 0x000e24000021f100 */
[----:B0-----:R-:W-:Y:S01]  /*1bf0*/  PRMT R18, R0, 0x7610, R18 ;  /* 0x0000761000127816 */ /* 0x001fe20000000012 */
[----:B------:R-:W-:Y:S06]  /*1c00*/  BRA `(.L_x_1771) ;  /* 0x00000000009c7947 */ /* 0x000fec0003800000 */
.L_x_1783:
        /* <DEDUP_REMOVED lines=14> */
.L_x_1797:
[----:B------:R-:W-:Y:S05]  /*1cf0*/  BSYNC B0 ;  /* 0x0000000000007941 */ /* 0x000fea0003800000 */
.L_x_1796:
[----:B------:R-:W0:Y:S02]  /*1d00*/  F2I.FTZ.TRUNC.NTZ R0, R0 ;  /* 0x0000000000007305 */ /* 0x000e24000021f100 */
[----:B0-----:R-:W-:Y:S01]  /*1d10*/  PRMT R18, R0, 0x7610, R18 ;  /* 0x0000761000127816 */ /* 0x001fe20000000012 */
[----:B------:R-:W-:Y:S06]  /*1d20*/  BRA `(.L_x_1771) ;  /* 0x0000000000547947 */ /* 0x000fec0003800000 */
.L_x_1770:
        /* <DEDUP_REMOVED lines=15> */
[----:B0----5:R-:W-:Y:S05]  /*1e20*/  CALL.ABS.NOINC R2 ;  /* 0x0000000002007343 */ /* 0x021fea0003c00000 */
.L_x_1798:
[----:B------:R-:W-:Y:S01]  /*1e30*/  PRMT R18, RZ, 0x7610, R18 ;  /* 0x00007610ff127816 */ /* 0x000fe20000000012 */
[----:B------:R-:W-:Y:S06]  /*1e40*/  BRA `(.L_x_1771) ;  /* 0x00000000000c7947 */ /* 0x000fec0003800000 */
.L_x_1795:
[----:B------:R3:W5:Y:S01]  /*1e50*/  LDG.E.U16 R18, desc[UR36][R2.64] ;  /* 0x0000002402127981 */ /* 0x000762000c1e1500 */
[----:B------:R-:W-:Y:S05]  /*1e60*/  BRA `(.L_x_1771) ;  /* 0x0000000000047947 */ /* 0x000fea0003800000 */
.L_x_1794:
[----:B------:R2:W5:Y:S02]  /*1e70*/  LDG.E.U16 R18, desc[UR36][R2.64] ;  /* 0x0000002402127981 */ /* 0x000564000c1e1500 */
.L_x_1771:
[----:B------:R-:W-:-:S07]  /*1e80*/  VIADD R17, R17, 0x80 ;  /* 0x0000008011117836 */ /* 0x000fce0000000000 */
.L_x_1765:
[----:B------:R-:W-:Y:S05]  /*1e90*/  BSYNC B6 ;  /* 0x0000000000067941 */ /* 0x000fea0003800000 */
.L_x_1764:
[----:B------:R-:W-:Y:S01]  /*1ea0*/  ISETP.GE.AND P0, PT, R17, R22, PT ;  /* 0x000000161100720c */ /* 0x000fe20003f06270 */
[----:B------:R-:W-:Y:S01]  /*1eb0*/  BSSY B6, `(.L_x_1799) ;  /* 0x00000f0000067945 */ /* 0x000fe20003800000 */
[----:B------:R-:W-:Y:S02]  /*1ec0*/  PRMT R16, RZ, 0x7610, R16 ;  /* 0x00007610ff107816 */ /* 0x000fe40000000010 */
[----:B------:R-:W-:-:S09]  /*1ed0*/  PRMT R24, RZ, 0x7610, R24 ;  /* 0x00007610ff187816 */ /* 0x000fd20000000018 */
        /* <DEDUP_REMOVED lines=21> */
.L_x_1804:
[----:B------:R0:W5:Y:S01]  /*2030*/  LDG.E.U8 R24, desc[UR36][R2.64] ;  /* 0x0000002402187981 */ /* 0x000162000c1e1100 */
[----:B------:R-:W-:Y:S05]  /*2040*/  BRA `(.L_x_1806) ;  /* 0x0000000c00547947 */ /* 0x000fea0003800000 */
.L_x_1803:
        /* <DEDUP_REMOVED lines=8> */
.L_x_1808:
[----:B------:R0:W5:Y:S01]  /*20d0*/  LDG.E.U16 R24, desc[UR36][R2.64] ;  /* 0x0000002402187981 */ /* 0x000162000c1e1500 */
[----:B------:R-:W-:Y:S05]  /*20e0*/  BRA `(.L_x_1806) ;  /* 0x0000000c002c7947 */ /* 0x000fea0003800000 */
.L_x_1807:
[----:B------:R0:W5:Y:S01]  /*20f0*/  LDG.E.U16 R24, desc[UR36][R2.64] ;  /* 0x0000002402187981 */ /* 0x000162000c1e1500 */
[----:B------:R-:W-:Y:S05]  /*2100*/  BRA `(.L_x_1806) ;  /* 0x0000000c00247947 */ /* 0x000fea0003800000 */
.L_x_1802:
        /* <DEDUP_REMOVED lines=9> */
.L_x_1810:
[----:B------:R-:W2:Y:S02]  /*21a0*/  LDG.E.U16 R0, desc[UR36][R2.64] ;  /* 0x0000002402007981 */ /* 0x000ea4000c1e1500 */
[----:B--2---:R-:W-:-:S06]  /*21b0*/  HADD2.F32 R0, -RZ, R0.H0_H0 ;  /* 0x20000000ff007230 */ /* 0x004fcc0000004100 */
[----:B------:R-:W0:Y:S02]  /*21c0*/  F2I.FTZ.TRUNC.NTZ R0, R0 ;  /* 0x0000000000007305 */ /* 0x000e24000021f100 */
[----:B0-----:R-:W-:Y:S01]  /*21d0*/  PRMT R24, R0, 0x7610, R24 ;  /* 0x0000761000187816 */ /* 0x001fe20000000018 */
[----:B------:R-:W-:Y:S06]  /*21e0*/  BRA `(.L_x_1806) ;  /* 0x0000000800ec7947 */ /* 0x000fec0003800000 */
.L_x_1809:
        /* <DEDUP_REMOVED lines=9> */
.L_x_1812:
[----:B------:R-:W2:Y:S02]  /*2280*/  LDG.E.U16 R2, desc[UR36][R2.64] ;  /* 0x0000002402027981 */ /* 0x000ea4000c1e1500 */
[----:B--2---:R-:W-:-:S06]  /*2290*/  HADD2.F32 R0, -RZ, R2.H0_H0 ;  /* 0x20000002ff007230 */ /* 0x004fcc0000004100 */
[----:B------:R-:W0:Y:S02]  /*22a0*/  F2I.FTZ.TRUNC.NTZ R0, R0 ;  /* 0x0000000000007305 */ /* 0x000e24000021f100 */
[----:B0-----:R-:W-:Y:S01]  /*22b0*/  PRMT R24, R0, 0x7610, R24 ;  /* 0x0000761000187816 */ /* 0x001fe20000000018 */
[----:B------:R-:W-:Y:S06]  /*22c0*/  BRA `(.L_x_1806) ;  /* 0x0000000800b47947 */ /* 0x000fec0003800000 */
.L_x_1811:
[----:B------:R-:W2:Y:S02]  /*22d0*/  LDG.E.64 R2, desc[UR36][R2.64] ;  /* 0x0000002402027981 */ /* 0x000ea4000c1e1b00 */
[----:B--2---:R0:W1:Y:S01]  /*22e0*/  F2I.F64.TRUNC R24, R2 ;  /* 0x0000000200187311 */ /* 0x004062000030d100 */
[----:B------:R-:W-:Y:S05]  /*22f0*/  BRA `(.L_x_1806) ;  /* 0x0000000800a87947 */ /* 0x000fea0003800000 */
.L_x_1801:
        /* <DEDUP_REMOVED lines=12> */
.L_x_1815:
[----:B------:R-:W2:Y:S02]  /*23c0*/  LDG.E.64 R2, desc[UR36][R2.64] ;  /* 0x0000002402027981 */ /* 0x000ea4000c1e1b00 */
[----:B--2---:R3:W4:Y:S01]  /*23d0*/  F2I.F64.TRUNC R24, R2 ;  /* 0x0000000200187311 */ /* 0x004722000030d100 */
[----:B------:R-:W-:Y:S05]  /*23e0*/  BRA `(.L_x_1806) ;  /* 0x00000008006c7947 */ /* 0x000fea0003800000 */
.L_x_1814:
        /* <DEDUP_REMOVED lines=28> */
.L_x_1817:
        /* <DEDUP_REMOVED lines=15> */
.L_x_1816:
[----:B------:R-:W2:Y:S02]  /*26a0*/  LDG.E.U16 R0, desc[UR36][R2.64] ;  /* 0x0000002402007981 */ /* 0x000ea4000c1e1500 */
[----:B--2---:R-:W-:-:S06]  /*26b0*/  IMAD.U32 R0, R0, 0x10000, RZ ;  /* 0x0001000000007824 */ /* 0x004fcc00078e00ff */
[----:B------:R-:W0:Y:S02]  /*26c0*/  F2I.FTZ.TRUNC.NTZ R0, R0 ;  /* 0x0000000000007305 */ /* 0x000e24000021f100 */
[----:B0-----:R-:W-:Y:S01]  /*26d0*/  PRMT R24, R0, 0x7610, R24 ;  /* 0x0000761000187816 */ /* 0x001fe20000000018 */
[----:B------:R-:W-:Y:S06]  /*26e0*/  BRA `(.L_x_1806) ;  /* 0x0000000400ac7947 */ /* 0x000fec0003800000 */
.L_x_1813:
        /* <DEDUP_REMOVED lines=10> */
.L_x_1820:
        /* <DEDUP_REMOVED lines=21> */
.L_x_1824:
[----:B------:R-:W-:Y:S05]  /*28e0*/  BSYNC B1 ;  /* 0x0000000000017941 */ /* 0x000fea0003800000 */
.L_x_1823:
[----:B------:R-:W-:Y:S01]  /*28f0*/  LEA R3, R0, 0x3b800000, 0x17 ;  /* 0x3b80000000037811 */ /* 0x000fe200078eb8ff */
[----:B------:R-:W-:-:S05]  /*2900*/  IMAD.SHL.U32 R0, R2, 0x100000, RZ ;  /* 0x0010000002007824 */ /* 0x000fca00078e00ff */
[----:B------:R-:W-:-:S07]  /*2910*/  LOP3.LUT R0, R3, R0, R4, 0xfe, !PT ;  /* 0x0000000003007212 */ /* 0x000fce00078efe04 */
.L_x_1822:
[----:B------:R-:W-:Y:S05]  /*2920*/  BSYNC B0 ;  /* 0x0000000000007941 */ /* 0x000fea0003800000 */
.L_x_1821:
[----:B------:R-:W0:Y:S02]  /*2930*/  F2I.FTZ.TRUNC.NTZ R0, R0 ;  /* 0x0000000000007305 */ /* 0x000e24000021f100 */
[----:B0-----:R-:W-:Y:S01]  /*2940*/  PRMT R24, R0, 0x7610, R24 ;  /* 0x0000761000187816 */ /* 0x001fe20000000018 */
[----:B------:R-:W-:Y:S06]  /*2950*/  BRA `(.L_x_1806) ;  /* 0x0000000400107947 */ /* 0x000fec0003800000 */
.L_x_1819:
        /* <DEDUP_REMOVED lines=21> */
.L_x_1828:
[----:B------:R-:W-:Y:S05]  /*2ab0*/  BSYNC B1 ;  /* 0x0000000000017941 */ /* 0x000fea0003800000 */
.L_x_1827:
[----:B------:R-:W-:Y:S01]  /*2ac0*/  LEA R3, R0, 0x37800000, 0x17 ;  /* 0x3780000000037811 */ /* 0x000fe200078eb8ff */
[----:B------:R-:W-:-:S05]  /*2ad0*/  IMAD.SHL.U32 R0, R2, 0x200000, RZ ;  /* 0x0020000002007824 */ /* 0x000fca00078e00ff */
[----:B------:R-:W-:-:S07]  /*2ae0*/  LOP3.LUT R0, R3, R0, R4, 0xfe, !PT ;  /* 0x0000000003007212 */ /* 0x000fce00078efe04 */
.L_x_1826:
[----:B------:R-:W-:Y:S05]  /*2af0*/  BSYNC B0 ;  /* 0x0000000000007941 */ /* 0x000fea0003800000 */
.L_x_1825:
[----:B------:R-:W0:Y:S02]  /*2b00*/  F2I.FTZ.TRUNC.NTZ R0, R0 ;  /* 0x0000000000007305 */ /* 0x000e24000021f100 */
[----:B0-----:R-:W-:Y:S01]  /*2b10*/  PRMT R24, R0, 0x7610, R24 ;  /* 0x0000761000187816 */ /* 0x001fe20000000018 */
[----:B------:R-:W-:Y:S06]  /*2b20*/  BRA `(.L_x_1806) ;  /* 0x00000000009c7947 */ /* 0x000fec0003800000 */
.L_x_1818:
        /* <DEDUP_REMOVED lines=14> */
.L_x_1832:
[----:B------:R-:W-:Y:S05]  /*2c10*/  BSYNC B0 ;  /* 0x0000000000007941 */ /* 0x000fea0003800000 */
.L_x_1831:
[----:B------:R-:W0:Y:S02]  /*2c20*/  F2I.FTZ.TRUNC.NTZ R0, R0 ;  /* 0x0000000000007305 */ /* 0x000e24000021f100 */
[----:B0-----:R-:W-:Y:S01]  /*2c30*/  PRMT R24, R0, 0x7610, R24 ;  /* 0x0000761000187816 */ /* 0x001fe20000000018 */
[----:B------:R-:W-:Y:S06]  /*2c40*/  BRA `(.L_x_1806) ;  /* 0x0000000000547947 */ /* 0x000fec0003800000 */
.L_x_1805:
        /* <DEDUP_REMOVED lines=16> */
.L_x_1833:
[----:B------:R-:W-:Y:S01]  /*2d50*/  PRMT R24, RZ, 0x7610, R24 ;  /* 0x00007610ff187816 */ /* 0x000fe20000000018 */
[----:B------:R-:W-:Y:S06]  /*2d60*/  BRA `(.L_x_1806) ;  /* 0x00000000000c7947 */ /* 0x000fec0003800000 */
.L_x_1830:
[----:B------:R2:W5:Y:S01]  /*2d70*/  LDG.E.U16 R24, desc[UR36][R2.64] ;  /* 0x0000002402187981 */ /* 0x000562000c1e1500 */
[----:B------:R-:W-:Y:S05]  /*2d80*/  BRA `(.L_x_1806) ;  /* 0x0000000000047947 */ /* 0x000fea0003800000 */
.L_x_1829:
[----:B------:R1:W5:Y:S02]  /*2d90*/  LDG.E.U16 R24, desc[UR36][R2.64] ;  /* 0x0000002402187981 */ /* 0x000364000c1e1500 */
.L_x_1806:
[----:B------:R-:W-:-:S07]  /*2da0*/  VIADD R17, R17, 0x80 ;  /* 0x0000008011117836 */ /* 0x000fce0000000000 */
.L_x_1800:
[----:B------:R-:W-:Y:S05]  /*2db0*/  BSYNC B6 ;  /* 0x0000000000067941 */ /* 0x000fea0003800000 */
.L_x_1799:
[----:B------:R-:W0:Y:S01]  /*2dc0*/  LDC.U16 R25, c[0x0][0x216] ;  /* 0x00008580ff197b82 */ /* 0x000e220000000400 */
[----:B------:R-:W-:Y:S01]  /*2dd0*/  ISETP.GE.AND P0, PT, R17, R22, PT ;  /* 0x000000161100720c */ /* 0x000fe20003f06270 */
[----:B------:R-:W-:-:S12]  /*2de0*/  BSSY B6, `(.L_x_1834) ;  /* 0x00000eb000067945 */ /* 0x000fd80003800000 */
[----:B------:R-:W-:Y:S05]  /*2df0*/  @P0 BRA `(.L_x_1835) ;  /* 0x0000000c00a40947 */ /* 0x000fea0003800000 */
        /* <DEDUP_REMOVED lines=19> */
.L_x_1839:
[----:B------:R0:W5:Y:S01]  /*2f30*/  LDG.E.U8 R16, desc[UR36][R2.64] ;  /* 0x0000002402107981 */ /* 0x000162000c1e1100 */
[----:B------:R-:W-:Y:S05]  /*2f40*/  BRA `(.L_x_1835) ;  /* 0x0000000c00507947 */ /* 0x000fea0003800000 */
.L_x_1838:
        /* <DEDUP_REMOVED lines=8> */
.L_x_1842:
[----:B------:R0:W5:Y:S01]  /*2fd0*/  LDG.E.U16 R16, desc[UR36][R2.64] ;  /* 0x0000002402107981 */ /* 0x000162000c1e1500 */
[----:B------:R-:W-:Y:S05]  /*2fe0*/  BRA `(.L_x_1835) ;  /* 0x0000000c00287947 */ /* 0x000fea0003800000 */
.L_x_1841:
[----:B------:R0:W5:Y:S01]  /*2ff0*/  LDG.E.U16 R16, desc[UR36][R2.64] ;  /* 0x0000002402107981 */ /* 0x000162000c1e1500 */
[----:B------:R-:W-:Y:S05]  /*3000*/  BRA `(.L_x_1835) ;  /* 0x0000000c00207947 */ /* 0x000fea0003800000 */
.L_x_1837:
        /* <DEDUP_REMOVED lines=9> */
.L_x_1844:
[----:B------:R-:W2:Y:S02]  /*30a0*/  LDG.E.U16 R0, desc[UR36][R2.64] ;  /* 0x0000002402007981 */ /* 0x000ea4000c1e1500 */
[----:B--2---:R-:W-:-:S06]  /*30b0*/  HADD2.F32 R0, -RZ, R0.H0_H0 ;  /* 0x20000000ff007230 */ /* 0x004fcc0000004100 */
[----:B------:R-:W0:Y:S02]  /*30c0*/  F2I.FTZ.TRUNC.NTZ R0, R0 ;  /* 0x0000000000007305 */ /* 0x000e24000021f100 */
[----:B0-----:R-:W-:Y:S01]  /*30d0*/  PRMT R16, R0, 0x7610, R16 ;  /* 0x0000761000107816 */ /* 0x001fe20000000010 */
[----:B------:R-:W-:Y:S06]  /*30e0*/  BRA `(.L_x_1835) ;  /* 0x0000000800e87947 */ /* 0x000fec0003800000 */
.L_x_1843:
        /* <DEDUP_REMOVED lines=9> */
.L_x_1846:
[----:B------:R-:W2:Y:S02]  /*3180*/  LDG.E.U16 R2, desc[UR36][R2.64] ;  /* 0x0000002402027981 */ /* 0x000ea4000c1e1500 */
[----:B--2---:R-:W-:-:S06]  /*3190*/  HADD2.F32 R0, -RZ, R2.H0_H0 ;  /* 0x20000002ff007230 */ /* 0x004fcc0000004100 */
[----:B------:R-:W0:Y:S02]  /*31a0*/  F2I.FTZ.TRUNC.NTZ R0, R0 ;  /* 0x0000000000007305 */ /* 0x000e24000021f100 */
[----:B0-----:R-:W-:Y:S01]  /*31b0*/  PRMT R16, R0, 0x7610, R16 ;  /* 0x0000761000107816 */ /* 0x001fe20000000010 */
[----:B------:R-:W-:Y:S06]  /*31c0*/  BRA `(.L_x_1835) ;  /* 0x0000000800b07947 */ /* 0x000fec0003800000 */
.L_x_1845:
[----:B------:R-:W2:Y:S02]  /*31d0*/  LDG.E.64 R2, desc[UR36][R2.64] ;  /* 0x0000002402027981 */ /* 0x000ea4000c1e1b00 */
[----:B--2---:R0:W1:Y:S01]  /*31e0*/  F2I.F64.TRUNC R16, R2 ;  /* 0x0000000200107311 */ /* 0x004062000030d100 */
[----:B------:R-:W-:Y:S05]  /*31f0*/  BRA `(.L_x_1835) ;  /* 0x0000000800a47947 */ /* 0x000fea0003800000 */
.L_x_1836:
        /* <DEDUP_REMOVED lines=12> */
.L_x_1849:
[----:B------:R-:W2:Y:S02]  /*32c0*/  LDG.E.64 R2, desc[UR36][R2.64] ;  /* 0x0000002402027981 */ /* 0x000ea4000c1e1b00 */
[----:B--2---:R0:W1:Y:S01]  /*32d0*/  F2I.F64.TRUNC R16, R2 ;  /* 0x0000000200107311 */ /* 0x004062000030d100 */
[----:B------:R-:W-:Y:S05]  /*32e0*/  BRA `(.L_x_1835) ;  /* 0x0000000800687947 */ /* 0x000fea0003800000 */
.L_x_1848:
        /* <DEDUP_REMOVED lines=28> */
.L_x_1851:
        /* <DEDUP_REMOVED lines=15> */
.L_x_1850:
[----:B------:R-:W2:Y:S02]  /*35a0*/  LDG.E.U16 R0, desc[UR36][R2.64] ;  /* 0x0000002402007981 */ /* 0x000ea4000c1e1500 */
[----:B--2---:R-:W-:-:S06]  /*35b0*/  IMAD.U32 R0, R0, 0x10000, RZ ;  /* 0x0001000000007824 */ /* 0x004fcc00078e00ff */
[----:B------:R-:W0:Y:S02]  /*35c0*/  F2I.FTZ.TRUNC.NTZ R0, R0 ;  /* 0x0000000000007305 */ /* 0x000e24000021f100 */
[----:B0-----:R-:W-:Y:S01]  /*35d0*/  PRMT R16, R0, 0x7610, R16 ;  /* 0x0000761000107816 */ /* 0x001fe20000000010 */
[----:B------:R-:W-:Y:S06]  /*35e0*/  BRA `(.L_x_1835) ;  /* 0x0000000400a87947 */ /* 0x000fec0003800000 */
.L_x_1847:
        /* <DEDUP_REMOVED lines=10> */
.L_x_1854:
        /* <DEDUP_REMOVED lines=21> */
.L_x_1858:
[----:B------:R-:W-:Y:S05]  /*37e0*/  BSYNC B1 ;  /* 0x0000000000017941 */ /* 0x000fea0003800000 */
.L_x_1857:
[----:B------:R-:W-:Y:S01]  /*37f0*/  LEA R3, R0, 0x3b800000, 0x17 ;  /* 0x3b80000000037811 */ /* 0x000fe200078eb8ff */
[----:B------:R-:W-:-:S05]  /*3800*/  IMAD.SHL.U32 R0, R2, 0x100000, RZ ;  /* 0x0010000002007824 */ /* 0x000fca00078e00ff */
[----:B------:R-:W-:-:S07]  /*3810*/  LOP3.LUT R0, R3, R0, R4, 0xfe, !PT ;  /* 0x0000000003007212 */ /* 0x000fce00078efe04 */
.L_x_1856:
[----:B------:R-:W-:Y:S05]  /*3820*/  BSYNC B0 ;  /* 0x0000000000007941 */ /* 0x000fea0003800000 */
.L_x_1855:
[----:B------:R-:W0:Y:S02]  /*3830*/  F2I.FTZ.TRUNC.NTZ R0, R0 ;  /* 0x0000000000007305 */ /* 0x000e24000021f100 */
[----:B0-----:R-:W-:Y:S01]  /*3840*/  PRMT R16, R0, 0x7610, R16 ;  /* 0x0000761000107816 */ /* 0x001fe20000000010 */
[----:B------:R-:W-:Y:S06]  /*3850*/  BRA `(.L_x_1835) ;  /* 0x00000004000c7947 */ /* 0x000fec0003800000 */
.L_x_1853:
        /* <DEDUP_REMOVED lines=21> */
.L_x_1862:
[----:B------:R-:W-:Y:S05]  /*39b0*/  BSYNC B1 ;  /* 0x0000000000017941 */ /* 0x000fea0003800000 */
.L_x_1861:
[----:B------:R-:W-:Y:S01]  /*39c0*/  LEA R3, R0, 0x37800000, 0x17 ;  /* 0x3780000000037811 */ /* 0x000fe200078eb8ff */
[----:B------:R-:W-:-:S05]  /*39d0*/  IMAD.SHL.U32 R0, R2, 0x200000, RZ ;  /* 0x0020000002007824 */ /* 0x000fca00078e00ff */
[----:B------:R-:W-:-:S07]  /*39e0*/  LOP3.LUT R0, R3, R0, R4, 0xfe, !PT ;  /* 0x0000000003007212 */ /* 0x000fce00078efe04 */
.L_x_1860:
[----:B------:R-:W-:Y:S05]  /*39f0*/  BSYNC B0 ;  /* 0x0000000000007941 */ /* 0x000fea0003800000 */
.L_x_1859:
[----:B------:R-:W0:Y:S02]  /*3a00*/  F2I.FTZ.TRUNC.NTZ R0, R0 ;  /* 0x0000000000007305 */ /* 0x000e24000021f100 */
[----:B0-----:R-:W-:Y:S01]  /*3a10*/  PRMT R16, R0, 0x7610, R16 ;  /* 0x0000761000107816 */ /* 0x001fe20000000010 */
[----:B------:R-:W-:Y:S06]  /*3a20*/  BRA `(.L_x_1835) ;  /* 0x0000000000987947 */ /* 0x000fec0003800000 */
.L_x_1852:
        /* <DEDUP_REMOVED lines=14> */
.L_x_1866:
[----:B------:R-:W-:Y:S05]  /*3b10*/  BSYNC B0 ;  /* 0x0000000000007941 */ /* 0x000fea0003800000 */
.L_x_1865:
[----:B------:R-:W0:Y:S02]  /*3b20*/  F2I.FTZ.TRUNC.NTZ R0, R0 ;  /* 0x0000000000007305 */ /* 0x000e24000021f100 */
[----:B0-----:R-:W-:Y:S01]  /*3b30*/  PRMT R16, R0, 0x7610, R16 ;  /* 0x0000761000107816 */ /* 0x001fe20000000010 */
[----:B------:R-:W-:Y:S06]  /*3b40*/  BRA `(.L_x_1835) ;  /* 0x0000000000507947 */ /* 0x000fec0003800000 */
.L_x_1840:
        /* <DEDUP_REMOVED lines=16> */
.L_x_1867:
[----:B------:R-:W-:Y:S05]  /*3c50*/  BRA `(.L_x_1835) ;  /* 0x00000000000c7947 */ /* 0x000fea0003800000 */
.L_x_1864:
[----:B------:R0:W5:Y:S01]  /*3c60*/  LDG.E.U16 R16, desc[UR36][R2.64] ;  /* 0x0000002402107981 */ /* 0x000162000c1e1500 */
[----:B------:R-:W-:Y:S05]  /*3c70*/  BRA `(.L_x_1835) ;  /* 0x0000000000047947 */ /* 0x000fea0003800000 */
.L_x_1863:
[----:B------:R0:W5:Y:S02]  /*3c80*/  LDG.E.U16 R16, desc[UR36][R2.64] ;  /* 0x0000002402107981 */ /* 0x000164000c1e1500 */
.L_x_1835:
[----:B------:R-:W-:Y:S05]  /*3c90*/  BSYNC B6 ;  /* 0x0000000000067941 */ /* 0x000fea0003800000 */
.L_x_1834:
[----:B01234-:R-:W0:Y:S01]  /*3ca0*/  S2R R2, SR_TID.X ;  /* 0x0000000000027919 */ /* 0x01fe220000002100 */
[----:B------:R-:W1:Y:S01]  /*3cb0*/  LDC.U8 R19, c[0x0][0x234] ;  /* 0x00008d00ff137b82 */ /* 0x000e620000000000 */
[----:B------:R-:W-:Y:S01]  /*3cc0*/  BSSY B6, `(.L_x_1868) ;  /* 0x00000fa000067945 */ /* 0x000fe20003800000 */
[-C--:B-----5:R-:W-:Y:S02]  /*3cd0*/  LOP3.LUT R3, R26, R25.reuse, RZ, 0x3c, !PT ;  /* 0x000000191a037212 */ /* 0x0a0fe400078e3cff */
[-C--:B------:R-:W-:Y:S02]  /*3ce0*/  LOP3.LUT R18, R18, R25.reuse, RZ, 0x3c, !PT ;  /* 0x0000001912127212 */ /* 0x080fe400078e3cff */
[-C--:B------:R-:W-:Y:S02]  /*3cf0*/  LOP3.LUT R17, R24, R25.reuse, RZ, 0x3c, !PT ;  /* 0x0000001918117212 */ /* 0x080fe400078e3cff */
[----:B------:R-:W-:Y:S02]  /*3d00*/  LOP3.LUT R16, R16, R25, RZ, 0x3c, !PT ;  /* 0x0000001910107212 */ /* 0x000fe400078e3cff */
[----:B0-----:R-:W-:-:S13]  /*3d10*/  ISETP.GE.AND P0, PT, R2, R22, PT ;  /* 0x000000160200720c */ /* 0x001fda0003f06270 */
        /* <DEDUP_REMOVED lines=22> */
.L_x_1873:
[----:B------:R0:W-:Y:S01]  /*3e80*/  STG.E.U8 desc[UR36][R8.64], R3 ;  /* 0x0000000308007986 */ /* 0x0001e2000c101124 */
[----:B------:R-:W-:Y:S05]  /*3e90*/  BRA `(.L_x_1869) ;  /* 0x0000000c00707947 */ /* 0x000fea0003800000 */
.L_x_1872:
[----:B------:R-:W-:-:S13]  /*3ea0*/  ISETP.NE.AND P0, PT, R0, 0x2, PT ;  /* 0x000000020000780c */ /* 0x000fda0003f05270 */
[----:B------:R-:W-:Y:S05]  /*3eb0*/  @!P0 BRA `(.L_x_1875) ;  /* 0x0000000000308947 */ /* 0x000fea0003800000 */
[----:B------:R-:W-:-:S13]  /*3ec0*/  ISETP.NE.AND P0, PT, R0, 0x3, PT ;  /* 0x000000030000780c */ /* 0x000fda0003f05270 */
[----:B------:R-:W-:Y:S05]  /*3ed0*/  @!P0 BRA `(.L_x_1876) ;  /* 0x00000000001c8947 */ /* 0x000fea0003800000 */
[----:B------:R-:W-:-:S13]  /*3ee0*/  ISETP.NE.AND P0, PT, R0, 0x4, PT ;  /* 0x000000040000780c */ /* 0x000fda0003f05270 */
[----:B------:R-:W-:Y:S05]  /*3ef0*/  @P0 BRA `(.L_x_1874) ;  /* 0x0000000800f80947 */ /* 0x000fea0003800000 */
[----:B------:R-:W-:-:S05]  /*3f00*/  PRMT R3, R3, 0x9910, RZ ;  /* 0x0000991003037816 */ /* 0x000fca00000000ff */
[----:B------:R-:W-:-:S05]  /*3f10*/  IMAD.MOV.U32 R4, RZ, RZ, R3 ;  /* 0x000000ffff047224 */ /* 0x000fca00078e0003 */
[----:B------:R-:W-:-:S05]  /*3f20*/  SHF.R.S32.HI R5, RZ, 0x1f, R4 ;  /* 0x0000001fff057819 */ /* 0x000fca0000011404 */
[----:B------:R0:W-:Y:S01]  /*3f30*/  STG.E.64 desc[UR36][R8.64], R4 ;  /* 0x0000000408007986 */ /* 0x0001e2000c101b24 */
[----:B------:R-:W-:Y:S05]  /*3f40*/  BRA `(.L_x_1869) ;  /* 0x0000000c00447947 */ /* 0x000fea0003800000 */
.L_x_1876:
[----:B------:R-:W-:-:S05]  /*3f50*/  PRMT R3, R3, 0x9910, RZ ;  /* 0x0000991003037816 */ /* 0x000fca00000000ff */
[----:B------:R0:W-:Y:S01]  /*3f60*/  STG.E desc[UR36][R8.64], R3 ;  /* 0x0000000308007986 */ /* 0x0001e2000c101924 */
[----:B------:R-:W-:Y:S05]  /*3f70*/  BRA `(.L_x_1869) ;  /* 0x0000000c00387947 */ /* 0x000fea0003800000 */
.L_x_1875:
[----:B------:R0:W-:Y:S01]  /*3f80*/  STG.E.U16 desc[UR36][R8.64], R3 ;  /* 0x0000000308007986 */ /* 0x0001e2000c101524 */
[----:B------:R-:W-:Y:S05]  /*3f90*/  BRA `(.L_x_1869) ;  /* 0x0000000c00307947 */ /* 0x000fea0003800000 */
.L_x_1871:
        /* <DEDUP_REMOVED lines=9> */
.L_x_1878:
[----:B------:R-:W0:Y:S02]  /*4030*/  I2F.S16 R0, R3 ;  /* 0x0000000300007306 */ /* 0x000e240000101400 */
[----:B0-----:R-:W-:-:S05]  /*4040*/  F2FP.F16.F32.PACK_AB R0, RZ, R0 ;  /* 0x00000000ff00723e */ /* 0x001fca00000000ff */
[----:B------:R0:W-:Y:S01]  /*4050*/  STG.E.U16 desc[UR36][R8.64], R0 ;  /* 0x0000000008007986 */ /* 0x0001e2000c101524 */
[----:B------:R-:W-:Y:S05]  /*4060*/  BRA `(.L_x_1869) ;  /* 0x0000000800fc7947 */ /* 0x000fea0003800000 */
.L_x_1877:
        /* <DEDUP_REMOVED lines=10> */
.L_x_1880:
[----:B------:R-:W0:Y:S02]  /*4110*/  I2F.S16 R3, R3 ;  /* 0x0000000300037306 */ /* 0x000e240000101400 */
[----:B0-----:R-:W-:-:S04]  /*4120*/  F2FP.F16.F32.PACK_AB R3, RZ, R3 ;  /* 0x00000003ff03723e */ /* 0x001fc800000000ff */
[----:B------:R-:W-:-:S05]  /*4130*/  PRMT R3, R3, 0x5410, RZ ;  /* 0x0000541003037816 */ /* 0x000fca00000000ff */
[----:B------:R0:W-:Y:S01]  /*4140*/  STG.E desc[UR36][R8.64], R3 ;  /* 0x0000000308007986 */ /* 0x0001e2000c101924 */
[----:B------:R-:W-:Y:S05]  /*4150*/  BRA `(.L_x_1869) ;  /* 0x0000000800c07947 */ /* 0x000fea0003800000 */
.L_x_1879:
[----:B------:R-:W0:Y:S02]  /*4160*/  I2F.F64.S16 R4, R3 ;  /* 0x0000000300047312 */ /* 0x000e240000101c00 */
[----:B0-----:R0:W-:Y:S01]  /*4170*/  STG.E.64 desc[UR36][R8.64], R4 ;  /* 0x0000000408007986 */ /* 0x0011e2000c101b24 */
[----:B------:R-:W-:Y:S05]  /*4180*/  BRA `(.L_x_1869) ;  /* 0x0000000800b47947 */ /* 0x000fea0003800000 */
.L_x_1870:
        /* <DEDUP_REMOVED lines=13> */
.L_x_1883:
[----:B------:R-:W0:Y:S01]  /*4260*/  I2F.F64.S16 R4, R3 ;  /* 0x0000000300047312 */ /* 0x000e220000101c00 */
[----:B------:R-:W-:-:S05]  /*4270*/  CS2R R6, SRZ ;  /* 0x0000000000067805 */ /* 0x000fca000001ff00 */
[----:B0-----:R0:W-:Y:S01]  /*4280*/  STG.E.128 desc[UR36][R8.64], R4 ;  /* 0x0000000408007986 */ /* 0x0011e2000c101d24 */
[----:B------:R-:W-:Y:S05]  /*4290*/  BRA `(.L_x_1869) ;  /* 0x0000000800707947 */ /* 0x000fea0003800000 */
.L_x_1882:
        /* <DEDUP_REMOVED lines=15> */
[----:B------:R-:W-:-:S04]  /*4390*/  @P0 SHF.R.U32.HI R0, RZ, 0x14, R3 ;  /* 0x00000014ff000819 */ /* 0x000fc80000011603 */
[----:B------:R-:W-:-:S04]  /*43a0*/  @P0 LOP3.LUT R0, R0, 0x1, RZ, 0xc0, !PT ;  /* 0x0000000100000812 */ /* 0x000fc800078ec0ff */
[----:B------:R-:W-:Y:S01]  /*43b0*/  @P0 IADD3 R0, R3, 0x407ffff, R0 ;  /* 0x0407ffff03000810 */ /* 0x000fe20007ffe000 */
[----:B------:R-:W-:-:S03]  /*43c0*/  @!P0 FADD.FTZ R3, R4, 16384 ;  /* 0x4680000004038421 */ /* 0x000fc60000010000 */
[----:B------:R-:W-:Y:S01]  /*43d0*/  @P0 SHF.R.U32.HI R0, RZ, 0x14, R0 ;  /* 0x00000014ff000819 */ /* 0x000fe20000011600 */
[----:B------:R-:W-:-:S07]  /*43e0*/  @!P0 VIADD R0, R3, 0xb9800000 ;  /* 0xb980000003008836 */ /* 0x000fce0000000000 */
.L_x_1887:
[----:B------:R-:W-:Y:S05]  /*43f0*/  BSYNC B0 ;  /* 0x0000000000007941 */ /* 0x000fea0003800000 */
.L_x_1886:
[----:B------:R-:W-:-:S05]  /*4400*/  LOP3.LUT R5, R0, R5, RZ, 0xfc, !PT ;  /* 0x0000000500057212 */ /* 0x000fca00078efcff */
[----:B------:R0:W-:Y:S01]  /*4410*/  STG.E.U8 desc[UR36][R8.64], R5 ;  /* 0x0000000508007986 */ /* 0x0001e2000c101124 */
[----:B------:R-:W-:Y:S05]  /*4420*/  BRA `(.L_x_1869) ;  /* 0x00000008000c7947 */ /* 0x000fea0003800000 */
.L_x_1885:
        /* <DEDUP_REMOVED lines=13> */
.L_x_1889:
[----:B------:R-:W-:Y:S01]  /*4500*/  IMAD.MOV.U32 R0, RZ, RZ, 0x7f ;  /* 0x0000007fff007424 */ /* 0x000fe200078e00ff */
[----:B------:R-:W-:-:S04]  /*4510*/  ISETP.GT.U32.AND P0, PT, R4, 0x7f800000, PT ;  /* 0x7f8000000400780c */ /* 0x000fc80003f04070 */
[----:B------:R-:W-:-:S09]  /*4520*/  SEL R0, R0, 0x7c, P0 ;  /* 0x0000007c00007807 */ /* 0x000fd20000000000 */
.L_x_1890:
[----:B------:R-:W-:Y:S05]  /*4530*/  BSYNC B0 ;  /* 0x0000000000007941 */ /* 0x000fea0003800000 */
.L_x_1888:
[----:B------:R-:W-:-:S04]  /*4540*/  LOP3.LUT R3, R5, 0x80000000, RZ, 0xc0, !PT ;  /* 0x8000000005037812 */ /* 0x000fc800078ec0ff */
[----:B------:R-:W-:-:S04]  /*4550*/  SHF.R.U32.HI R3, RZ, 0x18, R3 ;  /* 0x00000018ff037819 */ /* 0x000fc80000011603 */
[----:B------:R-:W-:-:S05]  /*4560*/  LOP3.LUT R3, R0, R3, RZ, 0xfc, !PT ;  /* 0x0000000300037212 */ /* 0x000fca00078efcff */
[----:B------:R0:W-:Y:S01]  /*4570*/  STG.E.U8 desc[UR36][R8.64], R3 ;  /* 0x0000000308007986 */ /* 0x0001e2000c101124 */
[----:B------:R-:W-:Y:S05]  /*4580*/  BRA `(.L_x_1869) ;  /* 0x0000000400b47947 */ /* 0x000fea0003800000 */
.L_x_1884:
[----:B------:R-:W0:Y:S02]  /*4590*/  I2F.S16 R0, R3 ;  /* 0x0000000300007306 */ /* 0x000e240000101400 */
[----:B0-----:R-:W-:-:S05]  /*45a0*/  F2FP.BF16.F32.PACK_AB R0, RZ, R0 ;  /* 0x00000000ff00723e */ /* 0x001fca00000010ff */
[----:B------:R0:W-:Y:S01]  /*45b0*/  STG.E.U16 desc[UR36][R8.64], R0 ;  /* 0x0000000008007986 */ /* 0x0001e2000c101524 */
[----:B------:R-:W-:Y:S05]  /*45c0*/  BRA `(.L_x_1869) ;  /* 0x0000000400a47947 */ /* 0x000fea0003800000 */
.L_x_1881:
        /* <DEDUP_REMOVED lines=10> */
.L_x_1893:
        /* <DEDUP_REMOVED lines=17> */
.L_x_1896:
[----:B------:R-:W-:-:S04]  /*4780*/  LOP3.LUT R3, R3, 0x80000000, RZ, 0xc0, !PT ;  /* 0x8000000003037812 */ /* 0x000fc800078ec0ff */
[----:B------:R-:W-:-:S04]  /*4790*/  SHF.R.U32.HI R3, RZ, 0x18, R3 ;  /* 0x00000018ff037819 */ /* 0x000fc80000011603 */
[----:B------:R-:W-:-:S04]  /*47a0*/  LOP3.LUT R0, R0, R3, RZ, 0xfc, !PT ;  /* 0x0000000300007212 */ /* 0x000fc800078efcff */
[----:B------:R-:W-:-:S07]  /*47b0*/  PRMT R4, R0, 0x7610, R4 ;  /* 0x0000761000047816 */ /* 0x000fce0000000004 */
.L_x_1895:
[----:B------:R-:W-:Y:S05]  /*47c0*/  BSYNC B0 ;  /* 0x0000000000007941 */ /* 0x000fea0003800000 */
.L_x_1894:
[----:B------:R4:W-:Y:S01]  /*47d0*/  STG.E.U8 desc[UR36][R8.64], R4 ;  /* 0x0000000408007986 */ /* 0x0009e2000c101124 */
[----:B------:R-:W-:Y:S05]  /*47e0*/  BRA `(.L_x_1869) ;  /* 0x00000004001c7947 */ /* 0x000fea0003800000 */
.L_x_1892:
        /* <DEDUP_REMOVED lines=17> */
.L_x_1899:
[----:B------:R-:W-:-:S04]  /*4900*/  LOP3.LUT R3, R3, 0x80000000, RZ, 0xc0, !PT ;  /* 0x8000000003037812 */ /* 0x000fc800078ec0ff */
[----:B------:R-:W-:-:S04]  /*4910*/  SHF.R.U32.HI R3, RZ, 0x18, R3 ;  /* 0x00000018ff037819 */ /* 0x000fc80000011603 */
[----:B------:R-:W-:-:S04]  /*4920*/  LOP3.LUT R0, R0, R3, RZ, 0xfc, !PT ;  /* 0x0000000300007212 */ /* 0x000fc800078efcff */
[----:B------:R-:W-:-:S07]  /*4930*/  PRMT R4, R0, 0x7610, R4 ;  /* 0x0000761000047816 */ /* 0x000fce0000000004 */
.L_x_1898:
[----:B------:R-:W-:Y:S05]  /*4940*/  BSYNC B0 ;  /* 0x0000000000007941 */ /* 0x000fea0003800000 */
.L_x_1897:
[----:B------:R0:W-:Y:S01]  /*4950*/  STG.E.U8 desc[UR36][R8.64], R4 ;  /* 0x0000000408007986 */ /* 0x0001e2000c101124 */
[----:B------:R-:W-:Y:S05]  /*4960*/  BRA `(.L_x_1869) ;  /* 0x0000000000bc7947 */ /* 0x000fea0003800000 */
.L_x_1891:
        /* <DEDUP_REMOVED lines=12> */
[----:B------:R-:W-:Y:S01]  /*4a30*/  @P1 VIADD R5, R4, 0x1 ;  /* 0x0000000104051836 */ /* 0x000fe20000000000 */
[----:B------:R-:W-:-:S04]  /*4a40*/  @P1 LOP3.LUT R0, R0, 0x1, RZ, 0xc0, !PT ;  /* 0x0000000100001812 */ /* 0x000fc800078ec0ff */
[----:B------:R-:W-:Y:S01]  /*4a50*/  @P1 ISETP.EQ.U32.AND P2, PT, R0, 0x1, P0 ;  /* 0x000000010000180c */ /* 0x000fe20000742070 */
[----:B------:R-:W-:Y:S01]  /*4a60*/  IMAD.MOV.U32 R0, RZ, RZ, 0xff ;  /* 0x000000ffff007424 */ /* 0x000fe200078e00ff */
[----:B------:R-:W-:Y:S02]  /*4a70*/  PLOP3.LUT P0, PT, PT, PT, PT, 0x80, 0x0 ;  /* 0x000000000000781c */ /* 0x000fe40003f0f070 */
[----:B------:R-:W-:Y:S02]  /*4a80*/  @P1 PLOP3.LUT P0, PT, P2, PT, PT, 0x80, 0x0 ;  /* 0x000000000000181c */ /* 0x000fe4000170f070 */
[----:B------:R-:W-:-:S11]  /*4a90*/  PRMT R3, R0, 0x7610, R3 ;  /* 0x0000761000037816 */ /* 0x000fd60000000003 */
[----:B------:R-:W-:-:S04]  /*4aa0*/  @!P0 IMAD.MOV R5, RZ, RZ, R4 ;  /* 0x000000ffff058224 */ /* 0x000fc800078e0204 */
[----:B------:R-:W-:-:S05]  /*4ab0*/  @P1 IMAD.MOV.U32 R3, RZ, RZ, R5 ;  /* 0x000000ffff031224 */ /* 0x000fca00078e0005 */
[----:B------:R2:W-:Y:S01]  /*4ac0*/  STG.E.U8 desc[UR36][R8.64], R3 ;  /* 0x0000000308007986 */ /* 0x0005e2000c101124 */
[----:B------:R-:W-:Y:S05]  /*4ad0*/  BRA `(.L_x_1869) ;  /* 0x0000000000607947 */ /* 0x000fea0003800000 */
.L_x_1874:
        /* <DEDUP_REMOVED lines=16> */
.L_x_1902:
[----:B------:R-:W-:Y:S05]  /*4be0*/  BRA `(.L_x_1869) ;  /* 0x00000000001c7947 */ /* 0x000fea0003800000 */
.L_x_1901:
[----:B------:R-:W-:-:S05]  /*4bf0*/  PRMT R3, R3, 0x9910, RZ ;  /* 0x0000991003037816 */ /* 0x000fca00000000ff */
[----:B------:R-:W-:-:S05]  /*4c00*/  IMAD.MOV.U32 R4, RZ, RZ, R3 ;  /* 0x000000ffff047224 */ /* 0x000fca00078e0003 */
[----:B------:R-:W-:-:S05]  /*4c10*/  SHF.R.S32.HI R5, RZ, 0x1f, R4 ;  /* 0x0000001fff057819 */ /* 0x000fca0000011404 */
[----:B------:R3:W-:Y:S01]  /*4c20*/  STG.E.64 desc[UR36][R8.64], R4 ;  /* 0x0000000408007986 */ /* 0x0007e2000c101b24 */
[----:B------:R-:W-:Y:S05]  /*4c30*/  BRA `(.L_x_1869) ;  /* 0x0000000000087947 */ /* 0x000fea0003800000 */
.L_x_1900:
[----:B------:R-:W-:-:S05]  /*4c40*/  PRMT R3, R3, 0x9910, RZ ;  /* 0x0000991003037816 */ /* 0x000fca00000000ff */
[----:B------:R0:W-:Y:S02]  /*4c50*/  STG.E desc[UR36][R8.64], R3 ;  /* 0x0000000308007986 */ /* 0x0001e4000c101924 */
.L_x_1869:
[----:B------:R-:W-:Y:S05]  /*4c60*/  BSYNC B6 ;  /* 0x0000000000067941 */ /* 0x000fea0003800000 */
.L_x_1868:
        /* <DEDUP_REMOVED lines=23> */
.L_x_1908:
[----:B------:R0:W-:Y:S01]  /*4de0*/  STG.E.U8 desc[UR36][R8.64], R18 ;  /* 0x0000001208007986 */ /* 0x0001e2000c101124 */
[----:B------:R-:W-:Y:S05]  /*4df0*/  BRA `(.L_x_1910) ;  /* 0x0000000c00647947 */ /* 0x000fea0003800000 */
.L_x_1907:
        /* <DEDUP_REMOVED lines=10> */
.L_x_1912:
[----:B------:R-:W-:-:S05]  /*4ea0*/  PRMT R3, R18, 0x9910, RZ ;  /* 0x0000991012037816 */ /* 0x000fca00000000ff */
[----:B------:R0:W-:Y:S01]  /*4eb0*/  STG.E desc[UR36][R8.64], R3 ;  /* 0x0000000308007986 */ /* 0x0001e2000c101924 */
[----:B------:R-:W-:Y:S05]  /*4ec0*/  BRA `(.L_x_1910) ;  /* 0x0000000c00307947 */ /* 0x000fea0003800000 */
.L_x_1911:
[----:B------:R0:W-:Y:S01]  /*4ed0*/  STG.E.U16 desc[UR36][R8.64], R18 ;  /* 0x0000001208007986 */ /* 0x0001e2000c101524 */
[----:B------:R-:W-:Y:S05]  /*4ee0*/  BRA `(.L_x_1910) ;  /* 0x0000000c00287947 */ /* 0x000fea0003800000 */
.L_x_1906:
        /* <DEDUP_REMOVED lines=9> */
.L_x_1914:
[----:B------:R-:W0:Y:S02]  /*4f80*/  I2F.S16 R0, R18 ;  /* 0x0000001200007306 */ /* 0x000e240000101400 */
[----:B0-----:R-:W-:-:S05]  /*4f90*/  F2FP.F16.F32.PACK_AB R0, RZ, R0 ;  /* 0x00000000ff00723e */ /* 0x001fca00000000ff */
[----:B------:R0:W-:Y:S01]  /*4fa0*/  STG.E.U16 desc[UR36][R8.64], R0 ;  /* 0x0000000008007986 */ /* 0x0001e2000c101524 */
[----:B------:R-:W-:Y:S05]  /*4fb0*/  BRA `(.L_x_1910) ;  /* 0x0000000800f47947 */ /* 0x000fea0003800000 */
.L_x_1913:
        /* <DEDUP_REMOVED lines=10> */
.L_x_1916:
[----:B------:R-:W0:Y:S02]  /*5060*/  I2F.S16 R18, R18 ;  /* 0x0000001200127306 */ /* 0x000e240000101400 */
[----:B0-----:R-:W-:-:S04]  /*5070*/  F2FP.F16.F32.PACK_AB R3, RZ, R18 ;  /* 0x00000012ff03723e */ /* 0x001fc800000000ff */
[----:B------:R-:W-:-:S05]  /*5080*/  PRMT R3, R3, 0x5410, RZ ;  /* 0x0000541003037816 */ /* 0x000fca00000000ff */
[----:B------:R0:W-:Y:S01]  /*5090*/  STG.E desc[UR36][R8.64], R3 ;  /* 0x0000000308007986 */ /* 0x0001e2000c101924 */
[----:B------:R-:W-:Y:S05]  /*50a0*/  BRA `(.L_x_1910) ;  /* 0x0000000800b87947 */ /* 0x000fea0003800000 */
.L_x_1915:
[----:B------:R-:W0:Y:S02]  /*50b0*/  I2F.F64.S16 R4, R18 ;  /* 0x0000001200047312 */ /* 0x000e240000101c00 */
[----:B0-----:R0:W-:Y:S01]  /*50c0*/  STG.E.64 desc[UR36][R8.64], R4 ;  /* 0x0000000408007986 */ /* 0x0011e2000c101b24 */
[----:B------:R-:W-:Y:S05]  /*50d0*/  BRA `(.L_x_1910) ;  /* 0x0000000800ac7947 */ /* 0x000fea0003800000 */
.L_x_1905:
        /* <DEDUP_REMOVED lines=13> */
.L_x_1919:
[----:B------:R-:W0:Y:S01]  /*51b0*/  I2F.F64.S16 R4, R18 ;  /* 0x0000001200047312 */ /* 0x000e220000101c00 */
[----:B------:R-:W-:-:S05]  /*51c0*/  CS2R R6, SRZ ;  /* 0x0000000000067805 */ /* 0x000fca000001ff00 */
[----:B0-----:R0:W-:Y:S01]  /*51d0*/  STG.E.128 desc[UR36][R8.64], R4 ;  /* 0x0000000408007986 */ /* 0x0011e2000c101d24 */
[----:B------:R-:W-:Y:S05]  /*51e0*/  BRA `(.L_x_1910) ;  /* 0x0000000800687947 */ /* 0x000fea0003800000 */
.L_x_1918:
        /* <DEDUP_REMOVED lines=21> */
.L_x_1923:
[----:B------:R-:W-:Y:S05]  /*5340*/  BSYNC B0 ;  /* 0x0000000000007941 */ /* 0x000fea0003800000 */
.L_x_1922:
[----:B------:R-:W-:-:S05]  /*5350*/  LOP3.LUT R5, R0, R5, RZ, 0xfc, !PT ;  /* 0x0000000500057212 */ /* 0x000fca00078efcff */
[----:B------:R0:W-:Y:S01]  /*5360*/  STG.E.U8 desc[UR36][R8.64], R5 ;  /* 0x0000000508007986 */ /* 0x0001e2000c101124 */
[----:B------:R-:W-:Y:S05]  /*5370*/  BRA `(.L_x_1910) ;  /* 0x0000000800047947 */ /* 0x000fea0003800000 */
.L_x_1921:
        /* <DEDUP_REMOVED lines=13> */
.L_x_1925:
[----:B------:R-:W-:Y:S01]  /*5450*/  IMAD.MOV.U32 R0, RZ, RZ, 0x7f ;  /* 0x0000007fff007424 */ /* 0x000fe200078e00ff */
[----:B------:R-:W-:-:S04]  /*5460*/  ISETP.GT.U32.AND P0, PT, R3, 0x7f800000, PT ;  /* 0x7f8000000300780c */ /* 0x000fc80003f04070 */
[----:B------:R-:W-:-:S09]  /*5470*/  SEL R0, R0, 0x7c, P0 ;  /* 0x0000007c00007807 */ /* 0x000fd20000000000 */
.L_x_1926:
[----:B------:R-:W-:Y:S05]  /*5480*/  BSYNC B0 ;  /* 0x0000000000007941 */ /* 0x000fea0003800000 */
.L_x_1924:
[----:B------:R-:W-:-:S04]  /*5490*/  LOP3.LUT R3, R5, 0x80000000, RZ, 0xc0, !PT ;  /* 0x8000000005037812 */ /* 0x000fc800078ec0ff */
[----:B------:R-:W-:-:S04]  /*54a0*/  SHF.R.U32.HI R3, RZ, 0x18, R3 ;  /* 0x00000018ff037819 */ /* 0x000fc80000011603 */
[----:B------:R-:W-:-:S05]  /*54b0*/  LOP3.LUT R3, R0, R3, RZ, 0xfc, !PT ;  /* 0x0000000300037212 */ /* 0x000fca00078efcff */
[----:B------:R0:W-:Y:S01]  /*54c0*/  STG.E.U8 desc[UR36][R8.64], R3 ;  /* 0x0000000308007986 */ /* 0x0001e2000c101124 */
[----:B------:R-:W-:Y:S05]  /*54d0*/  BRA `(.L_x_1910) ;  /* 0x0000000400ac7947 */ /* 0x000fea0003800000 */
.L_x_1920:
[----:B------:R-:W0:Y:S02]  /*54e0*/  I2F.S16 R0, R18 ;  /* 0x0000001200007306 */ /* 0x000e240000101400 */
[----:B0-----:R-:W-:-:S05]  /*54f0*/  F2FP.BF16.F32.PACK_AB R0, RZ, R0 ;  /* 0x00000000ff00723e */ /* 0x001fca00000010ff */
[----:B------:R0:W-:Y:S01]  /*5500*/  STG.E.U16 desc[UR36][R8.64], R0 ;  /* 0x0000000008007986 */ /* 0x0001e2000c101524 */
[----:B------:R-:W-:Y:S05]  /*5510*/  BRA `(.L_x_1910) ;  /* 0x00000004009c7947 */ /* 0x000fea0003800000 */
.L_x_1917:
        /* <DEDUP_REMOVED lines=10> */
.L_x_1929:
        /* <DEDUP_REMOVED lines=17> */
.L_x_1932:
[----:B------:R-:W-:-:S04]  /*56d0*/  LOP3.LUT R3, R5, 0x80000000, RZ, 0xc0, !PT ;  /* 0x8000000005037812 */ /* 0x000fc800078ec0ff */
[----:B------:R-:W-:-:S04]  /*56e0*/  SHF.R.U32.HI R3, RZ, 0x18, R3 ;  /* 0x00000018ff037819 */ /* 0x000fc80000011603 */
[----:B------:R-:W-:-:S04]  /*56f0*/  LOP3.LUT R0, R0, R3, RZ, 0xfc, !PT ;  /* 0x0000000300007212 */ /* 0x000fc800078efcff */
[----:B------:R-:W-:-:S07]  /*5700*/  PRMT R4, R0, 0x7610, R4 ;  /* 0x0000761000047816 */ /* 0x000fce0000000004 */
.L_x_1931:
[----:B------:R-:W-:Y:S05]  /*5710*/  BSYNC B0 ;  /* 0x0000000000007941 */ /* 0x000fea0003800000 */
.L_x_1930:
[----:B------:R3:W-:Y:S01]  /*5720*/  STG.E.U8 desc[UR36][R8.64], R4 ;  /* 0x0000000408007986 */ /* 0x0007e2000c101124 */
[----:B------:R-:W-:Y:S05]  /*5730*/  BRA `(.L_x_1910) ;  /* 0x0000000400147947 */ /* 0x000fea0003800000 */
.L_x_1928:
        /* <DEDUP_REMOVED lines=17> */
.L_x_1935:
[----:B------:R-:W-:-:S04]  /*5850*/  LOP3.LUT R3, R5, 0x80000000, RZ, 0xc0, !PT ;  /* 0x8000000005037812 */ /* 0x000fc800078ec0ff */
[----:B------:R-:W-:-:S04]  /*5860*/  SHF.R.U32.HI R3, RZ, 0x18, R3 ;  /* 0x00000018ff037819 */ /* 0x000fc80000011603 */
[----:B------:R-:W-:-:S04]  /*5870*/  LOP3.LUT R0, R0, R3, RZ, 0xfc, !PT ;  /* 0x0000000300007212 */ /* 0x000fc800078efcff */
[----:B------:R-:W-:-:S07]  /*5880*/  PRMT R4, R0, 0x7610, R4 ;  /* 0x0000761000047816 */ /* 0x000fce0000000004 */
.L_x_1934:
[----:B------:R-:W-:Y:S05]  /*5890*/  BSYNC B0 ;  /* 0x0000000000007941 */ /* 0x000fea0003800000 */
.L_x_1933:
[----:B------:R0:W-:Y:S01]  /*58a0*/  STG.E.U8 desc[UR36][R8.64], R4 ;  /* 0x0000000408007986 */ /* 0x0001e2000c101124 */
[----:B------:R-:W-:Y:S05]  /*58b0*/  BRA `(.L_x_1910) ;  /* 0x0000000000b47947 */ /* 0x000fea0003800000 */
.L_x_1927:
        /* <DEDUP_REMOVED lines=22> */
.L_x_1909:
        /* <DEDUP_REMOVED lines=16> */
.L_x_1938:
[----:B------:R-:W-:Y:S05]  /*5b20*/  BRA `(.L_x_1910) ;  /* 0x0000000000187947 */ /* 0x000fea0003800000 */
.L_x_1937:
[----:B------:R-:W-:-:S04]  /*5b30*/  PRMT R4, R18, 0x9910, RZ ;  /* 0x0000991012047816 */ /* 0x000fc800000000ff */
[----:B------:R-:W-:-:S05]  /*5b40*/  SHF.R.S32.HI R5, RZ, 0x1f, R4 ;  /* 0x0000001fff057819 */ /* 0x000fca0000011404 */
[----:B------:R2:W-:Y:S01]  /*5b50*/  STG.E.64 desc[UR36][R8.64], R4 ;  /* 0x0000000408007986 */ /* 0x0005e2000c101b24 */
[----:B------:R-:W-:Y:S05]  /*5b60*/  BRA `(.L_x_1910) ;  /* 0x0000000000087947 */ /* 0x000fea0003800000 */
.L_x_1936:
[----:B------:R-:W-:-:S05]  /*5b70*/  PRMT R3, R18, 0x9910, RZ ;  /* 0x0000991012037816 */ /* 0x000fca00000000ff */
[----:B------:R0:W-:Y:S02]  /*5b80*/  STG.E desc[UR36][R8.64], R3 ;  /* 0x0000000308007986 */ /* 0x0001e4000c101924 */
.L_x_1910:
        /* <DEDUP_REMOVED lines=23> */
.L_x_1942:
[----:B------:R3:W-:Y:S01]  /*5d00*/  STG.E.U8 desc[UR36][R8.64], R17 ;  /* 0x0000001108007986 */ /* 0x0007e2000c101124 */
[----:B------:R-:W-:Y:S05]  /*5d10*/  BRA `(.L_x_1944) ;  /* 0x0000000c00647947 */ /* 0x000fea0003800000 */
.L_x_1941:
        /* <DEDUP_REMOVED lines=10> */
.L_x_1946:
[----:B------:R-:W-:-:S05]  /*5dc0*/  PRMT R3, R17, 0x9910, RZ ;  /* 0x0000991011037816 */ /* 0x000fca00000000ff */
[----:B------:R2:W-:Y:S01]  /*5dd0*/  STG.E desc[UR36][R8.64], R3 ;  /* 0x0000000308007986 */ /* 0x0005e2000c101924 */
[----:B------:R-:W-:Y:S05]  /*5de0*/  BRA `(.L_x_1944) ;  /* 0x0000000c00307947 */ /* 0x000fea0003800000 */
.L_x_1945:
[----:B------:R0:W-:Y:S01]  /*5df0*/  STG.E.U16 desc[UR36][R8.64], R17 ;  /* 0x0000001108007986 */ /* 0x0001e2000c101524 */
[----:B------:R-:W-:Y:S05]  /*5e00*/  BRA `(.L_x_1944) ;  /* 0x0000000c00287947 */ /* 0x000fea0003800000 */
.L_x_1940:
        /* <DEDUP_REMOVED lines=9> */
.L_x_1948:
[----:B------:R-:W0:Y:S02]  /*5ea0*/  I2F.S16 R0, R17 ;  /* 0x0000001100007306 */ /* 0x000e240000101400 */
[----:B0-----:R-:W-:-:S05]  /*5eb0*/  F2FP.F16.F32.PACK_AB R0, RZ, R0 ;  /* 0x00000000ff00723e */ /* 0x001fca00000000ff */
[----:B------:R0:W-:Y:S01]  /*5ec0*/  STG.E.U16 desc[UR36][R8.64], R0 ;  /* 0x0000000008007986 */ /* 0x0001e2000c101524 */
[----:B------:R-:W-:Y:S05]  /*5ed0*/  BRA `(.L_x_1944) ;  /* 0x0000000800f47947 */ /* 0x000fea0003800000 */
.L_x_1947:
        /* <DEDUP_REMOVED lines=10> */
.L_x_1950:
[----:B------:R-:W0:Y:S02]  /*5f80*/  I2F.S16 R17, R17 ;  /* 0x0000001100117306 */ /* 0x000e240000101400 */
[----:B0-----:R-:W-:-:S04]  /*5f90*/  F2FP.F16.F32.PACK_AB R3, RZ, R17 ;  /* 0x00000011ff03723e */ /* 0x001fc800000000ff */
[----:B------:R-:W-:-:S05]  /*5fa0*/  PRMT R3, R3, 0x5410, RZ ;  /* 0x0000541003037816 */ /* 0x000fca00000000ff */
[----:B------:R0:W-:Y:S01]  /*5fb0*/  STG.E desc[UR36][R8.64], R3 ;  /* 0x0000000308007986 */ /* 0x0001e2000c101924 */
[----:B------:R-:W-:Y:S05]  /*5fc0*/  BRA `(.L_x_1944) ;  /* 0x0000000800b87947 */ /* 0x000fea0003800000 */
.L_x_1949:
[----:B------:R-:W0:Y:S02]  /*5fd0*/  I2F.F64.S16 R4, R17 ;  /* 0x0000001100047312 */ /* 0x000e240000101c00 */
[----:B0-----:R0:W-:Y:S01]  /*5fe0*/  STG.E.64 desc[UR36][R8.64], R4 ;  /* 0x0000000408007986 */ /* 0x0011e2000c101b24 */
[----:B------:R-:W-:Y:S05]  /*5ff0*/  BRA `(.L_x_1944) ;  /* 0x0000000800ac7947 */ /* 0x000fea0003800000 */
.L_x_1939:
        /* <DEDUP_REMOVED lines=13> */
.L_x_1953:
[----:B------:R-:W0:Y:S01]  /*60d0*/  I2F.F64.S16 R4, R17 ;  /* 0x0000001100047312 */ /* 0x000e220000101c00 */
[----:B------:R-:W-:-:S05]  /*60e0*/  CS2R R6, SRZ ;  /* 0x0000000000067805 */ /* 0x000fca000001ff00 */
[----:B0-----:R0:W-:Y:S01]  /*60f0*/  STG.E.128 desc[UR36][R8.64], R4 ;  /* 0x0000000408007986 */ /* 0x0011e2000c101d24 */
[----:B------:R-:W-:Y:S05]  /*6100*/  BRA `(.L_x_1944) ;  /* 0x0000000800687947 */ /* 0x000fea0003800000 */
.L_x_1952:
        /* <DEDUP_REMOVED lines=21> */
.L_x_1957:
[----:B------:R-:W-:Y:S05]  /*6260*/  BSYNC B0 ;  /* 0x0000000000007941 */ /* 0x000fea0003800000 */
.L_x_1956:
[----:B------:R-:W-:-:S05]  /*6270*/  LOP3.LUT R5, R0, R5, RZ, 0xfc, !PT ;  /* 0x0000000500057212 */ /* 0x000fca00078efcff */
[----:B------:R0:W-:Y:S01]  /*6280*/  STG.E.U8 desc[UR36][R8.64], R5 ;  /* 0x0000000508007986 */ /* 0x0001e2000c101124 */
[----:B------:R-:W-:Y:S05]  /*6290*/  BRA `(.L_x_1944) ;  /* 0x0000000800047947 */ /* 0x000fea0003800000 */
.L_x_1955:
        /* <DEDUP_REMOVED lines=13> */
.L_x_1959:
[----:B------:R-:W-:Y:S01]  /*6370*/  IMAD.MOV.U32 R0, RZ, RZ, 0x7f ;  /* 0x0000007fff007424 */ /* 0x000fe200078e00ff */
[----:B------:R-:W-:-:S04]  /*6380*/  ISETP.GT.U32.AND P0, PT, R3, 0x7f800000, PT ;  /* 0x7f8000000300780c */ /* 0x000fc80003f04070 */
[----:B------:R-:W-:-:S09]  /*6390*/  SEL R0, R0, 0x7c, P0 ;  /* 0x0000007c00007807 */ /* 0x000fd20000000000 */
.L_x_1960:
[----:B------:R-:W-:Y:S05]  /*63a0*/  BSYNC B0 ;  /* 0x0000000000007941 */ /* 0x000fea0003800000 */
.L_x_1958:
[----:B------:R-:W-:-:S04]  /*63b0*/  LOP3.LUT R3, R17, 0x80000000, RZ, 0xc0, !PT ;  /* 0x8000000011037812 */ /* 0x000fc800078ec0ff */
[----:B------:R-:W-:-:S04]  /*63c0*/  SHF.R.U32.HI R3, RZ, 0x18, R3 ;  /* 0x00000018ff037819 */ /* 0x000fc80000011603 */
[----:B------:R-:W-:-:S05]  /*63d0*/  LOP3.LUT R3, R0, R3, RZ, 0xfc, !PT ;  /* 0x0000000300037212 */ /* 0x000fca00078efcff */
[----:B------:R0:W-:Y:S01]  /*63e0*/  STG.E.U8 desc[UR36][R8.64], R3 ;  /* 0x0000000308007986 */ /* 0x0001e2000c101124 */
[----:B------:R-:W-:Y:S05]  /*63f0*/  BRA `(.L_x_1944) ;  /* 0x0000000400ac7947 */ /* 0x000fea0003800000 */
.L_x_1954:
[----:B------:R-:W0:Y:S02]  /*6400*/  I2F.S16 R0, R17 ;  /* 0x0000001100007306 */ /* 0x000e240000101400 */
[----:B0-----:R-:W-:-:S05]  /*6410*/  F2FP.BF16.F32.PACK_AB R0, RZ, R0 ;  /* 0x00000000ff00723e */ /* 0x001fca00000010ff */
[----:B------:R0:W-:Y:S01]  /*6420*/  STG.E.U16 desc[UR36][R8.64], R0 ;  /* 0x0000000008007986 */ /* 0x0001e2000c101524 */
[----:B------:R-:W-:Y:S05]  /*6430*/  BRA `(.L_x_1944) ;  /* 0x00000004009c7947 */ /* 0x000fea0003800000 */
.L_x_1951:
        /* <DEDUP_REMOVED lines=10> */
.L_x_1963:
        /* <DEDUP_REMOVED lines=17> */
.L_x_1966:
[----:B------:R-:W-:-:S04]  /*65f0*/  LOP3.LUT R3, R17, 0x80000000, RZ, 0xc0, !PT ;  /* 0x8000000011037812 */ /* 0x000fc800078ec0ff */
[----:B------:R-:W-:-:S04]  /*6600*/  SHF.R.U32.HI R3, RZ, 0x18, R3 ;  /* 0x00000018ff037819 */ /* 0x000fc80000011603 */
[----:B------:R-:W-:-:S04]  /*6610*/  LOP3.LUT R0, R0, R3, RZ, 0xfc, !PT ;  /* 0x0000000300007212 */ /* 0x000fc800078efcff */
[----:B------:R-:W-:-:S07]  /*6620*/  PRMT R4, R0, 0x7610, R4 ;  /* 0x0000761000047816 */ /* 0x000fce0000000004 */
.L_x_1965:
[----:B------:R-:W-:Y:S05]  /*6630*/  BSYNC B0 ;  /* 0x0000000000007941 */ /* 0x000fea0003800000 */
.L_x_1964:
[----:B------:R0:W-:Y:S01]  /*6640*/  STG.E.U8 desc[UR36][R8.64], R4 ;  /* 0x0000000408007986 */ /* 0x0001e2000c101124 */
[----:B------:R-:W-:Y:S05]  /*6650*/  BRA `(.L_x_1944) ;  /* 0x0000000400147947 */ /* 0x000fea0003800000 */
.L_x_1962:
        /* <DEDUP_REMOVED lines=17> */
.L_x_1969:
[----:B------:R-:W-:-:S04]  /*6770*/  LOP3.LUT R3, R17, 0x80000000, RZ, 0xc0, !PT ;  /* 0x8000000011037812 */ /* 0x000fc800078ec0ff */
[----:B------:R-:W-:-:S04]  /*6780*/  SHF.R.U32.HI R3, RZ, 0x18, R3 ;  /* 0x00000018ff037819 */ /* 0x000fc80000011603 */
[----:B------:R-:W-:-:S04]  /*6790*/  LOP3.LUT R0, R0, R3, RZ, 0xfc, !PT ;  /* 0x0000000300007212 */ /* 0x000fc800078efcff */
[----:B------:R-:W-:-:S07]  /*67a0*/  PRMT R4, R0, 0x7610, R4 ;  /* 0x0000761000047816 */ /* 0x000fce0000000004 */
.L_x_1968:
[----:B------:R-:W-:Y:S05]  /*67b0*/  BSYNC B0 ;  /* 0x0000000000007941 */ /* 0x000fea0003800000 */
.L_x_1967:
[----:B------:R0:W-:Y:S01]  /*67c0*/  STG.E.U8 desc[UR36][R8.64], R4 ;  /* 0x0000000408007986 */ /* 0x0001e2000c101124 */
[----:B------:R-:W-:Y:S05]  /*67d0*/  BRA `(.L_x_1944) ;  /* 0x0000000000b47947 */ /* 0x000fea0003800000 */
.L_x_1961:
        /* <DEDUP_REMOVED lines=22> */
.L_x_1943:
        /* <DEDUP_REMOVED lines=16> */
.L_x_1972:
[----:B------:R-:W-:Y:S05]  /*6a40*/  BRA `(.L_x_1944) ;  /* 0x0000000000187947 */ /* 0x000fea0003800000 */
.L_x_1971:
[----:B------:R-:W-:-:S04]  /*6a50*/  PRMT R4, R17, 0x9910, RZ ;  /* 0x0000991011047816 */ /* 0x000fc800000000ff */
[----:B------:R-:W-:-:S05]  /*6a60*/  SHF.R.S32.HI R5, RZ, 0x1f, R4 ;  /* 0x0000001fff057819 */ /* 0x000fca0000011404 */
[----:B------:R0:W-:Y:S01]  /*6a70*/  STG.E.64 desc[UR36][R8.64], R4 ;  /* 0x0000000408007986 */ /* 0x0001e2000c101b24 */
[----:B------:R-:W-:Y:S05]  /*6a80*/  BRA `(.L_x_1944) ;  /* 0x0000000000087947 */ /* 0x000fea0003800000 */
.L_x_1970:
[----:B------:R-:W-:-:S05]  /*6a90*/  PRMT R3, R17, 0x9910, RZ ;  /* 0x0000991011037816 */ /* 0x000fca00000000ff */
[----:B------:R0:W-:Y:S02]  /*6aa0*/  STG.E desc[UR36][R8.64], R3 ;  /* 0x0000000308007986 */ /* 0x0001e4000c101924 */
.L_x_1944:
[----:B------:R-:W-:-:S07]  /*6ab0*/  VIADD R2, R2, 0x80 ;  /* 0x0000008002027836 */ /* 0x000fce0000000000 */
.L_x_1904:
[----:B------:R-:W-:Y:S05]  /*6ac0*/  BSYNC B6 ;  /* 0x0000000000067941 */ /* 0x000fea0003800000 */
.L_x_1903:
        /* <DEDUP_REMOVED lines=21> */
.L_x_1976:
[----:B------:R-:W-:Y:S01]  /*6c20*/  STG.E.U8 desc[UR36][R2.64], R16 ;  /* 0x0000001002007986 */ /* 0x000fe2000c101124 */
[----:B------:R-:W-:Y:S05]  /*6c30*/  EXIT ;  /* 0x000000000000794d */ /* 0x000fea0003800000 */
.L_x_1975:
        /* <DEDUP_REMOVED lines=10> */
.L_x_1979:
[----:B------:R-:W-:-:S05]  /*6ce0*/  PRMT R5, R16, 0x9910, RZ ;  /* 0x0000991010057816 */ /* 0x000fca00000000ff */
[----:B------:R-:W-:Y:S01]  /*6cf0*/  STG.E desc[UR36][R2.64], R5 ;  /* 0x0000000502007986 */ /* 0x000fe2000c101924 */
[----:B------:R-:W-:Y:S05]  /*6d00*/  EXIT ;  /* 0x000000000000794d */ /* 0x000fea0003800000 */
.L_x_1978:
[----:B------:R-:W-:Y:S01]  /*6d10*/  STG.E.U16 desc[UR36][R2.64], R16 ;  /* 0x0000001002007986 */ /* 0x000fe2000c101524 */
[----:B------:R-:W-:Y:S05]  /*6d20*/  EXIT ;  /* 0x000000000000794d */ /* 0x000fea0003800000 */
.L_x_1974:
        /* <DEDUP_REMOVED lines=9> */
.L_x_1981:
[----:B------:R-:W0:Y:S02]  /*6dc0*/  I2F.S16 R0, R16 ;  /* 0x0000001000007306 */ /* 0x000e240000101400 */
[----:B0-----:R-:W-:-:S05]  /*6dd0*/  F2FP.F16.F32.PACK_AB R0, RZ, R0 ;  /* 0x00000000ff00723e */ /* 0x001fca00000000ff */
[----:B------:R-:W-:Y:S01]  /*6de0*/  STG.E.U16 desc[UR36][R2.64], R0 ;  /* 0x0000000002007986 */ /* 0x000fe2000c101524 */
[----:B------:R-:W-:Y:S05]  /*6df0*/  EXIT ;  /* 0x000000000000794d */ /* 0x000fea0003800000 */
.L_x_1980:
        /* <DEDUP_REMOVED lines=10> */
.L_x_1983:
[----:B------:R-:W0:Y:S02]  /*6ea0*/  I2F.S16 R16, R16 ;  /* 0x0000001000107306 */ /* 0x000e240000101400 */
[----:B0-----:R-:W-:-:S04]  /*6eb0*/  F2FP.F16.F32.PACK_AB R5, RZ, R16 ;  /* 0x00000010ff05723e */ /* 0x001fc800000000ff */
[----:B------:R-:W-:-:S05]  /*6ec0*/  PRMT R5, R5, 0x5410, RZ ;  /* 0x0000541005057816 */ /* 0x000fca00000000ff */
[----:B------:R-:W-:Y:S01]  /*6ed0*/  STG.E desc[UR36][R2.64], R5 ;  /* 0x0000000502007986 */ /* 0x000fe2000c101924 */
[----:B------:R-:W-:Y:S05]  /*6ee0*/  EXIT ;  /* 0x000000000000794d */ /* 0x000fea0003800000 */
.L_x_1982:
[----:B------:R-:W0:Y:S02]  /*6ef0*/  I2F.F64.S16 R16, R16 ;  /* 0x0000001000107312 */ /* 0x000e240000101c00 */
[----:B0-----:R-:W-:Y:S01]  /*6f00*/  STG.E.64 desc[UR36][R2.64], R16 ;  /* 0x0000001002007986 */ /* 0x001fe2000c101b24 */
[----:B------:R-:W-:Y:S05]  /*6f10*/  EXIT ;  /* 0x000000000000794d */ /* 0x000fea0003800000 */
.L_x_1973:
        /* <DEDUP_REMOVED lines=13> */
.L_x_1986:
[----:B------:R-:W0:Y:S01]  /*6ff0*/  I2F.F64.S16 R16, R16 ;  /* 0x0000001000107312 */ /* 0x000e220000101c00 */
[----:B------:R-:W-:-:S05]  /*7000*/  CS2R R18, SRZ ;  /* 0x0000000000127805 */ /* 0x000fca000001ff00 */
[----:B0-----:R-:W-:Y:S01]  /*7010*/  STG.E.128 desc[UR36][R2.64], R16 ;  /* 0x0000001002007986 */ /* 0x001fe2000c101d24 */
[----:B------:R-:W-:Y:S05]  /*7020*/  EXIT ;  /* 0x000000000000794d */ /* 0x000fea0003800000 */
.L_x_1985:
        /* <DEDUP_REMOVED lines=21> */
.L_x_1990:
[----:B------:R-:W-:Y:S05]  /*7180*/  BSYNC B0 ;  /* 0x0000000000007941 */ /* 0x000fea0003800000 */
.L_x_1989:
[----:B------:R-:W-:-:S05]  /*7190*/  LOP3.LUT R5, R0, R5, RZ, 0xfc, !PT ;  /* 0x0000000500057212 */ /* 0x000fca00078efcff */
[----:B------:R-:W-:Y:S01]  /*71a0*/  STG.E.U8 desc[UR36][R2.64], R5 ;  /* 0x0000000502007986 */ /* 0x000fe2000c101124 */
[----:B------:R-:W-:Y:S05]  /*71b0*/  EXIT ;  /* 0x000000000000794d */ /* 0x000fea0003800000 */
.L_x_1988:
        /* <DEDUP_REMOVED lines=13> */
.L_x_1992:
[----:B------:R-:W-:Y:S01]  /*7290*/  IMAD.MOV.U32 R0, RZ, RZ, 0x7f ;  /* 0x0000007fff007424 */ /* 0x000fe200078e00ff */
[----:B------:R-:W-:-:S04]  /*72a0*/  ISETP.GT.U32.AND P0, PT, R4, 0x7f800000, PT ;  /* 0x7f8000000400780c */ /* 0x000fc80003f04070 */
[----:B------:R-:W-:-:S09]  /*72b0*/  SEL R0, R0, 0x7c, P0 ;  /* 0x0000007c00007807 */ /* 0x000fd20000000000 */
.L_x_1993:
[----:B------:R-:W-:Y:S05]  /*72c0*/  BSYNC B0 ;  /* 0x0000000000007941 */ /* 0x000fea0003800000 */
.L_x_1991:
[----:B------:R-:W-:-:S04]  /*72d0*/  LOP3.LUT R4, R5, 0x80000000, RZ, 0xc0, !PT ;  /* 0x8000000005047812 */ /* 0x000fc800078ec0ff */
[----:B------:R-:W-:-:S04]  /*72e0*/  SHF.R.U32.HI R5, RZ, 0x18, R4 ;  /* 0x00000018ff057819 */ /* 0x000fc80000011604 */
[----:B------:R-:W-:-:S05]  /*72f0*/  LOP3.LUT R5, R0, R5, RZ, 0xfc, !PT ;  /* 0x0000000500057212 */ /* 0x000fca00078efcff */
[----:B------:R-:W-:Y:S01]  /*7300*/  STG.E.U8 desc[UR36][R2.64], R5 ;  /* 0x0000000502007986 */ /* 0x000fe2000c101124 */
[----:B------:R-:W-:Y:S05]  /*7310*/  EXIT ;  /* 0x000000000000794d */ /* 0x000fea0003800000 */
.L_x_1987:
[----:B------:R-:W0:Y:S02]  /*7320*/  I2F.S16 R0, R16 ;  /* 0x0000001000007306 */ /* 0x000e240000101400 */
[----:B0-----:R-:W-:-:S05]  /*7330*/  F2FP.BF16.F32.PACK_AB R0, RZ, R0 ;  /* 0x00000000ff00723e */ /* 0x001fca00000010ff */
[----:B------:R-:W-:Y:S01]  /*7340*/  STG.E.U16 desc[UR36][R2.64], R0 ;  /* 0x0000000002007986 */ /* 0x000fe2000c101524 */
[----:B------:R-:W-:Y:S05]  /*7350*/  EXIT ;  /* 0x000000000000794d */ /* 0x000fea0003800000 */
.L_x_1984:
        /* <DEDUP_REMOVED lines=10> */
.L_x_1996:
        /* <DEDUP_REMOVED lines=17> */
.L_x_1999:
[----:B------:R-:W-:-:S04]  /*7510*/  LOP3.LUT R0, R7, 0x80000000, RZ, 0xc0, !PT ;  /* 0x8000000007007812 */ /* 0x000fc800078ec0ff */
[----:B------:R-:W-:-:S04]  /*7520*/  SHF.R.U32.HI R5, RZ, 0x18, R0 ;  /* 0x00000018ff057819 */ /* 0x000fc80000011600 */
[----:B------:R-:W-:-:S04]  /*7530*/  LOP3.LUT R4, R4, R5, RZ, 0xfc, !PT ;  /* 0x0000000504047212 */ /* 0x000fc800078efcff */
[----:B------:R-:W-:-:S07]  /*7540*/  PRMT R0, R4, 0x7610, R0 ;  /* 0x0000761004007816 */ /* 0x000fce0000000000 */
.L_x_1998:
[----:B------:R-:W-:Y:S05]  /*7550*/  BSYNC B0 ;  /* 0x0000000000007941 */ /* 0x000fea0003800000 */
.L_x_1997:
[----:B------:R-:W-:Y:S01]  /*7560*/  STG.E.U8 desc[UR36][R2.64], R0 ;  /* 0x0000000002007986 */ /* 0x000fe2000c101124 */
[----:B------:R-:W-:Y:S05]  /*7570*/  EXIT ;  /* 0x000000000000794d */ /* 0x000fea0003800000 */
.L_x_1995:
        /* <DEDUP_REMOVED lines=17> */
.L_x_2002:
[----:B------:R-:W-:-:S04]  /*7690*/  LOP3.LUT R0, R7, 0x80000000, RZ, 0xc0, !PT ;  /* 0x8000000007007812 */ /* 0x000fc800078ec0ff */
[----:B------:R-:W-:-:S04]  /*76a0*/  SHF.R.U32.HI R5, RZ, 0x18, R0 ;  /* 0x00000018ff057819 */ /* 0x000fc80000011600 */
[----:B------:R-:W-:-:S04]  /*76b0*/  LOP3.LUT R4, R4, R5, RZ, 0xfc, !PT ;  /* 0x0000000504047212 */ /* 0x000fc800078efcff */
[----:B------:R-:W-:-:S07]  /*76c0*/  PRMT R0, R4, 0x7610, R0 ;  /* 0x0000761004007816 */ /* 0x000fce0000000000 */
.L_x_2001:
[----:B------:R-:W-:Y:S05]  /*76d0*/  BSYNC B0 ;  /* 0x0000000000007941 */ /* 0x000fea0003800000 */
.L_x_2000:
[----:B------:R-:W-:Y:S01]  /*76e0*/  STG.E.U8 desc[UR36][R2.64], R0 ;  /* 0x0000000002007986 */ /* 0x000fe2000c101124 */
[----:B------:R-:W-:Y:S05]  /*76f0*/  EXIT ;  /* 0x000000000000794d */ /* 0x000fea0003800000 */
.L_x_1994:
        /* <DEDUP_REMOVED lines=22> */
.L_x_1977:
        /* <DEDUP_REMOVED lines=16> */
.L_x_2005:
[----:B------:R-:W-:Y:S05]  /*7960*/  EXIT ;  /* 0x000000000000794d */ /* 0x000fea0003800000 */
.L_x_2004:
[----:B------:R-:W-:-:S04]  /*7970*/  PRMT R4, R16, 0x9910, RZ ;  /* 0x0000991010047816 */ /* 0x000fc800000000ff */
[----:B------:R-:W-:-:S05]  /*7980*/  SHF.R.S32.HI R5, RZ, 0x1f, R4 ;  /* 0x0000001fff057819 */ /* 0x000fca0000011404 */
[----:B------:R-:W-:Y:S01]  /*7990*/  STG.E.64 desc[UR36][R2.64], R4 ;  /* 0x0000000402007986 */ /* 0x000fe2000c101b24 */
[----:B------:R-:W-:Y:S05]  /*79a0*/  EXIT ;  /* 0x000000000000794d */ /* 0x000fea0003800000 */
.L_x_2003:
[----:B------:R-:W-:-:S05]  /*79b0*/  PRMT R5, R16, 0x9910, RZ ;  /* 0x0000991010057816 */ /* 0x000fca00000000ff */
[----:B------:R-:W-:Y:S01]  /*79c0*/  STG.E desc[UR36][R2.64], R5 ;  /* 0x0000000502007986 */ /* 0x000fe2000c101924 */
[----:B------:R-:W-:Y:S05]  /*79d0*/  EXIT ;  /* 0x000000000000794d */ /* 0x000fea0003800000 */
.L_x_2006:
        /* <DEDUP_REMOVED lines=10> */
.L_x_26135:


//--------------------- .text._ZN2at6native18elementwise_kernelILi128ELi4EZNS0_22gpu_kernel_impl_nocastINS0_13AUnaryFunctorIsssNS0_17BitwiseXorFunctorIsEEEEEEvRNS_18TensorIteratorBaseERKT_EUliE_EEviT1_ --------------------------
	.section	.text._ZN2at6native18elementwise_kernelILi128ELi4EZNS0_22gpu_kernel_impl_nocastINS0_13AUnaryFunctorIsssNS0_17BitwiseXorFunctorIsEEEEEEvRNS_18TensorIteratorBaseERKT_EUliE_EEviT1_,"ax",@progbits
	.align	128
        .global         _ZN2at6native18elementwise_kernelILi128ELi4EZNS0_22gpu_kernel_impl_nocastINS0_13AUnaryFunctorIsssNS0_17BitwiseXorFunctorIsEEEEEEvRNS_18TensorIteratorBaseERKT_EUliE_EEviT1_
        .type           _ZN2at6native18elementwise_kernelILi128ELi4EZNS0_22gpu_kernel_impl_nocastINS0_13AUnaryFunctorIsssNS0_17BitwiseXorFunctorIsEEEEEEvRNS_18TensorIteratorBaseERKT_EUliE_EEviT1_,@function
        .size           _ZN2at6native18elementwise_kernelILi128ELi4EZNS0_22gpu_kernel_impl_nocastINS0_13AUnaryFunctorIsssNS0_17BitwiseXorFunctorIsEEEEEEvRNS_18TensorIteratorBaseERKT_EUliE_EEviT1_,(.L_x_26136 - _ZN2at6native18elementwise_kernelILi128ELi4EZNS0_22gpu_kernel_impl_nocastINS0_13AUnaryFunctorIsssNS0_17BitwiseXorFunctorIsEEEEEEvRNS_18TensorIteratorBaseERKT_EUliE_EEviT1_)
        .other          _ZN2at6native18elementwise_kernelILi128ELi4EZNS0_22gpu_kernel_impl_nocastINS0_13AUnaryFunctorIsssNS0_17BitwiseXorFunctorIsEEEEEEvRNS_18TensorIteratorBaseERKT_EUliE_EEviT1_,@"STO_CUDA_ENTRY STV_DEFAULT"
_ZN2at6native18elementwise_kernelILi128ELi4EZNS0_22gpu_kernel_impl_nocastINS0_13AUnaryFunctorIsssNS0_17BitwiseXorFunctorIsEEEEEEvRNS_18TensorIteratorBaseERKT_EUliE_EEviT1_:
.text._ZN2at6native18elementwise_kernelILi128ELi4EZNS0_22gpu_kernel_impl_nocastINS0_13AUnaryFunctorIsssNS0_17BitwiseXorFunctorIsEEEEEEvRNS_18TensorIteratorBaseERKT_EUliE_EEviT1_:
[----:B------:R-:W-:Y:S01]  /*0000*/  LDC R1, c[0x0][0x28] ;  /* 0x00000a00ff017b82 */ /* 0x000fe20000000800 */
[----:B------:R-:W0:Y:S01]  /*0010*/  S2R R0, SR_CTAID.X ;  /* 0x0000000000007919 */ /* 0x000e220000002500 */
[----:B------:R-:W-:Y:S01]  /*0020*/  ULDC UR6, c[0x0][0x210] ;  /* 0x0000840000067ab9 */ /* 0x000fe20000000800 */
[----:B------:R-:W-:Y:S01]  /*0030*/  ULDC.64 UR4, c[0x0][0x208] ;  /* 0x0000820000047ab9 */ /* 0x000fe20000000a00 */
[----:B------:R-:W-:Y:S01]  /*0040*/  ULDC.U16 UR7, c[0x0][0x422] ;  /* 0x0001088000077ab9 */ /* 0x000fe20000000400 */
        /* <DEDUP_REMOVED lines=12> */
[----:B------:R-:W-:-:S07]  /*0110*/  ISETP.NE.AND P0, PT, R8, 0x1, PT ;  /* 0x000000010800780c */ /* 0x000fce0003f05270 */
[----:B------:R-:W-:Y:S01]  /*0120*/  IMAD.HI.U32 R4, R0, UR8, R2 ;  /* 0x0000000800047c27 */ /* 0x000fe2000f8e0002 */
[----:B------:R-:W-:-:S04]  /*0130*/  ULDC UR8, c[0x0][0x21c] ;  /* 0x0000870000087ab9 */ /* 0x000fc80000000800 */
[----:B------:R-:W-:-:S04]  /*0140*/  SHF.R.U32.HI R5, RZ, UR9, R4 ;  /* 0x00000009ff057c19 */ /* 0x000fc80008011604 */
[----:B------:R-:W-:-:S05]  /*0150*/  IADD3 R3, -R5, RZ, RZ ;  /* 0x000000ff05037210 */ /* 0x000fca0007ffe1ff */
[----:B------:R-:W-:Y:S01]  /*0160*/  IMAD R2, R3, UR8, R0 ;  /* 0x0000000803027c24 */ /* 0x000fe2000f8e0200 */
[----:B------:R-:W-:-:S03]  /*0170*/  ULDC.64 UR8, c[0x0][0x348] ;  /* 0x0000d20000087ab9 */ /* 0x000fc60000000a00 */
        /* <DEDUP_REMOVED lines=17> */
[----:B------:R-:W-:-:S08]  /*0290*/  ISETP.NE.AND P0, PT, R8, 0x3, PT ;  /* 0x000000030800780c */ /* 0x000fd00003f05270 */
[----:B------:R-:W-:Y:S01]  /*02a0*/  IMAD.HI.U32 R4, R7, UR8, R6 ;  /* 0x0000000807047c27 */ /* 0x000fe2000f8e0006 */
[----:B------:R-:W-:-:S04]  /*02b0*/  ULDC UR8, c[0x0][0x234] ;  /* 0x00008d0000087ab9 */ /* 0x000fc80000000800 */
        /* <DEDUP_REMOVED lines=21> */
[----:B------:R-:W-:-:S03]  /*0410*/  ISETP.NE.AND P0, PT, R8, 0x5, PT ;  /* 0x000000050800780c */ /* 0x000fc60003f05270 */
        /* <DEDUP_REMOVED lines=232> */
[----:B------:R-:W-:Y:S01]  /*12a0*/  @P0 MOV R8, RZ ;  /* 0x000000ff00080202 */ /* 0x000fe20000000f00 */
[----:B------:R-:W-:Y:S01]  /*12b0*/  ULDC.64 UR8, c[0x0][0x400] ;  /* 0x0001000000087ab9 */ /* 0x000fe20000000a00 */
[----:B------:R-:W-:-:S05]  /*12c0*/  IADD3 R11, -R9, RZ, RZ ;  /* 0x000000ff090b7210 */ /* 0x000fca0007ffe1ff */
[----:B------:R-:W1:Y:S08]  /*12d0*/  @P0 LDC R15, c[0x0][0x33c] ;  /* 0x0000cf00ff0f0b82 */ /* 0x000e700000000800 */
[----:B------:R-:W2:Y:S01]  /*12e0*/  @P0 LDC.64 R6, c[0x0][0x408] ;  /* 0x00010200ff060b82 */ /* 0x000ea20000000a00 */
[----:B0-----:R-:W-:-:S05]  /*12f0*/  @P0 IMAD.HI.U32 R4, R9, R12, R8 ;  /* 0x0000000c09040227 */ /* 0x001fca00078e0008 */
[----:B------:R-:W-:Y:S01]  /*1300*/  @P0 SHF.R.U32.HI R8, RZ, R13, R4 ;  /* 0x0000000dff080219 */ /* 0x000fe20000011604 */
[----:B------:R-:W-:-:S03]  /*1310*/  IMAD R4, R11, UR10, R5 ;  /* 0x0000000a0b047c24 */ /* 0x000fc6000f8e0205 */
[----:B------:R-:W-:Y:S01]  /*1320*/  @P0 IADD3 R8, -R8, RZ, RZ ;  /* 0x000000ff08080210 */ /* 0x000fe20007ffe1ff */
[C---:B------:R-:W-:Y:S02]  /*1330*/  IMAD R3, R4.reuse, UR8, R3 ;  /* 0x0000000804037c24 */ /* 0x040fe4000f8e0203 */
[----:B------:R-:W-:Y:S02]  /*1340*/  IMAD R2, R4, UR9, R2 ;  /* 0x0000000904027c24 */ /* 0x000fe4000f8e0202 */
[----:B-1----:R-:W-:-:S04]  /*1350*/  @P0 IMAD R8, R8, R15, R9 ;  /* 0x0000000f08080224 */ /* 0x002fc800078e0209 */
[C---:B--2---:R-:W-:Y:S02]  /*1360*/  @P0 IMAD R3, R8.reuse, R6, R3 ;  /* 0x0000000608030224 */ /* 0x044fe400078e0203 */
[----:B------:R-:W-:-:S07]  /*1370*/  @P0 IMAD R2, R8, R7, R2 ;  /* 0x0000000708020224 */ /* 0x000fce00078e0202 */
.L_x_2009:
[----:B------:R-:W-:Y:S02]  /*1380*/  ULDC.64 UR8, c[0x0][0x418] ;  /* 0x0001060000087ab9 */ /* 0x000fe40000000a00 */
[----:B------:R-:W-:-:S04]  /*1390*/  IADD3 R4, P0, R2, UR8, RZ ;  /* 0x0000000802047c10 */ /* 0x000fc8000ff1e0ff */
[----:B------:R-:W-:Y:S01]  /*13a0*/  IADD3.X R5, RZ, UR9, RZ, P0, !PT ;  /* 0x00000009ff057c10 */ /* 0x000fe200087fe4ff */
[----:B------:R-:W-:-:S04]  /*13b0*/  ULDC.64 UR8, c[0x0][0x410] ;  /* 0x0001040000087ab9 */ /* 0x000fc80000000a00 */
[----:B------:R-:W2:Y:S01]  /*13c0*/  LDG.E.U16 R4, desc[UR4][R4.64] ;  /* 0x0000000404047981 */ /* 0x000ea2000c1e1500 */
[----:B------:R-:W-:Y:S02]  /*13d0*/  IADD3 R2, P0, R3, UR8, RZ ;  /* 0x0000000803027c10 */ /* 0x000fe4000ff1e0ff */
[----:B------:R-:W-:Y:S02]  /*13e0*/  IADD3 R0, R0, 0x80, RZ ;  /* 0x0000008000007810 */ /* 0x000fe40007ffe0ff */
[----:B------:R-:W-:Y:S02]  /*13f0*/  IADD3.X R3, RZ, UR9, RZ, P0, !PT ;  /* 0x00000009ff037c10 */ /* 0x000fe400087fe4ff */
[----:B--2---:R-:W-:-:S05]  /*1400*/  LOP3.LUT R7, R4, UR7, RZ, 0x3c, !PT ;  /* 0x0000000704077c12 */ /* 0x004fca000f8e3cff */
[----:B------:R0:W-:Y:S02]  /*1410*/  STG.E.U16 desc[UR4][R2.64], R7 ;  /* 0x0000000702007986 */ /* 0x0001e4000c101504 */
.L_x_2008:
[----:B------:R-:W-:Y:S05]  /*1420*/  BSYNC B0 ;  /* 0x0000000000007941 */ /* 0x000fea0003800000 */
.L_x_2007:
[----:B------:R-:W-:Y:S01]  /*1430*/  ISETP.GE.AND P0, PT, R0, UR6, PT ;  /* 0x0000000600007c0c */ /* 0x000fe2000bf06270 */
[----:B------:R-:W-:-:S12]  /*1440*/  BSSY B0, `(.L_x_2010) ;  /* 0x0000274000007945 */ /* 0x000fd80003800000 */
[----:B------:R-:W-:Y:S05]  /*1450*/  @P0 BRA `(.L_x_2011) ;  /* 0x0000002400c80947 */ /* 0x000fea0003800000 */
[----:B------:R-:W1:Y:S01]  /*1460*/  LDC R8, c[0x0][0x218] ;  /* 0x00008600ff087b82 */ /* 0x000e620000000800 */
[----:B0-----:R-:W-:Y:S02]  /*1470*/  CS2R R2, SRZ ;  /* 0x0000000000027805 */ /* 0x001fe4000001ff00 */
[----:B-1----:R-:W-:-:S13]  /*1480*/  ISETP.NE.AND P0, PT, R8, RZ, PT ;  /* 0x000000ff0800720c */ /* 0x002fda0003f05270 */
[----:B------:R-:W-:Y:S05]  /*1490*/  @!P0 BRA `(.L_x_2012) ;  /* 0x0000001000a88947 */ /* 0x000fea0003800000 */
[----:B------:R-:W-:Y:S01]  /*14a0*/  MOV R3, R0 ;  /* 0x0000000000037202 */ /* 0x000fe20000000f00 */
        /* <DEDUP_REMOVED lines=283> */
[----:B------:R-:W-:Y:S01]  /*2660*/  ULDC.64 UR8, c[0x0][0x400] ;  /* 0x0001000000087ab9 */ /* 0x000fe20000000a00 */
[----:B------:R-:W-:Y:S02]  /*2670*/  @P0 MOV R8, RZ ;  /* 0x000000ff00080202 */ /* 0x000fe40000000f00 */
[C---:B------:R-:W-:Y:S01]  /*2680*/  IADD3 R11, -R9.reuse, RZ, RZ ;  /* 0x000000ff090b7210 */ /* 0x040fe20007ffe1ff */
        /* <DEDUP_REMOVED lines=11> */
.L_x_2012:
        /* <DEDUP_REMOVED lines=8> */
[----:B------:R-:W-:Y:S02]  /*27c0*/  ISETP.GE.AND P0, PT, R0, UR6, PT ;  /* 0x0000000600007c0c */ /* 0x000fe4000bf06270 */
[----:B--2---:R-:W-:-:S05]  /*27d0*/  LOP3.LUT R7, R4, UR7, RZ, 0x3c, !PT ;  /* 0x0000000704077c12 */ /* 0x004fca000f8e3cff */
[----:B------:R1:W-:Y:S06]  /*27e0*/  STG.E.U16 desc[UR4][R2.64], R7 ;  /* 0x0000000702007986 */ /* 0x0003ec000c101504 */
[----:B------:R-:W-:Y:S05]  /*27f0*/  @P0 BRA `(.L_x_2011) ;  /* 0x0000001000e00947 */ /* 0x000fea0003800000 */
[----:B------:R-:W0:Y:S01]  /*2800*/  LDC R8, c[0x0][0x218] ;  /* 0x00008600ff087b82 */ /* 0x000e220000000800 */
[----:B-1----:R-:W-:Y:S02]  /*2810*/  CS2R R2, SRZ ;  /* 0x0000000000027805 */ /* 0x002fe4000001ff00 */
[----:B0-----:R-:W-:-:S13]  /*2820*/  ISETP.NE.AND P0, PT, R8, RZ, PT ;  /* 0x000000ff0800720c */ /* 0x001fda0003f05270 */
[----:B------:R-:W-:Y:S05]  /*2830*/  @!P0 BRA `(.L_x_2013) ;  /* 0x0000001000a88947 */ /* 0x000fea0003800000 */
[----:B------:R-:W-:Y:S01]  /*2840*/  HFMA2.MMA R2, -RZ, RZ, 0, 0 ;  /* 0x00000000ff027435 */ /* 0x000fe200000001ff */
[----:B------:R-:W-:Y:S01]  /*2850*/  IMAD.MOV.U32 R3, RZ, RZ, R0 ;  /* 0x000000ffff037224 */ /* 0x000fe200078e0000 */
        /* <DEDUP_REMOVED lines=280> */
[----:B------:R-:W-:Y:S01]  /*39e0*/  SHF.R.U32.HI R9, RZ, UR8, R8 ;  /* 0x00000008ff097c19 */ /* 0x000fe20008011608 */
[----:B------:R-:W-:Y:S02]  /*39f0*/  ULDC.64 UR8, c[0x0][0x400] ;  /* 0x0001000000087ab9 */ /* 0x000fe40000000a00 */
[----:B------:R-:W0:Y:S01]  /*3a00*/  @P0 LDC.64 R12, c[0x0][0x340] ;  /* 0x0000d000ff0c0b82 */ /* 0x000e220000000a00 */
[----:B------:R-:W-:Y:S02]  /*3a10*/  @P0 MOV R8, RZ ;  /* 0x000000ff00080202 */ /* 0x000fe40000000f00 */
        /* <DEDUP_REMOVED lines=12> */
.L_x_2013:
        /* <DEDUP_REMOVED lines=10> */
.L_x_2011:
[----:B------:R-:W-:Y:S05]  /*3b80*/  BSYNC B0 ;  /* 0x0000000000007941 */ /* 0x000fea0003800000 */
.L_x_2010:
        /* <DEDUP_REMOVED lines=304> */
.L_x_2014:
[----:B------:R-:W-:Y:S02]  /*4e90*/  ULDC.64 UR8, c[0x0][0x418] ;  /* 0x0001060000087ab9 */ /* 0x000fe40000000a00 */
[----:B------:R-:W-:-:S04]  /*4ea0*/  IADD3 R4, P0, R2, UR8, RZ ;  /* 0x0000000802047c10 */ /* 0x000fc8000ff1e0ff */
[----:B------:R-:W-:Y:S01]  /*4eb0*/  IADD3.X R5, RZ, UR9, RZ, P0, !PT ;  /* 0x00000009ff057c10 */ /* 0x000fe200087fe4ff */
[----:B------:R-:W-:-:S04]  /*4ec0*/  ULDC.64 UR8, c[0x0][0x410] ;  /* 0x0001040000087ab9 */ /* 0x000fc80000000a00 */
[----:B------:R-:W2:Y:S01]  /*4ed0*/  LDG.E.U16 R4, desc[UR4][R4.64] ;  /* 0x0000000404047981 */ /* 0x000ea2000c1e1500 */
[----:B------:R-:W-:-:S04]  /*4ee0*/  IADD3 R2, P0, R3, UR8, RZ ;  /* 0x0000000803027c10 */ /* 0x000fc8000ff1e0ff */
[----:B------:R-:W-:Y:S02]  /*4ef0*/  IADD3.X R3, RZ, UR9, RZ, P0, !PT ;  /* 0x00000009ff037c10 */ /* 0x000fe400087fe4ff */
[----:B--2---:R-:W-:-:S05]  /*4f00*/  LOP3.LUT R7, R4, UR7, RZ, 0x3c, !PT ;  /* 0x0000000704077c12 */ /* 0x004fca000f8e3cff */
[----:B------:R-:W-:Y:S01]  /*4f10*/  STG.E.U16 desc[UR4][R2.64], R7 ;  /* 0x0000000702007986 */ /* 0x000fe2000c101504 */
[----:B------:R-:W-:Y:S05]  /*4f20*/  EXIT ;  /* 0x000000000000794d */ /* 0x000fea0003800000 */
.L_x_2015:
        /* <DEDUP_REMOVED lines=13> */
.L_x_26136:


//--------------------- .text._ZN2at6native27unrolled_elementwise_kernelINS0_13AUnaryFunctorIsssNS0_17BitwiseXorFunctorIsEEEESt5arrayIPcLm2EELi4E23TrivialOffsetCalculatorILi1EjESA_NS0_6memory15LoadWithoutCastENSB_16StoreWithoutCastEEEviT_T0_T2_T3_T4_T5_ --------------------------
	.section	.text._ZN2at6native27unrolled_elementwise_kernelINS0_13AUnaryFunctorIsssNS0_17BitwiseXorFunctorIsEEEESt5arrayIPcLm2EELi4E23TrivialOffsetCalculatorILi1EjESA_NS0_6memory15LoadWithoutCastENSB_16StoreWithoutCastEEEviT_T0_T2_T3_T4_T5_,"ax",@progbits
	.align	128
        .global         _ZN2at6native27unrolled_elementwise_kernelINS0_13AUnaryFunctorIsssNS0_17BitwiseXorFunctorIsEEEESt5arrayIPcLm2EELi4E23TrivialOffsetCalculatorILi1EjESA_NS0_6memory15LoadWithoutCastENSB_16StoreWithoutCastEEEviT_T0_T2_T3_T4_T5_
        .type           _ZN2at6native27unrolled_elementwise_kernelINS0_13AUnaryFunctorIsssNS0_17BitwiseXorFunctorIsEEEESt5arrayIPcLm2EELi4E23TrivialOffsetCalculatorILi1EjESA_NS0_6memory15LoadWithoutCastENSB_16StoreWithoutCastEEEviT_T0_T2_T3_T4_T5_,@function
        .size           _ZN2at6native27unrolled_elementwise_kernelINS0_13AUnaryFunctorIsssNS0_17BitwiseXorFunctorIsEEEESt5arrayIPcLm2EELi4E23TrivialOffsetCalculatorILi1EjESA_NS0_6memory15LoadWithoutCastENSB_16StoreWithoutCastEEEviT_T0_T2_T3_T4_T5_,(.L_x_26137 - _ZN2at6native27unrolled_elementwise_kernelINS0_13AUnaryFunctorIsssNS0_17BitwiseXorFunctorIsEEEESt5arrayIPcLm2EELi4E23TrivialOffsetCalculatorILi1EjESA_NS0_6memory15LoadWithoutCastENSB_16StoreWithoutCastEEEviT_T0_T2_T3_T4_T5_)
        .other          _ZN2at6native27unrolled_elementwise_kernelINS0_13AUnaryFunctorIsssNS0_17BitwiseXorFunctorIsEEEESt5arrayIPcLm2EELi4E23TrivialOffsetCalculatorILi1EjESA_NS0_6memory15LoadWithoutCastENSB_16StoreWithoutCastEEEviT_T0_T2_T3_T4_T5_,@"STO_CUDA_ENTRY STV_DEFAULT"
_ZN2at6native27unrolled_elementwise_kernelINS0_13AUnaryFunctorIsssNS0_17BitwiseXorFunctorIsEEEESt5arrayIPcLm2EELi4E23TrivialOffsetCalculatorILi1EjESA_NS0_6memory15LoadWithoutCastENSB_16StoreWithoutCastEEEviT_T0_T2_T3_T4_T5_:
.text._ZN2at6native27unrolled_elementwise_kernelINS0_13AUnaryFunctorIsssNS0_17BitwiseXorFunctorIsEEEESt5arrayIPcLm2EELi4E23TrivialOffsetCalculatorILi1EjESA_NS0_6memory15LoadWithoutCastENSB_16StoreWithoutCastEEEviT_T0_T2_T3_T4_T5_:
[----:B------:R-:W-:Y:S01]  /*0000*/  LDC R1, c[0x0][0x28] ;  /* 0x00000a00ff017b82 */ /* 0x000fe20000000800 */
[----:B------:R-:W0:Y:S07]  /*0010*/  S2R R0, SR_CTAID.X ;  /* 0x0000000000007919 */ /* 0x000e2e0000002500 */
[----:B------:R-:W0:Y:S01]  /*0020*/  LDC R5, c[0x0][0x210] ;  /* 0x00008400ff057b82 */ /* 0x000e220000000800 */
[----:B------:R-:W-:Y:S01]  /*0030*/  ULDC.64 UR4, c[0x0][0x208] ;  /* 0x0000820000047ab9 */ /* 0x000fe20000000a00 */
[----:B------:R-:W-:Y:S01]  /*0040*/  PRMT R14, RZ, 0x7610, R14 ;  /* 0x00007610ff0e7816 */ /* 0x000fe2000000000e */
[----:B------:R-:W1:Y:S01]  /*0050*/  S2R R3, SR_TID.X ;  /* 0x0000000000037919 */ /* 0x000e620000002100 */
[----:B0-----:R-:W-:-:S02]  /*0060*/  IMAD R2, R0, -0x200, R5 ;  /* 0xfffffe0000027824 */ /* 0x001fc400078e0205 */
[----:B-1----:R-:W-:-:S03]  /*0070*/  VIADD R18, R3, 0x80 ;  /* 0x0000008003127836 */ /* 0x002fc60000000000 */
[----:B------:R-:W-:Y:S01]  /*0080*/  ISETP.GE.AND P0, PT, R3, R2, PT ;  /* 0x000000020300720c */ /* 0x000fe20003f06270 */
[----:B------:R-:W-:-:S12]  /*0090*/  IMAD.MOV.U32 R13, RZ, RZ, R3 ;  /* 0x000000ffff0d7224 */ /* 0x000fd800078e0003 */
[----:B------:R-:W-:Y:S01]  /*00a0*/  @!P0 MOV R13, R18 ;  /* 0x00000012000d8202 */ /* 0x000fe20000000f00 */
[----:B------:R-:W0:Y:S01]  /*00b0*/  @!P0 LDC.64 R10, c[0x0][0x220] ;  /* 0x00008800ff0a8b82 */ /* 0x000e220000000a00 */
[----:B------:R-:W-:Y:S02]  /*00c0*/  @!P0 IMAD R15, R0, 0x200, R3 ;  /* 0x00000200000f8824 */ /* 0x000fe400078e0203 */
[----:B------:R-:W-:-:S13]  /*00d0*/  ISETP.GE.AND P1, PT, R13, R2, PT ;  /* 0x000000020d00720c */ /* 0x000fda0003f26270 */
[----:B------:R-:W-:Y:S01]  /*00e0*/  @!P1 IMAD R17, R0, 0x200, R13 ;  /* 0x0000020000119824 */ /* 0x000fe200078e020d */
[----:B------:R-:W1:Y:S01]  /*00f0*/  @!P1 LDC.64 R4, c[0x0][0x220] ;  /* 0x00008800ff049b82 */ /* 0x000e620000000a00 */
[----:B------:R-:W-:-:S05]  /*0100*/  @!P1 VIADD R13, R13, 0x80 ;  /* 0x000000800d0d9836 */ /* 0x000fca0000000000 */
[----:B------:R-:W-:Y:S01]  /*0110*/  ISETP.GE.AND P3, PT, R13, R2, PT ;  /* 0x000000020d00720c */ /* 0x000fe20003f66270 */
[----:B0-----:R-:W-:Y:S01]  /*0120*/  @!P0 IMAD.WIDE.U32 R10, R15, 0x2, R10 ;  /* 0x000000020f0a8825 */ /* 0x001fe200078e000a */
[----:B------:R-:W-:-:S06]  /*0130*/  PRMT R15, RZ, 0x7610, R15 ;  /* 0x00007610ff0f7816 */ /* 0x000fcc000000000f */
[----:B------:R-:W2:Y:S05]  /*0140*/  @!P0 LDG.E.U16 R15, desc[UR4][R10.64] ;  /* 0x000000040a0f8981 */ /* 0x000eaa000c1e1500 */
[----:B------:R-:W-:Y:S01]  /*0150*/  @!P3 LEA R21, R0, R13, 0x9 ;  /* 0x0000000d0015b211 */ /* 0x000fe200078e48ff */
[----:B------:R-:W-:Y:S01]  /*0160*/  @!P3 VIADD R13, R13, 0x80 ;  /* 0x000000800d0db836 */ /* 0x000fe20000000000 */
[----:B------:R-:W0:Y:S01]  /*0170*/  @!P3 LDC.64 R8, c[0x0][0x220] ;  /* 0x00008800ff08bb82 */ /* 0x000e220000000a00 */
[----:B------:R-:W-:Y:S01]  /*0180*/  PRMT R16, RZ, 0x7610, R16 ;  /* 0x00007610ff107816 */ /* 0x000fe20000000010 */
[----:B-1----:R-:W-:Y:S02]  /*0190*/  @!P1 IMAD.WIDE.U32 R4, R17, 0x2, R4 ;  /* 0x0000000211049825 */ /* 0x002fe400078e0004 */
[----:B------:R-:W-:-:S02]  /*01a0*/  ISETP.GE.AND P2, PT, R13, R2, PT ;  /* 0x000000020d00720c */ /* 0x000fc40003f46270 */
[----:B------:R-:W-:Y:S01]  /*01b0*/  PRMT R17, RZ, 0x7610, R17 ;  /* 0x00007610ff117816 */ /* 0x000fe20000000011 */
[----:B------:R-:W3:Y:S10]  /*01c0*/  @!P1 LDG.E.U16 R14, desc[UR4][R4.64] ;  /* 0x00000004040e9981 */ /* 0x000ef4000c1e1500 */
[----:B------:R-:W1:Y:S01]  /*01d0*/  @!P2 LDC.64 R6, c[0x0][0x220] ;  /* 0x00008800ff06ab82 */ /* 0x000e620000000a00 */
[----:B------:R-:W-:Y:S01]  /*01e0*/  @!P2 LEA R19, R0, R13, 0x9 ;  /* 0x0000000d0013a211 */ /* 0x000fe200078e48ff */
[----:B0-----:R-:W-:-:S06]  /*01f0*/  @!P3 IMAD.WIDE.U32 R12, R21, 0x2, R8 ;  /* 0x00000002150cb825 */ /* 0x001fcc00078e0008 */
[----:B------:R-:W0:Y:S01]  /*0200*/  @!P0 LDC.64 R8, c[0x0][0x218] ;  /* 0x00008600ff088b82 */ /* 0x000e220000000a00 */
[----:B------:R-:W4:Y:S01]  /*0210*/  @!P3 LDG.E.U16 R17, desc[UR4][R12.64] ;  /* 0x000000040c11b981 */ /* 0x000f22000c1e1500 */
[----:B-1----:R-:W-:-:S05]  /*0220*/  @!P2 IMAD.WIDE.U32 R6, R19, 0x2, R6 ;  /* 0x000000021306a825 */ /* 0x002fca00078e0006 */
[----:B------:R-:W5:Y:S01]  /*0230*/  @!P2 LDG.E.U16 R16, desc[UR4][R6.64] ;  /* 0x000000040610a981 */ /* 0x000f62000c1e1500 */
[----:B------:R-:W-:Y:S01]  /*0240*/  IMAD.MOV.U32 R19, RZ, RZ, R3 ;  /* 0x000000ffff137224 */ /* 0x000fe200078e0003 */
[----:B------:R-:W-:Y:S01]  /*0250*/  @!P0 LEA R3, R0, R3, 0x9 ;  /* 0x0000000300038211 */ /* 0x000fe200078e48ff */
[----:B------:R-:W-:-:S04]  /*0260*/  ULDC.U16 UR6, c[0x0][0x216] ;  /* 0x0000858000067ab9 */ /* 0x000fc80000000400 */
[----:B0-----:R-:W-:-:S04]  /*0270*/  @!P0 IMAD.WIDE.U32 R8, R3, 0x2, R8 ;  /* 0x0000000203088825 */ /* 0x001fc800078e0008 */
[----:B------:R-:W-:-:S05]  /*0280*/  @!P0 IMAD.MOV.U32 R19, RZ, RZ, R18 ;  /* 0x000000ffff138224 */ /* 0x000fca00078e0012 */
[----:B------:R-:W-:Y:S01]  /*0290*/  ISETP.GE.AND P1, PT, R19, R2, PT ;  /* 0x000000021300720c */ /* 0x000fe20003f26270 */
[----:B------:R-:W-:Y:S01]  /*02a0*/  BSSY B0, `(.L_x_2016) ;  /* 0x0000011000007945 */ /* 0x000fe20003800000 */
[----:B--2---:R-:W-:-:S05]  /*02b0*/  LOP3.LUT R15, R15, UR6, RZ, 0x3c, !PT ;  /* 0x000000060f0f7c12 */ /* 0x004fca000f8e3cff */
[----:B------:R0:W-:Y:S01]  /*02c0*/  @!P0 STG.E.U16 desc[UR4][R8.64], R15 ;  /* 0x0000000f08008986 */ /* 0x0001e2000c101504 */
[----:B---3--:R-:W-:Y:S02]  /*02d0*/  LOP3.LUT R3, R14, UR6, RZ, 0x3c, !PT ;  /* 0x000000060e037c12 */ /* 0x008fe4000f8e3cff */
[----:B----4-:R-:W-:Y:S02]  /*02e0*/  LOP3.LUT R17, R17, UR6, RZ, 0x3c, !PT ;  /* 0x0000000611117c12 */ /* 0x010fe4000f8e3cff */
[----:B-----5:R-:W-:Y:S01]  /*02f0*/  LOP3.LUT R11, R16, UR6, RZ, 0x3c, !PT ;  /* 0x00000006100b7c12 */ /* 0x020fe2000f8e3cff */
[----:B0-----:R-:W-:Y:S06]  /*0300*/  @P1 BRA `(.L_x_2017) ;  /* 0x0000000000281947 */ /* 0x001fec0003800000 */
[----:B------:R-:W0:Y:S01]  /*0310*/  LDC.64 R6, c[0x0][0x218] ;  /* 0x00008600ff067b82 */ /* 0x000e220000000a00 */
[----:B------:R-:W-:Y:S01]  /*0320*/  LEA R5, R0, R19, 0x9 ;  /* 0x0000001300057211 */ /* 0x000fe200078e48ff */
[----:B------:R-:W-:-:S05]  /*0330*/  VIADD R19, R19, 0x80 ;  /* 0x0000008013137836 */ /* 0x000fca0000000000 */
[----:B------:R-:W-:-:S13]  /*0340*/  ISETP.GE.AND P0, PT, R19, R2, PT ;  /* 0x000000021300720c */ /* 0x000fda0003f06270 */
[----:B------:R-:W-:Y:S01]  /*0350*/  @!P0 LEA R9, R0, R19, 0x9 ;  /* 0x0000001300098211 */ /* 0x000fe200078e48ff */
[----:B------:R-:W-:Y:S02]  /*0360*/  @!P0 VIADD R19, R19, 0x80 ;  /* 0x0000008013138836 */ /* 0x000fe40000000000 */
[----:B0-----:R-:W-:-:S04]  /*0370*/  IMAD.WIDE.U32 R4, R5, 0x2, R6 ;  /* 0x0000000205047825 */ /* 0x001fc800078e0006 */
[----:B------:R-:W-:Y:S01]  /*0380*/  @!P0 IMAD.WIDE.U32 R6, R9, 0x2, R6 ;  /* 0x0000000209068825 */ /* 0x000fe200078e0006 */
[----:B------:R0:W-:Y:S04]  /*0390*/  STG.E.U16 desc[UR4][R4.64], R3 ;  /* 0x0000000304007986 */ /* 0x0001e8000c101504 */
[----:B------:R0:W-:Y:S02]  /*03a0*/  @!P0 STG.E.U16 desc[UR4][R6.64], R17 ;  /* 0x0000001106008986 */ /* 0x0001e4000c101504 */
.L_x_2017:
[----:B------:R-:W-:Y:S05]  /*03b0*/  BSYNC B0 ;  /* 0x0000000000007941 */ /* 0x000fea0003800000 */
.L_x_2016:
[----:B------:R-:W-:-:S13]  /*03c0*/  ISETP.GE.AND P0, PT, R19, R2, PT ;  /* 0x000000021300720c */ /* 0x000fda0003f06270 */
[----:B------:R-:W-:Y:S05]  /*03d0*/  @P0 EXIT ;  /* 0x000000000000094d */ /* 0x000fea0003800000 */
[----:B0-----:R-:W0:Y:S01]  /*03e0*/  LDC.64 R2, c[0x0][0x218] ;  /* 0x00008600ff027b82 */ /* 0x001e220000000a00 */
[----:B------:R-:W-:-:S05]  /*03f0*/  LEA R19, R0, R19, 0x9 ;  /* 0x0000001300137211 */ /* 0x000fca00078e48ff */
[----:B0-----:R-:W-:-:S05]  /*0400*/  IMAD.WIDE.U32 R2, R19, 0x2, R2 ;  /* 0x0000000213027825 */ /* 0x001fca00078e0002 */
[----:B------:R-:W-:Y:S01]  /*0410*/  STG.E.U16 desc[UR4][R2.64], R11 ;  /* 0x0000000b02007986 */ /* 0x000fe2000c101504 */
[----:B------:R-:W-:Y:S05]  /*0420*/  EXIT ;  /* 0x000000000000794d */ /* 0x000fea0003800000 */
.L_x_2018:
        /* <DEDUP_REMOVED lines=13> */
.L_x_26137:


//--------------------- .text._ZN2at6native29vectorized_elementwise_kernelILi2ENS0_13AUnaryFunctorIsssNS0_17BitwiseXorFunctorIsEEEESt5arrayIPcLm2EEEEviT0_T1_ --------------------------
	.section	.text._ZN2at6native29vectorized_elementwise_kernelILi2ENS0_13AUnaryFunctorIsssNS0_17BitwiseXorFunctorIsEEEESt5arrayIPcLm2EEEEviT0_T1_,"ax",@progbits
	.align	128
        .global         _ZN2at6native29vectorized_elementwise_kernelILi2ENS0_13AUnaryFunctorIsssNS0_17BitwiseXorFunctorIsEEEESt5arrayIPcLm2EEEEviT0_T1_
        .type           _ZN2at6native29vectorized_elementwise_kernelILi2ENS0_13AUnaryFunctorIsssNS0_17BitwiseXorFunctorIsEEEESt5arrayIPcLm2EEEEviT0_T1_,@function
        .size           _ZN2at6native29vectorized_elementwise_kernelILi2ENS0_13AUnaryFunctorIsssNS0_17BitwiseXorFunctorIsEEEESt5arrayIPcLm2EEEEviT0_T1_,(.L_x_26138 - _ZN2at6native29vectorized_elementwise_kernelILi2ENS0_13AUnaryFunctorIsssNS0_17BitwiseXorFunctorIsEEEESt5arrayIPcLm2EEEEviT0_T1_)
        .other          _ZN2at6native29vectorized_elementwise_kernelILi2ENS0_13AUnaryFunctorIsssNS0_17BitwiseXorFunctorIsEEEESt5arrayIPcLm2EEEEviT0_T1_,@"STO_CUDA_ENTRY STV_DEFAULT"
_ZN2at6native29vectorized_elementwise_kernelILi2ENS0_13AUnaryFunctorIsssNS0_17BitwiseXorFunctorIsEEEESt5arrayIPcLm2EEEEviT0_T1_:
.text._ZN2at6native29vectorized_elementwise_kernelILi2ENS0_13AUnaryFunctorIsssNS0_17BitwiseXorFunctorIsEEEESt5arrayIPcLm2EEEEviT0_T1_:
[----:B------:R-:W-:Y:S01]  /*0000*/  LDC R1, c[0x0][0x28] ;  /* 0x00000a00ff017b82 */ /* 0x000fe20000000800 */
[----:B------:R-:W0:Y:S01]  /*0010*/  S2R R0, SR_CTAID.X ;  /* 0x0000000000007919 */ /* 0x000e220000002500 */
[----:B------:R-:W-:Y:S01]  /*0020*/  ULDC UR4, c[0x0][0x210] ;  /* 0x0000840000047ab9 */ /* 0x000fe20000000800 */
[----:B------:R-:W-:Y:S01]  /*0030*/  ULDC.64 UR6, c[0x0][0x208] ;  /* 0x0000820000067ab9 */ /* 0x000fe20000000a00 */
[----:B0-----:R-:W-:-:S05]  /*0040*/  IMAD.SHL.U32 R0, R0, 0x400, RZ ;  /* 0x0000040000007824 */ /* 0x001fca00078e00ff */
[----:B------:R-:W-:Y:S01]  /*0050*/  IADD3 R16, -R0, UR4, RZ ;  /* 0x0000000400107c10 */ /* 0x000fe2000fffe1ff */
[----:B------:R-:W-:-:S03]  /*0060*/  ULDC.U16 UR4, c[0x0][0x216] ;  /* 0x0000858000047ab9 */ /* 0x000fc60000000400 */
[----:B------:R-:W-:-:S13]  /*0070*/  ISETP.GE.U32.AND P0, PT, R16, 0x400, PT ;  /* 0x000004001000780c */ /* 0x000fda0003f06070 */
[----:B------:R-:W-:Y:S05]  /*0080*/  @!P0 BRA `(.L_x_2019) ;  /* 0x0000000000808947 */ /* 0x000fea0003800000 */
[----:B------:R-:W0:Y:S01]  /*0090*/  S2R R15, SR_TID.X ;  /* 0x00000000000f7919 */ /* 0x000e220000002100 */
[----:B------:R-:W1:Y:S02]  /*00a0*/  LDC.64 R2, c[0x0][0x220] ;  /* 0x00008800ff027b82 */ /* 0x000e640000000a00 */
[----:B-1----:R-:W-:-:S04]  /*00b0*/  IMAD.WIDE R2, R0, 0x2, R2 ;  /* 0x0000000200027825 */ /* 0x002fc800078e0202 */
[----:B0-----:R-:W-:Y:S02]  /*00c0*/  IMAD.WIDE.U32 R4, R15, 0x4, R2 ;  /* 0x000000040f047825 */ /* 0x001fe400078e0002 */
[----:B------:R-:W0:Y:S03]  /*00d0*/  LDC.64 R2, c[0x0][0x218] ;  /* 0x00008600ff027b82 */ /* 0x000e260000000a00 */
[----:B------:R-:W2:Y:S04]  /*00e0*/  LDG.E R9, desc[UR6][R4.64] ;  /* 0x0000000604097981 */ /* 0x000ea8000c1e1900 */
[----:B------:R-:W3:Y:S04]  /*00f0*/  LDG.E R11, desc[UR6][R4.64+0x200] ;  /* 0x00020006040b7981 */ /* 0x000ee8000c1e1900 */
[----:B------:R-:W4:Y:S04]  /*0100*/  LDG.E R10, desc[UR6][R4.64+0x400] ;  /* 0x00040006040a7981 */ /* 0x000f28000c1e1900 */
[----:B------:R-:W5:Y:S01]  /*0110*/  LDG.E R13, desc[UR6][R4.64+0x600] ;  /* 0x00060006040d7981 */ /* 0x000f62000c1e1900 */
[----:B0-----:R-:W-:-:S04]  /*0120*/  IMAD.WIDE.U32 R2, R0, 0x2, R2 ;  /* 0x0000000200027825 */ /* 0x001fc800078e0002 */
[----:B------:R-:W-:Y:S01]  /*0130*/  IMAD.WIDE R2, R15, 0x4, R2 ;  /* 0x000000040f027825 */ /* 0x000fe200078e0202 */
[C---:B--2---:R-:W-:Y:S02]  /*0140*/  PRMT R0, R9.reuse, 0x7632, R0 ;  /* 0x0000763209007816 */ /* 0x044fe40000000000 */
[----:B------:R-:W-:Y:S02]  /*0150*/  LOP3.LUT R9, R9, UR4, RZ, 0x3c, !PT ;  /* 0x0000000409097c12 */ /* 0x000fe4000f8e3cff */
[C---:B---3--:R-:W-:Y:S02]  /*0160*/  PRMT R6, R11.reuse, 0x7632, R6 ;  /* 0x000076320b067816 */ /* 0x048fe40000000006 */
[----:B------:R-:W-:Y:S02]  /*0170*/  LOP3.LUT R11, R11, UR4, RZ, 0x3c, !PT ;  /* 0x000000040b0b7c12 */ /* 0x000fe4000f8e3cff */
[C---:B----4-:R-:W-:Y:S02]  /*0180*/  PRMT R7, R10.reuse, 0x7632, R7 ;  /* 0x000076320a077816 */ /* 0x050fe40000000007 */
[----:B------:R-:W-:-:S02]  /*0190*/  LOP3.LUT R10, R10, UR4, RZ, 0x3c, !PT ;  /* 0x000000040a0a7c12 */ /* 0x000fc4000f8e3cff */
[C---:B-----5:R-:W-:Y:S02]  /*01a0*/  PRMT R8, R13.reuse, 0x7632, R8 ;  /* 0x000076320d087816 */ /* 0x060fe40000000008 */
[----:B------:R-:W-:Y:S02]  /*01b0*/  LOP3.LUT R13, R13, UR4, RZ, 0x3c, !PT ;  /* 0x000000040d0d7c12 */ /* 0x000fe4000f8e3cff */
[----:B------:R-:W-:Y:S02]  /*01c0*/  LOP3.LUT R0, R0, UR4, RZ, 0x3c, !PT ;  /* 0x0000000400007c12 */ /* 0x000fe4000f8e3cff */
[----:B------:R-:W-:Y:S02]  /*01d0*/  LOP3.LUT R6, R6, UR4, RZ, 0x3c, !PT ;  /* 0x0000000406067c12 */ /* 0x000fe4000f8e3cff */
[----:B------:R-:W-:Y:S02]  /*01e0*/  LOP3.LUT R7, R7, UR4, RZ, 0x3c, !PT ;  /* 0x0000000407077c12 */ /* 0x000fe4000f8e3cff */
[----:B------:R-:W-:-:S02]  /*01f0*/  LOP3.LUT R8, R8, UR4, RZ, 0x3c, !PT ;  /* 0x0000000408087c12 */ /* 0x000fc4000f8e3cff */
[----:B------:R-:W-:Y:S02]  /*0200*/  PRMT R9, R9, 0x5410, R0 ;  /* 0x0000541009097816 */ /* 0x000fe40000000000 */
[----:B------:R-:W-:Y:S02]  /*0210*/  PRMT R11, R11, 0x5410, R6 ;  /* 0x000054100b0b7816 */ /* 0x000fe40000000006 */
[----:B------:R-:W-:Y:S01]  /*0220*/  PRMT R7, R10, 0x5410, R7 ;  /* 0x000054100a077816 */ /* 0x000fe20000000007 */
[----:B------:R-:W-:Y:S01]  /*0230*/  STG.E desc[UR6][R2.64], R9 ;  /* 0x0000000902007986 */ /* 0x000fe2000c101906 */
[----:B------:R-:W-:-:S03]  /*0240*/  PRMT R13, R13, 0x5410, R8 ;  /* 0x000054100d0d7816 */ /* 0x000fc60000000008 */
[----:B------:R-:W-:Y:S04]  /*0250*/  STG.E desc[UR6][R2.64+0x200], R11 ;  /* 0x0002000b02007986 */ /* 0x000fe8000c101906 */
[----:B------:R-:W-:Y:S04]  /*0260*/  STG.E desc[UR6][R2.64+0x400], R7 ;  /* 0x0004000702007986 */ /* 0x000fe8000c101906 */
[----:B------:R-:W-:Y:S01]  /*0270*/  STG.E desc[UR6][R2.64+0x600], R13 ;  /* 0x0006000d02007986 */ /* 0x000fe2000c101906 */
[----:B------:R-:W-:Y:S05]  /*0280*/  EXIT ;  /* 0x000000000000794d */ /* 0x000fea0003800000 */
.L_x_2019:
[----:B------:R-:W0:Y:S01]  /*0290*/  S2R R19, SR_TID.X ;  /* 0x0000000000137919 */ /* 0x000e220000002100 */
[----:B------:R-:W-:Y:S02]  /*02a0*/  PRMT R17, RZ, 0x7610, R17 ;  /* 0x00007610ff117816 */ /* 0x000fe40000000011 */
[C---:B0-----:R-:W-:Y:S01]  /*02b0*/  ISETP.GE.AND P0, PT, R19.reuse, R16, PT ;  /* 0x000000101300720c */ /* 0x041fe20003f06270 */
[----:B------:R-:W-:Y:S02]  /*02c0*/  VIADD R20, R19, 0x80 ;  /* 0x0000008013147836 */ /* 0x000fe40000000000 */
[----:B------:R-:W-:-:S10]  /*02d0*/  IMAD.MOV.U32 R29, RZ, RZ, R19 ;  /* 0x000000ffff1d7224 */ /* 0x000fd400078e0013 */
[----:B------:R-:W-:Y:S01]  /*02e0*/  @!P0 IMAD.MOV.U32 R29, RZ, RZ, R20 ;  /* 0x000000ffff1d8224 */ /* 0x000fe200078e0014 */
[----:B------:R-:W0:Y:S04]  /*02f0*/  @!P0 LDC.64 R14, c[0x0][0x220] ;  /* 0x00008800ff0e8b82 */ /* 0x000e280000000a00 */
[----:B------:R-:W-:-:S13]  /*0300*/  ISETP.GE.AND P6, PT, R29, R16, PT ;  /* 0x000000101d00720c */ /* 0x000fda0003fc6270 */
[----:B------:R-:W-:Y:S01]  /*0310*/  @!P6 IMAD.IADD R5, R0, 0x1, R29 ;  /* 0x000000010005e824 */ /* 0x000fe200078e021d */
[----:B------:R-:W1:Y:S01]  /*0320*/  @!P6 LDC.64 R2, c[0x0][0x220] ;  /* 0x00008800ff02eb82 */ /* 0x000e620000000a00 */
[----:B------:R-:W-:-:S05]  /*0330*/  @!P6 VIADD R29, R29, 0x80 ;  /* 0x000000801d1de836 */ /* 0x000fca0000000000 */
[----:B------:R-:W-:-:S13]  /*0340*/  ISETP.GE.AND P5, PT, R29, R16, PT ;  /* 0x000000101d00720c */ /* 0x000fda0003fa6270 */
[----:B------:R-:W-:Y:S01]  /*0350*/  @!P5 IMAD.IADD R22, R0, 0x1, R29 ;  /* 0x000000010016d824 */ /* 0x000fe200078e021d */
[----:B------:R-:W2:Y:S01]  /*0360*/  @!P5 LDC.64 R12, c[0x0][0x220] ;  /* 0x00008800ff0cdb82 */ /* 0x000ea20000000a00 */
[----:B------:R-:W-:Y:S02]  /*0370*/  @!P5 VIADD R29, R29, 0x80 ;  /* 0x000000801d1dd836 */ /* 0x000fe40000000000 */
[----:B-1----:R-:W-:-:S03]  /*0380*/  @!P6 IMAD.WIDE.U32 R2, R5, 0x2, R2 ;  /* 0x000000020502e825 */ /* 0x002fc600078e0002 */
[C---:B------:R-:W-:Y:S02]  /*0390*/  ISETP.GE.AND P4, PT, R29.reuse, R16, PT ;  /* 0x000000101d00720c */ /* 0x040fe40003f86270 */
[----:B------:R1:W3:Y:S11]  /*03a0*/  @!P6 LDG.E.U16 R17, desc[UR6][R2.64] ;  /* 0x000000060211e981 */ /* 0x0002f6000c1e1500 */
[----:B------:R-:W-:Y:S01]  /*03b0*/  @!P4 IMAD.IADD R27, R0, 0x1, R29 ;  /* 0x00000001001bc824 */ /* 0x000fe200078e021d */
[----:B-1----:R-:W1:Y:S01]  /*03c0*/  @!P4 LDC.64 R2, c[0x0][0x220] ;  /* 0x00008800ff02cb82 */ /* 0x002e620000000a00 */
[----:B------:R-:W-:-:S05]  /*03d0*/  @!P4 VIADD R29, R29, 0x80 ;  /* 0x000000801d1dc836 */ /* 0x000fca0000000000 */
[----:B------:R-:W-:-:S13]  /*03e0*/  ISETP.GE.AND P3, PT, R29, R16, PT ;  /* 0x000000101d00720c */ /* 0x000fda0003f66270 */
[C---:B------:R-:W-:Y:S01]  /*03f0*/  @!P3 IMAD.IADD R25, R0.reuse, 0x1, R29 ;  /* 0x000000010019b824 */ /* 0x040fe200078e021d */
[----:B------:R-:W-:Y:S01]  /*0400*/  @!P3 IADD3 R29, R29, 0x80, RZ ;  /* 0x000000801d1db810 */ /* 0x000fe20007ffe0ff */
[----:B------:R-:W-:Y:S01]  /*0410*/  @!P0 IMAD.IADD R18, R0, 0x1, R19 ;  /* 0x0000000100128824 */ /* 0x000fe200078e0213 */
[----:B------:R-:W4:Y:S02]  /*0420*/  @!P3 LDC.64 R4, c[0x0][0x220] ;  /* 0x00008800ff04bb82 */ /* 0x000f240000000a00 */
[----:B------:R-:W-:-:S13]  /*0430*/  ISETP.GE.AND P2, PT, R29, R16, PT ;  /* 0x000000101d00720c */ /* 0x000fda0003f46270 */
[----:B------:R-:W-:Y:S01]  /*0440*/  @!P2 IMAD.IADD R23, R0, 0x1, R29 ;  /* 0x000000010017a824 */ /* 0x000fe200078e021d */
[----:B------:R-:W5:Y:S01]  /*0450*/  @!P2 LDC.64 R6, c[0x0][0x220] ;  /* 0x00008800ff06ab82 */ /* 0x000f620000000a00 */
[----:B------:R-:W-:-:S05]  /*0460*/  @!P2 VIADD R29, R29, 0x80 ;  /* 0x000000801d1da836 */ /* 0x000fca0000000000 */
[----:B------:R-:W-:-:S13]  /*0470*/  ISETP.GE.AND P1, PT, R29, R16, PT ;  /* 0x000000101d00720c */ /* 0x000fda0003f26270 */
[----:B------:R-:W-:Y:S01]  /*0480*/  @!P1 IMAD.IADD R21, R0, 0x1, R29 ;  /* 0x0000000100159824 */ /* 0x000fe200078e021d */
[----:B------:R-:W1:Y:S01]  /*0490*/  @!P1 LDC.64 R8, c[0x0][0x220] ;  /* 0x00008800ff089b82 */ /* 0x000e620000000a00 */
[----:B------:R-:W-:-:S05]  /*04a0*/  @!P1 VIADD R29, R29, 0x80 ;  /* 0x000000801d1d9836 */ /* 0x000fca0000000000 */
[----:B------:R-:W-:Y:S01]  /*04b0*/  ISETP.GE.AND P6, PT, R29, R16, PT ;  /* 0x000000101d00720c */ /* 0x000fe20003fc6270 */
[----:B0-----:R-:W-:Y:S01]  /*04c0*/  @!P0 IMAD.WIDE.U32 R14, R18, 0x2, R14 ;  /* 0x00000002120e8825 */ /* 0x001fe200078e000e */
[----:B------:R-:W-:-:S06]  /*04d0*/  PRMT R18, RZ, 0x7610, R18 ;  /* 0x00007610ff127816 */ /* 0x000fcc0000000012 */
[----:B------:R0:W3:Y:S05]  /*04e0*/  @!P0 LDG.E.U16 R18, desc[UR6][R14.64] ;  /* 0x000000060e128981 */ /* 0x0000ea000c1e1500 */
[----:B------:R-:W4:Y:S01]  /*04f0*/  @!P6 LDC.64 R10, c[0x0][0x220] ;  /* 0x00008800ff0aeb82 */ /* 0x000f220000000a00 */
[----:B--2---:R-:W-:Y:S01]  /*0500*/  @!P5 IMAD.WIDE.U32 R12, R22, 0x2, R12 ;  /* 0x00000002160cd825 */ /* 0x004fe200078e000c */
[----:B------:R-:W-:-:S03]  /*0510*/  PRMT R22, RZ, 0x7610, R22 ;  /* 0x00007610ff167816 */ /* 0x000fc60000000016 */
[----:B------:R-:W-:Y:S01]  /*0520*/  @!P6 IMAD.IADD R29, R0, 0x1, R29 ;  /* 0x00000001001de824 */ /* 0x000fe200078e021d */
[----:B0-----:R-:W-:Y:S01]  /*0530*/  PRMT R15, RZ, 0x7610, R15 ;  /* 0x00007610ff0f7816 */ /* 0x001fe2000000000f */
[----:B-----5:R-:W-:Y:S01]  /*0540*/  @!P2 IMAD.WIDE.U32 R6, R23, 0x2, R6 ;  /* 0x000000021706a825 */ /* 0x020fe200078e0006 */
[----:B------:R0:W2:Y:S01]  /*0550*/  @!P5 LDG.E.U16 R22, desc[UR6][R12.64] ;  /* 0x000000060c16d981 */ /* 0x0000a2000c1e1500 */
[----:B------:R-:W-:Y:S02]  /*0560*/  PRMT R23, RZ, 0x7610, R23 ;  /* 0x00007610ff177816 */ /* 0x000fe40000000017 */
[----:B-1----:R-:W-:Y:S01]  /*0570*/  @!P1 IMAD.WIDE.U32 R8, R21, 0x2, R8 ;  /* 0x0000000215089825 */ /* 0x002fe200078e0008 */
[----:B------:R-:W-:Y:S01]  /*0580*/  PRMT R21, RZ, 0x7610, R21 ;  /* 0x00007610ff157816 */ /* 0x000fe20000000015 */
[----:B------:R-:W5:Y:S01]  /*0590*/  @!P2 LDG.E.U16 R15, desc[UR6][R6.64] ;  /* 0x00000006060fa981 */ /* 0x000f62000c1e1500 */
[----:B------:R-:W-:Y:S01]  /*05a0*/  PRMT R14, RZ, 0x7610, R14 ;  /* 0x00007610ff0e7816 */ /* 0x000fe2000000000e */
[----:B------:R-:W-:Y:S01]  /*05b0*/  @!P4 IMAD.WIDE.U32 R2, R27, 0x2, R2 ;  /* 0x000000021b02c825 */ /* 0x000fe200078e0002 */
[----:B0-----:R-:W-:-:S03]  /*05c0*/  PRMT R12, RZ, 0x7610, R12 ;  /* 0x00007610ff0c7816 */ /* 0x001fc6000000000c */
[----:B----4-:R-:W-:Y:S01]  /*05d0*/  @!P3 IMAD.WIDE.U32 R4, R25, 0x2, R4 ;  /* 0x000000021904b825 */ /* 0x010fe200078e0004 */
[----:B------:R-:W4:Y:S01]  /*05e0*/  @!P4 LDG.E.U16 R21, desc[UR6][R2.64] ;  /* 0x000000060215c981 */ /* 0x000f22000c1e1500 */
[----:B------:R-:W0:Y:S02]  /*05f0*/  @!P0 LDC.64 R24, c[0x0][0x218] ;  /* 0x00008600ff188b82 */ /* 0x000e240000000a00 */
[----:B------:R-:W-:Y:S01]  /*0600*/  @!P6 IMAD.WIDE.U32 R10, R29, 0x2, R10 ;  /* 0x000000021d0ae825 */ /* 0x000fe200078e000a */
[----:B------:R-:W4:Y:S04]  /*0610*/  @!P3 LDG.E.U16 R23, desc[UR6][R4.64] ;  /* 0x000000060417b981 */ /* 0x000f28000c1e1500 */
[----:B------:R2:W4:Y:S04]  /*0620*/  @!P1 LDG.E.U16 R14, desc[UR6][R8.64] ;  /* 0x00000006080e9981 */ /* 0x000528000c1e1500 */
[----:B------:R-:W4:Y:S01]  /*0630*/  @!P6 LDG.E.U16 R12, desc[UR6][R10.64] ;  /* 0x000000060a0ce981 */ /* 0x000f22000c1e1500 */
[----:B------:R-:W-:Y:S01]  /*0640*/  @!P0 IMAD.IADD R13, R0, 0x1, R19 ;  /* 0x00000001000d8824 */ /* 0x000fe200078e0213 */
[----:B------:R-:W-:-:S03]  /*0650*/  @!P0 MOV R19, R20 ;  /* 0x0000001400138202 */ /* 0x000fc60000000f00 */
[----:B0-----:R-:W-:Y:S01]  /*0660*/  @!P0 IMAD.WIDE.U32 R24, R13, 0x2, R24 ;  /* 0x000000020d188825 */ /* 0x001fe200078e0018 */
[----:B------:R-:W-:Y:S04]  /*0670*/  BSSY B0, `(.L_x_2020) ;  /* 0x0000036000007945 */ /* 0x000fe80003800000 */
[----:B------:R-:W-:Y:S01]  /*0680*/  BSSY B1, `(.L_x_2021) ;  /* 0x000002e000017945 */ /* 0x000fe20003800000 */
[----:B---3--:R-:W-:Y:S02]  /*0690*/  LOP3.LUT R17, R17, UR4, RZ, 0x3c, !PT ;  /* 0x0000000411117c12 */ /* 0x008fe4000f8e3cff */
[----:B------:R-:W-:-:S05]  /*06a0*/  LOP3.LUT R13, R18, UR4, RZ, 0x3c, !PT ;  /* 0x00000004120d7c12 */ /* 0x000fca000f8e3cff */
[----:B------:R0:W-:Y:S01]  /*06b0*/  @!P0 STG.E.U16 desc[UR6][R24.64], R13 ;  /* 0x0000000d18008986 */ /* 0x0001e2000c101506 */
[----:B------:R-:W-:Y:S02]  /*06c0*/  ISETP.GE.AND P0, PT, R19, R16, PT ;  /* 0x000000101300720c */ /* 0x000fe40003f06270 */
[----:B--2---:R-:W-:Y:S02]  /*06d0*/  LOP3.LUT R9, R22, UR4, RZ, 0x3c, !PT ;  /* 0x0000000416097c12 */ /* 0x004fe4000f8e3cff */
[----:B-----5:R-:W-:Y:S02]  /*06e0*/  LOP3.LUT R3, R15, UR4, RZ, 0x3c, !PT ;  /* 0x000000040f037c12 */ /* 0x020fe4000f8e3cff */
[----:B----4-:R-:W-:Y:S02]  /*06f0*/  LOP3.LUT R21, R21, UR4, RZ, 0x3c, !PT ;  /* 0x0000000415157c12 */ /* 0x010fe4000f8e3cff */
[----:B------:R-:W-:Y:S02]  /*0700*/  LOP3.LUT R23, R23, UR4, RZ, 0x3c, !PT ;  /* 0x0000000417177c12 */ /* 0x000fe4000f8e3cff */
[----:B------:R-:W-:-:S02]  /*0710*/  LOP3.LUT R2, R14, UR4, RZ, 0x3c, !PT ;  /* 0x000000040e027c12 */ /* 0x000fc4000f8e3cff */
[----:B------:R-:W-:Y:S01]  /*0720*/  LOP3.LUT R12, R12, UR4, RZ, 0x3c, !PT ;  /* 0x000000040c0c7c12 */ /* 0x000fe2000f8e3cff */
[----:B0-----:R-:W-:Y:S06]  /*0730*/  @P0 BRA `(.L_x_2022) ;  /* 0x0000000000300947 */ /* 0x001fec0003800000 */
[----:B------:R-:W0:Y:S01]  /*0740*/  LDC.64 R4, c[0x0][0x218] ;  /* 0x00008600ff047b82 */ /* 0x000e220000000a00 */
[----:B------:R-:W-:Y:S02]  /*0750*/  IMAD.IADD R7, R0, 0x1, R19 ;  /* 0x0000000100077824 */ /* 0x000fe400078e0213 */
[----:B------:R-:W-:-:S05]  /*0760*/  VIADD R19, R19, 0x80 ;  /* 0x0000008013137836 */ /* 0x000fca0000000000 */
[----:B------:R-:W-:Y:S01]  /*0770*/  ISETP.GE.AND P0, PT, R19, R16, PT ;  /* 0x000000101300720c */ /* 0x000fe20003f06270 */
[----:B0-----:R-:W-:-:S05]  /*0780*/  IMAD.WIDE.U32 R4, R7, 0x2, R4 ;  /* 0x0000000207047825 */ /* 0x001fca00078e0004 */
[----:B------:R0:W-:Y:S07]  /*0790*/  STG.E.U16 desc[UR6][R4.64], R17 ;  /* 0x0000001104007986 */ /* 0x0001ee000c101506 */
[----:B------:R-:W-:Y:S05]  /*07a0*/  @P0 BRA `(.L_x_2023) ;  /* 0x0000000000300947 */ /* 0x000fea0003800000 */
[----:B0-----:R-:W0:Y:S01]  /*07b0*/  LDC.64 R4, c[0x0][0x218] ;  /* 0x00008600ff047b82 */ /* 0x001e220000000a00 */
[----:B------:R-:W-:Y:S02]  /*07c0*/  IMAD.IADD R7, R0, 0x1, R19 ;  /* 0x0000000100077824 */ /* 0x000fe400078e0213 */
[----:B------:R-:W-:Y:S02]  /*07d0*/  VIADD R19, R19, 0x80 ;  /* 0x0000008013137836 */ /* 0x000fe40000000000 */
[----:B0-----:R-:W-:-:S05]  /*07e0*/  IMAD.WIDE.U32 R4, R7, 0x2, R4 ;  /* 0x0000000207047825 */ /* 0x001fca00078e0004 */
[----:B------:R0:W-:Y:S02]  /*07f0*/  STG.E.U16 desc[UR6][R4.64], R9 ;  /* 0x0000000904007986 */ /* 0x0001e4000c101506 */
.L_x_2022:
[----:B------:R-:W-:-:S13]  /*0800*/  ISETP.GE.AND P0, PT, R19, R16, PT ;  /* 0x000000101300720c */ /* 0x000fda0003f06270 */
[----:B------:R-:W-:Y:S05]  /*0810*/  @P0 BRA `(.L_x_2024) ;  /* 0x0000000000300947 */ /* 0x000fea0003800000 */
[----:B0-----:R-:W0:Y:S01]  /*0820*/  LDC.64 R4, c[0x0][0x218] ;  /* 0x00008600ff047b82 */ /* 0x001e220000000a00 */
[----:B------:R-:W-:Y:S02]  /*0830*/  IMAD.IADD R7, R0, 0x1, R19 ;  /* 0x0000000100077824 */ /* 0x000fe400078e0213 */
[----:B------:R-:W-:Y:S02]  /*0840*/  VIADD R19, R19, 0x80 ;  /* 0x0000008013137836 */ /* 0x000fe40000000000 */
[----:B0-----:R-:W-:-:S05]  /*0850*/  IMAD.WIDE.U32 R4, R7, 0x2, R4 ;  /* 0x0000000207047825 */ /* 0x001fca00078e0004 */
[----:B------:R1:W-:Y:S02]  /*0860*/  STG.E.U16 desc[UR6][R4.64], R21 ;  /* 0x0000001504007986 */ /* 0x0003e4000c101506 */
.L_x_2023:
[----:B------:R-:W-:-:S13]  /*0870*/  ISETP.GE.AND P0, PT, R19, R16, PT ;  /* 0x000000101300720c */ /* 0x000fda0003f06270 */
[----:B------:R-:W-:Y:S05]  /*0880*/  @P0 BRA `(.L_x_2025) ;  /* 0x0000000000340947 */ /* 0x000fea0003800000 */
[----:B01----:R-:W0:Y:S01]  /*0890*/  LDC.64 R4, c[0x0][0x218] ;  /* 0x00008600ff047b82 */ /* 0x003e220000000a00 */
[----:B------:R-:W-:Y:S01]  /*08a0*/  IMAD.IADD R7, R0, 0x1, R19 ;  /* 0x0000000100077824 */ /* 0x000fe200078e0213 */
[----:B------:R-:W-:-:S03]  /*08b0*/  IADD3 R19, R19, 0x80, RZ ;  /* 0x0000008013137810 */ /* 0x000fc60007ffe0ff */
[----:B0-----:R-:W-:-:S05]  /*08c0*/  IMAD.WIDE.U32 R4, R7, 0x2, R4 ;  /* 0x0000000207047825 */ /* 0x001fca00078e0004 */
[----:B------:R1:W-:Y:S02]  /*08d0*/  STG.E.U16 desc[UR6][R4.64], R23 ;  /* 0x0000001704007986 */ /* 0x0003e4000c101506 */
.L_x_2024:
[----:B------:R-:W-:-:S13]  /*08e0*/  ISETP.GE.AND P0, PT, R19, R16, PT ;  /* 0x000000101300720c */ /* 0x000fda0003f06270 */
[----:B------:R-:W-:Y:S05]  /*08f0*/  @P0 BREAK B1 ;  /* 0x0000000000010942 */ /* 0x000fea0003800000 */
[----:B------:R-:W-:Y:S05]  /*0900*/  @P0 BRA `(.L_x_2026) ;  /* 0x0000000000300947 */ /* 0x000fea0003800000 */
[----:B01----:R-:W0:Y:S01]  /*0910*/  LDC.64 R4, c[0x0][0x218] ;  /* 0x00008600ff047b82 */ /* 0x003e220000000a00 */
[----:B------:R-:W-:Y:S02]  /*0920*/  IMAD.IADD R7, R0, 0x1, R19 ;  /* 0x0000000100077824 */ /* 0x000fe400078e0213 */
[----:B------:R-:W-:Y:S02]  /*0930*/  VIADD R19, R19, 0x80 ;  /* 0x0000008013137836 */ /* 0x000fe40000000000 */
[----:B0-----:R-:W-:-:S05]  /*0940*/  IMAD.WIDE.U32 R4, R7, 0x2, R4 ;  /* 0x0000000207047825 */ /* 0x001fca00078e0004 */
[----:B------:R2:W-:Y:S02]  /*0950*/  STG.E.U16 desc[UR6][R4.64], R3 ;  /* 0x0000000304007986 */ /* 0x0005e4000c101506 */
.L_x_2025:
[----:B------:R-:W-:Y:S05]  /*0960*/  BSYNC B1 ;  /* 0x0000000000017941 */ /* 0x000fea0003800000 */
.L_x_2021:
[----:B------:R-:W-:-:S13]  /*0970*/  ISETP.GE.AND P0, PT, R19, R16, PT ;  /* 0x000000101300720c */ /* 0x000fda0003f06270 */
[----:B012---:R-:W0:Y:S01]  /*0980*/  @!P0 LDC.64 R4, c[0x0][0x218] ;  /* 0x00008600ff048b82 */ /* 0x007e220000000a00 */
[----:B------:R-:W-:Y:S02]  /*0990*/  @!P0 IMAD.IADD R3, R0, 0x1, R19 ;  /* 0x0000000100038824 */ /* 0x000fe400078e0213 */
[----:B------:R-:W-:Y:S02]  /*09a0*/  @!P0 VIADD R19, R19, 0x80 ;  /* 0x0000008013138836 */ /* 0x000fe40000000000 */
[----:B0-----:R-:W-:-:S05]  /*09b0*/  @!P0 IMAD.WIDE.U32 R4, R3, 0x2, R4 ;  /* 0x0000000203048825 */ /* 0x001fca00078e0004 */
[----:B------:R2:W-:Y:S02]  /*09c0*/  @!P0 STG.E.U16 desc[UR6][R4.64], R2 ;  /* 0x0000000204008986 */ /* 0x0005e4000c101506 */
.L_x_2026:
[----:B------:R-:W-:Y:S05]  /*09d0*/  BSYNC B0 ;  /* 0x0000000000007941 */ /* 0x000fea0003800000 */
.L_x_2020:
[----:B------:R-:W-:Y:S05]  /*09e0*/  WARPSYNC.ALL ;  /* 0x0000000000007948 */ /* 0x000fea0003800000 */
[----:B------:R-:W-:-:S13]  /*09f0*/  ISETP.GE.AND P0, PT, R19, R16, PT ;  /* 0x000000101300720c */ /* 0x000fda0003f06270 */
[----:B------:R-:W-:Y:S05]  /*0a00*/  @P0 EXIT ;  /* 0x000000000000094d */ /* 0x000fea0003800000 */
[----:B--2---:R-:W2:Y:S01]  /*0a10*/  LDC.64 R2, c[0x0][0x218] ;  /* 0x00008600ff027b82 */ /* 0x004ea20000000a00 */
[----:B------:R-:W-:-:S04]  /*0a20*/  IMAD.IADD R19, R0, 0x1, R19 ;  /* 0x0000000100137824 */ /* 0x000fc800078e0213 */
[----:B--2---:R-:W-:-:S05]  /*0a30*/  IMAD.WIDE.U32 R2, R19, 0x2, R2 ;  /* 0x0000000213027825 */ /* 0x004fca00078e0002 */
[----:B------:R-:W-:Y:S01]  /*0a40*/  STG.E.U16 desc[UR6][R2.64], R12 ;  /* 0x0000000c02007986 */ /* 0x000fe2000c101506 */
[----:B------:R-:W-:Y:S05]  /*0a50*/  EXIT ;  /* 0x000000000000794d */ /* 0x000fea0003800000 */
.L_x_2027:
        /* <DEDUP_REMOVED lines=10> */
.L_x_26138:


//--------------------- .text._ZN2at6native29vectorized_elementwise_kernelILi4ENS0_13AUnaryFunctorIsssNS0_17BitwiseXorFunctorIsEEEESt5arrayIPcLm2EEEEviT0_T1_ --------------------------
	.section	.text._ZN2at6native29vectorized_elementwise_kernelILi4ENS0_13AUnaryFunctorIsssNS0_17BitwiseXorFunctorIsEEEESt5arrayIPcLm2EEEEviT0_T1_,"ax",@progbits
	.align	128
        .global         _ZN2at6native29vectorized_elementwise_kernelILi4ENS0_13AUnaryFunctorIsssNS0_17BitwiseXorFunctorIsEEEESt5arrayIPcLm2EEEEviT0_T1_
        .type           _ZN2at6native29vectorized_elementwise_kernelILi4ENS0_13AUnaryFunctorIsssNS0_17BitwiseXorFunctorIsEEEESt5arrayIPcLm2EEEEviT0_T1_,@function
        .size           _ZN2at6native29vectorized_elementwise_kernelILi4ENS0_13AUnaryFunctorIsssNS0_17BitwiseXorFunctorIsEEEESt5arrayIPcLm2EEEEviT0_T1_,(.L_x_26139 - _ZN2at6native29vectorized_elementwise_kernelILi4ENS0_13AUnaryFunctorIsssNS0_17BitwiseXorFunctorIsEEEESt5arrayIPcLm2EEEEviT0_T1_)
        .other          _ZN2at6native29vectorized_elementwise_kernelILi4ENS0_13AUnaryFunctorIsssNS0_17BitwiseXorFunctorIsEEEESt5arrayIPcLm2EEEEviT0_T1_,@"STO_CUDA_ENTRY STV_DEFAULT"
_ZN2at6native29vectorized_elementwise_kernelILi4ENS0_13AUnaryFunctorIsssNS0_17BitwiseXorFunctorIsEEEESt5arrayIPcLm2EEEEviT0_T1_:
.text._ZN2at6native29vectorized_elementwise_kernelILi4ENS0_13AUnaryFunctorIsssNS0_17BitwiseXorFunctorIsEEEESt5arrayIPcLm2EEEEviT0_T1_:
        /* <DEDUP_REMOVED lines=14> */
[----:B------:R-:W2:Y:S04]  /*00e0*/  LDG.E.64 R8, desc[UR6][R4.64] ;  /* 0x0000000604087981 */ /* 0x000ea8000c1e1b00 */
[----:B------:R-:W3:Y:S01]  /*00f0*/  LDG.E.64 R12, desc[UR6][R4.64+0x400] ;  /* 0x00040006040c7981 */ /* 0x000ee2000c1e1b00 */
[----:B0-----:R-:W-:-:S04]  /*0100*/  IMAD.WIDE.U32 R2, R0, 0x2, R2 ;  /* 0x0000000200027825 */ /* 0x001fc800078e0002 */
[----:B------:R-:W-:Y:S01]  /*0110*/  IMAD.WIDE R2, R15, 0x8, R2 ;  /* 0x000000080f027825 */ /* 0x000fe200078e0202 */
[C---:B--2---:R-:W-:Y:S02]  /*0120*/  PRMT R0, R8.reuse, 0x7632, R0 ;  /* 0x0000763208007816 */ /* 0x044fe40000000000 */
[----:B------:R-:W-:Y:S02]  /*0130*/  LOP3.LUT R11, R8, UR4, RZ, 0x3c, !PT ;  /* 0x00000004080b7c12 */ /* 0x000fe4000f8e3cff */
[----:B------:R-:W-:Y:S02]  /*0140*/  PRMT R6, R9, 0x7632, R6 ;  /* 0x0000763209067816 */ /* 0x000fe40000000006 */
[----:B---3--:R-:W-:Y:S02]  /*0150*/  PRMT R8, R13, 0x7632, R8 ;  /* 0x000076320d087816 */ /* 0x008fe40000000008 */
[----:B------:R-:W-:Y:S02]  /*0160*/  PRMT R7, R12, 0x7632, R7 ;  /* 0x000076320c077816 */ /* 0x000fe40000000007 */
[----:B------:R-:W-:-:S02]  /*0170*/  LOP3.LUT R0, R0, UR4, RZ, 0x3c, !PT ;  /* 0x0000000400007c12 */ /* 0x000fc4000f8e3cff */
[----:B------:R-:W-:Y:S02]  /*0180*/  LOP3.LUT R9, R9, UR4, RZ, 0x3c, !PT ;  /* 0x0000000409097c12 */ /* 0x000fe4000f8e3cff */
[----:B------:R-:W-:Y:S02]  /*0190*/  LOP3.LUT R13, R13, UR4, RZ, 0x3c, !PT ;  /* 0x000000040d0d7c12 */ /* 0x000fe4000f8e3cff */
[----:B------:R-:W-:Y:S02]  /*01a0*/  LOP3.LUT R10, R12, UR4, RZ, 0x3c, !PT ;  /* 0x000000040c0a7c12 */ /* 0x000fe4000f8e3cff */
[----:B------:R-:W-:Y:S02]  /*01b0*/  LOP3.LUT R6, R6, UR4, RZ, 0x3c, !PT ;  /* 0x0000000406067c12 */ /* 0x000fe4000f8e3cff */
[----:B------:R-:W-:Y:S02]  /*01c0*/  LOP3.LUT R8, R8, UR4, RZ, 0x3c, !PT ;  /* 0x0000000408087c12 */ /* 0x000fe4000f8e3cff */
[----:B------:R-:W-:-:S02]  /*01d0*/  LOP3.LUT R7, R7, UR4, RZ, 0x3c, !PT ;  /* 0x0000000407077c12 */ /* 0x000fc4000f8e3cff */
[----:B------:R-:W-:Y:S02]  /*01e0*/  PRMT R4, R11, 0x5410, R0 ;  /* 0x000054100b047816 */ /* 0x000fe40000000000 */
[----:B------:R-:W-:Y:S02]  /*01f0*/  PRMT R5, R9, 0x5410, R6 ;  /* 0x0000541009057816 */ /* 0x000fe40000000006 */
[----:B------:R-:W-:Y:S02]  /*0200*/  PRMT R11, R13, 0x5410, R8 ;  /* 0x000054100d0b7816 */ /* 0x000fe40000000008 */
[----:B------:R-:W-:Y:S01]  /*0210*/  PRMT R10, R10, 0x5410, R7 ;  /* 0x000054100a0a7816 */ /* 0x000fe20000000007 */
[----:B------:R-:W-:Y:S04]  /*0220*/  STG.E.64 desc[UR6][R2.64], R4 ;  /* 0x0000000402007986 */ /* 0x000fe8000c101b06 */
[----:B------:R-:W-:Y:S01]  /*0230*/  STG.E.64 desc[UR6][R2.64+0x400], R10 ;  /* 0x0004000a02007986 */ /* 0x000fe2000c101b06 */
[----:B------:R-:W-:Y:S05]  /*0240*/  EXIT ;  /* 0x000000000000794d */ /* 0x000fea0003800000 */
.L_x_2028:
        /* <DEDUP_REMOVED lines=87> */
.L_x_2031:
[----:B------:R-:W-:-:S13]  /*07c0*/  ISETP.GE.AND P0, PT, R19, R16, PT ;  /* 0x000000101300720c */ /* 0x000fda0003f06270 */
[----:B------:R-:W-:Y:S05]  /*07d0*/  @P0 BRA `(.L_x_2033) ;  /* 0x0000000000300947 */ /* 0x000fea0003800000 */
[----:B0-----:R-:W0:Y:S01]  /*07e0*/  LDC.64 R4, c[0x0][0x218] ;  /* 0x00008600ff047b82 */ /* 0x001e220000000a00 */
[----:B------:R-:W-:Y:S02]  /*07f0*/  IMAD.IADD R7, R0, 0x1, R19 ;  /* 0x0000000100077824 */ /* 0x000fe400078e0213 */
[----:B------:R-:W-:Y:S02]  /*0800*/  VIADD R19, R19, 0x80 ;  /* 0x0000008013137836 */ /* 0x000fe40000000000 */
[----:B0-----:R-:W-:-:S05]  /*0810*/  IMAD.WIDE.U32 R4, R7, 0x2, R4 ;  /* 0x0000000207047825 */ /* 0x001fca00078e0004 */
[----:B------:R1:W-:Y:S02]  /*0820*/  STG.E.U16 desc[UR6][R4.64], R21 ;  /* 0x0000001504007986 */ /* 0x0003e4000c101506 */
.L_x_2032:
[----:B------:R-:W-:-:S13]  /*0830*/  ISETP.GE.AND P0, PT, R19, R16, PT ;  /* 0x000000101300720c */ /* 0x000fda0003f06270 */
[----:B------:R-:W-:Y:S05]  /*0840*/  @P0 BRA `(.L_x_2034) ;  /* 0x0000000000340947 */ /* 0x000fea0003800000 */
[----:B01----:R-:W0:Y:S01]  /*0850*/  LDC.64 R4, c[0x0][0x218] ;  /* 0x00008600ff047b82 */ /* 0x003e220000000a00 */
[----:B------:R-:W-:Y:S01]  /*0860*/  IMAD.IADD R7, R0, 0x1, R19 ;  /* 0x0000000100077824 */ /* 0x000fe200078e0213 */
[----:B------:R-:W-:-:S03]  /*0870*/  IADD3 R19, R19, 0x80, RZ ;  /* 0x0000008013137810 */ /* 0x000fc60007ffe0ff */
[----:B0-----:R-:W-:-:S05]  /*0880*/  IMAD.WIDE.U32 R4, R7, 0x2, R4 ;  /* 0x0000000207047825 */ /* 0x001fca00078e0004 */
[----:B------:R1:W-:Y:S02]  /*0890*/  STG.E.U16 desc[UR6][R4.64], R23 ;  /* 0x0000001704007986 */ /* 0x0003e4000c101506 */
.L_x_2033:
        /* <DEDUP_REMOVED lines=8> */
.L_x_2034:
[----:B------:R-:W-:Y:S05]  /*0920*/  BSYNC B1 ;  /* 0x0000000000017941 */ /* 0x000fea0003800000 */
.L_x_2030:
[----:B------:R-:W-:-:S13]  /*0930*/  ISETP.GE.AND P0, PT, R19, R16, PT ;  /* 0x000000101300720c */ /* 0x000fda0003f06270 */
[----:B012---:R-:W0:Y:S01]  /*0940*/  @!P0 LDC.64 R4, c[0x0][0x218] ;  /* 0x00008600ff048b82 */ /* 0x007e220000000a00 */
[----:B------:R-:W-:Y:S02]  /*0950*/  @!P0 IMAD.IADD R3, R0, 0x1, R19 ;  /* 0x0000000100038824 */ /* 0x000fe400078e0213 */
[----:B------:R-:W-:Y:S02]  /*0960*/  @!P0 VIADD R19, R19, 0x80 ;  /* 0x0000008013138836 */ /* 0x000fe40000000000 */
[----:B0-----:R-:W-:-:S05]  /*0970*/  @!P0 IMAD.WIDE.U32 R4, R3, 0x2, R4 ;  /* 0x0000000203048825 */ /* 0x001fca00078e0004 */
[----:B------:R2:W-:Y:S02]  /*0980*/  @!P0 STG.E.U16 desc[UR6][R4.64], R2 ;  /* 0x0000000204008986 */ /* 0x0005e4000c101506 */
.L_x_2035:
[----:B------:R-:W-:Y:S05]  /*0990*/  BSYNC B0 ;  /* 0x0000000000007941 */ /* 0x000fea0003800000 */
.L_x_2029:
        /* <DEDUP_REMOVED lines=8> */
.L_x_2036:
        /* <DEDUP_REMOVED lines=14> */
.L_x_26139:


//--------------------- .text._ZN2at6native29vectorized_elementwise_kernelILi8ENS0_13AUnaryFunctorIsssNS0_17BitwiseXorFunctorIsEEEESt5arrayIPcLm2EEEEviT0_T1_ --------------------------
	.section	.text._ZN2at6native29vectorized_elementwise_kernelILi8ENS0_13AUnaryFunctorIsssNS0_17BitwiseXorFunctorIsEEEESt5arrayIPcLm2EEEEviT0_T1_,"ax",@progbits
	.align	128
        .global         _ZN2at6native29vectorized_elementwise_kernelILi8ENS0_13AUnaryFunctorIsssNS0_17BitwiseXorFunctorIsEEEESt5arrayIPcLm2EEEEviT0_T1_
        .type           _ZN2at6native29vectorized_elementwise_kernelILi8ENS0_13AUnaryFunctorIsssNS0_17BitwiseXorFunctorIsEEEESt5arrayIPcLm2EEEEviT0_T1_,@function
        .size           _ZN2at6native29vectorized_elementwise_kernelILi8ENS0_13AUnaryFunctorIsssNS0_17BitwiseXorFunctorIsEEEESt5arrayIPcLm2EEEEviT0_T1_,(.L_x_26140 - _ZN2at6native29vectorized_elementwise_kernelILi8ENS0_13AUnaryFunctorIsssNS0_17BitwiseXorFunctorIsEEEESt5arrayIPcLm2EEEEviT0_T1_)
        .other          _ZN2at6native29vectorized_elementwise_kernelILi8ENS0_13AUnaryFunctorIsssNS0_17BitwiseXorFunctorIsEEEESt5arrayIPcLm2EEEEviT0_T1_,@"STO_CUDA_ENTRY STV_DEFAULT"
_ZN2at6native29vectorized_elementwise_kernelILi8ENS0_13AUnaryFunctorIsssNS0_17BitwiseXorFunctorIsEEEESt5arrayIPcLm2EEEEviT0_T1_:
.text._ZN2at6native29vectorized_elementwise_kernelILi8ENS0_13AUnaryFunctorIsssNS0_17BitwiseXorFunctorIsEEEESt5arrayIPcLm2EEEEviT0_T1_:
        /* <DEDUP_REMOVED lines=13> */
[----:B------:R-:W0:Y:S04]  /*00d0*/  LDC.64 R2, c[0x0][0x218] ;  /* 0x00008600ff027b82 */ /* 0x000e280000000a00 */
[----:B------:R-:W2:Y:S01]  /*00e0*/  LDG.E.128 R4, desc[UR6][R4.64] ;  /* 0x0000000604047981 */ /* 0x000ea2000c1e1d00 */
[----:B0-----:R-:W-:-:S04]  /*00f0*/  IMAD.WIDE.U32 R2, R0, 0x2, R2 ;  /* 0x0000000200027825 */ /* 0x001fc800078e0002 */
[----:B------:R-:W-:Y:S01]  /*0100*/  IMAD.WIDE R2, R13, 0x10, R2 ;  /* 0x000000100d027825 */ /* 0x000fe200078e0202 */
[C---:B--2---:R-:W-:Y:S02]  /*0110*/  PRMT R9, R6.reuse, 0x7632, R9 ;  /* 0x0000763206097816 */ /* 0x044fe40000000009 */
[----:B------:R-:W-:Y:S02]  /*0120*/  LOP3.LUT R12, R6, UR4, RZ, 0x3c, !PT ;  /* 0x00000004060c7c12 */ /* 0x000fe4000f8e3cff */
[----:B------:R-:W-:Y:S02]  /*0130*/  PRMT R0, R4, 0x7632, R0 ;  /* 0x0000763204007816 */ /* 0x000fe40000000000 */
[----:B------:R-:W-:Y:S02]  /*0140*/  PRMT R8, R5, 0x7632, R8 ;  /* 0x0000763205087816 */ /* 0x000fe40000000008 */
        /* <DEDUP_REMOVED lines=11> */
[----:B------:R-:W-:-:S05]  /*0200*/  PRMT R7, R14, 0x5410, R7 ;  /* 0x000054100e077816 */ /* 0x000fca0000000007 */
[----:B------:R-:W-:Y:S01]  /*0210*/  STG.E.128 desc[UR6][R2.64], R4 ;  /* 0x0000000402007986 */ /* 0x000fe2000c101d06 */
[----:B------:R-:W-:Y:S05]  /*0220*/  EXIT ;  /* 0x000000000000794d */ /* 0x000fea0003800000 */
.L_x_2037:
        /* <DEDUP_REMOVED lines=87> */
.L_x_2040:
[----:B------:R-:W-:-:S13]  /*07a0*/  ISETP.GE.AND P0, PT, R19, R16, PT ;  /* 0x000000101300720c */ /* 0x000fda0003f06270 */
[----:B------:R-:W-:Y:S05]  /*07b0*/  @P0 BRA `(.L_x_2042) ;  /* 0x0000000000300947 */ /* 0x000fea0003800000 */
[----:B0-----:R-:W0:Y:S01]  /*07c0*/  LDC.64 R4, c[0x0][0x218] ;  /* 0x00008600ff047b82 */ /* 0x001e220000000a00 */
[----:B------:R-:W-:Y:S02]  /*07d0*/  IMAD.IADD R7, R0, 0x1, R19 ;  /* 0x0000000100077824 */ /* 0x000fe400078e0213 */
[----:B------:R-:W-:Y:S02]  /*07e0*/  VIADD R19, R19, 0x80 ;  /* 0x0000008013137836 */ /* 0x000fe40000000000 */
[----:B0-----:R-:W-:-:S05]  /*07f0*/  IMAD.WIDE.U32 R4, R7, 0x2, R4 ;  /* 0x0000000207047825 */ /* 0x001fca00078e0004 */
[----:B------:R1:W-:Y:S02]  /*0800*/  STG.E.U16 desc[UR6][R4.64], R21 ;  /* 0x0000001504007986 */ /* 0x0003e4000c101506 */
.L_x_2041:
[----:B------:R-:W-:-:S13]  /*0810*/  ISETP.GE.AND P0, PT, R19, R16, PT ;  /* 0x000000101300720c */ /* 0x000fda0003f06270 */
[----:B------:R-:W-:Y:S05]  /*0820*/  @P0 BRA `(.L_x_2043) ;  /* 0x0000000000340947 */ /* 0x000fea0003800000 */
[----:B01----:R-:W0:Y:S01]  /*0830*/  LDC.64 R4, c[0x0][0x218] ;  /* 0x00008600ff047b82 */ /* 0x003e220000000a00 */
[----:B------:R-:W-:Y:S01]  /*0840*/  IMAD.IADD R7, R0, 0x1, R19 ;  /* 0x0000000100077824 */ /* 0x000fe200078e0213 */
[----:B------:R-:W-:-:S03]  /*0850*/  IADD3 R19, R19, 0x80, RZ ;  /* 0x0000008013137810 */ /* 0x000fc60007ffe0ff */
[----:B0-----:R-:W-:-:S05]  /*0860*/  IMAD.WIDE.U32 R4, R7, 0x2, R4 ;  /* 0x0000000207047825 */ /* 0x001fca00078e0004 */
[----:B------:R1:W-:Y:S02]  /*0870*/  STG.E.U16 desc[UR6][R4.64], R23 ;  /* 0x0000001704007986 */ /* 0x0003e4000c101506 */
.L_x_2042:
        /* <DEDUP_REMOVED lines=8> */
.L_x_2043:
[----:B------:R-:W-:Y:S05]  /*0900*/  BSYNC B1 ;  /* 0x0000000000017941 */ /* 0x000fea0003800000 */
.L_x_2039:
[----:B------:R-:W-:-:S13]  /*0910*/  ISETP.GE.AND P0, PT, R19, R16, PT ;  /* 0x000000101300720c */ /* 0x000fda0003f06270 */
[----:B012---:R-:W0:Y:S01]  /*0920*/  @!P0 LDC.64 R4, c[0x0][0x218] ;  /* 0x00008600ff048b82 */ /* 0x007e220000000a00 */
[----:B------:R-:W-:Y:S02]  /*0930*/  @!P0 IMAD.IADD R3, R0, 0x1, R19 ;  /* 0x0000000100038824 */ /* 0x000fe400078e0213 */
[----:B------:R-:W-:Y:S02]  /*0940*/  @!P0 VIADD R19, R19, 0x80 ;  /* 0x0000008013138836 */ /* 0x000fe40000000000 */
[----:B0-----:R-:W-:-:S05]  /*0950*/  @!P0 IMAD.WIDE.U32 R4, R3, 0x2, R4 ;  /* 0x0000000203048825 */ /* 0x001fca00078e0004 */
[----:B------:R2:W-:Y:S02]  /*0960*/  @!P0 STG.E.U16 desc[UR6][R4.64], R2 ;  /* 0x0000000204008986 */ /* 0x0005e4000c101506 */
.L_x_2044:
[----:B------:R-:W-:Y:S05]  /*0970*/  BSYNC B0 ;  /* 0x0000000000007941 */ /* 0x000fea0003800000 */
.L_x_2038:
        /* <DEDUP_REMOVED lines=8> */
.L_x_2045:
        /* <DEDUP_REMOVED lines=16> */
.L_x_26140:


//--------------------- .text._ZN2at6native18elementwise_kernelILi128ELi4EZNS0_15gpu_kernel_implINS0_13BinaryFunctorIsssNS0_17BitwiseXorFunctorIsEEEEEEvRNS_18TensorIteratorBaseERKT_EUliE_EEviT1_ --------------------------
	.section	.text._ZN2at6native18elementwise_kernelILi128ELi4EZNS0_15gpu_kernel_implINS0_13BinaryFunctorIsssNS0_17BitwiseXorFunctorIsEEEEEEvRNS_18TensorIteratorBaseERKT_EUliE_EEviT1_,"ax",@progbits
	.align	128
        .global         _ZN2at6native18elementwise_kernelILi128ELi4EZNS0_15gpu_kernel_implINS0_13BinaryFunctorIsssNS0_17BitwiseXorFunctorIsEEEEEEvRNS_18TensorIteratorBaseERKT_EUliE_EEviT1_
        .type           _ZN2at6native18elementwise_kernelILi128ELi4EZNS0_15gpu_kernel_implINS0_13BinaryFunctorIsssNS0_17BitwiseXorFunctorIsEEEEEEvRNS_18TensorIteratorBaseERKT_EUliE_EEviT1_,@function
        .size           _ZN2at6native18elementwise_kernelILi128ELi4EZNS0_15gpu_kernel_implINS0_13BinaryFunctorIsssNS0_17BitwiseXorFunctorIsEEEEEEvRNS_18TensorIteratorBaseERKT_EUliE_EEviT1_,(.L_x_26141 - _ZN2at6native18elementwise_kernelILi128ELi4EZNS0_15gpu_kernel_implINS0_13BinaryFunctorIsssNS0_17BitwiseXorFunctorIsEEEEEEvRNS_18TensorIteratorBaseERKT_EUliE_EEviT1_)
        .other          _ZN2at6native18elementwise_kernelILi128ELi4EZNS0_15gpu_kernel_implINS0_13BinaryFunctorIsssNS0_17BitwiseXorFunctorIsEEEEEEvRNS_18TensorIteratorBaseERKT_EUliE_EEviT1_,@"STO_CUDA_ENTRY STV_DEFAULT"
_ZN2at6native18elementwise_kernelILi128ELi4EZNS0_15gpu_kernel_implINS0_13BinaryFunctorIsssNS0_17BitwiseXorFunctorIsEEEEEEvRNS_18TensorIteratorBaseERKT_EUliE_EEviT1_:
.text._ZN2at6native18elementwise_kernelILi128ELi4EZNS0_15gpu_kernel_implINS0_13BinaryFunctorIsssNS0_17BitwiseXorFunctorIsEEEEEEvRNS_18TensorIteratorBaseERKT_EUliE_EEviT1_:
        /* <DEDUP_REMOVED lines=365> */
.L_x_2048:
        /* <DEDUP_REMOVED lines=20> */
.L_x_2052:
[----:B------:R0:W5:Y:S01]  /*1810*/  LDG.E.U8 R19, desc[UR36][R2.64] ;  /* 0x0000002402137981 */ /* 0x000162000c1e1100 */
[----:B------:R-:W-:Y:S05]  /*1820*/  BRA `(.L_x_2054) ;  /* 0x0000000c00547947 */ /* 0x000fea0003800000 */
.L_x_2051:
        /* <DEDUP_REMOVED lines=8> */
.L_x_2056:
[----:B------:R0:W5:Y:S01]  /*18b0*/  LDG.E.U16 R19, desc[UR36][R2.64] ;  /* 0x0000002402137981 */ /* 0x000162000c1e1500 */
[----:B------:R-:W-:Y:S05]  /*18c0*/  BRA `(.L_x_2054) ;  /* 0x0000000c002c7947 */ /* 0x000fea0003800000 */
.L_x_2055:
[----:B------:R0:W5:Y:S01]  /*18d0*/  LDG.E.U16 R19, desc[UR36][R2.64] ;  /* 0x0000002402137981 */ /* 0x000162000c1e1500 */
[----:B------:R-:W-:Y:S05]  /*18e0*/  BRA `(.L_x_2054) ;  /* 0x0000000c00247947 */ /* 0x000fea0003800000 */
.L_x_2050:
        /* <DEDUP_REMOVED lines=9> */
.L_x_2058:
[----:B------:R-:W2:Y:S02]  /*1980*/  LDG.E.U16 R0, desc[UR36][R2.64] ;  /* 0x0000002402007981 */ /* 0x000ea4000c1e1500 */
[----:B--2---:R-:W-:-:S06]  /*1990*/  HADD2.F32 R0, -RZ, R0.H0_H0 ;  /* 0x20000000ff007230 */ /* 0x004fcc0000004100 */
[----:B------:R-:W0:Y:S02]  /*19a0*/  F2I.FTZ.TRUNC.NTZ R0, R0 ;  /* 0x0000000000007305 */ /* 0x000e24000021f100 */
[----:B0-----:R-:W-:Y:S01]  /*19b0*/  PRMT R19, R0, 0x7610, R19 ;  /* 0x0000761000137816 */ /* 0x001fe20000000013 */
[----:B------:R-:W-:Y:S06]  /*19c0*/  BRA `(.L_x_2054) ;  /* 0x0000000800ec7947 */ /* 0x000fec0003800000 */
.L_x_2057:
        /* <DEDUP_REMOVED lines=9> */
.L_x_2060:
[----:B------:R-:W2:Y:S02]  /*1a60*/  LDG.E.U16 R2, desc[UR36][R2.64] ;  /* 0x0000002402027981 */ /* 0x000ea4000c1e1500 */
[----:B--2---:R-:W-:-:S06]  /*1a70*/  HADD2.F32 R0, -RZ, R2.H0_H0 ;  /* 0x20000002ff007230 */ /* 0x004fcc0000004100 */
[----:B------:R-:W0:Y:S02]  /*1a80*/  F2I.FTZ.TRUNC.NTZ R0, R0 ;  /* 0x0000000000007305 */ /* 0x000e24000021f100 */
[----:B0-----:R-:W-:Y:S01]  /*1a90*/  PRMT R19, R0, 0x7610, R19 ;  /* 0x0000761000137816 */ /* 0x001fe20000000013 */
[----:B------:R-:W-:Y:S06]  /*1aa0*/  BRA `(.L_x_2054) ;  /* 0x0000000800b47947 */ /* 0x000fec0003800000 */
.L_x_2059:
[----:B------:R-:W2:Y:S02]  /*1ab0*/  LDG.E.64 R2, desc[UR36][R2.64] ;  /* 0x0000002402027981 */ /* 0x000ea4000c1e1b00 */
[----:B--2---:R0:W1:Y:S01]  /*1ac0*/  F2I.F64.TRUNC R19, R2 ;  /* 0x0000000200137311 */ /* 0x004062000030d100 */
[----:B------:R-:W-:Y:S05]  /*1ad0*/  BRA `(.L_x_2054) ;  /* 0x0000000800a87947 */ /* 0x000fea0003800000 */
.L_x_2049:
        /* <DEDUP_REMOVED lines=12> */
.L_x_2063:
[----:B------:R-:W2:Y:S02]  /*1ba0*/  LDG.E.64 R2, desc[UR36][R2.64] ;  /* 0x0000002402027981 */ /* 0x000ea4000c1e1b00 */
[----:B--2---:R3:W4:Y:S01]  /*1bb0*/  F2I.F64.TRUNC R19, R2 ;  /* 0x0000000200137311 */ /* 0x004722000030d100 */
[----:B------:R-:W-:Y:S05]  /*1bc0*/  BRA `(.L_x_2054) ;  /* 0x00000008006c7947 */ /* 0x000fea0003800000 */
.L_x_2062:
        /* <DEDUP_REMOVED lines=28> */
.L_x_2065:
        /* <DEDUP_REMOVED lines=15> */
.L_x_2064:
[----:B------:R-:W2:Y:S02]  /*1e80*/  LDG.E.U16 R0, desc[UR36][R2.64] ;  /* 0x0000002402007981 */ /* 0x000ea4000c1e1500 */
[----:B--2---:R-:W-:-:S06]  /*1e90*/  IMAD.U32 R0, R0, 0x10000, RZ ;  /* 0x0001000000007824 */ /* 0x004fcc00078e00ff */
[----:B------:R-:W0:Y:S02]  /*1ea0*/  F2I.FTZ.TRUNC.NTZ R0, R0 ;  /* 0x0000000000007305 */ /* 0x000e24000021f100 */
[----:B0-----:R-:W-:Y:S01]  /*1eb0*/  PRMT R19, R0, 0x7610, R19 ;  /* 0x0000761000137816 */ /* 0x001fe20000000013 */
[----:B------:R-:W-:Y:S06]  /*1ec0*/  BRA `(.L_x_2054) ;  /* 0x0000000400ac7947 */ /* 0x000fec0003800000 */
.L_x_2061:
        /* <DEDUP_REMOVED lines=10> */
.L_x_2068:
        /* <DEDUP_REMOVED lines=21> */
.L_x_2072:
[----:B------:R-:W-:Y:S05]  /*20c0*/  BSYNC B1 ;  /* 0x0000000000017941 */ /* 0x000fea0003800000 */
.L_x_2071:
[----:B------:R-:W-:Y:S01]  /*20d0*/  LEA R3, R0, 0x3b800000, 0x17 ;  /* 0x3b80000000037811 */ /* 0x000fe200078eb8ff */
[----:B------:R-:W-:-:S05]  /*20e0*/  IMAD.SHL.U32 R0, R2, 0x100000, RZ ;  /* 0x0010000002007824 */ /* 0x000fca00078e00ff */
[----:B------:R-:W-:-:S07]  /*20f0*/  LOP3.LUT R0, R3, R0, R4, 0xfe, !PT ;  /* 0x0000000003007212 */ /* 0x000fce00078efe04 */
.L_x_2070:
[----:B------:R-:W-:Y:S05]  /*2100*/  BSYNC B0 ;  /* 0x0000000000007941 */ /* 0x000fea0003800000 */
.L_x_2069:
[----:B------:R-:W0:Y:S02]  /*2110*/  F2I.FTZ.TRUNC.NTZ R0, R0 ;  /* 0x0000000000007305 */ /* 0x000e24000021f100 */
[----:B0-----:R-:W-:Y:S01]  /*2120*/  PRMT R19, R0, 0x7610, R19 ;  /* 0x0000761000137816 */ /* 0x001fe20000000013 */
[----:B------:R-:W-:Y:S06]  /*2130*/  BRA `(.L_x_2054) ;  /* 0x0000000400107947 */ /* 0x000fec0003800000 */
.L_x_2067:
        /* <DEDUP_REMOVED lines=21> */
.L_x_2076:
[----:B------:R-:W-:Y:S05]  /*2290*/  BSYNC B1 ;  /* 0x0000000000017941 */ /* 0x000fea0003800000 */
.L_x_2075:
[----:B------:R-:W-:Y:S01]  /*22a0*/  LEA R3, R0, 0x37800000, 0x17 ;  /* 0x3780000000037811 */ /* 0x000fe200078eb8ff */
[----:B------:R-:W-:-:S05]  /*22b0*/  IMAD.SHL.U32 R0, R2, 0x200000, RZ ;  /* 0x0020000002007824 */ /* 0x000fca00078e00ff */
[----:B------:R-:W-:-:S07]  /*22c0*/  LOP3.LUT R0, R3, R0, R4, 0xfe, !PT ;  /* 0x0000000003007212 */ /* 0x000fce00078efe04 */
.L_x_2074:
[----:B------:R-:W-:Y:S05]  /*22d0*/  BSYNC B0 ;  /* 0x0000000000007941 */ /* 0x000fea0003800000 */
.L_x_2073:
[----:B------:R-:W0:Y:S02]  /*22e0*/  F2I.FTZ.TRUNC.NTZ R0, R0 ;  /* 0x0000000000007305 */ /* 0x000e24000021f100 */
[----:B0-----:R-:W-:Y:S01]  /*22f0*/  PRMT R19, R0, 0x7610, R19 ;  /* 0x0000761000137816 */ /* 0x001fe20000000013 */
[----:B------:R-:W-:Y:S06]  /*2300*/  BRA `(.L_x_2054) ;  /* 0x00000000009c7947 */ /* 0x000fec0003800000 */
.L_x_2066:
        /* <DEDUP_REMOVED lines=14> */
.L_x_2080:
[----:B------:R-:W-:Y:S05]  /*23f0*/  BSYNC B0 ;  /* 0x0000000000007941 */ /* 0x000fea0003800000 */
.L_x_2079:
[----:B------:R-:W0:Y:S02]  /*2400*/  F2I.FTZ.TRUNC.NTZ R0, R0 ;  /* 0x0000000000007305 */ /* 0x000e24000021f100 */
[----:B0-----:R-:W-:Y:S01]  /*2410*/  PRMT R19, R0, 0x7610, R19 ;  /* 0x0000761000137816 */ /* 0x001fe20000000013 */
[----:B------:R-:W-:Y:S06]  /*2420*/  BRA `(.L_x_2054) ;  /* 0x0000000000547947 */ /* 0x000fec0003800000 */
.L_x_2053:
        /* <DEDUP_REMOVED lines=16> */
.L_x_2081:
[----:B------:R-:W-:Y:S01]  /*2530*/  PRMT R19, RZ, 0x7610, R19 ;  /* 0x00007610ff137816 */ /* 0x000fe20000000013 */
[----:B------:R-:W-:Y:S06]  /*2540*/  BRA `(.L_x_2054) ;  /* 0x00000000000c7947 */ /* 0x000fec0003800000 */
.L_x_2078:
[----:B------:R2:W5:Y:S01]  /*2550*/  LDG.E.U16 R19, desc[UR36][R2.64] ;  /* 0x0000002402137981 */ /* 0x000562000c1e1500 */
[----:B------:R-:W-:Y:S05]  /*2560*/  BRA `(.L_x_2054) ;  /* 0x0000000000047947 */ /* 0x000fea0003800000 */
.L_x_2077:
[----:B------:R1:W5:Y:S02]  /*2570*/  LDG.E.U16 R19, desc[UR36][R2.64] ;  /* 0x0000002402137981 */ /* 0x000364000c1e1500 */
.L_x_2054:
[----:B------:R-:W4:Y:S01]  /*2580*/  LDC.U8 R4, c[0x0][0x493] ;  /* 0x000124c0ff047b82 */ /* 0x000f220000000000 */
[----:B------:R-:W-:Y:S02]  /*2590*/  ULDC.64 UR4, c[0x0][0x488] ;  /* 0x0001220000047ab9 */ /* 0x000fe40000000a00 */
[----:B0123--:R-:W-:-:S05]  /*25a0*/  IADD3 R2, P1, R22, UR4, RZ ;  /* 0x0000000416027c10 */ /* 0x00ffca000ff3e0ff */
[----:B------:R-:W-:Y:S01]  /*25b0*/  IMAD.X R3, RZ, RZ, UR5, P1 ;  /* 0x00000005ff037e24 */ /* 0x000fe200088e06ff */
[----:B----4-:R-:W-:-:S04]  /*25c0*/  PRMT R0, R4, 0x9910, RZ ;  /* 0x0000991004007816 */ /* 0x010fc800000000ff */
        /* <DEDUP_REMOVED lines=12> */
.L_x_2085:
[----:B------:R3:W5:Y:S01]  /*2690*/  LDG.E.U8 R0, desc[UR36][R2.64] ;  /* 0x0000002402007981 */ /* 0x000762000c1e1100 */
[----:B------:R-:W-:Y:S05]  /*26a0*/  BRA `(.L_x_2087) ;  /* 0x0000000c00547947 */ /* 0x000fea0003800000 */
.L_x_2084:
        /* <DEDUP_REMOVED lines=8> */
.L_x_2089:
[----:B------:R1:W5:Y:S01]  /*2730*/  LDG.E.U16 R0, desc[UR36][R2.64] ;  /* 0x0000002402007981 */ /* 0x000362000c1e1500 */
[----:B------:R-:W-:Y:S05]  /*2740*/  BRA `(.L_x_2087) ;  /* 0x0000000c002c7947 */ /* 0x000fea0003800000 */
.L_x_2088:
[----:B------:R2:W5:Y:S01]  /*2750*/  LDG.E.U16 R0, desc[UR36][R2.64] ;  /* 0x0000002402007981 */ /* 0x000562000c1e1500 */
[----:B------:R-:W-:Y:S05]  /*2760*/  BRA `(.L_x_2087) ;  /* 0x0000000c00247947 */ /* 0x000fea0003800000 */
.L_x_2083:
        /* <DEDUP_REMOVED lines=9> */
.L_x_2091:
[----:B------:R-:W2:Y:S02]  /*2800*/  LDG.E.U16 R4, desc[UR36][R2.64] ;  /* 0x0000002402047981 */ /* 0x000ea4000c1e1500 */
[----:B--2---:R-:W-:-:S06]  /*2810*/  HADD2.F32 R4, -RZ, R4.H0_H0 ;  /* 0x20000004ff047230 */ /* 0x004fcc0000004100 */
[----:B------:R-:W0:Y:S02]  /*2820*/  F2I.FTZ.TRUNC.NTZ R4, R4 ;  /* 0x0000000400047305 */ /* 0x000e24000021f100 */
[----:B0-----:R-:W-:Y:S01]  /*2830*/  PRMT R0, R4, 0x7610, R0 ;  /* 0x0000761004007816 */ /* 0x001fe20000000000 */
[----:B------:R-:W-:Y:S06]  /*2840*/  BRA `(.L_x_2087) ;  /* 0x0000000800ec7947 */ /* 0x000fec0003800000 */
.L_x_2090:
        /* <DEDUP_REMOVED lines=9> */
.L_x_2093:
[----:B------:R-:W2:Y:S02]  /*28e0*/  LDG.E.U16 R2, desc[UR36][R2.64] ;  /* 0x0000002402027981 */ /* 0x000ea4000c1e1500 */
[----:B--2---:R-:W-:-:S06]  /*28f0*/  HADD2.F32 R4, -RZ, R2.H0_H0 ;  /* 0x20000002ff047230 */ /* 0x004fcc0000004100 */
[----:B------:R-:W0:Y:S02]  /*2900*/  F2I.FTZ.TRUNC.NTZ R4, R4 ;  /* 0x0000000400047305 */ /* 0x000e24000021f100 */
[----:B0-----:R-:W-:Y:S01]  /*2910*/  PRMT R0, R4, 0x7610, R0 ;  /* 0x0000761004007816 */ /* 0x001fe20000000000 */
[----:B------:R-:W-:Y:S06]  /*2920*/  BRA `(.L_x_2087) ;  /* 0x0000000800b47947 */ /* 0x000fec0003800000 */
.L_x_2092:
[----:B------:R-:W2:Y:S02]  /*2930*/  LDG.E.64 R2, desc[UR36][R2.64] ;  /* 0x0000002402027981 */ /* 0x000ea4000c1e1b00 */
[----:B--2---:R0:W1:Y:S01]  /*2940*/  F2I.F64.TRUNC R0, R2 ;  /* 0x0000000200007311 */ /* 0x004062000030d100 */
[----:B------:R-:W-:Y:S05]  /*2950*/  BRA `(.L_x_2087) ;  /* 0x0000000800a87947 */ /* 0x000fea0003800000 */
.L_x_2082:
        /* <DEDUP_REMOVED lines=12> */
.L_x_2096:
[----:B------:R-:W2:Y:S02]  /*2a20*/  LDG.E.64 R2, desc[UR36][R2.64] ;  /* 0x0000002402027981 */ /* 0x000ea4000c1e1b00 */
[----:B--2---:R0:W1:Y:S01]  /*2a30*/  F2I.F64.TRUNC R0, R2 ;  /* 0x0000000200007311 */ /* 0x004062000030d100 */
[----:B------:R-:W-:Y:S05]  /*2a40*/  BRA `(.L_x_2087) ;  /* 0x00000008006c7947 */ /* 0x000fea0003800000 */
.L_x_2095:
        /* <DEDUP_REMOVED lines=28> */
.L_x_2098:
        /* <DEDUP_REMOVED lines=15> */
.L_x_2097:
[----:B------:R-:W2:Y:S02]  /*2d00*/  LDG.E.U16 R4, desc[UR36][R2.64] ;  /* 0x0000002402047981 */ /* 0x000ea4000c1e1500 */
[----:B--2---:R-:W-:-:S06]  /*2d10*/  IMAD.U32 R4, R4, 0x10000, RZ ;  /* 0x0001000004047824 */ /* 0x004fcc00078e00ff */
[----:B------:R-:W0:Y:S02]  /*2d20*/  F2I.FTZ.TRUNC.NTZ R4, R4 ;  /* 0x0000000400047305 */ /* 0x000e24000021f100 */
[----:B0-----:R-:W-:Y:S01]  /*2d30*/  PRMT R0, R4, 0x7610, R0 ;  /* 0x0000761004007816 */ /* 0x001fe20000000000 */
[----:B------:R-:W-:Y:S06]  /*2d40*/  BRA `(.L_x_2087) ;  /* 0x0000000400ac7947 */ /* 0x000fec0003800000 */
.L_x_2094:
        /* <DEDUP_REMOVED lines=10> */
.L_x_2101:
        /* <DEDUP_REMOVED lines=21> */
.L_x_2105:
[----:B------:R-:W-:Y:S05]  /*2f40*/  BSYNC B1 ;  /* 0x0000000000017941 */ /* 0x000fea0003800000 */
.L_x_2104:
[----:B------:R-:W-:Y:S01]  /*2f50*/  IMAD.SHL.U32 R2, R2, 0x100000, RZ ;  /* 0x0010000002027824 */ /* 0x000fe200078e00ff */
[----:B------:R-:W-:-:S04]  /*2f60*/  LEA R3, R0, 0x3b800000, 0x17 ;  /* 0x3b80000000037811 */ /* 0x000fc800078eb8ff */
[----:B------:R-:W-:-:S07]  /*2f70*/  LOP3.LUT R4, R3, R2, R4, 0xfe, !PT ;  /* 0x0000000203047212 */ /* 0x000fce00078efe04 */
.L_x_2103:
[----:B------:R-:W-:Y:S05]  /*2f80*/  BSYNC B0 ;  /* 0x0000000000007941 */ /* 0x000fea0003800000 */
.L_x_2102:
[----:B------:R-:W0:Y:S02]  /*2f90*/  F2I.FTZ.TRUNC.NTZ R4, R4 ;  /* 0x0000000400047305 */ /* 0x000e24000021f100 */
[----:B0-----:R-:W-:Y:S01]  /*2fa0*/  PRMT R0, R4, 0x7610, R0 ;  /* 0x0000761004007816 */ /* 0x001fe20000000000 */
[----:B------:R-:W-:Y:S06]  /*2fb0*/  BRA `(.L_x_2087) ;  /* 0x0000000400107947 */ /* 0x000fec0003800000 */
.L_x_2100:
        /* <DEDUP_REMOVED lines=21> */
.L_x_2109:
[----:B------:R-:W-:Y:S05]  /*3110*/  BSYNC B1 ;  /* 0x0000000000017941 */ /* 0x000fea0003800000 */
.L_x_2108:
[----:B------:R-:W-:Y:S01]  /*3120*/  IMAD.SHL.U32 R2, R2, 0x200000, RZ ;  /* 0x0020000002027824 */ /* 0x000fe200078e00ff */
[----:B------:R-:W-:-:S04]  /*3130*/  LEA R3, R0, 0x37800000, 0x17 ;  /* 0x3780000000037811 */ /* 0x000fc800078eb8ff */
[----:B------:R-:W-:-:S07]  /*3140*/  LOP3.LUT R4, R3, R2, R4, 0xfe, !PT ;  /* 0x0000000203047212 */ /* 0x000fce00078efe04 */
.L_x_2107:
[----:B------:R-:W-:Y:S05]  /*3150*/  BSYNC B0 ;  /* 0x0000000000007941 */ /* 0x000fea0003800000 */
.L_x_2106:
[----:B------:R-:W0:Y:S02]  /*3160*/  F2I.FTZ.TRUNC.NTZ R4, R4 ;  /* 0x0000000400047305 */ /* 0x000e24000021f100 */
[----:B0-----:R-:W-:Y:S01]  /*3170*/  PRMT R0, R4, 0x7610, R0 ;  /* 0x0000761004007816 */ /* 0x001fe20000000000 */
[----:B------:R-:W-:Y:S06]  /*3180*/  BRA `(.L_x_2087) ;  /* 0x00000000009c7947 */ /* 0x000fec0003800000 */
.L_x_2099:
        /* <DEDUP_REMOVED lines=14> */
.L_x_2113:
[----:B------:R-:W-:Y:S05]  /*3270*/  BSYNC B0 ;  /* 0x0000000000007941 */ /* 0x000fea0003800000 */
.L_x_2112:
[----:B------:R-:W0:Y:S02]  /*3280*/  F2I.FTZ.TRUNC.NTZ R4, R4 ;  /* 0x0000000400047305 */ /* 0x000e24000021f100 */
[----:B0-----:R-:W-:Y:S01]  /*3290*/  PRMT R0, R4, 0x7610, R0 ;  /* 0x0000761004007816 */ /* 0x001fe20000000000 */
[----:B------:R-:W-:Y:S06]  /*32a0*/  BRA `(.L_x_2087) ;  /* 0x0000000000547947 */ /* 0x000fec0003800000 */
.L_x_2086:
        /* <DEDUP_REMOVED lines=16> */
.L_x_2114:
[----:B------:R-:W-:Y:S01]  /*33b0*/  PRMT R0, RZ, 0x7610, R0 ;  /* 0x00007610ff007816 */ /* 0x000fe20000000000 */
[----:B------:R-:W-:Y:S06]  /*33c0*/  BRA `(.L_x_2087) ;  /* 0x00000000000c7947 */ /* 0x000fec0003800000 */
.L_x_2111:
[----:B------:R0:W5:Y:S01]  /*33d0*/  LDG.E.U16 R0, desc[UR36][R2.64] ;  /* 0x0000002402007981 */ /* 0x000162000c1e1500 */
[----:B------:R-:W-:Y:S05]  /*33e0*/  BRA `(.L_x_2087) ;  /* 0x0000000000047947 */ /* 0x000fea0003800000 */
.L_x_2110:
[----:B------:R0:W5:Y:S02]  /*33f0*/  LDG.E.U16 R0, desc[UR36][R2.64] ;  /* 0x0000002402007981 */ /* 0x000164000c1e1500 */
.L_x_2087:
[----:B01234-:R-:W0:Y:S01]  /*3400*/  LDC.U8 R3, c[0x0][0x491] ;  /* 0x00012440ff037b82 */ /* 0x01fe220000000000 */
[----:B-----5:R-:W-:Y:S02]  /*3410*/  LOP3.LUT R19, R0, R19, RZ, 0x3c, !PT ;  /* 0x0000001300137212 */ /* 0x020fe400078e3cff */
        /* <DEDUP_REMOVED lines=13> */
.L_x_2118:
[----:B------:R1:W-:Y:S01]  /*34f0*/  STG.E.U8 desc[UR36][R16.64], R19 ;  /* 0x0000001310007986 */ /* 0x0003e2000c101124 */
[----:B------:R-:W-:Y:S05]  /*3500*/  BRA `(.L_x_2120) ;  /* 0x0000000c00647947 */ /* 0x000fea0003800000 */
.L_x_2117:
        /* <DEDUP_REMOVED lines=10> */
.L_x_2122:
[----:B------:R-:W-:-:S05]  /*35b0*/  PRMT R3, R19, 0x9910, RZ ;  /* 0x0000991013037816 */ /* 0x000fca00000000ff */
[----:B------:R3:W-:Y:S01]  /*35c0*/  STG.E desc[UR36][R16.64], R3 ;  /* 0x0000000310007986 */ /* 0x0007e2000c101924 */
[----:B------:R-:W-:Y:S05]  /*35d0*/  BRA `(.L_x_2120) ;  /* 0x0000000c00307947 */ /* 0x000fea0003800000 */
.L_x_2121:
[----:B------:R2:W-:Y:S01]  /*35e0*/  STG.E.U16 desc[UR36][R16.64], R19 ;  /* 0x0000001310007986 */ /* 0x0005e2000c101524 */
[----:B------:R-:W-:Y:S05]  /*35f0*/  BRA `(.L_x_2120) ;  /* 0x0000000c00287947 */ /* 0x000fea0003800000 */
.L_x_2116:
        /* <DEDUP_REMOVED lines=9> */
.L_x_2124:
[----:B------:R-:W0:Y:S02]  /*3690*/  I2F.S16 R0, R19 ;  /* 0x0000001300007306 */ /* 0x000e240000101400 */
[----:B0-----:R-:W-:-:S05]  /*36a0*/  F2FP.F16.F32.PACK_AB R0, RZ, R0 ;  /* 0x00000000ff00723e */ /* 0x001fca00000000ff */
[----:B------:R0:W-:Y:S01]  /*36b0*/  STG.E.U16 desc[UR36][R16.64], R0 ;  /* 0x0000000010007986 */ /* 0x0001e2000c101524 */
[----:B------:R-:W-:Y:S05]  /*36c0*/  BRA `(.L_x_2120) ;  /* 0x0000000800f47947 */ /* 0x000fea0003800000 */
.L_x_2123:
        /* <DEDUP_REMOVED lines=10> */
.L_x_2126:
[----:B------:R-:W0:Y:S02]  /*3770*/  I2F.S16 R19, R19 ;  /* 0x0000001300137306 */ /* 0x000e240000101400 */
[----:B0-----:R-:W-:-:S04]  /*3780*/  F2FP.F16.F32.PACK_AB R3, RZ, R19 ;  /* 0x00000013ff03723e */ /* 0x001fc800000000ff */
[----:B------:R-:W-:-:S05]  /*3790*/  PRMT R3, R3, 0x5410, RZ ;  /* 0x0000541003037816 */ /* 0x000fca00000000ff */
[----:B------:R0:W-:Y:S01]  /*37a0*/  STG.E desc[UR36][R16.64], R3 ;  /* 0x0000000310007986 */ /* 0x0001e2000c101924 */
[----:B------:R-:W-:Y:S05]  /*37b0*/  BRA `(.L_x_2120) ;  /* 0x0000000800b87947 */ /* 0x000fea0003800000 */
.L_x_2125:
[----:B------:R-:W0:Y:S02]  /*37c0*/  I2F.F64.S16 R2, R19 ;  /* 0x0000001300027312 */ /* 0x000e240000101c00 */
[----:B0-----:R0:W-:Y:S01]  /*37d0*/  STG.E.64 desc[UR36][R16.64], R2 ;  /* 0x0000000210007986 */ /* 0x0011e2000c101b24 */
[----:B------:R-:W-:Y:S05]  /*37e0*/  BRA `(.L_x_2120) ;  /* 0x0000000800ac7947 */ /* 0x000fea0003800000 */
.L_x_2115:
        /* <DEDUP_REMOVED lines=13> */
.L_x_2129:
[----:B------:R-:W0:Y:S01]  /*38c0*/  I2F.F64.S16 R4, R19 ;  /* 0x0000001300047312 */ /* 0x000e220000101c00 */
[----:B------:R-:W-:-:S05]  /*38d0*/  CS2R R6, SRZ ;  /* 0x0000000000067805 */ /* 0x000fca000001ff00 */
[----:B0-----:R0:W-:Y:S01]  /*38e0*/  STG.E.128 desc[UR36][R16.64], R4 ;  /* 0x0000000410007986 */ /* 0x0011e2000c101d24 */
[----:B------:R-:W-:Y:S05]  /*38f0*/  BRA `(.L_x_2120) ;  /* 0x0000000800687947 */ /* 0x000fea0003800000 */
.L_x_2128:
        /* <DEDUP_REMOVED lines=21> */
.L_x_2133:
[----:B------:R-:W-:Y:S05]  /*3a50*/  BSYNC B0 ;  /* 0x0000000000007941 */ /* 0x000fea0003800000 */
.L_x_2132:
[----:B------:R-:W-:-:S05]  /*3a60*/  LOP3.LUT R3, R0, R3, RZ, 0xfc, !PT ;  /* 0x0000000300037212 */ /* 0x000fca00078efcff */
[----:B------:R0:W-:Y:S01]  /*3a70*/  STG.E.U8 desc[UR36][R16.64], R3 ;  /* 0x0000000310007986 */ /* 0x0001e2000c101124 */
[----:B------:R-:W-:Y:S05]  /*3a80*/  BRA `(.L_x_2120) ;  /* 0x0000000800047947 */ /* 0x000fea0003800000 */
.L_x_2131:
        /* <DEDUP_REMOVED lines=13> */
.L_x_2135:
[----:B------:R-:W-:Y:S01]  /*3b60*/  IMAD.MOV.U32 R0, RZ, RZ, 0x7f ;  /* 0x0000007fff007424 */ /* 0x000fe200078e00ff */
[----:B------:R-:W-:-:S04]  /*3b70*/  ISETP.GT.U32.AND P0, PT, R2, 0x7f800000, PT ;  /* 0x7f8000000200780c */ /* 0x000fc80003f04070 */
[----:B------:R-:W-:-:S09]  /*3b80*/  SEL R0, R0, 0x7c, P0 ;  /* 0x0000007c00007807 */ /* 0x000fd20000000000 */
.L_x_2136:
[----:B------:R-:W-:Y:S05]  /*3b90*/  BSYNC B0 ;  /* 0x0000000000007941 */ /* 0x000fea0003800000 */
.L_x_2134:
[----:B------:R-:W-:-:S04]  /*3ba0*/  LOP3.LUT R2, R19, 0x80000000, RZ, 0xc0, !PT ;  /* 0x8000000013027812 */ /* 0x000fc800078ec0ff */
[----:B------:R-:W-:-:S04]  /*3bb0*/  SHF.R.U32.HI R3, RZ, 0x18, R2 ;  /* 0x00000018ff037819 */ /* 0x000fc80000011602 */
[----:B------:R-:W-:-:S05]  /*3bc0*/  LOP3.LUT R3, R0, R3, RZ, 0xfc, !PT ;  /* 0x0000000300037212 */ /* 0x000fca00078efcff */
[----:B------:R0:W-:Y:S01]  /*3bd0*/  STG.E.U8 desc[UR36][R16.64], R3 ;  /* 0x0000000310007986 */ /* 0x0001e2000c101124 */
[----:B------:R-:W-:Y:S05]  /*3be0*/  BRA `(.L_x_2120) ;  /* 0x0000000400ac7947 */ /* 0x000fea0003800000 */
.L_x_2130:
[----:B------:R-:W0:Y:S02]  /*3bf0*/  I2F.S16 R0, R19 ;  /* 0x0000001300007306 */ /* 0x000e240000101400 */
[----:B0-----:R-:W-:-:S05]  /*3c00*/  F2FP.BF16.F32.PACK_AB R0, RZ, R0 ;  /* 0x00000000ff00723e */ /* 0x001fca00000010ff */
[----:B------:R0:W-:Y:S01]  /*3c10*/  STG.E.U16 desc[UR36][R16.64], R0 ;  /* 0x0000000010007986 */ /* 0x0001e2000c101524 */
[----:B------:R-:W-:Y:S05]  /*3c20*/  BRA `(.L_x_2120) ;  /* 0x00000004009c7947 */ /* 0x000fea0003800000 */
.L_x_2127:
        /* <DEDUP_REMOVED lines=10> */
.L_x_2139:
        /* <DEDUP_REMOVED lines=17> */
.L_x_2142:
[----:B------:R-:W-:-:S04]  /*3de0*/  LOP3.LUT R2, R19, 0x80000000, RZ, 0xc0, !PT ;  /* 0x8000000013027812 */ /* 0x000fc800078ec0ff */
[----:B------:R-:W-:-:S04]  /*3df0*/  SHF.R.U32.HI R3, RZ, 0x18, R2 ;  /* 0x00000018ff037819 */ /* 0x000fc80000011602 */
[----:B------:R-:W-:-:S04]  /*3e00*/  LOP3.LUT R0, R0, R3, RZ, 0xfc, !PT ;  /* 0x0000000300007212 */ /* 0x000fc800078efcff */
[----:B------:R-:W-:-:S07]  /*3e10*/  PRMT R8, R0, 0x7610, R8 ;  /* 0x0000761000087816 */ /* 0x000fce0000000008 */
.L_x_2141:
[----:B------:R-:W-:Y:S05]  /*3e20*/  BSYNC B0 ;  /* 0x0000000000007941 */ /* 0x000fea0003800000 */
.L_x_2140:
[----:B------:R0:W-:Y:S01]  /*3e30*/  STG.E.U8 desc[UR36][R16.64], R8 ;  /* 0x0000000810007986 */ /* 0x0001e2000c101124 */
[----:B------:R-:W-:Y:S05]  /*3e40*/  BRA `(.L_x_2120) ;  /* 0x0000000400147947 */ /* 0x000fea0003800000 */
.L_x_2138:
        /* <DEDUP_REMOVED lines=17> */
.L_x_2145:
[----:B------:R-:W-:-:S04]  /*3f60*/  LOP3.LUT R2, R19, 0x80000000, RZ, 0xc0, !PT ;  /* 0x8000000013027812 */ /* 0x000fc800078ec0ff */
[----:B------:R-:W-:-:S04]  /*3f70*/  SHF.R.U32.HI R3, RZ, 0x18, R2 ;  /* 0x00000018ff037819 */ /* 0x000fc80000011602 */
[----:B------:R-:W-:-:S04]  /*3f80*/  LOP3.LUT R0, R0, R3, RZ, 0xfc, !PT ;  /* 0x0000000300007212 */ /* 0x000fc800078efcff */
[----:B------:R-:W-:-:S07]  /*3f90*/  PRMT R8, R0, 0x7610, R8 ;  /* 0x0000761000087816 */ /* 0x000fce0000000008 */
.L_x_2144:
[----:B------:R-:W-:Y:S05]  /*3fa0*/  BSYNC B0 ;  /* 0x0000000000007941 */ /* 0x000fea0003800000 */
.L_x_2143:
[----:B------:R0:W-:Y:S01]  /*3fb0*/  STG.E.U8 desc[UR36][R16.64], R8 ;  /* 0x0000000810007986 */ /* 0x0001e2000c101124 */
[----:B------:R-:W-:Y:S05]  /*3fc0*/  BRA `(.L_x_2120) ;  /* 0x0000000000b47947 */ /* 0x000fea0003800000 */
.L_x_2137:
        /* <DEDUP_REMOVED lines=22> */
.L_x_2119:
        /* <DEDUP_REMOVED lines=16> */
.L_x_2148:
[----:B------:R-:W-:Y:S05]  /*4230*/  BRA `(.L_x_2120) ;  /* 0x0000000000187947 */ /* 0x000fea0003800000 */
.L_x_2147:
[----:B------:R-:W-:-:S04]  /*4240*/  PRMT R2, R19, 0x9910, RZ ;  /* 0x0000991013027816 */ /* 0x000fc800000000ff */
[----:B------:R-:W-:-:S05]  /*4250*/  SHF.R.S32.HI R3, RZ, 0x1f, R2 ;  /* 0x0000001fff037819 */ /* 0x000fca0000011402 */
[----:B------:R0:W-:Y:S01]  /*4260*/  STG.E.64 desc[UR36][R16.64], R2 ;  /* 0x0000000210007986 */ /* 0x0001e2000c101b24 */
[----:B------:R-:W-:Y:S05]  /*4270*/  BRA `(.L_x_2120) ;  /* 0x0000000000087947 */ /* 0x000fea0003800000 */
.L_x_2146:
[----:B------:R-:W-:-:S05]  /*4280*/  PRMT R3, R19, 0x9910, RZ ;  /* 0x0000991013037816 */ /* 0x000fca00000000ff */
[----:B------:R0:W-:Y:S02]  /*4290*/  STG.E desc[UR36][R16.64], R3 ;  /* 0x0000000310007986 */ /* 0x0001e4000c101924 */
.L_x_2120:
[----:B------:R-:W-:-:S04]  /*42a0*/  IMAD R18, R18, 0x200, R23 ;  /* 0x0000020012127824 */ /* 0x000fc800078e0217 */
[----:B012---:R-:W-:-:S07]  /*42b0*/  VIADD R19, R18, 0x80 ;  /* 0x0000008012137836 */ /* 0x007fce0000000000 */
.L_x_2047:
[----:B------:R-:W-:Y:S05]  /*42c0*/  BSYNC B6 ;  /* 0x0000000000067941 */ /* 0x000fea0003800000 */
.L_x_2046:
[----:B------:R-:W-:Y:S01]  /*42d0*/  ULDC UR4, c[0x0][0x210] ;  /* 0x0000840000047ab9 */ /* 0x000fe20000000800 */
[----:B------:R-:W-:Y:S01]  /*42e0*/  BSSY B6, `(.L_x_2149) ;  /* 0x0000423000067945 */ /* 0x000fe20003800000 */
[----:B------:R-:W-:-:S13]  /*42f0*/  ISETP.GE.AND P0, PT, R19, UR4, PT ;  /* 0x0000000413007c0c */ /* 0x000fda000bf06270 */
[----:B------:R-:W-:Y:S05]  /*4300*/  @P0 BRA `(.L_x_2150) ;  /* 0x0000004000800947 */ /* 0x000fea0003800000 */
[----:B------:R-:W0:Y:S01]  /*4310*/  LDC R6, c[0x0][0x218] ;  /* 0x00008600ff067b82 */ /* 0x000e220000000800 */
[----:B------:R-:W-:Y:S02]  /*4320*/  IMAD.MOV.U32 R18, RZ, RZ, RZ ;  /* 0x000000ffff127224 */ /* 0x000fe400078e00ff */
[----:B------:R-:W-:Y:S02]  /*4330*/  IMAD.MOV.U32 R0, RZ, RZ, RZ ;  /* 0x000000ffff007224 */ /* 0x000fe400078e00ff */
[----:B---34-:R-:W-:Y:S01]  /*4340*/  IMAD.MOV.U32 R16, RZ, RZ, RZ ;  /* 0x000000ffff107224 */ /* 0x018fe200078e00ff */
        /* <DEDUP_REMOVED lines=350> */
.L_x_2151:
        /* <DEDUP_REMOVED lines=20> */
.L_x_2155:
[----:B------:R0:W5:Y:S01]  /*5a70*/  LDG.E.U8 R22, desc[UR36][R2.64] ;  /* 0x0000002402167981 */ /* 0x000162000c1e1100 */
[----:B------:R-:W-:Y:S05]  /*5a80*/  BRA `(.L_x_2157) ;  /* 0x0000000c00547947 */ /* 0x000fea0003800000 */
.L_x_2154:
        /* <DEDUP_REMOVED lines=8> */
.L_x_2159:
[----:B------:R0:W5:Y:S01]  /*5b10*/  LDG.E.U16 R22, desc[UR36][R2.64] ;  /* 0x0000002402167981 */ /* 0x000162000c1e1500 */
[----:B------:R-:W-:Y:S05]  /*5b20*/  BRA `(.L_x_2157) ;  /* 0x0000000c002c7947 */ /* 0x000fea0003800000 */
.L_x_2158:
[----:B------:R0:W5:Y:S01]  /*5b30*/  LDG.E.U16 R22, desc[UR36][R2.64] ;  /* 0x0000002402167981 */ /* 0x000162000c1e1500 */
[----:B------:R-:W-:Y:S05]  /*5b40*/  BRA `(.L_x_2157) ;  /* 0x0000000c00247947 */ /* 0x000fea0003800000 */
.L_x_2153:
        /* <DEDUP_REMOVED lines=9> */
.L_x_2161:
[----:B------:R-:W2:Y:S02]  /*5be0*/  LDG.E.U16 R0, desc[UR36][R2.64] ;  /* 0x0000002402007981 */ /* 0x000ea4000c1e1500 */
[----:B--2---:R-:W-:-:S06]  /*5bf0*/  HADD2.F32 R0, -RZ, R0.H0_H0 ;  /* 0x20000000ff007230 */ /* 0x004fcc0000004100 */
[----:B------:R-:W0:Y:S02]  /*5c00*/  F2I.FTZ.TRUNC.NTZ R0, R0 ;  /* 0x0000000000007305 */ /* 0x000e24000021f100 */
[----:B0-----:R-:W-:Y:S01]  /*5c10*/  PRMT R22, R0, 0x7610, R22 ;  /* 0x0000761000167816 */ /* 0x001fe20000000016 */
[----:B------:R-:W-:Y:S06]  /*5c20*/  BRA `(.L_x_2157) ;  /* 0x0000000800ec7947 */ /* 0x000fec0003800000 */
.L_x_2160:
        /* <DEDUP_REMOVED lines=9> */
.L_x_2163:
[----:B------:R-:W2:Y:S02]  /*5cc0*/  LDG.E.U16 R2, desc[UR36][R2.64] ;  /* 0x0000002402027981 */ /* 0x000ea4000c1e1500 */
[----:B--2---:R-:W-:-:S06]  /*5cd0*/  HADD2.F32 R0, -RZ, R2.H0_H0 ;  /* 0x20000002ff007230 */ /* 0x004fcc0000004100 */
[----:B------:R-:W0:Y:S02]  /*5ce0*/  F2I.FTZ.TRUNC.NTZ R0, R0 ;  /* 0x0000000000007305 */ /* 0x000e24000021f100 */
[----:B0-----:R-:W-:Y:S01]  /*5cf0*/  PRMT R22, R0, 0x7610, R22 ;  /* 0x0000761000167816 */ /* 0x001fe20000000016 */
[----:B------:R-:W-:Y:S06]  /*5d00*/  BRA `(.L_x_2157) ;  /* 0x0000000800b47947 */ /* 0x000fec0003800000 */
.L_x_2162:
[----:B------:R-:W2:Y:S02]  /*5d10*/  LDG.E.64 R2, desc[UR36][R2.64] ;  /* 0x0000002402027981 */ /* 0x000ea4000c1e1b00 */
[----:B--2---:R0:W1:Y:S01]  /*5d20*/  F2I.F64.TRUNC R22, R2 ;  /* 0x0000000200167311 */ /* 0x004062000030d100 */
[----:B------:R-:W-:Y:S05]  /*5d30*/  BRA `(.L_x_2157) ;  /* 0x0000000800a87947 */ /* 0x000fea0003800000 */
.L_x_2152:
        /* <DEDUP_REMOVED lines=12> */
.L_x_2166:
[----:B------:R-:W2:Y:S02]  /*5e00*/  LDG.E.64 R2, desc[UR36][R2.64] ;  /* 0x0000002402027981 */ /* 0x000ea4000c1e1b00 */
[----:B--2---:R0:W1:Y:S01]  /*5e10*/  F2I.F64.TRUNC R22, R2 ;  /* 0x0000000200167311 */ /* 0x004062000030d100 */
[----:B------:R-:W-:Y:S05]  /*5e20*/  BRA `(.L_x_2157) ;  /* 0x00000008006c7947 */ /* 0x000fea0003800000 */
.L_x_2165:
        /* <DEDUP_REMOVED lines=28> */
.L_x_2168:
        /* <DEDUP_REMOVED lines=15> */
.L_x_2167:
[----:B------:R-:W2:Y:S02]  /*60e0*/  LDG.E.U16 R0, desc[UR36][R2.64] ;  /* 0x0000002402007981 */ /* 0x000ea4000c1e1500 */
[----:B--2---:R-:W-:-:S06]  /*60f0*/  IMAD.U32 R0, R0, 0x10000, RZ ;  /* 0x0001000000007824 */ /* 0x004fcc00078e00ff */
[----:B------:R-:W0:Y:S02]  /*6100*/  F2I.FTZ.TRUNC.NTZ R0, R0 ;  /* 0x0000000000007305 */ /* 0x000e24000021f100 */
[----:B0-----:R-:W-:Y:S01]  /*6110*/  PRMT R22, R0, 0x7610, R22 ;  /* 0x0000761000167816 */ /* 0x001fe20000000016 */
[----:B------:R-:W-:Y:S06]  /*6120*/  BRA `(.L_x_2157) ;  /* 0x0000000400ac7947 */ /* 0x000fec0003800000 */
.L_x_2164:
        /* <DEDUP_REMOVED lines=10> */
.L_x_2171:
        /* <DEDUP_REMOVED lines=21> */
.L_x_2175:
[----:B------:R-:W-:Y:S05]  /*6320*/  BSYNC B1 ;  /* 0x0000000000017941 */ /* 0x000fea0003800000 */
.L_x_2174:
[----:B------:R-:W-:Y:S01]  /*6330*/  LEA R3, R0, 0x3b800000, 0x17 ;  /* 0x3b80000000037811 */ /* 0x000fe200078eb8ff */
[----:B------:R-:W-:-:S05]  /*6340*/  IMAD.SHL.U32 R0, R2, 0x100000, RZ ;  /* 0x0010000002007824 */ /* 0x000fca00078e00ff */
[----:B------:R-:W-:-:S07]  /*6350*/  LOP3.LUT R0, R3, R0, R4, 0xfe, !PT ;  /* 0x0000000003007212 */ /* 0x000fce00078efe04 */
.L_x_2173:
[----:B------:R-:W-:Y:S05]  /*6360*/  BSYNC B0 ;  /* 0x0000000000007941 */ /* 0x000fea0003800000 */
.L_x_2172:
[----:B------:R-:W0:Y:S02]  /*6370*/  F2I.FTZ.TRUNC.NTZ R0, R0 ;  /* 0x0000000000007305 */ /* 0x000e24000021f100 */
[----:B0-----:R-:W-:Y:S01]  /*6380*/  PRMT R22, R0, 0x7610, R22 ;  /* 0x0000761000167816 */ /* 0x001fe20000000016 */
[----:B------:R-:W-:Y:S06]  /*6390*/  BRA `(.L_x_2157) ;  /* 0x0000000400107947 */ /* 0x000fec0003800000 */
.L_x_2170:
        /* <DEDUP_REMOVED lines=21> */
.L_x_2179:
[----:B------:R-:W-:Y:S05]  /*64f0*/  BSYNC B1 ;  /* 0x0000000000017941 */ /* 0x000fea0003800000 */
.L_x_2178:
[----:B------:R-:W-:Y:S01]  /*6500*/  LEA R3, R0, 0x37800000, 0x17 ;  /* 0x3780000000037811 */ /* 0x000fe200078eb8ff */
[----:B------:R-:W-:-:S05]  /*6510*/  IMAD.SHL.U32 R0, R2, 0x200000, RZ ;  /* 0x0020000002007824 */ /* 0x000fca00078e00ff */
[----:B------:R-:W-:-:S07]  /*6520*/  LOP3.LUT R0, R3, R0, R4, 0xfe, !PT ;  /* 0x0000000003007212 */ /* 0x000fce00078efe04 */
.L_x_2177:
[----:B------:R-:W-:Y:S05]  /*6530*/  BSYNC B0 ;  /* 0x0000000000007941 */ /* 0x000fea0003800000 */
.L_x_2176:
[----:B------:R-:W0:Y:S02]  /*6540*/  F2I.FTZ.TRUNC.NTZ R0, R0 ;  /* 0x0000000000007305 */ /* 0x000e24000021f100 */
[----:B0-----:R-:W-:Y:S01]  /*6550*/  PRMT R22, R0, 0x7610, R22 ;  /* 0x0000761000167816 */ /* 0x001fe20000000016 */
[----:B------:R-:W-:Y:S06]  /*6560*/  BRA `(.L_x_2157) ;  /* 0x00000000009c7947 */ /* 0x000fec0003800000 */
.L_x_2169:
        /* <DEDUP_REMOVED lines=14> */
.L_x_2183:
[----:B------:R-:W-:Y:S05]  /*6650*/  BSYNC B0 ;  /* 0x0000000000007941 */ /* 0x000fea0003800000 */
.L_x_2182:
[----:B------:R-:W0:Y:S02]  /*6660*/  F2I.FTZ.TRUNC.NTZ R0, R0 ;  /* 0x0000000000007305 */ /* 0x000e24000021f100 */
[----:B0-----:R-:W-:Y:S01]  /*6670*/  PRMT R22, R0, 0x7610, R22 ;  /* 0x0000761000167816 */ /* 0x001fe20000000016 */
[----:B------:R-:W-:Y:S06]  /*6680*/  BRA `(.L_x_2157) ;  /* 0x0000000000547947 */ /* 0x000fec0003800000 */
.L_x_2156:
        /* <DEDUP_REMOVED lines=16> */
.L_x_2184:
[----:B------:R-:W-:Y:S01]  /*6790*/  PRMT R22, RZ, 0x7610, R22 ;  /* 0x00007610ff167816 */ /* 0x000fe20000000016 */
[----:B------:R-:W-:Y:S06]  /*67a0*/  BRA `(.L_x_2157) ;  /* 0x00000000000c7947 */ /* 0x000fec0003800000 */
.L_x_2181:
[----:B------:R3:W5:Y:S01]  /*67b0*/  LDG.E.U16 R22, desc[UR36][R2.64] ;  /* 0x0000002402167981 */ /* 0x000762000c1e1500 */
[----:B------:R-:W-:Y:S05]  /*67c0*/  BRA `(.L_x_2157) ;  /* 0x0000000000047947 */ /* 0x000fea0003800000 */
.L_x_2180:
[----:B------:R4:W5:Y:S02]  /*67d0*/  LDG.E.U16 R22, desc[UR36][R2.64] ;  /* 0x0000002402167981 */ /* 0x000964000c1e1500 */
.L_x_2157:
[----:B------:R-:W1:Y:S01]  /*67e0*/  LDC.U8 R4, c[0x0][0x493] ;  /* 0x000124c0ff047b82 */ /* 0x000e620000000000 */
[----:B------:R-:W-:Y:S02]  /*67f0*/  ULDC.64 UR4, c[0x0][0x488] ;  /* 0x0001220000047ab9 */ /* 0x000fe40000000a00 */
[----:B0-234-:R-:W-:-:S05]  /*6800*/  IADD3 R2, P0, R18, UR4, RZ ;  /* 0x0000000412027c10 */ /* 0x01dfca000ff1e0ff */
[----:B------:R-:W-:Y:S01]  /*6810*/  IMAD.X R3, RZ, RZ, UR5, P0 ;  /* 0x00000005ff037e24 */ /* 0x000fe200080e06ff */
[----:B-1----:R-:W-:-:S04]  /*6820*/  PRMT R0, R4, 0x9910, RZ ;  /* 0x0000991004007816 */ /* 0x002fc800000000ff */
        /* <DEDUP_REMOVED lines=12> */
.L_x_2188:
[----:B------:R4:W5:Y:S01]  /*68f0*/  LDG.E.U8 R5, desc[UR36][R2.64] ;  /* 0x0000002402057981 */ /* 0x000962000c1e1100 */
[----:B------:R-:W-:Y:S05]  /*6900*/  BRA `(.L_x_2190) ;  /* 0x0000000c00547947 */ /* 0x000fea0003800000 */
.L_x_2187:
        /* <DEDUP_REMOVED lines=8> */
.L_x_2192:
[----:B------:R2:W5:Y:S01]  /*6990*/  LDG.E.U16 R5, desc[UR36][R2.64] ;  /* 0x0000002402057981 */ /* 0x000562000c1e1500 */
[----:B------:R-:W-:Y:S05]  /*69a0*/  BRA `(.L_x_2190) ;  /* 0x0000000c002c7947 */ /* 0x000fea0003800000 */
.L_x_2191:
[----:B------:R0:W5:Y:S01]  /*69b0*/  LDG.E.U16 R5, desc[UR36][R2.64] ;  /* 0x0000002402057981 */ /* 0x000162000c1e1500 */
[----:B------:R-:W-:Y:S05]  /*69c0*/  BRA `(.L_x_2190) ;  /* 0x0000000c00247947 */ /* 0x000fea0003800000 */
.L_x_2186:
        /* <DEDUP_REMOVED lines=9> */
.L_x_2194:
[----:B------:R-:W2:Y:S02]  /*6a60*/  LDG.E.U16 R0, desc[UR36][R2.64] ;  /* 0x0000002402007981 */ /* 0x000ea4000c1e1500 */
[----:B--2---:R-:W-:-:S06]  /*6a70*/  HADD2.F32 R0, -RZ, R0.H0_H0 ;  /* 0x20000000ff007230 */ /* 0x004fcc0000004100 */
[----:B------:R-:W0:Y:S02]  /*6a80*/  F2I.FTZ.TRUNC.NTZ R0, R0 ;  /* 0x0000000000007305 */ /* 0x000e24000021f100 */
[----:B0-----:R-:W-:Y:S01]  /*6a90*/  PRMT R5, R0, 0x7610, R5 ;  /* 0x0000761000057816 */ /* 0x001fe20000000005 */
[----:B------:R-:W-:Y:S06]  /*6aa0*/  BRA `(.L_x_2190) ;  /* 0x0000000800ec7947 */ /* 0x000fec0003800000 */
.L_x_2193:
        /* <DEDUP_REMOVED lines=9> */
.L_x_2196:
[----:B------:R-:W2:Y:S02]  /*6b40*/  LDG.E.U16 R2, desc[UR36][R2.64] ;  /* 0x0000002402027981 */ /* 0x000ea4000c1e1500 */
[----:B--2---:R-:W-:-:S06]  /*6b50*/  HADD2.F32 R0, -RZ, R2.H0_H0 ;  /* 0x20000002ff007230 */ /* 0x004fcc0000004100 */
[----:B------:R-:W0:Y:S02]  /*6b60*/  F2I.FTZ.TRUNC.NTZ R0, R0 ;  /* 0x0000000000007305 */ /* 0x000e24000021f100 */
[----:B0-----:R-:W-:Y:S01]  /*6b70*/  PRMT R5, R0, 0x7610, R5 ;  /* 0x0000761000057816 */ /* 0x001fe20000000005 */
[----:B------:R-:W-:Y:S06]  /*6b80*/  BRA `(.L_x_2190) ;  /* 0x0000000800b47947 */ /* 0x000fec0003800000 */
.L_x_2195:
[----:B------:R-:W2:Y:S02]  /*6b90*/  LDG.E.64 R2, desc[UR36][R2.64] ;  /* 0x0000002402027981 */ /* 0x000ea4000c1e1b00 */
[----:B--2---:R0:W1:Y:S01]  /*6ba0*/  F2I.F64.TRUNC R5, R2 ;  /* 0x0000000200057311 */ /* 0x004062000030d100 */
[----:B------:R-:W-:Y:S05]  /*6bb0*/  BRA `(.L_x_2190) ;  /* 0x0000000800a87947 */ /* 0x000fea0003800000 */
.L_x_2185:
        /* <DEDUP_REMOVED lines=12> */
.L_x_2199:
[----:B------:R-:W2:Y:S02]  /*6c80*/  LDG.E.64 R2, desc[UR36][R2.64] ;  /* 0x0000002402027981 */ /* 0x000ea4000c1e1b00 */
[----:B--2---:R0:W1:Y:S01]  /*6c90*/  F2I.F64.TRUNC R5, R2 ;  /* 0x0000000200057311 */ /* 0x004062000030d100 */
[----:B------:R-:W-:Y:S05]  /*6ca0*/  BRA `(.L_x_2190) ;  /* 0x00000008006c7947 */ /* 0x000fea0003800000 */
.L_x_2198:
        /* <DEDUP_REMOVED lines=28> */
.L_x_2201:
        /* <DEDUP_REMOVED lines=15> */
.L_x_2200:
[----:B------:R-:W2:Y:S02]  /*6f60*/  LDG.E.U16 R0, desc[UR36][R2.64] ;  /* 0x0000002402007981 */ /* 0x000ea4000c1e1500 */
[----:B--2---:R-:W-:-:S06]  /*6f70*/  IMAD.U32 R0, R0, 0x10000, RZ ;  /* 0x0001000000007824 */ /* 0x004fcc00078e00ff */
[----:B------:R-:W0:Y:S02]  /*6f80*/  F2I.FTZ.TRUNC.NTZ R0, R0 ;  /* 0x0000000000007305 */ /* 0x000e24000021f100 */
[----:B0-----:R-:W-:Y:S01]  /*6f90*/  PRMT R5, R0, 0x7610, R5 ;  /* 0x0000761000057816 */ /* 0x001fe20000000005 */
[----:B------:R-:W-:Y:S06]  /*6fa0*/  BRA `(.L_x_2190) ;  /* 0x0000000400ac7947 */ /* 0x000fec0003800000 */
.L_x_2197:
        /* <DEDUP_REMOVED lines=10> */
.L_x_2204:
        /* <DEDUP_REMOVED lines=21> */
.L_x_2208:
[----:B------:R-:W-:Y:S05]  /*71a0*/  BSYNC B1 ;  /* 0x0000000000017941 */ /* 0x000fea0003800000 */
.L_x_2207:
[----:B------:R-:W-:Y:S01]  /*71b0*/  LEA R3, R0, 0x3b800000, 0x17 ;  /* 0x3b80000000037811 */ /* 0x000fe200078eb8ff */
[----:B------:R-:W-:-:S05]  /*71c0*/  IMAD.SHL.U32 R0, R2, 0x100000, RZ ;  /* 0x0010000002007824 */ /* 0x000fca00078e00ff */
[----:B------:R-:W-:-:S07]  /*71d0*/  LOP3.LUT R0, R3, R0, R4, 0xfe, !PT ;  /* 0x0000000003007212 */ /* 0x000fce00078efe04 */
.L_x_2206:
[----:B------:R-:W-:Y:S05]  /*71e0*/  BSYNC B0 ;  /* 0x0000000000007941 */ /* 0x000fea0003800000 */
.L_x_2205:
[----:B------:R-:W0:Y:S02]  /*71f0*/  F2I.FTZ.TRUNC.NTZ R0, R0 ;  /* 0x0000000000007305 */ /* 0x000e24000021f100 */
[----:B0-----:R-:W-:Y:S01]  /*7200*/  PRMT R5, R0, 0x7610, R5 ;  /* 0x0000761000057816 */ /* 0x001fe20000000005 */
[----:B------:R-:W-:Y:S06]  /*7210*/  BRA `(.L_x_2190) ;  /* 0x0000000400107947 */ /* 0x000fec0003800000 */
.L_x_2203:
        /* <DEDUP_REMOVED lines=21> */
.L_x_2212:
[----:B------:R-:W-:Y:S05]  /*7370*/  BSYNC B1 ;  /* 0x0000000000017941 */ /* 0x000fea0003800000 */
.L_x_2211:
[----:B------:R-:W-:Y:S01]  /*7380*/  LEA R3, R0, 0x37800000, 0x17 ;  /* 0x3780000000037811 */ /* 0x000fe200078eb8ff */
[----:B------:R-:W-:-:S05]  /*7390*/  IMAD.SHL.U32 R0, R2, 0x200000, RZ ;  /* 0x0020000002007824 */ /* 0x000fca00078e00ff */
[----:B------:R-:W-:-:S07]  /*73a0*/  LOP3.LUT R0, R3, R0, R4, 0xfe, !PT ;  /* 0x0000000003007212 */ /* 0x000fce00078efe04 */
.L_x_2210:
[----:B------:R-:W-:Y:S05]  /*73b0*/  BSYNC B0 ;  /* 0x0000000000007941 */ /* 0x000fea0003800000 */
.L_x_2209:
[----:B------:R-:W0:Y:S02]  /*73c0*/  F2I.FTZ.TRUNC.NTZ R0, R0 ;  /* 0x0000000000007305 */ /* 0x000e24000021f100 */
[----:B0-----:R-:W-:Y:S01]  /*73d0*/  PRMT R5, R0, 0x7610, R5 ;  /* 0x0000761000057816 */ /* 0x001fe20000000005 */
[----:B------:R-:W-:Y:S06]  /*73e0*/  BRA `(.L_x_2190) ;  /* 0x00000000009c7947 */ /* 0x000fec0003800000 */
.L_x_2202:
        /* <DEDUP_REMOVED lines=14> */
.L_x_2216:
[----:B------:R-:W-:Y:S05]  /*74d0*/  BSYNC B0 ;  /* 0x0000000000007941 */ /* 0x000fea0003800000 */
.L_x_2215:
[----:B------:R-:W0:Y:S02]  /*74e0*/  F2I.FTZ.TRUNC.NTZ R0, R0 ;  /* 0x0000000000007305 */ /* 0x000e24000021f100 */
[----:B0-----:R-:W-:Y:S01]  /*74f0*/  PRMT R5, R0, 0x7610, R5 ;  /* 0x0000761000057816 */ /* 0x001fe20000000005 */
[----:B------:R-:W-:Y:S06]  /*7500*/  BRA `(.L_x_2190) ;  /* 0x0000000000547947 */ /* 0x000fec0003800000 */
.L_x_2189:
        /* <DEDUP_REMOVED lines=16> */
.L_x_2217:
[----:B------:R-:W-:Y:S01]  /*7610*/  PRMT R5, RZ, 0x7610, R5 ;  /* 0x00007610ff057816 */ /* 0x000fe20000000005 */
[----:B------:R-:W-:Y:S06]  /*7620*/  BRA `(.L_x_2190) ;  /* 0x00000000000c7947 */ /* 0x000fec0003800000 */
.L_x_2214:
[----:B------:R0:W5:Y:S01]  /*7630*/  LDG.E.U16 R5, desc[UR36][R2.64] ;  /* 0x0000002402057981 */ /* 0x000162000c1e1500 */
[----:B------:R-:W-:Y:S05]  /*7640*/  BRA `(.L_x_2190) ;  /* 0x0000000000047947 */ /* 0x000fea0003800000 */
.L_x_2213:
[----:B------:R0:W5:Y:S02]  /*7650*/  LDG.E.U16 R5, desc[UR36][R2.64] ;  /* 0x0000002402057981 */ /* 0x000164000c1e1500 */
.L_x_2190:
        /* <DEDUP_REMOVED lines=15> */
.L_x_2221:
[----:B------:R0:W-:Y:S01]  /*7750*/  STG.E.U8 desc[UR36][R16.64], R5 ;  /* 0x0000000510007986 */ /* 0x0001e2000c101124 */
[----:B------:R-:W-:Y:S05]  /*7760*/  BRA `(.L_x_2223) ;  /* 0x0000000c00647947 */ /* 0x000fea0003800000 */
.L_x_2220:
        /* <DEDUP_REMOVED lines=10> */
.L_x_2225:
[----:B------:R-:W-:-:S05]  /*7810*/  PRMT R3, R5, 0x9910, RZ ;  /* 0x0000991005037816 */ /* 0x000fca00000000ff */
[----:B------:R3:W-:Y:S01]  /*7820*/  STG.E desc[UR36][R16.64], R3 ;  /* 0x0000000310007986 */ /* 0x0007e2000c101924 */
[----:B------:R-:W-:Y:S05]  /*7830*/  BRA `(.L_x_2223) ;  /* 0x0000000c00307947 */ /* 0x000fea0003800000 */
.L_x_2224:
[----:B------:R2:W-:Y:S01]  /*7840*/  STG.E.U16 desc[UR36][R16.64], R5 ;  /* 0x0000000510007986 */ /* 0x0005e2000c101524 */
[----:B------:R-:W-:Y:S05]  /*7850*/  BRA `(.L_x_2223) ;  /* 0x0000000c00287947 */ /* 0x000fea0003800000 */
.L_x_2219:
        /* <DEDUP_REMOVED lines=9> */
.L_x_2227:
[----:B------:R-:W0:Y:S02]  /*78f0*/  I2F.S16 R0, R5 ;  /* 0x0000000500007306 */ /* 0x000e240000101400 */
[----:B0-----:R-:W-:-:S05]  /*7900*/  F2FP.F16.F32.PACK_AB R0, RZ, R0 ;  /* 0x00000000ff00723e */ /* 0x001fca00000000ff */
[----:B------:R0:W-:Y:S01]  /*7910*/  STG.E.U16 desc[UR36][R16.64], R0 ;  /* 0x0000000010007986 */ /* 0x0001e2000c101524 */
[----:B------:R-:W-:Y:S05]  /*7920*/  BRA `(.L_x_2223) ;  /* 0x0000000800f47947 */ /* 0x000fea0003800000 */
.L_x_2226:
        /* <DEDUP_REMOVED lines=10> */
.L_x_2229:
[----:B------:R-:W0:Y:S02]  /*79d0*/  I2F.S16 R5, R5 ;  /* 0x0000000500057306 */ /* 0x000e240000101400 */
[----:B0-----:R-:W-:-:S04]  /*79e0*/  F2FP.F16.F32.PACK_AB R3, RZ, R5 ;  /* 0x00000005ff03723e */ /* 0x001fc800000000ff */
[----:B------:R-:W-:-:S05]  /*79f0*/  PRMT R3, R3, 0x5410, RZ ;  /* 0x0000541003037816 */ /* 0x000fca00000000ff */
[----:B------:R0:W-:Y:S01]  /*7a00*/  STG.E desc[UR36][R16.64], R3 ;  /* 0x0000000310007986 */ /* 0x0001e2000c101924 */
[----:B------:R-:W-:Y:S05]  /*7a10*/  BRA `(.L_x_2223) ;  /* 0x0000000800b87947 */ /* 0x000fea0003800000 */
.L_x_2228:
[----:B------:R-:W0:Y:S02]  /*7a20*/  I2F.F64.S16 R2, R5 ;  /* 0x0000000500027312 */ /* 0x000e240000101c00 */
[----:B0-----:R0:W-:Y:S01]  /*7a30*/  STG.E.64 desc[UR36][R16.64], R2 ;  /* 0x0000000210007986 */ /* 0x0011e2000c101b24 */
[----:B------:R-:W-:Y:S05]  /*7a40*/  BRA `(.L_x_2223) ;  /* 0x0000000800ac7947 */ /* 0x000fea0003800000 */
.L_x_2218:
        /* <DEDUP_REMOVED lines=13> */
.L_x_2232:
[----:B------:R-:W0:Y:S01]  /*7b20*/  I2F.F64.S16 R4, R5 ;  /* 0x0000000500047312 */ /* 0x000e220000101c00 */
[----:B------:R-:W-:-:S05]  /*7b30*/  CS2R R6, SRZ ;  /* 0x0000000000067805 */ /* 0x000fca000001ff00 */
[----:B0-----:R0:W-:Y:S01]  /*7b40*/  STG.E.128 desc[UR36][R16.64], R4 ;  /* 0x0000000410007986 */ /* 0x0011e2000c101d24 */
[----:B------:R-:W-:Y:S05]  /*7b50*/  BRA `(.L_x_2223) ;  /* 0x0000000800687947 */ /* 0x000fea0003800000 */
.L_x_2231:
        /* <DEDUP_REMOVED lines=21> */
.L_x_2236:
[----:B------:R-:W-:Y:S05]  /*7cb0*/  BSYNC B0 ;  /* 0x0000000000007941 */ /* 0x000fea0003800000 */
.L_x_2235:
[----:B------:R-:W-:-:S05]  /*7cc0*/  LOP3.LUT R3, R0, R3, RZ, 0xfc, !PT ;  /* 0x0000000300037212 */ /* 0x000fca00078efcff */
[----:B------:R0:W-:Y:S01]  /*7cd0*/  STG.E.U8 desc[UR36][R16.64], R3 ;  /* 0x0000000310007986 */ /* 0x0001e2000c101124 */
[----:B------:R-:W-:Y:S05]  /*7ce0*/  BRA `(.L_x_2223) ;  /* 0x0000000800047947 */ /* 0x000fea0003800000 */
.L_x_2234:
        /* <DEDUP_REMOVED lines=13> */
.L_x_2238:
[----:B------:R-:W-:Y:S01]  /*7dc0*/  IMAD.MOV.U32 R0, RZ, RZ, 0x7f ;  /* 0x0000007fff007424 */ /* 0x000fe200078e00ff */
[----:B------:R-:W-:-:S04]  /*7dd0*/  ISETP.GT.U32.AND P0, PT, R2, 0x7f800000, PT ;  /* 0x7f8000000200780c */ /* 0x000fc80003f04070 */
[----:B------:R-:W-:-:S09]  /*7de0*/  SEL R0, R0, 0x7c, P0 ;  /* 0x0000007c00007807 */ /* 0x000fd20000000000 */
.L_x_2239:
[----:B------:R-:W-:Y:S05]  /*7df0*/  BSYNC B0 ;  /* 0x0000000000007941 */ /* 0x000fea0003800000 */
.L_x_2237:
[----:B------:R-:W-:-:S04]  /*7e00*/  LOP3.LUT R2, R5, 0x80000000, RZ, 0xc0, !PT ;  /* 0x8000000005027812 */ /* 0x000fc800078ec0ff */
[----:B------:R-:W-:-:S04]  /*7e10*/  SHF.R.U32.HI R3, RZ, 0x18, R2 ;  /* 0x00000018ff037819 */ /* 0x000fc80000011602 */
[----:B------:R-:W-:-:S05]  /*7e20*/  LOP3.LUT R3, R0, R3, RZ, 0xfc, !PT ;  /* 0x0000000300037212 */ /* 0x000fca00078efcff */
[----:B------:R0:W-:Y:S01]  /*7e30*/  STG.E.U8 desc[UR36][R16.64], R3 ;  /* 0x0000000310007986 */ /* 0x0001e2000c101124 */
[----:B------:R-:W-:Y:S05]  /*7e40*/  BRA `(.L_x_2223) ;  /* 0x0000000400ac7947 */ /* 0x000fea0003800000 */
.L_x_2233:
[----:B------:R-:W0:Y:S02]  /*7e50*/  I2F.S16 R0, R5 ;  /* 0x0000000500007306 */ /* 0x000e240000101400 */
[----:B0-----:R-:W-:-:S05]  /*7e60*/  F2FP.BF16.F32.PACK_AB R0, RZ, R0 ;  /* 0x00000000ff00723e */ /* 0x001fca00000010ff */
[----:B------:R0:W-:Y:S01]  /*7e70*/  STG.E.U16 desc[UR36][R16.64], R0 ;  /* 0x0000000010007986 */ /* 0x0001e2000c101524 */
[----:B------:R-:W-:Y:S05]  /*7e80*/  BRA `(.L_x_2223) ;  /* 0x00000004009c7947 */ /* 0x000fea0003800000 */
.L_x_2230:
        /* <DEDUP_REMOVED lines=10> */
.L_x_2242:
        /* <DEDUP_REMOVED lines=17> */
.L_x_2245:
[----:B------:R-:W-:-:S04]  /*8040*/  LOP3.LUT R2, R5, 0x80000000, RZ, 0xc0, !PT ;  /* 0x8000000005027812 */ /* 0x000fc800078ec0ff */
[----:B------:R-:W-:-:S04]  /*8050*/  SHF.R.U32.HI R3, RZ, 0x18, R2 ;  /* 0x00000018ff037819 */ /* 0x000fc80000011602 */
[----:B------:R-:W-:-:S04]  /*8060*/  LOP3.LUT R0, R0, R3, RZ, 0xfc, !PT ;  /* 0x0000000300007212 */ /* 0x000fc800078efcff */
[----:B------:R-:W-:-:S07]  /*8070*/  PRMT R8, R0, 0x7610, R8 ;  /* 0x0000761000087816 */ /* 0x000fce0000000008 */
.L_x_2244:
[----:B------:R-:W-:Y:S05]  /*8080*/  BSYNC B0 ;  /* 0x0000000000007941 */ /* 0x000fea0003800000 */
.L_x_2243:
[----:B------:R0:W-:Y:S01]  /*8090*/  STG.E.U8 desc[UR36][R16.64], R8 ;  /* 0x0000000810007986 */ /* 0x0001e2000c101124 */
[----:B------:R-:W-:Y:S05]  /*80a0*/  BRA `(.L_x_2223) ;  /* 0x0000000400147947 */ /* 0x000fea0003800000 */
.L_x_2241:
        /* <DEDUP_REMOVED lines=17> */
.L_x_2248:
[----:B------:R-:W-:-:S04]  /*81c0*/  LOP3.LUT R2, R5, 0x80000000, RZ, 0xc0, !PT ;  /* 0x8000000005027812 */ /* 0x000fc800078ec0ff */
[----:B------:R-:W-:-:S04]  /*81d0*/  SHF.R.U32.HI R3, RZ, 0x18, R2 ;  /* 0x00000018ff037819 */ /* 0x000fc80000011602 */
[----:B------:R-:W-:-:S04]  /*81e0*/  LOP3.LUT R0, R0, R3, RZ, 0xfc, !PT ;  /* 0x0000000300007212 */ /* 0x000fc800078efcff */
[----:B------:R-:W-:-:S07]  /*81f0*/  PRMT R8, R0, 0x7610, R8 ;  /* 0x0000761000087816 */ /* 0x000fce0000000008 */
.L_x_2247:
[----:B------:R-:W-:Y:S05]  /*8200*/  BSYNC B0 ;  /* 0x0000000000007941 */ /* 0x000fea0003800000 */
.L_x_2246:
[----:B------:R0:W-:Y:S01]  /*8210*/  STG.E.U8 desc[UR36][R16.64], R8 ;  /* 0x0000000810007986 */ /* 0x0001e2000c101124 */
[----:B------:R-:W-:Y:S05]  /*8220*/  BRA `(.L_x_2223) ;  /* 0x0000000000b47947 */ /* 0x000fea0003800000 */
.L_x_2240:
        /* <DEDUP_REMOVED lines=22> */
.L_x_2222:
        /* <DEDUP_REMOVED lines=16> */
.L_x_2251:
[----:B------:R-:W-:Y:S05]  /*8490*/  BRA `(.L_x_2223) ;  /* 0x0000000000187947 */ /* 0x000fea0003800000 */
.L_x_2250:
[----:B------:R-:W-:-:S04]  /*84a0*/  PRMT R2, R5, 0x9910, RZ ;  /* 0x0000991005027816 */ /* 0x000fc800000000ff */
[----:B------:R-:W-:-:S05]  /*84b0*/  SHF.R.S32.HI R3, RZ, 0x1f, R2 ;  /* 0x0000001fff037819 */ /* 0x000fca0000011402 */
[----:B------:R0:W-:Y:S01]  /*84c0*/  STG.E.64 desc[UR36][R16.64], R2 ;  /* 0x0000000210007986 */ /* 0x0001e2000c101b24 */
[----:B------:R-:W-:Y:S05]  /*84d0*/  BRA `(.L_x_2223) ;  /* 0x0000000000087947 */ /* 0x000fea0003800000 */
.L_x_2249:
[----:B------:R-:W-:-:S05]  /*84e0*/  PRMT R3, R5, 0x9910, RZ ;  /* 0x0000991005037816 */ /* 0x000fca00000000ff */
[----:B------:R0:W-:Y:S02]  /*84f0*/  STG.E desc[UR36][R16.64], R3 ;  /* 0x0000000310007986 */ /* 0x0001e4000c101924 */
.L_x_2223:
[----:B------:R-:W-:-:S07]  /*8500*/  VIADD R19, R19, 0x80 ;  /* 0x0000008013137836 */ /* 0x000fce0000000000 */
.L_x_2150:
[----:B------:R-:W-:Y:S05]  /*8510*/  BSYNC B6 ;  /* 0x0000000000067941 */ /* 0x000fea0003800000 */
.L_x_2149:
        /* <DEDUP_REMOVED lines=358> */
.L_x_2254:
        /* <DEDUP_REMOVED lines=20> */
.L_x_2258:
[----:B------:R0:W5:Y:S01]  /*9cc0*/  LDG.E.U8 R22, desc[UR36][R2.64] ;  /* 0x0000002402167981 */ /* 0x000162000c1e1100 */
[----:B------:R-:W-:Y:S05]  /*9cd0*/  BRA `(.L_x_2260) ;  /* 0x0000000c00547947 */ /* 0x000fea0003800000 */
.L_x_2257:
        /* <DEDUP_REMOVED lines=8> */
.L_x_2262:
[----:B------:R0:W5:Y:S01]  /*9d60*/  LDG.E.U16 R22, desc[UR36][R2.64] ;  /* 0x0000002402167981 */ /* 0x000162000c1e1500 */
[----:B------:R-:W-:Y:S05]  /*9d70*/  BRA `(.L_x_2260) ;  /* 0x0000000c002c7947 */ /* 0x000fea0003800000 */
.L_x_2261:
[----:B------:R0:W5:Y:S01]  /*9d80*/  LDG.E.U16 R22, desc[UR36][R2.64] ;  /* 0x0000002402167981 */ /* 0x000162000c1e1500 */
[----:B------:R-:W-:Y:S05]  /*9d90*/  BRA `(.L_x_2260) ;  /* 0x0000000c00247947 */ /* 0x000fea0003800000 */
.L_x_2256:
        /* <DEDUP_REMOVED lines=9> */
.L_x_2264:
[----:B------:R-:W2:Y:S02]  /*9e30*/  LDG.E.U16 R0, desc[UR36][R2.64] ;  /* 0x0000002402007981 */ /* 0x000ea4000c1e1500 */
[----:B--2---:R-:W-:-:S06]  /*9e40*/  HADD2.F32 R0, -RZ, R0.H0_H0 ;  /* 0x20000000ff007230 */ /* 0x004fcc0000004100 */
[----:B------:R-:W0:Y:S02]  /*9e50*/  F2I.FTZ.TRUNC.NTZ R0, R0 ;  /* 0x0000000000007305 */ /* 0x000e24000021f100 */
[----:B0-----:R-:W-:Y:S01]  /*9e60*/  PRMT R22, R0, 0x7610, R22 ;  /* 0x0000761000167816 */ /* 0x001fe20000000016 */
[----:B------:R-:W-:Y:S06]  /*9e70*/  BRA `(.L_x_2260) ;  /* 0x0000000800ec7947 */ /* 0x000fec0003800000 */
.L_x_2263:
[----:B------:R-:W-:-:S13]  /*9e80*/  ISETP.NE.AND P0, PT, R4, 0x7, PT ;  /* 0x000000070400780c */ /* 0x000fda0003f05270 */
[----:B------:R-:W-:Y:S05]  /*9e90*/  @!P0 BRA `(.L_x_2265) ;  /* 0x0000000000308947 */ /* 0x000fea0003800000 */
[----:B------:R-:W-:-:S13]  /*9ea0*/  ISETP.NE.AND P0, PT, R4, 0x8, PT ;  /* 0x000000080400780c */ /* 0x000fda0003f05270 */
[----:B------:R-:W-:Y:S05]  /*9eb0*/  @!P0 BRA `(.L_x_2266) ;  /* 0x0000000000148947 */ /* 0x000fea0003800000 */
[----:B------:R-:W-:-:S13]  /*9ec0*/  ISETP.NE.AND P0, PT, R4, 0x9, PT ;  /* 0x000000090400780c */ /* 0x000fda0003f05270 */
[----:B------:R-:W-:Y:S05]  /*9ed0*/  @P0 BRA `(.L_x_2259) ;  /* 0x0000000800800947 */ /* 0x000fea0003800000 */
[----:B------:R-:W2:Y:S02]  /*9ee0*/  LDG.E R2, desc[UR36][R2.64] ;  /* 0x0000002402027981 */ /* 0x000ea4000c1e1900 */
[----:B--2---:R4:W0:Y:S01]  /*9ef0*/  F2I.FTZ.TRUNC.NTZ R22, R2 ;  /* 0x0000000200167305 */ /* 0x004822000021f100 */
[----:B------:R-:W-:Y:S05]  /*9f00*/  BRA `(.L_x_2260) ;  /* 0x0000000800c87947 */ /* 0x000fea0003800000 */
.L_x_2266:
[----:B------:R-:W2:Y:S02]  /*9f10*/  LDG.E.U16 R2, desc[UR36][R2.64] ;  /* 0x0000002402027981 */ /* 0x000ea4000c1e1500 */
[----:B--2---:R-:W-:-:S06]  /*9f20*/  HADD2.F32 R0, -RZ, R2.H0_H0 ;  /* 0x20000002ff007230 */ /* 0x004fcc0000004100 */
[----:B------:R-:W0:Y:S02]  /*9f30*/  F2I.FTZ.TRUNC.NTZ R0, R0 ;  /* 0x0000000000007305 */ /* 0x000e24000021f100 */
[----:B0-----:R-:W-:Y:S01]  /*9f40*/  PRMT R22, R0, 0x7610, R22 ;  /* 0x0000761000167816 */ /* 0x001fe20000000016 */
[----:B------:R-:W-:Y:S06]  /*9f50*/  BRA `(.L_x_2260) ;  /* 0x0000000800b47947 */ /* 0x000fec0003800000 */
.L_x_2265:
[----:B------:R-:W2:Y:S02]  /*9f60*/  LDG.E.64 R2, desc[UR36][R2.64] ;  /* 0x0000002402027981 */ /* 0x000ea4000c1e1b00 */
[----:B--2---:R2:W3:Y:S01]  /*9f70*/  F2I.F64.TRUNC R22, R2 ;  /* 0x0000000200167311 */ /* 0x0044e2000030d100 */
[----:B------:R-:W-:Y:S05]  /*9f80*/  BRA `(.L_x_2260) ;  /* 0x0000000800a87947 */ /* 0x000fea0003800000 */
.L_x_2255:
        /* <DEDUP_REMOVED lines=12> */
.L_x_2269:
[----:B------:R-:W2:Y:S02]  /*a050*/  LDG.E.64 R2, desc[UR36][R2.64] ;  /* 0x0000002402027981 */ /* 0x000ea4000c1e1b00 */
[----:B--2---:R0:W1:Y:S01]  /*a060*/  F2I.F64.TRUNC R22, R2 ;  /* 0x0000000200167311 */ /* 0x004062000030d100 */
[----:B------:R-:W-:Y:S05]  /*a070*/  BRA `(.L_x_2260) ;  /* 0x00000008006c7947 */ /* 0x000fea0003800000 */
.L_x_2268:
        /* <DEDUP_REMOVED lines=28> */
.L_x_2271:
        /* <DEDUP_REMOVED lines=15> */
.L_x_2270:
[----:B------:R-:W2:Y:S02]  /*a330*/  LDG.E.U16 R0, desc[UR36][R2.64] ;  /* 0x0000002402007981 */ /* 0x000ea4000c1e1500 */
[----:B--2---:R-:W-:-:S06]  /*a340*/  IMAD.U32 R0, R0, 0x10000, RZ ;  /* 0x0001000000007824 */ /* 0x004fcc00078e00ff */
[----:B------:R-:W0:Y:S02]  /*a350*/  F2I.FTZ.TRUNC.NTZ R0, R0 ;  /* 0x0000000000007305 */ /* 0x000e24000021f100 */
[----:B0-----:R-:W-:Y:S01]  /*a360*/  PRMT R22, R0, 0x7610, R22 ;  /* 0x0000761000167816 */ /* 0x001fe20000000016 */
[----:B------:R-:W-:Y:S06]  /*a370*/  BRA `(.L_x_2260) ;  /* 0x0000000400ac7947 */ /* 0x000fec0003800000 */
.L_x_2267:
        /* <DEDUP_REMOVED lines=10> */
.L_x_2274:
        /* <DEDUP_REMOVED lines=21> */
.L_x_2278:
[----:B------:R-:W-:Y:S05]  /*a570*/  BSYNC B1 ;  /* 0x0000000000017941 */ /* 0x000fea0003800000 */
.L_x_2277:
[----:B------:R-:W-:Y:S01]  /*a580*/  LEA R3, R0, 0x3b800000, 0x17 ;  /* 0x3b80000000037811 */ /* 0x000fe200078eb8ff */
[----:B------:R-:W-:-:S05]  /*a590*/  IMAD.SHL.U32 R0, R2, 0x100000, RZ ;  /* 0x0010000002007824 */ /* 0x000fca00078e00ff */
[----:B------:R-:W-:-:S07]  /*a5a0*/  LOP3.LUT R0, R3, R0, R4, 0xfe, !PT ;  /* 0x0000000003007212 */ /* 0x000fce00078efe04 */
.L_x_2276:
[----:B------:R-:W-:Y:S05]  /*a5b0*/  BSYNC B0 ;  /* 0x0000000000007941 */ /* 0x000fea0003800000 */
.L_x_2275:
[----:B------:R-:W0:Y:S02]  /*a5c0*/  F2I.FTZ.TRUNC.NTZ R0, R0 ;  /* 0x0000000000007305 */ /* 0x000e24000021f100 */
[----:B0-----:R-:W-:Y:S01]  /*a5d0*/  PRMT R22, R0, 0x7610, R22 ;  /* 0x0000761000167816 */ /* 0x001fe20000000016 */
[----:B------:R-:W-:Y:S06]  /*a5e0*/  BRA `(.L_x_2260) ;  /* 0x0000000400107947 */ /* 0x000fec0003800000 */
.L_x_2273:
        /* <DEDUP_REMOVED lines=21> */
.L_x_2282:
[----:B------:R-:W-:Y:S05]  /*a740*/  BSYNC B1 ;  /* 0x0000000000017941 */ /* 0x000fea0003800000 */
.L_x_2281:
[----:B------:R-:W-:Y:S01]  /*a750*/  LEA R3, R0, 0x37800000, 0x17 ;  /* 0x3780000000037811 */ /* 0x000fe200078eb8ff */
[----:B------:R-:W-:-:S05]  /*a760*/  IMAD.SHL.U32 R0, R2, 0x200000, RZ ;  /* 0x0020000002007824 */ /* 0x000fca00078e00ff */
[----:B------:R-:W-:-:S07]  /*a770*/  LOP3.LUT R0, R3, R0, R4, 0xfe, !PT ;  /* 0x0000000003007212 */ /* 0x000fce00078efe04 */
.L_x_2280:
[----:B------:R-:W-:Y:S05]  /*a780*/  BSYNC B0 ;  /* 0x0000000000007941 */ /* 0x000fea0003800000 */
.L_x_2279:
[----:B------:R-:W0:Y:S02]  /*a790*/  F2I.FTZ.TRUNC.NTZ R0, R0 ;  /* 0x0000000000007305 */ /* 0x000e24000021f100 */
[----:B0-----:R-:W-:Y:S01]  /*a7a0*/  PRMT R22, R0, 0x7610, R22 ;  /* 0x0000761000167816 */ /* 0x001fe20000000016 */
[----:B------:R-:W-:Y:S06]  /*a7b0*/  BRA `(.L_x_2260) ;  /* 0x00000000009c7947 */ /* 0x000fec0003800000 */
.L_x_2272:
        /* <DEDUP_REMOVED lines=14> */
.L_x_2286:
[----:B------:R-:W-:Y:S05]  /*a8a0*/  BSYNC B0 ;  /* 0x0000000000007941 */ /* 0x000fea0003800000 */
.L_x_2285:
[----:B------:R-:W0:Y:S02]  /*a8b0*/  F2I.FTZ.TRUNC.NTZ R0, R0 ;  /* 0x0000000000007305 */ /* 0x000e24000021f100 */
[----:B0-----:R-:W-:Y:S01]  /*a8c0*/  PRMT R22, R0, 0x7610, R22 ;  /* 0x0000761000167816 */ /* 0x001fe20000000016 */
[----:B------:R-:W-:Y:S06]  /*a8d0*/  BRA `(.L_x_2260) ;  /* 0x0000000000547947 */ /* 0x000fec0003800000 */
.L_x_2259:
        /* <DEDUP_REMOVED lines=16> */
.L_x_2287:
[----:B------:R-:W-:Y:S01]  /*a9e0*/  PRMT R22, RZ, 0x7610, R22 ;  /* 0x00007610ff167816 */ /* 0x000fe20000000016 */
[----:B------:R-:W-:Y:S06]  /*a9f0*/  BRA `(.L_x_2260) ;  /* 0x00000000000c7947 */ /* 0x000fec0003800000 */
.L_x_2284:
[----:B------:R0:W5:Y:S01]  /*aa00*/  LDG.E.U16 R22, desc[UR36][R2.64] ;  /* 0x0000002402167981 */ /* 0x000162000c1e1500 */
[----:B------:R-:W-:Y:S05]  /*aa10*/  BRA `(.L_x_2260) ;  /* 0x0000000000047947 */ /* 0x000fea0003800000 */
.L_x_2283:
[----:B------:R0:W5:Y:S02]  /*aa20*/  LDG.E.U16 R22, desc[UR36][R2.64] ;  /* 0x0000002402167981 */ /* 0x000164000c1e1500 */
.L_x_2260:
[----:B------:R-:W1:Y:S01]  /*aa30*/  LDC.U8 R4, c[0x0][0x493] ;  /* 0x000124c0ff047b82 */ /* 0x000e620000000000 */
[----:B------:R-:W-:Y:S02]  /*aa40*/  ULDC.64 UR4, c[0x0][0x488] ;  /* 0x0001220000047ab9 */ /* 0x000fe40000000a00 */
[----:B0-2-4-:R-:W-:-:S05]  /*aa50*/  IADD3 R2, P0, R18, UR4, RZ ;  /* 0x0000000412027c10 */ /* 0x015fca000ff1e0ff */
        /* <DEDUP_REMOVED lines=14> */
.L_x_2291:
[----:B------:R0:W5:Y:S01]  /*ab40*/  LDG.E.U8 R5, desc[UR36][R2.64] ;  /* 0x0000002402057981 */ /* 0x000162000c1e1100 */
[----:B------:R-:W-:Y:S05]  /*ab50*/  BRA `(.L_x_2293) ;  /* 0x0000000c00547947 */ /* 0x000fea0003800000 */
.L_x_2290:
        /* <DEDUP_REMOVED lines=8> */
.L_x_2295:
[----:B------:R0:W5:Y:S01]  /*abe0*/  LDG.E.U16 R5, desc[UR36][R2.64] ;  /* 0x0000002402057981 */ /* 0x000162000c1e1500 */
[----:B------:R-:W-:Y:S05]  /*abf0*/  BRA `(.L_x_2293) ;  /* 0x0000000c002c7947 */ /* 0x000fea0003800000 */
.L_x_2294:
[----:B------:R0:W5:Y:S01]  /*ac00*/  LDG.E.U16 R5, desc[UR36][R2.64] ;  /* 0x0000002402057981 */ /* 0x000162000c1e1500 */
[----:B------:R-:W-:Y:S05]  /*ac10*/  BRA `(.L_x_2293) ;  /* 0x0000000c00247947 */ /* 0x000fea0003800000 */
.L_x_2289:
        /* <DEDUP_REMOVED lines=9> */
.L_x_2297:
[----:B------:R-:W2:Y:S02]  /*acb0*/  LDG.E.U16 R0, desc[UR36][R2.64] ;  /* 0x0000002402007981 */ /* 0x000ea4000c1e1500 */
[----:B--2---:R-:W-:-:S06]  /*acc0*/  HADD2.F32 R0, -RZ, R0.H0_H0 ;  /* 0x20000000ff007230 */ /* 0x004fcc0000004100 */
[----:B------:R-:W0:Y:S02]  /*acd0*/  F2I.FTZ.TRUNC.NTZ R0, R0 ;  /* 0x0000000000007305 */ /* 0x000e24000021f100 */
[----:B0-----:R-:W-:Y:S01]  /*ace0*/  PRMT R5, R0, 0x7610, R5 ;  /* 0x0000761000057816 */ /* 0x001fe20000000005 */
[----:B------:R-:W-:Y:S06]  /*acf0*/  BRA `(.L_x_2293) ;  /* 0x0000000800ec7947 */ /* 0x000fec0003800000 */
.L_x_2296:
[----:B------:R-:W-:-:S13]  /*ad00*/  ISETP.NE.AND P0, PT, R0, 0x7, PT ;  /* 0x000000070000780c */ /* 0x000fda0003f05270 */
[----:B------:R-:W-:Y:S05]  /*ad10*/  @!P0 BRA `(.L_x_2298) ;  /* 0x0000000000308947 */ /* 0x000fea0003800000 */
[----:B------:R-:W-:-:S13]  /*ad20*/  ISETP.NE.AND P0, PT, R0, 0x8, PT ;  /* 0x000000080000780c */ /* 0x000fda0003f05270 */
[----:B------:R-:W-:Y:S05]  /*ad30*/  @!P0 BRA `(.L_x_2299) ;  /* 0x0000000000148947 */ /* 0x000fea0003800000 */
[----:B------:R-:W-:-:S13]  /*ad40*/  ISETP.NE.AND P0, PT, R0, 0x9, PT ;  /* 0x000000090000780c */ /* 0x000fda0003f05270 */
[----:B------:R-:W-:Y:S05]  /*ad50*/  @P0 BRA `(.L_x_2292) ;  /* 0x0000000800800947 */ /* 0x000fea0003800000 */
[----:B------:R-:W2:Y:S02]  /*ad60*/  LDG.E R2, desc[UR36][R2.64] ;  /* 0x0000002402027981 */ /* 0x000ea4000c1e1900 */
[----:B--2---:R2:W4:Y:S01]  /*ad70*/  F2I.FTZ.TRUNC.NTZ R5, R2 ;  /* 0x0000000200057305 */ /* 0x004522000021f100 */
[----:B------:R-:W-:Y:S05]  /*ad80*/  BRA `(.L_x_2293) ;  /* 0x0000000800c87947 */ /* 0x000fea0003800000 */
.L_x_2299:
[----:B------:R-:W2:Y:S02]  /*ad90*/  LDG.E.U16 R2, desc[UR36][R2.64] ;  /* 0x0000002402027981 */ /* 0x000ea4000c1e1500 */
[----:B--2---:R-:W-:-:S06]  /*ada0*/  HADD2.F32 R0, -RZ, R2.H0_H0 ;  /* 0x20000002ff007230 */ /* 0x004fcc0000004100 */
[----:B------:R-:W0:Y:S02]  /*adb0*/  F2I.FTZ.TRUNC.NTZ R0, R0 ;  /* 0x0000000000007305 */ /* 0x000e24000021f100 */
[----:B0-----:R-:W-:Y:S01]  /*adc0*/  PRMT R5, R0, 0x7610, R5 ;  /* 0x0000761000057816 */ /* 0x001fe20000000005 */
[----:B------:R-:W-:Y:S06]  /*add0*/  BRA `(.L_x_2293) ;  /* 0x0000000800b47947 */ /* 0x000fec0003800000 */
.L_x_2298:
[----:B------:R-:W2:Y:S02]  /*ade0*/  LDG.E.64 R2, desc[UR36][R2.64] ;  /* 0x0000002402027981 */ /* 0x000ea4000c1e1b00 */
[----:B--2---:R0:W1:Y:S01]  /*adf0*/  F2I.F64.TRUNC R5, R2 ;  /* 0x0000000200057311 */ /* 0x004062000030d100 */
[----:B------:R-:W-:Y:S05]  /*ae00*/  BRA `(.L_x_2293) ;  /* 0x0000000800a87947 */ /* 0x000fea0003800000 */
.L_x_2288:
        /* <DEDUP_REMOVED lines=12> */
.L_x_2302:
[----:B------:R-:W2:Y:S02]  /*aed0*/  LDG.E.64 R2, desc[UR36][R2.64] ;  /* 0x0000002402027981 */ /* 0x000ea4000c1e1b00 */
[----:B--2---:R0:W1:Y:S01]  /*aee0*/  F2I.F64.TRUNC R5, R2 ;  /* 0x0000000200057311 */ /* 0x004062000030d100 */
[----:B------:R-:W-:Y:S05]  /*aef0*/  BRA `(.L_x_2293) ;  /* 0x00000008006c7947 */ /* 0x000fea0003800000 */
.L_x_2301:
        /* <DEDUP_REMOVED lines=28> */
.L_x_2304:
        /* <DEDUP_REMOVED lines=15> */
.L_x_2303:
[----:B------:R-:W2:Y:S02]  /*b1b0*/  LDG.E.U16 R0, desc[UR36][R2.64] ;  /* 0x0000002402007981 */ /* 0x000ea4000c1e1500 */
[----:B--2---:R-:W-:-:S06]  /*b1c0*/  IMAD.U32 R0, R0, 0x10000, RZ ;  /* 0x0001000000007824 */ /* 0x004fcc00078e00ff */
[----:B------:R-:W0:Y:S02]  /*b1d0*/  F2I.FTZ.TRUNC.NTZ R0, R0 ;  /* 0x0000000000007305 */ /* 0x000e24000021f100 */
[----:B0-----:R-:W-:Y:S01]  /*b1e0*/  PRMT R5, R0, 0x7610, R5 ;  /* 0x0000761000057816 */ /* 0x001fe20000000005 */
[----:B------:R-:W-:Y:S06]  /*b1f0*/  BRA `(.L_x_2293) ;  /* 0x0000000400ac7947 */ /* 0x000fec0003800000 */
.L_x_2300:
        /* <DEDUP_REMOVED lines=10> */
.L_x_2307:
        /* <DEDUP_REMOVED lines=21> */
.L_x_2311:
[----:B------:R-:W-:Y:S05]  /*b3f0*/  BSYNC B1 ;  /* 0x0000000000017941 */ /* 0x000fea0003800000 */
.L_x_2310:
[----:B------:R-:W-:Y:S01]  /*b400*/  LEA R3, R0, 0x3b800000, 0x17 ;  /* 0x3b80000000037811 */ /* 0x000fe200078eb8ff */
[----:B------:R-:W-:-:S05]  /*b410*/  IMAD.SHL.U32 R0, R2, 0x100000, RZ ;  /* 0x0010000002007824 */ /* 0x000fca00078e00ff */
[----:B------:R-:W-:-:S07]  /*b420*/  LOP3.LUT R0, R3, R0, R4, 0xfe, !PT ;  /* 0x0000000003007212 */ /* 0x000fce00078efe04 */
.L_x_2309:
[----:B------:R-:W-:Y:S05]  /*b430*/  BSYNC B0 ;  /* 0x0000000000007941 */ /* 0x000fea0003800000 */
.L_x_2308:
[----:B------:R-:W0:Y:S02]  /*b440*/  F2I.FTZ.TRUNC.NTZ R0, R0 ;  /* 0x0000000000007305 */ /* 0x000e24000021f100 */
[----:B0-----:R-:W-:Y:S01]  /*b450*/  PRMT R5, R0, 0x7610, R5 ;  /* 0x0000761000057816 */ /* 0x001fe20000000005 */
[----:B------:R-:W-:Y:S06]  /*b460*/  BRA `(.L_x_2293) ;  /* 0x0000000400107947 */ /* 0x000fec0003800000 */
.L_x_2306:
        /* <DEDUP_REMOVED lines=21> */
.L_x_2315:
[----:B------:R-:W-:Y:S05]  /*b5c0*/  BSYNC B1 ;  /* 0x0000000000017941 */ /* 0x000fea0003800000 */
.L_x_2314:
[----:B------:R-:W-:Y:S01]  /*b5d0*/  LEA R3, R0, 0x37800000, 0x17 ;  /* 0x3780000000037811 */ /* 0x000fe200078eb8ff */
[----:B------:R-:W-:-:S05]  /*b5e0*/  IMAD.SHL.U32 R0, R2, 0x200000, RZ ;  /* 0x0020000002007824 */ /* 0x000fca00078e00ff */
[----:B------:R-:W-:-:S07]  /*b5f0*/  LOP3.LUT R0, R3, R0, R4, 0xfe, !PT ;  /* 0x0000000003007212 */ /* 0x000fce00078efe04 */
.L_x_2313:
[----:B------:R-:W-:Y:S05]  /*b600*/  BSYNC B0 ;  /* 0x0000000000007941 */ /* 0x000fea0003800000 */
.L_x_2312:
[----:B------:R-:W0:Y:S02]  /*b610*/  F2I.FTZ.TRUNC.NTZ R0, R0 ;  /* 0x0000000000007305 */ /* 0x000e24000021f100 */
[----:B0-----:R-:W-:Y:S01]  /*b620*/  PRMT R5, R0, 0x7610, R5 ;  /* 0x0000761000057816 */ /* 0x001fe20000000005 */
[----:B------:R-:W-:Y:S06]  /*b630*/  BRA `(.L_x_2293) ;  /* 0x00000000009c7947 */ /* 0x000fec0003800000 */
.L_x_2305:
        /* <DEDUP_REMOVED lines=14> */
.L_x_2319:
[----:B------:R-:W-:Y:S05]  /*b720*/  BSYNC B0 ;  /* 0x0000000000007941 */ /* 0x000fea0003800000 */
.L_x_2318:
[----:B------:R-:W0:Y:S02]  /*b730*/  F2I.FTZ.TRUNC.NTZ R0, R0 ;  /* 0x0000000000007305 */ /* 0x000e24000021f100 */
[----:B0-----:R-:W-:Y:S01]  /*b740*/  PRMT R5, R0, 0x7610, R5 ;  /* 0x0000761000057816 */ /* 0x001fe20000000005 */
[----:B------:R-:W-:Y:S06]  /*b750*/  BRA `(.L_x_2293) ;  /* 0x0000000000547947 */ /* 0x000fec0003800000 */
.L_x_2292:
        /* <DEDUP_REMOVED lines=15> */
[----:B0--3-5:R-:W-:Y:S05]  /*b850*/  CALL.ABS.NOINC R2 ;  /* 0x0000000002007343 */ /* 0x029fea0003c00000 */
.L_x_2320:
[----:B------:R-:W-:Y:S01]  /*b860*/  PRMT R5, RZ, 0x7610, R5 ;  /* 0x00007610ff057816 */ /* 0x000fe20000000005 */
[----:B------:R-:W-:Y:S06]  /*b870*/  BRA `(.L_x_2293) ;  /* 0x00000000000c7947 */ /* 0x000fec0003800000 */
.L_x_2317:
[----:B------:R0:W5:Y:S01]  /*b880*/  LDG.E.U16 R5, desc[UR36][R2.64] ;  /* 0x0000002402057981 */ /* 0x000162000c1e1500 */
[----:B------:R-:W-:Y:S05]  /*b890*/  BRA `(.L_x_2293) ;  /* 0x0000000000047947 */ /* 0x000fea0003800000 */
.L_x_2316:
[----:B------:R0:W5:Y:S02]  /*b8a0*/  LDG.E.U16 R5, desc[UR36][R2.64] ;  /* 0x0000002402057981 */ /* 0x000164000c1e1500 */
.L_x_2293:
[----:B0-2---:R-:W0:Y:S01]  /*b8b0*/  LDC.U8 R2, c[0x0][0x491] ;  /* 0x00012440ff027b82 */ /* 0x005e220000000000 */
[----:B-1-345:R-:W-:Y:S02]  /*b8c0*/  LOP3.LUT R5, R5, R22, RZ, 0x3c, !PT ;  /* 0x0000001605057212 */ /* 0x03afe400078e3cff */
        /* <DEDUP_REMOVED lines=13> */
.L_x_2324:
[----:B------:R0:W-:Y:S01]  /*b9a0*/  STG.E.U8 desc[UR36][R16.64], R5 ;  /* 0x0000000510007986 */ /* 0x0001e2000c101124 */
[----:B------:R-:W-:Y:S05]  /*b9b0*/  BRA `(.L_x_2326) ;  /* 0x0000000c00647947 */ /* 0x000fea0003800000 */
.L_x_2323:
        /* <DEDUP_REMOVED lines=10> */
.L_x_2328:
[----:B------:R-:W-:-:S05]  /*ba60*/  PRMT R3, R5, 0x9910, RZ ;  /* 0x0000991005037816 */ /* 0x000fca00000000ff */
[----:B------:R0:W-:Y:S01]  /*ba70*/  STG.E desc[UR36][R16.64], R3 ;  /* 0x0000000310007986 */ /* 0x0001e2000c101924 */
[----:B------:R-:W-:Y:S05]  /*ba80*/  BRA `(.L_x_2326) ;  /* 0x0000000c00307947 */ /* 0x000fea0003800000 */
.L_x_2327:
[----:B------:R0:W-:Y:S01]  /*ba90*/  STG.E.U16 desc[UR36][R16.64], R5 ;  /* 0x0000000510007986 */ /* 0x0001e2000c101524 */
[----:B------:R-:W-:Y:S05]  /*baa0*/  BRA `(.L_x_2326) ;  /* 0x0000000c00287947 */ /* 0x000fea0003800000 */
.L_x_2322:
        /* <DEDUP_REMOVED lines=9> */
.L_x_2330:
[----:B------:R-:W0:Y:S02]  /*bb40*/  I2F.S16 R0, R5 ;  /* 0x0000000500007306 */ /* 0x000e240000101400 */
[----:B0-----:R-:W-:-:S05]  /*bb50*/  F2FP.F16.F32.PACK_AB R0, RZ, R0 ;  /* 0x00000000ff00723e */ /* 0x001fca00000000ff */
[----:B------:R0:W-:Y:S01]  /*bb60*/  STG.E.U16 desc[UR36][R16.64], R0 ;  /* 0x0000000010007986 */ /* 0x0001e2000c101524 */
[----:B------:R-:W-:Y:S05]  /*bb70*/  BRA `(.L_x_2326) ;  /* 0x0000000800f47947 */ /* 0x000fea0003800000 */
.L_x_2329:
        /* <DEDUP_REMOVED lines=10> */
.L_x_2332:
[----:B------:R-:W0:Y:S02]  /*bc20*/  I2F.S16 R5, R5 ;  /* 0x0000000500057306 */ /* 0x000e240000101400 */
[----:B0-----:R-:W-:-:S04]  /*bc30*/  F2FP.F16.F32.PACK_AB R3, RZ, R5 ;  /* 0x00000005ff03723e */ /* 0x001fc800000000ff */
[----:B------:R-:W-:-:S05]  /*bc40*/  PRMT R3, R3, 0x5410, RZ ;  /* 0x0000541003037816 */ /* 0x000fca00000000ff */
[----:B------:R0:W-:Y:S01]  /*bc50*/  STG.E desc[UR36][R16.64], R3 ;  /* 0x0000000310007986 */ /* 0x0001e2000c101924 */
[----:B------:R-:W-:Y:S05]  /*bc60*/  BRA `(.L_x_2326) ;  /* 0x0000000800b87947 */ /* 0x000fea0003800000 */
.L_x_2331:
[----:B------:R-:W0:Y:S02]  /*bc70*/  I2F.F64.S16 R2, R5 ;  /* 0x0000000500027312 */ /* 0x000e240000101c00 */
[----:B0-----:R0:W-:Y:S01]  /*bc80*/  STG.E.64 desc[UR36][R16.64], R2 ;  /* 0x0000000210007986 */ /* 0x0011e2000c101b24 */
[----:B------:R-:W-:Y:S05]  /*bc90*/  BRA `(.L_x_2326) ;  /* 0x0000000800ac7947 */ /* 0x000fea0003800000 */
.L_x_2321:
        /* <DEDUP_REMOVED lines=13> */
.L_x_2335:
[----:B------:R-:W0:Y:S01]  /*bd70*/  I2F.F64.S16 R4, R5 ;  /* 0x0000000500047312 */ /* 0x000e220000101c00 */
[----:B------:R-:W-:-:S05]  /*bd80*/  CS2R R6, SRZ ;  /* 0x0000000000067805 */ /* 0x000fca000001ff00 */
[----:B0-----:R0:W-:Y:S01]  /*bd90*/  STG.E.128 desc[UR36][R16.64], R4 ;  /* 0x0000000410007986 */ /* 0x0011e2000c101d24 */
[----:B------:R-:W-:Y:S05]  /*bda0*/  BRA `(.L_x_2326) ;  /* 0x0000000800687947 */ /* 0x000fea0003800000 */
.L_x_2334:
        /* <DEDUP_REMOVED lines=21> */
.L_x_2339:
[----:B------:R-:W-:Y:S05]  /*bf00*/  BSYNC B0 ;  /* 0x0000000000007941 */ /* 0x000fea0003800000 */
.L_x_2338:
[----:B------:R-:W-:-:S05]  /*bf10*/  LOP3.LUT R3, R0, R3, RZ, 0xfc, !PT ;  /* 0x0000000300037212 */ /* 0x000fca00078efcff */
[----:B------:R0:W-:Y:S01]  /*bf20*/  STG.E.U8 desc[UR36][R16.64], R3 ;  /* 0x0000000310007986 */ /* 0x0001e2000c101124 */
[----:B------:R-:W-:Y:S05]  /*bf30*/  BRA `(.L_x_2326) ;  /* 0x0000000800047947 */ /* 0x000fea0003800000 */
.L_x_2337:
        /* <DEDUP_REMOVED lines=13> */
.L_x_2341:
[----:B------:R-:W-:Y:S01]  /*c010*/  IMAD.MOV.U32 R0, RZ, RZ, 0x7f ;  /* 0x0000007fff007424 */ /* 0x000fe200078e00ff */
[----:B------:R-:W-:-:S04]  /*c020*/  ISETP.GT.U32.AND P0, PT, R2, 0x7f800000, PT ;  /* 0x7f8000000200780c */ /* 0x000fc80003f04070 */
[----:B------:R-:W-:-:S09]  /*c030*/  SEL R0, R0, 0x7c, P0 ;  /* 0x0000007c00007807 */ /* 0x000fd20000000000 */
.L_x_2342:
[----:B------:R-:W-:Y:S05]  /*c040*/  BSYNC B0 ;  /* 0x0000000000007941 */ /* 0x000fea0003800000 */
.L_x_2340:
[----:B------:R-:W-:-:S04]  /*c050*/  LOP3.LUT R2, R5, 0x80000000, RZ, 0xc0, !PT ;  /* 0x8000000005027812 */ /* 0x000fc800078ec0ff */
[----:B------:R-:W-:-:S04]  /*c060*/  SHF.R.U32.HI R3, RZ, 0x18, R2 ;  /* 0x00000018ff037819 */ /* 0x000fc80000011602 */
[----:B------:R-:W-:-:S05]  /*c070*/  LOP3.LUT R3, R0, R3, RZ, 0xfc, !PT ;  /* 0x0000000300037212 */ /* 0x000fca00078efcff */
[----:B------:R0:W-:Y:S01]  /*c080*/  STG.E.U8 desc[UR36][R16.64], R3 ;  /* 0x0000000310007986 */ /* 0x0001e2000c101124 */
[----:B------:R-:W-:Y:S05]  /*c090*/  BRA `(.L_x_2326) ;  /* 0x0000000400ac7947 */ /* 0x000fea0003800000 */
.L_x_2336:
[----:B------:R-:W0:Y:S02]  /*c0a0*/  I2F.S16 R0, R5 ;  /* 0x0000000500007306 */ /* 0x000e240000101400 */
[----:B0-----:R-:W-:-:S05]  /*c0b0*/  F2FP.BF16.F32.PACK_AB R0, RZ, R0 ;  /* 0x00000000ff00723e */ /* 0x001fca00000010ff */
[----:B------:R0:W-:Y:S01]  /*c0c0*/  STG.E.U16 desc[UR36][R16.64], R0 ;  /* 0x0000000010007986 */ /* 0x0001e2000c101524 */
[----:B------:R-:W-:Y:S05]  /*c0d0*/  BRA `(.L_x_2326) ;  /* 0x00000004009c7947 */ /* 0x000fea0003800000 */
.L_x_2333:
        /* <DEDUP_REMOVED lines=10> */
.L_x_2345:
        /* <DEDUP_REMOVED lines=17> */
.L_x_2348:
[----:B------:R-:W-:-:S04]  /*c290*/  LOP3.LUT R2, R5, 0x80000000, RZ, 0xc0, !PT ;  /* 0x8000000005027812 */ /* 0x000fc800078ec0ff */
[----:B------:R-:W-:-:S04]  /*c2a0*/  SHF.R.U32.HI R3, RZ, 0x18, R2 ;  /* 0x00000018ff037819 */ /* 0x000fc80000011602 */
[----:B------:R-:W-:-:S04]  /*c2b0*/  LOP3.LUT R0, R0, R3, RZ, 0xfc, !PT ;  /* 0x0000000300007212 */ /* 0x000fc800078efcff */
[----:B------:R-:W-:-:S07]  /*c2c0*/  PRMT R8, R0, 0x7610, R8 ;  /* 0x0000761000087816 */ /* 0x000fce0000000008 */
.L_x_2347:
[----:B------:R-:W-:Y:S05]  /*c2d0*/  BSYNC B0 ;  /* 0x0000000000007941 */ /* 0x000fea0003800000 */
.L_x_2346:
[----:B------:R3:W-:Y:S01]  /*c2e0*/  STG.E.U8 desc[UR36][R16.64], R8 ;  /* 0x0000000810007986 */ /* 0x0007e2000c101124 */
[----:B------:R-:W-:Y:S05]  /*c2f0*/  BRA `(.L_x_2326) ;  /* 0x0000000400147947 */ /* 0x000fea0003800000 */
.L_x_2344:
        /* <DEDUP_REMOVED lines=17> */
.L_x_2351:
[----:B------:R-:W-:-:S04]  /*c410*/  LOP3.LUT R2, R5, 0x80000000, RZ, 0xc0, !PT ;  /* 0x8000000005027812 */ /* 0x000fc800078ec0ff */
[----:B------:R-:W-:-:S04]  /*c420*/  SHF.R.U32.HI R3, RZ, 0x18, R2 ;  /* 0x00000018ff037819 */ /* 0x000fc80000011602 */
[----:B------:R-:W-:-:S04]  /*c430*/  LOP3.LUT R0, R0, R3, RZ, 0xfc, !PT ;  /* 0x0000000300007212 */ /* 0x000fc800078efcff */
[----:B------:R-:W-:-:S07]  /*c440*/  PRMT R8, R0, 0x7610, R8 ;  /* 0x0000761000087816 */ /* 0x000fce0000000008 */
.L_x_2350:
[----:B------:R-:W-:Y:S05]  /*c450*/  BSYNC B0 ;  /* 0x0000000000007941 */ /* 0x000fea0003800000 */
.L_x_2349:
[----:B------:R0:W-:Y:S01]  /*c460*/  STG.E.U8 desc[UR36][R16.64], R8 ;  /* 0x0000000810007986 */ /* 0x0001e2000c101124 */
[----:B------:R-:W-:Y:S05]  /*c470*/  BRA `(.L_x_2326) ;  /* 0x0000000000b47947 */ /* 0x000fea0003800000 */
.L_x_2343:
        /* <DEDUP_REMOVED lines=22> */
.L_x_2325:
        /* <DEDUP_REMOVED lines=16> */
.L_x_2354:
[----:B------:R-:W-:Y:S05]  /*c6e0*/  BRA `(.L_x_2326) ;  /* 0x0000000000187947 */ /* 0x000fea0003800000 */
.L_x_2353:
[----:B------:R-:W-:-:S04]  /*c6f0*/  PRMT R2, R5, 0x9910, RZ ;  /* 0x0000991005027816 */ /* 0x000fc800000000ff */
[----:B------:R-:W-:-:S05]  /*c700*/  SHF.R.S32.HI R3, RZ, 0x1f, R2 ;  /* 0x0000001fff037819 */ /* 0x000fca0000011402 */
[----:B------:R1:W-:Y:S01]  /*c710*/  STG.E.64 desc[UR36][R16.64], R2 ;  /* 0x0000000210007986 */ /* 0x0003e2000c101b24 */
[----:B------:R-:W-:Y:S05]  /*c720*/  BRA `(.L_x_2326) ;  /* 0x0000000000087947 */ /* 0x000fea0003800000 */
.L_x_2352:
[----:B------:R-:W-:-:S05]  /*c730*/  PRMT R3, R5, 0x9910, RZ ;  /* 0x0000991005037816 */ /* 0x000fca00000000ff */
[----:B------:R0:W-:Y:S02]  /*c740*/  STG.E desc[UR36][R16.64], R3 ;  /* 0x0000000310007986 */ /* 0x0001e4000c101924 */
.L_x_2326:
[----:B------:R-:W-:-:S07]  /*c750*/  VIADD R19, R19, 0x80 ;  /* 0x0000008013137836 */ /* 0x000fce0000000000 */
.L_x_2253:
[----:B------:R-:W-:Y:S05]  /*c760*/  BSYNC B6 ;  /* 0x0000000000067941 */ /* 0x000fea0003800000 */
.L_x_2252:
        /* <DEDUP_REMOVED lines=357> */
.L_x_2355:
        /* <DEDUP_REMOVED lines=20> */
.L_x_2359:
[----:B------:R0:W5:Y:S01]  /*df00*/  LDG.E.U8 R19, desc[UR36][R2.64] ;  /* 0x0000002402137981 */ /* 0x000162000c1e1100 */
[----:B------:R-:W-:Y:S05]  /*df10*/  BRA `(.L_x_2361) ;  /* 0x0000000c00547947 */ /* 0x000fea0003800000 */
.L_x_2358:
        /* <DEDUP_REMOVED lines=8> */
.L_x_2363:
[----:B------:R0:W5:Y:S01]  /*dfa0*/  LDG.E.U16 R19, desc[UR36][R2.64] ;  /* 0x0000002402137981 */ /* 0x000162000c1e1500 */
[----:B------:R-:W-:Y:S05]  /*dfb0*/  BRA `(.L_x_2361) ;  /* 0x0000000c002c7947 */ /* 0x000fea0003800000 */
.L_x_2362:
[----:B------:R0:W5:Y:S01]  /*dfc0*/  LDG.E.U16 R19, desc[UR36][R2.64] ;  /* 0x0000002402137981 */ /* 0x000162000c1e1500 */
[----:B------:R-:W-:Y:S05]  /*dfd0*/  BRA `(.L_x_2361) ;  /* 0x0000000c00247947 */ /* 0x000fea0003800000 */
.L_x_2357:
        /* <DEDUP_REMOVED lines=9> */
.L_x_2365:
[----:B------:R-:W2:Y:S02]  /*e070*/  LDG.E.U16 R0, desc[UR36][R2.64] ;  /* 0x0000002402007981 */ /* 0x000ea4000c1e1500 */
[----:B--2---:R-:W-:-:S06]  /*e080*/  HADD2.F32 R0, -RZ, R0.H0_H0 ;  /* 0x20000000ff007230 */ /* 0x004fcc0000004100 */
[----:B------:R-:W0:Y:S02]  /*e090*/  F2I.FTZ.TRUNC.NTZ R0, R0 ;  /* 0x0000000000007305 */ /* 0x000e24000021f100 */
[----:B0-----:R-:W-:Y:S01]  /*e0a0*/  PRMT R19, R0, 0x7610, R19 ;  /* 0x0000761000137816 */ /* 0x001fe20000000013 */
[----:B------:R-:W-:Y:S06]  /*e0b0*/  BRA `(.L_x_2361) ;  /* 0x0000000800ec7947 */ /* 0x000fec0003800000 */
.L_x_2364:
        /* <DEDUP_REMOVED lines=9> */
.L_x_2367:
[----:B------:R-:W2:Y:S02]  /*e150*/  LDG.E.U16 R2, desc[UR36][R2.64] ;  /* 0x0000002402027981 */ /* 0x000ea4000c1e1500 */
[----:B--2---:R-:W-:-:S06]  /*e160*/  HADD2.F32 R0, -RZ, R2.H0_H0 ;  /* 0x20000002ff007230 */ /* 0x004fcc0000004100 */
[----:B------:R-:W0:Y:S02]  /*e170*/  F2I.FTZ.TRUNC.NTZ R0, R0 ;  /* 0x0000000000007305 */ /* 0x000e24000021f100 */
[----:B0-----:R-:W-:Y:S01]  /*e180*/  PRMT R19, R0, 0x7610, R19 ;  /* 0x0000761000137816 */ /* 0x001fe20000000013 */
[----:B------:R-:W-:Y:S06]  /*e190*/  BRA `(.L_x_2361) ;  /* 0x0000000800b47947 */ /* 0x000fec0003800000 */
.L_x_2366:
[----:B------:R-:W2:Y:S02]  /*e1a0*/  LDG.E.64 R2, desc[UR36][R2.64] ;  /* 0x0000002402027981 */ /* 0x000ea4000c1e1b00 */
[----:B--2---:R0:W1:Y:S01]  /*e1b0*/  F2I.F64.TRUNC R19, R2 ;  /* 0x0000000200137311 */ /* 0x004062000030d100 */
[----:B------:R-:W-:Y:S05]  /*e1c0*/  BRA `(.L_x_2361) ;  /* 0x0000000800a87947 */ /* 0x000fea0003800000 */
.L_x_2356:
        /* <DEDUP_REMOVED lines=12> */
.L_x_2370:
[----:B------:R-:W2:Y:S02]  /*e290*/  LDG.E.64 R2, desc[UR36][R2.64] ;  /* 0x0000002402027981 */ /* 0x000ea4000c1e1b00 */
[----:B--2---:R0:W1:Y:S01]  /*e2a0*/  F2I.F64.TRUNC R19, R2 ;  /* 0x0000000200137311 */ /* 0x004062000030d100 */
[----:B------:R-:W-:Y:S05]  /*e2b0*/  BRA `(.L_x_2361) ;  /* 0x00000008006c7947 */ /* 0x000fea0003800000 */
.L_x_2369:
        /* <DEDUP_REMOVED lines=28> */
.L_x_2372:
        /* <DEDUP_REMOVED lines=15> */
.L_x_2371:
[----:B------:R-:W2:Y:S02]  /*e570*/  LDG.E.U16 R0, desc[UR36][R2.64] ;  /* 0x0000002402007981 */ /* 0x000ea4000c1e1500 */
[----:B--2---:R-:W-:-:S06]  /*e580*/  IMAD.U32 R0, R0, 0x10000, RZ ;  /* 0x0001000000007824 */ /* 0x004fcc00078e00ff */
[----:B------:R-:W0:Y:S02]  /*e590*/  F2I.FTZ.TRUNC.NTZ R0, R0 ;  /* 0x0000000000007305 */ /* 0x000e24000021f100 */
[----:B0-----:R-:W-:Y:S01]  /*e5a0*/  PRMT R19, R0, 0x7610, R19 ;  /* 0x0000761000137816 */ /* 0x001fe20000000013 */
[----:B------:R-:W-:Y:S06]  /*e5b0*/  BRA `(.L_x_2361) ;  /* 0x0000000400ac7947 */ /* 0x000fec0003800000 */
.L_x_2368:
        /* <DEDUP_REMOVED lines=10> */
.L_x_2375:
        /* <DEDUP_REMOVED lines=21> */
.L_x_2379:
[----:B------:R-:W-:Y:S05]  /*e7b0*/  BSYNC B1 ;  /* 0x0000000000017941 */ /* 0x000fea0003800000 */
.L_x_2378:
[----:B------:R-:W-:Y:S01]  /*e7c0*/  LEA R3, R0, 0x3b800000, 0x17 ;  /* 0x3b80000000037811 */ /* 0x000fe200078eb8ff */
[----:B------:R-:W-:-:S05]  /*e7d0*/  IMAD.SHL.U32 R0, R2, 0x100000, RZ ;  /* 0x0010000002007824 */ /* 0x000fca00078e00ff */
[----:B------:R-:W-:-:S07]  /*e7e0*/  LOP3.LUT R0, R3, R0, R4, 0xfe, !PT ;  /* 0x0000000003007212 */ /* 0x000fce00078efe04 */
.L_x_2377:
[----:B------:R-:W-:Y:S05]  /*e7f0*/  BSYNC B0 ;  /* 0x0000000000007941 */ /* 0x000fea0003800000 */
.L_x_2376:
[----:B------:R-:W0:Y:S02]  /*e800*/  F2I.FTZ.TRUNC.NTZ R0, R0 ;  /* 0x0000000000007305 */ /* 0x000e24000021f100 */
[----:B0-----:R-:W-:Y:S01]  /*e810*/  PRMT R19, R0, 0x7610, R19 ;  /* 0x0000761000137816 */ /* 0x001fe20000000013 */
[----:B------:R-:W-:Y:S06]  /*e820*/  BRA `(.L_x_2361) ;  /* 0x0000000400107947 */ /* 0x000fec0003800000 */
.L_x_2374:
        /* <DEDUP_REMOVED lines=21> */
.L_x_2383:
[----:B------:R-:W-:Y:S05]  /*e980*/  BSYNC B1 ;  /* 0x0000000000017941 */ /* 0x000fea0003800000 */
.L_x_2382:
[----:B------:R-:W-:Y:S01]  /*e990*/  LEA R3, R0, 0x37800000, 0x17 ;  /* 0x3780000000037811 */ /* 0x000fe200078eb8ff */
[----:B------:R-:W-:-:S05]  /*e9a0*/  IMAD.SHL.U32 R0, R2, 0x200000, RZ ;  /* 0x0020000002007824 */ /* 0x000fca00078e00ff */
[----:B------:R-:W-:-:S07]  /*e9b0*/  LOP3.LUT R0, R3, R0, R4, 0xfe, !PT ;  /* 0x0000000003007212 */ /* 0x000fce00078efe04 */
.L_x_2381:
[----:B------:R-:W-:Y:S05]  /*e9c0*/  BSYNC B0 ;  /* 0x0000000000007941 */ /* 0x000fea0003800000 */
.L_x_2380:
[----:B------:R-:W0:Y:S02]  /*e9d0*/  F2I.FTZ.TRUNC.NTZ R0, R0 ;  /* 0x0000000000007305 */ /* 0x000e24000021f100 */
[----:B0-----:R-:W-:Y:S01]  /*e9e0*/  PRMT R19, R0, 0x7610, R19 ;  /* 0x0000761000137816 */ /* 0x001fe20000000013 */
[----:B------:R-:W-:Y:S06]  /*e9f0*/  BRA `(.L_x_2361) ;  /* 0x00000000009c7947 */ /* 0x000fec0003800000 */
.L_x_2373:
        /* <DEDUP_REMOVED lines=14> */
.L_x_2387:
[----:B------:R-:W-:Y:S05]  /*eae0*/  BSYNC B0 ;  /* 0x0000000000007941 */ /* 0x000fea0003800000 */
.L_x_2386:
[----:B------:R-:W0:Y:S02]  /*eaf0*/  F2I.FTZ.TRUNC.NTZ R0, R0 ;  /* 0x0000000000007305 */ /* 0x000e24000021f100 */
[----:B0-----:R-:W-:Y:S01]  /*eb00*/  PRMT R19, R0, 0x7610, R19 ;  /* 0x0000761000137816 */ /* 0x001fe20000000013 */
[----:B------:R-:W-:Y:S06]  /*eb10*/  BRA `(.L_x_2361) ;  /* 0x0000000000547947 */ /* 0x000fec0003800000 */
.L_x_2360:
        /* <DEDUP_REMOVED lines=16> */
.L_x_2388:
[----:B------:R-:W-:Y:S01]  /*ec20*/  PRMT R19, RZ, 0x7610, R19 ;  /* 0x00007610ff137816 */ /* 0x000fe20000000013 */
[----:B------:R-:W-:Y:S06]  /*ec30*/  BRA `(.L_x_2361) ;  /* 0x00000000000c7947 */ /* 0x000fec0003800000 */
.L_x_2385:
[----:B------:R2:W5:Y:S01]  /*ec40*/  LDG.E.U16 R19, desc[UR36][R2.64] ;  /* 0x0000002402137981 */ /* 0x000562000c1e1500 */
[----:B------:R-:W-:Y:S05]  /*ec50*/  BRA `(.L_x_2361) ;  /* 0x0000000000047947 */ /* 0x000fea0003800000 */
.L_x_2384:
[----:B------:R3:W5:Y:S02]  /*ec60*/  LDG.E.U16 R19, desc[UR36][R2.64] ;  /* 0x0000002402137981 */ /* 0x000764000c1e1500 */
.L_x_2361:
        /* <DEDUP_REMOVED lines=17> */
.L_x_2392:
[----:B------:R1:W5:Y:S01]  /*ed80*/  LDG.E.U8 R0, desc[UR36][R2.64] ;  /* 0x0000002402007981 */ /* 0x000362000c1e1100 */
[----:B------:R-:W-:Y:S05]  /*ed90*/  BRA `(.L_x_2394) ;  /* 0x0000000c00547947 */ /* 0x000fea0003800000 */
.L_x_2391:
        /* <DEDUP_REMOVED lines=8> */
.L_x_2396:
[----:B------:R3:W5:Y:S01]  /*ee20*/  LDG.E.U16 R0, desc[UR36][R2.64] ;  /* 0x0000002402007981 */ /* 0x000762000c1e1500 */
[----:B------:R-:W-:Y:S05]  /*ee30*/  BRA `(.L_x_2394) ;  /* 0x0000000c002c7947 */ /* 0x000fea0003800000 */
.L_x_2395:
[----:B------:R4:W5:Y:S01]  /*ee40*/  LDG.E.U16 R0, desc[UR36][R2.64] ;  /* 0x0000002402007981 */ /* 0x000962000c1e1500 */
[----:B------:R-:W-:Y:S05]  /*ee50*/  BRA `(.L_x_2394) ;  /* 0x0000000c00247947 */ /* 0x000fea0003800000 */
.L_x_2390:
        /* <DEDUP_REMOVED lines=9> */
.L_x_2398:
[----:B------:R-:W2:Y:S02]  /*eef0*/  LDG.E.U16 R4, desc[UR36][R2.64] ;  /* 0x0000002402047981 */ /* 0x000ea4000c1e1500 */
[----:B--2---:R-:W-:-:S06]  /*ef00*/  HADD2.F32 R4, -RZ, R4.H0_H0 ;  /* 0x20000004ff047230 */ /* 0x004fcc0000004100 */
[----:B------:R-:W0:Y:S02]  /*ef10*/  F2I.FTZ.TRUNC.NTZ R4, R4 ;  /* 0x0000000400047305 */ /* 0x000e24000021f100 */
[----:B0-----:R-:W-:Y:S01]  /*ef20*/  PRMT R0, R4, 0x7610, R0 ;  /* 0x0000761004007816 */ /* 0x001fe20000000000 */
[----:B------:R-:W-:Y:S06]  /*ef30*/  BRA `(.L_x_2394) ;  /* 0x0000000800ec7947 */ /* 0x000fec0003800000 */
.L_x_2397:
        /* <DEDUP_REMOVED lines=9> */
.L_x_2400:
[----:B------:R-:W2:Y:S02]  /*efd0*/  LDG.E.U16 R2, desc[UR36][R2.64] ;  /* 0x0000002402027981 */ /* 0x000ea4000c1e1500 */
[----:B--2---:R-:W-:-:S06]  /*efe0*/  HADD2.F32 R4, -RZ, R2.H0_H0 ;  /* 0x20000002ff047230 */ /* 0x004fcc0000004100 */
[----:B------:R-:W0:Y:S02]  /*eff0*/  F2I.FTZ.TRUNC.NTZ R4, R4 ;  /* 0x0000000400047305 */ /* 0x000e24000021f100 */
[----:B0-----:R-:W-:Y:S01]  /*f000*/  PRMT R0, R4, 0x7610, R0 ;  /* 0x0000761004007816 */ /* 0x001fe20000000000 */
[----:B------:R-:W-:Y:S06]  /*f010*/  BRA `(.L_x_2394) ;  /* 0x0000000800b47947 */ /* 0x000fec0003800000 */
.L_x_2399:
[----:B------:R-:W2:Y:S02]  /*f020*/  LDG.E.64 R2, desc[UR36][R2.64] ;  /* 0x0000002402027981 */ /* 0x000ea4000c1e1b00 */
[----:B--2---:R0:W1:Y:S01]  /*f030*/  F2I.F64.TRUNC R0, R2 ;  /* 0x0000000200007311 */ /* 0x004062000030d100 */
[----:B------:R-:W-:Y:S05]  /*f040*/  BRA `(.L_x_2394) ;  /* 0x0000000800a87947 */ /* 0x000fea0003800000 */
.L_x_2389:
        /* <DEDUP_REMOVED lines=12> */
.L_x_2403:
[----:B------:R-:W2:Y:S02]  /*f110*/  LDG.E.64 R2, desc[UR36][R2.64] ;  /* 0x0000002402027981 */ /* 0x000ea4000c1e1b00 */
[----:B--2---:R0:W1:Y:S01]  /*f120*/  F2I.F64.TRUNC R0, R2 ;  /* 0x0000000200007311 */ /* 0x004062000030d100 */
[----:B------:R-:W-:Y:S05]  /*f130*/  BRA `(.L_x_2394) ;  /* 0x00000008006c7947 */ /* 0x000fea0003800000 */
.L_x_2402:
        /* <DEDUP_REMOVED lines=28> */
.L_x_2405:
        /* <DEDUP_REMOVED lines=15> */
.L_x_2404:
[----:B------:R-:W2:Y:S02]  /*f3f0*/  LDG.E.U16 R4, desc[UR36][R2.64] ;  /* 0x0000002402047981 */ /* 0x000ea4000c1e1500 */
[----:B--2---:R-:W-:-:S06]  /*f400*/  IMAD.U32 R4, R4, 0x10000, RZ ;  /* 0x0001000004047824 */ /* 0x004fcc00078e00ff */
[----:B------:R-:W0:Y:S02]  /*f410*/  F2I.FTZ.TRUNC.NTZ R4, R4 ;  /* 0x0000000400047305 */ /* 0x000e24000021f100 */
[----:B0-----:R-:W-:Y:S01]  /*f420*/  PRMT R0, R4, 0x7610, R0 ;  /* 0x0000761004007816 */ /* 0x001fe20000000000 */
[----:B------:R-:W-:Y:S06]  /*f430*/  BRA `(.L_x_2394) ;  /* 0x0000000400ac7947 */ /* 0x000fec0003800000 */
.L_x_2401:
        /* <DEDUP_REMOVED lines=10> */
.L_x_2408:
        /* <DEDUP_REMOVED lines=21> */
.L_x_2412:
[----:B------:R-:W-:Y:S05]  /*f630*/  BSYNC B1 ;  /* 0x0000000000017941 */ /* 0x000fea0003800000 */
.L_x_2411:
[----:B------:R-:W-:Y:S01]  /*f640*/  IMAD.SHL.U32 R2, R2, 0x100000, RZ ;  /* 0x0010000002027824 */ /* 0x000fe200078e00ff */
[----:B------:R-:W-:-:S04]  /*f650*/  LEA R3, R0, 0x3b800000, 0x17 ;  /* 0x3b80000000037811 */ /* 0x000fc800078eb8ff */
[----:B------:R-:W-:-:S07]  /*f660*/  LOP3.LUT R4, R3, R2, R4, 0xfe, !PT ;  /* 0x0000000203047212 */ /* 0x000fce00078efe04 */
.L_x_2410:
[----:B------:R-:W-:Y:S05]  /*f670*/  BSYNC B0 ;  /* 0x0000000000007941 */ /* 0x000fea0003800000 */
.L_x_2409:
[----:B------:R-:W0:Y:S02]  /*f680*/  F2I.FTZ.TRUNC.NTZ R4, R4 ;  /* 0x0000000400047305 */ /* 0x000e24000021f100 */
[----:B0-----:R-:W-:Y:S01]  /*f690*/  PRMT R0, R4, 0x7610, R0 ;  /* 0x0000761004007816 */ /* 0x001fe20000000000 */
[----:B------:R-:W-:Y:S06]  /*f6a0*/  BRA `(.L_x_2394) ;  /* 0x0000000400107947 */ /* 0x000fec0003800000 */
.L_x_2407:
        /* <DEDUP_REMOVED lines=21> */
.L_x_2416:
[----:B------:R-:W-:Y:S05]  /*f800*/  BSYNC B1 ;  /* 0x0000000000017941 */ /* 0x000fea0003800000 */
.L_x_2415:
[----:B------:R-:W-:Y:S01]  /*f810*/  IMAD.SHL.U32 R2, R2, 0x200000, RZ ;  /* 0x0020000002027824 */ /* 0x000fe200078e00ff */
[----:B------:R-:W-:-:S04]  /*f820*/  LEA R3, R0, 0x37800000, 0x17 ;  /* 0x3780000000037811 */ /* 0x000fc800078eb8ff */
[----:B------:R-:W-:-:S07]  /*f830*/  LOP3.LUT R4, R3, R2, R4, 0xfe, !PT ;  /* 0x0000000203047212 */ /* 0x000fce00078efe04 */
.L_x_2414:
[----:B------:R-:W-:Y:S05]  /*f840*/  BSYNC B0 ;  /* 0x0000000000007941 */ /* 0x000fea0003800000 */
.L_x_2413:
[----:B------:R-:W0:Y:S02]  /*f850*/  F2I.FTZ.TRUNC.NTZ R4, R4 ;  /* 0x0000000400047305 */ /* 0x000e24000021f100 */
[----:B0-----:R-:W-:Y:S01]  /*f860*/  PRMT R0, R4, 0x7610, R0 ;  /* 0x0000761004007816 */ /* 0x001fe20000000000 */
[----:B------:R-:W-:Y:S06]  /*f870*/  BRA `(.L_x_2394) ;  /* 0x00000000009c7947 */ /* 0x000fec0003800000 */
.L_x_2406:
        /* <DEDUP_REMOVED lines=14> */
.L_x_2420:
[----:B------:R-:W-:Y:S05]  /*f960*/  BSYNC B0 ;  /* 0x0000000000007941 */ /* 0x000fea0003800000 */
.L_x_2419:
[----:B------:R-:W0:Y:S02]  /*f970*/  F2I.FTZ.TRUNC.NTZ R4, R4 ;  /* 0x0000000400047305 */ /* 0x000e24000021f100 */
[----:B0-----:R-:W-:Y:S01]  /*f980*/  PRMT R0, R4, 0x7610, R0 ;  /* 0x0000761004007816 */ /* 0x001fe20000000000 */
[----:B------:R-:W-:Y:S06]  /*f990*/  BRA `(.L_x_2394) ;  /* 0x0000000000547947 */ /* 0x000fec0003800000 */
.L_x_2393:
        /* <DEDUP_REMOVED lines=16> */
.L_x_2421:
[----:B------:R-:W-:Y:S01]  /*faa0*/  PRMT R0, RZ, 0x7610, R0 ;  /* 0x00007610ff007816 */ /* 0x000fe20000000000 */
[----:B------:R-:W-:Y:S06]  /*fab0*/  BRA `(.L_x_2394) ;  /* 0x00000000000c7947 */ /* 0x000fec0003800000 */
.L_x_2418:
[----:B------:R0:W5:Y:S01]  /*fac0*/  LDG.E.U16 R0, desc[UR36][R2.64] ;  /* 0x0000002402007981 */ /* 0x000162000c1e1500 */
[----:B------:R-:W-:Y:S05]  /*fad0*/  BRA `(.L_x_2394) ;  /* 0x0000000000047947 */ /* 0x000fea0003800000 */
.L_x_2417:
[----:B------:R0:W5:Y:S02]  /*fae0*/  LDG.E.U16 R0, desc[UR36][R2.64] ;  /* 0x0000002402007981 */ /* 0x000164000c1e1500 */
.L_x_2394:
        /* <DEDUP_REMOVED lines=15> */
.L_x_2425:
[----:B------:R-:W-:Y:S01]  /*fbe0*/  STG.E.U8 desc[UR36][R16.64], R19 ;  /* 0x0000001310007986 */ /* 0x000fe2000c101124 */
[----:B------:R-:W-:Y:S05]  /*fbf0*/  EXIT ;  /* 0x000000000000794d */ /* 0x000fea0003800000 */
.L_x_2424:
        /* <DEDUP_REMOVED lines=10> */
.L_x_2428:
[----:B------:R-:W-:-:S05]  /*fca0*/  PRMT R3, R19, 0x9910, RZ ;  /* 0x0000991013037816 */ /* 0x000fca00000000ff */
[----:B------:R-:W-:Y:S01]  /*fcb0*/  STG.E desc[UR36][R16.64], R3 ;  /* 0x0000000310007986 */ /* 0x000fe2000c101924 */
[----:B------:R-:W-:Y:S05]  /*fcc0*/  EXIT ;  /* 0x000000000000794d */ /* 0x000fea0003800000 */
.L_x_2427:
[----:B------:R-:W-:Y:S01]  /*fcd0*/  STG.E.U16 desc[UR36][R16.64], R19 ;  /* 0x0000001310007986 */ /* 0x000fe2000c101524 */
[----:B------:R-:W-:Y:S05]  /*fce0*/  EXIT ;  /* 0x000000000000794d */ /* 0x000fea0003800000 */
.L_x_2423:
        /* <DEDUP_REMOVED lines=9> */
.L_x_2430:
[----:B------:R-:W0:Y:S02]  /*fd80*/  I2F.S16 R0, R19 ;  /* 0x0000001300007306 */ /* 0x000e240000101400 */
[----:B0-----:R-:W-:-:S05]  /*fd90*/  F2FP.F16.F32.PACK_AB R0, RZ, R0 ;  /* 0x00000000ff00723e */ /* 0x001fca00000000ff */
[----:B------:R-:W-:Y:S01]  /*fda0*/  STG.E.U16 desc[UR36][R16.64], R0 ;  /* 0x0000000010007986 */ /* 0x000fe2000c101524 */
[----:B------:R-:W-:Y:S05]  /*fdb0*/  EXIT ;  /* 0x000000000000794d */ /* 0x000fea0003800000 */
.L_x_2429:
        /* <DEDUP_REMOVED lines=10> */
.L_x_2432:
[----:B------:R-:W0:Y:S02]  /*fe60*/  I2F.S16 R19, R19 ;  /* 0x0000001300137306 */ /* 0x000e240000101400 */
[----:B0-----:R-:W-:-:S04]  /*fe70*/  F2FP.F16.F32.PACK_AB R3, RZ, R19 ;  /* 0x00000013ff03723e */ /* 0x001fc800000000ff */
[----:B------:R-:W-:-:S05]  /*fe80*/  PRMT R3, R3, 0x5410, RZ ;  /* 0x0000541003037816 */ /* 0x000fca00000000ff */
[----:B------:R-:W-:Y:S01]  /*fe90*/  STG.E desc[UR36][R16.64], R3 ;  /* 0x0000000310007986 */ /* 0x000fe2000c101924 */
[----:B------:R-:W-:Y:S05]  /*fea0*/  EXIT ;  /* 0x000000000000794d */ /* 0x000fea0003800000 */
.L_x_2431:
[----:B------:R-:W0:Y:S02]  /*feb0*/  I2F.F64.S16 R2, R19 ;  /* 0x0000001300027312 */ /* 0x000e240000101c00 */
[----:B0-----:R-:W-:Y:S01]  /*fec0*/  STG.E.64 desc[UR36][R16.64], R2 ;  /* 0x0000000210007986 */ /* 0x001fe2000c101b24 */
[----:B------:R-:W-:Y:S05]  /*fed0*/  EXIT ;  /* 0x000000000000794d */ /* 0x000fea0003800000 */
.L_x_2422:
        /* <DEDUP_REMOVED lines=13> */
.L_x_2435:
[----:B------:R-:W0:Y:S01]  /*ffb0*/  I2F.F64.S16 R4, R19 ;  /* 0x0000001300047312 */ /* 0x000e220000101c00 */
[----:B------:R-:W-:-:S05]  /*ffc0*/  CS2R R6, SRZ ;  /* 0x0000000000067805 */ /* 0x000fca000001ff00 */
[----:B0-----:R-:W-:Y:S01]  /*ffd0*/  STG.E.128 desc[UR36][R16.64], R4 ;  /* 0x0000000410007986 */ /* 0x001fe2000c101d24 */
[----:B------:R-:W-:Y:S05]  /*ffe0*/  EXIT ;  /* 0x000000000000794d */ /* 0x000fea0003800000 */
.L_x_2434:
        /* <DEDUP_REMOVED lines=21> */
.L_x_2439:
[----:B------:R-:W-:Y:S05]  /*10140*/  BSYNC B0 ;  /* 0x0000000000007941 */ /* 0x000fea0003800000 */
.L_x_2438:
[----:B------:R-:W-:-:S05]  /*10150*/  LOP3.LUT R3, R0, R3, RZ, 0xfc, !PT ;  /* 0x0000000300037212 */ /* 0x000fca00078efcff */
[----:B------:R-:W-:Y:S01]  /*10160*/  STG.E.U8 desc[UR36][R16.64], R3 ;  /* 0x0000000310007986 */ /* 0x000fe2000c101124 */
[----:B------:R-:W-:Y:S05]  /*10170*/  EXIT ;  /* 0x000000000000794d */ /* 0x000fea0003800000 */
.L_x_2437:
        /* <DEDUP_REMOVED lines=13> */
.L_x_2441:
[----:B------:R-:W-:Y:S01]  /*10250*/  IMAD.MOV.U32 R0, RZ, RZ, 0x7f ;  /* 0x0000007fff007424 */ /* 0x000fe200078e00ff */
[----:B------:R-:W-:-:S04]  /*10260*/  ISETP.GT.U32.AND P0, PT, R2, 0x7f800000, PT ;  /* 0x7f8000000200780c */ /* 0x000fc80003f04070 */
[----:B------:R-:W-:-:S09]  /*10270*/  SEL R0, R0, 0x7c, P0 ;  /* 0x0000007c00007807 */ /* 0x000fd20000000000 */
.L_x_2442:
[----:B------:R-:W-:Y:S05]  /*10280*/  BSYNC B0 ;  /* 0x0000000000007941 */ /* 0x000fea0003800000 */
.L_x_2440:
[----:B------:R-:W-:-:S04]  /*10290*/  LOP3.LUT R2, R19, 0x80000000, RZ, 0xc0, !PT ;  /* 0x8000000013027812 */ /* 0x000fc800078ec0ff */
[----:B------:R-:W-:-:S04]  /*102a0*/  SHF.R.U32.HI R3, RZ, 0x18, R2 ;  /* 0x00000018ff037819 */ /* 0x000fc80000011602 */
[----:B------:R-:W-:-:S05]  /*102b0*/  LOP3.LUT R3, R0, R3, RZ, 0xfc, !PT ;  /* 0x0000000300037212 */ /* 0x000fca00078efcff */
[----:B------:R-:W-:Y:S01]  /*102c0*/  STG.E.U8 desc[UR36][R16.64], R3 ;  /* 0x0000000310007986 */ /* 0x000fe2000c101124 */
[----:B------:R-:W-:Y:S05]  /*102d0*/  EXIT ;  /* 0x000000000000794d */ /* 0x000fea0003800000 */
.L_x_2436:
[----:B------:R-:W0:Y:S02]  /*102e0*/  I2F.S16 R0, R19 ;  /* 0x0000001300007306 */ /* 0x000e240000101400 */
[----:B0-----:R-:W-:-:S05]  /*102f0*/  F2FP.BF16.F32.PACK_AB R0, RZ, R0 ;  /* 0x00000000ff00723e */ /* 0x001fca00000010ff */
[----:B------:R-:W-:Y:S01]  /*10300*/  STG.E.U16 desc[UR36][R16.64], R0 ;  /* 0x0000000010007986 */ /* 0x000fe2000c101524 */
[----:B------:R-:W-:Y:S05]  /*10310*/  EXIT ;  /* 0x000000000000794d */ /* 0x000fea0003800000 */
.L_x_2433:
        /* <DEDUP_REMOVED lines=10> */
.L_x_2445:
        /* <DEDUP_REMOVED lines=17> */
.L_x_2448:
[----:B------:R-:W-:-:S04]  /*104d0*/  LOP3.LUT R2, R19, 0x80000000, RZ, 0xc0, !PT ;  /* 0x8000000013027812 */ /* 0x000fc800078ec0ff */
[----:B------:R-:W-:-:S04]  /*104e0*/  SHF.R.U32.HI R3, RZ, 0x18, R2 ;  /* 0x00000018ff037819 */ /* 0x000fc80000011602 */
[----:B------:R-:W-:-:S04]  /*104f0*/  LOP3.LUT R0, R0, R3, RZ, 0xfc, !PT ;  /* 0x0000000300007212 */ /* 0x000fc800078efcff */
[----:B------:R-:W-:-:S07]  /*10500*/  PRMT R8, R0, 0x7610, R8 ;  /* 0x0000761000087816 */ /* 0x000fce0000000008 */
.L_x_2447:
[----:B------:R-:W-:Y:S05]  /*10510*/  BSYNC B0 ;  /* 0x0000000000007941 */ /* 0x000fea0003800000 */
.L_x_2446:
[----:B------:R-:W-:Y:S01]  /*10520*/  STG.E.U8 desc[UR36][R16.64], R8 ;  /* 0x0000000810007986 */ /* 0x000fe2000c101124 */
[----:B------:R-:W-:Y:S05]  /*10530*/  EXIT ;  /* 0x000000000000794d */ /* 0x000fea0003800000 */
.L_x_2444:
        /* <DEDUP_REMOVED lines=17> */
.L_x_2451:
[----:B------:R-:W-:-:S04]  /*10650*/  LOP3.LUT R2, R19, 0x80000000, RZ, 0xc0, !PT ;  /* 0x8000000013027812 */ /* 0x000fc800078ec0ff */
[----:B------:R-:W-:-:S04]  /*10660*/  SHF.R.U32.HI R3, RZ, 0x18, R2 ;  /* 0x00000018ff037819 */ /* 0x000fc80000011602 */
[----:B------:R-:W-:-:S04]  /*10670*/  LOP3.LUT R0, R0, R3, RZ, 0xfc, !PT ;  /* 0x0000000300007212 */ /* 0x000fc800078efcff */
[----:B------:R-:W-:-:S07]  /*10680*/  PRMT R8, R0, 0x7610, R8 ;  /* 0x0000761000087816 */ /* 0x000fce0000000008 */
.L_x_2450:
[----:B------:R-:W-:Y:S05]  /*10690*/  BSYNC B0 ;  /* 0x0000000000007941 */ /* 0x000fea0003800000 */
.L_x_2449:
[----:B------:R-:W-:Y:S01]  /*106a0*/  STG.E.U8 desc[UR36][R16.64], R8 ;  /* 0x0000000810007986 */ /* 0x000fe2000c101124 */
[----:B------:R-:W-:Y:S05]  /*106b0*/  EXIT ;  /* 0x000000000000794d */ /* 0x000fea0003800000 */
.L_x_2443:
        /* <DEDUP_REMOVED lines=22> */
.L_x_2426:
        /* <DEDUP_REMOVED lines=16> */
.L_x_2454:
[----:B------:R-:W-:Y:S05]  /*10920*/  EXIT ;  /* 0x000000000000794d */ /* 0x000fea0003800000 */
.L_x_2453:
[----:B------:R-:W-:-:S04]  /*10930*/  PRMT R2, R19, 0x9910, RZ ;  /* 0x0000991013027816 */ /* 0x000fc800000000ff */
[----:B------:R-:W-:-:S05]  /*10940*/  SHF.R.S32.HI R3, RZ, 0x1f, R2 ;  /* 0x0000001fff037819 */ /* 0x000fca0000011402 */
[----:B------:R-:W-:Y:S01]  /*10950*/  STG.E.64 desc[UR36][R16.64], R2 ;  /* 0x0000000210007986 */ /* 0x000fe2000c101b24 */
[----:B------:R-:W-:Y:S05]  /*10960*/  EXIT ;  /* 0x000000000000794d */ /* 0x000fea0003800000 */
.L_x_2452:
[----:B------:R-:W-:-:S05]  /*10970*/  PRMT R3, R19, 0x9910, RZ ;  /* 0x0000991013037816 */ /* 0x000fca00000000ff */
[----:B------:R-:W-:Y:S01]  /*10980*/  STG.E desc[UR36][R16.64], R3 ;  /* 0x0000000310007986 */ /* 0x000fe2000c101924 */
[----:B------:R-:W-:Y:S05]  /*10990*/  EXIT ;  /* 0x000000000000794d */ /* 0x000fea0003800000 */
.L_x_2455:
        /* <DEDUP_REMOVED lines=14> */
.L_x_26141:


//--------------------- .text._ZN2at6native27unrolled_elementwise_kernelINS0_13BinaryFunctorIsssNS0_17BitwiseXorFunctorIsEEEESt5arrayIPcLm3EELi4E23TrivialOffsetCalculatorILi2EjES9_ILi1EjENS0_6memory12LoadWithCastILi2EEENSC_13StoreWithCastILi1EEEEEviT_T0_T2_T3_T4_T5_ --------------------------
	.section	.text._ZN2at6native27unrolled_elementwise_kernelINS0_13BinaryFunctorIsssNS0_17BitwiseXorFunctorIsEEEESt5arrayIPcLm3EELi4E23TrivialOffsetCalculatorILi2EjES9_ILi1EjENS0_6memory12LoadWithCastILi2EEENSC_13StoreWithCastILi1EEEEEviT_T0_T2_T3_T4_T5_,"ax",@progbits
	.align	128
        .global         _ZN2at6native27unrolled_elementwise_kernelINS0_13BinaryFunctorIsssNS0_17BitwiseXorFunctorIsEEEESt5arrayIPcLm3EELi4E23TrivialOffsetCalculatorILi2EjES9_ILi1EjENS0_6memory12LoadWithCastILi2EEENSC_13StoreWithCastILi1EEEEEviT_T0_T2_T3_T4_T5_
        .type           _ZN2at6native27unrolled_elementwise_kernelINS0_13BinaryFunctorIsssNS0_17BitwiseXorFunctorIsEEEESt5arrayIPcLm3EELi4E23TrivialOffsetCalculatorILi2EjES9_ILi1EjENS0_6memory12LoadWithCastILi2EEENSC_13StoreWithCastILi1EEEEEviT_T0_T2_T3_T4_T5_,@function
        .size           _ZN2at6native27unrolled_elementwise_kernelINS0_13BinaryFunctorIsssNS0_17BitwiseXorFunctorIsEEEESt5arrayIPcLm3EELi4E23TrivialOffsetCalculatorILi2EjES9_ILi1EjENS0_6memory12LoadWithCastILi2EEENSC_13StoreWithCastILi1EEEEEviT_T0_T2_T3_T4_T5_,(.L_x_26142 - _ZN2at6native27unrolled_elementwise_kernelINS0_13BinaryFunctorIsssNS0_17BitwiseXorFunctorIsEEEESt5arrayIPcLm3EELi4E23TrivialOffsetCalculatorILi2EjES9_ILi1EjENS0_6memory12LoadWithCastILi2EEENSC_13StoreWithCastILi1EEEEEviT_T0_T2_T3_T4_T5_)
        .other          _ZN2at6native27unrolled_elementwise_kernelINS0_13BinaryFunctorIsssNS0_17BitwiseXorFunctorIsEEEESt5arrayIPcLm3EELi4E23TrivialOffsetCalculatorILi2EjES9_ILi1EjENS0_6memory12LoadWithCastILi2EEENSC_13StoreWithCastILi1EEEEEviT_T0_T2_T3_T4_T5_,@"STO_CUDA_ENTRY STV_DEFAULT"
_ZN2at6native27unrolled_elementwise_kernelINS0_13BinaryFunctorIsssNS0_17BitwiseXorFunctorIsEEEESt5arrayIPcLm3EELi4E23TrivialOffsetCalculatorILi2EjES9_ILi1EjENS0_6memory12LoadWithCastILi2EEENSC_13StoreWithCastILi1EEEEEviT_T0_T2_T3_T4_T5_:
.text._ZN2at6native27unrolled_elementwise_kernelINS0_13BinaryFunctorIsssNS0_17BitwiseXorFunctorIsEEEESt5arrayIPcLm3EELi4E23TrivialOffsetCalculatorILi2EjES9_ILi1EjENS0_6memory12LoadWithCastILi2EEENSC_13StoreWithCastILi1EEEEEviT_T0_T2_T3_T4_T5_:
        /* <DEDUP_REMOVED lines=33> */
.L_x_2461:
[----:B------:R3:W5:Y:S01]  /*0210*/  LDG.E.U8 R22, desc[UR36][R4.64] ;  /* 0x0000002404167981 */ /* 0x000762000c1e1100 */
[----:B------:R-:W-:Y:S05]  /*0220*/  BRA `(.L_x_2463) ;  /* 0x0000000c00587947 */ /* 0x000fea0003800000 */
.L_x_2460:
        /* <DEDUP_REMOVED lines=8> */
.L_x_2465:
[----:B------:R1:W5:Y:S01]  /*02b0*/  LDG.E.U16 R22, desc[UR36][R4.64] ;  /* 0x0000002404167981 */ /* 0x000362000c1e1500 */
[----:B------:R-:W-:Y:S05]  /*02c0*/  BRA `(.L_x_2463) ;  /* 0x0000000c00307947 */ /* 0x000fea0003800000 */
.L_x_2464:
[----:B------:R2:W5:Y:S01]  /*02d0*/  LDG.E.U16 R22, desc[UR36][R4.64] ;  /* 0x0000002404167981 */ /* 0x000562000c1e1500 */
[----:B------:R-:W-:Y:S05]  /*02e0*/  BRA `(.L_x_2463) ;  /* 0x0000000c00287947 */ /* 0x000fea0003800000 */
.L_x_2459:
        /* <DEDUP_REMOVED lines=9> */
.L_x_2467:
[----:B------:R-:W2:Y:S02]  /*0380*/  LDG.E.U16 R0, desc[UR36][R4.64] ;  /* 0x0000002404007981 */ /* 0x000ea4000c1e1500 */
[----:B--2---:R-:W-:-:S06]  /*0390*/  HADD2.F32 R0, -RZ, R0.H0_H0 ;  /* 0x20000000ff007230 */ /* 0x004fcc0000004100 */
[----:B------:R-:W0:Y:S02]  /*03a0*/  F2I.FTZ.TRUNC.NTZ R0, R0 ;  /* 0x0000000000007305 */ /* 0x000e24000021f100 */
[----:B0-----:R-:W-:Y:S01]  /*03b0*/  PRMT R22, R0, 0x7610, R22 ;  /* 0x0000761000167816 */ /* 0x001fe20000000016 */
[----:B------:R-:W-:Y:S06]  /*03c0*/  BRA `(.L_x_2463) ;  /* 0x0000000800f07947 */ /* 0x000fec0003800000 */
.L_x_2466:
        /* <DEDUP_REMOVED lines=9> */
.L_x_2469:
[----:B------:R-:W2:Y:S02]  /*0460*/  LDG.E.U16 R4, desc[UR36][R4.64] ;  /* 0x0000002404047981 */ /* 0x000ea4000c1e1500 */
[----:B--2---:R-:W-:-:S06]  /*0470*/  HADD2.F32 R0, -RZ, R4.H0_H0 ;  /* 0x20000004ff007230 */ /* 0x004fcc0000004100 */
[----:B------:R-:W0:Y:S02]  /*0480*/  F2I.FTZ.TRUNC.NTZ R0, R0 ;  /* 0x0000000000007305 */ /* 0x000e24000021f100 */
[----:B0-----:R-:W-:Y:S01]  /*0490*/  PRMT R22, R0, 0x7610, R22 ;  /* 0x0000761000167816 */ /* 0x001fe20000000016 */
[----:B------:R-:W-:Y:S06]  /*04a0*/  BRA `(.L_x_2463) ;  /* 0x0000000800b87947 */ /* 0x000fec0003800000 */
.L_x_2468:
[----:B------:R-:W2:Y:S02]  /*04b0*/  LDG.E.64 R4, desc[UR36][R4.64] ;  /* 0x0000002404047981 */ /* 0x000ea4000c1e1b00 */
[----:B--2---:R0:W1:Y:S01]  /*04c0*/  F2I.F64.TRUNC R22, R4 ;  /* 0x0000000400167311 */ /* 0x004062000030d100 */
[----:B------:R-:W-:Y:S05]  /*04d0*/  BRA `(.L_x_2463) ;  /* 0x0000000800ac7947 */ /* 0x000fea0003800000 */
.L_x_2458:
        /* <DEDUP_REMOVED lines=12> */
.L_x_2472:
[----:B------:R-:W2:Y:S02]  /*05a0*/  LDG.E.64 R4, desc[UR36][R4.64] ;  /* 0x0000002404047981 */ /* 0x000ea4000c1e1b00 */
[----:B--2---:R0:W1:Y:S01]  /*05b0*/  F2I.F64.TRUNC R22, R4 ;  /* 0x0000000400167311 */ /* 0x004062000030d100 */
[----:B------:R-:W-:Y:S05]  /*05c0*/  BRA `(.L_x_2463) ;  /* 0x0000000800707947 */ /* 0x000fea0003800000 */
.L_x_2471:
        /* <DEDUP_REMOVED lines=28> */
.L_x_2474:
        /* <DEDUP_REMOVED lines=12> */
[----:B------:R-:W-:-:S06]  /*0850*/  LOP3.LUT R0, R3, 0x80000000, R0, 0xf8, !PT ;  /* 0x8000000003007812 */ /* 0x000fcc00078ef800 */
[----:B------:R-:W0:Y:S02]  /*0860*/  F2I.FTZ.TRUNC.NTZ R0, R0 ;  /* 0x0000000000007305 */ /* 0x000e24000021f100 */
[----:B0-----:R-:W-:Y:S01]  /*0870*/  PRMT R22, R0, 0x7610, R22 ;  /* 0x0000761000167816 */ /* 0x001fe20000000016 */
[----:B------:R-:W-:Y:S06]  /*0880*/  BRA `(.L_x_2463) ;  /* 0x0000000400c07947 */ /* 0x000fec0003800000 */
.L_x_2473:
[----:B------:R-:W2:Y:S02]  /*0890*/  LDG.E.U16 R0, desc[UR36][R4.64] ;  /* 0x0000002404007981 */ /* 0x000ea4000c1e1500 */
[----:B--2---:R-:W-:-:S06]  /*08a0*/  IMAD.U32 R0, R0, 0x10000, RZ ;  /* 0x0001000000007824 */ /* 0x004fcc00078e00ff */
[----:B------:R-:W0:Y:S02]  /*08b0*/  F2I.FTZ.TRUNC.NTZ R0, R0 ;  /* 0x0000000000007305 */ /* 0x000e24000021f100 */
[----:B0-----:R-:W-:Y:S01]  /*08c0*/  PRMT R22, R0, 0x7610, R22 ;  /* 0x0000761000167816 */ /* 0x001fe20000000016 */
[----:B------:R-:W-:Y:S06]  /*08d0*/  BRA `(.L_x_2463) ;  /* 0x0000000400ac7947 */ /* 0x000fec0003800000 */
.L_x_2470:
        /* <DEDUP_REMOVED lines=10> */
.L_x_2477:
        /* <DEDUP_REMOVED lines=21> */
.L_x_2481:
[----:B------:R-:W-:Y:S05]  /*0ad0*/  BSYNC B1 ;  /* 0x0000000000017941 */ /* 0x000fea0003800000 */
.L_x_2480:
[----:B------:R-:W-:Y:S01]  /*0ae0*/  LEA R5, R0, 0x3b800000, 0x17 ;  /* 0x3b80000000057811 */ /* 0x000fe200078eb8ff */
[----:B------:R-:W-:-:S05]  /*0af0*/  IMAD.SHL.U32 R0, R3, 0x100000, RZ ;  /* 0x0010000003007824 */ /* 0x000fca00078e00ff */
[----:B------:R-:W-:-:S07]  /*0b00*/  LOP3.LUT R0, R5, R0, R6, 0xfe, !PT ;  /* 0x0000000005007212 */ /* 0x000fce00078efe06 */
.L_x_2479:
[----:B------:R-:W-:Y:S05]  /*0b10*/  BSYNC B0 ;  /* 0x0000000000007941 */ /* 0x000fea0003800000 */
.L_x_2478:
[----:B------:R-:W0:Y:S02]  /*0b20*/  F2I.FTZ.TRUNC.NTZ R0, R0 ;  /* 0x0000000000007305 */ /* 0x000e24000021f100 */
[----:B0-----:R-:W-:Y:S01]  /*0b30*/  PRMT R22, R0, 0x7610, R22 ;  /* 0x0000761000167816 */ /* 0x001fe20000000016 */
[----:B------:R-:W-:Y:S06]  /*0b40*/  BRA `(.L_x_2463) ;  /* 0x0000000400107947 */ /* 0x000fec0003800000 */
.L_x_2476:
        /* <DEDUP_REMOVED lines=21> */
.L_x_2485:
[----:B------:R-:W-:Y:S05]  /*0ca0*/  BSYNC B1 ;  /* 0x0000000000017941 */ /* 0x000fea0003800000 */
.L_x_2484:
[----:B------:R-:W-:Y:S01]  /*0cb0*/  LEA R5, R0, 0x37800000, 0x17 ;  /* 0x3780000000057811 */ /* 0x000fe200078eb8ff */
[----:B------:R-:W-:-:S05]  /*0cc0*/  IMAD.SHL.U32 R0, R3, 0x200000, RZ ;  /* 0x0020000003007824 */ /* 0x000fca00078e00ff */
[----:B------:R-:W-:-:S07]  /*0cd0*/  LOP3.LUT R0, R5, R0, R6, 0xfe, !PT ;  /* 0x0000000005007212 */ /* 0x000fce00078efe06 */
.L_x_2483:
[----:B------:R-:W-:Y:S05]  /*0ce0*/  BSYNC B0 ;  /* 0x0000000000007941 */ /* 0x000fea0003800000 */
.L_x_2482:
[----:B------:R-:W0:Y:S02]  /*0cf0*/  F2I.FTZ.TRUNC.NTZ R0, R0 ;  /* 0x0000000000007305 */ /* 0x000e24000021f100 */
[----:B0-----:R-:W-:Y:S01]  /*0d00*/  PRMT R22, R0, 0x7610, R22 ;  /* 0x0000761000167816 */ /* 0x001fe20000000016 */
[----:B------:R-:W-:Y:S06]  /*0d10*/  BRA `(.L_x_2463) ;  /* 0x00000000009c7947 */ /* 0x000fec0003800000 */
.L_x_2475:
        /* <DEDUP_REMOVED lines=14> */
.L_x_2489:
[----:B------:R-:W-:Y:S05]  /*0e00*/  BSYNC B0 ;  /* 0x0000000000007941 */ /* 0x000fea0003800000 */
.L_x_2488:
[----:B------:R-:W0:Y:S02]  /*0e10*/  F2I.FTZ.TRUNC.NTZ R0, R0 ;  /* 0x0000000000007305 */ /* 0x000e24000021f100 */
[----:B0-----:R-:W-:Y:S01]  /*0e20*/  PRMT R22, R0, 0x7610, R22 ;  /* 0x0000761000167816 */ /* 0x001fe20000000016 */
[----:B------:R-:W-:Y:S06]  /*0e30*/  BRA `(.L_x_2463) ;  /* 0x0000000000547947 */ /* 0x000fec0003800000 */
.L_x_2462:
        /* <DEDUP_REMOVED lines=16> */
.L_x_2490:
[----:B------:R-:W-:Y:S01]  /*0f40*/  PRMT R22, RZ, 0x7610, R22 ;  /* 0x00007610ff167816 */ /* 0x000fe20000000016 */
[----:B------:R-:W-:Y:S06]  /*0f50*/  BRA `(.L_x_2463) ;  /* 0x00000000000c7947 */ /* 0x000fec0003800000 */
.L_x_2487:
[----:B------:R0:W5:Y:S01]  /*0f60*/  LDG.E.U16 R22, desc[UR36][R4.64] ;  /* 0x0000002404167981 */ /* 0x000162000c1e1500 */
[----:B------:R-:W-:Y:S05]  /*0f70*/  BRA `(.L_x_2463) ;  /* 0x0000000000047947 */ /* 0x000fea0003800000 */
.L_x_2486:
[----:B------:R0:W5:Y:S02]  /*0f80*/  LDG.E.U16 R22, desc[UR36][R4.64] ;  /* 0x0000002404167981 */ /* 0x000164000c1e1500 */
.L_x_2463:
[----:B01234-:R-:W0:Y:S01]  /*0f90*/  LDC.64 R4, c[0x0][0x228] ;  /* 0x00008a00ff047b82 */ /* 0x01fe220000000a00 */
        /* <DEDUP_REMOVED lines=17> */
.L_x_2494:
[----:B------:R1:W5:Y:S01]  /*10b0*/  LDG.E.U8 R25, desc[UR36][R4.64] ;  /* 0x0000002404197981 */ /* 0x000362000c1e1100 */
[----:B------:R-:W-:Y:S05]  /*10c0*/  BRA `(.L_x_2496) ;  /* 0x0000000c00547947 */ /* 0x000fea0003800000 */
.L_x_2493:
        /* <DEDUP_REMOVED lines=8> */
.L_x_2498:
[----:B------:R3:W5:Y:S01]  /*1150*/  LDG.E.U16 R25, desc[UR36][R4.64] ;  /* 0x0000002404197981 */ /* 0x000762000c1e1500 */
[----:B------:R-:W-:Y:S05]  /*1160*/  BRA `(.L_x_2496) ;  /* 0x0000000c002c7947 */ /* 0x000fea0003800000 */
.L_x_2497:
[----:B------:R2:W5:Y:S01]  /*1170*/  LDG.E.U16 R25, desc[UR36][R4.64] ;  /* 0x0000002404197981 */ /* 0x000562000c1e1500 */
[----:B------:R-:W-:Y:S05]  /*1180*/  BRA `(.L_x_2496) ;  /* 0x0000000c00247947 */ /* 0x000fea0003800000 */
.L_x_2492:
        /* <DEDUP_REMOVED lines=9> */
.L_x_2500:
[----:B------:R-:W2:Y:S02]  /*1220*/  LDG.E.U16 R0, desc[UR36][R4.64] ;  /* 0x0000002404007981 */ /* 0x000ea4000c1e1500 */
[----:B--2---:R-:W-:-:S06]  /*1230*/  HADD2.F32 R0, -RZ, R0.H0_H0 ;  /* 0x20000000ff007230 */ /* 0x004fcc0000004100 */
[----:B------:R-:W0:Y:S02]  /*1240*/  F2I.FTZ.TRUNC.NTZ R0, R0 ;  /* 0x0000000000007305 */ /* 0x000e24000021f100 */
[----:B0-----:R-:W-:Y:S01]  /*1250*/  PRMT R25, R0, 0x7610, R25 ;  /* 0x0000761000197816 */ /* 0x001fe20000000019 */
[----:B------:R-:W-:Y:S06]  /*1260*/  BRA `(.L_x_2496) ;  /* 0x0000000800ec7947 */ /* 0x000fec0003800000 */
.L_x_2499:
        /* <DEDUP_REMOVED lines=9> */
.L_x_2502:
[----:B------:R-:W2:Y:S02]  /*1300*/  LDG.E.U16 R4, desc[UR36][R4.64] ;  /* 0x0000002404047981 */ /* 0x000ea4000c1e1500 */
[----:B--2---:R-:W-:-:S06]  /*1310*/  HADD2.F32 R0, -RZ, R4.H0_H0 ;  /* 0x20000004ff007230 */ /* 0x004fcc0000004100 */
[----:B------:R-:W0:Y:S02]  /*1320*/  F2I.FTZ.TRUNC.NTZ R0, R0 ;  /* 0x0000000000007305 */ /* 0x000e24000021f100 */
[----:B0-----:R-:W-:Y:S01]  /*1330*/  PRMT R25, R0, 0x7610, R25 ;  /* 0x0000761000197816 */ /* 0x001fe20000000019 */
[----:B------:R-:W-:Y:S06]  /*1340*/  BRA `(.L_x_2496) ;  /* 0x0000000800b47947 */ /* 0x000fec0003800000 */
.L_x_2501:
[----:B------:R-:W2:Y:S02]  /*1350*/  LDG.E.64 R4, desc[UR36][R4.64] ;  /* 0x0000002404047981 */ /* 0x000ea4000c1e1b00 */
[----:B--2---:R0:W1:Y:S01]  /*1360*/  F2I.F64.TRUNC R25, R4 ;  /* 0x0000000400197311 */ /* 0x004062000030d100 */
[----:B------:R-:W-:Y:S05]  /*1370*/  BRA `(.L_x_2496) ;  /* 0x0000000800a87947 */ /* 0x000fea0003800000 */
.L_x_2491:
        /* <DEDUP_REMOVED lines=12> */
.L_x_2505:
[----:B------:R-:W2:Y:S02]  /*1440*/  LDG.E.64 R4, desc[UR36][R4.64] ;  /* 0x0000002404047981 */ /* 0x000ea4000c1e1b00 */
[----:B--2---:R0:W1:Y:S01]  /*1450*/  F2I.F64.TRUNC R25, R4 ;  /* 0x0000000400197311 */ /* 0x004062000030d100 */
[----:B------:R-:W-:Y:S05]  /*1460*/  BRA `(.L_x_2496) ;  /* 0x00000008006c7947 */ /* 0x000fea0003800000 */
.L_x_2504:
        /* <DEDUP_REMOVED lines=28> */
.L_x_2507:
        /* <DEDUP_REMOVED lines=15> */
.L_x_2506:
[----:B------:R-:W2:Y:S02]  /*1720*/  LDG.E.U16 R0, desc[UR36][R4.64] ;  /* 0x0000002404007981 */ /* 0x000ea4000c1e1500 */
[----:B--2---:R-:W-:-:S06]  /*1730*/  IMAD.U32 R0, R0, 0x10000, RZ ;  /* 0x0001000000007824 */ /* 0x004fcc00078e00ff */
[----:B------:R-:W0:Y:S02]  /*1740*/  F2I.FTZ.TRUNC.NTZ R0, R0 ;  /* 0x0000000000007305 */ /* 0x000e24000021f100 */
[----:B0-----:R-:W-:Y:S01]  /*1750*/  PRMT R25, R0, 0x7610, R25 ;  /* 0x0000761000197816 */ /* 0x001fe20000000019 */
[----:B------:R-:W-:Y:S06]  /*1760*/  BRA `(.L_x_2496) ;  /* 0x0000000400ac7947 */ /* 0x000fec0003800000 */
.L_x_2503:
        /* <DEDUP_REMOVED lines=10> */
.L_x_2510:
        /* <DEDUP_REMOVED lines=21> */
.L_x_2514:
[----:B------:R-:W-:Y:S05]  /*1960*/  BSYNC B1 ;  /* 0x0000000000017941 */ /* 0x000fea0003800000 */
.L_x_2513:
[----:B------:R-:W-:Y:S01]  /*1970*/  LEA R5, R0, 0x3b800000, 0x17 ;  /* 0x3b80000000057811 */ /* 0x000fe200078eb8ff */
[----:B------:R-:W-:-:S05]  /*1980*/  IMAD.SHL.U32 R0, R3, 0x100000, RZ ;  /* 0x0010000003007824 */ /* 0x000fca00078e00ff */
[----:B------:R-:W-:-:S07]  /*1990*/  LOP3.LUT R0, R5, R0, R6, 0xfe, !PT ;  /* 0x0000000005007212 */ /* 0x000fce00078efe06 */
.L_x_2512:
[----:B------:R-:W-:Y:S05]  /*19a0*/  BSYNC B0 ;  /* 0x0000000000007941 */ /* 0x000fea0003800000 */
.L_x_2511:
[----:B------:R-:W0:Y:S02]  /*19b0*/  F2I.FTZ.TRUNC.NTZ R0, R0 ;  /* 0x0000000000007305 */ /* 0x000e24000021f100 */
[----:B0-----:R-:W-:Y:S01]  /*19c0*/  PRMT R25, R0, 0x7610, R25 ;  /* 0x0000761000197816 */ /* 0x001fe20000000019 */
[----:B------:R-:W-:Y:S06]  /*19d0*/  BRA `(.L_x_2496) ;  /* 0x0000000400107947 */ /* 0x000fec0003800000 */
.L_x_2509:
        /* <DEDUP_REMOVED lines=21> */
.L_x_2518:
[----:B------:R-:W-:Y:S05]  /*1b30*/  BSYNC B1 ;  /* 0x0000000000017941 */ /* 0x000fea0003800000 */
.L_x_2517:
[----:B------:R-:W-:Y:S01]  /*1b40*/  LEA R5, R0, 0x37800000, 0x17 ;  /* 0x3780000000057811 */ /* 0x000fe200078eb8ff */
[----:B------:R-:W-:-:S05]  /*1b50*/  IMAD.SHL.U32 R0, R3, 0x200000, RZ ;  /* 0x0020000003007824 */ /* 0x000fca00078e00ff */
[----:B------:R-:W-:-:S07]  /*1b60*/  LOP3.LUT R0, R5, R0, R6, 0xfe, !PT ;  /* 0x0000000005007212 */ /* 0x000fce00078efe06 */
.L_x_2516:
[----:B------:R-:W-:Y:S05]  /*1b70*/  BSYNC B0 ;  /* 0x0000000000007941 */ /* 0x000fea0003800000 */
.L_x_2515:
[----:B------:R-:W0:Y:S02]  /*1b80*/  F2I.FTZ.TRUNC.NTZ R0, R0 ;  /* 0x0000000000007305 */ /* 0x000e24000021f100 */
[----:B0-----:R-:W-:Y:S01]  /*1b90*/  PRMT R25, R0, 0x7610, R25 ;  /* 0x0000761000197816 */ /* 0x001fe20000000019 */
[----:B------:R-:W-:Y:S06]  /*1ba0*/  BRA `(.L_x_2496) ;  /* 0x00000000009c7947 */ /* 0x000fec0003800000 */
.L_x_2508:
        /* <DEDUP_REMOVED lines=14> */
.L_x_2522:
[----:B------:R-:W-:Y:S05]  /*1c90*/  BSYNC B0 ;  /* 0x0000000000007941 */ /* 0x000fea0003800000 */
.L_x_2521:
[----:B------:R-:W0:Y:S02]  /*1ca0*/  F2I.FTZ.TRUNC.NTZ R0, R0 ;  /* 0x0000000000007305 */ /* 0x000e24000021f100 */
[----:B0-----:R-:W-:Y:S01]  /*1cb0*/  PRMT R25, R0, 0x7610, R25 ;  /* 0x0000761000197816 */ /* 0x001fe20000000019 */
[----:B------:R-:W-:Y:S06]  /*1cc0*/  BRA `(.L_x_2496) ;  /* 0x0000000000547947 */ /* 0x000fec0003800000 */
.L_x_2495:
        /* <DEDUP_REMOVED lines=16> */
.L_x_2523:
[----:B------:R-:W-:Y:S01]  /*1dd0*/  PRMT R25, RZ, 0x7610, R25 ;  /* 0x00007610ff197816 */ /* 0x000fe20000000019 */
[----:B------:R-:W-:Y:S06]  /*1de0*/  BRA `(.L_x_2496) ;  /* 0x00000000000c7947 */ /* 0x000fec0003800000 */
.L_x_2520:
[----:B------:R0:W5:Y:S01]  /*1df0*/  LDG.E.U16 R25, desc[UR36][R4.64] ;  /* 0x0000002404197981 */ /* 0x000162000c1e1500 */
[----:B------:R-:W-:Y:S05]  /*1e00*/  BRA `(.L_x_2496) ;  /* 0x0000000000047947 */ /* 0x000fea0003800000 */
.L_x_2519:
[----:B------:R0:W5:Y:S02]  /*1e10*/  LDG.E.U16 R25, desc[UR36][R4.64] ;  /* 0x0000002404197981 */ /* 0x000164000c1e1500 */
.L_x_2496:
[----:B------:R-:W2:Y:S02]  /*1e20*/  S2R R29, SR_TID.X ;  /* 0x00000000001d7919 */ /* 0x000ea40000002100 */
[----:B--2---:R-:W-:-:S07]  /*1e30*/  VIADD R29, R29, 0x80 ;  /* 0x000000801d1d7836 */ /* 0x004fce0000000000 */
.L_x_2457:
[----:B------:R-:W-:Y:S05]  /*1e40*/  BSYNC B6 ;  /* 0x0000000000067941 */ /* 0x000fea0003800000 */
.L_x_2456:
[----:B------:R-:W-:Y:S01]  /*1e50*/  ISETP.GE.AND P0, PT, R29, R16, PT ;  /* 0x000000101d00720c */ /* 0x000fe20003f06270 */
[----:B------:R-:W-:Y:S01]  /*1e60*/  BSSY B6, `(.L_x_2524) ;  /* 0x00001d7000067945 */ /* 0x000fe20003800000 */
[----:B------:R-:W-:-:S11]  /*1e70*/  PRMT R27, RZ, 0x7610, R27 ;  /* 0x00007610ff1b7816 */ /* 0x000fd6000000001b */
[----:B------:R-:W-:Y:S05]  /*1e80*/  @P0 BRA `(.L_x_2525) ;  /* 0x0000001c00500947 */ /* 0x000fea0003800000 */
[----:B01-34-:R-:W0:Y:S01]  /*1e90*/  LDC.64 R4, c[0x0][0x220] ;  /* 0x00008800ff047b82 */ /* 0x01be220000000a00 */
        /* <DEDUP_REMOVED lines=18> */
.L_x_2529:
[----:B------:R0:W5:Y:S01]  /*1fc0*/  LDG.E.U8 R28, desc[UR36][R4.64] ;  /* 0x00000024041c7981 */ /* 0x000162000c1e1100 */
[----:B------:R-:W-:Y:S05]  /*1fd0*/  BRA `(.L_x_2531) ;  /* 0x0000000c00547947 */ /* 0x000fea0003800000 */
.L_x_2528:
        /* <DEDUP_REMOVED lines=8> */
.L_x_2533:
[----:B------:R0:W5:Y:S01]  /*2060*/  LDG.E.U16 R28, desc[UR36][R4.64] ;  /* 0x00000024041c7981 */ /* 0x000162000c1e1500 */
[----:B------:R-:W-:Y:S05]  /*2070*/  BRA `(.L_x_2531) ;  /* 0x0000000c002c7947 */ /* 0x000fea0003800000 */
.L_x_2532:
[----:B------:R0:W5:Y:S01]  /*2080*/  LDG.E.U16 R28, desc[UR36][R4.64] ;  /* 0x00000024041c7981 */ /* 0x000162000c1e1500 */
[----:B------:R-:W-:Y:S05]  /*2090*/  BRA `(.L_x_2531) ;  /* 0x0000000c00247947 */ /* 0x000fea0003800000 */
.L_x_2527:
        /* <DEDUP_REMOVED lines=9> */
.L_x_2535:
[----:B------:R-:W2:Y:S02]  /*2130*/  LDG.E.U16 R0, desc[UR36][R4.64] ;  /* 0x0000002404007981 */ /* 0x000ea4000c1e1500 */
[----:B--2---:R-:W-:-:S06]  /*2140*/  HADD2.F32 R0, -RZ, R0.H0_H0 ;  /* 0x20000000ff007230 */ /* 0x004fcc0000004100 */
[----:B------:R-:W0:Y:S02]  /*2150*/  F2I.FTZ.TRUNC.NTZ R0, R0 ;  /* 0x0000000000007305 */ /* 0x000e24000021f100 */
[----:B0-----:R-:W-:Y:S01]  /*2160*/  PRMT R28, R0, 0x7610, R28 ;  /* 0x00007610001c7816 */ /* 0x001fe2000000001c */
[----:B------:R-:W-:Y:S06]  /*2170*/  BRA `(.L_x_2531) ;  /* 0x0000000800ec7947 */ /* 0x000fec0003800000 */
.L_x_2534:
        /* <DEDUP_REMOVED lines=9> */
.L_x_2537:
[----:B------:R-:W2:Y:S02]  /*2210*/  LDG.E.U16 R4, desc[UR36][R4.64] ;  /* 0x0000002404047981 */ /* 0x000ea4000c1e1500 */
[----:B--2---:R-:W-:-:S06]  /*2220*/  HADD2.F32 R0, -RZ, R4.H0_H0 ;  /* 0x20000004ff007230 */ /* 0x004fcc0000004100 */
[----:B------:R-:W0:Y:S02]  /*2230*/  F2I.FTZ.TRUNC.NTZ R0, R0 ;  /* 0x0000000000007305 */ /* 0x000e24000021f100 */
[----:B0-----:R-:W-:Y:S01]  /*2240*/  PRMT R28, R0, 0x7610, R28 ;  /* 0x00007610001c7816 */ /* 0x001fe2000000001c */
[----:B------:R-:W-:Y:S06]  /*2250*/  BRA `(.L_x_2531) ;  /* 0x0000000800b47947 */ /* 0x000fec0003800000 */
.L_x_2536:
[----:B------:R-:W2:Y:S02]  /*2260*/  LDG.E.64 R4, desc[UR36][R4.64] ;  /* 0x0000002404047981 */ /* 0x000ea4000c1e1b00 */
[----:B--2---:R0:W1:Y:S01]  /*2270*/  F2I.F64.TRUNC R28, R4 ;  /* 0x00000004001c7311 */ /* 0x004062000030d100 */
[----:B------:R-:W-:Y:S05]  /*2280*/  BRA `(.L_x_2531) ;  /* 0x0000000800a87947 */ /* 0x000fea0003800000 */
.L_x_2526:
        /* <DEDUP_REMOVED lines=12> */
.L_x_2540:
[----:B------:R-:W2:Y:S02]  /*2350*/  LDG.E.64 R4, desc[UR36][R4.64] ;  /* 0x0000002404047981 */ /* 0x000ea4000c1e1b00 */
[----:B--2---:R0:W1:Y:S01]  /*2360*/  F2I.F64.TRUNC R28, R4 ;  /* 0x00000004001c7311 */ /* 0x004062000030d100 */
[----:B------:R-:W-:Y:S05]  /*2370*/  BRA `(.L_x_2531) ;  /* 0x00000008006c7947 */ /* 0x000fea0003800000 */
.L_x_2539:
        /* <DEDUP_REMOVED lines=28> */
.L_x_2542:
        /* <DEDUP_REMOVED lines=15> */
.L_x_2541:
[----:B------:R-:W2:Y:S02]  /*2630*/  LDG.E.U16 R0, desc[UR36][R4.64] ;  /* 0x0000002404007981 */ /* 0x000ea4000c1e1500 */
[----:B--2---:R-:W-:-:S06]  /*2640*/  IMAD.U32 R0, R0, 0x10000, RZ ;  /* 0x0001000000007824 */ /* 0x004fcc00078e00ff */
[----:B------:R-:W0:Y:S02]  /*2650*/  F2I.FTZ.TRUNC.NTZ R0, R0 ;  /* 0x0000000000007305 */ /* 0x000e24000021f100 */
[----:B0-----:R-:W-:Y:S01]  /*2660*/  PRMT R28, R0, 0x7610, R28 ;  /* 0x00007610001c7816 */ /* 0x001fe2000000001c */
[----:B------:R-:W-:Y:S06]  /*2670*/  BRA `(.L_x_2531) ;  /* 0x0000000400ac7947 */ /* 0x000fec0003800000 */
.L_x_2538:
        /* <DEDUP_REMOVED lines=10> */
.L_x_2545:
        /* <DEDUP_REMOVED lines=21> */
.L_x_2549:
[----:B------:R-:W-:Y:S05]  /*2870*/  BSYNC B1 ;  /* 0x0000000000017941 */ /* 0x000fea0003800000 */
.L_x_2548:
[----:B------:R-:W-:Y:S01]  /*2880*/  LEA R5, R0, 0x3b800000, 0x17 ;  /* 0x3b80000000057811 */ /* 0x000fe200078eb8ff */
[----:B------:R-:W-:-:S05]  /*2890*/  IMAD.SHL.U32 R0, R3, 0x100000, RZ ;  /* 0x0010000003007824 */ /* 0x000fca00078e00ff */
[----:B------:R-:W-:-:S07]  /*28a0*/  LOP3.LUT R0, R5, R0, R6, 0xfe, !PT ;  /* 0x0000000005007212 */ /* 0x000fce00078efe06 */
.L_x_2547:
[----:B------:R-:W-:Y:S05]  /*28b0*/  BSYNC B0 ;  /* 0x0000000000007941 */ /* 0x000fea0003800000 */
.L_x_2546:
[----:B------:R-:W0:Y:S02]  /*28c0*/  F2I.FTZ.TRUNC.NTZ R0, R0 ;  /* 0x0000000000007305 */ /* 0x000e24000021f100 */
[----:B0-----:R-:W-:Y:S01]  /*28d0*/  PRMT R28, R0, 0x7610, R28 ;  /* 0x00007610001c7816 */ /* 0x001fe2000000001c */
[----:B------:R-:W-:Y:S06]  /*28e0*/  BRA `(.L_x_2531) ;  /* 0x0000000400107947 */ /* 0x000fec0003800000 */
.L_x_2544:
        /* <DEDUP_REMOVED lines=21> */
.L_x_2553:
[----:B------:R-:W-:Y:S05]  /*2a40*/  BSYNC B1 ;  /* 0x0000000000017941 */ /* 0x000fea0003800000 */
.L_x_2552:
[----:B------:R-:W-:Y:S01]  /*2a50*/  LEA R5, R0, 0x37800000, 0x17 ;  /* 0x3780000000057811 */ /* 0x000fe200078eb8ff */
[----:B------:R-:W-:-:S05]  /*2a60*/  IMAD.SHL.U32 R0, R3, 0x200000, RZ ;  /* 0x0020000003007824 */ /* 0x000fca00078e00ff */
[----:B------:R-:W-:-:S07]  /*2a70*/  LOP3.LUT R0, R5, R0, R6, 0xfe, !PT ;  /* 0x0000000005007212 */ /* 0x000fce00078efe06 */
.L_x_2551:
[----:B------:R-:W-:Y:S05]  /*2a80*/  BSYNC B0 ;  /* 0x0000000000007941 */ /* 0x000fea0003800000 */
.L_x_2550:
[----:B------:R-:W0:Y:S02]  /*2a90*/  F2I.FTZ.TRUNC.NTZ R0, R0 ;  /* 0x0000000000007305 */ /* 0x000e24000021f100 */
[----:B0-----:R-:W-:Y:S01]  /*2aa0*/  PRMT R28, R0, 0x7610, R28 ;  /* 0x00007610001c7816 */ /* 0x001fe2000000001c */
[----:B------:R-:W-:Y:S06]  /*2ab0*/  BRA `(.L_x_2531) ;  /* 0x00000000009c7947 */ /* 0x000fec0003800000 */
.L_x_2543:
        /* <DEDUP_REMOVED lines=14> */
.L_x_2557:
[----:B------:R-:W-:Y:S05]  /*2ba0*/  BSYNC B0 ;  /* 0x0000000000007941 */ /* 0x000fea0003800000 */
.L_x_2556:
[----:B------:R-:W0:Y:S02]  /*2bb0*/  F2I.FTZ.TRUNC.NTZ R0, R0 ;  /* 0x0000000000007305 */ /* 0x000e24000021f100 */
[----:B0-----:R-:W-:Y:S01]  /*2bc0*/  PRMT R28, R0, 0x7610, R28 ;  /* 0x00007610001c7816 */ /* 0x001fe2000000001c */
[----:B------:R-:W-:Y:S06]  /*2bd0*/  BRA `(.L_x_2531) ;  /* 0x0000000000547947 */ /* 0x000fec0003800000 */
.L_x_2530:
        /* <DEDUP_REMOVED lines=16> */
.L_x_2558:
[----:B------:R-:W-:Y:S01]  /*2ce0*/  PRMT R28, RZ, 0x7610, R28 ;  /* 0x00007610ff1c7816 */ /* 0x000fe2000000001c */
[----:B------:R-:W-:Y:S06]  /*2cf0*/  BRA `(.L_x_2531) ;  /* 0x00000000000c7947 */ /* 0x000fec0003800000 */
.L_x_2555:
[----:B------:R2:W5:Y:S01]  /*2d00*/  LDG.E.U16 R28, desc[UR36][R4.64] ;  /* 0x00000024041c7981 */ /* 0x000562000c1e1500 */
[----:B------:R-:W-:Y:S05]  /*2d10*/  BRA `(.L_x_2531) ;  /* 0x0000000000047947 */ /* 0x000fea0003800000 */
.L_x_2554:
[----:B------:R3:W5:Y:S02]  /*2d20*/  LDG.E.U16 R28, desc[UR36][R4.64] ;  /* 0x00000024041c7981 */ /* 0x000764000c1e1500 */
.L_x_2531:
[----:B0-234-:R-:W0:Y:S01]  /*2d30*/  LDC.64 R4, c[0x0][0x228] ;  /* 0x00008a00ff047b82 */ /* 0x01de220000000a00 */
        /* <DEDUP_REMOVED lines=17> */
.L_x_2562:
[----:B------:R0:W5:Y:S01]  /*2e50*/  LDG.E.U8 R27, desc[UR36][R4.64] ;  /* 0x00000024041b7981 */ /* 0x000162000c1e1100 */
[----:B------:R-:W-:Y:S05]  /*2e60*/  BRA `(.L_x_2564) ;  /* 0x0000000c00547947 */ /* 0x000fea0003800000 */
.L_x_2561:
        /* <DEDUP_REMOVED lines=8> */
.L_x_2566:
[----:B------:R0:W5:Y:S01]  /*2ef0*/  LDG.E.U16 R27, desc[UR36][R4.64] ;  /* 0x00000024041b7981 */ /* 0x000162000c1e1500 */
[----:B------:R-:W-:Y:S05]  /*2f00*/  BRA `(.L_x_2564) ;  /* 0x0000000c002c7947 */ /* 0x000fea0003800000 */
.L_x_2565:
[----:B------:R0:W5:Y:S01]  /*2f10*/  LDG.E.U16 R27, desc[UR36][R4.64] ;  /* 0x00000024041b7981 */ /* 0x000162000c1e1500 */
[----:B------:R-:W-:Y:S05]  /*2f20*/  BRA `(.L_x_2564) ;  /* 0x0000000c00247947 */ /* 0x000fea0003800000 */
.L_x_2560:
[----:B------:R-:W-:-:S13]  /*2f30*/  ISETP.GT.AND P0, PT, R0, 0x6, PT ;  /* 0x000000060000780c */ /* 0x000fda0003f04270 */
[----:B------:R-:W-:Y:S05]  /*2f40*/  @P0 BRA `(.L_x_2567) ;  /* 0x0000000000300947 */ /* 0x000fea0003800000 */
[----:B------:R-:W-:-:S13]  /*2f50*/  ISETP.NE.AND P0, PT, R0, 0x5, PT ;  /* 0x000000050000780c */ /* 0x000fda0003f05270 */
[----:B------:R-:W-:Y:S05]  /*2f60*/  @!P0 BRA `(.L_x_2568) ;  /* 0x0000000000148947 */ /* 0x000fea0003800000 */
[----:B------:R-:W-:-:S13]  /*2f70*/  ISETP.NE.AND P0, PT, R0, 0x6, PT ;  /* 0x000000060000780c */ /* 0x000fda0003f05270 */
[----:B------:R-:W-:Y:S05]  /*2f80*/  @P0 BRA `(.L_x_2563) ;  /* 0x0000000800b80947 */ /* 0x000fea0003800000 */
[----:B------:R-:W2:Y:S02]  /*2f90*/  LDG.E R4, desc[UR36][R4.64] ;  /* 0x0000002404047981 */ /* 0x000ea4000c1e1900 */
[----:B--2---:R0:W2:Y:S01]  /*2fa0*/  F2I.FTZ.TRUNC.NTZ R27, R4 ;  /* 0x00000004001b7305 */ /* 0x0040a2000021f100 */
[----:B------:R-:W-:Y:S05]  /*2fb0*/  BRA `(.L_x_2564) ;  /* 0x0000000c00007947 */ /* 0x000fea0003800000 */
.L_x_2568:
[----:B------:R-:W2:Y:S02]  /*2fc0*/  LDG.E.U16 R0, desc[UR36][R4.64] ;  /* 0x0000002404007981 */ /* 0x000ea4000c1e1500 */
[----:B--2---:R-:W-:-:S06]  /*2fd0*/  HADD2.F32 R0, -RZ, R0.H0_H0 ;  /* 0x20000000ff007230 */ /* 0x004fcc0000004100 */
[----:B------:R-:W0:Y:S02]  /*2fe0*/  F2I.FTZ.TRUNC.NTZ R0, R0 ;  /* 0x0000000000007305 */ /* 0x000e24000021f100 */
[----:B0-----:R-:W-:Y:S01]  /*2ff0*/  PRMT R27, R0, 0x7610, R27 ;  /* 0x00007610001b7816 */ /* 0x001fe2000000001b */
[----:B------:R-:W-:Y:S06]  /*3000*/  BRA `(.L_x_2564) ;  /* 0x0000000800ec7947 */ /* 0x000fec0003800000 */
.L_x_2567:
[----:B------:R-:W-:-:S13]  /*3010*/  ISETP.NE.AND P0, PT, R0, 0x7, PT ;  /* 0x000000070000780c */ /* 0x000fda0003f05270 */
[----:B------:R-:W-:Y:S05]  /*3020*/  @!P0 BRA `(.L_x_2569) ;  /* 0x0000000000308947 */ /* 0x000fea0003800000 */
[----:B------:R-:W-:-:S13]  /*3030*/  ISETP.NE.AND P0, PT, R0, 0x8, PT ;  /* 0x000000080000780c */ /* 0x000fda0003f05270 */
[----:B------:R-:W-:Y:S05]  /*3040*/  @!P0 BRA `(.L_x_2570) ;  /* 0x0000000000148947 */ /* 0x000fea0003800000 */
[----:B------:R-:W-:-:S13]  /*3050*/  ISETP.NE.AND P0, PT, R0, 0x9, PT ;  /* 0x000000090000780c */ /* 0x000fda0003f05270 */
[----:B------:R-:W-:Y:S05]  /*3060*/  @P0 BRA `(.L_x_2563) ;  /* 0x0000000800800947 */ /* 0x000fea0003800000 */
[----:B------:R-:W2:Y:S02]  /*3070*/  LDG.E R4, desc[UR36][R4.64] ;  /* 0x0000002404047981 */ /* 0x000ea4000c1e1900 */
[----:B--2---:R0:W2:Y:S01]  /*3080*/  F2I.FTZ.TRUNC.NTZ R27, R4 ;  /* 0x00000004001b7305 */ /* 0x0040a2000021f100 */
[----:B------:R-:W-:Y:S05]  /*3090*/  BRA `(.L_x_2564) ;  /* 0x0000000800c87947 */ /* 0x000fea0003800000 */
.L_x_2570:
[----:B------:R-:W2:Y:S02]  /*30a0*/  LDG.E.U16 R4, desc[UR36][R4.64] ;  /* 0x0000002404047981 */ /* 0x000ea4000c1e1500 */
[----:B--2---:R-:W-:-:S06]  /*30b0*/  HADD2.F32 R0, -RZ, R4.H0_H0 ;  /* 0x20000004ff007230 */ /* 0x004fcc0000004100 */
[----:B------:R-:W0:Y:S02]  /*30c0*/  F2I.FTZ.TRUNC.NTZ R0, R0 ;  /* 0x0000000000007305 */ /* 0x000e24000021f100 */
[----:B0-----:R-:W-:Y:S01]  /*30d0*/  PRMT R27, R0, 0x7610, R27 ;  /* 0x00007610001b7816 */ /* 0x001fe2000000001b */
[----:B------:R-:W-:Y:S06]  /*30e0*/  BRA `(.L_x_2564) ;  /* 0x0000000800b47947 */ /* 0x000fec0003800000 */
.L_x_2569:
[----:B------:R-:W2:Y:S02]  /*30f0*/  LDG.E.64 R4, desc[UR36][R4.64] ;  /* 0x0000002404047981 */ /* 0x000ea4000c1e1b00 */
[----:B--2---:R0:W2:Y:S01]  /*3100*/  F2I.F64.TRUNC R27, R4 ;  /* 0x00000004001b7311 */ /* 0x0040a2000030d100 */
[----:B------:R-:W-:Y:S05]  /*3110*/  BRA `(.L_x_2564) ;  /* 0x0000000800a87947 */ /* 0x000fea0003800000 */
.L_x_2559:
        /* <DEDUP_REMOVED lines=12> */
.L_x_2573:
[----:B------:R-:W2:Y:S02]  /*31e0*/  LDG.E.64 R4, desc[UR36][R4.64] ;  /* 0x0000002404047981 */ /* 0x000ea4000c1e1b00 */
[----:B--2---:R4:W0:Y:S01]  /*31f0*/  F2I.F64.TRUNC R27, R4 ;  /* 0x00000004001b7311 */ /* 0x004822000030d100 */
[----:B------:R-:W-:Y:S05]  /*3200*/  BRA `(.L_x_2564) ;  /* 0x00000008006c7947 */ /* 0x000fea0003800000 */
.L_x_2572:
        /* <DEDUP_REMOVED lines=28> */
.L_x_2575:
        /* <DEDUP_REMOVED lines=15> */
.L_x_2574:
[----:B------:R-:W2:Y:S02]  /*34c0*/  LDG.E.U16 R0, desc[UR36][R4.64] ;  /* 0x0000002404007981 */ /* 0x000ea4000c1e1500 */
[----:B--2---:R-:W-:-:S06]  /*34d0*/  IMAD.U32 R0, R0, 0x10000, RZ ;  /* 0x0001000000007824 */ /* 0x004fcc00078e00ff */
[----:B------:R-:W0:Y:S02]  /*34e0*/  F2I.FTZ.TRUNC.NTZ R0, R0 ;  /* 0x0000000000007305 */ /* 0x000e24000021f100 */
[----:B0-----:R-:W-:Y:S01]  /*34f0*/  PRMT R27, R0, 0x7610, R27 ;  /* 0x00007610001b7816 */ /* 0x001fe2000000001b */
[----:B------:R-:W-:Y:S06]  /*3500*/  BRA `(.L_x_2564) ;  /* 0x0000000400ac7947 */ /* 0x000fec0003800000 */
.L_x_2571:
        /* <DEDUP_REMOVED lines=10> */
.L_x_2578:
        /* <DEDUP_REMOVED lines=21> */
.L_x_2582:
[----:B------:R-:W-:Y:S05]  /*3700*/  BSYNC B1 ;  /* 0x0000000000017941 */ /* 0x000fea0003800000 */
.L_x_2581:
[----:B------:R-:W-:Y:S01]  /*3710*/  LEA R5, R0, 0x3b800000, 0x17 ;  /* 0x3b80000000057811 */ /* 0x000fe200078eb8ff */
[----:B------:R-:W-:-:S05]  /*3720*/  IMAD.SHL.U32 R0, R3, 0x100000, RZ ;  /* 0x0010000003007824 */ /* 0x000fca00078e00ff */
[----:B------:R-:W-:-:S07]  /*3730*/  LOP3.LUT R0, R5, R0, R6, 0xfe, !PT ;  /* 0x0000000005007212 */ /* 0x000fce00078efe06 */
.L_x_2580:
[----:B------:R-:W-:Y:S05]  /*3740*/  BSYNC B0 ;  /* 0x0000000000007941 */ /* 0x000fea0003800000 */
.L_x_2579:
[----:B------:R-:W0:Y:S02]  /*3750*/  F2I.FTZ.TRUNC.NTZ R0, R0 ;  /* 0x0000000000007305 */ /* 0x000e24000021f100 */
[----:B0-----:R-:W-:Y:S01]  /*3760*/  PRMT R27, R0, 0x7610, R27 ;  /* 0x00007610001b7816 */ /* 0x001fe2000000001b */
[----:B------:R-:W-:Y:S06]  /*3770*/  BRA `(.L_x_2564) ;  /* 0x0000000400107947 */ /* 0x000fec0003800000 */
.L_x_2577:
        /* <DEDUP_REMOVED lines=21> */
.L_x_2586:
[----:B------:R-:W-:Y:S05]  /*38d0*/  BSYNC B1 ;  /* 0x0000000000017941 */ /* 0x000fea0003800000 */
.L_x_2585:
[----:B------:R-:W-:Y:S01]  /*38e0*/  LEA R5, R0, 0x37800000, 0x17 ;  /* 0x3780000000057811 */ /* 0x000fe200078eb8ff */
[----:B------:R-:W-:-:S05]  /*38f0*/  IMAD.SHL.U32 R0, R3, 0x200000, RZ ;  /* 0x0020000003007824 */ /* 0x000fca00078e00ff */
[----:B------:R-:W-:-:S07]  /*3900*/  LOP3.LUT R0, R5, R0, R6, 0xfe, !PT ;  /* 0x0000000005007212 */ /* 0x000fce00078efe06 */
.L_x_2584:
[----:B------:R-:W-:Y:S05]  /*3910*/  BSYNC B0 ;  /* 0x0000000000007941 */ /* 0x000fea0003800000 */
.L_x_2583:
[----:B------:R-:W0:Y:S02]  /*3920*/  F2I.FTZ.TRUNC.NTZ R0, R0 ;  /* 0x0000000000007305 */ /* 0x000e24000021f100 */
[----:B0-----:R-:W-:Y:S01]  /*3930*/  PRMT R27, R0, 0x7610, R27 ;  /* 0x00007610001b7816 */ /* 0x001fe2000000001b */
[----:B------:R-:W-:Y:S06]  /*3940*/  BRA `(.L_x_2564) ;  /* 0x00000000009c7947 */ /* 0x000fec0003800000 */
.L_x_2576:
        /* <DEDUP_REMOVED lines=14> */
.L_x_2590:
[----:B------:R-:W-:Y:S05]  /*3a30*/  BSYNC B0 ;  /* 0x0000000000007941 */ /* 0x000fea0003800000 */
.L_x_2589:
[----:B------:R-:W0:Y:S02]  /*3a40*/  F2I.FTZ.TRUNC.NTZ R0, R0 ;  /* 0x0000000000007305 */ /* 0x000e24000021f100 */
[----:B0-----:R-:W-:Y:S01]  /*3a50*/  PRMT R27, R0, 0x7610, R27 ;  /* 0x00007610001b7816 */ /* 0x001fe2000000001b */
[----:B------:R-:W-:Y:S06]  /*3a60*/  BRA `(.L_x_2564) ;  /* 0x0000000000547947 */ /* 0x000fec0003800000 */
.L_x_2563:
        /* <DEDUP_REMOVED lines=15> */
[----:B01---5:R-:W-:Y:S05]  /*3b60*/  CALL.ABS.NOINC R14 ;  /* 0x000000000e007343 */ /* 0x023fea0003c00000 */
.L_x_2591:
[----:B------:R-:W-:Y:S01]  /*3b70*/  PRMT R27, RZ, 0x7610, R27 ;  /* 0x00007610ff1b7816 */ /* 0x000fe2000000001b */
[----:B------:R-:W-:Y:S06]  /*3b80*/  BRA `(.L_x_2564) ;  /* 0x00000000000c7947 */ /* 0x000fec0003800000 */
.L_x_2588:
[----:B------:R2:W5:Y:S01]  /*3b90*/  LDG.E.U16 R27, desc[UR36][R4.64] ;  /* 0x00000024041b7981 */ /* 0x000562000c1e1500 */
[----:B------:R-:W-:Y:S05]  /*3ba0*/  BRA `(.L_x_2564) ;  /* 0x0000000000047947 */ /* 0x000fea0003800000 */
.L_x_2587:
[----:B------:R3:W5:Y:S02]  /*3bb0*/  LDG.E.U16 R27, desc[UR36][R4.64] ;  /* 0x00000024041b7981 */ /* 0x000764000c1e1500 */
.L_x_2564:
[----:B------:R-:W-:-:S07]  /*3bc0*/  VIADD R29, R29, 0x80 ;  /* 0x000000801d1d7836 */ /* 0x000fce0000000000 */
.L_x_2525:
[----:B------:R-:W-:Y:S05]  /*3bd0*/  BSYNC B6 ;  /* 0x0000000000067941 */ /* 0x000fea0003800000 */
.L_x_2524:
[----:B------:R-:W-:Y:S01]  /*3be0*/  ISETP.GE.AND P0, PT, R29, R16, PT ;  /* 0x000000101d00720c */ /* 0x000fe20003f06270 */
[----:B------:R-:W-:Y:S01]  /*3bf0*/  BSSY B6, `(.L_x_2592) ;  /* 0x00001da000067945 */ /* 0x000fe20003800000 */
[----:B------:R-:W-:Y:S02]  /*3c00*/  PRMT R17, RZ, 0x7610, R17 ;  /* 0x00007610ff117816 */ /* 0x000fe40000000011 */
[----:B------:R-:W-:Y:S02]  /*3c10*/  PRMT R19, RZ, 0x7610, R19 ;  /* 0x00007610ff137816 */ /* 0x000fe40000000013 */
[----:B------:R-:W-:-:S07]  /*3c20*/  PRMT R26, RZ, 0x7610, R26 ;  /* 0x00007610ff1a7816 */ /* 0x000fce000000001a */
        /* <DEDUP_REMOVED lines=20> */
.L_x_2597:
[----:B------:R0:W5:Y:S01]  /*3d70*/  LDG.E.U8 R19, desc[UR36][R4.64] ;  /* 0x0000002404137981 */ /* 0x000162000c1e1100 */
[----:B------:R-:W-:Y:S05]  /*3d80*/  BRA `(.L_x_2599) ;  /* 0x0000000c00547947 */ /* 0x000fea0003800000 */
.L_x_2596:
        /* <DEDUP_REMOVED lines=8> */
.L_x_2601:
[----:B------:R0:W5:Y:S01]  /*3e10*/  LDG.E.U16 R19, desc[UR36][R4.64] ;  /* 0x0000002404137981 */ /* 0x000162000c1e1500 */
[----:B------:R-:W-:Y:S05]  /*3e20*/  BRA `(.L_x_2599) ;  /* 0x0000000c002c7947 */ /* 0x000fea0003800000 */
.L_x_2600:
[----:B------:R0:W5:Y:S01]  /*3e30*/  LDG.E.U16 R19, desc[UR36][R4.64] ;  /* 0x0000002404137981 */ /* 0x000162000c1e1500 */
[----:B------:R-:W-:Y:S05]  /*3e40*/  BRA `(.L_x_2599) ;  /* 0x0000000c00247947 */ /* 0x000fea0003800000 */
.L_x_2595:
        /* <DEDUP_REMOVED lines=9> */
.L_x_2603:
[----:B------:R-:W2:Y:S02]  /*3ee0*/  LDG.E.U16 R0, desc[UR36][R4.64] ;  /* 0x0000002404007981 */ /* 0x000ea4000c1e1500 */
[----:B--2---:R-:W-:-:S06]  /*3ef0*/  HADD2.F32 R0, -RZ, R0.H0_H0 ;  /* 0x20000000ff007230 */ /* 0x004fcc0000004100 */
[----:B------:R-:W0:Y:S02]  /*3f00*/  F2I.FTZ.TRUNC.NTZ R0, R0 ;  /* 0x0000000000007305 */ /* 0x000e24000021f100 */
[----:B0-----:R-:W-:Y:S01]  /*3f10*/  PRMT R19, R0, 0x7610, R19 ;  /* 0x0000761000137816 */ /* 0x001fe20000000013 */
[----:B------:R-:W-:Y:S06]  /*3f20*/  BRA `(.L_x_2599) ;  /* 0x0000000800ec7947 */ /* 0x000fec0003800000 */
.L_x_2602:
        /* <DEDUP_REMOVED lines=9> */
.L_x_2605:
[----:B------:R-:W2:Y:S02]  /*3fc0*/  LDG.E.U16 R4, desc[UR36][R4.64] ;  /* 0x0000002404047981 */ /* 0x000ea4000c1e1500 */
[----:B--2---:R-:W-:-:S06]  /*3fd0*/  HADD2.F32 R0, -RZ, R4.H0_H0 ;  /* 0x20000004ff007230 */ /* 0x004fcc0000004100 */
[----:B------:R-:W0:Y:S02]  /*3fe0*/  F2I.FTZ.TRUNC.NTZ R0, R0 ;  /* 0x0000000000007305 */ /* 0x000e24000021f100 */
[----:B0-----:R-:W-:Y:S01]  /*3ff0*/  PRMT R19, R0, 0x7610, R19 ;  /* 0x0000761000137816 */ /* 0x001fe20000000013 */
[----:B------:R-:W-:Y:S06]  /*4000*/  BRA `(.L_x_2599) ;  /* 0x0000000800b47947 */ /* 0x000fec0003800000 */
.L_x_2604:
[----:B------:R-:W2:Y:S02]  /*4010*/  LDG.E.64 R4, desc[UR36][R4.64] ;  /* 0x0000002404047981 */ /* 0x000ea4000c1e1b00 */
[----:B--2---:R0:W1:Y:S01]  /*4020*/  F2I.F64.TRUNC R19, R4 ;  /* 0x0000000400137311 */ /* 0x004062000030d100 */
[----:B------:R-:W-:Y:S05]  /*4030*/  BRA `(.L_x_2599) ;  /* 0x0000000800a87947 */ /* 0x000fea0003800000 */
.L_x_2594:
        /* <DEDUP_REMOVED lines=12> */
.L_x_2608:
[----:B------:R-:W2:Y:S02]  /*4100*/  LDG.E.64 R4, desc[UR36][R4.64] ;  /* 0x0000002404047981 */ /* 0x000ea4000c1e1b00 */
[----:B--2---:R0:W1:Y:S01]  /*4110*/  F2I.F64.TRUNC R19, R4 ;  /* 0x0000000400137311 */ /* 0x004062000030d100 */
[----:B------:R-:W-:Y:S05]  /*4120*/  BRA `(.L_x_2599) ;  /* 0x00000008006c7947 */ /* 0x000fea0003800000 */
.L_x_2607:
        /* <DEDUP_REMOVED lines=28> */
.L_x_2610:
        /* <DEDUP_REMOVED lines=15> */
.L_x_2609:
[----:B------:R-:W2:Y:S02]  /*43e0*/  LDG.E.U16 R0, desc[UR36][R4.64] ;  /* 0x0000002404007981 */ /* 0x000ea4000c1e1500 */
[----:B--2---:R-:W-:-:S06]  /*43f0*/  IMAD.U32 R0, R0, 0x10000, RZ ;  /* 0x0001000000007824 */ /* 0x004fcc00078e00ff */
[----:B------:R-:W0:Y:S02]  /*4400*/  F2I.FTZ.TRUNC.NTZ R0, R0 ;  /* 0x0000000000007305 */ /* 0x000e24000021f100 */
[----:B0-----:R-:W-:Y:S01]  /*4410*/  PRMT R19, R0, 0x7610, R19 ;  /* 0x0000761000137816 */ /* 0x001fe20000000013 */
[----:B------:R-:W-:Y:S06]  /*4420*/  BRA `(.L_x_2599) ;  /* 0x0000000400ac7947 */ /* 0x000fec0003800000 */
.L_x_2606:
        /* <DEDUP_REMOVED lines=10> */
.L_x_2613:
        /* <DEDUP_REMOVED lines=21> */
.L_x_2617:
[----:B------:R-:W-:Y:S05]  /*4620*/  BSYNC B1 ;  /* 0x0000000000017941 */ /* 0x000fea0003800000 */
.L_x_2616:
[----:B------:R-:W-:Y:S01]  /*4630*/  LEA R5, R0, 0x3b800000, 0x17 ;  /* 0x3b80000000057811 */ /* 0x000fe200078eb8ff */
[----:B------:R-:W-:-:S05]  /*4640*/  IMAD.SHL.U32 R0, R3, 0x100000, RZ ;  /* 0x0010000003007824 */ /* 0x000fca00078e00ff */
[----:B------:R-:W-:-:S07]  /*4650*/  LOP3.LUT R0, R5, R0, R6, 0xfe, !PT ;  /* 0x0000000005007212 */ /* 0x000fce00078efe06 */
.L_x_2615:
[----:B------:R-:W-:Y:S05]  /*4660*/  BSYNC B0 ;  /* 0x0000000000007941 */ /* 0x000fea0003800000 */
.L_x_2614:
[----:B------:R-:W0:Y:S02]  /*4670*/  F2I.FTZ.TRUNC.NTZ R0, R0 ;  /* 0x0000000000007305 */ /* 0x000e24000021f100 */
[----:B0-----:R-:W-:Y:S01]  /*4680*/  PRMT R19, R0, 0x7610, R19 ;  /* 0x0000761000137816 */ /* 0x001fe20000000013 */
[----:B------:R-:W-:Y:S06]  /*4690*/  BRA `(.L_x_2599) ;  /* 0x0000000400107947 */ /* 0x000fec0003800000 */
.L_x_2612:
        /* <DEDUP_REMOVED lines=21> */
.L_x_2621:
[----:B------:R-:W-:Y:S05]  /*47f0*/  BSYNC B1 ;  /* 0x0000000000017941 */ /* 0x000fea0003800000 */
.L_x_2620:
[----:B------:R-:W-:Y:S01]  /*4800*/  LEA R5, R0, 0x37800000, 0x17 ;  /* 0x3780000000057811 */ /* 0x000fe200078eb8ff */
[----:B------:R-:W-:-:S05]  /*4810*/  IMAD.SHL.U32 R0, R3, 0x200000, RZ ;  /* 0x0020000003007824 */ /* 0x000fca00078e00ff */
[----:B------:R-:W-:-:S07]  /*4820*/  LOP3.LUT R0, R5, R0, R6, 0xfe, !PT ;  /* 0x0000000005007212 */ /* 0x000fce00078efe06 */
.L_x_2619:
[----:B------:R-:W-:Y:S05]  /*4830*/  BSYNC B0 ;  /* 0x0000000000007941 */ /* 0x000fea0003800000 */
.L_x_2618:
[----:B------:R-:W0:Y:S02]  /*4840*/  F2I.FTZ.TRUNC.NTZ R0, R0 ;  /* 0x0000000000007305 */ /* 0x000e24000021f100 */
[----:B0-----:R-:W-:Y:S01]  /*4850*/  PRMT R19, R0, 0x7610, R19 ;  /* 0x0000761000137816 */ /* 0x001fe20000000013 */
[----:B------:R-:W-:Y:S06]  /*4860*/  BRA `(.L_x_2599) ;  /* 0x00000000009c7947 */ /* 0x000fec0003800000 */
.L_x_2611:
        /* <DEDUP_REMOVED lines=14> */
.L_x_2625:
[----:B------:R-:W-:Y:S05]  /*4950*/  BSYNC B0 ;  /* 0x0000000000007941 */ /* 0x000fea0003800000 */
.L_x_2624:
[----:B------:R-:W0:Y:S02]  /*4960*/  F2I.FTZ.TRUNC.NTZ R0, R0 ;  /* 0x0000000000007305 */ /* 0x000e24000021f100 */
[----:B0-----:R-:W-:Y:S01]  /*4970*/  PRMT R19, R0, 0x7610, R19 ;  /* 0x0000761000137816 */ /* 0x001fe20000000013 */
[----:B------:R-:W-:Y:S06]  /*4980*/  BRA `(.L_x_2599) ;  /* 0x0000000000547947 */ /* 0x000fec0003800000 */
.L_x_2598:
        /* <DEDUP_REMOVED lines=16> */
.L_x_2626:
[----:B------:R-:W-:Y:S01]  /*4a90*/  PRMT R19, RZ, 0x7610, R19 ;  /* 0x00007610ff137816 */ /* 0x000fe20000000013 */
[----:B------:R-:W-:Y:S06]  /*4aa0*/  BRA `(.L_x_2599) ;  /* 0x00000000000c7947 */ /* 0x000fec0003800000 */
.L_x_2623:
[----:B------:R3:W5:Y:S01]  /*4ab0*/  LDG.E.U16 R19, desc[UR36][R4.64] ;  /* 0x0000002404137981 */ /* 0x000762000c1e1500 */
[----:B------:R-:W-:Y:S05]  /*4ac0*/  BRA `(.L_x_2599) ;  /* 0x0000000000047947 */ /* 0x000fea0003800000 */
.L_x_2622:
[----:B------:R4:W5:Y:S02]  /*4ad0*/  LDG.E.U16 R19, desc[UR36][R4.64] ;  /* 0x0000002404137981 */ /* 0x000964000c1e1500 */
.L_x_2599:
[----:B------:R-:W1:Y:S01]  /*4ae0*/  LDC.U8 R6, c[0x0][0x235] ;  /* 0x00008d40ff067b82 */ /* 0x000e620000000000 */
[----:B------:R-:W-:Y:S02]  /*4af0*/  ULDC UR4, c[0x0][0x23c] ;  /* 0x00008f0000047ab9 */ /* 0x000fe40000000800 */
[----:B------:R-:W-:-:S05]  /*4b00*/  IMAD R3, R18, UR4, RZ ;  /* 0x0000000412037c24 */ /* 0x000fca000f8e02ff */
[----:B0-234-:R-:W0:Y:S01]  /*4b10*/  LDC.64 R4, c[0x0][0x228] ;  /* 0x00008a00ff047b82 */ /* 0x01de220000000a00 */
[----:B-1----:R-:W-:-:S04]  /*4b20*/  PRMT R0, R6, 0x9910, RZ ;  /* 0x0000991006007816 */ /* 0x002fc800000000ff */
        /* <DEDUP_REMOVED lines=14> */
.L_x_2630:
[----:B------:R0:W5:Y:S01]  /*4c10*/  LDG.E.U8 R26, desc[UR36][R4.64] ;  /* 0x00000024041a7981 */ /* 0x000162000c1e1100 */
[----:B------:R-:W-:Y:S05]  /*4c20*/  BRA `(.L_x_2632) ;  /* 0x0000000c00547947 */ /* 0x000fea0003800000 */
.L_x_2629:
        /* <DEDUP_REMOVED lines=8> */
.L_x_2634:
[----:B------:R0:W5:Y:S01]  /*4cb0*/  LDG.E.U16 R26, desc[UR36][R4.64] ;  /* 0x00000024041a7981 */ /* 0x000162000c1e1500 */
[----:B------:R-:W-:Y:S05]  /*4cc0*/  BRA `(.L_x_2632) ;  /* 0x0000000c002c7947 */ /* 0x000fea0003800000 */
.L_x_2633:
[----:B------:R0:W5:Y:S01]  /*4cd0*/  LDG.E.U16 R26, desc[UR36][R4.64] ;  /* 0x00000024041a7981 */ /* 0x000162000c1e1500 */
[----:B------:R-:W-:Y:S05]  /*4ce0*/  BRA `(.L_x_2632) ;  /* 0x0000000c00247947 */ /* 0x000fea0003800000 */
.L_x_2628:
        /* <DEDUP_REMOVED lines=9> */
.L_x_2636:
[----:B------:R-:W2:Y:S02]  /*4d80*/  LDG.E.U16 R0, desc[UR36][R4.64] ;  /* 0x0000002404007981 */ /* 0x000ea4000c1e1500 */
[----:B--2---:R-:W-:-:S06]  /*4d90*/  HADD2.F32 R0, -RZ, R0.H0_H0 ;  /* 0x20000000ff007230 */ /* 0x004fcc0000004100 */
[----:B------:R-:W0:Y:S02]  /*4da0*/  F2I.FTZ.TRUNC.NTZ R0, R0 ;  /* 0x0000000000007305 */ /* 0x000e24000021f100 */
[----:B0-----:R-:W-:Y:S01]  /*4db0*/  PRMT R26, R0, 0x7610, R26 ;  /* 0x00007610001a7816 */ /* 0x001fe2000000001a */
[----:B------:R-:W-:Y:S06]  /*4dc0*/  BRA `(.L_x_2632) ;  /* 0x0000000800ec7947 */ /* 0x000fec0003800000 */
.L_x_2635:
        /* <DEDUP_REMOVED lines=9> */
.L_x_2638:
[----:B------:R-:W2:Y:S02]  /*4e60*/  LDG.E.U16 R4, desc[UR36][R4.64] ;  /* 0x0000002404047981 */ /* 0x000ea4000c1e1500 */
[----:B--2---:R-:W-:-:S06]  /*4e70*/  HADD2.F32 R0, -RZ, R4.H0_H0 ;  /* 0x20000004ff007230 */ /* 0x004fcc0000004100 */
[----:B------:R-:W0:Y:S02]  /*4e80*/  F2I.FTZ.TRUNC.NTZ R0, R0 ;  /* 0x0000000000007305 */ /* 0x000e24000021f100 */
[----:B0-----:R-:W-:Y:S01]  /*4e90*/  PRMT R26, R0, 0x7610, R26 ;  /* 0x00007610001a7816 */ /* 0x001fe2000000001a */
[----:B------:R-:W-:Y:S06]  /*4ea0*/  BRA `(.L_x_2632) ;  /* 0x0000000800b47947 */ /* 0x000fec0003800000 */
.L_x_2637:
[----:B------:R-:W2:Y:S02]  /*4eb0*/  LDG.E.64 R4, desc[UR36][R4.64] ;  /* 0x0000002404047981 */ /* 0x000ea4000c1e1b00 */
[----:B--2---:R0:W1:Y:S01]  /*4ec0*/  F2I.F64.TRUNC R26, R4 ;  /* 0x00000004001a7311 */ /* 0x004062000030d100 */
[----:B------:R-:W-:Y:S05]  /*4ed0*/  BRA `(.L_x_2632) ;  /* 0x0000000800a87947 */ /* 0x000fea0003800000 */
.L_x_2627:
        /* <DEDUP_REMOVED lines=12> */
.L_x_2641:
[----:B------:R-:W2:Y:S02]  /*4fa0*/  LDG.E.64 R4, desc[UR36][R4.64] ;  /* 0x0000002404047981 */ /* 0x000ea4000c1e1b00 */
[----:B--2---:R3:W4:Y:S01]  /*4fb0*/  F2I.F64.TRUNC R26, R4 ;  /* 0x00000004001a7311 */ /* 0x004722000030d100 */
[----:B------:R-:W-:Y:S05]  /*4fc0*/  BRA `(.L_x_2632) ;  /* 0x00000008006c7947 */ /* 0x000fea0003800000 */
.L_x_2640:
        /* <DEDUP_REMOVED lines=28> */
.L_x_2643:
        /* <DEDUP_REMOVED lines=15> */
.L_x_2642:
[----:B------:R-:W2:Y:S02]  /*5280*/  LDG.E.U16 R0, desc[UR36][R4.64] ;  /* 0x0000002404007981 */ /* 0x000ea4000c1e1500 */
[----:B--2---:R-:W-:-:S06]  /*5290*/  IMAD.U32 R0, R0, 0x10000, RZ ;  /* 0x0001000000007824 */ /* 0x004fcc00078e00ff */
[----:B------:R-:W0:Y:S02]  /*52a0*/  F2I.FTZ.TRUNC.NTZ R0, R0 ;  /* 0x0000000000007305 */ /* 0x000e24000021f100 */
[----:B0-----:R-:W-:Y:S01]  /*52b0*/  PRMT R26, R0, 0x7610, R26 ;  /* 0x00007610001a7816 */ /* 0x001fe2000000001a */
[----:B------:R-:W-:Y:S06]  /*52c0*/  BRA `(.L_x_2632) ;  /* 0x0000000400ac7947 */ /* 0x000fec0003800000 */
.L_x_2639:
        /* <DEDUP_REMOVED lines=10> */
.L_x_2646:
        /* <DEDUP_REMOVED lines=21> */
.L_x_2650:
[----:B------:R-:W-:Y:S05]  /*54c0*/  BSYNC B1 ;  /* 0x0000000000017941 */ /* 0x000fea0003800000 */
.L_x_2649:
[----:B------:R-:W-:Y:S01]  /*54d0*/  LEA R5, R0, 0x3b800000, 0x17 ;  /* 0x3b80000000057811 */ /* 0x000fe200078eb8ff */
[----:B------:R-:W-:-:S05]  /*54e0*/  IMAD.SHL.U32 R0, R3, 0x100000, RZ ;  /* 0x0010000003007824 */ /* 0x000fca00078e00ff */
[----:B------:R-:W-:-:S07]  /*54f0*/  LOP3.LUT R0, R5, R0, R6, 0xfe, !PT ;  /* 0x0000000005007212 */ /* 0x000fce00078efe06 */
.L_x_2648:
[----:B------:R-:W-:Y:S05]  /*5500*/  BSYNC B0 ;  /* 0x0000000000007941 */ /* 0x000fea0003800000 */
.L_x_2647:
[----:B------:R-:W0:Y:S02]  /*5510*/  F2I.FTZ.TRUNC.NTZ R0, R0 ;  /* 0x0000000000007305 */ /* 0x000e24000021f100 */
[----:B0-----:R-:W-:Y:S01]  /*5520*/  PRMT R26, R0, 0x7610, R26 ;  /* 0x00007610001a7816 */ /* 0x001fe2000000001a */
[----:B------:R-:W-:Y:S06]  /*5530*/  BRA `(.L_x_2632) ;  /* 0x0000000400107947 */ /* 0x000fec0003800000 */
.L_x_2645:
        /* <DEDUP_REMOVED lines=21> */
.L_x_2654:
[----:B------:R-:W-:Y:S05]  /*5690*/  BSYNC B1 ;  /* 0x0000000000017941 */ /* 0x000fea0003800000 */
.L_x_2653:
[----:B------:R-:W-:Y:S01]  /*56a0*/  LEA R5, R0, 0x37800000, 0x17 ;  /* 0x3780000000057811 */ /* 0x000fe200078eb8ff */
[----:B------:R-:W-:-:S05]  /*56b0*/  IMAD.SHL.U32 R0, R3, 0x200000, RZ ;  /* 0x0020000003007824 */ /* 0x000fca00078e00ff */
[----:B------:R-:W-:-:S07]  /*56c0*/  LOP3.LUT R0, R5, R0, R6, 0xfe, !PT ;  /* 0x0000000005007212 */ /* 0x000fce00078efe06 */
.L_x_2652:
[----:B------:R-:W-:Y:S05]  /*56d0*/  BSYNC B0 ;  /* 0x0000000000007941 */ /* 0x000fea0003800000 */
.L_x_2651:
[----:B------:R-:W0:Y:S02]  /*56e0*/  F2I.FTZ.TRUNC.NTZ R0, R0 ;  /* 0x0000000000007305 */ /* 0x000e24000021f100 */
[----:B0-----:R-:W-:Y:S01]  /*56f0*/  PRMT R26, R0, 0x7610, R26 ;  /* 0x00007610001a7816 */ /* 0x001fe2000000001a */
[----:B------:R-:W-:Y:S06]  /*5700*/  BRA `(.L_x_2632) ;  /* 0x00000000009c7947 */ /* 0x000fec0003800000 */
.L_x_2644:
        /* <DEDUP_REMOVED lines=14> */
.L_x_2658:
[----:B------:R-:W-:Y:S05]  /*57f0*/  BSYNC B0 ;  /* 0x0000000000007941 */ /* 0x000fea0003800000 */
.L_x_2657:
[----:B------:R-:W0:Y:S02]  /*5800*/  F2I.FTZ.TRUNC.NTZ R0, R0 ;  /* 0x0000000000007305 */ /* 0x000e24000021f100 */
[----:B0-----:R-:W-:Y:S01]  /*5810*/  PRMT R26, R0, 0x7610, R26 ;  /* 0x00007610001a7816 */ /* 0x001fe2000000001a */
[----:B------:R-:W-:Y:S06]  /*5820*/  BRA `(.L_x_2632) ;  /* 0x0000000000547947 */ /* 0x000fec0003800000 */
.L_x_2631:
        /* <DEDUP_REMOVED lines=16> */
.L_x_2659:
[----:B------:R-:W-:Y:S01]  /*5930*/  PRMT R26, RZ, 0x7610, R26 ;  /* 0x00007610ff1a7816 */ /* 0x000fe2000000001a */
[----:B------:R-:W-:Y:S06]  /*5940*/  BRA `(.L_x_2632) ;  /* 0x00000000000c7947 */ /* 0x000fec0003800000 */
.L_x_2656:
[----:B------:R1:W5:Y:S01]  /*5950*/  LDG.E.U16 R26, desc[UR36][R4.64] ;  /* 0x00000024041a7981 */ /* 0x000362000c1e1500 */
[----:B------:R-:W-:Y:S05]  /*5960*/  BRA `(.L_x_2632) ;  /* 0x0000000000047947 */ /* 0x000fea0003800000 */
.L_x_2655:
[----:B------:R2:W5:Y:S02]  /*5970*/  LDG.E.U16 R26, desc[UR36][R4.64] ;  /* 0x00000024041a7981 */ /* 0x000564000c1e1500 */
.L_x_2632:
[----:B------:R-:W-:-:S07]  /*5980*/  VIADD R29, R29, 0x80 ;  /* 0x000000801d1d7836 */ /* 0x000fce0000000000 */
.L_x_2593:
[----:B------:R-:W-:Y:S05]  /*5990*/  BSYNC B6 ;  /* 0x0000000000067941 */ /* 0x000fea0003800000 */
.L_x_2592:
[----:B------:R-:W-:Y:S01]  /*59a0*/  ISETP.GE.AND P0, PT, R29, R16, PT ;  /* 0x000000101d00720c */ /* 0x000fe20003f06270 */
[----:B------:R-:W-:Y:S01]  /*59b0*/  BSSY B6, `(.L_x_2660) ;  /* 0x00001d6000067945 */ /* 0x000fe20003800000 */
[----:B------:R-:W-:-:S11]  /*59c0*/  PRMT R24, RZ, 0x7610, R24 ;  /* 0x00007610ff187816 */ /* 0x000fd60000000018 */
        /* <DEDUP_REMOVED lines=20> */
.L_x_2665:
[----:B------:R0:W5:Y:S01]  /*5b10*/  LDG.E.U8 R24, desc[UR36][R4.64] ;  /* 0x0000002404187981 */ /* 0x000162000c1e1100 */
[----:B------:R-:W-:Y:S05]  /*5b20*/  BRA `(.L_x_2667) ;  /* 0x0000000c00547947 */ /* 0x000fea0003800000 */
.L_x_2664:
        /* <DEDUP_REMOVED lines=8> */
.L_x_2669:
[----:B------:R3:W5:Y:S01]  /*5bb0*/  LDG.E.U16 R24, desc[UR36][R4.64] ;  /* 0x0000002404187981 */ /* 0x000762000c1e1500 */
[----:B------:R-:W-:Y:S05]  /*5bc0*/  BRA `(.L_x_2667) ;  /* 0x0000000c002c7947 */ /* 0x000fea0003800000 */
.L_x_2668:
[----:B------:R2:W5:Y:S01]  /*5bd0*/  LDG.E.U16 R24, desc[UR36][R4.64] ;  /* 0x0000002404187981 */ /* 0x000562000c1e1500 */
[----:B------:R-:W-:Y:S05]  /*5be0*/  BRA `(.L_x_2667) ;  /* 0x0000000c00247947 */ /* 0x000fea0003800000 */
.L_x_2663:
        /* <DEDUP_REMOVED lines=9> */
.L_x_2671:
[----:B------:R-:W2:Y:S02]  /*5c80*/  LDG.E.U16 R0, desc[UR36][R4.64] ;  /* 0x0000002404007981 */ /* 0x000ea4000c1e1500 */
[----:B--2---:R-:W-:-:S06]  /*5c90*/  HADD2.F32 R0, -RZ, R0.H0_H0 ;  /* 0x20000000ff007230 */ /* 0x004fcc0000004100 */
[----:B------:R-:W0:Y:S02]  /*5ca0*/  F2I.FTZ.TRUNC.NTZ R0, R0 ;  /* 0x0000000000007305 */ /* 0x000e24000021f100 */
[----:B0-----:R-:W-:Y:S01]  /*5cb0*/  PRMT R24, R0, 0x7610, R24 ;  /* 0x0000761000187816 */ /* 0x001fe20000000018 */
[----:B------:R-:W-:Y:S06]  /*5cc0*/  BRA `(.L_x_2667) ;  /* 0x0000000800ec7947 */ /* 0x000fec0003800000 */
.L_x_2670:
        /* <DEDUP_REMOVED lines=9> */
.L_x_2673:
[----:B------:R-:W2:Y:S02]  /*5d60*/  LDG.E.U16 R4, desc[UR36][R4.64] ;  /* 0x0000002404047981 */ /* 0x000ea4000c1e1500 */
[----:B--2---:R-:W-:-:S06]  /*5d70*/  HADD2.F32 R0, -RZ, R4.H0_H0 ;  /* 0x20000004ff007230 */ /* 0x004fcc0000004100 */
[----:B------:R-:W0:Y:S02]  /*5d80*/  F2I.FTZ.TRUNC.NTZ R0, R0 ;  /* 0x0000000000007305 */ /* 0x000e24000021f100 */
[----:B0-----:R-:W-:Y:S01]  /*5d90*/  PRMT R24, R0, 0x7610, R24 ;  /* 0x0000761000187816 */ /* 0x001fe20000000018 */
[----:B------:R-:W-:Y:S06]  /*5da0*/  BRA `(.L_x_2667) ;  /* 0x0000000800b47947 */ /* 0x000fec0003800000 */
.L_x_2672:
[----:B------:R-:W2:Y:S02]  /*5db0*/  LDG.E.64 R4, desc[UR36][R4.64] ;  /* 0x0000002404047981 */ /* 0x000ea4000c1e1b00 */
[----:B--2---:R0:W1:Y:S01]  /*5dc0*/  F2I.F64.TRUNC R24, R4 ;  /* 0x0000000400187311 */ /* 0x004062000030d100 */
[----:B------:R-:W-:Y:S05]  /*5dd0*/  BRA `(.L_x_2667) ;  /* 0x0000000800a87947 */ /* 0x000fea0003800000 */
.L_x_2662:
        /* <DEDUP_REMOVED lines=12> */
.L_x_2676:
[----:B------:R-:W2:Y:S02]  /*5ea0*/  LDG.E.64 R4, desc[UR36][R4.64] ;  /* 0x0000002404047981 */ /* 0x000ea4000c1e1b00 */
[----:B--2---:R0:W1:Y:S01]  /*5eb0*/  F2I.F64.TRUNC R24, R4 ;  /* 0x0000000400187311 */ /* 0x004062000030d100 */
[----:B------:R-:W-:Y:S05]  /*5ec0*/  BRA `(.L_x_2667) ;  /* 0x00000008006c7947 */ /* 0x000fea0003800000 */
.L_x_2675:
        /* <DEDUP_REMOVED lines=28> */
.L_x_2678:
        /* <DEDUP_REMOVED lines=15> */
.L_x_2677:
[----:B------:R-:W2:Y:S02]  /*6180*/  LDG.E.U16 R0, desc[UR36][R4.64] ;  /* 0x0000002404007981 */ /* 0x000ea4000c1e1500 */
[----:B--2---:R-:W-:-:S06]  /*6190*/  IMAD.U32 R0, R0, 0x10000, RZ ;  /* 0x0001000000007824 */ /* 0x004fcc00078e00ff */
[----:B------:R-:W0:Y:S02]  /*61a0*/  F2I.FTZ.TRUNC.NTZ R0, R0 ;  /* 0x0000000000007305 */ /* 0x000e24000021f100 */
[----:B0-----:R-:W-:Y:S01]  /*61b0*/  PRMT R24, R0, 0x7610, R24 ;  /* 0x0000761000187816 */ /* 0x001fe20000000018 */
[----:B------:R-:W-:Y:S06]  /*61c0*/  BRA `(.L_x_2667) ;  /* 0x0000000400ac7947 */ /* 0x000fec0003800000 */
.L_x_2674:
        /* <DEDUP_REMOVED lines=10> */
.L_x_2681:
        /* <DEDUP_REMOVED lines=21> */
.L_x_2685:
[----:B------:R-:W-:Y:S05]  /*63c0*/  BSYNC B1 ;  /* 0x0000000000017941 */ /* 0x000fea0003800000 */
.L_x_2684:
[----:B------:R-:W-:Y:S01]  /*63d0*/  LEA R5, R0, 0x3b800000, 0x17 ;  /* 0x3b80000000057811 */ /* 0x000fe200078eb8ff */
[----:B------:R-:W-:-:S05]  /*63e0*/  IMAD.SHL.U32 R0, R3, 0x100000, RZ ;  /* 0x0010000003007824 */ /* 0x000fca00078e00ff */
[----:B------:R-:W-:-:S07]  /*63f0*/  LOP3.LUT R0, R5, R0, R6, 0xfe, !PT ;  /* 0x0000000005007212 */ /* 0x000fce00078efe06 */
.L_x_2683:
[----:B------:R-:W-:Y:S05]  /*6400*/  BSYNC B0 ;  /* 0x0000000000007941 */ /* 0x000fea0003800000 */
.L_x_2682:
[----:B------:R-:W0:Y:S02]  /*6410*/  F2I.FTZ.TRUNC.NTZ R0, R0 ;  /* 0x0000000000007305 */ /* 0x000e24000021f100 */
[----:B0-----:R-:W-:Y:S01]  /*6420*/  PRMT R24, R0, 0x7610, R24 ;  /* 0x0000761000187816 */ /* 0x001fe20000000018 */
[----:B------:R-:W-:Y:S06]  /*6430*/  BRA `(.L_x_2667) ;  /* 0x0000000400107947 */ /* 0x000fec0003800000 */
.L_x_2680:
        /* <DEDUP_REMOVED lines=21> */
.L_x_2689:
[----:B------:R-:W-:Y:S05]  /*6590*/  BSYNC B1 ;  /* 0x0000000000017941 */ /* 0x000fea0003800000 */
.L_x_2688:
[----:B------:R-:W-:Y:S01]  /*65a0*/  LEA R5, R0, 0x37800000, 0x17 ;  /* 0x3780000000057811 */ /* 0x000fe200078eb8ff */
[----:B------:R-:W-:-:S05]  /*65b0*/  IMAD.SHL.U32 R0, R3, 0x200000, RZ ;  /* 0x0020000003007824 */ /* 0x000fca00078e00ff */
[----:B------:R-:W-:-:S07]  /*65c0*/  LOP3.LUT R0, R5, R0, R6, 0xfe, !PT ;  /* 0x0000000005007212 */ /* 0x000fce00078efe06 */
.L_x_2687:
[----:B------:R-:W-:Y:S05]  /*65d0*/  BSYNC B0 ;  /* 0x0000000000007941 */ /* 0x000fea0003800000 */
.L_x_2686:
[----:B------:R-:W0:Y:S02]  /*65e0*/  F2I.FTZ.TRUNC.NTZ R0, R0 ;  /* 0x0000000000007305 */ /* 0x000e24000021f100 */
[----:B0-----:R-:W-:Y:S01]  /*65f0*/  PRMT R24, R0, 0x7610, R24 ;  /* 0x0000761000187816 */ /* 0x001fe20000000018 */
[----:B------:R-:W-:Y:S06]  /*6600*/  BRA `(.L_x_2667) ;  /* 0x00000000009c7947 */ /* 0x000fec0003800000 */
.L_x_2679:
        /* <DEDUP_REMOVED lines=14> */
.L_x_2693:
[----:B------:R-:W-:Y:S05]  /*66f0*/  BSYNC B0 ;  /* 0x0000000000007941 */ /* 0x000fea0003800000 */
.L_x_2692:
[----:B------:R-:W0:Y:S02]  /*6700*/  F2I.FTZ.TRUNC.NTZ R0, R0 ;  /* 0x0000000000007305 */ /* 0x000e24000021f100 */
[----:B0-----:R-:W-:Y:S01]  /*6710*/  PRMT R24, R0, 0x7610, R24 ;  /* 0x0000761000187816 */ /* 0x001fe20000000018 */
[----:B------:R-:W-:Y:S06]  /*6720*/  BRA `(.L_x_2667) ;  /* 0x0000000000547947 */ /* 0x000fec0003800000 */
.L_x_2666:
        /* <DEDUP_REMOVED lines=16> */
.L_x_2694:
[----:B------:R-:W-:Y:S01]  /*6830*/  PRMT R24, RZ, 0x7610, R24 ;  /* 0x00007610ff187816 */ /* 0x000fe20000000018 */
[----:B------:R-:W-:Y:S06]  /*6840*/  BRA `(.L_x_2667) ;  /* 0x00000000000c7947 */ /* 0x000fec0003800000 */
.L_x_2691:
[----:B------:R0:W5:Y:S01]  /*6850*/  LDG.E.U16 R24, desc[UR36][R4.64] ;  /* 0x0000002404187981 */ /* 0x000162000c1e1500 */
[----:B------:R-:W-:Y:S05]  /*6860*/  BRA `(.L_x_2667) ;  /* 0x0000000000047947 */ /* 0x000fea0003800000 */
.L_x_2690:
[----:B------:R0:W5:Y:S02]  /*6870*/  LDG.E.U16 R24, desc[UR36][R4.64] ;  /* 0x0000002404187981 */ /* 0x000164000c1e1500 */
.L_x_2667:
[----:B------:R-:W0:Y:S01]  /*6880*/  LDC.U8 R6, c[0x0][0x235] ;  /* 0x00008d40ff067b82 */ /* 0x000e220000000000 */
[----:B------:R-:W-:Y:S02]  /*6890*/  ULDC UR4, c[0x0][0x23c] ;  /* 0x00008f0000047ab9 */ /* 0x000fe40000000800 */
[----:B------:R-:W-:-:S05]  /*68a0*/  IMAD R3, R18, UR4, RZ ;  /* 0x0000000412037c24 */ /* 0x000fca000f8e02ff */
[----:B01234-:R-:W0:Y:S01]  /*68b0*/  LDC.64 R4, c[0x0][0x228] ;  /* 0x00008a00ff047b82 */ /* 0x01fe220000000a00 */
[----:B------:R-:W-:-:S04]  /*68c0*/  PRMT R0, R6, 0x9910, RZ ;  /* 0x0000991006007816 */ /* 0x000fc800000000ff */
        /* <DEDUP_REMOVED lines=14> */
.L_x_2698:
[----:B------:R0:W5:Y:S01]  /*69b0*/  LDG.E.U8 R17, desc[UR36][R4.64] ;  /* 0x0000002404117981 */ /* 0x000162000c1e1100 */
[----:B------:R-:W-:Y:S05]  /*69c0*/  BRA `(.L_x_2661) ;  /* 0x0000000c00507947 */ /* 0x000fea0003800000 */
.L_x_2697:
        /* <DEDUP_REMOVED lines=8> */
.L_x_2701:
[----:B------:R0:W5:Y:S01]  /*6a50*/  LDG.E.U16 R17, desc[UR36][R4.64] ;  /* 0x0000002404117981 */ /* 0x000162000c1e1500 */
[----:B------:R-:W-:Y:S05]  /*6a60*/  BRA `(.L_x_2661) ;  /* 0x0000000c00287947 */ /* 0x000fea0003800000 */
.L_x_2700:
[----:B------:R0:W5:Y:S01]  /*6a70*/  LDG.E.U16 R17, desc[UR36][R4.64] ;  /* 0x0000002404117981 */ /* 0x000162000c1e1500 */
[----:B------:R-:W-:Y:S05]  /*6a80*/  BRA `(.L_x_2661) ;  /* 0x0000000c00207947 */ /* 0x000fea0003800000 */
.L_x_2696:
        /* <DEDUP_REMOVED lines=9> */
.L_x_2703:
[----:B------:R-:W2:Y:S02]  /*6b20*/  LDG.E.U16 R0, desc[UR36][R4.64] ;  /* 0x0000002404007981 */ /* 0x000ea4000c1e1500 */
[----:B--2---:R-:W-:-:S06]  /*6b30*/  HADD2.F32 R0, -RZ, R0.H0_H0 ;  /* 0x20000000ff007230 */ /* 0x004fcc0000004100 */
[----:B------:R-:W0:Y:S02]  /*6b40*/  F2I.FTZ.TRUNC.NTZ R0, R0 ;  /* 0x0000000000007305 */ /* 0x000e24000021f100 */
[----:B0-----:R-:W-:Y:S01]  /*6b50*/  PRMT R17, R0, 0x7610, R17 ;  /* 0x0000761000117816 */ /* 0x001fe20000000011 */
[----:B------:R-:W-:Y:S06]  /*6b60*/  BRA `(.L_x_2661) ;  /* 0x0000000800e87947 */ /* 0x000fec0003800000 */
.L_x_2702:
        /* <DEDUP_REMOVED lines=9> */
.L_x_2705:
[----:B------:R-:W2:Y:S02]  /*6c00*/  LDG.E.U16 R4, desc[UR36][R4.64] ;  /* 0x0000002404047981 */ /* 0x000ea4000c1e1500 */
[----:B--2---:R-:W-:-:S06]  /*6c10*/  HADD2.F32 R0, -RZ, R4.H0_H0 ;  /* 0x20000004ff007230 */ /* 0x004fcc0000004100 */
[----:B------:R-:W0:Y:S02]  /*6c20*/  F2I.FTZ.TRUNC.NTZ R0, R0 ;  /* 0x0000000000007305 */ /* 0x000e24000021f100 */
[----:B0-----:R-:W-:Y:S01]  /*6c30*/  PRMT R17, R0, 0x7610, R17 ;  /* 0x0000761000117816 */ /* 0x001fe20000000011 */
[----:B------:R-:W-:Y:S06]  /*6c40*/  BRA `(.L_x_2661) ;  /* 0x0000000800b07947 */ /* 0x000fec0003800000 */
.L_x_2704:
[----:B------:R-:W2:Y:S02]  /*6c50*/  LDG.E.64 R4, desc[UR36][R4.64] ;  /* 0x0000002404047981 */ /* 0x000ea4000c1e1b00 */
[----:B--2---:R0:W1:Y:S01]  /*6c60*/  F2I.F64.TRUNC R17, R4 ;  /* 0x0000000400117311 */ /* 0x004062000030d100 */
[----:B------:R-:W-:Y:S05]  /*6c70*/  BRA `(.L_x_2661) ;  /* 0x0000000800a47947 */ /* 0x000fea0003800000 */
.L_x_2695:
        /* <DEDUP_REMOVED lines=12> */
.L_x_2708:
[----:B------:R-:W2:Y:S02]  /*6d40*/  LDG.E.64 R4, desc[UR36][R4.64] ;  /* 0x0000002404047981 */ /* 0x000ea4000c1e1b00 */
[----:B--2---:R0:W1:Y:S01]  /*6d50*/  F2I.F64.TRUNC R17, R4 ;  /* 0x0000000400117311 */ /* 0x004062000030d100 */
[----:B------:R-:W-:Y:S05]  /*6d60*/  BRA `(.L_x_2661) ;  /* 0x0000000800687947 */ /* 0x000fea0003800000 */
.L_x_2707:
        /* <DEDUP_REMOVED lines=28> */
.L_x_2710:
        /* <DEDUP_REMOVED lines=15> */
.L_x_2709:
[----:B------:R-:W2:Y:S02]  /*7020*/  LDG.E.U16 R0, desc[UR36][R4.64] ;  /* 0x0000002404007981 */ /* 0x000ea4000c1e1500 */
[----:B--2---:R-:W-:-:S06]  /*7030*/  IMAD.U32 R0, R0, 0x10000, RZ ;  /* 0x0001000000007824 */ /* 0x004fcc00078e00ff */
[----:B------:R-:W0:Y:S02]  /*7040*/  F2I.FTZ.TRUNC.NTZ R0, R0 ;  /* 0x0000000000007305 */ /* 0x000e24000021f100 */
[----:B0-----:R-:W-:Y:S01]  /*7050*/  PRMT R17, R0, 0x7610, R17 ;  /* 0x0000761000117816 */ /* 0x001fe20000000011 */
[----:B------:R-:W-:Y:S06]  /*7060*/  BRA `(.L_x_2661) ;  /* 0x0000000400a87947 */ /* 0x000fec0003800000 */
.L_x_2706:
        /* <DEDUP_REMOVED lines=10> */
.L_x_2713:
        /* <DEDUP_REMOVED lines=21> */
.L_x_2717:
[----:B------:R-:W-:Y:S05]  /*7260*/  BSYNC B1 ;  /* 0x0000000000017941 */ /* 0x000fea0003800000 */
.L_x_2716:
[----:B------:R-:W-:Y:S01]  /*7270*/  LEA R5, R0, 0x3b800000, 0x17 ;  /* 0x3b80000000057811 */ /* 0x000fe200078eb8ff */
[----:B------:R-:W-:-:S05]  /*7280*/  IMAD.SHL.U32 R0, R3, 0x100000, RZ ;  /* 0x0010000003007824 */ /* 0x000fca00078e00ff */
[----:B------:R-:W-:-:S07]  /*7290*/  LOP3.LUT R0, R5, R0, R6, 0xfe, !PT ;  /* 0x0000000005007212 */ /* 0x000fce00078efe06 */
.L_x_2715:
[----:B------:R-:W-:Y:S05]  /*72a0*/  BSYNC B0 ;  /* 0x0000000000007941 */ /* 0x000fea0003800000 */
.L_x_2714:
[----:B------:R-:W0:Y:S02]  /*72b0*/  F2I.FTZ.TRUNC.NTZ R0, R0 ;  /* 0x0000000000007305 */ /* 0x000e24000021f100 */
[----:B0-----:R-:W-:Y:S01]  /*72c0*/  PRMT R17, R0, 0x7610, R17 ;  /* 0x0000761000117816 */ /* 0x001fe20000000011 */
[----:B------:R-:W-:Y:S06]  /*72d0*/  BRA `(.L_x_2661) ;  /* 0x00000004000c7947 */ /* 0x000fec0003800000 */
.L_x_2712:
        /* <DEDUP_REMOVED lines=21> */
.L_x_2721:
[----:B------:R-:W-:Y:S05]  /*7430*/  BSYNC B1 ;  /* 0x0000000000017941 */ /* 0x000fea0003800000 */
.L_x_2720:
[----:B------:R-:W-:Y:S01]  /*7440*/  LEA R5, R0, 0x37800000, 0x17 ;  /* 0x3780000000057811 */ /* 0x000fe200078eb8ff */
[----:B------:R-:W-:-:S05]  /*7450*/  IMAD.SHL.U32 R0, R3, 0x200000, RZ ;  /* 0x0020000003007824 */ /* 0x000fca00078e00ff */
[----:B------:R-:W-:-:S07]  /*7460*/  LOP3.LUT R0, R5, R0, R6, 0xfe, !PT ;  /* 0x0000000005007212 */ /* 0x000fce00078efe06 */
.L_x_2719:
[----:B------:R-:W-:Y:S05]  /*7470*/  BSYNC B0 ;  /* 0x0000000000007941 */ /* 0x000fea0003800000 */
.L_x_2718:
[----:B------:R-:W0:Y:S02]  /*7480*/  F2I.FTZ.TRUNC.NTZ R0, R0 ;  /* 0x0000000000007305 */ /* 0x000e24000021f100 */
[----:B0-----:R-:W-:Y:S01]  /*7490*/  PRMT R17, R0, 0x7610, R17 ;  /* 0x0000761000117816 */ /* 0x001fe20000000011 */
[----:B------:R-:W-:Y:S06]  /*74a0*/  BRA `(.L_x_2661) ;  /* 0x0000000000987947 */ /* 0x000fec0003800000 */
.L_x_2711:
        /* <DEDUP_REMOVED lines=14> */
.L_x_2725:
[----:B------:R-:W-:Y:S05]  /*7590*/  BSYNC B0 ;  /* 0x0000000000007941 */ /* 0x000fea0003800000 */
.L_x_2724:
[----:B------:R-:W0:Y:S02]  /*75a0*/  F2I.FTZ.TRUNC.NTZ R0, R0 ;  /* 0x0000000000007305 */ /* 0x000e24000021f100 */
[----:B0-----:R-:W-:Y:S01]  /*75b0*/  PRMT R17, R0, 0x7610, R17 ;  /* 0x0000761000117816 */ /* 0x001fe20000000011 */
[----:B------:R-:W-:Y:S06]  /*75c0*/  BRA `(.L_x_2661) ;  /* 0x0000000000507947 */ /* 0x000fec0003800000 */
.L_x_2699:
        /* <DEDUP_REMOVED lines=16> */
.L_x_2726:
[----:B------:R-:W-:Y:S05]  /*76d0*/  BRA `(.L_x_2661) ;  /* 0x00000000000c7947 */ /* 0x000fea0003800000 */
.L_x_2723:
[----:B------:R0:W5:Y:S01]  /*76e0*/  LDG.E.U16 R17, desc[UR36][R4.64] ;  /* 0x0000002404117981 */ /* 0x000162000c1e1500 */
[----:B------:R-:W-:Y:S05]  /*76f0*/  BRA `(.L_x_2661) ;  /* 0x0000000000047947 */ /* 0x000fea0003800000 */
.L_x_2722:
[----:B------:R0:W5:Y:S02]  /*7700*/  LDG.E.U16 R17, desc[UR36][R4.64] ;  /* 0x0000002404117981 */ /* 0x000164000c1e1500 */
.L_x_2661:
[----:B------:R-:W-:Y:S05]  /*7710*/  BSYNC B6 ;  /* 0x0000000000067941 */ /* 0x000fea0003800000 */
.L_x_2660:
[----:B------:R-:W3:Y:S01]  /*7720*/  S2R R23, SR_TID.X ;  /* 0x0000000000177919 */ /* 0x000ee20000002100 */
[----:B------:R-:W3:Y:S01]  /*7730*/  LDC.U8 R18, c[0x0][0x240] ;  /* 0x00009000ff127b82 */ /* 0x000ee20000000000 */
[----:B------:R-:W-:Y:S01]  /*7740*/  BSSY B6, `(.L_x_2727) ;  /* 0x00000f7000067945 */ /* 0x000fe20003800000 */
[----:B-1---5:R-:W-:Y:S02]  /*7750*/  LOP3.LUT R25, R25, R22, RZ, 0x3c, !PT ;  /* 0x0000001619197212 */ /* 0x022fe400078e3cff */
[----:B0-2---:R-:W-:Y:S02]  /*7760*/  LOP3.LUT R22, R27, R28, RZ, 0x3c, !PT ;  /* 0x0000001c1b167212 */ /* 0x005fe400078e3cff */
[----:B----4-:R-:W-:Y:S02]  /*7770*/  LOP3.LUT R19, R26, R19, RZ, 0x3c, !PT ;  /* 0x000000131a137212 */ /* 0x010fe400078e3cff */
[----:B------:R-:W-:Y:S02]  /*7780*/  LOP3.LUT R17, R17, R24, RZ, 0x3c, !PT ;  /* 0x0000001811117212 */ /* 0x000fe400078e3cff */
[----:B---3--:R-:W-:-:S13]  /*7790*/  ISETP.GE.AND P0, PT, R23, R16, PT ;  /* 0x000000101700720c */ /* 0x008fda0003f06270 */
[----:B------:R-:W-:Y:S05]  /*77a0*/  @P0 BRA `(.L_x_2728) ;  /* 0x0000000c00c00947 */ /* 0x000fea0003800000 */
[----:B------:R-:W0:Y:S01]  /*77b0*/  LDC.64 R8, c[0x0][0x218] ;  /* 0x00008600ff087b82 */ /* 0x000e220000000a00 */
[----:B------:R-:W-:Y:S01]  /*77c0*/  IMAD R0, R2, 0x200, R23 ;  /* 0x0000020002007824 */ /* 0x000fe200078e0217 */
[----:B------:R-:W-:Y:S01]  /*77d0*/  PRMT R4, R18, 0x9910, RZ ;  /* 0x0000991012047816 */ /* 0x000fe200000000ff */
        /* <DEDUP_REMOVED lines=18> */
.L_x_2732:
[----:B------:R0:W-:Y:S01]  /*7900*/  STG.E.U8 desc[UR36][R8.64], R25 ;  /* 0x0000001908007986 */ /* 0x0001e2000c101124 */
[----:B------:R-:W-:Y:S05]  /*7910*/  BRA `(.L_x_2728) ;  /* 0x0000000c00647947 */ /* 0x000fea0003800000 */
.L_x_2731:
        /* <DEDUP_REMOVED lines=10> */
.L_x_2735:
[----:B------:R-:W-:-:S05]  /*79c0*/  PRMT R3, R25, 0x9910, RZ ;  /* 0x0000991019037816 */ /* 0x000fca00000000ff */
[----:B------:R0:W-:Y:S01]  /*79d0*/  STG.E desc[UR36][R8.64], R3 ;  /* 0x0000000308007986 */ /* 0x0001e2000c101924 */
[----:B------:R-:W-:Y:S05]  /*79e0*/  BRA `(.L_x_2728) ;  /* 0x0000000c00307947 */ /* 0x000fea0003800000 */
.L_x_2734:
[----:B------:R0:W-:Y:S01]  /*79f0*/  STG.E.U16 desc[UR36][R8.64], R25 ;  /* 0x0000001908007986 */ /* 0x0001e2000c101524 */
[----:B------:R-:W-:Y:S05]  /*7a00*/  BRA `(.L_x_2728) ;  /* 0x0000000c00287947 */ /* 0x000fea0003800000 */
.L_x_2730:
        /* <DEDUP_REMOVED lines=9> */
.L_x_2737:
[----:B------:R-:W0:Y:S02]  /*7aa0*/  I2F.S16 R0, R25 ;  /* 0x0000001900007306 */ /* 0x000e240000101400 */
[----:B0-----:R-:W-:-:S05]  /*7ab0*/  F2FP.F16.F32.PACK_AB R0, RZ, R0 ;  /* 0x00000000ff00723e */ /* 0x001fca00000000ff */
[----:B------:R0:W-:Y:S01]  /*7ac0*/  STG.E.U16 desc[UR36][R8.64], R0 ;  /* 0x0000000008007986 */ /* 0x0001e2000c101524 */
[----:B------:R-:W-:Y:S05]  /*7ad0*/  BRA `(.L_x_2728) ;  /* 0x0000000800f47947 */ /* 0x000fea0003800000 */
.L_x_2736:
        /* <DEDUP_REMOVED lines=10> */
.L_x_2739:
[----:B------:R-:W0:Y:S02]  /*7b80*/  I2F.S16 R25, R25 ;  /* 0x0000001900197306 */ /* 0x000e240000101400 */
[----:B0-----:R-:W-:-:S04]  /*7b90*/  F2FP.F16.F32.PACK_AB R3, RZ, R25 ;  /* 0x00000019ff03723e */ /* 0x001fc800000000ff */
[----:B------:R-:W-:-:S05]  /*7ba0*/  PRMT R3, R3, 0x5410, RZ ;  /* 0x0000541003037816 */ /* 0x000fca00000000ff */
[----:B------:R3:W-:Y:S01]  /*7bb0*/  STG.E desc[UR36][R8.64], R3 ;  /* 0x0000000308007986 */ /* 0x0007e2000c101924 */
[----:B------:R-:W-:Y:S05]  /*7bc0*/  BRA `(.L_x_2728) ;  /* 0x0000000800b87947 */ /* 0x000fea0003800000 */
.L_x_2738:
[----:B------:R-:W0:Y:S02]  /*7bd0*/  I2F.F64.S16 R4, R25 ;  /* 0x0000001900047312 */ /* 0x000e240000101c00 */
[----:B0-----:R4:W-:Y:S01]  /*7be0*/  STG.E.64 desc[UR36][R8.64], R4 ;  /* 0x0000000408007986 */ /* 0x0019e2000c101b24 */
[----:B------:R-:W-:Y:S05]  /*7bf0*/  BRA `(.L_x_2728) ;  /* 0x0000000800ac7947 */ /* 0x000fea0003800000 */
.L_x_2729:
        /* <DEDUP_REMOVED lines=13> */
.L_x_2742:
[----:B------:R-:W0:Y:S01]  /*7cd0*/  I2F.F64.S16 R4, R25 ;  /* 0x0000001900047312 */ /* 0x000e220000101c00 */
[----:B------:R-:W-:-:S05]  /*7ce0*/  CS2R R6, SRZ ;  /* 0x0000000000067805 */ /* 0x000fca000001ff00 */
[----:B0-----:R0:W-:Y:S01]  /*7cf0*/  STG.E.128 desc[UR36][R8.64], R4 ;  /* 0x0000000408007986 */ /* 0x0011e2000c101d24 */
[----:B------:R-:W-:Y:S05]  /*7d00*/  BRA `(.L_x_2728) ;  /* 0x0000000800687947 */ /* 0x000fea0003800000 */
.L_x_2741:
        /* <DEDUP_REMOVED lines=21> */
.L_x_2746:
[----:B------:R-:W-:Y:S05]  /*7e60*/  BSYNC B0 ;  /* 0x0000000000007941 */ /* 0x000fea0003800000 */
.L_x_2745:
[----:B------:R-:W-:-:S05]  /*7e70*/  LOP3.LUT R5, R0, R5, RZ, 0xfc, !PT ;  /* 0x0000000500057212 */ /* 0x000fca00078efcff */
[----:B------:R0:W-:Y:S01]  /*7e80*/  STG.E.U8 desc[UR36][R8.64], R5 ;  /* 0x0000000508007986 */ /* 0x0001e2000c101124 */
[----:B------:R-:W-:Y:S05]  /*7e90*/  BRA `(.L_x_2728) ;  /* 0x0000000800047947 */ /* 0x000fea0003800000 */
.L_x_2744:
        /* <DEDUP_REMOVED lines=13> */
.L_x_2748:
[----:B------:R-:W-:Y:S01]  /*7f70*/  IMAD.MOV.U32 R0, RZ, RZ, 0x7f ;  /* 0x0000007fff007424 */ /* 0x000fe200078e00ff */
[----:B------:R-:W-:-:S04]  /*7f80*/  ISETP.GT.U32.AND P0, PT, R3, 0x7f800000, PT ;  /* 0x7f8000000300780c */ /* 0x000fc80003f04070 */
[----:B------:R-:W-:-:S09]  /*7f90*/  SEL R0, R0, 0x7c, P0 ;  /* 0x0000007c00007807 */ /* 0x000fd20000000000 */
.L_x_2749:
[----:B------:R-:W-:Y:S05]  /*7fa0*/  BSYNC B0 ;  /* 0x0000000000007941 */ /* 0x000fea0003800000 */
.L_x_2747:
[----:B------:R-:W-:-:S04]  /*7fb0*/  LOP3.LUT R3, R25, 0x80000000, RZ, 0xc0, !PT ;  /* 0x8000000019037812 */ /* 0x000fc800078ec0ff */
[----:B------:R-:W-:-:S04]  /*7fc0*/  SHF.R.U32.HI R3, RZ, 0x18, R3 ;  /* 0x00000018ff037819 */ /* 0x000fc80000011603 */
[----:B------:R-:W-:-:S05]  /*7fd0*/  LOP3.LUT R3, R0, R3, RZ, 0xfc, !PT ;  /* 0x0000000300037212 */ /* 0x000fca00078efcff */
[----:B------:R0:W-:Y:S01]  /*7fe0*/  STG.E.U8 desc[UR36][R8.64], R3 ;  /* 0x0000000308007986 */ /* 0x0001e2000c101124 */
[----:B------:R-:W-:Y:S05]  /*7ff0*/  BRA `(.L_x_2728) ;  /* 0x0000000400ac7947 */ /* 0x000fea0003800000 */
.L_x_2743:
[----:B------:R-:W0:Y:S02]  /*8000*/  I2F.S16 R0, R25 ;  /* 0x0000001900007306 */ /* 0x000e240000101400 */
[----:B0-----:R-:W-:-:S05]  /*8010*/  F2FP.BF16.F32.PACK_AB R0, RZ, R0 ;  /* 0x00000000ff00723e */ /* 0x001fca00000010ff */
[----:B------:R0:W-:Y:S01]  /*8020*/  STG.E.U16 desc[UR36][R8.64], R0 ;  /* 0x0000000008007986 */ /* 0x0001e2000c101524 */
[----:B------:R-:W-:Y:S05]  /*8030*/  BRA `(.L_x_2728) ;  /* 0x00000004009c7947 */ /* 0x000fea0003800000 */
.L_x_2740:
        /* <DEDUP_REMOVED lines=10> */
.L_x_2752:
        /* <DEDUP_REMOVED lines=17> */
.L_x_2755:
[----:B------:R-:W-:-:S04]  /*81f0*/  LOP3.LUT R3, R25, 0x80000000, RZ, 0xc0, !PT ;  /* 0x8000000019037812 */ /* 0x000fc800078ec0ff */
[----:B------:R-:W-:-:S04]  /*8200*/  SHF.R.U32.HI R3, RZ, 0x18, R3 ;  /* 0x00000018ff037819 */ /* 0x000fc80000011603 */
[----:B------:R-:W-:-:S04]  /*8210*/  LOP3.LUT R0, R0, R3, RZ, 0xfc, !PT ;  /* 0x0000000300007212 */ /* 0x000fc800078efcff */
[----:B------:R-:W-:-:S07]  /*8220*/  PRMT R4, R0, 0x7610, R4 ;  /* 0x0000761000047816 */ /* 0x000fce0000000004 */
.L_x_2754:
[----:B------:R-:W-:Y:S05]  /*8230*/  BSYNC B0 ;  /* 0x0000000000007941 */ /* 0x000fea0003800000 */
.L_x_2753:
[----:B------:R0:W-:Y:S01]  /*8240*/  STG.E.U8 desc[UR36][R8.64], R4 ;  /* 0x0000000408007986 */ /* 0x0001e2000c101124 */
[----:B------:R-:W-:Y:S05]  /*8250*/  BRA `(.L_x_2728) ;  /* 0x0000000400147947 */ /* 0x000fea0003800000 */
.L_x_2751:
        /* <DEDUP_REMOVED lines=17> */
.L_x_2758:
[----:B------:R-:W-:-:S04]  /*8370*/  LOP3.LUT R3, R25, 0x80000000, RZ, 0xc0, !PT ;  /* 0x8000000019037812 */ /* 0x000fc800078ec0ff */
[----:B------:R-:W-:-:S04]  /*8380*/  SHF.R.U32.HI R3, RZ, 0x18, R3 ;  /* 0x00000018ff037819 */ /* 0x000fc80000011603 */
[----:B------:R-:W-:-:S04]  /*8390*/  LOP3.LUT R0, R0, R3, RZ, 0xfc, !PT ;  /* 0x0000000300007212 */ /* 0x000fc800078efcff */
[----:B------:R-:W-:-:S07]  /*83a0*/  PRMT R4, R0, 0x7610, R4 ;  /* 0x0000761000047816 */ /* 0x000fce0000000004 */
.L_x_2757:
[----:B------:R-:W-:Y:S05]  /*83b0*/  BSYNC B0 ;  /* 0x0000000000007941 */ /* 0x000fea0003800000 */
.L_x_2756:
[----:B------:R0:W-:Y:S01]  /*83c0*/  STG.E.U8 desc[UR36][R8.64], R4 ;  /* 0x0000000408007986 */ /* 0x0001e2000c101124 */
[----:B------:R-:W-:Y:S05]  /*83d0*/  BRA `(.L_x_2728) ;  /* 0x0000000000b47947 */ /* 0x000fea0003800000 */
.L_x_2750:
        /* <DEDUP_REMOVED lines=22> */
.L_x_2733:
        /* <DEDUP_REMOVED lines=16> */
.L_x_2761:
[----:B------:R-:W-:Y:S05]  /*8640*/  BRA `(.L_x_2728) ;  /* 0x0000000000187947 */ /* 0x000fea0003800000 */
.L_x_2760:
[----:B------:R-:W-:-:S04]  /*8650*/  PRMT R4, R25, 0x9910, RZ ;  /* 0x0000991019047816 */ /* 0x000fc800000000ff */
[----:B------:R-:W-:-:S05]  /*8660*/  SHF.R.S32.HI R5, RZ, 0x1f, R4 ;  /* 0x0000001fff057819 */ /* 0x000fca0000011404 */
[----:B------:R0:W-:Y:S01]  /*8670*/  STG.E.64 desc[UR36][R8.64], R4 ;  /* 0x0000000408007986 */ /* 0x0001e2000c101b24 */
[----:B------:R-:W-:Y:S05]  /*8680*/  BRA `(.L_x_2728) ;  /* 0x0000000000087947 */ /* 0x000fea0003800000 */
.L_x_2759:
[----:B------:R-:W-:-:S05]  /*8690*/  PRMT R3, R25, 0x9910, RZ ;  /* 0x0000991019037816 */ /* 0x000fca00000000ff */
[----:B------:R0:W-:Y:S02]  /*86a0*/  STG.E desc[UR36][R8.64], R3 ;  /* 0x0000000308007986 */ /* 0x0001e4000c101924 */
.L_x_2728:
[----:B------:R-:W-:Y:S05]  /*86b0*/  BSYNC B6 ;  /* 0x0000000000067941 */ /* 0x000fea0003800000 */
.L_x_2727:
[----:B------:R-:W-:Y:S01]  /*86c0*/  ISETP.GE.AND P0, PT, R23, R16, PT ;  /* 0x000000101700720c */ /* 0x000fe20003f06270 */
[----:B------:R-:W-:-:S12]  /*86d0*/  BSSY B6, `(.L_x_2762) ;  /* 0x00001e4000067945 */ /* 0x000fd80003800000 */
        /* <DEDUP_REMOVED lines=21> */
.L_x_2767:
[----:B------:R0:W-:Y:S01]  /*8830*/  STG.E.U8 desc[UR36][R8.64], R22 ;  /* 0x0000001608007986 */ /* 0x0001e2000c101124 */
[----:B------:R-:W-:Y:S05]  /*8840*/  BRA `(.L_x_2769) ;  /* 0x0000000c00647947 */ /* 0x000fea0003800000 */
.L_x_2766:
        /* <DEDUP_REMOVED lines=10> */
.L_x_2771:
[----:B------:R-:W-:-:S05]  /*88f0*/  PRMT R3, R22, 0x9910, RZ ;  /* 0x0000991016037816 */ /* 0x000fca00000000ff */
[----:B------:R0:W-:Y:S01]  /*8900*/  STG.E desc[UR36][R8.64], R3 ;  /* 0x0000000308007986 */ /* 0x0001e2000c101924 */
[----:B------:R-:W-:Y:S05]  /*8910*/  BRA `(.L_x_2769) ;  /* 0x0000000c00307947 */ /* 0x000fea0003800000 */
.L_x_2770:
[----:B------:R0:W-:Y:S01]  /*8920*/  STG.E.U16 desc[UR36][R8.64], R22 ;  /* 0x0000001608007986 */ /* 0x0001e2000c101524 */
[----:B------:R-:W-:Y:S05]  /*8930*/  BRA `(.L_x_2769) ;  /* 0x0000000c00287947 */ /* 0x000fea0003800000 */
.L_x_2765:
        /* <DEDUP_REMOVED lines=9> */
.L_x_2773:
[----:B------:R-:W0:Y:S02]  /*89d0*/  I2F.S16 R0, R22 ;  /* 0x0000001600007306 */ /* 0x000e240000101400 */
[----:B0-----:R-:W-:-:S05]  /*89e0*/  F2FP.F16.F32.PACK_AB R0, RZ, R0 ;  /* 0x00000000ff00723e */ /* 0x001fca00000000ff */
[----:B------:R0:W-:Y:S01]  /*89f0*/  STG.E.U16 desc[UR36][R8.64], R0 ;  /* 0x0000000008007986 */ /* 0x0001e2000c101524 */
[----:B------:R-:W-:Y:S05]  /*8a00*/  BRA `(.L_x_2769) ;  /* 0x0000000800f47947 */ /* 0x000fea0003800000 */
.L_x_2772:
        /* <DEDUP_REMOVED lines=10> */
.L_x_2775:
[----:B------:R-:W0:Y:S02]  /*8ab0*/  I2F.S16 R22, R22 ;  /* 0x0000001600167306 */ /* 0x000e240000101400 */
[----:B0-----:R-:W-:-:S04]  /*8ac0*/  F2FP.F16.F32.PACK_AB R3, RZ, R22 ;  /* 0x00000016ff03723e */ /* 0x001fc800000000ff */
[----:B------:R-:W-:-:S05]  /*8ad0*/  PRMT R3, R3, 0x5410, RZ ;  /* 0x0000541003037816 */ /* 0x000fca00000000ff */
[----:B------:R3:W-:Y:S01]  /*8ae0*/  STG.E desc[UR36][R8.64], R3 ;  /* 0x0000000308007986 */ /* 0x0007e2000c101924 */
[----:B------:R-:W-:Y:S05]  /*8af0*/  BRA `(.L_x_2769) ;  /* 0x0000000800b87947 */ /* 0x000fea0003800000 */
.L_x_2774:
[----:B------:R-:W0:Y:S02]  /*8b00*/  I2F.F64.S16 R4, R22 ;  /* 0x0000001600047312 */ /* 0x000e240000101c00 */
[----:B0-----:R4:W-:Y:S01]  /*8b10*/  STG.E.64 desc[UR36][R8.64], R4 ;  /* 0x0000000408007986 */ /* 0x0019e2000c101b24 */
[----:B------:R-:W-:Y:S05]  /*8b20*/  BRA `(.L_x_2769) ;  /* 0x0000000800ac7947 */ /* 0x000fea0003800000 */
.L_x_2764:
        /* <DEDUP_REMOVED lines=13> */
.L_x_2778:
[----:B------:R-:W0:Y:S01]  /*8c00*/  I2F.F64.S16 R4, R22 ;  /* 0x0000001600047312 */ /* 0x000e220000101c00 */
[----:B------:R-:W-:-:S05]  /*8c10*/  CS2R R6, SRZ ;  /* 0x0000000000067805 */ /* 0x000fca000001ff00 */
[----:B0-----:R0:W-:Y:S01]  /*8c20*/  STG.E.128 desc[UR36][R8.64], R4 ;  /* 0x0000000408007986 */ /* 0x0011e2000c101d24 */
[----:B------:R-:W-:Y:S05]  /*8c30*/  BRA `(.L_x_2769) ;  /* 0x0000000800687947 */ /* 0x000fea0003800000 */
.L_x_2777:
        /* <DEDUP_REMOVED lines=21> */
.L_x_2782:
[----:B------:R-:W-:Y:S05]  /*8d90*/  BSYNC B0 ;  /* 0x0000000000007941 */ /* 0x000fea0003800000 */
.L_x_2781:
[----:B------:R-:W-:-:S05]  /*8da0*/  LOP3.LUT R5, R0, R5, RZ, 0xfc, !PT ;  /* 0x0000000500057212 */ /* 0x000fca00078efcff */
[----:B------:R0:W-:Y:S01]  /*8db0*/  STG.E.U8 desc[UR36][R8.64], R5 ;  /* 0x0000000508007986 */ /* 0x0001e2000c101124 */
[----:B------:R-:W-:Y:S05]  /*8dc0*/  BRA `(.L_x_2769) ;  /* 0x0000000800047947 */ /* 0x000fea0003800000 */
.L_x_2780:
        /* <DEDUP_REMOVED lines=13> */
.L_x_2784:
[----:B------:R-:W-:Y:S01]  /*8ea0*/  IMAD.MOV.U32 R0, RZ, RZ, 0x7f ;  /* 0x0000007fff007424 */ /* 0x000fe200078e00ff */
[----:B------:R-:W-:-:S04]  /*8eb0*/  ISETP.GT.U32.AND P0, PT, R3, 0x7f800000, PT ;  /* 0x7f8000000300780c */ /* 0x000fc80003f04070 */
[----:B------:R-:W-:-:S09]  /*8ec0*/  SEL R0, R0, 0x7c, P0 ;  /* 0x0000007c00007807 */ /* 0x000fd20000000000 */
.L_x_2785:
[----:B------:R-:W-:Y:S05]  /*8ed0*/  BSYNC B0 ;  /* 0x0000000000007941 */ /* 0x000fea0003800000 */
.L_x_2783:
[----:B------:R-:W-:-:S04]  /*8ee0*/  LOP3.LUT R3, R5, 0x80000000, RZ, 0xc0, !PT ;  /* 0x8000000005037812 */ /* 0x000fc800078ec0ff */
[----:B------:R-:W-:-:S04]  /*8ef0*/  SHF.R.U32.HI R3, RZ, 0x18, R3 ;  /* 0x00000018ff037819 */ /* 0x000fc80000011603 */
[----:B------:R-:W-:-:S05]  /*8f00*/  LOP3.LUT R3, R0, R3, RZ, 0xfc, !PT ;  /* 0x0000000300037212 */ /* 0x000fca00078efcff */
[----:B------:R0:W-:Y:S01]  /*8f10*/  STG.E.U8 desc[UR36][R8.64], R3 ;  /* 0x0000000308007986 */ /* 0x0001e2000c101124 */
[----:B------:R-:W-:Y:S05]  /*8f20*/  BRA `(.L_x_2769) ;  /* 0x0000000400ac7947 */ /* 0x000fea0003800000 */
.L_x_2779:
[----:B------:R-:W0:Y:S02]  /*8f30*/  I2F.S16 R0, R22 ;  /* 0x0000001600007306 */ /* 0x000e240000101400 */
[----:B0-----:R-:W-:-:S05]  /*8f40*/  F2FP.BF16.F32.PACK_AB R0, RZ, R0 ;  /* 0x00000000ff00723e */ /* 0x001fca00000010ff */
[----:B------:R0:W-:Y:S01]  /*8f50*/  STG.E.U16 desc[UR36][R8.64], R0 ;  /* 0x0000000008007986 */ /* 0x0001e2000c101524 */
[----:B------:R-:W-:Y:S05]  /*8f60*/  BRA `(.L_x_2769) ;  /* 0x00000004009c7947 */ /* 0x000fea0003800000 */
.L_x_2776:
        /* <DEDUP_REMOVED lines=10> */
.L_x_2788:
        /* <DEDUP_REMOVED lines=17> */
.L_x_2791:
[----:B------:R-:W-:-:S04]  /*9120*/  LOP3.LUT R3, R5, 0x80000000, RZ, 0xc0, !PT ;  /* 0x8000000005037812 */ /* 0x000fc800078ec0ff */
[----:B------:R-:W-:-:S04]  /*9130*/  SHF.R.U32.HI R3, RZ, 0x18, R3 ;  /* 0x00000018ff037819 */ /* 0x000fc80000011603 */
[----:B------:R-:W-:-:S04]  /*9140*/  LOP3.LUT R0, R0, R3, RZ, 0xfc, !PT ;  /* 0x0000000300007212 */ /* 0x000fc800078efcff */
[----:B------:R-:W-:-:S07]  /*9150*/  PRMT R4, R0, 0x7610, R4 ;  /* 0x0000761000047816 */ /* 0x000fce0000000004 */
.L_x_2790:
[----:B------:R-:W-:Y:S05]  /*9160*/  BSYNC B0 ;  /* 0x0000000000007941 */ /* 0x000fea0003800000 */
.L_x_2789:
[----:B------:R0:W-:Y:S01]  /*9170*/  STG.E.U8 desc[UR36][R8.64], R4 ;  /* 0x0000000408007986 */ /* 0x0001e2000c101124 */
[----:B------:R-:W-:Y:S05]  /*9180*/  BRA `(.L_x_2769) ;  /* 0x0000000400147947 */ /* 0x000fea0003800000 */
.L_x_2787:
        /* <DEDUP_REMOVED lines=17> */
.L_x_2794:
[----:B------:R-:W-:-:S04]  /*92a0*/  LOP3.LUT R3, R5, 0x80000000, RZ, 0xc0, !PT ;  /* 0x8000000005037812 */ /* 0x000fc800078ec0ff */
[----:B------:R-:W-:-:S04]  /*92b0*/  SHF.R.U32.HI R3, RZ, 0x18, R3 ;  /* 0x00000018ff037819 */ /* 0x000fc80000011603 */
[----:B------:R-:W-:-:S04]  /*92c0*/  LOP3.LUT R0, R0, R3, RZ, 0xfc, !PT ;  /* 0x0000000300007212 */ /* 0x000fc800078efcff */
[----:B------:R-:W-:-:S07]  /*92d0*/  PRMT R4, R0, 0x7610, R4 ;  /* 0x0000761000047816 */ /* 0x000fce0000000004 */
.L_x_2793:
[----:B------:R-:W-:Y:S05]  /*92e0*/  BSYNC B0 ;  /* 0x0000000000007941 */ /* 0x000fea0003800000 */
.L_x_2792:
[----:B------:R0:W-:Y:S01]  /*92f0*/  STG.E.U8 desc[UR36][R8.64], R4 ;  /* 0x0000000408007986 */ /* 0x0001e2000c101124 */
[----:B------:R-:W-:Y:S05]  /*9300*/  BRA `(.L_x_2769) ;  /* 0x0000000000b47947 */ /* 0x000fea0003800000 */
.L_x_2786:
        /* <DEDUP_REMOVED lines=22> */
.L_x_2768:
        /* <DEDUP_REMOVED lines=16> */
.L_x_2797:
[----:B------:R-:W-:Y:S05]  /*9570*/  BRA `(.L_x_2769) ;  /* 0x0000000000187947 */ /* 0x000fea0003800000 */
.L_x_2796:
[----:B------:R-:W-:-:S04]  /*9580*/  PRMT R4, R22, 0x9910, RZ ;  /* 0x0000991016047816 */ /* 0x000fc800000000ff */
[----:B------:R-:W-:-:S05]  /*9590*/  SHF.R.S32.HI R5, RZ, 0x1f, R4 ;  /* 0x0000001fff057819 */ /* 0x000fca0000011404 */
[----:B------:R0:W-:Y:S01]  /*95a0*/  STG.E.64 desc[UR36][R8.64], R4 ;  /* 0x0000000408007986 */ /* 0x0001e2000c101b24 */
[----:B------:R-:W-:Y:S05]  /*95b0*/  BRA `(.L_x_2769) ;  /* 0x0000000000087947 */ /* 0x000fea0003800000 */
.L_x_2795:
[----:B------:R-:W-:-:S05]  /*95c0*/  PRMT R3, R22, 0x9910, RZ ;  /* 0x0000991016037816 */ /* 0x000fca00000000ff */
[----:B------:R0:W-:Y:S02]  /*95d0*/  STG.E desc[UR36][R8.64], R3 ;  /* 0x0000000308007986 */ /* 0x0001e4000c101924 */
.L_x_2769:
        /* <DEDUP_REMOVED lines=23> */
.L_x_2801:
[----:B------:R0:W-:Y:S01]  /*9750*/  STG.E.U8 desc[UR36][R8.64], R19 ;  /* 0x0000001308007986 */ /* 0x0001e2000c101124 */
[----:B------:R-:W-:Y:S05]  /*9760*/  BRA `(.L_x_2803) ;  /* 0x0000000c00647947 */ /* 0x000fea0003800000 */
.L_x_2800:
        /* <DEDUP_REMOVED lines=10> */
.L_x_2805:
[----:B------:R-:W-:-:S05]  /*9810*/  PRMT R3, R19, 0x9910, RZ ;  /* 0x0000991013037816 */ /* 0x000fca00000000ff */
[----:B------:R0:W-:Y:S01]  /*9820*/  STG.E desc[UR36][R8.64], R3 ;  /* 0x0000000308007986 */ /* 0x0001e2000c101924 */
[----:B------:R-:W-:Y:S05]  /*9830*/  BRA `(.L_x_2803) ;  /* 0x0000000c00307947 */ /* 0x000fea0003800000 */
.L_x_2804:
[----:B------:R0:W-:Y:S01]  /*9840*/  STG.E.U16 desc[UR36][R8.64], R19 ;  /* 0x0000001308007986 */ /* 0x0001e2000c101524 */
[----:B------:R-:W-:Y:S05]  /*9850*/  BRA `(.L_x_2803) ;  /* 0x0000000c00287947 */ /* 0x000fea0003800000 */
.L_x_2799:
        /* <DEDUP_REMOVED lines=9> */
.L_x_2807:
[----:B------:R-:W0:Y:S02]  /*98f0*/  I2F.S16 R0, R19 ;  /* 0x0000001300007306 */ /* 0x000e240000101400 */
[----:B0-----:R-:W-:-:S05]  /*9900*/  F2FP.F16.F32.PACK_AB R0, RZ, R0 ;  /* 0x00000000ff00723e */ /* 0x001fca00000000ff */
[----:B------:R4:W-:Y:S01]  /*9910*/  STG.E.U16 desc[UR36][R8.64], R0 ;  /* 0x0000000008007986 */ /* 0x0009e2000c101524 */
[----:B------:R-:W-:Y:S05]  /*9920*/  BRA `(.L_x_2803) ;  /* 0x0000000800f47947 */ /* 0x000fea0003800000 */
.L_x_2806:
        /* <DEDUP_REMOVED lines=10> */
.L_x_2809:
[----:B------:R-:W0:Y:S02]  /*99d0*/  I2F.S16 R19, R19 ;  /* 0x0000001300137306 */ /* 0x000e240000101400 */
[----:B0-----:R-:W-:-:S04]  /*99e0*/  F2FP.F16.F32.PACK_AB R3, RZ, R19 ;  /* 0x00000013ff03723e */ /* 0x001fc800000000ff */
[----:B------:R-:W-:-:S05]  /*99f0*/  PRMT R3, R3, 0x5410, RZ ;  /* 0x0000541003037816 */ /* 0x000fca00000000ff */
[----:B------:R2:W-:Y:S01]  /*9a00*/  STG.E desc[UR36][R8.64], R3 ;  /* 0x0000000308007986 */ /* 0x0005e2000c101924 */
[----:B------:R-:W-:Y:S05]  /*9a10*/  BRA `(.L_x_2803) ;  /* 0x0000000800b87947 */ /* 0x000fea0003800000 */
.L_x_2808:
[----:B------:R-:W0:Y:S02]  /*9a20*/  I2F.F64.S16 R4, R19 ;  /* 0x0000001300047312 */ /* 0x000e240000101c00 */
[----:B0-----:R0:W-:Y:S01]  /*9a30*/  STG.E.64 desc[UR36][R8.64], R4 ;  /* 0x0000000408007986 */ /* 0x0011e2000c101b24 */
[----:B------:R-:W-:Y:S05]  /*9a40*/  BRA `(.L_x_2803) ;  /* 0x0000000800ac7947 */ /* 0x000fea0003800000 */
.L_x_2798:
        /* <DEDUP_REMOVED lines=13> */
.L_x_2812:
[----:B------:R-:W0:Y:S01]  /*9b20*/  I2F.F64.S16 R4, R19 ;  /* 0x0000001300047312 */ /* 0x000e220000101c00 */
[----:B------:R-:W-:-:S05]  /*9b30*/  CS2R R6, SRZ ;  /* 0x0000000000067805 */ /* 0x000fca000001ff00 */
[----:B0-----:R0:W-:Y:S01]  /*9b40*/  STG.E.128 desc[UR36][R8.64], R4 ;  /* 0x0000000408007986 */ /* 0x0011e2000c101d24 */
[----:B------:R-:W-:Y:S05]  /*9b50*/  BRA `(.L_x_2803) ;  /* 0x0000000800687947 */ /* 0x000fea0003800000 */
.L_x_2811:
        /* <DEDUP_REMOVED lines=21> */
.L_x_2816:
[----:B------:R-:W-:Y:S05]  /*9cb0*/  BSYNC B0 ;  /* 0x0000000000007941 */ /* 0x000fea0003800000 */
.L_x_2815:
[----:B------:R-:W-:-:S05]  /*9cc0*/  LOP3.LUT R5, R0, R5, RZ, 0xfc, !PT ;  /* 0x0000000500057212 */ /* 0x000fca00078efcff */
[----:B------:R0:W-:Y:S01]  /*9cd0*/  STG.E.U8 desc[UR36][R8.64], R5 ;  /* 0x0000000508007986 */ /* 0x0001e2000c101124 */
[----:B------:R-:W-:Y:S05]  /*9ce0*/  BRA `(.L_x_2803) ;  /* 0x0000000800047947 */ /* 0x000fea0003800000 */
.L_x_2814:
        /* <DEDUP_REMOVED lines=13> */
.L_x_2818:
[----:B------:R-:W-:Y:S01]  /*9dc0*/  IMAD.MOV.U32 R0, RZ, RZ, 0x7f ;  /* 0x0000007fff007424 */ /* 0x000fe200078e00ff */
[----:B------:R-:W-:-:S04]  /*9dd0*/  ISETP.GT.U32.AND P0, PT, R3, 0x7f800000, PT ;  /* 0x7f8000000300780c */ /* 0x000fc80003f04070 */
[----:B------:R-:W-:-:S09]  /*9de0*/  SEL R0, R0, 0x7c, P0 ;  /* 0x0000007c00007807 */ /* 0x000fd20000000000 */
.L_x_2819:
[----:B------:R-:W-:Y:S05]  /*9df0*/  BSYNC B0 ;  /* 0x0000000000007941 */ /* 0x000fea0003800000 */
.L_x_2817:
[----:B------:R-:W-:-:S04]  /*9e00*/  LOP3.LUT R3, R19, 0x80000000, RZ, 0xc0, !PT ;  /* 0x8000000013037812 */ /* 0x000fc800078ec0ff */
[----:B------:R-:W-:-:S04]  /*9e10*/  SHF.R.U32.HI R3, RZ, 0x18, R3 ;  /* 0x00000018ff037819 */ /* 0x000fc80000011603 */
[----:B------:R-:W-:-:S05]  /*9e20*/  LOP3.LUT R3, R0, R3, RZ, 0xfc, !PT ;  /* 0x0000000300037212 */ /* 0x000fca00078efcff */
[----:B------:R0:W-:Y:S01]  /*9e30*/  STG.E.U8 desc[UR36][R8.64], R3 ;  /* 0x0000000308007986 */ /* 0x0001e2000c101124 */
[----:B------:R-:W-:Y:S05]  /*9e40*/  BRA `(.L_x_2803) ;  /* 0x0000000400ac7947 */ /* 0x000fea0003800000 */
.L_x_2813:
[----:B------:R-:W0:Y:S02]  /*9e50*/  I2F.S16 R0, R19 ;  /* 0x0000001300007306 */ /* 0x000e240000101400 */
[----:B0-----:R-:W-:-:S05]  /*9e60*/  F2FP.BF16.F32.PACK_AB R0, RZ, R0 ;  /* 0x00000000ff00723e */ /* 0x001fca00000010ff */
[----:B------:R0:W-:Y:S01]  /*9e70*/  STG.E.U16 desc[UR36][R8.64], R0 ;  /* 0x0000000008007986 */ /* 0x0001e2000c101524 */
[----:B------:R-:W-:Y:S05]  /*9e80*/  BRA `(.L_x_2803) ;  /* 0x00000004009c7947 */ /* 0x000fea0003800000 */
.L_x_2810:
        /* <DEDUP_REMOVED lines=10> */
.L_x_2822:
        /* <DEDUP_REMOVED lines=17> */
.L_x_2825:
[----:B------:R-:W-:-:S04]  /*a040*/  LOP3.LUT R3, R19, 0x80000000, RZ, 0xc0, !PT ;  /* 0x8000000013037812 */ /* 0x000fc800078ec0ff */
[----:B------:R-:W-:-:S04]  /*a050*/  SHF.R.U32.HI R3, RZ, 0x18, R3 ;  /* 0x00000018ff037819 */ /* 0x000fc80000011603 */
[----:B------:R-:W-:-:S04]  /*a060*/  LOP3.LUT R0, R0, R3, RZ, 0xfc, !PT ;  /* 0x0000000300007212 */ /* 0x000fc800078efcff */
[----:B------:R-:W-:-:S07]  /*a070*/  PRMT R4, R0, 0x7610, R4 ;  /* 0x0000761000047816 */ /* 0x000fce0000000004 */
.L_x_2824:
[----:B------:R-:W-:Y:S05]  /*a080*/  BSYNC B0 ;  /* 0x0000000000007941 */ /* 0x000fea0003800000 */
.L_x_2823:
[----:B------:R0:W-:Y:S01]  /*a090*/  STG.E.U8 desc[UR36][R8.64], R4 ;  /* 0x0000000408007986 */ /* 0x0001e2000c101124 */
[----:B------:R-:W-:Y:S05]  /*a0a0*/  BRA `(.L_x_2803) ;  /* 0x0000000400147947 */ /* 0x000fea0003800000 */
.L_x_2821:
        /* <DEDUP_REMOVED lines=17> */
.L_x_2828:
[----:B------:R-:W-:-:S04]  /*a1c0*/  LOP3.LUT R3, R19, 0x80000000, RZ, 0xc0, !PT ;  /* 0x8000000013037812 */ /* 0x000fc800078ec0ff */
[----:B------:R-:W-:-:S04]  /*a1d0*/  SHF.R.U32.HI R3, RZ, 0x18, R3 ;  /* 0x00000018ff037819 */ /* 0x000fc80000011603 */
[----:B------:R-:W-:-:S04]  /*a1e0*/  LOP3.LUT R0, R0, R3, RZ, 0xfc, !PT ;  /* 0x0000000300007212 */ /* 0x000fc800078efcff */
[----:B------:R-:W-:-:S07]  /*a1f0*/  PRMT R4, R0, 0x7610, R4 ;  /* 0x0000761000047816 */ /* 0x000fce0000000004 */
.L_x_2827:
[----:B------:R-:W-:Y:S05]  /*a200*/  BSYNC B0 ;  /* 0x0000000000007941 */ /* 0x000fea0003800000 */
.L_x_2826:
[----:B------:R0:W-:Y:S01]  /*a210*/  STG.E.U8 desc[UR36][R8.64], R4 ;  /* 0x0000000408007986 */ /* 0x0001e2000c101124 */
[----:B------:R-:W-:Y:S05]  /*a220*/  BRA `(.L_x_2803) ;  /* 0x0000000000b47947 */ /* 0x000fea0003800000 */
.L_x_2820:
        /* <DEDUP_REMOVED lines=22> */
.L_x_2802:
        /* <DEDUP_REMOVED lines=16> */
.L_x_2831:
[----:B------:R-:W-:Y:S05]  /*a490*/  BRA `(.L_x_2803) ;  /* 0x0000000000187947 */ /* 0x000fea0003800000 */
.L_x_2830:
[----:B------:R-:W-:-:S04]  /*a4a0*/  PRMT R4, R19, 0x9910, RZ ;  /* 0x0000991013047816 */ /* 0x000fc800000000ff */
[----:B------:R-:W-:-:S05]  /*a4b0*/  SHF.R.S32.HI R5, RZ, 0x1f, R4 ;  /* 0x0000001fff057819 */ /* 0x000fca0000011404 */
[----:B------:R0:W-:Y:S01]  /*a4c0*/  STG.E.64 desc[UR36][R8.64], R4 ;  /* 0x0000000408007986 */ /* 0x0001e2000c101b24 */
[----:B------:R-:W-:Y:S05]  /*a4d0*/  BRA `(.L_x_2803) ;  /* 0x0000000000087947 */ /* 0x000fea0003800000 */
.L_x_2829:
[----:B------:R-:W-:-:S05]  /*a4e0*/  PRMT R3, R19, 0x9910, RZ ;  /* 0x0000991013037816 */ /* 0x000fca00000000ff */
[----:B------:R0:W-:Y:S02]  /*a4f0*/  STG.E desc[UR36][R8.64], R3 ;  /* 0x0000000308007986 */ /* 0x0001e4000c101924 */
.L_x_2803:
[----:B------:R-:W-:-:S07]  /*a500*/  VIADD R23, R23, 0x80 ;  /* 0x0000008017177836 */ /* 0x000fce0000000000 */
.L_x_2763:
[----:B------:R-:W-:Y:S05]  /*a510*/  BSYNC B6 ;  /* 0x0000000000067941 */ /* 0x000fea0003800000 */
.L_x_2762:
[----:B------:R-:W-:-:S13]  /*a520*/  ISETP.GE.AND P0, PT, R23, R16, PT ;  /* 0x000000101700720c */ /* 0x000fda0003f06270 */
[----:B------:R-:W-:Y:S05]  /*a530*/  @P0 EXIT ;  /* 0x000000000000094d */ /* 0x000fea0003800000 */
[----:B012-4-:R-:W0:Y:S01]  /*a540*/  LDC.64 R4, c[0x0][0x218] ;  /* 0x00008600ff047b82 */ /* 0x017e220000000a00 */
[----:B------:R-:W-:Y:S01]  /*a550*/  PRMT R0, R18, 0x9910, RZ ;  /* 0x0000991012007816 */ /* 0x000fe200000000ff */
[----:B------:R-:W-:Y:S01]  /*a560*/  IMAD R2, R2, 0x200, R23 ;  /* 0x0000020002027824 */ /* 0x000fe200078e0217 */
[----:B------:R-:W-:Y:S02]  /*a570*/  ULDC UR4, c[0x0][0x244] ;  /* 0x0000910000047ab9 */ /* 0x000fe40000000800 */
[----:B------:R-:W-:Y:S01]  /*a580*/  ISETP.GT.AND P1, PT, R0, 0x9, PT ;  /* 0x000000090000780c */ /* 0x000fe20003f24270 */
[----:B---3--:R-:W-:-:S05]  /*a590*/  IMAD R3, R2, UR4, RZ ;  /* 0x0000000402037c24 */ /* 0x008fca000f8e02ff */
        /* <DEDUP_REMOVED lines=13> */
.L_x_2835:
[----:B------:R-:W-:Y:S01]  /*a670*/  STG.E.U8 desc[UR36][R2.64], R17 ;  /* 0x0000001102007986 */ /* 0x000fe2000c101124 */
[----:B------:R-:W-:Y:S05]  /*a680*/  EXIT ;  /* 0x000000000000794d */ /* 0x000fea0003800000 */
.L_x_2834:
        /* <DEDUP_REMOVED lines=10> */
.L_x_2838:
[----:B------:R-:W-:-:S05]  /*a730*/  PRMT R5, R17, 0x9910, RZ ;  /* 0x0000991011057816 */ /* 0x000fca00000000ff */
[----:B------:R-:W-:Y:S01]  /*a740*/  STG.E desc[UR36][R2.64], R5 ;  /* 0x0000000502007986 */ /* 0x000fe2000c101924 */
[----:B------:R-:W-:Y:S05]  /*a750*/  EXIT ;  /* 0x000000000000794d */ /* 0x000fea0003800000 */
.L_x_2837:
[----:B------:R-:W-:Y:S01]  /*a760*/  STG.E.U16 desc[UR36][R2.64], R17 ;  /* 0x0000001102007986 */ /* 0x000fe2000c101524 */
[----:B------:R-:W-:Y:S05]  /*a770*/  EXIT ;  /* 0x000000000000794d */ /* 0x000fea0003800000 */
.L_x_2833:
        /* <DEDUP_REMOVED lines=9> */
.L_x_2840:
[----:B------:R-:W0:Y:S02]  /*a810*/  I2F.S16 R0, R17 ;  /* 0x0000001100007306 */ /* 0x000e240000101400 */
[----:B0-----:R-:W-:-:S05]  /*a820*/  F2FP.F16.F32.PACK_AB R0, RZ, R0 ;  /* 0x00000000ff00723e */ /* 0x001fca00000000ff */
[----:B------:R-:W-:Y:S01]  /*a830*/  STG.E.U16 desc[UR36][R2.64], R0 ;  /* 0x0000000002007986 */ /* 0x000fe2000c101524 */
[----:B------:R-:W-:Y:S05]  /*a840*/  EXIT ;  /* 0x000000000000794d */ /* 0x000fea0003800000 */
.L_x_2839:
        /* <DEDUP_REMOVED lines=10> */
.L_x_2842:
[----:B------:R-:W0:Y:S02]  /*a8f0*/  I2F.S16 R17, R17 ;  /* 0x0000001100117306 */ /* 0x000e240000101400 */
[----:B0-----:R-:W-:-:S04]  /*a900*/  F2FP.F16.F32.PACK_AB R5, RZ, R17 ;  /* 0x00000011ff05723e */ /* 0x001fc800000000ff */
[----:B------:R-:W-:-:S05]  /*a910*/  PRMT R5, R5, 0x5410, RZ ;  /* 0x0000541005057816 */ /* 0x000fca00000000ff */
[----:B------:R-:W-:Y:S01]  /*a920*/  STG.E desc[UR36][R2.64], R5 ;  /* 0x0000000502007986 */ /* 0x000fe2000c101924 */
[----:B------:R-:W-:Y:S05]  /*a930*/  EXIT ;  /* 0x000000000000794d */ /* 0x000fea0003800000 */
.L_x_2841:
[----:B------:R-:W0:Y:S02]  /*a940*/  I2F.F64.S16 R4, R17 ;  /* 0x0000001100047312 */ /* 0x000e240000101c00 */
[----:B0-----:R-:W-:Y:S01]  /*a950*/  STG.E.64 desc[UR36][R2.64], R4 ;  /* 0x0000000402007986 */ /* 0x001fe2000c101b24 */
[----:B------:R-:W-:Y:S05]  /*a960*/  EXIT ;  /* 0x000000000000794d */ /* 0x000fea0003800000 */
.L_x_2832:
        /* <DEDUP_REMOVED lines=13> */
.L_x_2845:
[----:B------:R-:W0:Y:S01]  /*aa40*/  I2F.F64.S16 R4, R17 ;  /* 0x0000001100047312 */ /* 0x000e220000101c00 */
[----:B------:R-:W-:-:S05]  /*aa50*/  CS2R R6, SRZ ;  /* 0x0000000000067805 */ /* 0x000fca000001ff00 */
[----:B0-----:R-:W-:Y:S01]  /*aa60*/  STG.E.128 desc[UR36][R2.64], R4 ;  /* 0x0000000402007986 */ /* 0x001fe2000c101d24 */
[----:B------:R-:W-:Y:S05]  /*aa70*/  EXIT ;  /* 0x000000000000794d */ /* 0x000fea0003800000 */
.L_x_2844:
        /* <DEDUP_REMOVED lines=21> */
.L_x_2849:
[----:B------:R-:W-:Y:S05]  /*abd0*/  BSYNC B0 ;  /* 0x0000000000007941 */ /* 0x000fea0003800000 */
.L_x_2848:
[----:B------:R-:W-:-:S05]  /*abe0*/  LOP3.LUT R5, R0, R5, RZ, 0xfc, !PT ;  /* 0x0000000500057212 */ /* 0x000fca00078efcff */
[----:B------:R-:W-:Y:S01]  /*abf0*/  STG.E.U8 desc[UR36][R2.64], R5 ;  /* 0x0000000502007986 */ /* 0x000fe2000c101124 */
[----:B------:R-:W-:Y:S05]  /*ac00*/  EXIT ;  /* 0x000000000000794d */ /* 0x000fea0003800000 */
.L_x_2847:
        /* <DEDUP_REMOVED lines=13> */
.L_x_2851:
[----:B------:R-:W-:Y:S01]  /*ace0*/  IMAD.MOV.U32 R0, RZ, RZ, 0x7f ;  /* 0x0000007fff007424 */ /* 0x000fe200078e00ff */
[----:B------:R-:W-:-:S04]  /*acf0*/  ISETP.GT.U32.AND P0, PT, R4, 0x7f800000, PT ;  /* 0x7f8000000400780c */ /* 0x000fc80003f04070 */
[----:B------:R-:W-:-:S09]  /*ad00*/  SEL R0, R0, 0x7c, P0 ;  /* 0x0000007c00007807 */ /* 0x000fd20000000000 */
.L_x_2852:
[----:B------:R-:W-:Y:S05]  /*ad10*/  BSYNC B0 ;  /* 0x0000000000007941 */ /* 0x000fea0003800000 */
.L_x_2850:
[----:B------:R-:W-:-:S04]  /*ad20*/  LOP3.LUT R4, R17, 0x80000000, RZ, 0xc0, !PT ;  /* 0x8000000011047812 */ /* 0x000fc800078ec0ff */
[----:B------:R-:W-:-:S04]  /*ad30*/  SHF.R.U32.HI R5, RZ, 0x18, R4 ;  /* 0x00000018ff057819 */ /* 0x000fc80000011604 */
[----:B------:R-:W-:-:S05]  /*ad40*/  LOP3.LUT R5, R0, R5, RZ, 0xfc, !PT ;  /* 0x0000000500057212 */ /* 0x000fca00078efcff */
[----:B------:R-:W-:Y:S01]  /*ad50*/  STG.E.U8 desc[UR36][R2.64], R5 ;  /* 0x0000000502007986 */ /* 0x000fe2000c101124 */
[----:B------:R-:W-:Y:S05]  /*ad60*/  EXIT ;  /* 0x000000000000794d */ /* 0x000fea0003800000 */
.L_x_2846:
[----:B------:R-:W0:Y:S02]  /*ad70*/  I2F.S16 R0, R17 ;  /* 0x0000001100007306 */ /* 0x000e240000101400 */
[----:B0-----:R-:W-:-:S05]  /*ad80*/  F2FP.BF16.F32.PACK_AB R0, RZ, R0 ;  /* 0x00000000ff00723e */ /* 0x001fca00000010ff */
[----:B------:R-:W-:Y:S01]  /*ad90*/  STG.E.U16 desc[UR36][R2.64], R0 ;  /* 0x0000000002007986 */ /* 0x000fe2000c101524 */
[----:B------:R-:W-:Y:S05]  /*ada0*/  EXIT ;  /* 0x000000000000794d */ /* 0x000fea0003800000 */
.L_x_2843:
        /* <DEDUP_REMOVED lines=10> */
.L_x_2855:
        /* <DEDUP_REMOVED lines=17> */
.L_x_2858:
[----:B------:R-:W-:-:S04]  /*af60*/  LOP3.LUT R0, R17, 0x80000000, RZ, 0xc0, !PT ;  /* 0x8000000011007812 */ /* 0x000fc800078ec0ff */
[----:B------:R-:W-:-:S04]  /*af70*/  SHF.R.U32.HI R5, RZ, 0x18, R0 ;  /* 0x00000018ff057819 */ /* 0x000fc80000011600 */
[----:B------:R-:W-:-:S04]  /*af80*/  LOP3.LUT R4, R4, R5, RZ, 0xfc, !PT ;  /* 0x0000000504047212 */ /* 0x000fc800078efcff */
[----:B------:R-:W-:-:S07]  /*af90*/  PRMT R0, R4, 0x7610, R0 ;  /* 0x0000761004007816 */ /* 0x000fce0000000000 */
.L_x_2857:
[----:B------:R-:W-:Y:S05]  /*afa0*/  BSYNC B0 ;  /* 0x0000000000007941 */ /* 0x000fea0003800000 */
.L_x_2856:
[----:B------:R-:W-:Y:S01]  /*afb0*/  STG.E.U8 desc[UR36][R2.64], R0 ;  /* 0x0000000002007986 */ /* 0x000fe2000c101124 */
[----:B------:R-:W-:Y:S05]  /*afc0*/  EXIT ;  /* 0x000000000000794d */ /* 0x000fea0003800000 */
.L_x_2854:
        /* <DEDUP_REMOVED lines=17> */
.L_x_2861:
[----:B------:R-:W-:-:S04]  /*b0e0*/  LOP3.LUT R0, R17, 0x80000000, RZ, 0xc0, !PT ;  /* 0x8000000011007812 */ /* 0x000fc800078ec0ff */
[----:B------:R-:W-:-:S04]  /*b0f0*/  SHF.R.U32.HI R5, RZ, 0x18, R0 ;  /* 0x00000018ff057819 */ /* 0x000fc80000011600 */
[----:B------:R-:W-:-:S04]  /*b100*/  LOP3.LUT R4, R4, R5, RZ, 0xfc, !PT ;  /* 0x0000000504047212 */ /* 0x000fc800078efcff */
[----:B------:R-:W-:-:S07]  /*b110*/  PRMT R0, R4, 0x7610, R0 ;  /* 0x0000761004007816 */ /* 0x000fce0000000000 */
.L_x_2860:
[----:B------:R-:W-:Y:S05]  /*b120*/  BSYNC B0 ;  /* 0x0000000000007941 */ /* 0x000fea0003800000 */
.L_x_2859:
[----:B------:R-:W-:Y:S01]  /*b130*/  STG.E.U8 desc[UR36][R2.64], R0 ;  /* 0x0000000002007986 */ /* 0x000fe2000c101124 */
[----:B------:R-:W-:Y:S05]  /*b140*/  EXIT ;  /* 0x000000000000794d */ /* 0x000fea0003800000 */
.L_x_2853:
        /* <DEDUP_REMOVED lines=22> */
.L_x_2836:
        /* <DEDUP_REMOVED lines=16> */
.L_x_2864:
[----:B------:R-:W-:Y:S05]  /*b3b0*/  EXIT ;  /* 0x000000000000794d */ /* 0x000fea0003800000 */
.L_x_2863:
[----:B------:R-:W-:-:S04]  /*b3c0*/  PRMT R4, R17, 0x9910, RZ ;  /* 0x0000991011047816 */ /* 0x000fc800000000ff */
[----:B------:R-:W-:-:S05]  /*b3d0*/  SHF.R.S32.HI R5, RZ, 0x1f, R4 ;  /* 0x0000001fff057819 */ /* 0x000fca0000011404 */
[----:B------:R-:W-:Y:S01]  /*b3e0*/  STG.E.64 desc[UR36][R2.64], R4 ;  /* 0x0000000402007986 */ /* 0x000fe2000c101b24 */
[----:B------:R-:W-:Y:S05]  /*b3f0*/  EXIT ;  /* 0x000000000000794d */ /* 0x000fea0003800000 */
.L_x_2862:
[----:B------:R-:W-:-:S05]  /*b400*/  PRMT R5, R17, 0x9910, RZ ;  /* 0x0000991011057816 */ /* 0x000fca00000000ff */
[----:B------:R-:W-:Y:S01]  /*b410*/  STG.E desc[UR36][R2.64], R5 ;  /* 0x0000000502007986 */ /* 0x000fe2000c101924 */
[----:B------:R-:W-:Y:S05]  /*b420*/  EXIT ;  /* 0x000000000000794d */ /* 0x000fea0003800000 */
.L_x_2865:
        /* <DEDUP_REMOVED lines=13> */
.L_x_26142:


//--------------------- .text._ZN2at6native18elementwise_kernelILi128ELi4EZNS0_22gpu_kernel_impl_nocastINS0_13BinaryFunctorIsssNS0_17BitwiseXorFunctorIsEEEEEEvRNS_18TensorIteratorBaseERKT_EUliE_EEviT1_ --------------------------
	.section	.text._ZN2at6native18elementwise_kernelILi128ELi4EZNS0_22gpu_kernel_impl_nocastINS0_13BinaryFunctorIsssNS0_17BitwiseXorFunctorIsEEEEEEvRNS_18TensorIteratorBaseERKT_EUliE_EEviT1_,"ax",@progbits
	.align	128
        .global         _ZN2at6native18elementwise_kernelILi128ELi4EZNS0_22gpu_kernel_impl_nocastINS0_13BinaryFunctorIsssNS0_17BitwiseXorFunctorIsEEEEEEvRNS_18TensorIteratorBaseERKT_EUliE_EEviT1_
        .type           _ZN2at6native18elementwise_kernelILi128ELi4EZNS0_22gpu_kernel_impl_nocastINS0_13BinaryFunctorIsssNS0_17BitwiseXorFunctorIsEEEEEEvRNS_18TensorIteratorBaseERKT_EUliE_EEviT1_,@function
        .size           _ZN2at6native18elementwise_kernelILi128ELi4EZNS0_22gpu_kernel_impl_nocastINS0_13BinaryFunctorIsssNS0_17BitwiseXorFunctorIsEEEEEEvRNS_18TensorIteratorBaseERKT_EUliE_EEviT1_,(.L_x_26143 - _ZN2at6native18elementwise_kernelILi128ELi4EZNS0_22gpu_kernel_impl_nocastINS0_13BinaryFunctorIsssNS0_17BitwiseXorFunctorIsEEEEEEvRNS_18TensorIteratorBaseERKT_EUliE_EEviT1_)
        .other          _ZN2at6native18elementwise_kernelILi128ELi4EZNS0_22gpu_kernel_impl_nocastINS0_13BinaryFunctorIsssNS0_17BitwiseXorFunctorIsEEEEEEvRNS_18TensorIteratorBaseERKT_EUliE_EEviT1_,@"STO_CUDA_ENTRY STV_DEFAULT"
_ZN2at6native18elementwise_kernelILi128ELi4EZNS0_22gpu_kernel_impl_nocastINS0_13BinaryFunctorIsssNS0_17BitwiseXorFunctorIsEEEEEEvRNS_18TensorIteratorBaseERKT_EUliE_EEviT1_:
.text._ZN2at6native18elementwise_kernelILi128ELi4EZNS0_22gpu_kernel_impl_nocastINS0_13BinaryFunctorIsssNS0_17BitwiseXorFunctorIsEEEEEEvRNS_18TensorIteratorBaseERKT_EUliE_EEviT1_:
        /* <DEDUP_REMOVED lines=363> */
.L_x_2868:
[----:B------:R-:W-:Y:S01]  /*16b0*/  ULDC.64 UR8, c[0x0][0x480] ;  /* 0x0001200000087ab9 */ /* 0x000fe20000000a00 */
[----:B------:R-:W-:Y:S01]  /*16c0*/  ULDC.64 UR10, c[0x0][0x488] ;  /* 0x00012200000a7ab9 */ /* 0x000fe20000000a00 */
[----:B------:R-:W-:Y:S02]  /*16d0*/  IADD3 R8, P0, R0, UR8, RZ ;  /* 0x0000000800087c10 */ /* 0x000fe4000ff1e0ff */
[----:B------:R-:W-:Y:S02]  /*16e0*/  IADD3 R6, P1, R2, UR10, RZ ;  /* 0x0000000a02067c10 */ /* 0x000fe4000ff3e0ff */
[----:B------:R-:W-:Y:S01]  /*16f0*/  IADD3.X R9, RZ, UR9, RZ, P0, !PT ;  /* 0x00000009ff097c10 */ /* 0x000fe200087fe4ff */
[----:B------:R-:W-:Y:S01]  /*1700*/  ULDC.64 UR8, c[0x0][0x478] ;  /* 0x00011e0000087ab9 */ /* 0x000fe20000000a00 */
[----:B------:R-:W-:-:S04]  /*1710*/  IADD3.X R7, RZ, UR11, RZ, P1, !PT ;  /* 0x0000000bff077c10 */ /* 0x000fc80008ffe4ff */
[----:B------:R-:W2:Y:S04]  /*1720*/  LDG.E.U16 R9, desc[UR4][R8.64] ;  /* 0x0000000408097981 */ /* 0x000ea8000c1e1500 */
[----:B------:R-:W2:Y:S01]  /*1730*/  LDG.E.U16 R6, desc[UR4][R6.64] ;  /* 0x0000000406067981 */ /* 0x000ea2000c1e1500 */
[----:B------:R-:W-:-:S04]  /*1740*/  IADD3 R4, P0, R5, UR8, RZ ;  /* 0x0000000805047c10 */ /* 0x000fc8000ff1e0ff */
[----:B------:R-:W-:Y:S02]  /*1750*/  IADD3.X R5, RZ, UR9, RZ, P0, !PT ;  /* 0x00000009ff057c10 */ /* 0x000fe400087fe4ff */
[----:B------:R-:W-:Y:S02]  /*1760*/  IADD3 R3, R3, 0x80, RZ ;  /* 0x0000008003037810 */ /* 0x000fe40007ffe0ff */
[----:B--2---:R-:W-:-:S05]  /*1770*/  LOP3.LUT R11, R6, R9, RZ, 0x3c, !PT ;  /* 0x00000009060b7212 */ /* 0x004fca00078e3cff */
[----:B------:R0:W-:Y:S02]  /*1780*/  STG.E.U16 desc[UR4][R4.64], R11 ;  /* 0x0000000b04007986 */ /* 0x0001e4000c101504 */
.L_x_2867:
[----:B------:R-:W-:Y:S05]  /*1790*/  BSYNC B0 ;  /* 0x0000000000007941 */ /* 0x000fea0003800000 */
.L_x_2866:
        /* <DEDUP_REMOVED lines=356> */
.L_x_2871:
        /* <DEDUP_REMOVED lines=11> */
[----:B------:R-:W-:-:S04]  /*2e90*/  IADD3 R3, R3, 0x80, RZ ;  /* 0x0000008003037810 */ /* 0x000fc80007ffe0ff */
[----:B------:R-:W-:Y:S02]  /*2ea0*/  ISETP.GE.AND P0, PT, R3, UR6, PT ;  /* 0x0000000603007c0c */ /* 0x000fe4000bf06270 */
[----:B--2---:R-:W-:-:S05]  /*2eb0*/  LOP3.LUT R11, R6, R9, RZ, 0x3c, !PT ;  /* 0x00000009060b7212 */ /* 0x004fca00078e3cff */
[----:B------:R1:W-:Y:S06]  /*2ec0*/  STG.E.U16 desc[UR4][R4.64], R11 ;  /* 0x0000000b04007986 */ /* 0x0003ec000c101504 */
        /* <DEDUP_REMOVED lines=354> */
.L_x_2872:
        /* <DEDUP_REMOVED lines=14> */
.L_x_2870:
[----:B------:R-:W-:Y:S05]  /*45d0*/  BSYNC B0 ;  /* 0x0000000000007941 */ /* 0x000fea0003800000 */
.L_x_2869:
        /* <DEDUP_REMOVED lines=355> */
.L_x_2873:
        /* <DEDUP_REMOVED lines=11> */
[----:B--2---:R-:W-:-:S05]  /*5cc0*/  LOP3.LUT R9, R2, R7, RZ, 0x3c, !PT ;  /* 0x0000000702097212 */ /* 0x004fca00078e3cff */
[----:B------:R-:W-:Y:S01]  /*5cd0*/  STG.E.U16 desc[UR4][R4.64], R9 ;  /* 0x0000000904007986 */ /* 0x000fe2000c101504 */
[----:B------:R-:W-:Y:S05]  /*5ce0*/  EXIT ;  /* 0x000000000000794d */ /* 0x000fea0003800000 */
.L_x_2874:
        /* <DEDUP_REMOVED lines=9> */
.L_x_26143:


//--------------------- .text._ZN2at6native27unrolled_elementwise_kernelINS0_13BinaryFunctorIsssNS0_17BitwiseXorFunctorIsEEEESt5arrayIPcLm3EELi4E23TrivialOffsetCalculatorILi2EjES9_ILi1EjENS0_6memory15LoadWithoutCastENSC_16StoreWithoutCastEEEviT_T0_T2_T3_T4_T5_ --------------------------
	.section	.text._ZN2at6native27unrolled_elementwise_kernelINS0_13BinaryFunctorIsssNS0_17BitwiseXorFunctorIsEEEESt5arrayIPcLm3EELi4E23TrivialOffsetCalculatorILi2EjES9_ILi1EjENS0_6memory15LoadWithoutCastENSC_16StoreWithoutCastEEEviT_T0_T2_T3_T4_T5_,"ax",@progbits
	.align	128
        .global         _ZN2at6native27unrolled_elementwise_kernelINS0_13BinaryFunctorIsssNS0_17BitwiseXorFunctorIsEEEESt5arrayIPcLm3EELi4E23TrivialOffsetCalculatorILi2EjES9_ILi1EjENS0_6memory15LoadWithoutCastENSC_16StoreWithoutCastEEEviT_T0_T2_T3_T4_T5_
        .type           _ZN2at6native27unrolled_elementwise_kernelINS0_13BinaryFunctorIsssNS0_17BitwiseXorFunctorIsEEEESt5arrayIPcLm3EELi4E23TrivialOffsetCalculatorILi2EjES9_ILi1EjENS0_6memory15LoadWithoutCastENSC_16StoreWithoutCastEEEviT_T0_T2_T3_T4_T5_,@function
        .size           _ZN2at6native27unrolled_elementwise_kernelINS0_13BinaryFunctorIsssNS0_17BitwiseXorFunctorIsEEEESt5arrayIPcLm3EELi4E23TrivialOffsetCalculatorILi2EjES9_ILi1EjENS0_6memory15LoadWithoutCastENSC_16StoreWithoutCastEEEviT_T0_T2_T3_T4_T5_,(.L_x_26144 - _ZN2at6native27unrolled_elementwise_kernelINS0_13BinaryFunctorIsssNS0_17BitwiseXorFunctorIsEEEESt5arrayIPcLm3EELi4E23TrivialOffsetCalculatorILi2EjES9_ILi1EjENS0_6memory15LoadWithoutCastENSC_16StoreWithoutCastEEEviT_T0_T2_T3_T4_T5_)
        .other          _ZN2at6native27unrolled_elementwise_kernelINS0_13BinaryFunctorIsssNS0_17BitwiseXorFunctorIsEEEESt5arrayIPcLm3EELi4E23TrivialOffsetCalculatorILi2EjES9_ILi1EjENS0_6memory15LoadWithoutCastENSC_16StoreWithoutCastEEEviT_T0_T2_T3_T4_T5_,@"STO_CUDA_ENTRY STV_DEFAULT"
_ZN2at6native27unrolled_elementwise_kernelINS0_13BinaryFunctorIsssNS0_17BitwiseXorFunctorIsEEEESt5arrayIPcLm3EELi4E23TrivialOffsetCalculatorILi2EjES9_ILi1EjENS0_6memory15LoadWithoutCastENSC_16StoreWithoutCastEEEviT_T0_T2_T3_T4_T5_:
.text._ZN2at6native27unrolled_elementwise_kernelINS0_13BinaryFunctorIsssNS0_17BitwiseXorFunctorIsEEEESt5arrayIPcLm3EELi4E23TrivialOffsetCalculatorILi2EjES9_ILi1EjENS0_6memory15LoadWithoutCastENSC_16StoreWithoutCastEEEviT_T0_T2_T3_T4_T5_:
[----:B------:R-:W-:Y:S01]  /*0000*/  LDC R1, c[0x0][0x28] ;  /* 0x00000a00ff017b82 */ /* 0x000fe20000000800 */
[----:B------:R-:W0:Y:S07]  /*0010*/  S2R R0, SR_CTAID.X ;  /* 0x0000000000007919 */ /* 0x000e2e0000002500 */
[----:B------:R-:W0:Y:S01]  /*0020*/  LDC R3, c[0x0][0x210] ;  /* 0x00008400ff037b82 */ /* 0x000e220000000800 */
[----:B------:R-:W-:Y:S01]  /*0030*/  PRMT R8, RZ, 0x7610, R8 ;  /* 0x00007610ff087816 */ /* 0x000fe20000000008 */
[----:B------:R-:W-:Y:S01]  /*0040*/  ULDC.64 UR4, c[0x0][0x208] ;  /* 0x0000820000047ab9 */ /* 0x000fe20000000a00 */
[----:B------:R-:W1:Y:S01]  /*0050*/  S2R R7, SR_TID.X ;  /* 0x0000000000077919 */ /* 0x000e620000002100 */
[----:B0-----:R-:W-:-:S02]  /*0060*/  IMAD R6, R0, -0x200, R3 ;  /* 0xfffffe0000067824 */ /* 0x001fc400078e0203 */
[----:B-1----:R-:W-:-:S03]  /*0070*/  IMAD.MOV.U32 R15, RZ, RZ, R7 ;  /* 0x000000ffff0f7224 */ /* 0x002fc600078e0007 */
[----:B------:R-:W-:-:S13]  /*0080*/  ISETP.GE.AND P0, PT, R7, R6, PT ;  /* 0x000000060700720c */ /* 0x000fda0003f06270 */
[----:B------:R-:W-:Y:S01]  /*0090*/  @!P0 IMAD R9, R0, 0x200, R15 ;  /* 0x0000020000098824 */ /* 0x000fe200078e020f */
[----:B------:R-:W-:Y:S01]  /*00a0*/  @!P0 IADD3 R15, R15, 0x80, RZ ;  /* 0x000000800f0f8810 */ /* 0x000fe20007ffe0ff */
[----:B------:R-:W0:Y:S03]  /*00b0*/  @!P0 LDC.64 R18, c[0x0][0x220] ;  /* 0x00008800ff128b82 */ /* 0x000e260000000a00 */
[----:B------:R-:W-:-:S05]  /*00c0*/  ISETP.GE.AND P1, PT, R15, R6, PT ;  /* 0x000000060f00720c */ /* 0x000fca0003f26270 */
[----:B------:R-:W1:Y:S08]  /*00d0*/  @!P0 LDC.64 R20, c[0x0][0x228] ;  /* 0x00008a00ff148b82 */ /* 0x000e700000000a00 */
[----:B------:R-:W-:Y:S01]  /*00e0*/  @!P1 IMAD R17, R0, 0x200, R15 ;  /* 0x0000020000119824 */ /* 0x000fe200078e020f */
[----:B------:R-:W2:Y:S01]  /*00f0*/  @!P1 LDC.64 R2, c[0x0][0x220] ;  /* 0x00008800ff029b82 */ /* 0x000ea20000000a00 */
[----:B------:R-:W-:-:S05]  /*0100*/  @!P1 VIADD R15, R15, 0x80 ;  /* 0x000000800f0f9836 */ /* 0x000fca0000000000 */
[----:B------:R-:W-:Y:S01]  /*0110*/  ISETP.GE.AND P2, PT, R15, R6, PT ;  /* 0x000000060f00720c */ /* 0x000fe20003f46270 */
[C---:B0-----:R-:W-:Y:S01]  /*0120*/  @!P0 IMAD.WIDE.U32 R18, R9.reuse, 0x2, R18 ;  /* 0x0000000209128825 */ /* 0x041fe200078e0012 */
[----:B------:R-:W0:Y:S04]  /*0130*/  @!P1 LDC.64 R4, c[0x0][0x228] ;  /* 0x00008a00ff049b82 */ /* 0x000e280000000a00 */
[----:B------:R-:W3:Y:S01]  /*0140*/  @!P0 LDG.E.U16 R8, desc[UR4][R18.64] ;  /* 0x0000000412088981 */ /* 0x000ee2000c1e1500 */
[----:B-1----:R-:W-:Y:S01]  /*0150*/  @!P0 IMAD.WIDE.U32 R20, R9, 0x2, R20 ;  /* 0x0000000209148825 */ /* 0x002fe200078e0014 */
[----:B------:R-:W-:-:S05]  /*0160*/  PRMT R9, RZ, 0x7610, R9 ;  /* 0x00007610ff097816 */ /* 0x000fca0000000009 */
[----:B------:R-:W1:Y:S01]  /*0170*/  @!P2 LDC.64 R12, c[0x0][0x220] ;  /* 0x00008800ff0cab82 */ /* 0x000e620000000a00 */
[----:B------:R-:W3:Y:S07]  /*0180*/  @!P0 LDG.E.U16 R9, desc[UR4][R20.64] ;  /* 0x0000000414098981 */ /* 0x000eee000c1e1500 */
[----:B------:R-:W4:Y:S01]  /*0190*/  @!P2 LDC.64 R10, c[0x0][0x228] ;  /* 0x00008a00ff0aab82 */ /* 0x000f220000000a00 */
[----:B------:R-:W-:Y:S01]  /*01a0*/  @!P2 LEA R23, R0, R15, 0x9 ;  /* 0x0000000f0017a211 */ /* 0x000fe200078e48ff */
[----:B--2---:R-:W-:Y:S01]  /*01b0*/  @!P1 IMAD.WIDE.U32 R2, R17, 0x2, R2 ;  /* 0x0000000211029825 */ /* 0x004fe200078e0002 */
[----:B------:R-:W-:-:S03]  /*01c0*/  PRMT R14, RZ, 0x7610, R14 ;  /* 0x00007610ff0e7816 */ /* 0x000fc6000000000e */
[----:B0-----:R-:W-:Y:S01]  /*01d0*/  @!P1 IMAD.WIDE.U32 R4, R17, 0x2, R4 ;  /* 0x0000000211049825 */ /* 0x001fe200078e0004 */
[----:B------:R-:W-:Y:S02]  /*01e0*/  PRMT R17, RZ, 0x7610, R17 ;  /* 0x00007610ff117816 */ /* 0x000fe40000000011 */
[----:B------:R-:W2:Y:S04]  /*01f0*/  @!P1 LDG.E.U16 R14, desc[UR4][R2.64] ;  /* 0x00000004020e9981 */ /* 0x000ea8000c1e1500 */
[----:B------:R0:W2:Y:S01]  /*0200*/  @!P1 LDG.E.U16 R17, desc[UR4][R4.64] ;  /* 0x0000000404119981 */ /* 0x0000a2000c1e1500 */
[----:B-1----:R-:W-:-:S04]  /*0210*/  @!P2 IMAD.WIDE.U32 R12, R23, 0x2, R12 ;  /* 0x00000002170ca825 */ /* 0x002fc800078e000c */
[----:B------:R-:W-:Y:S01]  /*0220*/  @!P2 VIADD R15, R15, 0x80 ;  /* 0x000000800f0fa836 */ /* 0x000fe20000000000 */
[----:B0-----:R-:W0:Y:S01]  /*0230*/  @!P0 LDC.64 R4, c[0x0][0x218] ;  /* 0x00008600ff048b82 */ /* 0x001e220000000a00 */
[--C-:B----4-:R-:W-:Y:S01]  /*0240*/  @!P2 IMAD.WIDE.U32 R22, R23, 0x2, R10.reuse ;  /* 0x000000021716a825 */ /* 0x110fe200078e000a */
[----:B------:R-:W-:Y:S02]  /*0250*/  PRMT R10, RZ, 0x7610, R10 ;  /* 0x00007610ff0a7816 */ /* 0x000fe4000000000a */
[----:B------:R-:W-:-:S04]  /*0260*/  PRMT R11, RZ, 0x7610, R11 ;  /* 0x00007610ff0b7816 */ /* 0x000fc8000000000b */
[----:B------:R1:W4:Y:S04]  /*0270*/  @!P2 LDG.E.U16 R10, desc[UR4][R12.64] ;  /* 0x000000040c0aa981 */ /* 0x000328000c1e1500 */
[----:B------:R-:W4:Y:S01]  /*0280*/  @!P2 LDG.E.U16 R11, desc[UR4][R22.64] ;  /* 0x00000004160ba981 */ /* 0x000f22000c1e1500 */
[----:B------:R-:W-:-:S13]  /*0290*/  ISETP.GE.AND P1, PT, R15, R6, PT ;  /* 0x000000060f00720c */ /* 0x000fda0003f26270 */
[----:B------:R-:W0:Y:S08]  /*02a0*/  @!P1 LDC.64 R18, c[0x0][0x220] ;  /* 0x00008800ff129b82 */ /* 0x000e300000000a00 */
[----:B------:R-:W0:Y:S01]  /*02b0*/  @!P1 LDC.64 R20, c[0x0][0x228] ;  /* 0x00008a00ff149b82 */ /* 0x000e220000000a00 */
[----:B------:R-:W-:Y:S01]  /*02c0*/  @!P1 IMAD R15, R0, 0x200, R15 ;  /* 0x00000200000f9824 */ /* 0x000fe200078e020f */
[----:B-1----:R-:W-:Y:S01]  /*02d0*/  IADD3 R12, R7, 0x80, RZ ;  /* 0x00000080070c7810 */ /* 0x002fe20007ffe0ff */
[----:B------:R-:W-:-:S02]  /*02e0*/  IMAD.MOV.U32 R13, RZ, RZ, R7 ;  /* 0x000000ffff0d7224 */ /* 0x000fc400078e0007 */
[----:B------:R-:W-:Y:S01]  /*02f0*/  @!P0 IMAD R7, R0, 0x200, R7 ;  /* 0x0000020000078824 */ /* 0x000fe200078e0207 */
[----:B------:R-:W-:Y:S02]  /*0300*/  PRMT R2, RZ, 0x7610, R2 ;  /* 0x00007610ff027816 */ /* 0x000fe40000000002 */
[----:B------:R-:W-:Y:S01]  /*0310*/  PRMT R3, RZ, 0x7610, R3 ;  /* 0x00007610ff037816 */ /* 0x000fe20000000003 */
[----:B0-----:R-:W-:-:S04]  /*0320*/  @!P0 IMAD.WIDE.U32 R4, R7, 0x2, R4 ;  /* 0x0000000207048825 */ /* 0x001fc800078e0004 */
[----:B------:R-:W-:Y:S01]  /*0330*/  @!P1 IMAD.WIDE.U32 R18, R15, 0x2, R18 ;  /* 0x000000020f129825 */ /* 0x000fe200078e0012 */
[----:B------:R-:W-:-:S04]  /*0340*/  @!P0 MOV R13, R12 ;  /* 0x0000000c000d8202 */ /* 0x000fc80000000f00 */
[----:B------:R0:W5:Y:S01]  /*0350*/  @!P1 LDG.E.U16 R2, desc[UR4][R18.64] ;  /* 0x0000000412029981 */ /* 0x000162000c1e1500 */
[----:B------:R-:W-:-:S05]  /*0360*/  @!P1 IMAD.WIDE.U32 R20, R15, 0x2, R20 ;  /* 0x000000020f149825 */ /* 0x000fca00078e0014 */
[----:B------:R0:W5:Y:S01]  /*0370*/  @!P1 LDG.E.U16 R3, desc[UR4][R20.64] ;  /* 0x0000000414039981 */ /* 0x000162000c1e1500 */
[----:B------:R-:W-:Y:S01]  /*0380*/  ISETP.GE.AND P1, PT, R13, R6, PT ;  /* 0x000000060d00720c */ /* 0x000fe20003f26270 */
[----:B------:R-:W-:Y:S01]  /*0390*/  BSSY B0, `(.L_x_2875) ;  /* 0x0000010000007945 */ /* 0x000fe20003800000 */
[----:B---3--:R-:W-:-:S05]  /*03a0*/  LOP3.LUT R9, R9, R8, RZ, 0x3c, !PT ;  /* 0x0000000809097212 */ /* 0x008fca00078e3cff */
[----:B------:R0:W-:Y:S01]  /*03b0*/  @!P0 STG.E.U16 desc[UR4][R4.64], R9 ;  /* 0x0000000904008986 */ /* 0x0001e2000c101504 */
[----:B--2---:R-:W-:Y:S02]  /*03c0*/  LOP3.LUT R17, R17, R14, RZ, 0x3c, !PT ;  /* 0x0000000e11117212 */ /* 0x004fe400078e3cff */
[----:B----4-:R-:W-:-:S03]  /*03d0*/  LOP3.LUT R11, R11, R10, RZ, 0x3c, !PT ;  /* 0x0000000a0b0b7212 */ /* 0x010fc600078e3cff */
[----:B0-----:R-:W-:Y:S05]  /*03e0*/  @P1 BRA `(.L_x_2876) ;  /* 0x0000000000281947 */ /* 0x001fea0003800000 */
        /* <DEDUP_REMOVED lines=10> */
.L_x_2876:
[----:B------:R-:W-:Y:S05]  /*0490*/  BSYNC B0 ;  /* 0x0000000000007941 */ /* 0x000fea0003800000 */
.L_x_2875:
[----:B------:R-:W-:-:S13]  /*04a0*/  ISETP.GE.AND P0, PT, R13, R6, PT ;  /* 0x000000060d00720c */ /* 0x000fda0003f06270 */
[----:B------:R-:W-:Y:S05]  /*04b0*/  @P0 EXIT ;  /* 0x000000000000094d */ /* 0x000fea0003800000 */
[----:B0-----:R-:W0:Y:S01]  /*04c0*/  LDC.64 R4, c[0x0][0x218] ;  /* 0x00008600ff047b82 */ /* 0x001e220000000a00 */
[----:B------:R-:W-:Y:S02]  /*04d0*/  LEA R13, R0, R13, 0x9 ;  /* 0x0000000d000d7211 */ /* 0x000fe400078e48ff */
[----:B-----5:R-:W-:-:S03]  /*04e0*/  LOP3.LUT R7, R3, R2, RZ, 0x3c, !PT ;  /* 0x0000000203077212 */ /* 0x020fc600078e3cff */
[----:B0-----:R-:W-:-:S05]  /*04f0*/  IMAD.WIDE.U32 R2, R13, 0x2, R4 ;  /* 0x000000020d027825 */ /* 0x001fca00078e0004 */
[----:B------:R-:W-:Y:S01]  /*0500*/  STG.E.U16 desc[UR4][R2.64], R7 ;  /* 0x0000000702007986 */ /* 0x000fe2000c101504 */
[----:B------:R-:W-:Y:S05]  /*0510*/  EXIT ;  /* 0x000000000000794d */ /* 0x000fea0003800000 */
.L_x_2877:
        /* <DEDUP_REMOVED lines=14> */
.L_x_26144:


//--------------------- .text._ZN2at6native29vectorized_elementwise_kernelILi2ENS0_13BinaryFunctorIsssNS0_17BitwiseXorFunctorIsEEEESt5arrayIPcLm3EEEEviT0_T1_ --------------------------
	.section	.text._ZN2at6native29vectorized_elementwise_kernelILi2ENS0_13BinaryFunctorIsssNS0_17BitwiseXorFunctorIsEEEESt5arrayIPcLm3EEEEviT0_T1_,"ax",@progbits
	.align	128
        .global         _ZN2at6native29vectorized_elementwise_kernelILi2ENS0_13BinaryFunctorIsssNS0_17BitwiseXorFunctorIsEEEESt5arrayIPcLm3EEEEviT0_T1_
        .type           _ZN2at6native29vectorized_elementwise_kernelILi2ENS0_13BinaryFunctorIsssNS0_17BitwiseXorFunctorIsEEEESt5arrayIPcLm3EEEEviT0_T1_,@function
        .size           _ZN2at6native29vectorized_elementwise_kernelILi2ENS0_13BinaryFunctorIsssNS0_17BitwiseXorFunctorIsEEEESt5arrayIPcLm3EEEEviT0_T1_,(.L_x_26145 - _ZN2at6native29vectorized_elementwise_kernelILi2ENS0_13BinaryFunctorIsssNS0_17BitwiseXorFunctorIsEEEESt5arrayIPcLm3EEEEviT0_T1_)
        .other          _ZN2at6native29vectorized_elementwise_kernelILi2ENS0_13BinaryFunctorIsssNS0_17BitwiseXorFunctorIsEEEESt5arrayIPcLm3EEEEviT0_T1_,@"STO_CUDA_ENTRY STV_DEFAULT"
_ZN2at6native29vectorized_elementwise_kernelILi2ENS0_13BinaryFunctorIsssNS0_17BitwiseXorFunctorIsEEEESt5arrayIPcLm3EEEEviT0_T1_:
.text._ZN2at6native29vectorized_elementwise_kernelILi2ENS0_13BinaryFunctorIsssNS0_17BitwiseXorFunctorIsEEEESt5arrayIPcLm3EEEEviT0_T1_:
[----:B------:R-:W-:Y:S01]  /*0000*/  LDC R1, c[0x0][0x28] ;  /* 0x00000a00ff017b82 */ /* 0x000fe20000000800 */
[----:B------:R-:W0:Y:S01]  /*0010*/  S2R R0, SR_CTAID.X ;  /* 0x0000000000007919 */ /* 0x000e220000002500 */
[----:B------:R-:W-:Y:S01]  /*0020*/  ULDC UR4, c[0x0][0x210] ;  /* 0x0000840000047ab9 */ /* 0x000fe20000000800 */
[----:B0-----:R-:W-:-:S05]  /*0030*/  IMAD.SHL.U32 R0, R0, 0x400, RZ ;  /* 0x0000040000007824 */ /* 0x001fca00078e00ff */
[----:B------:R-:W-:Y:S01]  /*0040*/  IADD3 R2, -R0, UR4, RZ ;  /* 0x0000000400027c10 */ /* 0x000fe2000fffe1ff */
[----:B------:R-:W-:-:S03]  /*0050*/  ULDC.64 UR4, c[0x0][0x208] ;  /* 0x0000820000047ab9 */ /* 0x000fc60000000a00 */
[----:B------:R-:W-:-:S13]  /*0060*/  ISETP.GE.U32.AND P0, PT, R2, 0x400, PT ;  /* 0x000004000200780c */ /* 0x000fda0003f06070 */
[----:B------:R-:W-:Y:S05]  /*0070*/  @!P0 BRA `(.L_x_2878) ;  /* 0x0000000000ac8947 */ /* 0x000fea0003800000 */
[----:B------:R-:W0:Y:S01]  /*0080*/  S2R R2, SR_TID.X ;  /* 0x0000000000027919 */ /* 0x000e220000002100 */
[----:B------:R-:W1:Y:S08]  /*0090*/  LDC.64 R4, c[0x0][0x220] ;  /* 0x00008800ff047b82 */ /* 0x000e700000000a00 */
[----:B------:R-:W2:Y:S01]  /*00a0*/  LDC.64 R6, c[0x0][0x228] ;  /* 0x00008a00ff067b82 */ /* 0x000ea20000000a00 */
[----:B-1----:R-:W-:-:S04]  /*00b0*/  IMAD.WIDE R4, R0, 0x2, R4 ;  /* 0x0000000200047825 */ /* 0x002fc800078e0204 */
[----:B0-----:R-:W-:-:S03]  /*00c0*/  IMAD.WIDE.U32 R10, R2, 0x4, R4 ;  /* 0x00000004020a7825 */ /* 0x001fc600078e0004 */
[----:B------:R-:W0:Y:S01]  /*00d0*/  LDC.64 R4, c[0x0][0x218] ;  /* 0x00008600ff047b82 */ /* 0x000e220000000a00 */
[----:B--2---:R-:W-:Y:S01]  /*00e0*/  IMAD.WIDE R6, R0, 0x2, R6 ;  /* 0x0000000200067825 */ /* 0x004fe200078e0206 */
[----:B------:R-:W2:Y:S04]  /*00f0*/  LDG.E R17, desc[UR4][R10.64+0x200] ;  /* 0x000200040a117981 */ /* 0x000ea8000c1e1900 */
[----:B------:R-:W3:Y:S01]  /*0100*/  LDG.E R3, desc[UR4][R10.64+0x400] ;  /* 0x000400040a037981 */ /* 0x000ee2000c1e1900 */
[----:B------:R-:W-:-:S03]  /*0110*/  IMAD.WIDE.U32 R12, R2, 0x4, R6 ;  /* 0x00000004020c7825 */ /* 0x000fc600078e0006 */
[----:B------:R-:W4:Y:S04]  /*0120*/  LDG.E R7, desc[UR4][R10.64] ;  /* 0x000000040a077981 */ /* 0x000f28000c1e1900 */
[----:B------:R-:W5:Y:S04]  /*0130*/  LDG.E R18, desc[UR4][R12.64] ;  /* 0x000000040c127981 */ /* 0x000f68000c1e1900 */
[----:B------:R-:W3:Y:S04]  /*0140*/  LDG.E R20, desc[UR4][R12.64+0x200] ;  /* 0x000200040c147981 */ /* 0x000ee8000c1e1900 */
[----:B------:R-:W3:Y:S04]  /*0150*/  LDG.E R8, desc[UR4][R12.64+0x400] ;  /* 0x000400040c087981 */ /* 0x000ee8000c1e1900 */
[----:B------:R1:W3:Y:S04]  /*0160*/  LDG.E R6, desc[UR4][R10.64+0x600] ;  /* 0x000600040a067981 */ /* 0x0002e8000c1e1900 */
[----:B------:R-:W3:Y:S01]  /*0170*/  LDG.E R19, desc[UR4][R12.64+0x600] ;  /* 0x000600040c137981 */ /* 0x000ee2000c1e1900 */
[----:B0-----:R-:W-:-:S04]  /*0180*/  IMAD.WIDE.U32 R4, R0, 0x2, R4 ;  /* 0x0000000200047825 */ /* 0x001fc800078e0004 */
[----:B------:R-:W-:Y:S01]  /*0190*/  IMAD.WIDE R4, R2, 0x4, R4 ;  /* 0x0000000402047825 */ /* 0x000fe200078e0204 */
[----:B--2---:R-:W-:Y:S02]  /*01a0*/  PRMT R14, R17, 0x7632, R14 ;  /* 0x00007632110e7816 */ /* 0x004fe4000000000e */
[----:B----4-:R-:W-:Y:S02]  /*01b0*/  PRMT R9, R7, 0x7632, R9 ;  /* 0x0000763207097816 */ /* 0x010fe40000000009 */
[----:B-----5:R-:W-:Y:S02]  /*01c0*/  PRMT R16, R18, 0x7632, R16 ;  /* 0x0000763212107816 */ /* 0x020fe40000000010 */
[----:B---3--:R-:W-:Y:S02]  /*01d0*/  PRMT R0, R3, 0x7632, R0 ;  /* 0x0000763203007816 */ /* 0x008fe40000000000 */
[----:B------:R-:W-:Y:S02]  /*01e0*/  LOP3.LUT R16, R16, R9, RZ, 0x3c, !PT ;  /* 0x0000000910107212 */ /* 0x000fe400078e3cff */
[----:B------:R-:W-:-:S02]  /*01f0*/  PRMT R15, R20, 0x7632, R15 ;  /* 0x00007632140f7816 */ /* 0x000fc4000000000f */
[----:B-1----:R-:W-:Y:S02]  /*0200*/  PRMT R11, R8, 0x7632, R11 ;  /* 0x00007632080b7816 */ /* 0x002fe4000000000b */
[----:B------:R-:W-:Y:S02]  /*0210*/  PRMT R9, R6, 0x7632, R9 ;  /* 0x0000763206097816 */ /* 0x000fe40000000009 */
[----:B------:R-:W-:Y:S02]  /*0220*/  PRMT R10, R19, 0x7632, R10 ;  /* 0x00007632130a7816 */ /* 0x000fe4000000000a */
[----:B------:R-:W-:Y:S02]  /*0230*/  LOP3.LUT R7, R18, R7, RZ, 0x3c, !PT ;  /* 0x0000000712077212 */ /* 0x000fe400078e3cff */
[----:B------:R-:W-:Y:S02]  /*0240*/  LOP3.LUT R17, R20, R17, RZ, 0x3c, !PT ;  /* 0x0000001114117212 */ /* 0x000fe400078e3cff */
[----:B------:R-:W-:-:S02]  /*0250*/  LOP3.LUT R14, R15, R14, RZ, 0x3c, !PT ;  /* 0x0000000e0f0e7212 */ /* 0x000fc400078e3cff */
[----:B------:R-:W-:Y:S02]  /*0260*/  LOP3.LUT R3, R8, R3, RZ, 0x3c, !PT ;  /* 0x0000000308037212 */ /* 0x000fe400078e3cff */
[----:B------:R-:W-:Y:S02]  /*0270*/  LOP3.LUT R0, R11, R0, RZ, 0x3c, !PT ;  /* 0x000000000b007212 */ /* 0x000fe400078e3cff */
[----:B------:R-:W-:Y:S02]  /*0280*/  LOP3.LUT R6, R19, R6, RZ, 0x3c, !PT ;  /* 0x0000000613067212 */ /* 0x000fe400078e3cff */
[----:B------:R-:W-:Y:S02]  /*0290*/  LOP3.LUT R9, R10, R9, RZ, 0x3c, !PT ;  /* 0x000000090a097212 */ /* 0x000fe400078e3cff */
[----:B------:R-:W-:Y:S02]  /*02a0*/  PRMT R7, R7, 0x5410, R16 ;  /* 0x0000541007077816 */ /* 0x000fe40000000010 */
[----:B------:R-:W-:-:S02]  /*02b0*/  PRMT R17, R17, 0x5410, R14 ;  /* 0x0000541011117816 */ /* 0x000fc4000000000e */
[----:B------:R-:W-:Y:S02]  /*02c0*/  PRMT R3, R3, 0x5410, R0 ;  /* 0x0000541003037816 */ /* 0x000fe40000000000 */
[----:B------:R-:W-:Y:S01]  /*02d0*/  PRMT R9, R6, 0x5410, R9 ;  /* 0x0000541006097816 */ /* 0x000fe20000000009 */
[----:B------:R-:W-:Y:S04]  /*02e0*/  STG.E desc[UR4][R4.64], R7 ;  /* 0x0000000704007986 */ /* 0x000fe8000c101904 */
[----:B------:R-:W-:Y:S04]  /*02f0*/  STG.E desc[UR4][R4.64+0x200], R17 ;  /* 0x0002001104007986 */ /* 0x000fe8000c101904 */
[----:B------:R-:W-:Y:S04]  /*0300*/  STG.E desc[UR4][R4.64+0x400], R3 ;  /* 0x0004000304007986 */ /* 0x000fe8000c101904 */
[----:B------:R-:W-:Y:S01]  /*0310*/  STG.E desc[UR4][R4.64+0x600], R9 ;  /* 0x0006000904007986 */ /* 0x000fe2000c101904 */
[----:B------:R-:W-:Y:S05]  /*0320*/  EXIT ;  /* 0x000000000000794d */ /* 0x000fea0003800000 */
.L_x_2878:
[----:B------:R-:W0:Y:S01]  /*0330*/  S2R R3, SR_TID.X ;  /* 0x0000000000037919 */ /* 0x000e220000002100 */
[----:B------:R-:W-:Y:S02]  /*0340*/  PRMT R10, RZ, 0x7610, R10 ;  /* 0x00007610ff0a7816 */ /* 0x000fe4000000000a */
[----:B0-----:R-:W-:Y:S01]  /*0350*/  ISETP.GE.AND P0, PT, R3, R2, PT ;  /* 0x000000020300720c */ /* 0x001fe20003f06270 */
[----:B------:R-:W-:-:S12]  /*0360*/  IMAD.MOV.U32 R7, RZ, RZ, R3 ;  /* 0x000000ffff077224 */ /* 0x000fd800078e0003 */
[----:B------:R-:W-:Y:S01]  /*0370*/  @!P0 IMAD.IADD R9, R0, 0x1, R7 ;  /* 0x0000000100098824 */ /* 0x000fe200078e0207 */
[----:B------:R-:W0:Y:S01]  /*0380*/  @!P0 LDC.64 R24, c[0x0][0x228] ;  /* 0x00008a00ff188b82 */ /* 0x000e220000000a00 */
[----:B------:R-:W-:-:S05]  /*0390*/  @!P0 VIADD R7, R7, 0x80 ;  /* 0x0000008007078836 */ /* 0x000fca0000000000 */
[C---:B------:R-:W-:Y:S02]  /*03a0*/  ISETP.GE.AND P4, PT, R7.reuse, R2, PT ;  /* 0x000000020700720c */ /* 0x040fe40003f86270 */
[----:B------:R-:W1:Y:S11]  /*03b0*/  @!P0 LDC.64 R20, c[0x0][0x220] ;  /* 0x00008800ff148b82 */ /* 0x000e760000000a00 */
[----:B------:R-:W-:Y:S01]  /*03c0*/  @!P4 IMAD.IADD R23, R0, 0x1, R7 ;  /* 0x000000010017c824 */ /* 0x000fe200078e0207 */
[----:B------:R-:W2:Y:S01]  /*03d0*/  @!P4 LDC.64 R18, c[0x0][0x220] ;  /* 0x00008800ff12cb82 */ /* 0x000ea20000000a00 */
[----:B------:R-:W-:-:S02]  /*03e0*/  @!P4 VIADD R7, R7, 0x80 ;  /* 0x000000800707c836 */ /* 0x000fc40000000000 */
[----:B0-----:R-:W-:-:S03]  /*03f0*/  @!P0 IMAD.WIDE.U32 R24, R9, 0x2, R24 ;  /* 0x0000000209188825 */ /* 0x001fc600078e0018 */
[----:B------:R-:W-:Y:S02]  /*0400*/  ISETP.GE.AND P5, PT, R7, R2, PT ;  /* 0x000000020700720c */ /* 0x000fe40003fa6270 */
[----:B------:R-:W0:Y:S01]  /*0410*/  @!P4 LDC.64 R16, c[0x0][0x228] ;  /* 0x00008a00ff10cb82 */ /* 0x000e220000000a00 */
[----:B------:R3:W4:Y:S01]  /*0420*/  @!P0 LDG.E.U16 R10, desc[UR4][R24.64] ;  /* 0x00000004180a8981 */ /* 0x000722000c1e1500 */
[----:B-1----:R-:W-:Y:S01]  /*0430*/  @!P0 IMAD.WIDE.U32 R20, R9, 0x2, R20 ;  /* 0x0000000209148825 */ /* 0x002fe200078e0014 */
[----:B------:R-:W-:-:S08]  /*0440*/  PRMT R9, RZ, 0x7610, R9 ;  /* 0x00007610ff097816 */ /* 0x000fd00000000009 */
[C---:B------:R-:W-:Y:S01]  /*0450*/  @!P5 IMAD.IADD R11, R0.reuse, 0x1, R7 ;  /* 0x00000001000bd824 */ /* 0x040fe200078e0207 */
[----:B------:R-:W1:Y:S01]  /*0460*/  @!P5 LDC.64 R14, c[0x0][0x220] ;  /* 0x00008800ff0edb82 */ /* 0x000e620000000a00 */
[----:B------:R-:W-:Y:S01]  /*0470*/  @!P5 VIADD R7, R7, 0x80 ;  /* 0x000000800707d836 */ /* 0x000fe20000000000 */
[----:B------:R5:W4:Y:S04]  /*0480*/  @!P0 LDG.E.U16 R9, desc[UR4][R20.64] ;  /* 0x0000000414098981 */ /* 0x000b28000c1e1500 */
[C---:B------:R-:W-:Y:S02]  /*0490*/  ISETP.GE.AND P3, PT, R7.reuse, R2, PT ;  /* 0x000000020700720c */ /* 0x040fe40003f66270 */
[----:B------:R-:W1:Y:S11]  /*04a0*/  @!P5 LDC.64 R12, c[0x0][0x228] ;  /* 0x00008a00ff0cdb82 */ /* 0x000e760000000a00 */
[----:B------:R-:W-:Y:S01]  /*04b0*/  @!P3 IMAD.IADD R5, R0, 0x1, R7 ;  /* 0x000000010005b824 */ /* 0x000fe200078e0207 */
[----:B------:R-:W1:Y:S01]  /*04c0*/  @!P3 LDC.64 R28, c[0x0][0x220] ;  /* 0x00008800ff1cbb82 */ /* 0x000e620000000a00 */
[----:B------:R-:W-:-:S05]  /*04d0*/  @!P3 VIADD R7, R7, 0x80 ;  /* 0x000000800707b836 */ /* 0x000fca0000000000 */
[----:B------:R-:W-:Y:S02]  /*04e0*/  ISETP.GE.AND P1, PT, R7, R2, PT ;  /* 0x000000020700720c */ /* 0x000fe40003f26270 */
[----:B---3--:R-:W3:Y:S11]  /*04f0*/  @!P3 LDC.64 R24, c[0x0][0x228] ;  /* 0x00008a00ff18bb82 */ /* 0x008ef60000000a00 */
[----:B------:R-:W-:-:S02]  /*0500*/  @!P1 IMAD.IADD R26, R0, 0x1, R7 ;  /* 0x00000001001a9824 */ /* 0x000fc400078e0207 */
[----:B------:R-:W-:-:S05]  /*0510*/  @!P1 VIADD R7, R7, 0x80 ;  /* 0x0000008007079836 */ /* 0x000fca0000000000 */
[----:B------:R-:W-:Y:S01]  /*0520*/  ISETP.GE.AND P2, PT, R7, R2, PT ;  /* 0x000000020700720c */ /* 0x000fe20003f46270 */
[C---:B--2---:R-:W-:Y:S01]  /*0530*/  @!P4 IMAD.WIDE.U32 R18, R23.reuse, 0x2, R18 ;  /* 0x000000021712c825 */ /* 0x044fe200078e0012 */
[----:B------:R-:W-:Y:S02]  /*0540*/  PRMT R22, RZ, 0x7610, R22 ;  /* 0x00007610ff167816 */ /* 0x000fe40000000016 */
[----:B-----5:R-:W-:Y:S01]  /*0550*/  PRMT R21, RZ, 0x7610, R21 ;  /* 0x00007610ff157816 */ /* 0x020fe20000000015 */
[----:B0-----:R-:W-:Y:S01]  /*0560*/  @!P4 IMAD.WIDE.U32 R16, R23, 0x2, R16 ;  /* 0x000000021710c825 */ /* 0x001fe200078e0010 */
[----:B------:R-:W-:Y:S02]  /*0570*/  PRMT R4, RZ, 0x7610, R4 ;  /* 0x00007610ff047816 */ /* 0x000fe40000000004 */
[----:B------:R-:W-:Y:S01]  /*0580*/  PRMT R20, RZ, 0x7610, R20 ;  /* 0x00007610ff147816 */ /* 0x000fe20000000014 */
[----:B-1----:R-:W-:Y:S01]  /*0590*/  @!P5 IMAD.WIDE.U32 R14, R11, 0x2, R14 ;  /* 0x000000020b0ed825 */ /* 0x002fe200078e000e */
[----:B------:R0:W2:Y:S03]  /*05a0*/  @!P4 LDG.E.U16 R22, desc[UR4][R18.64] ;  /* 0x000000041216c981 */ /* 0x0000a6000c1e1500 */
[----:B------:R-:W-:Y:S01]  /*05b0*/  @!P2 IMAD.IADD R23, R0, 0x1, R7 ;  /* 0x000000010017a824 */ /* 0x000fe200078e0207 */
[----:B------:R-:W2:Y:S01]  /*05c0*/  @!P4 LDG.E.U16 R21, desc[UR4][R16.64] ;  /* 0x000000041015c981 */ /* 0x000ea2000c1e1500 */
[----:B------:R-:W-:-:S02]  /*05d0*/  @!P2 VIADD R7, R7, 0x80 ;  /* 0x000000800707a836 */ /* 0x000fc40000000000 */
[----:B------:R-:W-:Y:S01]  /*05e0*/  @!P5 IMAD.WIDE.U32 R12, R11, 0x2, R12 ;  /* 0x000000020b0cd825 */ /* 0x000fe200078e000c */
[----:B------:R1:W5:Y:S02]  /*05f0*/  @!P5 LDG.E.U16 R4, desc[UR4][R14.64] ;  /* 0x000000040e04d981 */ /* 0x000364000c1e1500 */
[----:B------:R-:W-:Y:S01]  /*0600*/  ISETP.GE.AND P4, PT, R7, R2, PT ;  /* 0x000000020700720c */ /* 0x000fe20003f86270 */
[----:B0-----:R-:W0:Y:S01]  /*0610*/  @!P1 LDC.64 R18, c[0x0][0x220] ;  /* 0x00008800ff129b82 */ /* 0x001e220000000a00 */
[----:B------:R3:W5:Y:S07]  /*0620*/  @!P5 LDG.E.U16 R20, desc[UR4][R12.64] ;  /* 0x000000040c14d981 */ /* 0x00076e000c1e1500 */
[----:B-1----:R-:W1:Y:S08]  /*0630*/  @!P2 LDC.64 R14, c[0x0][0x220] ;  /* 0x00008800ff0eab82 */ /* 0x002e700000000a00 */
[----:B---3--:R-:W3:Y:S01]  /*0640*/  @!P2 LDC.64 R12, c[0x0][0x228] ;  /* 0x00008a00ff0cab82 */ /* 0x008ee20000000a00 */
[----:B------:R-:W-:-:S07]  /*0650*/  @!P3 IMAD.WIDE.U32 R28, R5, 0x2, R28 ;  /* 0x00000002051cb825 */ /* 0x000fce00078e001c */
[----:B------:R-:W0:Y:S01]  /*0660*/  @!P1 LDC.64 R16, c[0x0][0x228] ;  /* 0x00008a00ff109b82 */ /* 0x000e220000000a00 */
[----:B------:R-:W-:Y:S01]  /*0670*/  @!P3 IMAD.WIDE.U32 R24, R5, 0x2, R24 ;  /* 0x000000020518b825 */ /* 0x000fe200078e0018 */
[----:B------:R-:W-:Y:S02]  /*0680*/  PRMT R5, RZ, 0x7610, R5 ;  /* 0x00007610ff057816 */ /* 0x000fe40000000005 */
[----:B------:R-:W-:Y:S01]  /*0690*/  PRMT R11, RZ, 0x7610, R11 ;  /* 0x00007610ff0b7816 */ /* 0x000fe2000000000b */
[----:B------:R-:W-:Y:S02]  /*06a0*/  @!P4 IMAD.IADD R8, R0, 0x1, R7 ;  /* 0x000000010008c824 */ /* 0x000fe400078e0207 */
[----:B------:R-:W-:Y:S01]  /*06b0*/  @!P4 VIADD R7, R7, 0x80 ;  /* 0x000000800707c836 */ /* 0x000fe20000000000 */
[----:B------:R-:W5:Y:S04]  /*06c0*/  @!P3 LDG.E.U16 R5, desc[UR4][R28.64] ;  /* 0x000000041c05b981 */ /* 0x000f68000c1e1500 */
[----:B------:R3:W5:Y:S01]  /*06d0*/  @!P3 LDG.E.U16 R11, desc[UR4][R24.64] ;  /* 0x00000004180bb981 */ /* 0x000762000c1e1500 */
[----:B------:R-:W-:Y:S01]  /*06e0*/  ISETP.GE.AND P3, PT, R7, R2, PT ;  /* 0x000000020700720c */ /* 0x000fe20003f66270 */
[----:B-1----:R-:W-:Y:S01]  /*06f0*/  @!P2 IMAD.WIDE.U32 R14, R23, 0x2, R14 ;  /* 0x00000002170ea825 */ /* 0x002fe200078e000e */
[----:B------:R-:W-:-:S03]  /*0700*/  PRMT R6, RZ, 0x7610, R6 ;  /* 0x00007610ff067816 */ /* 0x000fc60000000006 */
[----:B---3--:R-:W-:Y:S01]  /*0710*/  @!P2 IMAD.WIDE.U32 R12, R23, 0x2, R12 ;  /* 0x00000002170ca825 */ /* 0x008fe200078e000c */
[----:B------:R-:W-:Y:S02]  /*0720*/  PRMT R23, RZ, 0x7610, R23 ;  /* 0x00007610ff177816 */ /* 0x000fe40000000017 */
[----:B------:R-:W-:Y:S02]  /*0730*/  PRMT R24, RZ, 0x7610, R24 ;  /* 0x00007610ff187816 */ /* 0x000fe40000000018 */
[----:B------:R-:W-:Y:S01]  /*0740*/  PRMT R25, RZ, 0x7610, R25 ;  /* 0x00007610ff197816 */ /* 0x000fe20000000019 */
[----:B0-----:R-:W-:-:S03]  /*0750*/  @!P1 IMAD.WIDE.U32 R18, R26, 0x2, R18 ;  /* 0x000000021a129825 */ /* 0x001fc600078e0012 */
[----:B------:R0:W3:Y:S01]  /*0760*/  @!P2 LDG.E.U16 R24, desc[UR4][R14.64] ;  /* 0x000000040e18a981 */ /* 0x0000e2000c1e1500 */
[----:B------:R-:W-:-:S03]  /*0770*/  @!P1 IMAD.WIDE.U32 R16, R26, 0x2, R16 ;  /* 0x000000021a109825 */ /* 0x000fc600078e0010 */
[----:B------:R1:W3:Y:S04]  /*0780*/  @!P2 LDG.E.U16 R25, desc[UR4][R12.64] ;  /* 0x000000040c19a981 */ /* 0x0002e8000c1e1500 */
[----:B------:R1:W3:Y:S01]  /*0790*/  @!P1 LDG.E.U16 R6, desc[UR4][R18.64] ;  /* 0x0000000412069981 */ /* 0x0002e2000c1e1500 */
[----:B0-----:R-:W0:Y:S03]  /*07a0*/  @!P3 LDC.64 R14, c[0x0][0x220] ;  /* 0x00008800ff0ebb82 */ /* 0x001e260000000a00 */
[----:B------:R1:W3:Y:S05]  /*07b0*/  @!P1 LDG.E.U16 R23, desc[UR4][R16.64] ;  /* 0x0000000410179981 */ /* 0x0002ea000c1e1500 */
[----:B-1----:R-:W1:Y:S08]  /*07c0*/  @!P3 LDC.64 R12, c[0x0][0x228] ;  /* 0x00008a00ff0cbb82 */ /* 0x002e700000000a00 */
[----:B------:R-:W1:Y:S08]  /*07d0*/  @!P4 LDC.64 R18, c[0x0][0x220] ;  /* 0x00008800ff12cb82 */ /* 0x000e700000000a00 */
[----:B------:R-:W1:Y:S01]  /*07e0*/  @!P4 LDC.64 R16, c[0x0][0x228] ;  /* 0x00008a00ff10cb82 */ /* 0x000e620000000a00 */
[----:B------:R-:W-:-:S02]  /*07f0*/  @!P3 IADD3 R7, R0, R7, RZ ;  /* 0x000000070007b210 */ /* 0x000fc40007ffe0ff */
[----:B------:R-:W-:Y:S02]  /*0800*/  PRMT R26, RZ, 0x7610, R26 ;  /* 0x00007610ff1a7816 */ /* 0x000fe4000000001a */
[----:B------:R-:W-:Y:S01]  /*0810*/  PRMT R27, RZ, 0x7610, R27 ;  /* 0x00007610ff1b7816 */ /* 0x000fe2000000001b */
[----:B0-----:R-:W-:Y:S01]  /*0820*/  @!P3 IMAD.WIDE.U32 R14, R7, 0x2, R14 ;  /* 0x00000002070eb825 */ /* 0x001fe200078e000e */
[----:B------:R-:W-:-:S03]  /*0830*/  PRMT R28, RZ, 0x7610, R28 ;  /* 0x00007610ff1c7816 */ /* 0x000fc6000000001c */
[----:B-1----:R-:W-:Y:S01]  /*0840*/  @!P3 IMAD.WIDE.U32 R12, R7, 0x2, R12 ;  /* 0x00000002070cb825 */ /* 0x002fe200078e000c */
[----:B------:R-:W-:Y:S01]  /*0850*/  PRMT R7, RZ, 0x7610, R7 ;  /* 0x00007610ff077816 */ /* 0x000fe20000000007 */
[----:B------:R-:W3:Y:S02]  /*0860*/  @!P3 LDG.E.U16 R27, desc[UR4][R14.64] ;  /* 0x000000040e1bb981 */ /* 0x000ee4000c1e1500 */
[C---:B------:R-:W-:Y:S02]  /*0870*/  @!P4 IMAD.WIDE.U32 R18, R8.reuse, 0x2, R18 ;  /* 0x000000020812c825 */ /* 0x040fe400078e0012 */
[----:B------:R0:W3:Y:S04]  /*0880*/  @!P3 LDG.E.U16 R28, desc[UR4][R12.64] ;  /* 0x000000040c1cb981 */ /* 0x0000e8000c1e1500 */
[----:B------:R1:W3:Y:S01]  /*0890*/  @!P4 LDG.E.U16 R26, desc[UR4][R18.64] ;  /* 0x00000004121ac981 */ /* 0x0002e2000c1e1500 */
[----:B------:R-:W-:Y:S01]  /*08a0*/  @!P4 IMAD.WIDE.U32 R16, R8, 0x2, R16 ;  /* 0x000000020810c825 */ /* 0x000fe200078e0010 */
[----:B0-----:R-:W0:Y:S04]  /*08b0*/  @!P0 LDC.64 R12, c[0x0][0x218] ;  /* 0x00008600ff0c8b82 */ /* 0x001e280000000a00 */
[----:B------:R-:W3:Y:S01]  /*08c0*/  @!P4 LDG.E.U16 R7, desc[UR4][R16.64] ;  /* 0x000000041007c981 */ /* 0x000ee2000c1e1500 */
[----:B-1----:R-:W-:Y:S01]  /*08d0*/  @!P0 IMAD.IADD R19, R0, 0x1, R3 ;  /* 0x0000000100138824 */ /* 0x002fe200078e0203 */
[----:B------:R-:W-:Y:S04]  /*08e0*/  BSSY B0, `(.L_x_2879) ;  /* 0x0000039000007945 */ /* 0x000fe80003800000 */
[----:B------:R-:W-:Y:S01]  /*08f0*/  BSSY B1, `(.L_x_2880) ;  /* 0x0000031000017945 */ /* 0x000fe20003800000 */
[----:B----4-:R-:W-:Y:S01]  /*0900*/  LOP3.LUT R29, R10, R9, RZ, 0x3c, !PT ;  /* 0x000000090a1d7212 */ /* 0x010fe200078e3cff */
[----:B------:R-:W-:-:S02]  /*0910*/  VIADD R10, R3, 0x80 ;  /* 0x00000080030a7836 */ /* 0x000fc40000000000 */
[----:B0-----:R-:W-:-:S04]  /*0920*/  @!P0 IMAD.WIDE.U32 R8, R19, 0x2, R12 ;  /* 0x0000000213088825 */ /* 0x001fc800078e000c */
[----:B------:R-:W-:Y:S01]  /*0930*/  @!P0 IMAD.MOV.U32 R3, RZ, RZ, R10 ;  /* 0x000000ffff038224 */ /* 0x000fe200078e000a */
[----:B------:R0:W-:Y:S04]  /*0940*/  @!P0 STG.E.U16 desc[UR4][R8.64], R29 ;  /* 0x0000001d08008986 */ /* 0x0001e8000c101504 */
[----:B------:R-:W-:Y:S02]  /*0950*/  ISETP.GE.AND P0, PT, R3, R2, PT ;  /* 0x000000020300720c */ /* 0x000fe40003f06270 */
[----:B--2---:R-:W-:Y:S02]  /*0960*/  LOP3.LUT R21, R21, R22, RZ, 0x3c, !PT ;  /* 0x0000001615157212 */ /* 0x004fe400078e3cff */
[----:B-----5:R-:W-:Y:S02]  /*0970*/  LOP3.LUT R4, R20, R4, RZ, 0x3c, !PT ;  /* 0x0000000414047212 */ /* 0x020fe400078e3cff */
[----:B------:R-:W-:-:S02]  /*0980*/  LOP3.LUT R5, R11, R5, RZ, 0x3c, !PT ;  /* 0x000000050b057212 */ /* 0x000fc400078e3cff */
[----:B---3--:R-:W-:Y:S02]  /*0990*/  LOP3.LUT R24, R25, R24, RZ, 0x3c, !PT ;  /* 0x0000001819187212 */ /* 0x008fe400078e3cff */
[----:B------:R-:W-:Y:S02]  /*09a0*/  LOP3.LUT R6, R23, R6, RZ, 0x3c, !PT ;  /* 0x0000000617067212 */ /* 0x000fe400078e3cff */
[----:B------:R-:W-:Y:S02]  /*09b0*/  LOP3.LUT R27, R28, R27, RZ, 0x3c, !PT ;  /* 0x0000001b1c1b7212 */ /* 0x000fe400078e3cff */
[----:B------:R-:W-:Y:S01]  /*09c0*/  LOP3.LUT R7, R7, R26, RZ, 0x3c, !PT ;  /* 0x0000001a07077212 */ /* 0x000fe200078e3cff */
        /* <DEDUP_REMOVED lines=13> */
.L_x_2881:
[----:B------:R-:W-:-:S13]  /*0aa0*/  ISETP.GE.AND P0, PT, R3, R2, PT ;  /* 0x000000020300720c */ /* 0x000fda0003f06270 */
[----:B------:R-:W-:Y:S05]  /*0ab0*/  @P0 BRA `(.L_x_2883) ;  /* 0x0000000000300947 */ /* 0x000fea0003800000 */
[----:B0-----:R-:W0:Y:S01]  /*0ac0*/  LDC.64 R8, c[0x0][0x218] ;  /* 0x00008600ff087b82 */ /* 0x001e220000000a00 */
[----:B------:R-:W-:Y:S01]  /*0ad0*/  IMAD.IADD R11, R0, 0x1, R3 ;  /* 0x00000001000b7824 */ /* 0x000fe200078e0203 */
[----:B------:R-:W-:-:S03]  /*0ae0*/  IADD3 R3, R3, 0x80, RZ ;  /* 0x0000008003037810 */ /* 0x000fc60007ffe0ff */
[----:B0-----:R-:W-:-:S05]  /*0af0*/  IMAD.WIDE.U32 R8, R11, 0x2, R8 ;  /* 0x000000020b087825 */ /* 0x001fca00078e0008 */
[----:B------:R1:W-:Y:S02]  /*0b00*/  STG.E.U16 desc[UR4][R8.64], R5 ;  /* 0x0000000508007986 */ /* 0x0003e4000c101504 */
.L_x_2882:
[----:B------:R-:W-:-:S13]  /*0b10*/  ISETP.GE.AND P0, PT, R3, R2, PT ;  /* 0x000000020300720c */ /* 0x000fda0003f06270 */
[----:B------:R-:W-:Y:S05]  /*0b20*/  @P0 BRA `(.L_x_2884) ;  /* 0x0000000000340947 */ /* 0x000fea0003800000 */
[----:B-1----:R-:W1:Y:S01]  /*0b30*/  LDC.64 R4, c[0x0][0x218] ;  /* 0x00008600ff047b82 */ /* 0x002e620000000a00 */
[----:B0-----:R-:W-:Y:S02]  /*0b40*/  IMAD.IADD R9, R0, 0x1, R3 ;  /* 0x0000000100097824 */ /* 0x001fe400078e0203 */
[----:B------:R-:W-:Y:S02]  /*0b50*/  VIADD R3, R3, 0x80 ;  /* 0x0000008003037836 */ /* 0x000fe40000000000 */
[----:B-1----:R-:W-:-:S05]  /*0b60*/  IMAD.WIDE.U32 R4, R9, 0x2, R4 ;  /* 0x0000000209047825 */ /* 0x002fca00078e0004 */
[----:B------:R1:W-:Y:S02]  /*0b70*/  STG.E.U16 desc[UR4][R4.64], R6 ;  /* 0x0000000604007986 */ /* 0x0003e4000c101504 */
.L_x_2883:
        /* <DEDUP_REMOVED lines=8> */
.L_x_2884:
[----:B------:R-:W-:Y:S05]  /*0c00*/  BSYNC B1 ;  /* 0x0000000000017941 */ /* 0x000fea0003800000 */
.L_x_2880:
[----:B------:R-:W-:-:S13]  /*0c10*/  ISETP.GE.AND P0, PT, R3, R2, PT ;  /* 0x000000020300720c */ /* 0x000fda0003f06270 */
[----:B-12---:R-:W1:Y:S01]  /*0c20*/  @!P0 LDC.64 R4, c[0x0][0x218] ;  /* 0x00008600ff048b82 */ /* 0x006e620000000a00 */
[----:B0-----:R-:W-:Y:S02]  /*0c30*/  @!P0 IMAD.IADD R9, R0, 0x1, R3 ;  /* 0x0000000100098824 */ /* 0x001fe400078e0203 */
[----:B------:R-:W-:Y:S02]  /*0c40*/  @!P0 VIADD R3, R3, 0x80 ;  /* 0x0000008003038836 */ /* 0x000fe40000000000 */
[----:B-1----:R-:W-:-:S05]  /*0c50*/  @!P0 IMAD.WIDE.U32 R4, R9, 0x2, R4 ;  /* 0x0000000209048825 */ /* 0x002fca00078e0004 */
[----:B------:R2:W-:Y:S02]  /*0c60*/  @!P0 STG.E.U16 desc[UR4][R4.64], R7 ;  /* 0x0000000704008986 */ /* 0x0005e4000c101504 */
.L_x_2885:
[----:B------:R-:W-:Y:S05]  /*0c70*/  BSYNC B0 ;  /* 0x0000000000007941 */ /* 0x000fea0003800000 */
.L_x_2879:
[----:B------:R-:W-:Y:S05]  /*0c80*/  WARPSYNC.ALL ;  /* 0x0000000000007948 */ /* 0x000fea0003800000 */
[----:B------:R-:W-:-:S13]  /*0c90*/  ISETP.GE.AND P0, PT, R3, R2, PT ;  /* 0x000000020300720c */ /* 0x000fda0003f06270 */
[----:B------:R-:W-:Y:S05]  /*0ca0*/  @P0 EXIT ;  /* 0x000000000000094d */ /* 0x000fea0003800000 */
[----:B012---:R-:W0:Y:S01]  /*0cb0*/  LDC.64 R4, c[0x0][0x218] ;  /* 0x00008600ff047b82 */ /* 0x007e220000000a00 */
[----:B------:R-:W-:-:S04]  /*0cc0*/  IMAD.IADD R3, R0, 0x1, R3 ;  /* 0x0000000100037824 */ /* 0x000fc800078e0203 */
[----:B0-----:R-:W-:-:S05]  /*0cd0*/  IMAD.WIDE.U32 R2, R3, 0x2, R4 ;  /* 0x0000000203027825 */ /* 0x001fca00078e0004 */
[----:B------:R-:W-:Y:S01]  /*0ce0*/  STG.E.U16 desc[UR4][R2.64], R27 ;  /* 0x0000001b02007986 */ /* 0x000fe2000c101504 */
[----:B------:R-:W-:Y:S05]  /*0cf0*/  EXIT ;  /* 0x000000000000794d */ /* 0x000fea0003800000 */
.L_x_2886:
        /* <DEDUP_REMOVED lines=16> */
.L_x_26145:


//--------------------- .text._ZN2at6native29vectorized_elementwise_kernelILi4ENS0_13BinaryFunctorIsssNS0_17BitwiseXorFunctorIsEEEESt5arrayIPcLm3EEEEviT0_T1_ --------------------------
	.section	.text._ZN2at6native29vectorized_elementwise_kernelILi4ENS0_13BinaryFunctorIsssNS0_17BitwiseXorFunctorIsEEEESt5arrayIPcLm3EEEEviT0_T1_,"ax",@progbits
	.align	128
        .global         _ZN2at6native29vectorized_elementwise_kernelILi4ENS0_13BinaryFunctorIsssNS0_17BitwiseXorFunctorIsEEEESt5arrayIPcLm3EEEEviT0_T1_
        .type           _ZN2at6native29vectorized_elementwise_kernelILi4ENS0_13BinaryFunctorIsssNS0_17BitwiseXorFunctorIsEEEESt5arrayIPcLm3EEEEviT0_T1_,@function
        .size           _ZN2at6native29vectorized_elementwise_kernelILi4ENS0_13BinaryFunctorIsssNS0_17BitwiseXorFunctorIsEEEESt5arrayIPcLm3EEEEviT0_T1_,(.L_x_26146 - _ZN2at6native29vectorized_elementwise_kernelILi4ENS0_13BinaryFunctorIsssNS0_17BitwiseXorFunctorIsEEEESt5arrayIPcLm3EEEEviT0_T1_)
        .other          _ZN2at6native29vectorized_elementwise_kernelILi4ENS0_13BinaryFunctorIsssNS0_17BitwiseXorFunctorIsEEEESt5arrayIPcLm3EEEEviT0_T1_,@"STO_CUDA_ENTRY STV_DEFAULT"
_ZN2at6native29vectorized_elementwise_kernelILi4ENS0_13BinaryFunctorIsssNS0_17BitwiseXorFunctorIsEEEESt5arrayIPcLm3EEEEviT0_T1_:
.text._ZN2at6native29vectorized_elementwise_kernelILi4ENS0_13BinaryFunctorIsssNS0_17BitwiseXorFunctorIsEEEESt5arrayIPcLm3EEEEviT0_T1_:
        /* <DEDUP_REMOVED lines=10> */
[----:B------:R-:W2:Y:S08]  /*00a0*/  LDC.64 R6, c[0x0][0x228] ;  /* 0x00008a00ff067b82 */ /* 0x000eb00000000a00 */
[----:B------:R-:W3:Y:S01]  /*00b0*/  LDC.64 R8, c[0x0][0x218] ;  /* 0x00008600ff087b82 */ /* 0x000ee20000000a00 */
[----:B-1----:R-:W-:-:S04]  /*00c0*/  IMAD.WIDE R4, R0, 0x2, R4 ;  /* 0x0000000200047825 */ /* 0x002fc800078e0204 */
[----:B0-----:R-:W-:-:S04]  /*00d0*/  IMAD.WIDE.U32 R10, R2, 0x8, R4 ;  /* 0x00000008020a7825 */ /* 0x001fc800078e0004 */
[----:B--2---:R-:W-:Y:S01]  /*00e0*/  IMAD.WIDE R6, R0, 0x2, R6 ;  /* 0x0000000200067825 */ /* 0x004fe200078e0206 */
[----:B------:R-:W2:Y:S04]  /*00f0*/  LDG.E.64 R18, desc[UR4][R10.64] ;  /* 0x000000040a127981 */ /* 0x000ea8000c1e1b00 */
[----:B------:R-:W4:Y:S01]  /*0100*/  LDG.E.64 R4, desc[UR4][R10.64+0x400] ;  /* 0x000400040a047981 */ /* 0x000f22000c1e1b00 */
[----:B------:R-:W-:-:S05]  /*0110*/  IMAD.WIDE.U32 R12, R2, 0x8, R6 ;  /* 0x00000008020c7825 */ /* 0x000fca00078e0006 */
[----:B------:R-:W5:Y:S04]  /*0120*/  LDG.E.64 R20, desc[UR4][R12.64] ;  /* 0x000000040c147981 */ /* 0x000f68000c1e1b00 */
[----:B------:R-:W5:Y:S01]  /*0130*/  LDG.E.64 R6, desc[UR4][R12.64+0x400] ;  /* 0x000400040c067981 */ /* 0x000f62000c1e1b00 */
[----:B---3--:R-:W-:-:S04]  /*0140*/  IMAD.WIDE.U32 R8, R0, 0x2, R8 ;  /* 0x0000000200087825 */ /* 0x008fc800078e0008 */
[----:B------:R-:W-:Y:S01]  /*0150*/  IMAD.WIDE R8, R2, 0x8, R8 ;  /* 0x0000000802087825 */ /* 0x000fe200078e0208 */
[----:B--2---:R-:W-:Y:S02]  /*0160*/  PRMT R15, R19, 0x7632, R15 ;  /* 0x00007632130f7816 */ /* 0x004fe4000000000f */
[----:B------:R-:W-:Y:S02]  /*0170*/  PRMT R14, R18, 0x7632, R14 ;  /* 0x00007632120e7816 */ /* 0x000fe4000000000e */
[----:B----4-:R-:W-:Y:S02]  /*0180*/  PRMT R10, R5, 0x7632, R10 ;  /* 0x00007632050a7816 */ /* 0x010fe4000000000a */
[----:B------:R-:W-:Y:S02]  /*0190*/  PRMT R0, R4, 0x7632, R0 ;  /* 0x0000763204007816 */ /* 0x000fe40000000000 */
[----:B-----5:R-:W-:Y:S02]  /*01a0*/  PRMT R16, R21, 0x7632, R16 ;  /* 0x0000763215107816 */ /* 0x020fe40000000010 */
[----:B------:R-:W-:-:S02]  /*01b0*/  PRMT R17, R20, 0x7632, R17 ;  /* 0x0000763214117816 */ /* 0x000fc40000000011 */
[----:B------:R-:W-:Y:S02]  /*01c0*/  PRMT R13, R7, 0x7632, R13 ;  /* 0x00007632070d7816 */ /* 0x000fe4000000000d */
[----:B------:R-:W-:Y:S02]  /*01d0*/  PRMT R11, R6, 0x7632, R11 ;  /* 0x00007632060b7816 */ /* 0x000fe4000000000b */
[----:B------:R-:W-:Y:S02]  /*01e0*/  LOP3.LUT R3, R21, R19, RZ, 0x3c, !PT ;  /* 0x0000001315037212 */ /* 0x000fe400078e3cff */
        /* <DEDUP_REMOVED lines=11> */
[----:B------:R-:W-:Y:S04]  /*02a0*/  STG.E.64 desc[UR4][R8.64], R2 ;  /* 0x0000000208007986 */ /* 0x000fe8000c101b04 */
[----:B------:R-:W-:Y:S01]  /*02b0*/  STG.E.64 desc[UR4][R8.64+0x400], R4 ;  /* 0x0004000408007986 */ /* 0x000fe2000c101b04 */
[----:B------:R-:W-:Y:S05]  /*02c0*/  EXIT ;  /* 0x000000000000794d */ /* 0x000fea0003800000 */
.L_x_2887:
        /* <DEDUP_REMOVED lines=119> */
.L_x_2890:
[----:B------:R-:W-:-:S13]  /*0a40*/  ISETP.GE.AND P0, PT, R3, R2, PT ;  /* 0x000000020300720c */ /* 0x000fda0003f06270 */
[----:B------:R-:W-:Y:S05]  /*0a50*/  @P0 BRA `(.L_x_2892) ;  /* 0x0000000000300947 */ /* 0x000fea0003800000 */
[----:B0-----:R-:W0:Y:S01]  /*0a60*/  LDC.64 R8, c[0x0][0x218] ;  /* 0x00008600ff087b82 */ /* 0x001e220000000a00 */
[----:B------:R-:W-:Y:S01]  /*0a70*/  IMAD.IADD R11, R0, 0x1, R3 ;  /* 0x00000001000b7824 */ /* 0x000fe200078e0203 */
[----:B------:R-:W-:-:S03]  /*0a80*/  IADD3 R3, R3, 0x80, RZ ;  /* 0x0000008003037810 */ /* 0x000fc60007ffe0ff */
[----:B0-----:R-:W-:-:S05]  /*0a90*/  IMAD.WIDE.U32 R8, R11, 0x2, R8 ;  /* 0x000000020b087825 */ /* 0x001fca00078e0008 */
[----:B------:R1:W-:Y:S02]  /*0aa0*/  STG.E.U16 desc[UR4][R8.64], R5 ;  /* 0x0000000508007986 */ /* 0x0003e4000c101504 */
.L_x_2891:
[----:B------:R-:W-:-:S13]  /*0ab0*/  ISETP.GE.AND P0, PT, R3, R2, PT ;  /* 0x000000020300720c */ /* 0x000fda0003f06270 */
[----:B------:R-:W-:Y:S05]  /*0ac0*/  @P0 BRA `(.L_x_2893) ;  /* 0x0000000000340947 */ /* 0x000fea0003800000 */
[----:B-1----:R-:W1:Y:S01]  /*0ad0*/  LDC.64 R4, c[0x0][0x218] ;  /* 0x00008600ff047b82 */ /* 0x002e620000000a00 */
[----:B0-----:R-:W-:Y:S02]  /*0ae0*/  IMAD.IADD R9, R0, 0x1, R3 ;  /* 0x0000000100097824 */ /* 0x001fe400078e0203 */
[----:B------:R-:W-:Y:S02]  /*0af0*/  VIADD R3, R3, 0x80 ;  /* 0x0000008003037836 */ /* 0x000fe40000000000 */
[----:B-1----:R-:W-:-:S05]  /*0b00*/  IMAD.WIDE.U32 R4, R9, 0x2, R4 ;  /* 0x0000000209047825 */ /* 0x002fca00078e0004 */
[----:B------:R1:W-:Y:S02]  /*0b10*/  STG.E.U16 desc[UR4][R4.64], R6 ;  /* 0x0000000604007986 */ /* 0x0003e4000c101504 */
.L_x_2892:
        /* <DEDUP_REMOVED lines=8> */
.L_x_2893:
[----:B------:R-:W-:Y:S05]  /*0ba0*/  BSYNC B1 ;  /* 0x0000000000017941 */ /* 0x000fea0003800000 */
.L_x_2889:
[----:B------:R-:W-:-:S13]  /*0bb0*/  ISETP.GE.AND P0, PT, R3, R2, PT ;  /* 0x000000020300720c */ /* 0x000fda0003f06270 */
[----:B-12---:R-:W1:Y:S01]  /*0bc0*/  @!P0 LDC.64 R4, c[0x0][0x218] ;  /* 0x00008600ff048b82 */ /* 0x006e620000000a00 */
[----:B0-----:R-:W-:Y:S02]  /*0bd0*/  @!P0 IMAD.IADD R9, R0, 0x1, R3 ;  /* 0x0000000100098824 */ /* 0x001fe400078e0203 */
[----:B------:R-:W-:Y:S02]  /*0be0*/  @!P0 VIADD R3, R3, 0x80 ;  /* 0x0000008003038836 */ /* 0x000fe40000000000 */
[----:B-1----:R-:W-:-:S05]  /*0bf0*/  @!P0 IMAD.WIDE.U32 R4, R9, 0x2, R4 ;  /* 0x0000000209048825 */ /* 0x002fca00078e0004 */
[----:B------:R2:W-:Y:S02]  /*0c00*/  @!P0 STG.E.U16 desc[UR4][R4.64], R7 ;  /* 0x0000000704008986 */ /* 0x0005e4000c101504 */
.L_x_2894:
[----:B------:R-:W-:Y:S05]  /*0c10*/  BSYNC B0 ;  /* 0x0000000000007941 */ /* 0x000fea0003800000 */
.L_x_2888:
        /* <DEDUP_REMOVED lines=8> */
.L_x_2895:
        /* <DEDUP_REMOVED lines=14> */
.L_x_26146:


//--------------------- .text._ZN2at6native29vectorized_elementwise_kernelILi8ENS0_13BinaryFunctorIsssNS0_17BitwiseXorFunctorIsEEEESt5arrayIPcLm3EEEEviT0_T1_ --------------------------
	.section	.text._ZN2at6native29vectorized_elementwise_kernelILi8ENS0_13BinaryFunctorIsssNS0_17BitwiseXorFunctorIsEEEESt5arrayIPcLm3EEEEviT0_T1_,"ax",@progbits
	.align	128
        .global         _ZN2at6native29vectorized_elementwise_kernelILi8ENS0_13BinaryFunctorIsssNS0_17BitwiseXorFunctorIsEEEESt5arrayIPcLm3EEEEviT0_T1_
        .type           _ZN2at6native29vectorized_elementwise_kernelILi8ENS0_13BinaryFunctorIsssNS0_17BitwiseXorFunctorIsEEEESt5arrayIPcLm3EEEEviT0_T1_,@function
        .size           _ZN2at6native29vectorized_elementwise_kernelILi8ENS0_13BinaryFunctorIsssNS0_17BitwiseXorFunctorIsEEEESt5arrayIPcLm3EEEEviT0_T1_,(.L_x_26147 - _ZN2at6native29vectorized_elementwise_kernelILi8ENS0_13BinaryFunctorIsssNS0_17BitwiseXorFunctorIsEEEESt5arrayIPcLm3EEEEviT0_T1_)
        .other          _ZN2at6native29vectorized_elementwise_kernelILi8ENS0_13BinaryFunctorIsssNS0_17BitwiseXorFunctorIsEEEESt5arrayIPcLm3EEEEviT0_T1_,@"STO_CUDA_ENTRY STV_DEFAULT"
_ZN2at6native29vectorized_elementwise_kernelILi8ENS0_13BinaryFunctorIsssNS0_17BitwiseXorFunctorIsEEEESt5arrayIPcLm3EEEEviT0_T1_:
.text._ZN2at6native29vectorized_elementwise_kernelILi8ENS0_13BinaryFunctorIsssNS0_17BitwiseXorFunctorIsEEEESt5arrayIPcLm3EEEEviT0_T1_:
        /* <DEDUP_REMOVED lines=15> */
[----:B------:R-:W2:Y:S03]  /*00f0*/  LDG.E.128 R8, desc[UR4][R14.64] ;  /* 0x000000040e087981 */ /* 0x000ea6000c1e1d00 */
[----:B------:R-:W-:-:S06]  /*0100*/  IMAD.WIDE.U32 R6, R2, 0x10, R6 ;  /* 0x0000001002067825 */ /* 0x000fcc00078e0006 */
[----:B------:R-:W4:Y:S01]  /*0110*/  LDG.E.128 R4, desc[UR4][R6.64] ;  /* 0x0000000406047981 */ /* 0x000f22000c1e1d00 */
[----:B---3--:R-:W-:-:S04]  /*0120*/  IMAD.WIDE.U32 R12, R0, 0x2, R12 ;  /* 0x00000002000c7825 */ /* 0x008fc800078e000c */
[----:B------:R-:W-:Y:S01]  /*0130*/  IMAD.WIDE R12, R2, 0x10, R12 ;  /* 0x00000010020c7825 */ /* 0x000fe200078e020c */
[----:B--2---:R-:W-:Y:S02]  /*0140*/  PRMT R3, R8, 0x7632, R3 ;  /* 0x0000763208037816 */ /* 0x004fe40000000003 */
[----:B------:R-:W-:Y:S02]  /*0150*/  PRMT R16, R11, 0x7632, R16 ;  /* 0x000076320b107816 */ /* 0x000fe40000000010 */
[----:B----4-:R-:W-:Y:S02]  /*0160*/  LOP3.LUT R8, R4, R8, RZ, 0x3c, !PT ;  /* 0x0000000804087212 */ /* 0x010fe400078e3cff */
[----:B------:R-:W-:Y:S02]  /*0170*/  PRMT R4, R9, 0x7632, R4 ;  /* 0x0000763209047816 */ /* 0x000fe40000000004 */
[----:B------:R-:W-:Y:S02]  /*0180*/  LOP3.LUT R9, R5, R9, RZ, 0x3c, !PT ;  /* 0x0000000905097212 */ /* 0x000fe400078e3cff */
[----:B------:R-:W-:-:S02]  /*0190*/  PRMT R5, R10, 0x7632, R5 ;  /* 0x000076320a057816 */ /* 0x000fc40000000005 */
[----:B------:R-:W-:Y:S02]  /*01a0*/  LOP3.LUT R11, R7, R11, RZ, 0x3c, !PT ;  /* 0x0000000b070b7212 */ /* 0x000fe400078e3cff */
[----:B------:R-:W-:Y:S02]  /*01b0*/  PRMT R7, R5, 0x7632, R7 ;  /* 0x0000763205077816 */ /* 0x000fe40000000007 */
[----:B------:R-:W-:Y:S02]  /*01c0*/  LOP3.LUT R10, R6, R10, RZ, 0x3c, !PT ;  /* 0x0000000a060a7212 */ /* 0x000fe400078e3cff */
[----:B------:R-:W-:Y:S02]  /*01d0*/  PRMT R0, R4, 0x7632, R0 ;  /* 0x0000763204007816 */ /* 0x000fe40000000000 */
[----:B------:R-:W-:Y:S02]  /*01e0*/  PRMT R6, R6, 0x7632, R6 ;  /* 0x0000763206067816 */ /* 0x000fe40000000006 */
[----:B------:R-:W-:-:S02]  /*01f0*/  PRMT R15, R7, 0x7632, R15 ;  /* 0x00007632070f7816 */ /* 0x000fc4000000000f */
[----:B------:R-:W-:Y:S02]  /*0200*/  LOP3.LUT R3, R0, R3, RZ, 0x3c, !PT ;  /* 0x0000000300037212 */ /* 0x000fe400078e3cff */
[----:B------:R-:W-:Y:S02]  /*0210*/  LOP3.LUT R4, R7, R4, RZ, 0x3c, !PT ;  /* 0x0000000407047212 */ /* 0x000fe400078e3cff */
[----:B------:R-:W-:Y:S02]  /*0220*/  LOP3.LUT R5, R6, R5, RZ, 0x3c, !PT ;  /* 0x0000000506057212 */ /* 0x000fe400078e3cff */
[----:B------:R-:W-:Y:S02]  /*0230*/  LOP3.LUT R16, R15, R16, RZ, 0x3c, !PT ;  /* 0x000000100f107212 */ /* 0x000fe400078e3cff */
[----:B------:R-:W-:Y:S02]  /*0240*/  PRMT R8, R8, 0x5410, R3 ;  /* 0x0000541008087816 */ /* 0x000fe40000000003 */
[----:B------:R-:W-:-:S02]  /*0250*/  PRMT R9, R9, 0x5410, R4 ;  /* 0x0000541009097816 */ /* 0x000fc40000000004 */
[----:B------:R-:W-:Y:S02]  /*0260*/  PRMT R10, R10, 0x5410, R5 ;  /* 0x000054100a0a7816 */ /* 0x000fe40000000005 */
[----:B------:R-:W-:-:S05]  /*0270*/  PRMT R11, R11, 0x5410, R16 ;  /* 0x000054100b0b7816 */ /* 0x000fca0000000010 */
[----:B------:R-:W-:Y:S01]  /*0280*/  STG.E.128 desc[UR4][R12.64], R8 ;  /* 0x000000080c007986 */ /* 0x000fe2000c101d04 */
[----:B------:R-:W-:Y:S05]  /*0290*/  EXIT ;  /* 0x000000000000794d */ /* 0x000fea0003800000 */
.L_x_2896:
        /* <DEDUP_REMOVED lines=119> */
.L_x_2899:
[----:B------:R-:W-:-:S13]  /*0a10*/  ISETP.GE.AND P0, PT, R3, R2, PT ;  /* 0x000000020300720c */ /* 0x000fda0003f06270 */
[----:B------:R-:W-:Y:S05]  /*0a20*/  @P0 BRA `(.L_x_2901) ;  /* 0x0000000000300947 */ /* 0x000fea0003800000 */
[----:B0-----:R-:W0:Y:S01]  /*0a30*/  LDC.64 R8, c[0x0][0x218] ;  /* 0x00008600ff087b82 */ /* 0x001e220000000a00 */
[----:B------:R-:W-:Y:S01]  /*0a40*/  IMAD.IADD R11, R0, 0x1, R3 ;  /* 0x00000001000b7824 */ /* 0x000fe200078e0203 */
[----:B------:R-:W-:-:S03]  /*0a50*/  IADD3 R3, R3, 0x80, RZ ;  /* 0x0000008003037810 */ /* 0x000fc60007ffe0ff */
[----:B0-----:R-:W-:-:S05]  /*0a60*/  IMAD.WIDE.U32 R8, R11, 0x2, R8 ;  /* 0x000000020b087825 */ /* 0x001fca00078e0008 */
[----:B------:R1:W-:Y:S02]  /*0a70*/  STG.E.U16 desc[UR4][R8.64], R5 ;  /* 0x0000000508007986 */ /* 0x0003e4000c101504 */
.L_x_2900:
[----:B------:R-:W-:-:S13]  /*0a80*/  ISETP.GE.AND P0, PT, R3, R2, PT ;  /* 0x000000020300720c */ /* 0x000fda0003f06270 */
[----:B------:R-:W-:Y:S05]  /*0a90*/  @P0 BRA `(.L_x_2902) ;  /* 0x0000000000340947 */ /* 0x000fea0003800000 */
[----:B-1----:R-:W1:Y:S01]  /*0aa0*/  LDC.64 R4, c[0x0][0x218] ;  /* 0x00008600ff047b82 */ /* 0x002e620000000a00 */
[----:B0-----:R-:W-:Y:S02]  /*0ab0*/  IMAD.IADD R9, R0, 0x1, R3 ;  /* 0x0000000100097824 */ /* 0x001fe400078e0203 */
[----:B------:R-:W-:Y:S02]  /*0ac0*/  VIADD R3, R3, 0x80 ;  /* 0x0000008003037836 */ /* 0x000fe40000000000 */
[----:B-1----:R-:W-:-:S05]  /*0ad0*/  IMAD.WIDE.U32 R4, R9, 0x2, R4 ;  /* 0x0000000209047825 */ /* 0x002fca00078e0004 */
[----:B------:R1:W-:Y:S02]  /*0ae0*/  STG.E.U16 desc[UR4][R4.64], R6 ;  /* 0x0000000604007986 */ /* 0x0003e4000c101504 */
.L_x_2901:
        /* <DEDUP_REMOVED lines=8> */
.L_x_2902:
[----:B------:R-:W-:Y:S05]  /*0b70*/  BSYNC B1 ;  /* 0x0000000000017941 */ /* 0x000fea0003800000 */
.L_x_2898:
[----:B------:R-:W-:-:S13]  /*0b80*/  ISETP.GE.AND P0, PT, R3, R2, PT ;  /* 0x000000020300720c */ /* 0x000fda0003f06270 */
[----:B-12---:R-:W1:Y:S01]  /*0b90*/  @!P0 LDC.64 R4, c[0x0][0x218] ;  /* 0x00008600ff048b82 */ /* 0x006e620000000a00 */
[----:B0-----:R-:W-:Y:S02]  /*0ba0*/  @!P0 IMAD.IADD R9, R0, 0x1, R3 ;  /* 0x0000000100098824 */ /* 0x001fe400078e0203 */
[----:B------:R-:W-:Y:S02]  /*0bb0*/  @!P0 VIADD R3, R3, 0x80 ;  /* 0x0000008003038836 */ /* 0x000fe40000000000 */
[----:B-1----:R-:W-:-:S05]  /*0bc0*/  @!P0 IMAD.WIDE.U32 R4, R9, 0x2, R4 ;  /* 0x0000000209048825 */ /* 0x002fca00078e0004 */
[----:B------:R2:W-:Y:S02]  /*0bd0*/  @!P0 STG.E.U16 desc[UR4][R4.64], R7 ;  /* 0x0000000704008986 */ /* 0x0005e4000c101504 */
.L_x_2903:
[----:B------:R-:W-:Y:S05]  /*0be0*/  BSYNC B0 ;  /* 0x0000000000007941 */ /* 0x000fea0003800000 */
.L_x_2897:
        /* <DEDUP_REMOVED lines=8> */
.L_x_2904:
        /* <DEDUP_REMOVED lines=9> */
.L_x_26147:


//--------------------- .text._ZN2at6native18elementwise_kernelILi128ELi4EZNS0_15gpu_kernel_implINS0_13AUnaryFunctorIlllNS0_17BitwiseXorFunctorIlEEEEEEvRNS_18TensorIteratorBaseERKT_EUliE_EEviT1_ --------------------------
	.section	.text._ZN2at6native18elementwise_kernelILi128ELi4EZNS0_15gpu_kernel_implINS0_13AUnaryFunctorIlllNS0_17BitwiseXorFunctorIlEEEEEEvRNS_18TensorIteratorBaseERKT_EUliE_EEviT1_,"ax",@progbits
	.align	128
        .global         _ZN2at6native18elementwise_kernelILi128ELi4EZNS0_15gpu_kernel_implINS0_13AUnaryFunctorIlllNS0_17BitwiseXorFunctorIlEEEEEEvRNS_18TensorIteratorBaseERKT_EUliE_EEviT1_
        .type           _ZN2at6native18elementwise_kernelILi128ELi4EZNS0_15gpu_kernel_implINS0_13AUnaryFunctorIlllNS0_17BitwiseXorFunctorIlEEEEEEvRNS_18TensorIteratorBaseERKT_EUliE_EEviT1_,@function
        .size           _ZN2at6native18elementwise_kernelILi128ELi4EZNS0_15gpu_kernel_implINS0_13AUnaryFunctorIlllNS0_17BitwiseXorFunctorIlEEEEEEvRNS_18TensorIteratorBaseERKT_EUliE_EEviT1_,(.L_x_26148 - _ZN2at6native18elementwise_kernelILi128ELi4EZNS0_15gpu_kernel_implINS0_13AUnaryFunctorIlllNS0_17BitwiseXorFunctorIlEEEEEEvRNS_18TensorIteratorBaseERKT_EUliE_EEviT1_)
        .other          _ZN2at6native18elementwise_kernelILi128ELi4EZNS0_15gpu_kernel_implINS0_13AUnaryFunctorIlllNS0_17BitwiseXorFunctorIlEEEEEEvRNS_18TensorIteratorBaseERKT_EUliE_EEviT1_,@"STO_CUDA_ENTRY STV_DEFAULT"
_ZN2at6native18elementwise_kernelILi128ELi4EZNS0_15gpu_kernel_implINS0_13AUnaryFunctorIlllNS0_17BitwiseXorFunctorIlEEEEEEvRNS_18TensorIteratorBaseERKT_EUliE_EEviT1_:
.text._ZN2at6native18elementwise_kernelILi128ELi4EZNS0_15gpu_kernel_implINS0_13AUnaryFunctorIlllNS0_17BitwiseXorFunctorIlEEEEEEvRNS_18TensorIteratorBaseERKT_EUliE_EEviT1_:
        /* <DEDUP_REMOVED lines=314> */
.L_x_2907:
        /* <DEDUP_REMOVED lines=18> */
[----:B------:R-:W2:Y:S02]  /*14c0*/  LDG.E.S8 R2, desc[UR36][R4.64] ;  /* 0x0000002404027981 */ /* 0x000ea4000c1e1300 */
[----:B--2---:R-:W-:Y:S01]  /*14d0*/  SHF.R.S32.HI R3, RZ, 0x1f, R2 ;  /* 0x0000001fff037819 */ /* 0x004fe20000011402 */
[----:B------:R-:W-:Y:S06]  /*14e0*/  BRA `(.L_x_2913) ;  /* 0x0000000c00547947 */ /* 0x000fec0003800000 */
.L_x_2911:
[----:B------:R0:W5:Y:S01]  /*14f0*/  LDG.E.U8 R2, desc[UR36][R4.64] ;  /* 0x0000002404027981 */ /* 0x000162000c1e1100 */
[----:B------:R-:W-:Y:S01]  /*1500*/  IMAD.MOV.U32 R3, RZ, RZ, RZ ;  /* 0x000000ffff037224 */ /* 0x000fe200078e00ff */
[----:B------:R-:W-:Y:S06]  /*1510*/  BRA `(.L_x_2913) ;  /* 0x0000000c00487947 */ /* 0x000fec0003800000 */
.L_x_2910:
[----:B------:R-:W-:-:S13]  /*1520*/  ISETP.NE.AND P0, PT, R2, 0x2, PT ;  /* 0x000000020200780c */ /* 0x000fda0003f05270 */
[----:B------:R-:W-:Y:S05]  /*1530*/  @!P0 BRA `(.L_x_2914) ;  /* 0x0000000000248947 */ /* 0x000fea0003800000 */
[----:B------:R-:W-:-:S13]  /*1540*/  ISETP.NE.AND P0, PT, R2, 0x3, PT ;  /* 0x000000030200780c */ /* 0x000fda0003f05270 */
[----:B------:R-:W-:Y:S05]  /*1550*/  @!P0 BRA `(.L_x_2915) ;  /* 0x0000000000108947 */ /* 0x000fea0003800000 */
[----:B------:R-:W-:-:S13]  /*1560*/  ISETP.NE.AND P0, PT, R2, 0x4, PT ;  /* 0x000000040200780c */ /* 0x000fda0003f05270 */
[----:B------:R-:W-:Y:S05]  /*1570*/  @P0 BRA `(.L_x_2912) ;  /* 0x0000000800d80947 */ /* 0x000fea0003800000 */
[----:B------:R0:W5:Y:S01]  /*1580*/  LDG.E.64 R2, desc[UR36][R4.64] ;  /* 0x0000002404027981 */ /* 0x000162000c1e1b00 */
[----:B------:R-:W-:Y:S05]  /*1590*/  BRA `(.L_x_2913) ;  /* 0x0000000c00287947 */ /* 0x000fea0003800000 */
.L_x_2915:
[----:B------:R-:W2:Y:S02]  /*15a0*/  LDG.E R2, desc[UR36][R4.64] ;  /* 0x0000002404027981 */ /* 0x000ea4000c1e1900 */
[----:B--2---:R-:W-:Y:S01]  /*15b0*/  SHF.R.S32.HI R3, RZ, 0x1f, R2 ;  /* 0x0000001fff037819 */ /* 0x004fe20000011402 */
[----:B------:R-:W-:Y:S06]  /*15c0*/  BRA `(.L_x_2913) ;  /* 0x0000000c001c7947 */ /* 0x000fec0003800000 */
.L_x_2914:
[----:B------:R-:W2:Y:S02]  /*15d0*/  LDG.E.S16 R2, desc[UR36][R4.64] ;  /* 0x0000002404027981 */ /* 0x000ea4000c1e1700 */
[----:B--2---:R-:W-:Y:S01]  /*15e0*/  SHF.R.S32.HI R3, RZ, 0x1f, R2 ;  /* 0x0000001fff037819 */ /* 0x004fe20000011402 */
[----:B------:R-:W-:Y:S06]  /*15f0*/  BRA `(.L_x_2913) ;  /* 0x0000000c00107947 */ /* 0x000fec0003800000 */
.L_x_2909:
[----:B------:R-:W-:-:S13]  /*1600*/  ISETP.GT.AND P0, PT, R2, 0x6, PT ;  /* 0x000000060200780c */ /* 0x000fda0003f04270 */
[----:B------:R-:W-:Y:S05]  /*1610*/  @P0 BRA `(.L_x_2916) ;  /* 0x00000000002c0947 */ /* 0x000fea0003800000 */
[----:B------:R-:W-:-:S13]  /*1620*/  ISETP.NE.AND P0, PT, R2, 0x5, PT ;  /* 0x000000050200780c */ /* 0x000fda0003f05270 */
[----:B------:R-:W-:Y:S05]  /*1630*/  @!P0 BRA `(.L_x_2917) ;  /* 0x0000000000148947 */ /* 0x000fea0003800000 */
[----:B------:R-:W-:-:S13]  /*1640*/  ISETP.NE.AND P0, PT, R2, 0x6, PT ;  /* 0x000000060200780c */ /* 0x000fda0003f05270 */
[----:B------:R-:W-:Y:S05]  /*1650*/  @P0 BRA `(.L_x_2912) ;  /* 0x0000000800a00947 */ /* 0x000fea0003800000 */
[----:B------:R-:W2:Y:S02]  /*1660*/  LDG.E R2, desc[UR36][R4.64] ;  /* 0x0000002404027981 */ /* 0x000ea4000c1e1900 */
[----:B--2---:R-:W0:Y:S01]  /*1670*/  F2I.S64.TRUNC R2, R2 ;  /* 0x0000000200027311 */ /* 0x004e22000020d900 */
[----:B------:R-:W-:Y:S05]  /*1680*/  BRA `(.L_x_2913) ;  /* 0x0000000800ec7947 */ /* 0x000fea0003800000 */
.L_x_2917:
[----:B------:R-:W2:Y:S02]  /*1690*/  LDG.E.U16 R4, desc[UR36][R4.64] ;  /* 0x0000002404047981 */ /* 0x000ea4000c1e1500 */
[----:B--2---:R-:W-:-:S06]  /*16a0*/  HADD2.F32 R2, -RZ, R4.H0_H0 ;  /* 0x20000004ff027230 */ /* 0x004fcc0000004100 */
[----:B------:R-:W0:Y:S01]  /*16b0*/  F2I.S64.TRUNC R2, R2 ;  /* 0x0000000200027311 */ /* 0x000e22000020d900 */
[----:B------:R-:W-:Y:S05]  /*16c0*/  BRA `(.L_x_2913) ;  /* 0x0000000800dc7947 */ /* 0x000fea0003800000 */
.L_x_2916:
[----:B------:R-:W-:-:S13]  /*16d0*/  ISETP.NE.AND P0, PT, R2, 0x7, PT ;  /* 0x000000070200780c */ /* 0x000fda0003f05270 */
[----:B------:R-:W-:Y:S05]  /*16e0*/  @!P0 BRA `(.L_x_2918) ;  /* 0x00000000002c8947 */ /* 0x000fea0003800000 */
[----:B------:R-:W-:-:S13]  /*16f0*/  ISETP.NE.AND P0, PT, R2, 0x8, PT ;  /* 0x000000080200780c */ /* 0x000fda0003f05270 */
[----:B------:R-:W-:Y:S05]  /*1700*/  @!P0 BRA `(.L_x_2919) ;  /* 0x0000000000148947 */ /* 0x000fea0003800000 */
[----:B------:R-:W-:-:S13]  /*1710*/  ISETP.NE.AND P0, PT, R2, 0x9, PT ;  /* 0x000000090200780c */ /* 0x000fda0003f05270 */
[----:B------:R-:W-:Y:S05]  /*1720*/  @P0 BRA `(.L_x_2912) ;  /* 0x00000008006c0947 */ /* 0x000fea0003800000 */
[----:B------:R-:W2:Y:S02]  /*1730*/  LDG.E R2, desc[UR36][R4.64] ;  /* 0x0000002404027981 */ /* 0x000ea4000c1e1900 */
[----:B--2---:R-:W0:Y:S01]  /*1740*/  F2I.S64.TRUNC R2, R2 ;  /* 0x0000000200027311 */ /* 0x004e22000020d900 */
[----:B------:R-:W-:Y:S05]  /*1750*/  BRA `(.L_x_2913) ;  /* 0x0000000800b87947 */ /* 0x000fea0003800000 */
.L_x_2919:
[----:B------:R-:W2:Y:S02]  /*1760*/  LDG.E.U16 R4, desc[UR36][R4.64] ;  /* 0x0000002404047981 */ /* 0x000ea4000c1e1500 */
[----:B--2---:R-:W-:-:S06]  /*1770*/  HADD2.F32 R2, -RZ, R4.H0_H0 ;  /* 0x20000004ff027230 */ /* 0x004fcc0000004100 */
[----:B------:R-:W0:Y:S01]  /*1780*/  F2I.S64.TRUNC R2, R2 ;  /* 0x0000000200027311 */ /* 0x000e22000020d900 */
[----:B------:R-:W-:Y:S05]  /*1790*/  BRA `(.L_x_2913) ;  /* 0x0000000800a87947 */ /* 0x000fea0003800000 */
.L_x_2918:
[----:B------:R-:W2:Y:S02]  /*17a0*/  LDG.E.64 R2, desc[UR36][R4.64] ;  /* 0x0000002404027981 */ /* 0x000ea4000c1e1b00 */
[----:B--2---:R-:W0:Y:S01]  /*17b0*/  F2I.S64.F64.TRUNC R2, R2 ;  /* 0x0000000200027311 */ /* 0x004e22000030d900 */
[----:B------:R-:W-:Y:S05]  /*17c0*/  BRA `(.L_x_2913) ;  /* 0x00000008009c7947 */ /* 0x000fea0003800000 */
.L_x_2908:
        /* <DEDUP_REMOVED lines=8> */
[----:B------:R-:W2:Y:S01]  /*1850*/  LDG.E.U8 R4, desc[UR36][R4.64] ;  /* 0x0000002404047981 */ /* 0x000ea2000c1e1100 */
[----:B------:R-:W-:Y:S01]  /*1860*/  IMAD.MOV.U32 R3, RZ, RZ, RZ ;  /* 0x000000ffff037224 */ /* 0x000fe200078e00ff */
[----:B--2---:R-:W-:-:S04]  /*1870*/  ISETP.NE.AND P0, PT, R4, RZ, PT ;  /* 0x000000ff0400720c */ /* 0x004fc80003f05270 */
[----:B------:R-:W-:Y:S01]  /*1880*/  SEL R2, RZ, 0x1, !P0 ;  /* 0x00000001ff027807 */ /* 0x000fe20004000000 */
[----:B------:R-:W-:Y:S08]  /*1890*/  BRA `(.L_x_2913) ;  /* 0x0000000800687947 */ /* 0x000ff00003800000 */
.L_x_2922:
[----:B------:R-:W2:Y:S02]  /*18a0*/  LDG.E.64 R2, desc[UR36][R4.64] ;  /* 0x0000002404027981 */ /* 0x000ea4000c1e1b00 */
[----:B--2---:R-:W0:Y:S01]  /*18b0*/  F2I.S64.F64.TRUNC R2, R2 ;  /* 0x0000000200027311 */ /* 0x004e22000030d900 */
[----:B------:R-:W-:Y:S05]  /*18c0*/  BRA `(.L_x_2913) ;  /* 0x00000008005c7947 */ /* 0x000fea0003800000 */
.L_x_2921:
        /* <DEDUP_REMOVED lines=11> */
[----:B------:R-:W-:-:S05]  /*1980*/  VIADD R6, R2, 0x1000000 ;  /* 0x0100000002067836 */ /* 0x000fca0000000000 */
[----:B------:R-:W-:Y:S02]  /*1990*/  SHF.R.S32.HI R6, RZ, 0x8, R6 ;  /* 0x00000008ff067819 */ /* 0x000fe40000011406 */
[----:B0-----:R-:W-:-:S04]  /*19a0*/  IADD3 R3, -R3, 0x1f, RZ ;  /* 0x0000001f03037810 */ /* 0x001fc80007ffe1ff */
[C---:B------:R-:W-:Y:S01]  /*19b0*/  ISETP.GT.U32.AND P0, PT, R3.reuse, 0x4, PT ;  /* 0x000000040300780c */ /* 0x040fe20003f04070 */
[----:B------:R-:W-:-:S05]  /*19c0*/  VIADD R3, R3, 0xfffffffc ;  /* 0xfffffffc03037836 */ /* 0x000fca0000000000 */
[----:B------:R-:W-:-:S04]  /*19d0*/  SEL R3, R3, RZ, P0 ;  /* 0x000000ff03037207 */ /* 0x000fc80000000000 */
[C---:B------:R-:W-:Y:S01]  /*19e0*/  SHF.L.U32 R4, R2.reuse, R3, RZ ;  /* 0x0000000302047219 */ /* 0x040fe200000006ff */
[----:B------:R-:W-:Y:S02]  /*19f0*/  IMAD R7, R3, R8, 0x3c000000 ;  /* 0x3c00000003077424 */ /* 0x000fe400078e0208 */
[----:B------:R-:W-:-:S03]  /*1a00*/  VIADD R3, R2, 0xffffffff ;  /* 0xffffffff02037836 */ /* 0x000fc60000000000 */
[----:B------:R-:W-:Y:S02]  /*1a10*/  LEA.HI R7, R4, R7, RZ, 0x1c ;  /* 0x0000000704077211 */ /* 0x000fe400078fe0ff */
[----:B------:R-:W-:Y:S02]  /*1a20*/  SHF.R.S32.HI R3, RZ, 0x1f, R3 ;  /* 0x0000001fff037819 */ /* 0x000fe40000011403 */
[----:B------:R-:W-:-:S04]  /*1a30*/  LOP3.LUT R6, R7, 0x7f800000, R6, 0xf8, !PT ;  /* 0x7f80000007067812 */ /* 0x000fc800078ef806 */
[----:B------:R-:W-:-:S04]  /*1a40*/  LOP3.LUT R3, R6, R3, RZ, 0x30, !PT ;  /* 0x0000000306037212 */ /* 0x000fc800078e30ff */
[----:B------:R-:W-:-:S06]  /*1a50*/  LOP3.LUT R3, R3, 0x80000000, R0, 0xf8, !PT ;  /* 0x8000000003037812 */ /* 0x000fcc00078ef800 */
[----:B------:R-:W0:Y:S01]  /*1a60*/  F2I.S64.TRUNC R2, R3 ;  /* 0x0000000300027311 */ /* 0x000e22000020d900 */
[----:B------:R-:W-:Y:S05]  /*1a70*/  BRA `(.L_x_2913) ;  /* 0x0000000400f07947 */ /* 0x000fea0003800000 */
.L_x_2924:
[----:B------:R-:W2:Y:S02]  /*1a80*/  LDG.E.U8 R3, desc[UR36][R4.64] ;  /* 0x0000002404037981 */ /* 0x000ea4000c1e1100 */
[----:B--2---:R-:W-:-:S05]  /*1a90*/  IMAD.SHL.U32 R0, R3, 0x2000000, RZ ;  /* 0x0200000003007824 */ /* 0x004fca00078e00ff */
[----:B------:R-:W-:-:S13]  /*1aa0*/  ISETP.GE.U32.AND P0, PT, R0, 0x8000000, PT ;  /* 0x080000000000780c */ /* 0x000fda0003f06070 */
[C---:B------:R-:W-:Y:S02]  /*1ab0*/  @!P0 IMAD.SHL.U32 R0, R3.reuse, 0x100, RZ ;  /* 0x0000010003008824 */ /* 0x040fe400078e00ff */
[C---:B------:R-:W-:Y:S02]  /*1ac0*/  @P0 IMAD.SHL.U32 R2, R3.reuse, 0x200000, RZ ;  /* 0x0020000003020824 */ /* 0x040fe400078e00ff */
[----:B------:R-:W-:Y:S01]  /*1ad0*/  IMAD.SHL.U32 R3, R3, 0x1000000, RZ ;  /* 0x0100000003037824 */ /* 0x000fe200078e00ff */
[----:B------:R-:W-:Y:S02]  /*1ae0*/  @!P0 LOP3.LUT R0, R0, 0x7f00, RZ, 0xc0, !PT ;  /* 0x00007f0000008812 */ /* 0x000fe400078ec0ff */
[----:B------:R-:W-:Y:S02]  /*1af0*/  @P0 LOP3.LUT R2, R2, 0x70000000, RZ, 0xfc, !PT ;  /* 0x7000000002020812 */ /* 0x000fe400078efcff */
[----:B------:R-:W-:-:S03]  /*1b00*/  @!P0 LOP3.LUT R0, R0, 0x3f000000, RZ, 0xfc, !PT ;  /* 0x3f00000000008812 */ /* 0x000fc600078efcff */
[----:B------:R-:W-:Y:S02]  /*1b10*/  @P0 FMUL.FTZ R2, R2, 1.9259299443872358531e-34 ;  /* 0x0780000002020820 */ /* 0x000fe40000410000 */
[----:B------:R-:W-:-:S05]  /*1b20*/  @!P0 FADD.FTZ R2, R0, -0.5 ;  /* 0xbf00000000028421 */ /* 0x000fca0000010000 */
[----:B------:R-:W-:-:S06]  /*1b30*/  LOP3.LUT R2, R2, 0x80000000, R3, 0xf8, !PT ;  /* 0x8000000002027812 */ /* 0x000fcc00078ef803 */
[----:B------:R-:W0:Y:S01]  /*1b40*/  F2I.S64.TRUNC R2, R2 ;  /* 0x0000000200027311 */ /* 0x000e22000020d900 */
[----:B------:R-:W-:Y:S05]  /*1b50*/  BRA `(.L_x_2913) ;  /* 0x0000000400b87947 */ /* 0x000fea0003800000 */
.L_x_2923:
[----:B------:R-:W2:Y:S02]  /*1b60*/  LDG.E.U16 R2, desc[UR36][R4.64] ;  /* 0x0000002404027981 */ /* 0x000ea4000c1e1500 */
[----:B--2---:R-:W-:-:S06]  /*1b70*/  IMAD.U32 R2, R2, 0x10000, RZ ;  /* 0x0001000002027824 */ /* 0x004fcc00078e00ff */
[----:B------:R-:W0:Y:S01]  /*1b80*/  F2I.S64.TRUNC R2, R2 ;  /* 0x0000000200027311 */ /* 0x000e22000020d900 */
[----:B------:R-:W-:Y:S05]  /*1b90*/  BRA `(.L_x_2913) ;  /* 0x0000000400a87947 */ /* 0x000fea0003800000 */
.L_x_2920:
        /* <DEDUP_REMOVED lines=9> */
[----:B------:R-:W-:Y:S01]  /*1c30*/  IMAD.MOV.U32 R3, RZ, RZ, RZ ;  /* 0x000000ffff037224 */ /* 0x000fe200078e00ff */
[----:B------:R-:W-:Y:S06]  /*1c40*/  BRA `(.L_x_2913) ;  /* 0x00000004007c7947 */ /* 0x000fec0003800000 */
.L_x_2927:
        /* <DEDUP_REMOVED lines=21> */
.L_x_2931:
[----:B------:R-:W-:Y:S05]  /*1da0*/  BSYNC B1 ;  /* 0x0000000000017941 */ /* 0x000fea0003800000 */
.L_x_2930:
[----:B------:R-:W-:Y:S01]  /*1db0*/  IMAD.SHL.U32 R2, R2, 0x100000, RZ ;  /* 0x0010000002027824 */ /* 0x000fe200078e00ff */
[----:B------:R-:W-:-:S04]  /*1dc0*/  LEA R3, R0, 0x3b800000, 0x17 ;  /* 0x3b80000000037811 */ /* 0x000fc800078eb8ff */
[----:B------:R-:W-:-:S07]  /*1dd0*/  LOP3.LUT R2, R3, R2, R4, 0xfe, !PT ;  /* 0x0000000203027212 */ /* 0x000fce00078efe04 */
.L_x_2929:
[----:B------:R-:W-:Y:S05]  /*1de0*/  BSYNC B0 ;  /* 0x0000000000007941 */ /* 0x000fea0003800000 */
.L_x_2928:
[----:B------:R-:W1:Y:S01]  /*1df0*/  F2I.S64.TRUNC R2, R2 ;  /* 0x0000000200027311 */ /* 0x000e62000020d900 */
[----:B------:R-:W-:Y:S05]  /*1e00*/  BRA `(.L_x_2913) ;  /* 0x00000004000c7947 */ /* 0x000fea0003800000 */
.L_x_2926:
        /* <DEDUP_REMOVED lines=21> */
.L_x_2935:
[----:B------:R-:W-:Y:S05]  /*1f60*/  BSYNC B1 ;  /* 0x0000000000017941 */ /* 0x000fea0003800000 */
.L_x_2934:
[----:B------:R-:W-:Y:S01]  /*1f70*/  IMAD.SHL.U32 R2, R2, 0x200000, RZ ;  /* 0x0020000002027824 */ /* 0x000fe200078e00ff */
[----:B------:R-:W-:-:S04]  /*1f80*/  LEA R3, R0, 0x37800000, 0x17 ;  /* 0x3780000000037811 */ /* 0x000fc800078eb8ff */
[----:B------:R-:W-:-:S07]  /*1f90*/  LOP3.LUT R2, R3, R2, R4, 0xfe, !PT ;  /* 0x0000000203027212 */ /* 0x000fce00078efe04 */
.L_x_2933:
[----:B------:R-:W-:Y:S05]  /*1fa0*/  BSYNC B0 ;  /* 0x0000000000007941 */ /* 0x000fea0003800000 */
.L_x_2932:
[----:B------:R-:W2:Y:S01]  /*1fb0*/  F2I.S64.TRUNC R2, R2 ;  /* 0x0000000200027311 */ /* 0x000ea2000020d900 */
[----:B------:R-:W-:Y:S05]  /*1fc0*/  BRA `(.L_x_2913) ;  /* 0x00000000009c7947 */ /* 0x000fea0003800000 */
.L_x_2925:
        /* <DEDUP_REMOVED lines=14> */
.L_x_2939:
[----:B------:R-:W-:Y:S05]  /*20b0*/  BSYNC B0 ;  /* 0x0000000000007941 */ /* 0x000fea0003800000 */
.L_x_2938:
[----:B------:R-:W4:Y:S01]  /*20c0*/  F2I.S64.TRUNC R2, R2 ;  /* 0x0000000200027311 */ /* 0x000f22000020d900 */
[----:B------:R-:W-:Y:S05]  /*20d0*/  BRA `(.L_x_2913) ;  /* 0x0000000000587947 */ /* 0x000fea0003800000 */
.L_x_2912:
        /* <DEDUP_REMOVED lines=16> */
.L_x_2940:
[----:B------:R-:W-:Y:S01]  /*21e0*/  CS2R R2, SRZ ;  /* 0x0000000000027805 */ /* 0x000fe2000001ff00 */
[----:B------:R-:W-:Y:S06]  /*21f0*/  BRA `(.L_x_2913) ;  /* 0x0000000000107947 */ /* 0x000fec0003800000 */
.L_x_2937:
[----:B------:R0:W5:Y:S01]  /*2200*/  LDG.E.64 R2, desc[UR36][R4.64] ;  /* 0x0000002404027981 */ /* 0x000162000c1e1b00 */
[----:B------:R-:W-:Y:S05]  /*2210*/  BRA `(.L_x_2913) ;  /* 0x0000000000087947 */ /* 0x000fea0003800000 */
.L_x_2936:
[----:B------:R3:W5:Y:S01]  /*2220*/  LDG.E R2, desc[UR36][R4.64] ;  /* 0x0000002404027981 */ /* 0x000762000c1e1900 */
[----:B------:R-:W-:-:S07]  /*2230*/  IMAD.MOV.U32 R3, RZ, RZ, RZ ;  /* 0x000000ffff037224 */ /* 0x000fce00078e00ff */
.L_x_2913:
[----:B0--3--:R-:W0:Y:S01]  /*2240*/  LDC.U8 R4, c[0x0][0x430] ;  /* 0x00010c00ff047b82 */ /* 0x009e220000000000 */
[----:B------:R-:W-:Y:S02]  /*2250*/  ULDC.64 UR4, c[0x0][0x428] ;  /* 0x00010a0000047ab9 */ /* 0x000fe40000000a00 */
[----:B-12-45:R-:W-:Y:S02]  /*2260*/  LOP3.LUT R5, R2, UR4, RZ, 0x3c, !PT ;  /* 0x0000000402057c12 */ /* 0x036fe4000f8e3cff */
[----:B------:R-:W-:-:S03]  /*2270*/  LOP3.LUT R3, R3, UR5, RZ, 0x3c, !PT ;  /* 0x0000000503037c12 */ /* 0x000fc6000f8e3cff */
[----:B------:R-:W-:Y:S01]  /*2280*/  IMAD.MOV.U32 R2, RZ, RZ, R5 ;  /* 0x000000ffff027224 */ /* 0x000fe200078e0005 */
        /* <DEDUP_REMOVED lines=13> */
.L_x_2944:
[----:B------:R3:W-:Y:S01]  /*2360*/  STG.E.U8 desc[UR36][R16.64], R5 ;  /* 0x0000000510007986 */ /* 0x0007e2000c101124 */
[----:B------:R-:W-:Y:S05]  /*2370*/  BRA `(.L_x_2946) ;  /* 0x0000000c00507947 */ /* 0x000fea0003800000 */
.L_x_2943:
[----:B------:R-:W-:-:S13]  /*2380*/  ISETP.NE.AND P0, PT, R0, 0x2, PT ;  /* 0x000000020000780c */ /* 0x000fda0003f05270 */
[----:B------:R-:W-:Y:S05]  /*2390*/  @!P0 BRA `(.L_x_2947) ;  /* 0x0000000000208947 */ /* 0x000fea0003800000 */
[----:B------:R-:W-:-:S13]  /*23a0*/  ISETP.NE.AND P0, PT, R0, 0x3, PT ;  /* 0x000000030000780c */ /* 0x000fda0003f05270 */
[----:B------:R-:W-:Y:S05]  /*23b0*/  @!P0 BRA `(.L_x_2948) ;  /* 0x0000000000108947 */ /* 0x000fea0003800000 */
[----:B------:R-:W-:-:S13]  /*23c0*/  ISETP.NE.AND P0, PT, R0, 0x4, PT ;  /* 0x000000040000780c */ /* 0x000fda0003f05270 */
[----:B------:R-:W-:Y:S05]  /*23d0*/  @P0 BRA `(.L_x_2945) ;  /* 0x0000000800e80947 */ /* 0x000fea0003800000 */
[----:B------:R0:W-:Y:S01]  /*23e0*/  STG.E.64 desc[UR36][R16.64], R2 ;  /* 0x0000000210007986 */ /* 0x0001e2000c101b24 */
[----:B------:R-:W-:Y:S05]  /*23f0*/  BRA `(.L_x_2946) ;  /* 0x0000000c00307947 */ /* 0x000fea0003800000 */
.L_x_2948:
[----:B------:R1:W-:Y:S01]  /*2400*/  STG.E desc[UR36][R16.64], R5 ;  /* 0x0000000510007986 */ /* 0x0003e2000c101924 */
[----:B------:R-:W-:Y:S05]  /*2410*/  BRA `(.L_x_2946) ;  /* 0x0000000c00287947 */ /* 0x000fea0003800000 */
.L_x_2947:
[----:B------:R2:W-:Y:S01]  /*2420*/  STG.E.U16 desc[UR36][R16.64], R5 ;  /* 0x0000000510007986 */ /* 0x0005e2000c101524 */
[----:B------:R-:W-:Y:S05]  /*2430*/  BRA `(.L_x_2946) ;  /* 0x0000000c00207947 */ /* 0x000fea0003800000 */
.L_x_2942:
[----:B------:R-:W-:-:S13]  /*2440*/  ISETP.GT.AND P0, PT, R0, 0x6, PT ;  /* 0x000000060000780c */ /* 0x000fda0003f04270 */
[----:B------:R-:W-:Y:S05]  /*2450*/  @P0 BRA `(.L_x_2949) ;  /* 0x00000000002c0947 */ /* 0x000fea0003800000 */
[----:B------:R-:W-:-:S13]  /*2460*/  ISETP.NE.AND P0, PT, R0, 0x5, PT ;  /* 0x000000050000780c */ /* 0x000fda0003f05270 */
[----:B------:R-:W-:Y:S05]  /*2470*/  @!P0 BRA `(.L_x_2950) ;  /* 0x0000000000148947 */ /* 0x000fea0003800000 */
[----:B------:R-:W-:-:S13]  /*2480*/  ISETP.NE.AND P0, PT, R0, 0x6, PT ;  /* 0x000000060000780c */ /* 0x000fda0003f05270 */
[----:B------:R-:W-:Y:S05]  /*2490*/  @P0 BRA `(.L_x_2945) ;  /* 0x0000000800b80947 */ /* 0x000fea0003800000 */
[----:B------:R-:W0:Y:S02]  /*24a0*/  I2F.S64 R3, R2 ;  /* 0x0000000200037312 */ /* 0x000e240000301400 */
[----:B0-----:R0:W-:Y:S01]  /*24b0*/  STG.E desc[UR36][R16.64], R3 ;  /* 0x0000000310007986 */ /* 0x0011e2000c101924 */
[----:B------:R-:W-:Y:S05]  /*24c0*/  BRA `(.L_x_2946) ;  /* 0x0000000800fc7947 */ /* 0x000fea0003800000 */
.L_x_2950:
[----:B------:R-:W0:Y:S02]  /*24d0*/  I2F.S64 R0, R2 ;  /* 0x0000000200007312 */ /* 0x000e240000301400 */
[----:B0-----:R-:W-:-:S05]  /*24e0*/  F2FP.F16.F32.PACK_AB R0, RZ, R0 ;  /* 0x00000000ff00723e */ /* 0x001fca00000000ff */
[----:B------:R0:W-:Y:S01]  /*24f0*/  STG.E.U16 desc[UR36][R16.64], R0 ;  /* 0x0000000010007986 */ /* 0x0001e2000c101524 */
[----:B------:R-:W-:Y:S05]  /*2500*/  BRA `(.L_x_2946) ;  /* 0x0000000800ec7947 */ /* 0x000fea0003800000 */
.L_x_2949:
[----:B------:R-:W-:-:S13]  /*2510*/  ISETP.NE.AND P0, PT, R0, 0x7, PT ;  /* 0x000000070000780c */ /* 0x000fda0003f05270 */
[----:B------:R-:W-:Y:S05]  /*2520*/  @!P0 BRA `(.L_x_2951) ;  /* 0x0000000000348947 */ /* 0x000fea0003800000 */
[----:B------:R-:W-:-:S13]  /*2530*/  ISETP.NE.AND P0, PT, R0, 0x8, PT ;  /* 0x000000080000780c */ /* 0x000fda0003f05270 */
[----:B------:R-:W-:Y:S05]  /*2540*/  @!P0 BRA `(.L_x_2952) ;  /* 0x0000000000188947 */ /* 0x000fea0003800000 */
[----:B------:R-:W-:-:S13]  /*2550*/  ISETP.NE.AND P0, PT, R0, 0x9, PT ;  /* 0x000000090000780c */ /* 0x000fda0003f05270 */
[----:B------:R-:W-:Y:S05]  /*2560*/  @P0 BRA `(.L_x_2945) ;  /* 0x0000000800840947 */ /* 0x000fea0003800000 */
[----:B------:R-:W0:Y:S01]  /*2570*/  I2F.S64 R4, R2 ;  /* 0x0000000200047312 */ /* 0x000e220000301400 */
[----:B------:R-:W-:-:S05]  /*2580*/  IMAD.MOV.U32 R5, RZ, RZ, RZ ;  /* 0x000000ffff057224 */ /* 0x000fca00078e00ff */
[----:B0-----:R0:W-:Y:S01]  /*2590*/  STG.E.64 desc[UR36][R16.64], R4 ;  /* 0x0000000410007986 */ /* 0x0011e2000c101b24 */
[----:B------:R-:W-:Y:S05]  /*25a0*/  BRA `(.L_x_2946) ;  /* 0x0000000800c47947 */ /* 0x000fea0003800000 */
.L_x_2952:
[----:B------:R-:W0:Y:S02]  /*25b0*/  I2F.S64 R2, R2 ;  /* 0x0000000200027312 */ /* 0x000e240000301400 */
[----:B0-----:R-:W-:-:S04]  /*25c0*/  F2FP.F16.F32.PACK_AB R3, RZ, R2 ;  /* 0x00000002ff03723e */ /* 0x001fc800000000ff */
[----:B------:R-:W-:-:S05]  /*25d0*/  PRMT R3, R3, 0x5410, RZ ;  /* 0x0000541003037816 */ /* 0x000fca00000000ff */
[----:B------:R0:W-:Y:S01]  /*25e0*/  STG.E desc[UR36][R16.64], R3 ;  /* 0x0000000310007986 */ /* 0x0001e2000c101924 */
[----:B------:R-:W-:Y:S05]  /*25f0*/  BRA `(.L_x_2946) ;  /* 0x0000000800b07947 */ /* 0x000fea0003800000 */
.L_x_2951:
[----:B------:R-:W0:Y:S02]  /*2600*/  I2F.F64.S64 R2, R2 ;  /* 0x0000000200027312 */ /* 0x000e240000301c00 */
[----:B0-----:R0:W-:Y:S01]  /*2610*/  STG.E.64 desc[UR36][R16.64], R2 ;  /* 0x0000000210007986 */ /* 0x0011e2000c101b24 */
[----:B------:R-:W-:Y:S05]  /*2620*/  BRA `(.L_x_2946) ;  /* 0x0000000800a47947 */ /* 0x000fea0003800000 */
.L_x_2941:
        /* <DEDUP_REMOVED lines=8> */
[----:B------:R-:W-:-:S04]  /*26b0*/  ISETP.NE.U32.AND P0, PT, R5, RZ, PT ;  /* 0x000000ff0500720c */ /* 0x000fc80003f05070 */
[----:B------:R-:W-:-:S04]  /*26c0*/  ISETP.NE.AND.EX P0, PT, R3, RZ, PT, P0 ;  /* 0x000000ff0300720c */ /* 0x000fc80003f05300 */
[----:B------:R-:W-:-:S05]  /*26d0*/  SEL R3, RZ, 0x1, !P0 ;  /* 0x00000001ff037807 */ /* 0x000fca0004000000 */
[----:B------:R0:W-:Y:S01]  /*26e0*/  STG.E.U8 desc[UR36][R16.64], R3 ;  /* 0x0000000310007986 */ /* 0x0001e2000c101124 */
[----:B------:R-:W-:Y:S05]  /*26f0*/  BRA `(.L_x_2946) ;  /* 0x0000000800707947 */ /* 0x000fea0003800000 */
.L_x_2955:
[----:B------:R-:W0:Y:S01]  /*2700*/  I2F.F64.S64 R4, R2 ;  /* 0x0000000200047312 */ /* 0x000e220000301c00 */
[----:B------:R-:W-:-:S05]  /*2710*/  CS2R R6, SRZ ;  /* 0x0000000000067805 */ /* 0x000fca000001ff00 */
[----:B0-----:R0:W-:Y:S01]  /*2720*/  STG.E.128 desc[UR36][R16.64], R4 ;  /* 0x0000000410007986 */ /* 0x0011e2000c101d24 */
[----:B------:R-:W-:Y:S05]  /*2730*/  BRA `(.L_x_2946) ;  /* 0x0000000800607947 */ /* 0x000fea0003800000 */
.L_x_2954:
[----:B------:R-:W-:-:S13]  /*2740*/  ISETP.NE.AND P0, PT, R0, 0xf, PT ;  /* 0x0000000f0000780c */ /* 0x000fda0003f05270 */
[----:B------:R-:W-:Y:S05]  /*2750*/  @!P0 BRA `(.L_x_2956) ;  /* 0x0000000000b48947 */ /* 0x000fea0003800000 */
[----:B------:R-:W-:-:S13]  /*2760*/  ISETP.NE.AND P0, PT, R0, 0x17, PT ;  /* 0x000000170000780c */ /* 0x000fda0003f05270 */
[----:B------:R-:W-:Y:S05]  /*2770*/  @!P0 BRA `(.L_x_2957) ;  /* 0x0000000000548947 */ /* 0x000fea0003800000 */
[----:B------:R-:W-:-:S13]  /*2780*/  ISETP.NE.AND P0, PT, R0, 0x18, PT ;  /* 0x000000180000780c */ /* 0x000fda0003f05270 */
[----:B------:R-:W-:Y:S05]  /*2790*/  @P0 BRA `(.L_x_2945) ;  /* 0x0000000400f80947 */ /* 0x000fea0003800000 */
[----:B------:R-:W0:Y:S01]  /*27a0*/  I2F.S64 R3, R2 ;  /* 0x0000000200037312 */ /* 0x000e220000301400 */
        /* <DEDUP_REMOVED lines=14> */
.L_x_2959:
[----:B------:R-:W-:Y:S05]  /*2890*/  BSYNC B0 ;  /* 0x0000000000007941 */ /* 0x000fea0003800000 */
.L_x_2958:
[----:B------:R-:W-:-:S05]  /*28a0*/  LOP3.LUT R5, R0, R5, RZ, 0xfc, !PT ;  /* 0x0000000500057212 */ /* 0x000fca00078efcff */
[----:B------:R0:W-:Y:S01]  /*28b0*/  STG.E.U8 desc[UR36][R16.64], R5 ;  /* 0x0000000510007986 */ /* 0x0001e2000c101124 */
[----:B------:R-:W-:Y:S05]  /*28c0*/  BRA `(.L_x_2946) ;  /* 0x0000000400fc7947 */ /* 0x000fea0003800000 */
.L_x_2957:
[----:B------:R-:W0:Y:S01]  /*28d0*/  I2F.S64 R3, R2 ;  /* 0x0000000200037312 */ /* 0x000e220000301400 */
        /* <DEDUP_REMOVED lines=12> */
.L_x_2961:
[----:B------:R-:W-:Y:S01]  /*29a0*/  IMAD.MOV.U32 R0, RZ, RZ, 0x7f ;  /* 0x0000007fff007424 */ /* 0x000fe200078e00ff */
[----:B------:R-:W-:-:S04]  /*29b0*/  ISETP.GT.U32.AND P0, PT, R4, 0x7f800000, PT ;  /* 0x7f8000000400780c */ /* 0x000fc80003f04070 */
[----:B------:R-:W-:-:S09]  /*29c0*/  SEL R0, R0, 0x7c, P0 ;  /* 0x0000007c00007807 */ /* 0x000fd20000000000 */
.L_x_2962:
[----:B------:R-:W-:Y:S05]  /*29d0*/  BSYNC B0 ;  /* 0x0000000000007941 */ /* 0x000fea0003800000 */
.L_x_2960:
[----:B------:R-:W-:-:S04]  /*29e0*/  LOP3.LUT R2, R3, 0x80000000, RZ, 0xc0, !PT ;  /* 0x8000000003027812 */ /* 0x000fc800078ec0ff */
[----:B------:R-:W-:-:S04]  /*29f0*/  SHF.R.U32.HI R3, RZ, 0x18, R2 ;  /* 0x00000018ff037819 */ /* 0x000fc80000011602 */
[----:B------:R-:W-:-:S05]  /*2a00*/  LOP3.LUT R3, R0, R3, RZ, 0xfc, !PT ;  /* 0x0000000300037212 */ /* 0x000fca00078efcff */
[----:B------:R0:W-:Y:S01]  /*2a10*/  STG.E.U8 desc[UR36][R16.64], R3 ;  /* 0x0000000310007986 */ /* 0x0001e2000c101124 */
[----:B------:R-:W-:Y:S05]  /*2a20*/  BRA `(.L_x_2946) ;  /* 0x0000000400a47947 */ /* 0x000fea0003800000 */
.L_x_2956:
[----:B------:R-:W0:Y:S02]  /*2a30*/  I2F.S64 R0, R2 ;  /* 0x0000000200007312 */ /* 0x000e240000301400 */
[----:B0-----:R-:W-:-:S05]  /*2a40*/  F2FP.BF16.F32.PACK_AB R0, RZ, R0 ;  /* 0x00000000ff00723e */ /* 0x001fca00000010ff */
[----:B------:R0:W-:Y:S01]  /*2a50*/  STG.E.U16 desc[UR36][R16.64], R0 ;  /* 0x0000000010007986 */ /* 0x0001e2000c101524 */
[----:B------:R-:W-:Y:S05]  /*2a60*/  BRA `(.L_x_2946) ;  /* 0x0000000400947947 */ /* 0x000fea0003800000 */
.L_x_2953:
        /* <DEDUP_REMOVED lines=10> */
.L_x_2965:
[----:B------:R-:W0:Y:S01]  /*2b10*/  I2F.S64 R3, R2 ;  /* 0x0000000200037312 */ /* 0x000e220000301400 */
        /* <DEDUP_REMOVED lines=16> */
.L_x_2968:
[----:B------:R-:W-:-:S04]  /*2c20*/  LOP3.LUT R2, R3, 0x80000000, RZ, 0xc0, !PT ;  /* 0x8000000003027812 */ /* 0x000fc800078ec0ff */
[----:B------:R-:W-:-:S04]  /*2c30*/  SHF.R.U32.HI R3, RZ, 0x18, R2 ;  /* 0x00000018ff037819 */ /* 0x000fc80000011602 */
[----:B------:R-:W-:-:S04]  /*2c40*/  LOP3.LUT R0, R0, R3, RZ, 0xfc, !PT ;  /* 0x0000000300007212 */ /* 0x000fc800078efcff */
[----:B------:R-:W-:-:S07]  /*2c50*/  PRMT R8, R0, 0x7610, R8 ;  /* 0x0000761000087816 */ /* 0x000fce0000000008 */
.L_x_2967:
[----:B------:R-:W-:Y:S05]  /*2c60*/  BSYNC B0 ;  /* 0x0000000000007941 */ /* 0x000fea0003800000 */
.L_x_2966:
[----:B------:R0:W-:Y:S01]  /*2c70*/  STG.E.U8 desc[UR36][R16.64], R8 ;  /* 0x0000000810007986 */ /* 0x0001e2000c101124 */
[----:B------:R-:W-:Y:S05]  /*2c80*/  BRA `(.L_x_2946) ;  /* 0x00000004000c7947 */ /* 0x000fea0003800000 */
.L_x_2964:
        /* <DEDUP_REMOVED lines=17> */
.L_x_2971:
[----:B------:R-:W-:-:S04]  /*2da0*/  LOP3.LUT R2, R3, 0x80000000, RZ, 0xc0, !PT ;  /* 0x8000000003027812 */ /* 0x000fc800078ec0ff */
[----:B------:R-:W-:-:S04]  /*2db0*/  SHF.R.U32.HI R3, RZ, 0x18, R2 ;  /* 0x00000018ff037819 */ /* 0x000fc80000011602 */
[----:B------:R-:W-:-:S04]  /*2dc0*/  LOP3.LUT R0, R0, R3, RZ, 0xfc, !PT ;  /* 0x0000000300007212 */ /* 0x000fc800078efcff */
[----:B------:R-:W-:-:S07]  /*2dd0*/  PRMT R8, R0, 0x7610, R8 ;  /* 0x0000761000087816 */ /* 0x000fce0000000008 */
.L_x_2970:
[----:B------:R-:W-:Y:S05]  /*2de0*/  BSYNC B0 ;  /* 0x0000000000007941 */ /* 0x000fea0003800000 */
.L_x_2969:
[----:B------:R0:W-:Y:S01]  /*2df0*/  STG.E.U8 desc[UR36][R16.64], R8 ;  /* 0x0000000810007986 */ /* 0x0001e2000c101124 */
[----:B------:R-:W-:Y:S05]  /*2e00*/  BRA `(.L_x_2946) ;  /* 0x0000000000ac7947 */ /* 0x000fea0003800000 */
.L_x_2963:
[----:B------:R-:W-:-:S13]  /*2e10*/  ISETP.NE.AND P0, PT, R0, 0x1c, PT ;  /* 0x0000001c0000780c */ /* 0x000fda0003f05270 */
[----:B------:R-:W-:Y:S05]  /*2e20*/  @!P0 BRA `(.L_x_2972) ;  /* 0x0000000000a08947 */ /* 0x000fea0003800000 */
[----:B------:R-:W-:-:S13]  /*2e30*/  ISETP.NE.AND P0, PT, R0, 0x1d, PT ;  /* 0x0000001d0000780c */ /* 0x000fda0003f05270 */
[----:B------:R-:W-:Y:S05]  /*2e40*/  @!P0 BRA `(.L_x_2973) ;  /* 0x0000000000908947 */ /* 0x000fea0003800000 */
[----:B------:R-:W-:-:S13]  /*2e50*/  ISETP.NE.AND P0, PT, R0, 0x2c, PT ;  /* 0x0000002c0000780c */ /* 0x000fda0003f05270 */
[----:B------:R-:W-:Y:S05]  /*2e60*/  @P0 BRA `(.L_x_2945) ;  /* 0x0000000000440947 */ /* 0x000fea0003800000 */
[----:B------:R-:W0:Y:S02]  /*2e70*/  I2F.S64 R2, R2 ;  /* 0x0000000200027312 */ /* 0x000e240000301400 */
        /* <DEDUP_REMOVED lines=16> */
.L_x_2945:
        /* <DEDUP_REMOVED lines=16> */
.L_x_2974:
[----:B------:R-:W-:Y:S05]  /*3080*/  BRA `(.L_x_2946) ;  /* 0x00000000000c7947 */ /* 0x000fea0003800000 */
.L_x_2973:
[----:B------:R0:W-:Y:S01]  /*3090*/  STG.E.64 desc[UR36][R16.64], R2 ;  /* 0x0000000210007986 */ /* 0x0001e2000c101b24 */
[----:B------:R-:W-:Y:S05]  /*30a0*/  BRA `(.L_x_2946) ;  /* 0x0000000000047947 */ /* 0x000fea0003800000 */
.L_x_2972:
[----:B------:R0:W-:Y:S02]  /*30b0*/  STG.E desc[UR36][R16.64], R5 ;  /* 0x0000000510007986 */ /* 0x0001e4000c101924 */
.L_x_2946:
[----:B------:R-:W-:-:S04]  /*30c0*/  IMAD R18, R23, 0x200, R18 ;  /* 0x0000020017127824 */ /* 0x000fc800078e0212 */
[----:B------:R-:W-:-:S07]  /*30d0*/  VIADD R19, R18, 0x80 ;  /* 0x0000008012137836 */ /* 0x000fce0000000000 */
.L_x_2906:
[----:B------:R-:W-:Y:S05]  /*30e0*/  BSYNC B6 ;  /* 0x0000000000067941 */ /* 0x000fea0003800000 */
.L_x_2905:
        /* <DEDUP_REMOVED lines=307> */
.L_x_2977:
        /* <DEDUP_REMOVED lines=21> */
.L_x_2981:
[----:B------:R0:W5:Y:S01]  /*4570*/  LDG.E.U8 R2, desc[UR36][R4.64] ;  /* 0x0000002404027981 */ /* 0x000162000c1e1100 */
[----:B------:R-:W-:Y:S01]  /*4580*/  IMAD.MOV.U32 R3, RZ, RZ, RZ ;  /* 0x000000ffff037224 */ /* 0x000fe200078e00ff */
[----:B------:R-:W-:Y:S06]  /*4590*/  BRA `(.L_x_2983) ;  /* 0x0000000c00487947 */ /* 0x000fec0003800000 */
.L_x_2980:
        /* <DEDUP_REMOVED lines=8> */
.L_x_2985:
[----:B------:R-:W2:Y:S02]  /*4620*/  LDG.E R2, desc[UR36][R4.64] ;  /* 0x0000002404027981 */ /* 0x000ea4000c1e1900 */
[----:B--2---:R-:W-:Y:S01]  /*4630*/  SHF.R.S32.HI R3, RZ, 0x1f, R2 ;  /* 0x0000001fff037819 */ /* 0x004fe20000011402 */
[----:B------:R-:W-:Y:S06]  /*4640*/  BRA `(.L_x_2983) ;  /* 0x0000000c001c7947 */ /* 0x000fec0003800000 */
.L_x_2984:
[----:B------:R-:W2:Y:S02]  /*4650*/  LDG.E.S16 R2, desc[UR36][R4.64] ;  /* 0x0000002404027981 */ /* 0x000ea4000c1e1700 */
[----:B--2---:R-:W-:Y:S01]  /*4660*/  SHF.R.S32.HI R3, RZ, 0x1f, R2 ;  /* 0x0000001fff037819 */ /* 0x004fe20000011402 */
[----:B------:R-:W-:Y:S06]  /*4670*/  BRA `(.L_x_2983) ;  /* 0x0000000c00107947 */ /* 0x000fec0003800000 */
.L_x_2979:
        /* <DEDUP_REMOVED lines=9> */
.L_x_2987:
[----:B------:R-:W2:Y:S02]  /*4710*/  LDG.E.U16 R4, desc[UR36][R4.64] ;  /* 0x0000002404047981 */ /* 0x000ea4000c1e1500 */
[----:B--2---:R-:W-:-:S06]  /*4720*/  HADD2.F32 R2, -RZ, R4.H0_H0 ;  /* 0x20000004ff027230 */ /* 0x004fcc0000004100 */
[----:B------:R-:W0:Y:S01]  /*4730*/  F2I.S64.TRUNC R2, R2 ;  /* 0x0000000200027311 */ /* 0x000e22000020d900 */
[----:B------:R-:W-:Y:S05]  /*4740*/  BRA `(.L_x_2983) ;  /* 0x0000000800dc7947 */ /* 0x000fea0003800000 */
.L_x_2986:
        /* <DEDUP_REMOVED lines=9> */
.L_x_2989:
[----:B------:R-:W2:Y:S02]  /*47e0*/  LDG.E.U16 R4, desc[UR36][R4.64] ;  /* 0x0000002404047981 */ /* 0x000ea4000c1e1500 */
[----:B--2---:R-:W-:-:S06]  /*47f0*/  HADD2.F32 R2, -RZ, R4.H0_H0 ;  /* 0x20000004ff027230 */ /* 0x004fcc0000004100 */
[----:B------:R-:W0:Y:S01]  /*4800*/  F2I.S64.TRUNC R2, R2 ;  /* 0x0000000200027311 */ /* 0x000e22000020d900 */
[----:B------:R-:W-:Y:S05]  /*4810*/  BRA `(.L_x_2983) ;  /* 0x0000000800a87947 */ /* 0x000fea0003800000 */
.L_x_2988:
[----:B------:R-:W2:Y:S02]  /*4820*/  LDG.E.64 R2, desc[UR36][R4.64] ;  /* 0x0000002404027981 */ /* 0x000ea4000c1e1b00 */
[----:B--2---:R-:W0:Y:S01]  /*4830*/  F2I.S64.F64.TRUNC R2, R2 ;  /* 0x0000000200027311 */ /* 0x004e22000030d900 */
[----:B------:R-:W-:Y:S05]  /*4840*/  BRA `(.L_x_2983) ;  /* 0x00000008009c7947 */ /* 0x000fea0003800000 */
.L_x_2978:
        /* <DEDUP_REMOVED lines=13> */
.L_x_2992:
[----:B------:R-:W2:Y:S02]  /*4920*/  LDG.E.64 R2, desc[UR36][R4.64] ;  /* 0x0000002404027981 */ /* 0x000ea4000c1e1b00 */
[----:B--2---:R-:W0:Y:S01]  /*4930*/  F2I.S64.F64.TRUNC R2, R2 ;  /* 0x0000000200027311 */ /* 0x004e22000030d900 */
[----:B------:R-:W-:Y:S05]  /*4940*/  BRA `(.L_x_2983) ;  /* 0x00000008005c7947 */ /* 0x000fea0003800000 */
.L_x_2991:
        /* <DEDUP_REMOVED lines=27> */
.L_x_2994:
        /* <DEDUP_REMOVED lines=14> */
.L_x_2993:
[----:B------:R-:W2:Y:S02]  /*4be0*/  LDG.E.U16 R2, desc[UR36][R4.64] ;  /* 0x0000002404027981 */ /* 0x000ea4000c1e1500 */
[----:B--2---:R-:W-:-:S06]  /*4bf0*/  IMAD.U32 R2, R2, 0x10000, RZ ;  /* 0x0001000002027824 */ /* 0x004fcc00078e00ff */
[----:B------:R-:W0:Y:S01]  /*4c00*/  F2I.S64.TRUNC R2, R2 ;  /* 0x0000000200027311 */ /* 0x000e22000020d900 */
[----:B------:R-:W-:Y:S05]  /*4c10*/  BRA `(.L_x_2983) ;  /* 0x0000000400a87947 */ /* 0x000fea0003800000 */
.L_x_2990:
        /* <DEDUP_REMOVED lines=11> */
.L_x_2997:
        /* <DEDUP_REMOVED lines=21> */
.L_x_3001:
[----:B------:R-:W-:Y:S05]  /*4e20*/  BSYNC B1 ;  /* 0x0000000000017941 */ /* 0x000fea0003800000 */
.L_x_3000:
[----:B------:R-:W-:Y:S01]  /*4e30*/  IMAD.SHL.U32 R2, R2, 0x100000, RZ ;  /* 0x0010000002027824 */ /* 0x000fe200078e00ff */
[----:B------:R-:W-:-:S04]  /*4e40*/  LEA R3, R0, 0x3b800000, 0x17 ;  /* 0x3b80000000037811 */ /* 0x000fc800078eb8ff */
[----:B------:R-:W-:-:S07]  /*4e50*/  LOP3.LUT R2, R3, R2, R4, 0xfe, !PT ;  /* 0x0000000203027212 */ /* 0x000fce00078efe04 */
.L_x_2999:
[----:B------:R-:W-:Y:S05]  /*4e60*/  BSYNC B0 ;  /* 0x0000000000007941 */ /* 0x000fea0003800000 */
.L_x_2998:
[----:B------:R-:W1:Y:S01]  /*4e70*/  F2I.S64.TRUNC R2, R2 ;  /* 0x0000000200027311 */ /* 0x000e62000020d900 */
[----:B------:R-:W-:Y:S05]  /*4e80*/  BRA `(.L_x_2983) ;  /* 0x00000004000c7947 */ /* 0x000fea0003800000 */
.L_x_2996:
        /* <DEDUP_REMOVED lines=21> */
.L_x_3005:
[----:B------:R-:W-:Y:S05]  /*4fe0*/  BSYNC B1 ;  /* 0x0000000000017941 */ /* 0x000fea0003800000 */
.L_x_3004:
[----:B------:R-:W-:Y:S01]  /*4ff0*/  IMAD.SHL.U32 R2, R2, 0x200000, RZ ;  /* 0x0020000002027824 */ /* 0x000fe200078e00ff */
[----:B------:R-:W-:-:S04]  /*5000*/  LEA R3, R0, 0x37800000, 0x17 ;  /* 0x3780000000037811 */ /* 0x000fc800078eb8ff */
[----:B------:R-:W-:-:S07]  /*5010*/  LOP3.LUT R2, R3, R2, R4, 0xfe, !PT ;  /* 0x0000000203027212 */ /* 0x000fce00078efe04 */
.L_x_3003:
[----:B------:R-:W-:Y:S05]  /*5020*/  BSYNC B0 ;  /* 0x0000000000007941 */ /* 0x000fea0003800000 */
.L_x_3002:
[----:B------:R-:W2:Y:S01]  /*5030*/  F2I.S64.TRUNC R2, R2 ;  /* 0x0000000200027311 */ /* 0x000ea2000020d900 */
[----:B------:R-:W-:Y:S05]  /*5040*/  BRA `(.L_x_2983) ;  /* 0x00000000009c7947 */ /* 0x000fea0003800000 */
.L_x_2995:
        /* <DEDUP_REMOVED lines=14> */
.L_x_3009:
[----:B------:R-:W-:Y:S05]  /*5130*/  BSYNC B0 ;  /* 0x0000000000007941 */ /* 0x000fea0003800000 */
.L_x_3008:
[----:B------:R-:W0:Y:S01]  /*5140*/  F2I.S64.TRUNC R2, R2 ;  /* 0x0000000200027311 */ /* 0x000e22000020d900 */
[----:B------:R-:W-:Y:S05]  /*5150*/  BRA `(.L_x_2983) ;  /* 0x0000000000587947 */ /* 0x000fea0003800000 */
.L_x_2982:
        /* <DEDUP_REMOVED lines=16> */
.L_x_3010:
[----:B------:R-:W-:Y:S01]  /*5260*/  CS2R R2, SRZ ;  /* 0x0000000000027805 */ /* 0x000fe2000001ff00 */
[----:B------:R-:W-:Y:S06]  /*5270*/  BRA `(.L_x_2983) ;  /* 0x0000000000107947 */ /* 0x000fec0003800000 */
.L_x_3007:
[----:B------:R4:W5:Y:S01]  /*5280*/  LDG.E.64 R2, desc[UR36][R4.64] ;  /* 0x0000002404027981 */ /* 0x000962000c1e1b00 */
[----:B------:R-:W-:Y:S05]  /*5290*/  BRA `(.L_x_2983) ;  /* 0x0000000000087947 */ /* 0x000fea0003800000 */
.L_x_3006:
[----:B------:R3:W5:Y:S01]  /*52a0*/  LDG.E R2, desc[UR36][R4.64] ;  /* 0x0000002404027981 */ /* 0x000762000c1e1900 */
[----:B------:R-:W-:-:S07]  /*52b0*/  IMAD.MOV.U32 R3, RZ, RZ, RZ ;  /* 0x000000ffff037224 */ /* 0x000fce00078e00ff */
.L_x_2983:
[----:B0--34-:R-:W0:Y:S01]  /*52c0*/  LDC.U8 R4, c[0x0][0x430] ;  /* 0x00010c00ff047b82 */ /* 0x019e220000000000 */
[----:B------:R-:W-:Y:S02]  /*52d0*/  ULDC.64 UR4, c[0x0][0x428] ;  /* 0x00010a0000047ab9 */ /* 0x000fe40000000a00 */
[----:B-12--5:R-:W-:Y:S02]  /*52e0*/  LOP3.LUT R5, R2, UR4, RZ, 0x3c, !PT ;  /* 0x0000000402057c12 */ /* 0x026fe4000f8e3cff */
        /* <DEDUP_REMOVED lines=15> */
.L_x_3014:
[----:B------:R0:W-:Y:S01]  /*53e0*/  STG.E.U8 desc[UR36][R16.64], R5 ;  /* 0x0000000510007986 */ /* 0x0001e2000c101124 */
[----:B------:R-:W-:Y:S05]  /*53f0*/  BRA `(.L_x_3016) ;  /* 0x0000000c00507947 */ /* 0x000fea0003800000 */
.L_x_3013:
        /* <DEDUP_REMOVED lines=8> */
.L_x_3018:
[----:B------:R0:W-:Y:S01]  /*5480*/  STG.E desc[UR36][R16.64], R5 ;  /* 0x0000000510007986 */ /* 0x0001e2000c101924 */
[----:B------:R-:W-:Y:S05]  /*5490*/  BRA `(.L_x_3016) ;  /* 0x0000000c00287947 */ /* 0x000fea0003800000 */
.L_x_3017:
[----:B------:R0:W-:Y:S01]  /*54a0*/  STG.E.U16 desc[UR36][R16.64], R5 ;  /* 0x0000000510007986 */ /* 0x0001e2000c101524 */
[----:B------:R-:W-:Y:S05]  /*54b0*/  BRA `(.L_x_3016) ;  /* 0x0000000c00207947 */ /* 0x000fea0003800000 */
.L_x_3012:
        /* <DEDUP_REMOVED lines=9> */
.L_x_3020:
[----:B------:R-:W0:Y:S02]  /*5550*/  I2F.S64 R0, R2 ;  /* 0x0000000200007312 */ /* 0x000e240000301400 */
[----:B0-----:R-:W-:-:S05]  /*5560*/  F2FP.F16.F32.PACK_AB R0, RZ, R0 ;  /* 0x00000000ff00723e */ /* 0x001fca00000000ff */
[----:B------:R0:W-:Y:S01]  /*5570*/  STG.E.U16 desc[UR36][R16.64], R0 ;  /* 0x0000000010007986 */ /* 0x0001e2000c101524 */
[----:B------:R-:W-:Y:S05]  /*5580*/  BRA `(.L_x_3016) ;  /* 0x0000000800ec7947 */ /* 0x000fea0003800000 */
.L_x_3019:
        /* <DEDUP_REMOVED lines=10> */
.L_x_3022:
[----:B------:R-:W0:Y:S02]  /*5630*/  I2F.S64 R2, R2 ;  /* 0x0000000200027312 */ /* 0x000e240000301400 */
[----:B0-----:R-:W-:-:S04]  /*5640*/  F2FP.F16.F32.PACK_AB R3, RZ, R2 ;  /* 0x00000002ff03723e */ /* 0x001fc800000000ff */
[----:B------:R-:W-:-:S05]  /*5650*/  PRMT R3, R3, 0x5410, RZ ;  /* 0x0000541003037816 */ /* 0x000fca00000000ff */
[----:B------:R0:W-:Y:S01]  /*5660*/  STG.E desc[UR36][R16.64], R3 ;  /* 0x0000000310007986 */ /* 0x0001e2000c101924 */
[----:B------:R-:W-:Y:S05]  /*5670*/  BRA `(.L_x_3016) ;  /* 0x0000000800b07947 */ /* 0x000fea0003800000 */
.L_x_3021:
[----:B------:R-:W0:Y:S02]  /*5680*/  I2F.F64.S64 R2, R2 ;  /* 0x0000000200027312 */ /* 0x000e240000301c00 */
[----:B0-----:R0:W-:Y:S01]  /*5690*/  STG.E.64 desc[UR36][R16.64], R2 ;  /* 0x0000000210007986 */ /* 0x0011e2000c101b24 */
[----:B------:R-:W-:Y:S05]  /*56a0*/  BRA `(.L_x_3016) ;  /* 0x0000000800a47947 */ /* 0x000fea0003800000 */
.L_x_3011:
        /* <DEDUP_REMOVED lines=13> */
.L_x_3025:
[----:B------:R-:W0:Y:S01]  /*5780*/  I2F.F64.S64 R4, R2 ;  /* 0x0000000200047312 */ /* 0x000e220000301c00 */
[----:B------:R-:W-:-:S05]  /*5790*/  CS2R R6, SRZ ;  /* 0x0000000000067805 */ /* 0x000fca000001ff00 */
[----:B0-----:R0:W-:Y:S01]  /*57a0*/  STG.E.128 desc[UR36][R16.64], R4 ;  /* 0x0000000410007986 */ /* 0x0011e2000c101d24 */
[----:B------:R-:W-:Y:S05]  /*57b0*/  BRA `(.L_x_3016) ;  /* 0x0000000800607947 */ /* 0x000fea0003800000 */
.L_x_3024:
        /* <DEDUP_REMOVED lines=21> */
.L_x_3029:
[----:B------:R-:W-:Y:S05]  /*5910*/  BSYNC B0 ;  /* 0x0000000000007941 */ /* 0x000fea0003800000 */
.L_x_3028:
[----:B------:R-:W-:-:S05]  /*5920*/  LOP3.LUT R5, R0, R5, RZ, 0xfc, !PT ;  /* 0x0000000500057212 */ /* 0x000fca00078efcff */
[----:B------:R0:W-:Y:S01]  /*5930*/  STG.E.U8 desc[UR36][R16.64], R5 ;  /* 0x0000000510007986 */ /* 0x0001e2000c101124 */
[----:B------:R-:W-:Y:S05]  /*5940*/  BRA `(.L_x_3016) ;  /* 0x0000000400fc7947 */ /* 0x000fea0003800000 */
.L_x_3027:
        /* <DEDUP_REMOVED lines=13> */
.L_x_3031:
[----:B------:R-:W-:Y:S01]  /*5a20*/  IMAD.MOV.U32 R0, RZ, RZ, 0x7f ;  /* 0x0000007fff007424 */ /* 0x000fe200078e00ff */
[----:B------:R-:W-:-:S04]  /*5a30*/  ISETP.GT.U32.AND P0, PT, R4, 0x7f800000, PT ;  /* 0x7f8000000400780c */ /* 0x000fc80003f04070 */
[----:B------:R-:W-:-:S09]  /*5a40*/  SEL R0, R0, 0x7c, P0 ;  /* 0x0000007c00007807 */ /* 0x000fd20000000000 */
.L_x_3032:
[----:B------:R-:W-:Y:S05]  /*5a50*/  BSYNC B0 ;  /* 0x0000000000007941 */ /* 0x000fea0003800000 */
.L_x_3030:
[----:B------:R-:W-:-:S04]  /*5a60*/  LOP3.LUT R2, R3, 0x80000000, RZ, 0xc0, !PT ;  /* 0x8000000003027812 */ /* 0x000fc800078ec0ff */
[----:B------:R-:W-:-:S04]  /*5a70*/  SHF.R.U32.HI R3, RZ, 0x18, R2 ;  /* 0x00000018ff037819 */ /* 0x000fc80000011602 */
[----:B------:R-:W-:-:S05]  /*5a80*/  LOP3.LUT R3, R0, R3, RZ, 0xfc, !PT ;  /* 0x0000000300037212 */ /* 0x000fca00078efcff */
[----:B------:R0:W-:Y:S01]  /*5a90*/  STG.E.U8 desc[UR36][R16.64], R3 ;  /* 0x0000000310007986 */ /* 0x0001e2000c101124 */
[----:B------:R-:W-:Y:S05]  /*5aa0*/  BRA `(.L_x_3016) ;  /* 0x0000000400a47947 */ /* 0x000fea0003800000 */
.L_x_3026:
[----:B------:R-:W0:Y:S02]  /*5ab0*/  I2F.S64 R0, R2 ;  /* 0x0000000200007312 */ /* 0x000e240000301400 */
[----:B0-----:R-:W-:-:S05]  /*5ac0*/  F2FP.BF16.F32.PACK_AB R0, RZ, R0 ;  /* 0x00000000ff00723e */ /* 0x001fca00000010ff */
[----:B------:R0:W-:Y:S01]  /*5ad0*/  STG.E.U16 desc[UR36][R16.64], R0 ;  /* 0x0000000010007986 */ /* 0x0001e2000c101524 */
[----:B------:R-:W-:Y:S05]  /*5ae0*/  BRA `(.L_x_3016) ;  /* 0x0000000400947947 */ /* 0x000fea0003800000 */
.L_x_3023:
        /* <DEDUP_REMOVED lines=10> */
.L_x_3035:
        /* <DEDUP_REMOVED lines=17> */
.L_x_3038:
[----:B------:R-:W-:-:S04]  /*5ca0*/  LOP3.LUT R2, R3, 0x80000000, RZ, 0xc0, !PT ;  /* 0x8000000003027812 */ /* 0x000fc800078ec0ff */
[----:B------:R-:W-:-:S04]  /*5cb0*/  SHF.R.U32.HI R3, RZ, 0x18, R2 ;  /* 0x00000018ff037819 */ /* 0x000fc80000011602 */
[----:B------:R-:W-:-:S04]  /*5cc0*/  LOP3.LUT R0, R0, R3, RZ, 0xfc, !PT ;  /* 0x0000000300007212 */ /* 0x000fc800078efcff */
[----:B------:R-:W-:-:S07]  /*5cd0*/  PRMT R8, R0, 0x7610, R8 ;  /* 0x0000761000087816 */ /* 0x000fce0000000008 */
.L_x_3037:
[----:B------:R-:W-:Y:S05]  /*5ce0*/  BSYNC B0 ;  /* 0x0000000000007941 */ /* 0x000fea0003800000 */
.L_x_3036:
[----:B------:R3:W-:Y:S01]  /*5cf0*/  STG.E.U8 desc[UR36][R16.64], R8 ;  /* 0x0000000810007986 */ /* 0x0007e2000c101124 */
[----:B------:R-:W-:Y:S05]  /*5d00*/  BRA `(.L_x_3016) ;  /* 0x00000004000c7947 */ /* 0x000fea0003800000 */
.L_x_3034:
        /* <DEDUP_REMOVED lines=17> */
.L_x_3041:
[----:B------:R-:W-:-:S04]  /*5e20*/  LOP3.LUT R2, R3, 0x80000000, RZ, 0xc0, !PT ;  /* 0x8000000003027812 */ /* 0x000fc800078ec0ff */
[----:B------:R-:W-:-:S04]  /*5e30*/  SHF.R.U32.HI R3, RZ, 0x18, R2 ;  /* 0x00000018ff037819 */ /* 0x000fc80000011602 */
[----:B------:R-:W-:-:S04]  /*5e40*/  LOP3.LUT R0, R0, R3, RZ, 0xfc, !PT ;  /* 0x0000000300007212 */ /* 0x000fc800078efcff */
[----:B------:R-:W-:-:S07]  /*5e50*/  PRMT R8, R0, 0x7610, R8 ;  /* 0x0000761000087816 */ /* 0x000fce0000000008 */
.L_x_3040:
[----:B------:R-:W-:Y:S05]  /*5e60*/  BSYNC B0 ;  /* 0x0000000000007941 */ /* 0x000fea0003800000 */
.L_x_3039:
[----:B------:R0:W-:Y:S01]  /*5e70*/  STG.E.U8 desc[UR36][R16.64], R8 ;  /* 0x0000000810007986 */ /* 0x0001e2000c101124 */
[----:B------:R-:W-:Y:S05]  /*5e80*/  BRA `(.L_x_3016) ;  /* 0x0000000000ac7947 */ /* 0x000fea0003800000 */
.L_x_3033:
        /* <DEDUP_REMOVED lines=23> */
.L_x_3015:
        /* <DEDUP_REMOVED lines=16> */
.L_x_3044:
[----:B------:R-:W-:Y:S05]  /*6100*/  BRA `(.L_x_3016) ;  /* 0x00000000000c7947 */ /* 0x000fea0003800000 */
.L_x_3043:
[----:B------:R2:W-:Y:S01]  /*6110*/  STG.E.64 desc[UR36][R16.64], R2 ;  /* 0x0000000210007986 */ /* 0x0005e2000c101b24 */
[----:B------:R-:W-:Y:S05]  /*6120*/  BRA `(.L_x_3016) ;  /* 0x0000000000047947 */ /* 0x000fea0003800000 */
.L_x_3042:
[----:B------:R0:W-:Y:S02]  /*6130*/  STG.E desc[UR36][R16.64], R5 ;  /* 0x0000000510007986 */ /* 0x0001e4000c101924 */
.L_x_3016:
[----:B------:R-:W-:-:S07]  /*6140*/  VIADD R19, R19, 0x80 ;  /* 0x0000008013137836 */ /* 0x000fce0000000000 */
.L_x_2976:
[----:B------:R-:W-:Y:S05]  /*6150*/  BSYNC B6 ;  /* 0x0000000000067941 */ /* 0x000fea0003800000 */
.L_x_2975:
        /* <DEDUP_REMOVED lines=307> */
.L_x_3047:
        /* <DEDUP_REMOVED lines=21> */
.L_x_3051:
[----:B------:R0:W5:Y:S01]  /*75e0*/  LDG.E.U8 R2, desc[UR36][R4.64] ;  /* 0x0000002404027981 */ /* 0x000162000c1e1100 */
[----:B------:R-:W-:Y:S01]  /*75f0*/  IMAD.MOV.U32 R3, RZ, RZ, RZ ;  /* 0x000000ffff037224 */ /* 0x000fe200078e00ff */
[----:B------:R-:W-:Y:S06]  /*7600*/  BRA `(.L_x_3053) ;  /* 0x0000000c00487947 */ /* 0x000fec0003800000 */
.L_x_3050:
        /* <DEDUP_REMOVED lines=8> */
.L_x_3055:
[----:B------:R-:W2:Y:S02]  /*7690*/  LDG.E R2, desc[UR36][R4.64] ;  /* 0x0000002404027981 */ /* 0x000ea4000c1e1900 */
[----:B--2---:R-:W-:Y:S01]  /*76a0*/  SHF.R.S32.HI R3, RZ, 0x1f, R2 ;  /* 0x0000001fff037819 */ /* 0x004fe20000011402 */
[----:B------:R-:W-:Y:S06]  /*76b0*/  BRA `(.L_x_3053) ;  /* 0x0000000c001c7947 */ /* 0x000fec0003800000 */
.L_x_3054:
[----:B------:R-:W2:Y:S02]  /*76c0*/  LDG.E.S16 R2, desc[UR36][R4.64] ;  /* 0x0000002404027981 */ /* 0x000ea4000c1e1700 */
[----:B--2---:R-:W-:Y:S01]  /*76d0*/  SHF.R.S32.HI R3, RZ, 0x1f, R2 ;  /* 0x0000001fff037819 */ /* 0x004fe20000011402 */
[----:B------:R-:W-:Y:S06]  /*76e0*/  BRA `(.L_x_3053) ;  /* 0x0000000c00107947 */ /* 0x000fec0003800000 */
.L_x_3049:
        /* <DEDUP_REMOVED lines=9> */
.L_x_3057:
[----:B------:R-:W2:Y:S02]  /*7780*/  LDG.E.U16 R4, desc[UR36][R4.64] ;  /* 0x0000002404047981 */ /* 0x000ea4000c1e1500 */
[----:B--2---:R-:W-:-:S06]  /*7790*/  HADD2.F32 R2, -RZ, R4.H0_H0 ;  /* 0x20000004ff027230 */ /* 0x004fcc0000004100 */
[----:B------:R-:W0:Y:S01]  /*77a0*/  F2I.S64.TRUNC R2, R2 ;  /* 0x0000000200027311 */ /* 0x000e22000020d900 */
[----:B------:R-:W-:Y:S05]  /*77b0*/  BRA `(.L_x_3053) ;  /* 0x0000000800dc7947 */ /* 0x000fea0003800000 */
.L_x_3056:
        /* <DEDUP_REMOVED lines=9> */
.L_x_3059:
[----:B------:R-:W2:Y:S02]  /*7850*/  LDG.E.U16 R4, desc[UR36][R4.64] ;  /* 0x0000002404047981 */ /* 0x000ea4000c1e1500 */
[----:B--2---:R-:W-:-:S06]  /*7860*/  HADD2.F32 R2, -RZ, R4.H0_H0 ;  /* 0x20000004ff027230 */ /* 0x004fcc0000004100 */
[----:B------:R-:W0:Y:S01]  /*7870*/  F2I.S64.TRUNC R2, R2 ;  /* 0x0000000200027311 */ /* 0x000e22000020d900 */
[----:B------:R-:W-:Y:S05]  /*7880*/  BRA `(.L_x_3053) ;  /* 0x0000000800a87947 */ /* 0x000fea0003800000 */
.L_x_3058:
[----:B------:R-:W2:Y:S02]  /*7890*/  LDG.E.64 R2, desc[UR36][R4.64] ;  /* 0x0000002404027981 */ /* 0x000ea4000c1e1b00 */
[----:B--2---:R-:W0:Y:S01]  /*78a0*/  F2I.S64.F64.TRUNC R2, R2 ;  /* 0x0000000200027311 */ /* 0x004e22000030d900 */
[----:B------:R-:W-:Y:S05]  /*78b0*/  BRA `(.L_x_3053) ;  /* 0x00000008009c7947 */ /* 0x000fea0003800000 */
.L_x_3048:
        /* <DEDUP_REMOVED lines=13> */
.L_x_3062:
[----:B------:R-:W2:Y:S02]  /*7990*/  LDG.E.64 R2, desc[UR36][R4.64] ;  /* 0x0000002404027981 */ /* 0x000ea4000c1e1b00 */
[----:B--2---:R-:W0:Y:S01]  /*79a0*/  F2I.S64.F64.TRUNC R2, R2 ;  /* 0x0000000200027311 */ /* 0x004e22000030d900 */
[----:B------:R-:W-:Y:S05]  /*79b0*/  BRA `(.L_x_3053) ;  /* 0x00000008005c7947 */ /* 0x000fea0003800000 */
.L_x_3061:
        /* <DEDUP_REMOVED lines=27> */
.L_x_3064:
        /* <DEDUP_REMOVED lines=14> */
.L_x_3063:
[----:B------:R-:W2:Y:S02]  /*7c50*/  LDG.E.U16 R2, desc[UR36][R4.64] ;  /* 0x0000002404027981 */ /* 0x000ea4000c1e1500 */
[----:B--2---:R-:W-:-:S06]  /*7c60*/  IMAD.U32 R2, R2, 0x10000, RZ ;  /* 0x0001000002027824 */ /* 0x004fcc00078e00ff */
[----:B------:R-:W0:Y:S01]  /*7c70*/  F2I.S64.TRUNC R2, R2 ;  /* 0x0000000200027311 */ /* 0x000e22000020d900 */
[----:B------:R-:W-:Y:S05]  /*7c80*/  BRA `(.L_x_3053) ;  /* 0x0000000400a87947 */ /* 0x000fea0003800000 */
.L_x_3060:
        /* <DEDUP_REMOVED lines=11> */
.L_x_3067:
        /* <DEDUP_REMOVED lines=21> */
.L_x_3071:
[----:B------:R-:W-:Y:S05]  /*7e90*/  BSYNC B1 ;  /* 0x0000000000017941 */ /* 0x000fea0003800000 */
.L_x_3070:
[----:B------:R-:W-:Y:S01]  /*7ea0*/  IMAD.SHL.U32 R2, R2, 0x100000, RZ ;  /* 0x0010000002027824 */ /* 0x000fe200078e00ff */
[----:B------:R-:W-:-:S04]  /*7eb0*/  LEA R3, R0, 0x3b800000, 0x17 ;  /* 0x3b80000000037811 */ /* 0x000fc800078eb8ff */
[----:B------:R-:W-:-:S07]  /*7ec0*/  LOP3.LUT R2, R3, R2, R4, 0xfe, !PT ;  /* 0x0000000203027212 */ /* 0x000fce00078efe04 */
.L_x_3069:
[----:B------:R-:W-:Y:S05]  /*7ed0*/  BSYNC B0 ;  /* 0x0000000000007941 */ /* 0x000fea0003800000 */
.L_x_3068:
[----:B------:R-:W1:Y:S01]  /*7ee0*/  F2I.S64.TRUNC R2, R2 ;  /* 0x0000000200027311 */ /* 0x000e62000020d900 */
[----:B------:R-:W-:Y:S05]  /*7ef0*/  BRA `(.L_x_3053) ;  /* 0x00000004000c7947 */ /* 0x000fea0003800000 */
.L_x_3066:
        /* <DEDUP_REMOVED lines=21> */
.L_x_3075:
[----:B------:R-:W-:Y:S05]  /*8050*/  BSYNC B1 ;  /* 0x0000000000017941 */ /* 0x000fea0003800000 */
.L_x_3074:
[----:B------:R-:W-:Y:S01]  /*8060*/  IMAD.SHL.U32 R2, R2, 0x200000, RZ ;  /* 0x0020000002027824 */ /* 0x000fe200078e00ff */
[----:B------:R-:W-:-:S04]  /*8070*/  LEA R3, R0, 0x37800000, 0x17 ;  /* 0x3780000000037811 */ /* 0x000fc800078eb8ff */
[----:B------:R-:W-:-:S07]  /*8080*/  LOP3.LUT R2, R3, R2, R4, 0xfe, !PT ;  /* 0x0000000203027212 */ /* 0x000fce00078efe04 */
.L_x_3073:
[----:B------:R-:W-:Y:S05]  /*8090*/  BSYNC B0 ;  /* 0x0000000000007941 */ /* 0x000fea0003800000 */
.L_x_3072:
[----:B------:R-:W2:Y:S01]  /*80a0*/  F2I.S64.TRUNC R2, R2 ;  /* 0x0000000200027311 */ /* 0x000ea2000020d900 */
[----:B------:R-:W-:Y:S05]  /*80b0*/  BRA `(.L_x_3053) ;  /* 0x00000000009c7947 */ /* 0x000fea0003800000 */
.L_x_3065:
        /* <DEDUP_REMOVED lines=14> */
.L_x_3079:
[----:B------:R-:W-:Y:S05]  /*81a0*/  BSYNC B0 ;  /* 0x0000000000007941 */ /* 0x000fea0003800000 */
.L_x_3078:
[----:B------:R-:W4:Y:S01]  /*81b0*/  F2I.S64.TRUNC R2, R2 ;  /* 0x0000000200027311 */ /* 0x000f22000020d900 */
[----:B------:R-:W-:Y:S05]  /*81c0*/  BRA `(.L_x_3053) ;  /* 0x0000000000587947 */ /* 0x000fea0003800000 */
.L_x_3052:
        /* <DEDUP_REMOVED lines=16> */
.L_x_3080:
[----:B------:R-:W-:Y:S01]  /*82d0*/  CS2R R2, SRZ ;  /* 0x0000000000027805 */ /* 0x000fe2000001ff00 */
[----:B------:R-:W-:Y:S06]  /*82e0*/  BRA `(.L_x_3053) ;  /* 0x0000000000107947 */ /* 0x000fec0003800000 */
.L_x_3077:
[----:B------:R3:W5:Y:S01]  /*82f0*/  LDG.E.64 R2, desc[UR36][R4.64] ;  /* 0x0000002404027981 */ /* 0x000762000c1e1b00 */
[----:B------:R-:W-:Y:S05]  /*8300*/  BRA `(.L_x_3053) ;  /* 0x0000000000087947 */ /* 0x000fea0003800000 */
.L_x_3076:
[----:B------:R0:W5:Y:S01]  /*8310*/  LDG.E R2, desc[UR36][R4.64] ;  /* 0x0000002404027981 */ /* 0x000162000c1e1900 */
[----:B------:R-:W-:-:S07]  /*8320*/  IMAD.MOV.U32 R3, RZ, RZ, RZ ;  /* 0x000000ffff037224 */ /* 0x000fce00078e00ff */
.L_x_3053:
        /* <DEDUP_REMOVED lines=18> */
.L_x_3084:
[----:B------:R3:W-:Y:S01]  /*8450*/  STG.E.U8 desc[UR36][R16.64], R5 ;  /* 0x0000000510007986 */ /* 0x0007e2000c101124 */
[----:B------:R-:W-:Y:S05]  /*8460*/  BRA `(.L_x_3086) ;  /* 0x0000000c00507947 */ /* 0x000fea0003800000 */
.L_x_3083:
        /* <DEDUP_REMOVED lines=8> */
.L_x_3088:
[----:B------:R2:W-:Y:S01]  /*84f0*/  STG.E desc[UR36][R16.64], R5 ;  /* 0x0000000510007986 */ /* 0x0005e2000c101924 */
[----:B------:R-:W-:Y:S05]  /*8500*/  BRA `(.L_x_3086) ;  /* 0x0000000c00287947 */ /* 0x000fea0003800000 */
.L_x_3087:
[----:B------:R0:W-:Y:S01]  /*8510*/  STG.E.U16 desc[UR36][R16.64], R5 ;  /* 0x0000000510007986 */ /* 0x0001e2000c101524 */
[----:B------:R-:W-:Y:S05]  /*8520*/  BRA `(.L_x_3086) ;  /* 0x0000000c00207947 */ /* 0x000fea0003800000 */
.L_x_3082:
        /* <DEDUP_REMOVED lines=9> */
.L_x_3090:
[----:B------:R-:W0:Y:S02]  /*85c0*/  I2F.S64 R0, R2 ;  /* 0x0000000200007312 */ /* 0x000e240000301400 */
[----:B0-----:R-:W-:-:S05]  /*85d0*/  F2FP.F16.F32.PACK_AB R0, RZ, R0 ;  /* 0x00000000ff00723e */ /* 0x001fca00000000ff */
[----:B------:R0:W-:Y:S01]  /*85e0*/  STG.E.U16 desc[UR36][R16.64], R0 ;  /* 0x0000000010007986 */ /* 0x0001e2000c101524 */
[----:B------:R-:W-:Y:S05]  /*85f0*/  BRA `(.L_x_3086) ;  /* 0x0000000800ec7947 */ /* 0x000fea0003800000 */
.L_x_3089:
        /* <DEDUP_REMOVED lines=10> */
.L_x_3092:
[----:B------:R-:W0:Y:S02]  /*86a0*/  I2F.S64 R2, R2 ;  /* 0x0000000200027312 */ /* 0x000e240000301400 */
[----:B0-----:R-:W-:-:S04]  /*86b0*/  F2FP.F16.F32.PACK_AB R3, RZ, R2 ;  /* 0x00000002ff03723e */ /* 0x001fc800000000ff */
[----:B------:R-:W-:-:S05]  /*86c0*/  PRMT R3, R3, 0x5410, RZ ;  /* 0x0000541003037816 */ /* 0x000fca00000000ff */
[----:B------:R0:W-:Y:S01]  /*86d0*/  STG.E desc[UR36][R16.64], R3 ;  /* 0x0000000310007986 */ /* 0x0001e2000c101924 */
[----:B------:R-:W-:Y:S05]  /*86e0*/  BRA `(.L_x_3086) ;  /* 0x0000000800b07947 */ /* 0x000fea0003800000 */
.L_x_3091:
[----:B------:R-:W0:Y:S02]  /*86f0*/  I2F.F64.S64 R2, R2 ;  /* 0x0000000200027312 */ /* 0x000e240000301c00 */
[----:B0-----:R0:W-:Y:S01]  /*8700*/  STG.E.64 desc[UR36][R16.64], R2 ;  /* 0x0000000210007986 */ /* 0x0011e2000c101b24 */
[----:B------:R-:W-:Y:S05]  /*8710*/  BRA `(.L_x_3086) ;  /* 0x0000000800a47947 */ /* 0x000fea0003800000 */
.L_x_3081:
        /* <DEDUP_REMOVED lines=13> */
.L_x_3095:
[----:B------:R-:W0:Y:S01]  /*87f0*/  I2F.F64.S64 R4, R2 ;  /* 0x0000000200047312 */ /* 0x000e220000301c00 */
[----:B------:R-:W-:-:S05]  /*8800*/  CS2R R6, SRZ ;  /* 0x0000000000067805 */ /* 0x000fca000001ff00 */
[----:B0-----:R0:W-:Y:S01]  /*8810*/  STG.E.128 desc[UR36][R16.64], R4 ;  /* 0x0000000410007986 */ /* 0x0011e2000c101d24 */
[----:B------:R-:W-:Y:S05]  /*8820*/  BRA `(.L_x_3086) ;  /* 0x0000000800607947 */ /* 0x000fea0003800000 */
.L_x_3094:
        /* <DEDUP_REMOVED lines=21> */
.L_x_3099:
[----:B------:R-:W-:Y:S05]  /*8980*/  BSYNC B0 ;  /* 0x0000000000007941 */ /* 0x000fea0003800000 */
.L_x_3098:
[----:B------:R-:W-:-:S05]  /*8990*/  LOP3.LUT R5, R0, R5, RZ, 0xfc, !PT ;  /* 0x0000000500057212 */ /* 0x000fca00078efcff */
[----:B------:R0:W-:Y:S01]  /*89a0*/  STG.E.U8 desc[UR36][R16.64], R5 ;  /* 0x0000000510007986 */ /* 0x0001e2000c101124 */
[----:B------:R-:W-:Y:S05]  /*89b0*/  BRA `(.L_x_3086) ;  /* 0x0000000400fc7947 */ /* 0x000fea0003800000 */
.L_x_3097:
        /* <DEDUP_REMOVED lines=13> */
.L_x_3101:
[----:B------:R-:W-:Y:S01]  /*8a90*/  IMAD.MOV.U32 R0, RZ, RZ, 0x7f ;  /* 0x0000007fff007424 */ /* 0x000fe200078e00ff */
[----:B------:R-:W-:-:S04]  /*8aa0*/  ISETP.GT.U32.AND P0, PT, R4, 0x7f800000, PT ;  /* 0x7f8000000400780c */ /* 0x000fc80003f04070 */
[----:B------:R-:W-:-:S09]  /*8ab0*/  SEL R0, R0, 0x7c, P0 ;  /* 0x0000007c00007807 */ /* 0x000fd20000000000 */
.L_x_3102:
[----:B------:R-:W-:Y:S05]  /*8ac0*/  BSYNC B0 ;  /* 0x0000000000007941 */ /* 0x000fea0003800000 */
.L_x_3100:
[----:B------:R-:W-:-:S04]  /*8ad0*/  LOP3.LUT R2, R3, 0x80000000, RZ, 0xc0, !PT ;  /* 0x8000000003027812 */ /* 0x000fc800078ec0ff */
[----:B------:R-:W-:-:S04]  /*8ae0*/  SHF.R.U32.HI R3, RZ, 0x18, R2 ;  /* 0x00000018ff037819 */ /* 0x000fc80000011602 */
[----:B------:R-:W-:-:S05]  /*8af0*/  LOP3.LUT R3, R0, R3, RZ, 0xfc, !PT ;  /* 0x0000000300037212 */ /* 0x000fca00078efcff */
[----:B------:R0:W-:Y:S01]  /*8b00*/  STG.E.U8 desc[UR36][R16.64], R3 ;  /* 0x0000000310007986 */ /* 0x0001e2000c101124 */
[----:B------:R-:W-:Y:S05]  /*8b10*/  BRA `(.L_x_3086) ;  /* 0x0000000400a47947 */ /* 0x000fea0003800000 */
.L_x_3096:
[----:B------:R-:W0:Y:S02]  /*8b20*/  I2F.S64 R0, R2 ;  /* 0x0000000200007312 */ /* 0x000e240000301400 */
[----:B0-----:R-:W-:-:S05]  /*8b30*/  F2FP.BF16.F32.PACK_AB R0, RZ, R0 ;  /* 0x00000000ff00723e */ /* 0x001fca00000010ff */
[----:B------:R0:W-:Y:S01]  /*8b40*/  STG.E.U16 desc[UR36][R16.64], R0 ;  /* 0x0000000010007986 */ /* 0x0001e2000c101524 */
[----:B------:R-:W-:Y:S05]  /*8b50*/  BRA `(.L_x_3086) ;  /* 0x0000000400947947 */ /* 0x000fea0003800000 */
.L_x_3093:
        /* <DEDUP_REMOVED lines=10> */
.L_x_3105:
        /* <DEDUP_REMOVED lines=17> */
.L_x_3108:
[----:B------:R-:W-:-:S04]  /*8d10*/  LOP3.LUT R2, R3, 0x80000000, RZ, 0xc0, !PT ;  /* 0x8000000003027812 */ /* 0x000fc800078ec0ff */
[----:B------:R-:W-:-:S04]  /*8d20*/  SHF.R.U32.HI R3, RZ, 0x18, R2 ;  /* 0x00000018ff037819 */ /* 0x000fc80000011602 */
[----:B------:R-:W-:-:S04]  /*8d30*/  LOP3.LUT R0, R0, R3, RZ, 0xfc, !PT ;  /* 0x0000000300007212 */ /* 0x000fc800078efcff */
[----:B------:R-:W-:-:S07]  /*8d40*/  PRMT R8, R0, 0x7610, R8 ;  /* 0x0000761000087816 */ /* 0x000fce0000000008 */
.L_x_3107:
[----:B------:R-:W-:Y:S05]  /*8d50*/  BSYNC B0 ;  /* 0x0000000000007941 */ /* 0x000fea0003800000 */
.L_x_3106:
[----:B------:R0:W-:Y:S01]  /*8d60*/  STG.E.U8 desc[UR36][R16.64], R8 ;  /* 0x0000000810007986 */ /* 0x0001e2000c101124 */
[----:B------:R-:W-:Y:S05]  /*8d70*/  BRA `(.L_x_3086) ;  /* 0x00000004000c7947 */ /* 0x000fea0003800000 */
.L_x_3104:
        /* <DEDUP_REMOVED lines=17> */
.L_x_3111:
[----:B------:R-:W-:-:S04]  /*8e90*/  LOP3.LUT R2, R3, 0x80000000, RZ, 0xc0, !PT ;  /* 0x8000000003027812 */ /* 0x000fc800078ec0ff */
[----:B------:R-:W-:-:S04]  /*8ea0*/  SHF.R.U32.HI R3, RZ, 0x18, R2 ;  /* 0x00000018ff037819 */ /* 0x000fc80000011602 */
[----:B------:R-:W-:-:S04]  /*8eb0*/  LOP3.LUT R0, R0, R3, RZ, 0xfc, !PT ;  /* 0x0000000300007212 */ /* 0x000fc800078efcff */
[----:B------:R-:W-:-:S07]  /*8ec0*/  PRMT R8, R0, 0x7610, R8 ;  /* 0x0000761000087816 */ /* 0x000fce0000000008 */
.L_x_3110:
[----:B------:R-:W-:Y:S05]  /*8ed0*/  BSYNC B0 ;  /* 0x0000000000007941 */ /* 0x000fea0003800000 */
.L_x_3109:
[----:B------:R0:W-:Y:S01]  /*8ee0*/  STG.E.U8 desc[UR36][R16.64], R8 ;  /* 0x0000000810007986 */ /* 0x0001e2000c101124 */
[----:B------:R-:W-:Y:S05]  /*8ef0*/  BRA `(.L_x_3086) ;  /* 0x0000000000ac7947 */ /* 0x000fea0003800000 */
.L_x_3103:
        /* <DEDUP_REMOVED lines=23> */
.L_x_3085:
        /* <DEDUP_REMOVED lines=16> */
.L_x_3114:
[----:B------:R-:W-:Y:S05]  /*9170*/  BRA `(.L_x_3086) ;  /* 0x00000000000c7947 */ /* 0x000fea0003800000 */
.L_x_3113:
[----:B------:R0:W-:Y:S01]  /*9180*/  STG.E.64 desc[UR36][R16.64], R2 ;  /* 0x0000000210007986 */ /* 0x0001e2000c101b24 */
[----:B------:R-:W-:Y:S05]  /*9190*/  BRA `(.L_x_3086) ;  /* 0x0000000000047947 */ /* 0x000fea0003800000 */
.L_x_3112:
[----:B------:R0:W-:Y:S02]  /*91a0*/  STG.E desc[UR36][R16.64], R5 ;  /* 0x0000000510007986 */ /* 0x0001e4000c101924 */
.L_x_3086:
[----:B------:R-:W-:-:S07]  /*91b0*/  VIADD R19, R19, 0x80 ;  /* 0x0000008013137836 */ /* 0x000fce0000000000 */
.L_x_3046:
[----:B------:R-:W-:Y:S05]  /*91c0*/  BSYNC B6 ;  /* 0x0000000000067941 */ /* 0x000fea0003800000 */
.L_x_3045:
        /* <DEDUP_REMOVED lines=306> */
.L_x_3115:
        /* <DEDUP_REMOVED lines=21> */
.L_x_3119:
[----:B------:R1:W5:Y:S01]  /*a640*/  LDG.E.U8 R2, desc[UR36][R4.64] ;  /* 0x0000002404027981 */ /* 0x000362000c1e1100 */
[----:B------:R-:W-:Y:S01]  /*a650*/  IMAD.MOV.U32 R3, RZ, RZ, RZ ;  /* 0x000000ffff037224 */ /* 0x000fe200078e00ff */
[----:B------:R-:W-:Y:S06]  /*a660*/  BRA `(.L_x_3121) ;  /* 0x0000000c00487947 */ /* 0x000fec0003800000 */
.L_x_3118:
        /* <DEDUP_REMOVED lines=8> */
.L_x_3123:
[----:B------:R-:W2:Y:S02]  /*a6f0*/  LDG.E R2, desc[UR36][R4.64] ;  /* 0x0000002404027981 */ /* 0x000ea4000c1e1900 */
[----:B--2---:R-:W-:Y:S01]  /*a700*/  SHF.R.S32.HI R3, RZ, 0x1f, R2 ;  /* 0x0000001fff037819 */ /* 0x004fe20000011402 */
[----:B------:R-:W-:Y:S06]  /*a710*/  BRA `(.L_x_3121) ;  /* 0x0000000c001c7947 */ /* 0x000fec0003800000 */
.L_x_3122:
[----:B------:R-:W2:Y:S02]  /*a720*/  LDG.E.S16 R2, desc[UR36][R4.64] ;  /* 0x0000002404027981 */ /* 0x000ea4000c1e1700 */
[----:B--2---:R-:W-:Y:S01]  /*a730*/  SHF.R.S32.HI R3, RZ, 0x1f, R2 ;  /* 0x0000001fff037819 */ /* 0x004fe20000011402 */
[----:B------:R-:W-:Y:S06]  /*a740*/  BRA `(.L_x_3121) ;  /* 0x0000000c00107947 */ /* 0x000fec0003800000 */
.L_x_3117:
        /* <DEDUP_REMOVED lines=9> */
.L_x_3125:
[----:B------:R-:W2:Y:S02]  /*a7e0*/  LDG.E.U16 R4, desc[UR36][R4.64] ;  /* 0x0000002404047981 */ /* 0x000ea4000c1e1500 */
[----:B--2---:R-:W-:-:S06]  /*a7f0*/  HADD2.F32 R2, -RZ, R4.H0_H0 ;  /* 0x20000004ff027230 */ /* 0x004fcc0000004100 */
[----:B------:R-:W0:Y:S01]  /*a800*/  F2I.S64.TRUNC R2, R2 ;  /* 0x0000000200027311 */ /* 0x000e22000020d900 */
[----:B------:R-:W-:Y:S05]  /*a810*/  BRA `(.L_x_3121) ;  /* 0x0000000800dc7947 */ /* 0x000fea0003800000 */
.L_x_3124:
[----:B------:R-:W-:-:S13]  /*a820*/  ISETP.NE.AND P0, PT, R2, 0x7, PT ;  /* 0x000000070200780c */ /* 0x000fda0003f05270 */
[----:B------:R-:W-:Y:S05]  /*a830*/  @!P0 BRA `(.L_x_3126) ;  /* 0x00000000002c8947 */ /* 0x000fea0003800000 */
[----:B------:R-:W-:-:S13]  /*a840*/  ISETP.NE.AND P0, PT, R2, 0x8, PT ;  /* 0x000000080200780c */ /* 0x000fda0003f05270 */
[----:B------:R-:W-:Y:S05]  /*a850*/  @!P0 BRA `(.L_x_3127) ;  /* 0x0000000000148947 */ /* 0x000fea0003800000 */
[----:B------:R-:W-:-:S13]  /*a860*/  ISETP.NE.AND P0, PT, R2, 0x9, PT ;  /* 0x000000090200780c */ /* 0x000fda0003f05270 */
[----:B------:R-:W-:Y:S05]  /*a870*/  @P0 BRA `(.L_x_3120) ;  /* 0x00000008006c0947 */ /* 0x000fea0003800000 */
[----:B------:R-:W2:Y:S02]  /*a880*/  LDG.E R2, desc[UR36][R4.64] ;  /* 0x0000002404027981 */ /* 0x000ea4000c1e1900 */
[----:B--2---:R-:W3:Y:S01]  /*a890*/  F2I.S64.TRUNC R2, R2 ;  /* 0x0000000200027311 */ /* 0x004ee2000020d900 */
[----:B------:R-:W-:Y:S05]  /*a8a0*/  BRA `(.L_x_3121) ;  /* 0x0000000800b87947 */ /* 0x000fea0003800000 */
.L_x_3127:
[----:B------:R-:W2:Y:S02]  /*a8b0*/  LDG.E.U16 R4, desc[UR36][R4.64] ;  /* 0x0000002404047981 */ /* 0x000ea4000c1e1500 */
[----:B--2---:R-:W-:-:S06]  /*a8c0*/  HADD2.F32 R2, -RZ, R4.H0_H0 ;  /* 0x20000004ff027230 */ /* 0x004fcc0000004100 */
[----:B------:R-:W4:Y:S01]  /*a8d0*/  F2I.S64.TRUNC R2, R2 ;  /* 0x0000000200027311 */ /* 0x000f22000020d900 */
[----:B------:R-:W-:Y:S05]  /*a8e0*/  BRA `(.L_x_3121) ;  /* 0x0000000800a87947 */ /* 0x000fea0003800000 */
.L_x_3126:
[----:B------:R-:W2:Y:S02]  /*a8f0*/  LDG.E.64 R2, desc[UR36][R4.64] ;  /* 0x0000002404027981 */ /* 0x000ea4000c1e1b00 */
[----:B--2---:R-:W2:Y:S01]  /*a900*/  F2I.S64.F64.TRUNC R2, R2 ;  /* 0x0000000200027311 */ /* 0x004ea2000030d900 */
[----:B------:R-:W-:Y:S05]  /*a910*/  BRA `(.L_x_3121) ;  /* 0x00000008009c7947 */ /* 0x000fea0003800000 */
.L_x_3116:
        /* <DEDUP_REMOVED lines=13> */
.L_x_3130:
[----:B------:R-:W2:Y:S02]  /*a9f0*/  LDG.E.64 R2, desc[UR36][R4.64] ;  /* 0x0000002404027981 */ /* 0x000ea4000c1e1b00 */
[----:B--2---:R-:W0:Y:S01]  /*aa00*/  F2I.S64.F64.TRUNC R2, R2 ;  /* 0x0000000200027311 */ /* 0x004e22000030d900 */
[----:B------:R-:W-:Y:S05]  /*aa10*/  BRA `(.L_x_3121) ;  /* 0x00000008005c7947 */ /* 0x000fea0003800000 */
.L_x_3129:
        /* <DEDUP_REMOVED lines=27> */
.L_x_3132:
        /* <DEDUP_REMOVED lines=14> */
.L_x_3131:
[----:B------:R-:W2:Y:S02]  /*acb0*/  LDG.E.U16 R2, desc[UR36][R4.64] ;  /* 0x0000002404027981 */ /* 0x000ea4000c1e1500 */
[----:B--2---:R-:W-:-:S06]  /*acc0*/  IMAD.U32 R2, R2, 0x10000, RZ ;  /* 0x0001000002027824 */ /* 0x004fcc00078e00ff */
[----:B------:R-:W0:Y:S01]  /*acd0*/  F2I.S64.TRUNC R2, R2 ;  /* 0x0000000200027311 */ /* 0x000e22000020d900 */
[----:B------:R-:W-:Y:S05]  /*ace0*/  BRA `(.L_x_3121) ;  /* 0x0000000400a87947 */ /* 0x000fea0003800000 */
.L_x_3128:
        /* <DEDUP_REMOVED lines=11> */
.L_x_3135:
        /* <DEDUP_REMOVED lines=21> */
.L_x_3139:
[----:B------:R-:W-:Y:S05]  /*aef0*/  BSYNC B1 ;  /* 0x0000000000017941 */ /* 0x000fea0003800000 */
.L_x_3138:
[----:B------:R-:W-:Y:S01]  /*af00*/  IMAD.SHL.U32 R2, R2, 0x100000, RZ ;  /* 0x0010000002027824 */ /* 0x000fe200078e00ff */
[----:B------:R-:W-:-:S04]  /*af10*/  LEA R3, R0, 0x3b800000, 0x17 ;  /* 0x3b80000000037811 */ /* 0x000fc800078eb8ff */
[----:B------:R-:W-:-:S07]  /*af20*/  LOP3.LUT R2, R3, R2, R4, 0xfe, !PT ;  /* 0x0000000203027212 */ /* 0x000fce00078efe04 */
.L_x_3137:
[----:B------:R-:W-:Y:S05]  /*af30*/  BSYNC B0 ;  /* 0x0000000000007941 */ /* 0x000fea0003800000 */
.L_x_3136:
[----:B------:R-:W0:Y:S01]  /*af40*/  F2I.S64.TRUNC R2, R2 ;  /* 0x0000000200027311 */ /* 0x000e22000020d900 */
[----:B------:R-:W-:Y:S05]  /*af50*/  BRA `(.L_x_3121) ;  /* 0x00000004000c7947 */ /* 0x000fea0003800000 */
.L_x_3134:
        /* <DEDUP_REMOVED lines=21> */
.L_x_3143:
[----:B------:R-:W-:Y:S05]  /*b0b0*/  BSYNC B1 ;  /* 0x0000000000017941 */ /* 0x000fea0003800000 */
.L_x_3142:
[----:B------:R-:W-:Y:S01]  /*b0c0*/  IMAD.SHL.U32 R2, R2, 0x200000, RZ ;  /* 0x0020000002027824 */ /* 0x000fe200078e00ff */
[----:B------:R-:W-:-:S04]  /*b0d0*/  LEA R3, R0, 0x37800000, 0x17 ;  /* 0x3780000000037811 */ /* 0x000fc800078eb8ff */
[----:B------:R-:W-:-:S07]  /*b0e0*/  LOP3.LUT R2, R3, R2, R4, 0xfe, !PT ;  /* 0x0000000203027212 */ /* 0x000fce00078efe04 */
.L_x_3141:
[----:B------:R-:W-:Y:S05]  /*b0f0*/  BSYNC B0 ;  /* 0x0000000000007941 */ /* 0x000fea0003800000 */
.L_x_3140:
[----:B------:R-:W0:Y:S01]  /*b100*/  F2I.S64.TRUNC R2, R2 ;  /* 0x0000000200027311 */ /* 0x000e22000020d900 */
[----:B------:R-:W-:Y:S05]  /*b110*/  BRA `(.L_x_3121) ;  /* 0x00000000009c7947 */ /* 0x000fea0003800000 */
.L_x_3133:
        /* <DEDUP_REMOVED lines=14> */
.L_x_3147:
[----:B------:R-:W-:Y:S05]  /*b200*/  BSYNC B0 ;  /* 0x0000000000007941 */ /* 0x000fea0003800000 */
.L_x_3146:
[----:B------:R-:W0:Y:S01]  /*b210*/  F2I.S64.TRUNC R2, R2 ;  /* 0x0000000200027311 */ /* 0x000e22000020d900 */
[----:B------:R-:W-:Y:S05]  /*b220*/  BRA `(.L_x_3121) ;  /* 0x0000000000587947 */ /* 0x000fea0003800000 */
.L_x_3120:
        /* <DEDUP_REMOVED lines=16> */
.L_x_3148:
[----:B------:R-:W-:Y:S01]  /*b330*/  CS2R R2, SRZ ;  /* 0x0000000000027805 */ /* 0x000fe2000001ff00 */
[----:B------:R-:W-:Y:S06]  /*b340*/  BRA `(.L_x_3121) ;  /* 0x0000000000107947 */ /* 0x000fec0003800000 */
.L_x_3145:
[----:B------:R0:W5:Y:S01]  /*b350*/  LDG.E.64 R2, desc[UR36][R4.64] ;  /* 0x0000002404027981 */ /* 0x000162000c1e1b00 */
[----:B------:R-:W-:Y:S05]  /*b360*/  BRA `(.L_x_3121) ;  /* 0x0000000000087947 */ /* 0x000fea0003800000 */
.L_x_3144:
[----:B------:R0:W5:Y:S01]  /*b370*/  LDG.E R2, desc[UR36][R4.64] ;  /* 0x0000002404027981 */ /* 0x000162000c1e1900 */
[----:B------:R-:W-:-:S07]  /*b380*/  IMAD.MOV.U32 R3, RZ, RZ, RZ ;  /* 0x000000ffff037224 */ /* 0x000fce00078e00ff */
.L_x_3121:
[----:B01----:R-:W0:Y:S01]  /*b390*/  LDC.U8 R4, c[0x0][0x430] ;  /* 0x00010c00ff047b82 */ /* 0x003e220000000000 */
[----:B------:R-:W-:Y:S02]  /*b3a0*/  ULDC.64 UR4, c[0x0][0x428] ;  /* 0x00010a0000047ab9 */ /* 0x000fe40000000a00 */
[----:B--2345:R-:W-:Y:S02]  /*b3b0*/  LOP3.LUT R5, R2, UR4, RZ, 0x3c, !PT ;  /* 0x0000000402057c12 */ /* 0x03cfe4000f8e3cff */
        /* <DEDUP_REMOVED lines=15> */
.L_x_3152:
[----:B------:R-:W-:Y:S01]  /*b4b0*/  STG.E.U8 desc[UR36][R16.64], R5 ;  /* 0x0000000510007986 */ /* 0x000fe2000c101124 */
[----:B------:R-:W-:Y:S05]  /*b4c0*/  EXIT ;  /* 0x000000000000794d */ /* 0x000fea0003800000 */
.L_x_3151:
[----:B------:R-:W-:-:S13]  /*b4d0*/  ISETP.NE.AND P0, PT, R0, 0x2, PT ;  /* 0x000000020000780c */ /* 0x000fda0003f05270 */
[----:B------:R-:W-:Y:S05]  /*b4e0*/  @!P0 BRA `(.L_x_3154) ;  /* 0x0000000000208947 */ /* 0x000fea0003800000 */
[----:B------:R-:W-:-:S13]  /*b4f0*/  ISETP.NE.AND P0, PT, R0, 0x3, PT ;  /* 0x000000030000780c */ /* 0x000fda0003f05270 */
[----:B------:R-:W-:Y:S05]  /*b500*/  @!P0 BRA `(.L_x_3155) ;  /* 0x0000000000108947 */ /* 0x000fea0003800000 */
[----:B------:R-:W-:-:S13]  /*b510*/  ISETP.NE.AND P0, PT, R0, 0x4, PT ;  /* 0x000000040000780c */ /* 0x000fda0003f05270 */
[----:B------:R-:W-:Y:S05]  /*b520*/  @P0 BRA `(.L_x_3153) ;  /* 0x0000000800e80947 */ /* 0x000fea0003800000 */
[----:B------:R-:W-:Y:S01]  /*b530*/  STG.E.64 desc[UR36][R16.64], R2 ;  /* 0x0000000210007986 */ /* 0x000fe2000c101b24 */
[----:B------:R-:W-:Y:S05]  /*b540*/  EXIT ;  /* 0x000000000000794d */ /* 0x000fea0003800000 */
.L_x_3155:
[----:B------:R-:W-:Y:S01]  /*b550*/  STG.E desc[UR36][R16.64], R5 ;  /* 0x0000000510007986 */ /* 0x000fe2000c101924 */
[----:B------:R-:W-:Y:S05]  /*b560*/  EXIT ;  /* 0x000000000000794d */ /* 0x000fea0003800000 */
.L_x_3154:
[----:B------:R-:W-:Y:S01]  /*b570*/  STG.E.U16 desc[UR36][R16.64], R5 ;  /* 0x0000000510007986 */ /* 0x000fe2000c101524 */
[----:B------:R-:W-:Y:S05]  /*b580*/  EXIT ;  /* 0x000000000000794d */ /* 0x000fea0003800000 */
.L_x_3150:
[----:B------:R-:W-:-:S13]  /*b590*/  ISETP.GT.AND P0, PT, R0, 0x6, PT ;  /* 0x000000060000780c */ /* 0x000fda0003f04270 */
[----:B------:R-:W-:Y:S05]  /*b5a0*/  @P0 BRA `(.L_x_3156) ;  /* 0x00000000002c0947 */ /* 0x000fea0003800000 */
[----:B------:R-:W-:-:S13]  /*b5b0*/  ISETP.NE.AND P0, PT, R0, 0x5, PT ;  /* 0x000000050000780c */ /* 0x000fda0003f05270 */
[----:B------:R-:W-:Y:S05]  /*b5c0*/  @!P0 BRA `(.L_x_3157) ;  /* 0x0000000000148947 */ /* 0x000fea0003800000 */
[----:B------:R-:W-:-:S13]  /*b5d0*/  ISETP.NE.AND P0, PT, R0, 0x6, PT ;  /* 0x000000060000780c */ /* 0x000fda0003f05270 */
[----:B------:R-:W-:Y:S05]  /*b5e0*/  @P0 BRA `(.L_x_3153) ;  /* 0x0000000800b80947 */ /* 0x000fea0003800000 */
[----:B------:R-:W0:Y:S02]  /*b5f0*/  I2F.S64 R3, R2 ;  /* 0x0000000200037312 */ /* 0x000e240000301400 */
[----:B0-----:R-:W-:Y:S01]  /*b600*/  STG.E desc[UR36][R16.64], R3 ;  /* 0x0000000310007986 */ /* 0x001fe2000c101924 */
[----:B------:R-:W-:Y:S05]  /*b610*/  EXIT ;  /* 0x000000000000794d */ /* 0x000fea0003800000 */
.L_x_3157:
[----:B------:R-:W0:Y:S02]  /*b620*/  I2F.S64 R0, R2 ;  /* 0x0000000200007312 */ /* 0x000e240000301400 */
[----:B0-----:R-:W-:-:S05]  /*b630*/  F2FP.F16.F32.PACK_AB R0, RZ, R0 ;  /* 0x00000000ff00723e */ /* 0x001fca00000000ff */
[----:B------:R-:W-:Y:S01]  /*b640*/  STG.E.U16 desc[UR36][R16.64], R0 ;  /* 0x0000000010007986 */ /* 0x000fe2000c101524 */
[----:B------:R-:W-:Y:S05]  /*b650*/  EXIT ;  /* 0x000000000000794d */ /* 0x000fea0003800000 */
.L_x_3156:
        /* <DEDUP_REMOVED lines=8> */
[----:B0-----:R-:W-:Y:S01]  /*b6e0*/  STG.E.64 desc[UR36][R16.64], R4 ;  /* 0x0000000410007986 */ /* 0x001fe2000c101b24 */
[----:B------:R-:W-:Y:S05]  /*b6f0*/  EXIT ;  /* 0x000000000000794d */ /* 0x000fea0003800000 */
.L_x_3159:
[----:B------:R-:W0:Y:S02]  /*b700*/  I2F.S64 R2, R2 ;  /* 0x0000000200027312 */ /* 0x000e240000301400 */
[----:B0-----:R-:W-:-:S04]  /*b710*/  F2FP.F16.F32.PACK_AB R3, RZ, R2 ;  /* 0x00000002ff03723e */ /* 0x001fc800000000ff */
[----:B------:R-:W-:-:S05]  /*b720*/  PRMT R3, R3, 0x5410, RZ ;  /* 0x0000541003037816 */ /* 0x000fca00000000ff */
[----:B------:R-:W-:Y:S01]  /*b730*/  STG.E desc[UR36][R16.64], R3 ;  /* 0x0000000310007986 */ /* 0x000fe2000c101924 */
[----:B------:R-:W-:Y:S05]  /*b740*/  EXIT ;  /* 0x000000000000794d */ /* 0x000fea0003800000 */
.L_x_3158:
[----:B------:R-:W0:Y:S02]  /*b750*/  I2F.F64.S64 R2, R2 ;  /* 0x0000000200027312 */ /* 0x000e240000301c00 */
[----:B0-----:R-:W-:Y:S01]  /*b760*/  STG.E.64 desc[UR36][R16.64], R2 ;  /* 0x0000000210007986 */ /* 0x001fe2000c101b24 */
[----:B------:R-:W-:Y:S05]  /*b770*/  EXIT ;  /* 0x000000000000794d */ /* 0x000fea0003800000 */
.L_x_3149:
        /* <DEDUP_REMOVED lines=11> */
[----:B------:R-:W-:Y:S01]  /*b830*/  STG.E.U8 desc[UR36][R16.64], R3 ;  /* 0x0000000310007986 */ /* 0x000fe2000c101124 */
[----:B------:R-:W-:Y:S05]  /*b840*/  EXIT ;  /* 0x000000000000794d */ /* 0x000fea0003800000 */
.L_x_3162:
[----:B------:R-:W0:Y:S01]  /*b850*/  I2F.F64.S64 R4, R2 ;  /* 0x0000000200047312 */ /* 0x000e220000301c00 */
[----:B------:R-:W-:-:S05]  /*b860*/  CS2R R6, SRZ ;  /* 0x0000000000067805 */ /* 0x000fca000001ff00 */
[----:B0-----:R-:W-:Y:S01]  /*b870*/  STG.E.128 desc[UR36][R16.64], R4 ;  /* 0x0000000410007986 */ /* 0x001fe2000c101d24 */
[----:B------:R-:W-:Y:S05]  /*b880*/  EXIT ;  /* 0x000000000000794d */ /* 0x000fea0003800000 */
.L_x_3161:
        /* <DEDUP_REMOVED lines=21> */
.L_x_3166:
[----:B------:R-:W-:Y:S05]  /*b9e0*/  BSYNC B0 ;  /* 0x0000000000007941 */ /* 0x000fea0003800000 */
.L_x_3165:
[----:B------:R-:W-:-:S05]  /*b9f0*/  LOP3.LUT R5, R0, R5, RZ, 0xfc, !PT ;  /* 0x0000000500057212 */ /* 0x000fca00078efcff */
[----:B------:R-:W-:Y:S01]  /*ba00*/  STG.E.U8 desc[UR36][R16.64], R5 ;  /* 0x0000000510007986 */ /* 0x000fe2000c101124 */
[----:B------:R-:W-:Y:S05]  /*ba10*/  EXIT ;  /* 0x000000000000794d */ /* 0x000fea0003800000 */
.L_x_3164:
        /* <DEDUP_REMOVED lines=13> */
.L_x_3168:
[----:B------:R-:W-:Y:S01]  /*baf0*/  IMAD.MOV.U32 R0, RZ, RZ, 0x7f ;  /* 0x0000007fff007424 */ /* 0x000fe200078e00ff */
[----:B------:R-:W-:-:S04]  /*bb00*/  ISETP.GT.U32.AND P0, PT, R4, 0x7f800000, PT ;  /* 0x7f8000000400780c */ /* 0x000fc80003f04070 */
[----:B------:R-:W-:-:S09]  /*bb10*/  SEL R0, R0, 0x7c, P0 ;  /* 0x0000007c00007807 */ /* 0x000fd20000000000 */
.L_x_3169:
[----:B------:R-:W-:Y:S05]  /*bb20*/  BSYNC B0 ;  /* 0x0000000000007941 */ /* 0x000fea0003800000 */
.L_x_3167:
[----:B------:R-:W-:-:S04]  /*bb30*/  LOP3.LUT R2, R3, 0x80000000, RZ, 0xc0, !PT ;  /* 0x8000000003027812 */ /* 0x000fc800078ec0ff */
[----:B------:R-:W-:-:S04]  /*bb40*/  SHF.R.U32.HI R3, RZ, 0x18, R2 ;  /* 0x00000018ff037819 */ /* 0x000fc80000011602 */
[----:B------:R-:W-:-:S05]  /*bb50*/  LOP3.LUT R3, R0, R3, RZ, 0xfc, !PT ;  /* 0x0000000300037212 */ /* 0x000fca00078efcff */
[----:B------:R-:W-:Y:S01]  /*bb60*/  STG.E.U8 desc[UR36][R16.64], R3 ;  /* 0x0000000310007986 */ /* 0x000fe2000c101124 */
[----:B------:R-:W-:Y:S05]  /*bb70*/  EXIT ;  /* 0x000000000000794d */ /* 0x000fea0003800000 */
.L_x_3163:
[----:B------:R-:W0:Y:S02]  /*bb80*/  I2F.S64 R0, R2 ;  /* 0x0000000200007312 */ /* 0x000e240000301400 */
[----:B0-----:R-:W-:-:S05]  /*bb90*/  F2FP.BF16.F32.PACK_AB R0, RZ, R0 ;  /* 0x00000000ff00723e */ /* 0x001fca00000010ff */
[----:B------:R-:W-:Y:S01]  /*bba0*/  STG.E.U16 desc[UR36][R16.64], R0 ;  /* 0x0000000010007986 */ /* 0x000fe2000c101524 */
[----:B------:R-:W-:Y:S05]  /*bbb0*/  EXIT ;  /* 0x000000000000794d */ /* 0x000fea0003800000 */
.L_x_3160:
        /* <DEDUP_REMOVED lines=10> */
.L_x_3172:
        /* <DEDUP_REMOVED lines=17> */
.L_x_3175:
[----:B------:R-:W-:-:S04]  /*bd70*/  LOP3.LUT R2, R3, 0x80000000, RZ, 0xc0, !PT ;  /* 0x8000000003027812 */ /* 0x000fc800078ec0ff */
[----:B------:R-:W-:-:S04]  /*bd80*/  SHF.R.U32.HI R3, RZ, 0x18, R2 ;  /* 0x00000018ff037819 */ /* 0x000fc80000011602 */
[----:B------:R-:W-:-:S04]  /*bd90*/  LOP3.LUT R0, R0, R3, RZ, 0xfc, !PT ;  /* 0x0000000300007212 */ /* 0x000fc800078efcff */
[----:B------:R-:W-:-:S07]  /*bda0*/  PRMT R8, R0, 0x7610, R8 ;  /* 0x0000761000087816 */ /* 0x000fce0000000008 */
.L_x_3174:
[----:B------:R-:W-:Y:S05]  /*bdb0*/  BSYNC B0 ;  /* 0x0000000000007941 */ /* 0x000fea0003800000 */
.L_x_3173:
[----:B------:R-:W-:Y:S01]  /*bdc0*/  STG.E.U8 desc[UR36][R16.64], R8 ;  /* 0x0000000810007986 */ /* 0x000fe2000c101124 */
[----:B------:R-:W-:Y:S05]  /*bdd0*/  EXIT ;  /* 0x000000000000794d */ /* 0x000fea0003800000 */
.L_x_3171:
        /* <DEDUP_REMOVED lines=17> */
.L_x_3178:
[----:B------:R-:W-:-:S04]  /*bef0*/  LOP3.LUT R2, R3, 0x80000000, RZ, 0xc0, !PT ;  /* 0x8000000003027812 */ /* 0x000fc800078ec0ff */
[----:B------:R-:W-:-:S04]  /*bf00*/  SHF.R.U32.HI R3, RZ, 0x18, R2 ;  /* 0x00000018ff037819 */ /* 0x000fc80000011602 */
[----:B------:R-:W-:-:S04]  /*bf10*/  LOP3.LUT R0, R0, R3, RZ, 0xfc, !PT ;  /* 0x0000000300007212 */ /* 0x000fc800078efcff */
[----:B------:R-:W-:-:S07]  /*bf20*/  PRMT R8, R0, 0x7610, R8 ;  /* 0x0000761000087816 */ /* 0x000fce0000000008 */
.L_x_3177:
[----:B------:R-:W-:Y:S05]  /*bf30*/  BSYNC B0 ;  /* 0x0000000000007941 */ /* 0x000fea0003800000 */
.L_x_3176:
[----:B------:R-:W-:Y:S01]  /*bf40*/  STG.E.U8 desc[UR36][R16.64], R8 ;  /* 0x0000000810007986 */ /* 0x000fe2000c101124 */
[----:B------:R-:W-:Y:S05]  /*bf50*/  EXIT ;  /* 0x000000000000794d */ /* 0x000fea0003800000 */
.L_x_3170:
        /* <DEDUP_REMOVED lines=21> */
[----:B------:R-:W-:Y:S01]  /*c0b0*/  STG.E.U8 desc[UR36][R16.64], R3 ;  /* 0x0000000310007986 */ /* 0x000fe2000c101124 */
[----:B------:R-:W-:Y:S05]  /*c0c0*/  EXIT ;  /* 0x000000000000794d */ /* 0x000fea0003800000 */
.L_x_3153:
        /* <DEDUP_REMOVED lines=16> */
.L_x_3181:
[----:B------:R-:W-:Y:S05]  /*c1d0*/  EXIT ;  /* 0x000000000000794d */ /* 0x000fea0003800000 */
.L_x_3180:
[----:B------:R-:W-:Y:S01]  /*c1e0*/  STG.E.64 desc[UR36][R16.64], R2 ;  /* 0x0000000210007986 */ /* 0x000fe2000c101b24 */
[----:B------:R-:W-:Y:S05]  /*c1f0*/  EXIT ;  /* 0x000000000000794d */ /* 0x000fea0003800000 */
.L_x_3179:
[----:B------:R-:W-:Y:S01]  /*c200*/  STG.E desc[UR36][R16.64], R5 ;  /* 0x0000000510007986 */ /* 0x000fe2000c101924 */
[----:B------:R-:W-:Y:S05]  /*c210*/  EXIT ;  /* 0x000000000000794d */ /* 0x000fea0003800000 */
.L_x_3182:
        /* <DEDUP_REMOVED lines=14> */
.L_x_26148:


//--------------------- .text._ZN2at6native27unrolled_elementwise_kernelINS0_13AUnaryFunctorIlllNS0_17BitwiseXorFunctorIlEEEESt5arrayIPcLm2EELi4E23TrivialOffsetCalculatorILi1EjESA_NS0_6memory12LoadWithCastILi1EEENSB_13StoreWithCastILi1EEEEEviT_T0_T2_T3_T4_T5_ --------------------------
	.section	.text._ZN2at6native27unrolled_elementwise_kernelINS0_13AUnaryFunctorIlllNS0_17BitwiseXorFunctorIlEEEESt5arrayIPcLm2EELi4E23TrivialOffsetCalculatorILi1EjESA_NS0_6memory12LoadWithCastILi1EEENSB_13StoreWithCastILi1EEEEEviT_T0_T2_T3_T4_T5_,"ax",@progbits
	.align	128
        .global         _ZN2at6native27unrolled_elementwise_kernelINS0_13AUnaryFunctorIlllNS0_17BitwiseXorFunctorIlEEEESt5arrayIPcLm2EELi4E23TrivialOffsetCalculatorILi1EjESA_NS0_6memory12LoadWithCastILi1EEENSB_13StoreWithCastILi1EEEEEviT_T0_T2_T3_T4_T5_
        .type           _ZN2at6native27unrolled_elementwise_kernelINS0_13AUnaryFunctorIlllNS0_17BitwiseXorFunctorIlEEEESt5arrayIPcLm2EELi4E23TrivialOffsetCalculatorILi1EjESA_NS0_6memory12LoadWithCastILi1EEENSB_13StoreWithCastILi1EEEEEviT_T0_T2_T3_T4_T5_,@function
        .size           _ZN2at6native27unrolled_elementwise_kernelINS0_13AUnaryFunctorIlllNS0_17BitwiseXorFunctorIlEEEESt5arrayIPcLm2EELi4E23TrivialOffsetCalculatorILi1EjESA_NS0_6memory12LoadWithCastILi1EEENSB_13StoreWithCastILi1EEEEEviT_T0_T2_T3_T4_T5_,(.L_x_26149 - _ZN2at6native27unrolled_elementwise_kernelINS0_13AUnaryFunctorIlllNS0_17BitwiseXorFunctorIlEEEESt5arrayIPcLm2EELi4E23TrivialOffsetCalculatorILi1EjESA_NS0_6memory12LoadWithCastILi1EEENSB_13StoreWithCastILi1EEEEEviT_T0_T2_T3_T4_T5_)
        .other          _ZN2at6native27unrolled_elementwise_kernelINS0_13AUnaryFunctorIlllNS0_17BitwiseXorFunctorIlEEEESt5arrayIPcLm2EELi4E23TrivialOffsetCalculatorILi1EjESA_NS0_6memory12LoadWithCastILi1EEENSB_13StoreWithCastILi1EEEEEviT_T0_T2_T3_T4_T5_,@"STO_CUDA_ENTRY STV_DEFAULT"
_ZN2at6native27unrolled_elementwise_kernelINS0_13AUnaryFunctorIlllNS0_17BitwiseXorFunctorIlEEEESt5arrayIPcLm2EELi4E23TrivialOffsetCalculatorILi1EjESA_NS0_6memory12LoadWithCastILi1EEENSB_13StoreWithCastILi1EEEEEviT_T0_T2_T3_T4_T5_:
.text._ZN2at6native27unrolled_elementwise_kernelINS0_13AUnaryFunctorIlllNS0_17BitwiseXorFunctorIlEEEESt5arrayIPcLm2EELi4E23TrivialOffsetCalculatorILi1EjESA_NS0_6memory12LoadWithCastILi1EEENSB_13StoreWithCastILi1EEEEEviT_T0_T2_T3_T4_T5_:
[----:B------:R-:W0:Y:S01]  /*0000*/  LDC R1, c[0x0][0x28] ;  /* 0x00000a00ff017b82 */ /* 0x000e220000000800 */
[----:B------:R-:W1:Y:S07]  /*0010*/  S2R R2, SR_CTAID.X ;  /* 0x0000000000027919 */ /* 0x000e6e0000002500 */
[----:B------:R-:W1:Y:S01]  /*0020*/  LDC R3, c[0x0][0x210] ;  /* 0x00008400ff037b82 */ /* 0x000e620000000800 */
[----:B------:R-:W-:Y:S01]  /*0030*/  ULDC.64 UR36, c[0x0][0x208] ;  /* 0x0000820000247ab9 */ /* 0x000fe20000000a00 */
[----:B------:R-:W-:Y:S01]  /*0040*/  BSSY B6, `(.L_x_3183) ;  /* 0x00000f4000067945 */ /* 0x000fe20003800000 */
[----:B------:R-:W2:Y:S01]  /*0050*/  S2R R19, SR_TID.X ;  /* 0x0000000000137919 */ /* 0x000ea20000002100 */
[----:B------:R-:W-:-:S02]  /*0060*/  CS2R R24, SRZ ;  /* 0x0000000000187805 */ /* 0x000fc4000001ff00 */
[----:B------:R-:W-:Y:S02]  /*0070*/  CS2R R28, SRZ ;  /* 0x00000000001c7805 */ /* 0x000fe4000001ff00 */
        /* <DEDUP_REMOVED lines=24> */
.L_x_3188:
[----:B------:R1:W5:Y:S01]  /*0200*/  LDG.E.U8 R28, desc[UR36][R4.64] ;  /* 0x00000024041c7981 */ /* 0x000362000c1e1100 */
[----:B------:R-:W-:Y:S01]  /*0210*/  IMAD.MOV.U32 R29, RZ, RZ, RZ ;  /* 0x000000ffff1d7224 */ /* 0x000fe200078e00ff */
[----:B------:R-:W-:Y:S06]  /*0220*/  BRA `(.L_x_3190) ;  /* 0x0000000c004c7947 */ /* 0x000fec0003800000 */
.L_x_3187:
        /* <DEDUP_REMOVED lines=8> */
.L_x_3192:
[----:B------:R-:W2:Y:S02]  /*02b0*/  LDG.E R28, desc[UR36][R4.64] ;  /* 0x00000024041c7981 */ /* 0x000ea4000c1e1900 */
[----:B--2---:R-:W-:Y:S01]  /*02c0*/  SHF.R.S32.HI R29, RZ, 0x1f, R28 ;  /* 0x0000001fff1d7819 */ /* 0x004fe2000001141c */
[----:B------:R-:W-:Y:S06]  /*02d0*/  BRA `(.L_x_3190) ;  /* 0x0000000c00207947 */ /* 0x000fec0003800000 */
.L_x_3191:
[----:B------:R-:W2:Y:S02]  /*02e0*/  LDG.E.S16 R28, desc[UR36][R4.64] ;  /* 0x00000024041c7981 */ /* 0x000ea4000c1e1700 */
[----:B--2---:R-:W-:Y:S01]  /*02f0*/  SHF.R.S32.HI R29, RZ, 0x1f, R28 ;  /* 0x0000001fff1d7819 */ /* 0x004fe2000001141c */
[----:B------:R-:W-:Y:S06]  /*0300*/  BRA `(.L_x_3190) ;  /* 0x0000000c00147947 */ /* 0x000fec0003800000 */
.L_x_3186:
[----:B------:R-:W-:-:S13]  /*0310*/  ISETP.GT.AND P0, PT, R0, 0x6, PT ;  /* 0x000000060000780c */ /* 0x000fda0003f04270 */
[----:B------:R-:W-:Y:S05]  /*0320*/  @P0 BRA `(.L_x_3193) ;  /* 0x00000000002c0947 */ /* 0x000fea0003800000 */
[----:B------:R-:W-:-:S13]  /*0330*/  ISETP.NE.AND P0, PT, R0, 0x5, PT ;  /* 0x000000050000780c */ /* 0x000fda0003f05270 */
[----:B------:R-:W-:Y:S05]  /*0340*/  @!P0 BRA `(.L_x_3194) ;  /* 0x0000000000148947 */ /* 0x000fea0003800000 */
[----:B------:R-:W-:-:S13]  /*0350*/  ISETP.NE.AND P0, PT, R0, 0x6, PT ;  /* 0x000000060000780c */ /* 0x000fda0003f05270 */
[----:B------:R-:W-:Y:S05]  /*0360*/  @P0 BRA `(.L_x_3189) ;  /* 0x0000000800a40947 */ /* 0x000fea0003800000 */
[----:B------:R-:W2:Y:S02]  /*0370*/  LDG.E R4, desc[UR36][R4.64] ;  /* 0x0000002404047981 */ /* 0x000ea4000c1e1900 */
[----:B--2---:R0:W1:Y:S01]  /*0380*/  F2I.S64.TRUNC R28, R4 ;  /* 0x00000004001c7311 */ /* 0x004062000020d900 */
[----:B------:R-:W-:Y:S05]  /*0390*/  BRA `(.L_x_3190) ;  /* 0x0000000800f07947 */ /* 0x000fea0003800000 */
.L_x_3194:
[----:B------:R-:W2:Y:S02]  /*03a0*/  LDG.E.U16 R4, desc[UR36][R4.64] ;  /* 0x0000002404047981 */ /* 0x000ea4000c1e1500 */
[----:B--2---:R-:W-:-:S06]  /*03b0*/  HADD2.F32 R28, -RZ, R4.H0_H0 ;  /* 0x20000004ff1c7230 */ /* 0x004fcc0000004100 */
[----:B------:R-:W0:Y:S01]  /*03c0*/  F2I.S64.TRUNC R28, R28 ;  /* 0x0000001c001c7311 */ /* 0x000e22000020d900 */
[----:B------:R-:W-:Y:S05]  /*03d0*/  BRA `(.L_x_3190) ;  /* 0x0000000800e07947 */ /* 0x000fea0003800000 */
.L_x_3193:
[----:B------:R-:W-:-:S13]  /*03e0*/  ISETP.NE.AND P0, PT, R0, 0x7, PT ;  /* 0x000000070000780c */ /* 0x000fda0003f05270 */
[----:B------:R-:W-:Y:S05]  /*03f0*/  @!P0 BRA `(.L_x_3195) ;  /* 0x00000000002c8947 */ /* 0x000fea0003800000 */
[----:B------:R-:W-:-:S13]  /*0400*/  ISETP.NE.AND P0, PT, R0, 0x8, PT ;  /* 0x000000080000780c */ /* 0x000fda0003f05270 */
[----:B------:R-:W-:Y:S05]  /*0410*/  @!P0 BRA `(.L_x_3196) ;  /* 0x0000000000148947 */ /* 0x000fea0003800000 */
[----:B------:R-:W-:-:S13]  /*0420*/  ISETP.NE.AND P0, PT, R0, 0x9, PT ;  /* 0x000000090000780c */ /* 0x000fda0003f05270 */
[----:B------:R-:W-:Y:S05]  /*0430*/  @P0 BRA `(.L_x_3189) ;  /* 0x0000000800700947 */ /* 0x000fea0003800000 */
[----:B------:R-:W2:Y:S02]  /*0440*/  LDG.E R4, desc[UR36][R4.64] ;  /* 0x0000002404047981 */ /* 0x000ea4000c1e1900 */
[----:B--2---:R0:W1:Y:S01]  /*0450*/  F2I.S64.TRUNC R28, R4 ;  /* 0x00000004001c7311 */ /* 0x004062000020d900 */
[----:B------:R-:W-:Y:S05]  /*0460*/  BRA `(.L_x_3190) ;  /* 0x0000000800bc7947 */ /* 0x000fea0003800000 */
.L_x_3196:
[----:B------:R-:W2:Y:S02]  /*0470*/  LDG.E.U16 R4, desc[UR36][R4.64] ;  /* 0x0000002404047981 */ /* 0x000ea4000c1e1500 */
[----:B--2---:R-:W-:-:S06]  /*0480*/  HADD2.F32 R28, -RZ, R4.H0_H0 ;  /* 0x20000004ff1c7230 */ /* 0x004fcc0000004100 */
[----:B------:R-:W4:Y:S01]  /*0490*/  F2I.S64.TRUNC R28, R28 ;  /* 0x0000001c001c7311 */ /* 0x000f22000020d900 */
[----:B------:R-:W-:Y:S05]  /*04a0*/  BRA `(.L_x_3190) ;  /* 0x0000000800ac7947 */ /* 0x000fea0003800000 */
.L_x_3195:
[----:B------:R-:W2:Y:S02]  /*04b0*/  LDG.E.64 R4, desc[UR36][R4.64] ;  /* 0x0000002404047981 */ /* 0x000ea4000c1e1b00 */
[----:B--2---:R2:W3:Y:S01]  /*04c0*/  F2I.S64.F64.TRUNC R28, R4 ;  /* 0x00000004001c7311 */ /* 0x0044e2000030d900 */
[----:B------:R-:W-:Y:S05]  /*04d0*/  BRA `(.L_x_3190) ;  /* 0x0000000800a07947 */ /* 0x000fea0003800000 */
.L_x_3185:
        /* <DEDUP_REMOVED lines=13> */
.L_x_3199:
[----:B------:R-:W2:Y:S02]  /*05b0*/  LDG.E.64 R4, desc[UR36][R4.64] ;  /* 0x0000002404047981 */ /* 0x000ea4000c1e1b00 */
[----:B--2---:R0:W1:Y:S01]  /*05c0*/  F2I.S64.F64.TRUNC R28, R4 ;  /* 0x00000004001c7311 */ /* 0x004062000030d900 */
[----:B------:R-:W-:Y:S05]  /*05d0*/  BRA `(.L_x_3190) ;  /* 0x0000000800607947 */ /* 0x000fea0003800000 */
.L_x_3198:
        /* <DEDUP_REMOVED lines=25> */
[----:B------:R0:W1:Y:S01]  /*0770*/  F2I.S64.TRUNC R28, R7 ;  /* 0x00000007001c7311 */ /* 0x000062000020d900 */
[----:B------:R-:W-:Y:S05]  /*0780*/  BRA `(.L_x_3190) ;  /* 0x0000000400f47947 */ /* 0x000fea0003800000 */
.L_x_3201:
        /* <DEDUP_REMOVED lines=13> */
[----:B------:R0:W1:Y:S01]  /*0860*/  F2I.S64.TRUNC R28, R0 ;  /* 0x00000000001c7311 */ /* 0x000062000020d900 */
[----:B------:R-:W-:Y:S05]  /*0870*/  BRA `(.L_x_3190) ;  /* 0x0000000400b87947 */ /* 0x000fea0003800000 */
.L_x_3200:
[----:B------:R-:W2:Y:S02]  /*0880*/  LDG.E.U16 R28, desc[UR36][R4.64] ;  /* 0x00000024041c7981 */ /* 0x000ea4000c1e1500 */
[----:B--2---:R-:W-:-:S06]  /*0890*/  IMAD.U32 R28, R28, 0x10000, RZ ;  /* 0x000100001c1c7824 */ /* 0x004fcc00078e00ff */
[----:B------:R-:W0:Y:S01]  /*08a0*/  F2I.S64.TRUNC R28, R28 ;  /* 0x0000001c001c7311 */ /* 0x000e22000020d900 */
[----:B------:R-:W-:Y:S05]  /*08b0*/  BRA `(.L_x_3190) ;  /* 0x0000000400a87947 */ /* 0x000fea0003800000 */
.L_x_3197:
        /* <DEDUP_REMOVED lines=11> */
.L_x_3204:
        /* <DEDUP_REMOVED lines=21> */
.L_x_3208:
[----:B------:R-:W-:Y:S05]  /*0ac0*/  BSYNC B1 ;  /* 0x0000000000017941 */ /* 0x000fea0003800000 */
.L_x_3207:
[----:B------:R-:W-:Y:S01]  /*0ad0*/  IMAD.SHL.U32 R3, R3, 0x100000, RZ ;  /* 0x0010000003037824 */ /* 0x000fe200078e00ff */
[----:B------:R-:W-:-:S04]  /*0ae0*/  LEA R5, R0, 0x3b800000, 0x17 ;  /* 0x3b80000000057811 */ /* 0x000fc800078eb8ff */
[----:B------:R-:W-:-:S07]  /*0af0*/  LOP3.LUT R28, R5, R3, R28, 0xfe, !PT ;  /* 0x00000003051c7212 */ /* 0x000fce00078efe1c */
.L_x_3206:
[----:B------:R-:W-:Y:S05]  /*0b00*/  BSYNC B0 ;  /* 0x0000000000007941 */ /* 0x000fea0003800000 */
.L_x_3205:
[----:B------:R-:W0:Y:S01]  /*0b10*/  F2I.S64.TRUNC R28, R28 ;  /* 0x0000001c001c7311 */ /* 0x000e22000020d900 */
[----:B------:R-:W-:Y:S05]  /*0b20*/  BRA `(.L_x_3190) ;  /* 0x00000004000c7947 */ /* 0x000fea0003800000 */
.L_x_3203:
        /* <DEDUP_REMOVED lines=21> */
.L_x_3212:
[----:B------:R-:W-:Y:S05]  /*0c80*/  BSYNC B1 ;  /* 0x0000000000017941 */ /* 0x000fea0003800000 */
.L_x_3211:
[----:B------:R-:W-:Y:S01]  /*0c90*/  IMAD.SHL.U32 R3, R3, 0x200000, RZ ;  /* 0x0020000003037824 */ /* 0x000fe200078e00ff */
[----:B------:R-:W-:-:S04]  /*0ca0*/  LEA R5, R0, 0x37800000, 0x17 ;  /* 0x3780000000057811 */ /* 0x000fc800078eb8ff */
[----:B------:R-:W-:-:S07]  /*0cb0*/  LOP3.LUT R28, R5, R3, R28, 0xfe, !PT ;  /* 0x00000003051c7212 */ /* 0x000fce00078efe1c */
.L_x_3210:
[----:B------:R-:W-:Y:S05]  /*0cc0*/  BSYNC B0 ;  /* 0x0000000000007941 */ /* 0x000fea0003800000 */
.L_x_3209:
[----:B------:R-:W0:Y:S01]  /*0cd0*/  F2I.S64.TRUNC R28, R28 ;  /* 0x0000001c001c7311 */ /* 0x000e22000020d900 */
[----:B------:R-:W-:Y:S05]  /*0ce0*/  BRA `(.L_x_3190) ;  /* 0x00000000009c7947 */ /* 0x000fea0003800000 */
.L_x_3202:
        /* <DEDUP_REMOVED lines=14> */
.L_x_3216:
[----:B------:R-:W-:Y:S05]  /*0dd0*/  BSYNC B0 ;  /* 0x0000000000007941 */ /* 0x000fea0003800000 */
.L_x_3215:
[----:B------:R-:W0:Y:S01]  /*0de0*/  F2I.S64.TRUNC R28, R28 ;  /* 0x0000001c001c7311 */ /* 0x000e22000020d900 */
[----:B------:R-:W-:Y:S05]  /*0df0*/  BRA `(.L_x_3190) ;  /* 0x0000000000587947 */ /* 0x000fea0003800000 */
.L_x_3189:
        /* <DEDUP_REMOVED lines=16> */
.L_x_3217:
[----:B------:R-:W-:Y:S01]  /*0f00*/  CS2R R28, SRZ ;  /* 0x00000000001c7805 */ /* 0x000fe2000001ff00 */
[----:B------:R-:W-:Y:S06]  /*0f10*/  BRA `(.L_x_3190) ;  /* 0x0000000000107947 */ /* 0x000fec0003800000 */
.L_x_3214:
[----:B------:R0:W5:Y:S01]  /*0f20*/  LDG.E.64 R28, desc[UR36][R4.64] ;  /* 0x00000024041c7981 */ /* 0x000162000c1e1b00 */
[----:B------:R-:W-:Y:S05]  /*0f30*/  BRA `(.L_x_3190) ;  /* 0x0000000000087947 */ /* 0x000fea0003800000 */
.L_x_3213:
[----:B------:R0:W5:Y:S01]  /*0f40*/  LDG.E R28, desc[UR36][R4.64] ;  /* 0x00000024041c7981 */ /* 0x000162000c1e1900 */
[----:B------:R-:W-:-:S07]  /*0f50*/  IMAD.MOV.U32 R29, RZ, RZ, RZ ;  /* 0x000000ffff1d7224 */ /* 0x000fce00078e00ff */
.L_x_3190:
[----:B------:R-:W2:Y:S02]  /*0f60*/  S2R R19, SR_TID.X ;  /* 0x0000000000137919 */ /* 0x000ea40000002100 */
[----:B--2---:R-:W-:-:S07]  /*0f70*/  VIADD R19, R19, 0x80 ;  /* 0x0000008013137836 */ /* 0x004fce0000000000 */
.L_x_3184:
[----:B------:R-:W-:Y:S05]  /*0f80*/  BSYNC B6 ;  /* 0x0000000000067941 */ /* 0x000fea0003800000 */
.L_x_3183:
[----:B------:R-:W-:Y:S01]  /*0f90*/  ISETP.GE.AND P0, PT, R19, R16, PT ;  /* 0x000000101300720c */ /* 0x000fe20003f06270 */
[----:B------:R-:W-:-:S12]  /*0fa0*/  BSSY B6, `(.L_x_3218) ;  /* 0x00000ed000067945 */ /* 0x000fd80003800000 */
[----:B------:R-:W-:Y:S05]  /*0fb0*/  @P0 BRA `(.L_x_3219) ;  /* 0x0000000c00ac0947 */ /* 0x000fea0003800000 */
[----:B01----:R-:W0:Y:S01]  /*0fc0*/  LDC.64 R4, c[0x0][0x230] ;  /* 0x00008c00ff047b82 */ /* 0x003e220000000a00 */
        /* <DEDUP_REMOVED lines=20> */
.L_x_3223:
[----:B------:R0:W5:Y:S01]  /*1110*/  LDG.E.U8 R24, desc[UR36][R4.64] ;  /* 0x0000002404187981 */ /* 0x000162000c1e1100 */
[----:B------:R-:W-:Y:S01]  /*1120*/  IMAD.MOV.U32 R25, RZ, RZ, RZ ;  /* 0x000000ffff197224 */ /* 0x000fe200078e00ff */
[----:B------:R-:W-:Y:S06]  /*1130*/  BRA `(.L_x_3225) ;  /* 0x0000000c00487947 */ /* 0x000fec0003800000 */
.L_x_3222:
        /* <DEDUP_REMOVED lines=8> */
.L_x_3227:
[----:B------:R-:W2:Y:S02]  /*11c0*/  LDG.E R24, desc[UR36][R4.64] ;  /* 0x0000002404187981 */ /* 0x000ea4000c1e1900 */
[----:B--2---:R-:W-:Y:S01]  /*11d0*/  SHF.R.S32.HI R25, RZ, 0x1f, R24 ;  /* 0x0000001fff197819 */ /* 0x004fe20000011418 */
[----:B------:R-:W-:Y:S06]  /*11e0*/  BRA `(.L_x_3225) ;  /* 0x0000000c001c7947 */ /* 0x000fec0003800000 */
.L_x_3226:
[----:B------:R-:W2:Y:S02]  /*11f0*/  LDG.E.S16 R24, desc[UR36][R4.64] ;  /* 0x0000002404187981 */ /* 0x000ea4000c1e1700 */
[----:B--2---:R-:W-:Y:S01]  /*1200*/  SHF.R.S32.HI R25, RZ, 0x1f, R24 ;  /* 0x0000001fff197819 */ /* 0x004fe20000011418 */
[----:B------:R-:W-:Y:S06]  /*1210*/  BRA `(.L_x_3225) ;  /* 0x0000000c00107947 */ /* 0x000fec0003800000 */
.L_x_3221:
        /* <DEDUP_REMOVED lines=9> */
.L_x_3229:
[----:B------:R-:W2:Y:S02]  /*12b0*/  LDG.E.U16 R4, desc[UR36][R4.64] ;  /* 0x0000002404047981 */ /* 0x000ea4000c1e1500 */
[----:B--2---:R-:W-:-:S06]  /*12c0*/  HADD2.F32 R24, -RZ, R4.H0_H0 ;  /* 0x20000004ff187230 */ /* 0x004fcc0000004100 */
[----:B------:R-:W0:Y:S01]  /*12d0*/  F2I.S64.TRUNC R24, R24 ;  /* 0x0000001800187311 */ /* 0x000e22000020d900 */
[----:B------:R-:W-:Y:S05]  /*12e0*/  BRA `(.L_x_3225) ;  /* 0x0000000800dc7947 */ /* 0x000fea0003800000 */
.L_x_3228:
        /* <DEDUP_REMOVED lines=9> */
.L_x_3231:
[----:B------:R-:W2:Y:S02]  /*1380*/  LDG.E.U16 R4, desc[UR36][R4.64] ;  /* 0x0000002404047981 */ /* 0x000ea4000c1e1500 */
[----:B--2---:R-:W-:-:S06]  /*1390*/  HADD2.F32 R24, -RZ, R4.H0_H0 ;  /* 0x20000004ff187230 */ /* 0x004fcc0000004100 */
[----:B------:R-:W0:Y:S01]  /*13a0*/  F2I.S64.TRUNC R24, R24 ;  /* 0x0000001800187311 */ /* 0x000e22000020d900 */
[----:B------:R-:W-:Y:S05]  /*13b0*/  BRA `(.L_x_3225) ;  /* 0x0000000800a87947 */ /* 0x000fea0003800000 */
.L_x_3230:
[----:B------:R-:W2:Y:S02]  /*13c0*/  LDG.E.64 R4, desc[UR36][R4.64] ;  /* 0x0000002404047981 */ /* 0x000ea4000c1e1b00 */
[----:B--2---:R0:W1:Y:S01]  /*13d0*/  F2I.S64.F64.TRUNC R24, R4 ;  /* 0x0000000400187311 */ /* 0x004062000030d900 */
[----:B------:R-:W-:Y:S05]  /*13e0*/  BRA `(.L_x_3225) ;  /* 0x00000008009c7947 */ /* 0x000fea0003800000 */
.L_x_3220:
        /* <DEDUP_REMOVED lines=13> */
.L_x_3234:
[----:B------:R-:W2:Y:S02]  /*14c0*/  LDG.E.64 R4, desc[UR36][R4.64] ;  /* 0x0000002404047981 */ /* 0x000ea4000c1e1b00 */
[----:B--2---:R0:W1:Y:S01]  /*14d0*/  F2I.S64.F64.TRUNC R24, R4 ;  /* 0x0000000400187311 */ /* 0x004062000030d900 */
[----:B------:R-:W-:Y:S05]  /*14e0*/  BRA `(.L_x_3225) ;  /* 0x00000008005c7947 */ /* 0x000fea0003800000 */
.L_x_3233:
        /* <DEDUP_REMOVED lines=27> */
.L_x_3236:
        /* <DEDUP_REMOVED lines=12> */
[----:B------:R2:W0:Y:S01]  /*1760*/  F2I.S64.TRUNC R24, R0 ;  /* 0x0000000000187311 */ /* 0x000422000020d900 */
[----:B------:R-:W-:Y:S05]  /*1770*/  BRA `(.L_x_3225) ;  /* 0x0000000400b87947 */ /* 0x000fea0003800000 */
.L_x_3235:
[----:B------:R-:W2:Y:S02]  /*1780*/  LDG.E.U16 R24, desc[UR36][R4.64] ;  /* 0x0000002404187981 */ /* 0x000ea4000c1e1500 */
[----:B--2---:R-:W-:-:S06]  /*1790*/  IMAD.U32 R24, R24, 0x10000, RZ ;  /* 0x0001000018187824 */ /* 0x004fcc00078e00ff */
[----:B------:R-:W0:Y:S01]  /*17a0*/  F2I.S64.TRUNC R24, R24 ;  /* 0x0000001800187311 */ /* 0x000e22000020d900 */
[----:B------:R-:W-:Y:S05]  /*17b0*/  BRA `(.L_x_3225) ;  /* 0x0000000400a87947 */ /* 0x000fea0003800000 */
.L_x_3232:
        /* <DEDUP_REMOVED lines=11> */
.L_x_3239:
        /* <DEDUP_REMOVED lines=21> */
.L_x_3243:
[----:B------:R-:W-:Y:S05]  /*19c0*/  BSYNC B1 ;  /* 0x0000000000017941 */ /* 0x000fea0003800000 */
.L_x_3242:
[----:B------:R-:W-:Y:S01]  /*19d0*/  IMAD.SHL.U32 R3, R3, 0x100000, RZ ;  /* 0x0010000003037824 */ /* 0x000fe200078e00ff */
[----:B------:R-:W-:-:S04]  /*19e0*/  LEA R5, R0, 0x3b800000, 0x17 ;  /* 0x3b80000000057811 */ /* 0x000fc800078eb8ff */
[----:B------:R-:W-:-:S07]  /*19f0*/  LOP3.LUT R24, R5, R3, R24, 0xfe, !PT ;  /* 0x0000000305187212 */ /* 0x000fce00078efe18 */
.L_x_3241:
[----:B------:R-:W-:Y:S05]  /*1a00*/  BSYNC B0 ;  /* 0x0000000000007941 */ /* 0x000fea0003800000 */
.L_x_3240:
[----:B------:R-:W0:Y:S01]  /*1a10*/  F2I.S64.TRUNC R24, R24 ;  /* 0x0000001800187311 */ /* 0x000e22000020d900 */
[----:B------:R-:W-:Y:S05]  /*1a20*/  BRA `(.L_x_3225) ;  /* 0x00000004000c7947 */ /* 0x000fea0003800000 */
.L_x_3238:
        /* <DEDUP_REMOVED lines=21> */
.L_x_3247:
[----:B------:R-:W-:Y:S05]  /*1b80*/  BSYNC B1 ;  /* 0x0000000000017941 */ /* 0x000fea0003800000 */
.L_x_3246:
[----:B------:R-:W-:Y:S01]  /*1b90*/  IMAD.SHL.U32 R3, R3, 0x200000, RZ ;  /* 0x0020000003037824 */ /* 0x000fe200078e00ff */
[----:B------:R-:W-:-:S04]  /*1ba0*/  LEA R5, R0, 0x37800000, 0x17 ;  /* 0x3780000000057811 */ /* 0x000fc800078eb8ff */
[----:B------:R-:W-:-:S07]  /*1bb0*/  LOP3.LUT R24, R5, R3, R24, 0xfe, !PT ;  /* 0x0000000305187212 */ /* 0x000fce00078efe18 */
.L_x_3245:
[----:B------:R-:W-:Y:S05]  /*1bc0*/  BSYNC B0 ;  /* 0x0000000000007941 */ /* 0x000fea0003800000 */
.L_x_3244:
[----:B------:R-:W0:Y:S01]  /*1bd0*/  F2I.S64.TRUNC R24, R24 ;  /* 0x0000001800187311 */ /* 0x000e22000020d900 */
[----:B------:R-:W-:Y:S05]  /*1be0*/  BRA `(.L_x_3225) ;  /* 0x00000000009c7947 */ /* 0x000fea0003800000 */
.L_x_3237:
        /* <DEDUP_REMOVED lines=14> */
.L_x_3251:
[----:B------:R-:W-:Y:S05]  /*1cd0*/  BSYNC B0 ;  /* 0x0000000000007941 */ /* 0x000fea0003800000 */
.L_x_3250:
[----:B------:R-:W0:Y:S01]  /*1ce0*/  F2I.S64.TRUNC R24, R24 ;  /* 0x0000001800187311 */ /* 0x000e22000020d900 */
[----:B------:R-:W-:Y:S05]  /*1cf0*/  BRA `(.L_x_3225) ;  /* 0x0000000000587947 */ /* 0x000fea0003800000 */
.L_x_3224:
        /* <DEDUP_REMOVED lines=15> */
[----:B0--345:R-:W-:Y:S05]  /*1df0*/  CALL.ABS.NOINC R14 ;  /* 0x000000000e007343 */ /* 0x039fea0003c00000 */
.L_x_3252:
[----:B------:R-:W-:Y:S01]  /*1e00*/  CS2R R24, SRZ ;  /* 0x0000000000187805 */ /* 0x000fe2000001ff00 */
[----:B------:R-:W-:Y:S06]  /*1e10*/  BRA `(.L_x_3225) ;  /* 0x0000000000107947 */ /* 0x000fec0003800000 */
.L_x_3249:
[----:B------:R0:W5:Y:S01]  /*1e20*/  LDG.E.64 R24, desc[UR36][R4.64] ;  /* 0x0000002404187981 */ /* 0x000162000c1e1b00 */
[----:B------:R-:W-:Y:S05]  /*1e30*/  BRA `(.L_x_3225) ;  /* 0x0000000000087947 */ /* 0x000fea0003800000 */
.L_x_3248:
[----:B------:R0:W5:Y:S01]  /*1e40*/  LDG.E R24, desc[UR36][R4.64] ;  /* 0x0000002404187981 */ /* 0x000162000c1e1900 */
[----:B------:R-:W-:-:S07]  /*1e50*/  IMAD.MOV.U32 R25, RZ, RZ, RZ ;  /* 0x000000ffff197224 */ /* 0x000fce00078e00ff */
.L_x_3225:
[----:B------:R-:W-:-:S07]  /*1e60*/  VIADD R19, R19, 0x80 ;  /* 0x0000008013137836 */ /* 0x000fce0000000000 */
.L_x_3219:
[----:B------:R-:W-:Y:S05]  /*1e70*/  BSYNC B6 ;  /* 0x0000000000067941 */ /* 0x000fea0003800000 */
.L_x_3218:
[----:B------:R-:W-:Y:S01]  /*1e80*/  ISETP.GE.AND P0, PT, R19, R16, PT ;  /* 0x000000101300720c */ /* 0x000fe20003f06270 */
[----:B------:R-:W-:Y:S01]  /*1e90*/  BSSY B6, `(.L_x_3253) ;  /* 0x00000ef000067945 */ /* 0x000fe20003800000 */
[----:B------:R-:W-:Y:S02]  /*1ea0*/  CS2R R22, SRZ ;  /* 0x0000000000167805 */ /* 0x000fe4000001ff00 */
[----:B------:R-:W-:-:S09]  /*1eb0*/  CS2R R26, SRZ ;  /* 0x00000000001a7805 */ /* 0x000fd2000001ff00 */
[----:B------:R-:W-:Y:S05]  /*1ec0*/  @P0 BRA `(.L_x_3254) ;  /* 0x0000000c00ac0947 */ /* 0x000fea0003800000 */
[----:B01----:R-:W0:Y:S01]  /*1ed0*/  LDC.64 R4, c[0x0][0x230] ;  /* 0x00008c00ff047b82 */ /* 0x003e220000000a00 */
[----:B--2---:R-:W-:Y:S01]  /*1ee0*/  IMAD R0, R2, 0x200, R19 ;  /* 0x0000020002007824 */ /* 0x004fe200078e0213 */
        /* <DEDUP_REMOVED lines=19> */
.L_x_3258:
[----:B------:R0:W5:Y:S01]  /*2020*/  LDG.E.U8 R26, desc[UR36][R4.64] ;  /* 0x00000024041a7981 */ /* 0x000162000c1e1100 */
[----:B------:R-:W-:Y:S01]  /*2030*/  IMAD.MOV.U32 R27, RZ, RZ, RZ ;  /* 0x000000ffff1b7224 */ /* 0x000fe200078e00ff */
[----:B------:R-:W-:Y:S06]  /*2040*/  BRA `(.L_x_3260) ;  /* 0x0000000c00487947 */ /* 0x000fec0003800000 */
.L_x_3257:
        /* <DEDUP_REMOVED lines=8> */
.L_x_3262:
[----:B------:R-:W2:Y:S02]  /*20d0*/  LDG.E R26, desc[UR36][R4.64] ;  /* 0x00000024041a7981 */ /* 0x000ea4000c1e1900 */
[----:B--2---:R-:W-:Y:S01]  /*20e0*/  SHF.R.S32.HI R27, RZ, 0x1f, R26 ;  /* 0x0000001fff1b7819 */ /* 0x004fe2000001141a */
[----:B------:R-:W-:Y:S06]  /*20f0*/  BRA `(.L_x_3260) ;  /* 0x0000000c001c7947 */ /* 0x000fec0003800000 */
.L_x_3261:
[----:B------:R-:W2:Y:S02]  /*2100*/  LDG.E.S16 R26, desc[UR36][R4.64] ;  /* 0x00000024041a7981 */ /* 0x000ea4000c1e1700 */
[----:B--2---:R-:W-:Y:S01]  /*2110*/  SHF.R.S32.HI R27, RZ, 0x1f, R26 ;  /* 0x0000001fff1b7819 */ /* 0x004fe2000001141a */
[----:B------:R-:W-:Y:S06]  /*2120*/  BRA `(.L_x_3260) ;  /* 0x0000000c00107947 */ /* 0x000fec0003800000 */
.L_x_3256:
        /* <DEDUP_REMOVED lines=9> */
.L_x_3264:
[----:B------:R-:W2:Y:S02]  /*21c0*/  LDG.E.U16 R4, desc[UR36][R4.64] ;  /* 0x0000002404047981 */ /* 0x000ea4000c1e1500 */
[----:B--2---:R-:W-:-:S06]  /*21d0*/  HADD2.F32 R26, -RZ, R4.H0_H0 ;  /* 0x20000004ff1a7230 */ /* 0x004fcc0000004100 */
[----:B------:R-:W0:Y:S01]  /*21e0*/  F2I.S64.TRUNC R26, R26 ;  /* 0x0000001a001a7311 */ /* 0x000e22000020d900 */
[----:B------:R-:W-:Y:S05]  /*21f0*/  BRA `(.L_x_3260) ;  /* 0x0000000800dc7947 */ /* 0x000fea0003800000 */
.L_x_3263:
        /* <DEDUP_REMOVED lines=9> */
.L_x_3266:
[----:B------:R-:W2:Y:S02]  /*2290*/  LDG.E.U16 R4, desc[UR36][R4.64] ;  /* 0x0000002404047981 */ /* 0x000ea4000c1e1500 */
[----:B--2---:R-:W-:-:S06]  /*22a0*/  HADD2.F32 R26, -RZ, R4.H0_H0 ;  /* 0x20000004ff1a7230 */ /* 0x004fcc0000004100 */
[----:B------:R-:W0:Y:S01]  /*22b0*/  F2I.S64.TRUNC R26, R26 ;  /* 0x0000001a001a7311 */ /* 0x000e22000020d900 */
[----:B------:R-:W-:Y:S05]  /*22c0*/  BRA `(.L_x_3260) ;  /* 0x0000000800a87947 */ /* 0x000fea0003800000 */
.L_x_3265:
[----:B------:R-:W2:Y:S02]  /*22d0*/  LDG.E.64 R4, desc[UR36][R4.64] ;  /* 0x0000002404047981 */ /* 0x000ea4000c1e1b00 */
[----:B--2---:R0:W1:Y:S01]  /*22e0*/  F2I.S64.F64.TRUNC R26, R4 ;  /* 0x00000004001a7311 */ /* 0x004062000030d900 */
[----:B------:R-:W-:Y:S05]  /*22f0*/  BRA `(.L_x_3260) ;  /* 0x00000008009c7947 */ /* 0x000fea0003800000 */
.L_x_3255:
        /* <DEDUP_REMOVED lines=13> */
.L_x_3269:
[----:B------:R-:W2:Y:S02]  /*23d0*/  LDG.E.64 R4, desc[UR36][R4.64] ;  /* 0x0000002404047981 */ /* 0x000ea4000c1e1b00 */
[----:B--2---:R0:W1:Y:S01]  /*23e0*/  F2I.S64.F64.TRUNC R26, R4 ;  /* 0x00000004001a7311 */ /* 0x004062000030d900 */
[----:B------:R-:W-:Y:S05]  /*23f0*/  BRA `(.L_x_3260) ;  /* 0x00000008005c7947 */ /* 0x000fea0003800000 */
.L_x_3268:
        /* <DEDUP_REMOVED lines=27> */
.L_x_3271:
        /* <DEDUP_REMOVED lines=14> */
.L_x_3270:
[----:B------:R-:W2:Y:S02]  /*2690*/  LDG.E.U16 R26, desc[UR36][R4.64] ;  /* 0x00000024041a7981 */ /* 0x000ea4000c1e1500 */
[----:B--2---:R-:W-:-:S06]  /*26a0*/  IMAD.U32 R26, R26, 0x10000, RZ ;  /* 0x000100001a1a7824 */ /* 0x004fcc00078e00ff */
[----:B------:R-:W0:Y:S01]  /*26b0*/  F2I.S64.TRUNC R26, R26 ;  /* 0x0000001a001a7311 */ /* 0x000e22000020d900 */
[----:B------:R-:W-:Y:S05]  /*26c0*/  BRA `(.L_x_3260) ;  /* 0x0000000400a87947 */ /* 0x000fea0003800000 */
.L_x_3267:
        /* <DEDUP_REMOVED lines=11> */
.L_x_3274:
        /* <DEDUP_REMOVED lines=21> */
.L_x_3278:
[----:B------:R-:W-:Y:S05]  /*28d0*/  BSYNC B1 ;  /* 0x0000000000017941 */ /* 0x000fea0003800000 */
.L_x_3277:
[----:B------:R-:W-:Y:S01]  /*28e0*/  IMAD.SHL.U32 R3, R3, 0x100000, RZ ;  /* 0x0010000003037824 */ /* 0x000fe200078e00ff */
[----:B------:R-:W-:-:S04]  /*28f0*/  LEA R5, R0, 0x3b800000, 0x17 ;  /* 0x3b80000000057811 */ /* 0x000fc800078eb8ff */
[----:B------:R-:W-:-:S07]  /*2900*/  LOP3.LUT R26, R5, R3, R26, 0xfe, !PT ;  /* 0x00000003051a7212 */ /* 0x000fce00078efe1a */
.L_x_3276:
[----:B------:R-:W-:Y:S05]  /*2910*/  BSYNC B0 ;  /* 0x0000000000007941 */ /* 0x000fea0003800000 */
.L_x_3275:
[----:B------:R-:W1:Y:S01]  /*2920*/  F2I.S64.TRUNC R26, R26 ;  /* 0x0000001a001a7311 */ /* 0x000e62000020d900 */
[----:B------:R-:W-:Y:S05]  /*2930*/  BRA `(.L_x_3260) ;  /* 0x00000004000c7947 */ /* 0x000fea0003800000 */
.L_x_3273:
        /* <DEDUP_REMOVED lines=21> */
.L_x_3282:
[----:B------:R-:W-:Y:S05]  /*2a90*/  BSYNC B1 ;  /* 0x0000000000017941 */ /* 0x000fea0003800000 */
.L_x_3281:
[----:B------:R-:W-:Y:S01]  /*2aa0*/  IMAD.SHL.U32 R3, R3, 0x200000, RZ ;  /* 0x0020000003037824 */ /* 0x000fe200078e00ff */
[----:B------:R-:W-:-:S04]  /*2ab0*/  LEA R5, R0, 0x37800000, 0x17 ;  /* 0x3780000000057811 */ /* 0x000fc800078eb8ff */
[----:B------:R-:W-:-:S07]  /*2ac0*/  LOP3.LUT R26, R5, R3, R26, 0xfe, !PT ;  /* 0x00000003051a7212 */ /* 0x000fce00078efe1a */
.L_x_3280:
[----:B------:R-:W-:Y:S05]  /*2ad0*/  BSYNC B0 ;  /* 0x0000000000007941 */ /* 0x000fea0003800000 */
.L_x_3279:
[----:B------:R-:W2:Y:S01]  /*2ae0*/  F2I.S64.TRUNC R26, R26 ;  /* 0x0000001a001a7311 */ /* 0x000ea2000020d900 */
[----:B------:R-:W-:Y:S05]  /*2af0*/  BRA `(.L_x_3260) ;  /* 0x00000000009c7947 */ /* 0x000fea0003800000 */
.L_x_3272:
        /* <DEDUP_REMOVED lines=14> */
.L_x_3286:
[----:B------:R-:W-:Y:S05]  /*2be0*/  BSYNC B0 ;  /* 0x0000000000007941 */ /* 0x000fea0003800000 */
.L_x_3285:
[----:B------:R-:W0:Y:S01]  /*2bf0*/  F2I.S64.TRUNC R26, R26 ;  /* 0x0000001a001a7311 */ /* 0x000e22000020d900 */
[----:B------:R-:W-:Y:S05]  /*2c00*/  BRA `(.L_x_3260) ;  /* 0x0000000000587947 */ /* 0x000fea0003800000 */
.L_x_3259:
        /* <DEDUP_REMOVED lines=16> */
.L_x_3287:
[----:B------:R-:W-:Y:S01]  /*2d10*/  CS2R R26, SRZ ;  /* 0x00000000001a7805 */ /* 0x000fe2000001ff00 */
[----:B------:R-:W-:Y:S06]  /*2d20*/  BRA `(.L_x_3260) ;  /* 0x0000000000107947 */ /* 0x000fec0003800000 */
.L_x_3284:
[----:B------:R0:W5:Y:S01]  /*2d30*/  LDG.E.64 R26, desc[UR36][R4.64] ;  /* 0x00000024041a7981 */ /* 0x000162000c1e1b00 */
[----:B------:R-:W-:Y:S05]  /*2d40*/  BRA `(.L_x_3260) ;  /* 0x0000000000087947 */ /* 0x000fea0003800000 */
.L_x_3283:
[----:B------:R0:W5:Y:S01]  /*2d50*/  LDG.E R26, desc[UR36][R4.64] ;  /* 0x00000024041a7981 */ /* 0x000162000c1e1900 */
[----:B------:R-:W-:-:S07]  /*2d60*/  IMAD.MOV.U32 R27, RZ, RZ, RZ ;  /* 0x000000ffff1b7224 */ /* 0x000fce00078e00ff */
.L_x_3260:
[----:B------:R-:W-:-:S07]  /*2d70*/  VIADD R19, R19, 0x80 ;  /* 0x0000008013137836 */ /* 0x000fce0000000000 */
.L_x_3254:
[----:B------:R-:W-:Y:S05]  /*2d80*/  BSYNC B6 ;  /* 0x0000000000067941 */ /* 0x000fea0003800000 */
.L_x_3253:
[----:B------:R-:W-:Y:S01]  /*2d90*/  ISETP.GE.AND P0, PT, R19, R16, PT ;  /* 0x000000101300720c */ /* 0x000fe20003f06270 */
[----:B------:R-:W-:-:S12]  /*2da0*/  BSSY B6, `(.L_x_3288) ;  /* 0x00000ea000067945 */ /* 0x000fd80003800000 */
[----:B------:R-:W-:Y:S05]  /*2db0*/  @P0 BRA `(.L_x_3289) ;  /* 0x0000000c00a00947 */ /* 0x000fea0003800000 */
[----:B01----:R-:W0:Y:S01]  /*2dc0*/  LDC.64 R4, c[0x0][0x230] ;  /* 0x00008c00ff047b82 */ /* 0x003e220000000a00 */
        /* <DEDUP_REMOVED lines=19> */
.L_x_3293:
[----:B------:R0:W5:Y:S01]  /*2f00*/  LDG.E.U8 R22, desc[UR36][R4.64] ;  /* 0x0000002404167981 */ /* 0x000162000c1e1100 */
[----:B------:R-:W-:Y:S01]  /*2f10*/  IMAD.MOV.U32 R23, RZ, RZ, RZ ;  /* 0x000000ffff177224 */ /* 0x000fe200078e00ff */
[----:B------:R-:W-:Y:S06]  /*2f20*/  BRA `(.L_x_3289) ;  /* 0x0000000c00447947 */ /* 0x000fec0003800000 */
.L_x_3292:
        /* <DEDUP_REMOVED lines=8> */
.L_x_3296:
[----:B------:R-:W2:Y:S02]  /*2fb0*/  LDG.E R22, desc[UR36][R4.64] ;  /* 0x0000002404167981 */ /* 0x000ea4000c1e1900 */
[----:B--2---:R-:W-:Y:S01]  /*2fc0*/  SHF.R.S32.HI R23, RZ, 0x1f, R22 ;  /* 0x0000001fff177819 */ /* 0x004fe20000011416 */
[----:B------:R-:W-:Y:S06]  /*2fd0*/  BRA `(.L_x_3289) ;  /* 0x0000000c00187947 */ /* 0x000fec0003800000 */
.L_x_3295:
[----:B------:R-:W2:Y:S02]  /*2fe0*/  LDG.E.S16 R22, desc[UR36][R4.64] ;  /* 0x0000002404167981 */ /* 0x000ea4000c1e1700 */
[----:B--2---:R-:W-:Y:S01]  /*2ff0*/  SHF.R.S32.HI R23, RZ, 0x1f, R22 ;  /* 0x0000001fff177819 */ /* 0x004fe20000011416 */
[----:B------:R-:W-:Y:S06]  /*3000*/  BRA `(.L_x_3289) ;  /* 0x0000000c000c7947 */ /* 0x000fec0003800000 */
.L_x_3291:
        /* <DEDUP_REMOVED lines=9> */
.L_x_3298:
[----:B------:R-:W2:Y:S02]  /*30a0*/  LDG.E.U16 R4, desc[UR36][R4.64] ;  /* 0x0000002404047981 */ /* 0x000ea4000c1e1500 */
[----:B--2---:R-:W-:-:S06]  /*30b0*/  HADD2.F32 R22, -RZ, R4.H0_H0 ;  /* 0x20000004ff167230 */ /* 0x004fcc0000004100 */
[----:B------:R-:W0:Y:S01]  /*30c0*/  F2I.S64.TRUNC R22, R22 ;  /* 0x0000001600167311 */ /* 0x000e22000020d900 */
[----:B------:R-:W-:Y:S05]  /*30d0*/  BRA `(.L_x_3289) ;  /* 0x0000000800d87947 */ /* 0x000fea0003800000 */
.L_x_3297:
        /* <DEDUP_REMOVED lines=9> */
.L_x_3300:
[----:B------:R-:W2:Y:S02]  /*3170*/  LDG.E.U16 R4, desc[UR36][R4.64] ;  /* 0x0000002404047981 */ /* 0x000ea4000c1e1500 */
[----:B--2---:R-:W-:-:S06]  /*3180*/  HADD2.F32 R22, -RZ, R4.H0_H0 ;  /* 0x20000004ff167230 */ /* 0x004fcc0000004100 */
[----:B------:R-:W0:Y:S01]  /*3190*/  F2I.S64.TRUNC R22, R22 ;  /* 0x0000001600167311 */ /* 0x000e22000020d900 */
[----:B------:R-:W-:Y:S05]  /*31a0*/  BRA `(.L_x_3289) ;  /* 0x0000000800a47947 */ /* 0x000fea0003800000 */
.L_x_3299:
[----:B------:R-:W2:Y:S02]  /*31b0*/  LDG.E.64 R4, desc[UR36][R4.64] ;  /* 0x0000002404047981 */ /* 0x000ea4000c1e1b00 */
[----:B--2---:R0:W1:Y:S01]  /*31c0*/  F2I.S64.F64.TRUNC R22, R4 ;  /* 0x0000000400167311 */ /* 0x004062000030d900 */
[----:B------:R-:W-:Y:S05]  /*31d0*/  BRA `(.L_x_3289) ;  /* 0x0000000800987947 */ /* 0x000fea0003800000 */
.L_x_3290:
        /* <DEDUP_REMOVED lines=13> */
.L_x_3303:
[----:B------:R-:W2:Y:S02]  /*32b0*/  LDG.E.64 R4, desc[UR36][R4.64] ;  /* 0x0000002404047981 */ /* 0x000ea4000c1e1b00 */
[----:B--2---:R0:W1:Y:S01]  /*32c0*/  F2I.S64.F64.TRUNC R22, R4 ;  /* 0x0000000400167311 */ /* 0x004062000030d900 */
[----:B------:R-:W-:Y:S05]  /*32d0*/  BRA `(.L_x_3289) ;  /* 0x0000000800587947 */ /* 0x000fea0003800000 */
.L_x_3302:
        /* <DEDUP_REMOVED lines=27> */
.L_x_3305:
        /* <DEDUP_REMOVED lines=14> */
.L_x_3304:
[----:B------:R-:W2:Y:S02]  /*3570*/  LDG.E.U16 R22, desc[UR36][R4.64] ;  /* 0x0000002404167981 */ /* 0x000ea4000c1e1500 */
[----:B--2---:R-:W-:-:S06]  /*3580*/  IMAD.U32 R22, R22, 0x10000, RZ ;  /* 0x0001000016167824 */ /* 0x004fcc00078e00ff */
[----:B------:R-:W0:Y:S01]  /*3590*/  F2I.S64.TRUNC R22, R22 ;  /* 0x0000001600167311 */ /* 0x000e22000020d900 */
[----:B------:R-:W-:Y:S05]  /*35a0*/  BRA `(.L_x_3289) ;  /* 0x0000000400a47947 */ /* 0x000fea0003800000 */
.L_x_3301:
        /* <DEDUP_REMOVED lines=11> */
.L_x_3308:
        /* <DEDUP_REMOVED lines=21> */
.L_x_3312:
[----:B------:R-:W-:Y:S05]  /*37b0*/  BSYNC B1 ;  /* 0x0000000000017941 */ /* 0x000fea0003800000 */
.L_x_3311:
[----:B------:R-:W-:Y:S01]  /*37c0*/  IMAD.SHL.U32 R3, R3, 0x100000, RZ ;  /* 0x0010000003037824 */ /* 0x000fe200078e00ff */
[----:B------:R-:W-:-:S04]  /*37d0*/  LEA R5, R0, 0x3b800000, 0x17 ;  /* 0x3b80000000057811 */ /* 0x000fc800078eb8ff */
[----:B------:R-:W-:-:S07]  /*37e0*/  LOP3.LUT R22, R5, R3, R22, 0xfe, !PT ;  /* 0x0000000305167212 */ /* 0x000fce00078efe16 */
.L_x_3310:
[----:B------:R-:W-:Y:S05]  /*37f0*/  BSYNC B0 ;  /* 0x0000000000007941 */ /* 0x000fea0003800000 */
.L_x_3309:
[----:B------:R-:W0:Y:S01]  /*3800*/  F2I.S64.TRUNC R22, R22 ;  /* 0x0000001600167311 */ /* 0x000e22000020d900 */
[----:B------:R-:W-:Y:S05]  /*3810*/  BRA `(.L_x_3289) ;  /* 0x0000000400087947 */ /* 0x000fea0003800000 */
.L_x_3307:
        /* <DEDUP_REMOVED lines=21> */
.L_x_3316:
[----:B------:R-:W-:Y:S05]  /*3970*/  BSYNC B1 ;  /* 0x0000000000017941 */ /* 0x000fea0003800000 */
.L_x_3315:
[----:B------:R-:W-:Y:S01]  /*3980*/  IMAD.SHL.U32 R3, R3, 0x200000, RZ ;  /* 0x0020000003037824 */ /* 0x000fe200078e00ff */
[----:B------:R-:W-:-:S04]  /*3990*/  LEA R5, R0, 0x37800000, 0x17 ;  /* 0x3780000000057811 */ /* 0x000fc800078eb8ff */
[----:B------:R-:W-:-:S07]  /*39a0*/  LOP3.LUT R22, R5, R3, R22, 0xfe, !PT ;  /* 0x0000000305167212 */ /* 0x000fce00078efe16 */
.L_x_3314:
[----:B------:R-:W-:Y:S05]  /*39b0*/  BSYNC B0 ;  /* 0x0000000000007941 */ /* 0x000fea0003800000 */
.L_x_3313:
[----:B------:R-:W0:Y:S01]  /*39c0*/  F2I.S64.TRUNC R22, R22 ;  /* 0x0000001600167311 */ /* 0x000e22000020d900 */
[----:B------:R-:W-:Y:S05]  /*39d0*/  BRA `(.L_x_3289) ;  /* 0x0000000000987947 */ /* 0x000fea0003800000 */
.L_x_3306:
        /* <DEDUP_REMOVED lines=14> */
.L_x_3320:
[----:B------:R-:W-:Y:S05]  /*3ac0*/  BSYNC B0 ;  /* 0x0000000000007941 */ /* 0x000fea0003800000 */
.L_x_3319:
[----:B------:R-:W0:Y:S01]  /*3ad0*/  F2I.S64.TRUNC R22, R22 ;  /* 0x0000001600167311 */ /* 0x000e22000020d900 */
[----:B------:R-:W-:Y:S05]  /*3ae0*/  BRA `(.L_x_3289) ;  /* 0x0000000000547947 */ /* 0x000fea0003800000 */
.L_x_3294:
        /* <DEDUP_REMOVED lines=16> */
.L_x_3321:
[----:B------:R-:W-:Y:S05]  /*3bf0*/  BRA `(.L_x_3289) ;  /* 0x0000000000107947 */ /* 0x000fea0003800000 */
.L_x_3318:
[----:B------:R0:W5:Y:S01]  /*3c00*/  LDG.E.64 R22, desc[UR36][R4.64] ;  /* 0x0000002404167981 */ /* 0x000162000c1e1b00 */
[----:B------:R-:W-:Y:S05]  /*3c10*/  BRA `(.L_x_3289) ;  /* 0x0000000000087947 */ /* 0x000fea0003800000 */
.L_x_3317:
[----:B------:R0:W5:Y:S01]  /*3c20*/  LDG.E R22, desc[UR36][R4.64] ;  /* 0x0000002404167981 */ /* 0x000162000c1e1900 */
[----:B------:R-:W-:-:S07]  /*3c30*/  IMAD.MOV.U32 R23, RZ, RZ, RZ ;  /* 0x000000ffff177224 */ /* 0x000fce00078e00ff */
.L_x_3289:
[----:B------:R-:W-:Y:S05]  /*3c40*/  BSYNC B6 ;  /* 0x0000000000067941 */ /* 0x000fea0003800000 */
.L_x_3288:
[----:B------:R-:W3:Y:S01]  /*3c50*/  S2R R19, SR_TID.X ;  /* 0x0000000000137919 */ /* 0x000ee20000002100 */
[----:B------:R-:W3:Y:S01]  /*3c60*/  LDC.U8 R17, c[0x0][0x244] ;  /* 0x00009100ff117b82 */ /* 0x000ee20000000000 */
[----:B------:R-:W-:Y:S01]  /*3c70*/  ULDC.64 UR4, c[0x0][0x220] ;  /* 0x0000880000047ab9 */ /* 0x000fe20000000a00 */
[----:B------:R-:W-:Y:S01]  /*3c80*/  BSSY B6, `(.L_x_3322) ;  /* 0x00000f5000067945 */ /* 0x000fe20003800000 */
[----:B012--5:R-:W-:Y:S02]  /*3c90*/  LOP3.LUT R18, R26, UR4, RZ, 0x3c, !PT ;  /* 0x000000041a127c12 */ /* 0x027fe4000f8e3cff */
[----:B------:R-:W-:Y:S02]  /*3ca0*/  LOP3.LUT R24, R24, UR4, RZ, 0x3c, !PT ;  /* 0x0000000418187c12 */ /* 0x000fe4000f8e3cff */
[----:B------:R-:W-:Y:S01]  /*3cb0*/  LOP3.LUT R25, R25, UR5, RZ, 0x3c, !PT ;  /* 0x0000000519197c12 */ /* 0x000fe2000f8e3cff */
[----:B------:R-:W-:Y:S01]  /*3cc0*/  IMAD.MOV.U32 R26, RZ, RZ, R18 ;  /* 0x000000ffff1a7224 */ /* 0x000fe200078e0012 */
[----:B------:R-:W-:-:S02]  /*3cd0*/  LOP3.LUT R27, R27, UR5, RZ, 0x3c, !PT ;  /* 0x000000051b1b7c12 */ /* 0x000fc4000f8e3cff */
[----:B------:R-:W-:Y:S02]  /*3ce0*/  LOP3.LUT R22, R22, UR4, RZ, 0x3c, !PT ;  /* 0x0000000416167c12 */ /* 0x000fe4000f8e3cff */
[----:B------:R-:W-:Y:S02]  /*3cf0*/  LOP3.LUT R23, R23, UR5, RZ, 0x3c, !PT ;  /* 0x0000000517177c12 */ /* 0x000fe4000f8e3cff */
[----:B---34-:R-:W-:Y:S02]  /*3d00*/  LOP3.LUT R3, R28, UR4, RZ, 0x3c, !PT ;  /* 0x000000041c037c12 */ /* 0x018fe4000f8e3cff */
[----:B------:R-:W-:Y:S02]  /*3d10*/  LOP3.LUT R5, R29, UR5, RZ, 0x3c, !PT ;  /* 0x000000051d057c12 */ /* 0x000fe4000f8e3cff */
[----:B------:R-:W-:-:S13]  /*3d20*/  ISETP.GE.AND P0, PT, R19, R16, PT ;  /* 0x000000101300720c */ /* 0x000fda0003f06270 */
[----:B------:R-:W-:Y:S05]  /*3d30*/  @P0 BRA `(.L_x_3323) ;  /* 0x0000000c00a40947 */ /* 0x000fea0003800000 */
[----:B------:R-:W0:Y:S01]  /*3d40*/  LDC.64 R8, c[0x0][0x228] ;  /* 0x00008a00ff087b82 */ /* 0x000e220000000a00 */
[----:B------:R-:W-:Y:S01]  /*3d50*/  IMAD R0, R2, 0x200, R19 ;  /* 0x0000020002007824 */ /* 0x000fe200078e0213 */
[----:B------:R-:W-:Y:S01]  /*3d60*/  PRMT R4, R17, 0x9910, RZ ;  /* 0x0000991011047816 */ /* 0x000fe200000000ff */
[----:B------:R-:W-:Y:S01]  /*3d70*/  ULDC UR4, c[0x0][0x248] ;  /* 0x0000920000047ab9 */ /* 0x000fe20000000800 */
[----:B------:R-:W-:Y:S02]  /*3d80*/  VIADD R19, R19, 0x80 ;  /* 0x0000008013137836 */ /* 0x000fe40000000000 */
[----:B------:R-:W-:Y:S02]  /*3d90*/  IMAD R7, R0, UR4, RZ ;  /* 0x0000000400077c24 */ /* 0x000fe4000f8e02ff */
[----:B------:R-:W-:Y:S02]  /*3da0*/  IMAD.MOV.U32 R0, RZ, RZ, R4 ;  /* 0x000000ffff007224 */ /* 0x000fe400078e0004 */
[----:B------:R-:W-:-:S03]  /*3db0*/  IMAD.MOV.U32 R4, RZ, RZ, R3 ;  /* 0x000000ffff047224 */ /* 0x000fc600078e0003 */
        /* <DEDUP_REMOVED lines=14> */
.L_x_3327:
[----:B------:R0:W-:Y:S01]  /*3ea0*/  STG.E.U8 desc[UR36][R8.64], R3 ;  /* 0x0000000308007986 */ /* 0x0001e2000c101124 */
[----:B------:R-:W-:Y:S05]  /*3eb0*/  BRA `(.L_x_3323) ;  /* 0x0000000c00447947 */ /* 0x000fea0003800000 */
.L_x_3326:
        /* <DEDUP_REMOVED lines=8> */
.L_x_3330:
[----:B------:R0:W-:Y:S01]  /*3f40*/  STG.E desc[UR36][R8.64], R3 ;  /* 0x0000000308007986 */ /* 0x0001e2000c101924 */
[----:B------:R-:W-:Y:S05]  /*3f50*/  BRA `(.L_x_3323) ;  /* 0x0000000c001c7947 */ /* 0x000fea0003800000 */
.L_x_3329:
[----:B------:R0:W-:Y:S01]  /*3f60*/  STG.E.U16 desc[UR36][R8.64], R3 ;  /* 0x0000000308007986 */ /* 0x0001e2000c101524 */
[----:B------:R-:W-:Y:S05]  /*3f70*/  BRA `(.L_x_3323) ;  /* 0x0000000c00147947 */ /* 0x000fea0003800000 */
.L_x_3325:
        /* <DEDUP_REMOVED lines=9> */
.L_x_3332:
[----:B------:R-:W0:Y:S02]  /*4010*/  I2F.S64 R0, R4 ;  /* 0x0000000400007312 */ /* 0x000e240000301400 */
[----:B0-----:R-:W-:-:S05]  /*4020*/  F2FP.F16.F32.PACK_AB R0, RZ, R0 ;  /* 0x00000000ff00723e */ /* 0x001fca00000000ff */
[----:B------:R0:W-:Y:S01]  /*4030*/  STG.E.U16 desc[UR36][R8.64], R0 ;  /* 0x0000000008007986 */ /* 0x0001e2000c101524 */
[----:B------:R-:W-:Y:S05]  /*4040*/  BRA `(.L_x_3323) ;  /* 0x0000000800e07947 */ /* 0x000fea0003800000 */
.L_x_3331:
        /* <DEDUP_REMOVED lines=10> */
.L_x_3334:
[----:B------:R-:W0:Y:S02]  /*40f0*/  I2F.S64 R4, R4 ;  /* 0x0000000400047312 */ /* 0x000e240000301400 */
[----:B0-----:R-:W-:-:S04]  /*4100*/  F2FP.F16.F32.PACK_AB R3, RZ, R4 ;  /* 0x00000004ff03723e */ /* 0x001fc800000000ff */
[----:B------:R-:W-:-:S05]  /*4110*/  PRMT R3, R3, 0x5410, RZ ;  /* 0x0000541003037816 */ /* 0x000fca00000000ff */
[----:B------:R0:W-:Y:S01]  /*4120*/  STG.E desc[UR36][R8.64], R3 ;  /* 0x0000000308007986 */ /* 0x0001e2000c101924 */
[----:B------:R-:W-:Y:S05]  /*4130*/  BRA `(.L_x_3323) ;  /* 0x0000000800a47947 */ /* 0x000fea0003800000 */
.L_x_3333:
[----:B------:R-:W0:Y:S02]  /*4140*/  I2F.F64.S64 R4, R4 ;  /* 0x0000000400047312 */ /* 0x000e240000301c00 */
[----:B0-----:R0:W-:Y:S01]  /*4150*/  STG.E.64 desc[UR36][R8.64], R4 ;  /* 0x0000000408007986 */ /* 0x0011e2000c101b24 */
[----:B------:R-:W-:Y:S05]  /*4160*/  BRA `(.L_x_3323) ;  /* 0x0000000800987947 */ /* 0x000fea0003800000 */
.L_x_3324:
        /* <DEDUP_REMOVED lines=13> */
.L_x_3337:
[----:B------:R-:W0:Y:S01]  /*4240*/  I2F.F64.S64 R4, R4 ;  /* 0x0000000400047312 */ /* 0x000e220000301c00 */
[----:B------:R-:W-:-:S05]  /*4250*/  CS2R R6, SRZ ;  /* 0x0000000000067805 */ /* 0x000fca000001ff00 */
[----:B0-----:R0:W-:Y:S01]  /*4260*/  STG.E.128 desc[UR36][R8.64], R4 ;  /* 0x0000000408007986 */ /* 0x0011e2000c101d24 */
[----:B------:R-:W-:Y:S05]  /*4270*/  BRA `(.L_x_3323) ;  /* 0x0000000800547947 */ /* 0x000fea0003800000 */
.L_x_3336:
        /* <DEDUP_REMOVED lines=21> */
.L_x_3341:
[----:B------:R-:W-:Y:S05]  /*43d0*/  BSYNC B0 ;  /* 0x0000000000007941 */ /* 0x000fea0003800000 */
.L_x_3340:
[----:B------:R-:W-:-:S05]  /*43e0*/  LOP3.LUT R7, R0, R7, RZ, 0xfc, !PT ;  /* 0x0000000700077212 */ /* 0x000fca00078efcff */
[----:B------:R0:W-:Y:S01]  /*43f0*/  STG.E.U8 desc[UR36][R8.64], R7 ;  /* 0x0000000708007986 */ /* 0x0001e2000c101124 */
[----:B------:R-:W-:Y:S05]  /*4400*/  BRA `(.L_x_3323) ;  /* 0x0000000400f07947 */ /* 0x000fea0003800000 */
.L_x_3339:
        /* <DEDUP_REMOVED lines=13> */
.L_x_3343:
[----:B------:R-:W-:Y:S01]  /*44e0*/  IMAD.MOV.U32 R0, RZ, RZ, 0x7f ;  /* 0x0000007fff007424 */ /* 0x000fe200078e00ff */
[----:B------:R-:W-:-:S04]  /*44f0*/  ISETP.GT.U32.AND P0, PT, R3, 0x7f800000, PT ;  /* 0x7f8000000300780c */ /* 0x000fc80003f04070 */
[----:B------:R-:W-:-:S09]  /*4500*/  SEL R0, R0, 0x7c, P0 ;  /* 0x0000007c00007807 */ /* 0x000fd20000000000 */
.L_x_3344:
[----:B------:R-:W-:Y:S05]  /*4510*/  BSYNC B0 ;  /* 0x0000000000007941 */ /* 0x000fea0003800000 */
.L_x_3342:
[----:B------:R-:W-:-:S04]  /*4520*/  LOP3.LUT R3, R5, 0x80000000, RZ, 0xc0, !PT ;  /* 0x8000000005037812 */ /* 0x000fc800078ec0ff */
[----:B------:R-:W-:-:S04]  /*4530*/  SHF.R.U32.HI R3, RZ, 0x18, R3 ;  /* 0x00000018ff037819 */ /* 0x000fc80000011603 */
[----:B------:R-:W-:-:S05]  /*4540*/  LOP3.LUT R3, R0, R3, RZ, 0xfc, !PT ;  /* 0x0000000300037212 */ /* 0x000fca00078efcff */
[----:B------:R0:W-:Y:S01]  /*4550*/  STG.E.U8 desc[UR36][R8.64], R3 ;  /* 0x0000000308007986 */ /* 0x0001e2000c101124 */
[----:B------:R-:W-:Y:S05]  /*4560*/  BRA `(.L_x_3323) ;  /* 0x0000000400987947 */ /* 0x000fea0003800000 */
.L_x_3338:
[----:B------:R-:W0:Y:S02]  /*4570*/  I2F.S64 R0, R4 ;  /* 0x0000000400007312 */ /* 0x000e240000301400 */
[----:B0-----:R-:W-:-:S05]  /*4580*/  F2FP.BF16.F32.PACK_AB R0, RZ, R0 ;  /* 0x00000000ff00723e */ /* 0x001fca00000010ff */
[----:B------:R0:W-:Y:S01]  /*4590*/  STG.E.U16 desc[UR36][R8.64], R0 ;  /* 0x0000000008007986 */ /* 0x0001e2000c101524 */
[----:B------:R-:W-:Y:S05]  /*45a0*/  BRA `(.L_x_3323) ;  /* 0x0000000400887947 */ /* 0x000fea0003800000 */
.L_x_3335:
        /* <DEDUP_REMOVED lines=10> */
.L_x_3347:
        /* <DEDUP_REMOVED lines=17> */
.L_x_3350:
[----:B------:R-:W-:-:S04]  /*4760*/  LOP3.LUT R0, R5, 0x80000000, RZ, 0xc0, !PT ;  /* 0x8000000005007812 */ /* 0x000fc800078ec0ff */
[----:B------:R-:W-:-:S04]  /*4770*/  SHF.R.U32.HI R0, RZ, 0x18, R0 ;  /* 0x00000018ff007819 */ /* 0x000fc80000011600 */
[----:B------:R-:W-:-:S07]  /*4780*/  LOP3.LUT R0, R3, R0, RZ, 0xfc, !PT ;  /* 0x0000000003007212 */ /* 0x000fce00078efcff */
.L_x_3349:
[----:B------:R-:W-:Y:S05]  /*4790*/  BSYNC B0 ;  /* 0x0000000000007941 */ /* 0x000fea0003800000 */
.L_x_3348:
[----:B------:R3:W-:Y:S01]  /*47a0*/  STG.E.U8 desc[UR36][R8.64], R0 ;  /* 0x0000000008007986 */ /* 0x0007e2000c101124 */
[----:B------:R-:W-:Y:S05]  /*47b0*/  BRA `(.L_x_3323) ;  /* 0x0000000400047947 */ /* 0x000fea0003800000 */
.L_x_3346:
        /* <DEDUP_REMOVED lines=17> */
.L_x_3353:
[----:B------:R-:W-:-:S04]  /*48d0*/  LOP3.LUT R0, R5, 0x80000000, RZ, 0xc0, !PT ;  /* 0x8000000005007812 */ /* 0x000fc800078ec0ff */
[----:B------:R-:W-:-:S04]  /*48e0*/  SHF.R.U32.HI R0, RZ, 0x18, R0 ;  /* 0x00000018ff007819 */ /* 0x000fc80000011600 */
[----:B------:R-:W-:-:S07]  /*48f0*/  LOP3.LUT R0, R3, R0, RZ, 0xfc, !PT ;  /* 0x0000000003007212 */ /* 0x000fce00078efcff */
.L_x_3352:
[----:B------:R-:W-:Y:S05]  /*4900*/  BSYNC B0 ;  /* 0x0000000000007941 */ /* 0x000fea0003800000 */
.L_x_3351:
[----:B------:R0:W-:Y:S01]  /*4910*/  STG.E.U8 desc[UR36][R8.64], R0 ;  /* 0x0000000008007986 */ /* 0x0001e2000c101124 */
[----:B------:R-:W-:Y:S05]  /*4920*/  BRA `(.L_x_3323) ;  /* 0x0000000000a87947 */ /* 0x000fea0003800000 */
.L_x_3345:
        /* <DEDUP_REMOVED lines=22> */
.L_x_3328:
        /* <DEDUP_REMOVED lines=16> */
.L_x_3356:
[----:B------:R-:W-:Y:S05]  /*4b90*/  BRA `(.L_x_3323) ;  /* 0x00000000000c7947 */ /* 0x000fea0003800000 */
.L_x_3355:
[----:B------:R2:W-:Y:S01]  /*4ba0*/  STG.E.64 desc[UR36][R8.64], R4 ;  /* 0x0000000408007986 */ /* 0x0005e2000c101b24 */
[----:B------:R-:W-:Y:S05]  /*4bb0*/  BRA `(.L_x_3323) ;  /* 0x0000000000047947 */ /* 0x000fea0003800000 */
.L_x_3354:
[----:B------:R0:W-:Y:S02]  /*4bc0*/  STG.E desc[UR36][R8.64], R3 ;  /* 0x0000000308007986 */ /* 0x0001e4000c101924 */
.L_x_3323:
[----:B------:R-:W-:Y:S05]  /*4bd0*/  BSYNC B6 ;  /* 0x0000000000067941 */ /* 0x000fea0003800000 */
.L_x_3322:
        /* <DEDUP_REMOVED lines=23> */
.L_x_3362:
[----:B------:R0:W-:Y:S01]  /*4d50*/  STG.E.U8 desc[UR36][R8.64], R24 ;  /* 0x0000001808007986 */ /* 0x0001e2000c101124 */
[----:B------:R-:W-:Y:S05]  /*4d60*/  BRA `(.L_x_3364) ;  /* 0x0000000c004c7947 */ /* 0x000fea0003800000 */
.L_x_3361:
        /* <DEDUP_REMOVED lines=8> */
.L_x_3366:
[----:B------:R0:W-:Y:S01]  /*4df0*/  STG.E desc[UR36][R8.64], R24 ;  /* 0x0000001808007986 */ /* 0x0001e2000c101924 */
[----:B------:R-:W-:Y:S05]  /*4e00*/  BRA `(.L_x_3364) ;  /* 0x0000000c00247947 */ /* 0x000fea0003800000 */
.L_x_3365:
[----:B------:R0:W-:Y:S01]  /*4e10*/  STG.E.U16 desc[UR36][R8.64], R24 ;  /* 0x0000001808007986 */ /* 0x0001e2000c101524 */
[----:B------:R-:W-:Y:S05]  /*4e20*/  BRA `(.L_x_3364) ;  /* 0x0000000c001c7947 */ /* 0x000fea0003800000 */
.L_x_3360:
        /* <DEDUP_REMOVED lines=9> */
.L_x_3368:
[----:B------:R-:W0:Y:S02]  /*4ec0*/  I2F.S64 R0, R24 ;  /* 0x0000001800007312 */ /* 0x000e240000301400 */
[----:B0-----:R-:W-:-:S05]  /*4ed0*/  F2FP.F16.F32.PACK_AB R0, RZ, R0 ;  /* 0x00000000ff00723e */ /* 0x001fca00000000ff */
[----:B------:R0:W-:Y:S01]  /*4ee0*/  STG.E.U16 desc[UR36][R8.64], R0 ;  /* 0x0000000008007986 */ /* 0x0001e2000c101524 */
[----:B------:R-:W-:Y:S05]  /*4ef0*/  BRA `(.L_x_3364) ;  /* 0x0000000800e87947 */ /* 0x000fea0003800000 */
.L_x_3367:
        /* <DEDUP_REMOVED lines=10> */
.L_x_3370:
[----:B------:R-:W0:Y:S02]  /*4fa0*/  I2F.S64 R24, R24 ;  /* 0x0000001800187312 */ /* 0x000e240000301400 */
[----:B0-----:R-:W-:-:S04]  /*4fb0*/  F2FP.F16.F32.PACK_AB R3, RZ, R24 ;  /* 0x00000018ff03723e */ /* 0x001fc800000000ff */
[----:B------:R-:W-:-:S05]  /*4fc0*/  PRMT R3, R3, 0x5410, RZ ;  /* 0x0000541003037816 */ /* 0x000fca00000000ff */
[----:B------:R0:W-:Y:S01]  /*4fd0*/  STG.E desc[UR36][R8.64], R3 ;  /* 0x0000000308007986 */ /* 0x0001e2000c101924 */
[----:B------:R-:W-:Y:S05]  /*4fe0*/  BRA `(.L_x_3364) ;  /* 0x0000000800ac7947 */ /* 0x000fea0003800000 */
.L_x_3369:
[----:B------:R-:W0:Y:S02]  /*4ff0*/  I2F.F64.S64 R24, R24 ;  /* 0x0000001800187312 */ /* 0x000e240000301c00 */
[----:B0-----:R0:W-:Y:S01]  /*5000*/  STG.E.64 desc[UR36][R8.64], R24 ;  /* 0x0000001808007986 */ /* 0x0011e2000c101b24 */
[----:B------:R-:W-:Y:S05]  /*5010*/  BRA `(.L_x_3364) ;  /* 0x0000000800a07947 */ /* 0x000fea0003800000 */
.L_x_3359:
        /* <DEDUP_REMOVED lines=13> */
.L_x_3373:
[----:B------:R-:W0:Y:S01]  /*50f0*/  I2F.F64.S64 R4, R24 ;  /* 0x0000001800047312 */ /* 0x000e220000301c00 */
[----:B------:R-:W-:-:S05]  /*5100*/  CS2R R6, SRZ ;  /* 0x0000000000067805 */ /* 0x000fca000001ff00 */
[----:B0-----:R0:W-:Y:S01]  /*5110*/  STG.E.128 desc[UR36][R8.64], R4 ;  /* 0x0000000408007986 */ /* 0x0011e2000c101d24 */
[----:B------:R-:W-:Y:S05]  /*5120*/  BRA `(.L_x_3364) ;  /* 0x00000008005c7947 */ /* 0x000fea0003800000 */
.L_x_3372:
        /* <DEDUP_REMOVED lines=21> */
.L_x_3377:
[----:B------:R-:W-:Y:S05]  /*5280*/  BSYNC B0 ;  /* 0x0000000000007941 */ /* 0x000fea0003800000 */
.L_x_3376:
[----:B------:R-:W-:-:S05]  /*5290*/  LOP3.LUT R5, R0, R5, RZ, 0xfc, !PT ;  /* 0x0000000500057212 */ /* 0x000fca00078efcff */
[----:B------:R0:W-:Y:S01]  /*52a0*/  STG.E.U8 desc[UR36][R8.64], R5 ;  /* 0x0000000508007986 */ /* 0x0001e2000c101124 */
[----:B------:R-:W-:Y:S05]  /*52b0*/  BRA `(.L_x_3364) ;  /* 0x0000000400f87947 */ /* 0x000fea0003800000 */
.L_x_3375:
        /* <DEDUP_REMOVED lines=13> */
.L_x_3379:
[----:B------:R-:W-:Y:S01]  /*5390*/  IMAD.MOV.U32 R0, RZ, RZ, 0x7f ;  /* 0x0000007fff007424 */ /* 0x000fe200078e00ff */
[----:B------:R-:W-:-:S04]  /*53a0*/  ISETP.GT.U32.AND P0, PT, R3, 0x7f800000, PT ;  /* 0x7f8000000300780c */ /* 0x000fc80003f04070 */
[----:B------:R-:W-:-:S09]  /*53b0*/  SEL R0, R0, 0x7c, P0 ;  /* 0x0000007c00007807 */ /* 0x000fd20000000000 */
.L_x_3380:
[----:B------:R-:W-:Y:S05]  /*53c0*/  BSYNC B0 ;  /* 0x0000000000007941 */ /* 0x000fea0003800000 */
.L_x_3378:
[----:B------:R-:W-:-:S04]  /*53d0*/  LOP3.LUT R3, R25, 0x80000000, RZ, 0xc0, !PT ;  /* 0x8000000019037812 */ /* 0x000fc800078ec0ff */
[----:B------:R-:W-:-:S04]  /*53e0*/  SHF.R.U32.HI R3, RZ, 0x18, R3 ;  /* 0x00000018ff037819 */ /* 0x000fc80000011603 */
[----:B------:R-:W-:-:S05]  /*53f0*/  LOP3.LUT R3, R0, R3, RZ, 0xfc, !PT ;  /* 0x0000000300037212 */ /* 0x000fca00078efcff */
[----:B------:R0:W-:Y:S01]  /*5400*/  STG.E.U8 desc[UR36][R8.64], R3 ;  /* 0x0000000308007986 */ /* 0x0001e2000c101124 */
[----:B------:R-:W-:Y:S05]  /*5410*/  BRA `(.L_x_3364) ;  /* 0x0000000400a07947 */ /* 0x000fea0003800000 */
.L_x_3374:
[----:B------:R-:W0:Y:S02]  /*5420*/  I2F.S64 R0, R24 ;  /* 0x0000001800007312 */ /* 0x000e240000301400 */
[----:B0-----:R-:W-:-:S05]  /*5430*/  F2FP.BF16.F32.PACK_AB R0, RZ, R0 ;  /* 0x00000000ff00723e */ /* 0x001fca00000010ff */
[----:B------:R0:W-:Y:S01]  /*5440*/  STG.E.U16 desc[UR36][R8.64], R0 ;  /* 0x0000000008007986 */ /* 0x0001e2000c101524 */
[----:B------:R-:W-:Y:S05]  /*5450*/  BRA `(.L_x_3364) ;  /* 0x0000000400907947 */ /* 0x000fea0003800000 */
.L_x_3371:
        /* <DEDUP_REMOVED lines=10> */
.L_x_3383:
        /* <DEDUP_REMOVED lines=17> */
.L_x_3386:
[----:B------:R-:W-:-:S04]  /*5610*/  LOP3.LUT R3, R25, 0x80000000, RZ, 0xc0, !PT ;  /* 0x8000000019037812 */ /* 0x000fc800078ec0ff */
[----:B------:R-:W-:-:S04]  /*5620*/  SHF.R.U32.HI R3, RZ, 0x18, R3 ;  /* 0x00000018ff037819 */ /* 0x000fc80000011603 */
[----:B------:R-:W-:-:S04]  /*5630*/  LOP3.LUT R0, R0, R3, RZ, 0xfc, !PT ;  /* 0x0000000300007212 */ /* 0x000fc800078efcff */
[----:B------:R-:W-:-:S07]  /*5640*/  PRMT R4, R0, 0x7610, R4 ;  /* 0x0000761000047816 */ /* 0x000fce0000000004 */
.L_x_3385:
[----:B------:R-:W-:Y:S05]  /*5650*/  BSYNC B0 ;  /* 0x0000000000007941 */ /* 0x000fea0003800000 */
.L_x_3384:
[----:B------:R3:W-:Y:S01]  /*5660*/  STG.E.U8 desc[UR36][R8.64], R4 ;  /* 0x0000000408007986 */ /* 0x0007e2000c101124 */
[----:B------:R-:W-:Y:S05]  /*5670*/  BRA `(.L_x_3364) ;  /* 0x0000000400087947 */ /* 0x000fea0003800000 */
.L_x_3382:
        /* <DEDUP_REMOVED lines=17> */
.L_x_3389:
[----:B------:R-:W-:-:S04]  /*5790*/  LOP3.LUT R3, R25, 0x80000000, RZ, 0xc0, !PT ;  /* 0x8000000019037812 */ /* 0x000fc800078ec0ff */
[----:B------:R-:W-:-:S04]  /*57a0*/  SHF.R.U32.HI R3, RZ, 0x18, R3 ;  /* 0x00000018ff037819 */ /* 0x000fc80000011603 */
[----:B------:R-:W-:-:S04]  /*57b0*/  LOP3.LUT R0, R0, R3, RZ, 0xfc, !PT ;  /* 0x0000000300007212 */ /* 0x000fc800078efcff */
[----:B------:R-:W-:-:S07]  /*57c0*/  PRMT R4, R0, 0x7610, R4 ;  /* 0x0000761000047816 */ /* 0x000fce0000000004 */
.L_x_3388:
[----:B------:R-:W-:Y:S05]  /*57d0*/  BSYNC B0 ;  /* 0x0000000000007941 */ /* 0x000fea0003800000 */
.L_x_3387:
[----:B------:R0:W-:Y:S01]  /*57e0*/  STG.E.U8 desc[UR36][R8.64], R4 ;  /* 0x0000000408007986 */ /* 0x0001e2000c101124 */
[----:B------:R-:W-:Y:S05]  /*57f0*/  BRA `(.L_x_3364) ;  /* 0x0000000000a87947 */ /* 0x000fea0003800000 */
.L_x_3381:
        /* <DEDUP_REMOVED lines=22> */
.L_x_3363:
        /* <DEDUP_REMOVED lines=16> */
.L_x_3392:
[----:B------:R-:W-:Y:S05]  /*5a60*/  BRA `(.L_x_3364) ;  /* 0x00000000000c7947 */ /* 0x000fea0003800000 */
.L_x_3391:
[----:B------:R2:W-:Y:S01]  /*5a70*/  STG.E.64 desc[UR36][R8.64], R24 ;  /* 0x0000001808007986 */ /* 0x0005e2000c101b24 */
[----:B------:R-:W-:Y:S05]  /*5a80*/  BRA `(.L_x_3364) ;  /* 0x0000000000047947 */ /* 0x000fea0003800000 */
.L_x_3390:
[----:B------:R0:W-:Y:S02]  /*5a90*/  STG.E desc[UR36][R8.64], R24 ;  /* 0x0000001808007986 */ /* 0x0001e4000c101924 */
.L_x_3364:
        /* <DEDUP_REMOVED lines=23> */
.L_x_3396:
[----:B------:R3:W-:Y:S01]  /*5c10*/  STG.E.U8 desc[UR36][R8.64], R18 ;  /* 0x0000001208007986 */ /* 0x0007e2000c101124 */
[----:B------:R-:W-:Y:S05]  /*5c20*/  BRA `(.L_x_3398) ;  /* 0x0000000c004c7947 */ /* 0x000fea0003800000 */
.L_x_3395:
        /* <DEDUP_REMOVED lines=8> */
.L_x_3400:
[----:B------:R2:W-:Y:S01]  /*5cb0*/  STG.E desc[UR36][R8.64], R18 ;  /* 0x0000001208007986 */ /* 0x0005e2000c101924 */
[----:B------:R-:W-:Y:S05]  /*5cc0*/  BRA `(.L_x_3398) ;  /* 0x0000000c00247947 */ /* 0x000fea0003800000 */
.L_x_3399:
[----:B------:R0:W-:Y:S01]  /*5cd0*/  STG.E.U16 desc[UR36][R8.64], R18 ;  /* 0x0000001208007986 */ /* 0x0001e2000c101524 */
[----:B------:R-:W-:Y:S05]  /*5ce0*/  BRA `(.L_x_3398) ;  /* 0x0000000c001c7947 */ /* 0x000fea0003800000 */
.L_x_3394:
        /* <DEDUP_REMOVED lines=9> */
.L_x_3402:
[----:B------:R-:W0:Y:S02]  /*5d80*/  I2F.S64 R0, R26 ;  /* 0x0000001a00007312 */ /* 0x000e240000301400 */
[----:B0-----:R-:W-:-:S05]  /*5d90*/  F2FP.F16.F32.PACK_AB R0, RZ, R0 ;  /* 0x00000000ff00723e */ /* 0x001fca00000000ff */
[----:B------:R0:W-:Y:S01]  /*5da0*/  STG.E.U16 desc[UR36][R8.64], R0 ;  /* 0x0000000008007986 */ /* 0x0001e2000c101524 */
[----:B------:R-:W-:Y:S05]  /*5db0*/  BRA `(.L_x_3398) ;  /* 0x0000000800e87947 */ /* 0x000fea0003800000 */
.L_x_3401:
        /* <DEDUP_REMOVED lines=10> */
.L_x_3404:
[----:B------:R-:W0:Y:S02]  /*5e60*/  I2F.S64 R26, R26 ;  /* 0x0000001a001a7312 */ /* 0x000e240000301400 */
[----:B0-----:R-:W-:-:S04]  /*5e70*/  F2FP.F16.F32.PACK_AB R3, RZ, R26 ;  /* 0x0000001aff03723e */ /* 0x001fc800000000ff */
[----:B------:R-:W-:-:S05]  /*5e80*/  PRMT R3, R3, 0x5410, RZ ;  /* 0x0000541003037816 */ /* 0x000fca00000000ff */
[----:B------:R0:W-:Y:S01]  /*5e90*/  STG.E desc[UR36][R8.64], R3 ;  /* 0x0000000308007986 */ /* 0x0001e2000c101924 */
[----:B------:R-:W-:Y:S05]  /*5ea0*/  BRA `(.L_x_3398) ;  /* 0x0000000800ac7947 */ /* 0x000fea0003800000 */
.L_x_3403:
[----:B------:R-:W0:Y:S02]  /*5eb0*/  I2F.F64.S64 R26, R26 ;  /* 0x0000001a001a7312 */ /* 0x000e240000301c00 */
[----:B0-----:R0:W-:Y:S01]  /*5ec0*/  STG.E.64 desc[UR36][R8.64], R26 ;  /* 0x0000001a08007986 */ /* 0x0011e2000c101b24 */
[----:B------:R-:W-:Y:S05]  /*5ed0*/  BRA `(.L_x_3398) ;  /* 0x0000000800a07947 */ /* 0x000fea0003800000 */
.L_x_3393:
        /* <DEDUP_REMOVED lines=13> */
.L_x_3407:
[----:B------:R-:W0:Y:S01]  /*5fb0*/  I2F.F64.S64 R4, R26 ;  /* 0x0000001a00047312 */ /* 0x000e220000301c00 */
[----:B------:R-:W-:-:S05]  /*5fc0*/  CS2R R6, SRZ ;  /* 0x0000000000067805 */ /* 0x000fca000001ff00 */
[----:B0-----:R0:W-:Y:S01]  /*5fd0*/  STG.E.128 desc[UR36][R8.64], R4 ;  /* 0x0000000408007986 */ /* 0x0011e2000c101d24 */
[----:B------:R-:W-:Y:S05]  /*5fe0*/  BRA `(.L_x_3398) ;  /* 0x00000008005c7947 */ /* 0x000fea0003800000 */
.L_x_3406:
        /* <DEDUP_REMOVED lines=21> */
.L_x_3411:
[----:B------:R-:W-:Y:S05]  /*6140*/  BSYNC B0 ;  /* 0x0000000000007941 */ /* 0x000fea0003800000 */
.L_x_3410:
[----:B------:R-:W-:-:S05]  /*6150*/  LOP3.LUT R5, R0, R5, RZ, 0xfc, !PT ;  /* 0x0000000500057212 */ /* 0x000fca00078efcff */
[----:B------:R0:W-:Y:S01]  /*6160*/  STG.E.U8 desc[UR36][R8.64], R5 ;  /* 0x0000000508007986 */ /* 0x0001e2000c101124 */
[----:B------:R-:W-:Y:S05]  /*6170*/  BRA `(.L_x_3398) ;  /* 0x0000000400f87947 */ /* 0x000fea0003800000 */
.L_x_3409:
        /* <DEDUP_REMOVED lines=13> */
.L_x_3413:
[----:B------:R-:W-:Y:S01]  /*6250*/  IMAD.MOV.U32 R0, RZ, RZ, 0x7f ;  /* 0x0000007fff007424 */ /* 0x000fe200078e00ff */
[----:B------:R-:W-:-:S04]  /*6260*/  ISETP.GT.U32.AND P0, PT, R3, 0x7f800000, PT ;  /* 0x7f8000000300780c */ /* 0x000fc80003f04070 */
[----:B------:R-:W-:-:S09]  /*6270*/  SEL R0, R0, 0x7c, P0 ;  /* 0x0000007c00007807 */ /* 0x000fd20000000000 */
.L_x_3414:
[----:B------:R-:W-:Y:S05]  /*6280*/  BSYNC B0 ;  /* 0x0000000000007941 */ /* 0x000fea0003800000 */
.L_x_3412:
[----:B------:R-:W-:-:S04]  /*6290*/  LOP3.LUT R3, R27, 0x80000000, RZ, 0xc0, !PT ;  /* 0x800000001b037812 */ /* 0x000fc800078ec0ff */
[----:B------:R-:W-:-:S04]  /*62a0*/  SHF.R.U32.HI R3, RZ, 0x18, R3 ;  /* 0x00000018ff037819 */ /* 0x000fc80000011603 */
[----:B------:R-:W-:-:S05]  /*62b0*/  LOP3.LUT R3, R0, R3, RZ, 0xfc, !PT ;  /* 0x0000000300037212 */ /* 0x000fca00078efcff */
[----:B------:R0:W-:Y:S01]  /*62c0*/  STG.E.U8 desc[UR36][R8.64], R3 ;  /* 0x0000000308007986 */ /* 0x0001e2000c101124 */
[----:B------:R-:W-:Y:S05]  /*62d0*/  BRA `(.L_x_3398) ;  /* 0x0000000400a07947 */ /* 0x000fea0003800000 */
.L_x_3408:
[----:B------:R-:W0:Y:S02]  /*62e0*/  I2F.S64 R0, R26 ;  /* 0x0000001a00007312 */ /* 0x000e240000301400 */
[----:B0-----:R-:W-:-:S05]  /*62f0*/  F2FP.BF16.F32.PACK_AB R0, RZ, R0 ;  /* 0x00000000ff00723e */ /* 0x001fca00000010ff */
[----:B------:R0:W-:Y:S01]  /*6300*/  STG.E.U16 desc[UR36][R8.64], R0 ;  /* 0x0000000008007986 */ /* 0x0001e2000c101524 */
[----:B------:R-:W-:Y:S05]  /*6310*/  BRA `(.L_x_3398) ;  /* 0x0000000400907947 */ /* 0x000fea0003800000 */
.L_x_3405:
        /* <DEDUP_REMOVED lines=10> */
.L_x_3417:
        /* <DEDUP_REMOVED lines=17> */
.L_x_3420:
[----:B------:R-:W-:-:S04]  /*64d0*/  LOP3.LUT R3, R27, 0x80000000, RZ, 0xc0, !PT ;  /* 0x800000001b037812 */ /* 0x000fc800078ec0ff */
[----:B------:R-:W-:-:S04]  /*64e0*/  SHF.R.U32.HI R3, RZ, 0x18, R3 ;  /* 0x00000018ff037819 */ /* 0x000fc80000011603 */
[----:B------:R-:W-:-:S04]  /*64f0*/  LOP3.LUT R0, R0, R3, RZ, 0xfc, !PT ;  /* 0x0000000300007212 */ /* 0x000fc800078efcff */
[----:B------:R-:W-:-:S07]  /*6500*/  PRMT R4, R0, 0x7610, R4 ;  /* 0x0000761000047816 */ /* 0x000fce0000000004 */
.L_x_3419:
[----:B------:R-:W-:Y:S05]  /*6510*/  BSYNC B0 ;  /* 0x0000000000007941 */ /* 0x000fea0003800000 */
.L_x_3418:
[----:B------:R0:W-:Y:S01]  /*6520*/  STG.E.U8 desc[UR36][R8.64], R4 ;  /* 0x0000000408007986 */ /* 0x0001e2000c101124 */
[----:B------:R-:W-:Y:S05]  /*6530*/  BRA `(.L_x_3398) ;  /* 0x0000000400087947 */ /* 0x000fea0003800000 */
.L_x_3416:
        /* <DEDUP_REMOVED lines=17> */
.L_x_3423:
[----:B------:R-:W-:-:S04]  /*6650*/  LOP3.LUT R3, R27, 0x80000000, RZ, 0xc0, !PT ;  /* 0x800000001b037812 */ /* 0x000fc800078ec0ff */
[----:B------:R-:W-:-:S04]  /*6660*/  SHF.R.U32.HI R3, RZ, 0x18, R3 ;  /* 0x00000018ff037819 */ /* 0x000fc80000011603 */
[----:B------:R-:W-:-:S04]  /*6670*/  LOP3.LUT R0, R0, R3, RZ, 0xfc, !PT ;  /* 0x0000000300007212 */ /* 0x000fc800078efcff */
[----:B------:R-:W-:-:S07]  /*6680*/  PRMT R4, R0, 0x7610, R4 ;  /* 0x0000761000047816 */ /* 0x000fce0000000004 */
.L_x_3422:
[----:B------:R-:W-:Y:S05]  /*6690*/  BSYNC B0 ;  /* 0x0000000000007941 */ /* 0x000fea0003800000 */
.L_x_3421:
[----:B------:R0:W-:Y:S01]  /*66a0*/  STG.E.U8 desc[UR36][R8.64], R4 ;  /* 0x0000000408007986 */ /* 0x0001e2000c101124 */
[----:B------:R-:W-:Y:S05]  /*66b0*/  BRA `(.L_x_3398) ;  /* 0x0000000000a87947 */ /* 0x000fea0003800000 */
.L_x_3415:
        /* <DEDUP_REMOVED lines=22> */
.L_x_3397:
        /* <DEDUP_REMOVED lines=16> */
.L_x_3426:
[----:B------:R-:W-:Y:S05]  /*6920*/  BRA `(.L_x_3398) ;  /* 0x00000000000c7947 */ /* 0x000fea0003800000 */
.L_x_3425:
[----:B------:R0:W-:Y:S01]  /*6930*/  STG.E.64 desc[UR36][R8.64], R26 ;  /* 0x0000001a08007986 */ /* 0x0001e2000c101b24 */
[----:B------:R-:W-:Y:S05]  /*6940*/  BRA `(.L_x_3398) ;  /* 0x0000000000047947 */ /* 0x000fea0003800000 */
.L_x_3424:
[----:B------:R0:W-:Y:S02]  /*6950*/  STG.E desc[UR36][R8.64], R18 ;  /* 0x0000001208007986 */ /* 0x0001e4000c101924 */
.L_x_3398:
[----:B------:R-:W-:-:S07]  /*6960*/  VIADD R19, R19, 0x80 ;  /* 0x0000008013137836 */ /* 0x000fce0000000000 */
.L_x_3358:
[----:B------:R-:W-:Y:S05]  /*6970*/  BSYNC B6 ;  /* 0x0000000000067941 */ /* 0x000fea0003800000 */
.L_x_3357:
[----:B------:R-:W-:-:S13]  /*6980*/  ISETP.GE.AND P0, PT, R19, R16, PT ;  /* 0x000000101300720c */ /* 0x000fda0003f06270 */
[----:B------:R-:W-:Y:S05]  /*6990*/  @P0 EXIT ;  /* 0x000000000000094d */ /* 0x000fea0003800000 */
[----:B0-23--:R-:W0:Y:S01]  /*69a0*/  LDC.64 R4, c[0x0][0x228] ;  /* 0x00008a00ff047b82 */ /* 0x00de220000000a00 */
[----:B------:R-:W-:Y:S01]  /*69b0*/  PRMT R0, R17, 0x9910, RZ ;  /* 0x0000991011007816 */ /* 0x000fe200000000ff */
[----:B------:R-:W-:Y:S01]  /*69c0*/  IMAD R2, R2, 0x200, R19 ;  /* 0x0000020002027824 */ /* 0x000fe200078e0213 */
[----:B------:R-:W-:Y:S02]  /*69d0*/  ULDC UR4, c[0x0][0x248] ;  /* 0x0000920000047ab9 */ /* 0x000fe40000000800 */
[----:B------:R-:W-:Y:S01]  /*69e0*/  ISETP.GT.AND P1, PT, R0, 0x9, PT ;  /* 0x000000090000780c */ /* 0x000fe20003f24270 */
[----:B-1--4-:R-:W-:-:S05]  /*69f0*/  IMAD R3, R2, UR4, RZ ;  /* 0x0000000402037c24 */ /* 0x012fca000f8e02ff */
        /* <DEDUP_REMOVED lines=13> */
.L_x_3430:
[----:B------:R-:W-:Y:S01]  /*6ad0*/  STG.E.U8 desc[UR36][R2.64], R22 ;  /* 0x0000001602007986 */ /* 0x000fe2000c101124 */
[----:B------:R-:W-:Y:S05]  /*6ae0*/  EXIT ;  /* 0x000000000000794d */ /* 0x000fea0003800000 */
.L_x_3429:
        /* <DEDUP_REMOVED lines=8> */
.L_x_3433:
[----:B------:R-:W-:Y:S01]  /*6b70*/  STG.E desc[UR36][R2.64], R22 ;  /* 0x0000001602007986 */ /* 0x000fe2000c101924 */
[----:B------:R-:W-:Y:S05]  /*6b80*/  EXIT ;  /* 0x000000000000794d */ /* 0x000fea0003800000 */
.L_x_3432:
[----:B------:R-:W-:Y:S01]  /*6b90*/  STG.E.U16 desc[UR36][R2.64], R22 ;  /* 0x0000001602007986 */ /* 0x000fe2000c101524 */
[----:B------:R-:W-:Y:S05]  /*6ba0*/  EXIT ;  /* 0x000000000000794d */ /* 0x000fea0003800000 */
.L_x_3428:
        /* <DEDUP_REMOVED lines=9> */
.L_x_3435:
[----:B------:R-:W0:Y:S02]  /*6c40*/  I2F.S64 R0, R22 ;  /* 0x0000001600007312 */ /* 0x000e240000301400 */
[----:B0-----:R-:W-:-:S05]  /*6c50*/  F2FP.F16.F32.PACK_AB R0, RZ, R0 ;  /* 0x00000000ff00723e */ /* 0x001fca00000000ff */
[----:B------:R-:W-:Y:S01]  /*6c60*/  STG.E.U16 desc[UR36][R2.64], R0 ;  /* 0x0000000002007986 */ /* 0x000fe2000c101524 */
[----:B------:R-:W-:Y:S05]  /*6c70*/  EXIT ;  /* 0x000000000000794d */ /* 0x000fea0003800000 */
.L_x_3434:
        /* <DEDUP_REMOVED lines=10> */
.L_x_3437:
[----:B------:R-:W0:Y:S02]  /*6d20*/  I2F.S64 R22, R22 ;  /* 0x0000001600167312 */ /* 0x000e240000301400 */
[----:B0-----:R-:W-:-:S04]  /*6d30*/  F2FP.F16.F32.PACK_AB R5, RZ, R22 ;  /* 0x00000016ff05723e */ /* 0x001fc800000000ff */
[----:B------:R-:W-:-:S05]  /*6d40*/  PRMT R5, R5, 0x5410, RZ ;  /* 0x0000541005057816 */ /* 0x000fca00000000ff */
[----:B------:R-:W-:Y:S01]  /*6d50*/  STG.E desc[UR36][R2.64], R5 ;  /* 0x0000000502007986 */ /* 0x000fe2000c101924 */
[----:B------:R-:W-:Y:S05]  /*6d60*/  EXIT ;  /* 0x000000000000794d */ /* 0x000fea0003800000 */
.L_x_3436:
[----:B------:R-:W0:Y:S02]  /*6d70*/  I2F.F64.S64 R22, R22 ;  /* 0x0000001600167312 */ /* 0x000e240000301c00 */
[----:B0-----:R-:W-:Y:S01]  /*6d80*/  STG.E.64 desc[UR36][R2.64], R22 ;  /* 0x0000001602007986 */ /* 0x001fe2000c101b24 */
[----:B------:R-:W-:Y:S05]  /*6d90*/  EXIT ;  /* 0x000000000000794d */ /* 0x000fea0003800000 */
.L_x_3427:
        /* <DEDUP_REMOVED lines=13> */
.L_x_3440:
[----:B------:R-:W0:Y:S01]  /*6e70*/  I2F.F64.S64 R4, R22 ;  /* 0x0000001600047312 */ /* 0x000e220000301c00 */
[----:B------:R-:W-:-:S05]  /*6e80*/  CS2R R6, SRZ ;  /* 0x0000000000067805 */ /* 0x000fca000001ff00 */
[----:B0-----:R-:W-:Y:S01]  /*6e90*/  STG.E.128 desc[UR36][R2.64], R4 ;  /* 0x0000000402007986 */ /* 0x001fe2000c101d24 */
[----:B------:R-:W-:Y:S05]  /*6ea0*/  EXIT ;  /* 0x000000000000794d */ /* 0x000fea0003800000 */
.L_x_3439:
        /* <DEDUP_REMOVED lines=21> */
.L_x_3444:
[----:B------:R-:W-:Y:S05]  /*7000*/  BSYNC B0 ;  /* 0x0000000000007941 */ /* 0x000fea0003800000 */
.L_x_3443:
[----:B------:R-:W-:-:S05]  /*7010*/  LOP3.LUT R5, R0, R5, RZ, 0xfc, !PT ;  /* 0x0000000500057212 */ /* 0x000fca00078efcff */
[----:B------:R-:W-:Y:S01]  /*7020*/  STG.E.U8 desc[UR36][R2.64], R5 ;  /* 0x0000000502007986 */ /* 0x000fe2000c101124 */
[----:B------:R-:W-:Y:S05]  /*7030*/  EXIT ;  /* 0x000000000000794d */ /* 0x000fea0003800000 */
.L_x_3442:
        /* <DEDUP_REMOVED lines=13> */
.L_x_3446:
[----:B------:R-:W-:Y:S01]  /*7110*/  IMAD.MOV.U32 R0, RZ, RZ, 0x7f ;  /* 0x0000007fff007424 */ /* 0x000fe200078e00ff */
[----:B------:R-:W-:-:S04]  /*7120*/  ISETP.GT.U32.AND P0, PT, R4, 0x7f800000, PT ;  /* 0x7f8000000400780c */ /* 0x000fc80003f04070 */
[----:B------:R-:W-:-:S09]  /*7130*/  SEL R0, R0, 0x7c, P0 ;  /* 0x0000007c00007807 */ /* 0x000fd20000000000 */
.L_x_3447:
[----:B------:R-:W-:Y:S05]  /*7140*/  BSYNC B0 ;  /* 0x0000000000007941 */ /* 0x000fea0003800000 */
.L_x_3445:
[----:B------:R-:W-:-:S04]  /*7150*/  LOP3.LUT R4, R23, 0x80000000, RZ, 0xc0, !PT ;  /* 0x8000000017047812 */ /* 0x000fc800078ec0ff */
[----:B------:R-:W-:-:S04]  /*7160*/  SHF.R.U32.HI R5, RZ, 0x18, R4 ;  /* 0x00000018ff057819 */ /* 0x000fc80000011604 */
[----:B------:R-:W-:-:S05]  /*7170*/  LOP3.LUT R5, R0, R5, RZ, 0xfc, !PT ;  /* 0x0000000500057212 */ /* 0x000fca00078efcff */
[----:B------:R-:W-:Y:S01]  /*7180*/  STG.E.U8 desc[UR36][R2.64], R5 ;  /* 0x0000000502007986 */ /* 0x000fe2000c101124 */
[----:B------:R-:W-:Y:S05]  /*7190*/  EXIT ;  /* 0x000000000000794d */ /* 0x000fea0003800000 */
.L_x_3441:
[----:B------:R-:W0:Y:S02]  /*71a0*/  I2F.S64 R0, R22 ;  /* 0x0000001600007312 */ /* 0x000e240000301400 */
[----:B0-----:R-:W-:-:S05]  /*71b0*/  F2FP.BF16.F32.PACK_AB R0, RZ, R0 ;  /* 0x00000000ff00723e */ /* 0x001fca00000010ff */
[----:B------:R-:W-:Y:S01]  /*71c0*/  STG.E.U16 desc[UR36][R2.64], R0 ;  /* 0x0000000002007986 */ /* 0x000fe2000c101524 */
[----:B------:R-:W-:Y:S05]  /*71d0*/  EXIT ;  /* 0x000000000000794d */ /* 0x000fea0003800000 */
.L_x_3438:
        /* <DEDUP_REMOVED lines=10> */
.L_x_3450:
        /* <DEDUP_REMOVED lines=17> */
.L_x_3453:
[----:B------:R-:W-:-:S04]  /*7390*/  LOP3.LUT R0, R23, 0x80000000, RZ, 0xc0, !PT ;  /* 0x8000000017007812 */ /* 0x000fc800078ec0ff */
[----:B------:R-:W-:-:S04]  /*73a0*/  SHF.R.U32.HI R5, RZ, 0x18, R0 ;  /* 0x00000018ff057819 */ /* 0x000fc80000011600 */
[----:B------:R-:W-:-:S04]  /*73b0*/  LOP3.LUT R4, R4, R5, RZ, 0xfc, !PT ;  /* 0x0000000504047212 */ /* 0x000fc800078efcff */
[----:B------:R-:W-:-:S07]  /*73c0*/  PRMT R0, R4, 0x7610, R0 ;  /* 0x0000761004007816 */ /* 0x000fce0000000000 */
.L_x_3452:
[----:B------:R-:W-:Y:S05]  /*73d0*/  BSYNC B0 ;  /* 0x0000000000007941 */ /* 0x000fea0003800000 */
.L_x_3451:
[----:B------:R-:W-:Y:S01]  /*73e0*/  STG.E.U8 desc[UR36][R2.64], R0 ;  /* 0x0000000002007986 */ /* 0x000fe2000c101124 */
[----:B------:R-:W-:Y:S05]  /*73f0*/  EXIT ;  /* 0x000000000000794d */ /* 0x000fea0003800000 */
.L_x_3449:
        /* <DEDUP_REMOVED lines=17> */
.L_x_3456:
[----:B------:R-:W-:-:S04]  /*7510*/  LOP3.LUT R0, R23, 0x80000000, RZ, 0xc0, !PT ;  /* 0x8000000017007812 */ /* 0x000fc800078ec0ff */
[----:B------:R-:W-:-:S04]  /*7520*/  SHF.R.U32.HI R5, RZ, 0x18, R0 ;  /* 0x00000018ff057819 */ /* 0x000fc80000011600 */
[----:B------:R-:W-:-:S04]  /*7530*/  LOP3.LUT R4, R4, R5, RZ, 0xfc, !PT ;  /* 0x0000000504047212 */ /* 0x000fc800078efcff */
[----:B------:R-:W-:-:S07]  /*7540*/  PRMT R0, R4, 0x7610, R0 ;  /* 0x0000761004007816 */ /* 0x000fce0000000000 */
.L_x_3455:
[----:B------:R-:W-:Y:S05]  /*7550*/  BSYNC B0 ;  /* 0x0000000000007941 */ /* 0x000fea0003800000 */
.L_x_3454:
[----:B------:R-:W-:Y:S01]  /*7560*/  STG.E.U8 desc[UR36][R2.64], R0 ;  /* 0x0000000002007986 */ /* 0x000fe2000c101124 */
[----:B------:R-:W-:Y:S05]  /*7570*/  EXIT ;  /* 0x000000000000794d */ /* 0x000fea0003800000 */
.L_x_3448:
        /* <DEDUP_REMOVED lines=22> */
.L_x_3431:
        /* <DEDUP_REMOVED lines=16> */
.L_x_3459:
[----:B------:R-:W-:Y:S05]  /*77e0*/  EXIT ;  /* 0x000000000000794d */ /* 0x000fea0003800000 */
.L_x_3458:
[----:B------:R-:W-:Y:S01]  /*77f0*/  STG.E.64 desc[UR36][R2.64], R22 ;  /* 0x0000001602007986 */ /* 0x000fe2000c101b24 */
[----:B------:R-:W-:Y:S05]  /*7800*/  EXIT ;  /* 0x000000000000794d */ /* 0x000fea0003800000 */
.L_x_3457:
[----:B------:R-:W-:Y:S01]  /*7810*/  STG.E desc[UR36][R2.64], R22 ;  /* 0x0000001602007986 */ /* 0x000fe2000c101924 */
[----:B------:R-:W-:Y:S05]  /*7820*/  EXIT ;  /* 0x000000000000794d */ /* 0x000fea0003800000 */
.L_x_3460:
        /* <DEDUP_REMOVED lines=13> */
.L_x_26149:


//--------------------- .text._ZN2at6native18elementwise_kernelILi128ELi2EZNS0_22gpu_kernel_impl_nocastINS0_13AUnaryFunctorIlllNS0_17BitwiseXorFunctorIlEEEEEEvRNS_18TensorIteratorBaseERKT_EUliE_EEviT1_ --------------------------
	.section	.text._ZN2at6native18elementwise_kernelILi128ELi2EZNS0_22gpu_kernel_impl_nocastINS0_13AUnaryFunctorIlllNS0_17BitwiseXorFunctorIlEEEEEEvRNS_18TensorIteratorBaseERKT_EUliE_EEviT1_,"ax",@progbits
	.align	128
        .global         _ZN2at6native18elementwise_kernelILi128ELi2EZNS0_22gpu_kernel_impl_nocastINS0_13AUnaryFunctorIlllNS0_17BitwiseXorFunctorIlEEEEEEvRNS_18TensorIteratorBaseERKT_EUliE_EEviT1_
        .type           _ZN2at6native18elementwise_kernelILi128ELi2EZNS0_22gpu_kernel_impl_nocastINS0_13AUnaryFunctorIlllNS0_17BitwiseXorFunctorIlEEEEEEvRNS_18TensorIteratorBaseERKT_EUliE_EEviT1_,@function
        .size           _ZN2at6native18elementwise_kernelILi128ELi2EZNS0_22gpu_kernel_impl_nocastINS0_13AUnaryFunctorIlllNS0_17BitwiseXorFunctorIlEEEEEEvRNS_18TensorIteratorBaseERKT_EUliE_EEviT1_,(.L_x_26150 - _ZN2at6native18elementwise_kernelILi128ELi2EZNS0_22gpu_kernel_impl_nocastINS0_13AUnaryFunctorIlllNS0_17BitwiseXorFunctorIlEEEEEEvRNS_18TensorIteratorBaseERKT_EUliE_EEviT1_)
        .other          _ZN2at6native18elementwise_kernelILi128ELi2EZNS0_22gpu_kernel_impl_nocastINS0_13AUnaryFunctorIlllNS0_17BitwiseXorFunctorIlEEEEEEvRNS_18TensorIteratorBaseERKT_EUliE_EEviT1_,@"STO_CUDA_ENTRY STV_DEFAULT"
_ZN2at6native18elementwise_kernelILi128ELi2EZNS0_22gpu_kernel_impl_nocastINS0_13AUnaryFunctorIlllNS0_17BitwiseXorFunctorIlEEEEEEvRNS_18TensorIteratorBaseERKT_EUliE_EEviT1_:
.text._ZN2at6native18elementwise_kernelILi128ELi2EZNS0_22gpu_kernel_impl_nocastINS0_13AUnaryFunctorIlllNS0_17BitwiseXorFunctorIlEEEEEEvRNS_18TensorIteratorBaseERKT_EUliE_EEviT1_:
[----:B------:R-:W-:Y:S01]  /*0000*/  LDC R1, c[0x0][0x28] ;  /* 0x00000a00ff017b82 */ /* 0x000fe20000000800 */
[----:B------:R-:W0:Y:S01]  /*0010*/  S2R R0, SR_CTAID.X ;  /* 0x0000000000007919 */ /* 0x000e220000002500 */
[----:B------:R-:W-:Y:S01]  /*0020*/  ULDC UR6, c[0x0][0x210] ;  /* 0x0000840000067ab9 */ /* 0x000fe20000000800 */
[----:B------:R-:W-:Y:S01]  /*0030*/  ULDC.64 UR4, c[0x0][0x208] ;  /* 0x0000820000047ab9 */ /* 0x000fe20000000a00 */
[----:B------:R-:W-:Y:S01]  /*0040*/  BSSY B0, `(.L_x_3461) ;  /* 0x0000140000007945 */ /* 0x000fe20003800000 */
[----:B------:R-:W0:Y:S02]  /*0050*/  S2R R3, SR_TID.X ;  /* 0x0000000000037919 */ /* 0x000e240000002100 */
[----:B0-----:R-:W-:-:S04]  /*0060*/  LEA R0, R0, R3, 0x8 ;  /* 0x0000000300007211 */ /* 0x001fc800078e40ff */
[----:B------:R-:W-:Y:S02]  /*0070*/  ISETP.GE.AND P0, PT, R0, UR6, PT ;  /* 0x0000000600007c0c */ /* 0x000fe4000bf06270 */
[----:B------:R-:W-:-:S11]  /*0080*/  MOV R9, R0 ;  /* 0x0000000000097202 */ /* 0x000fd60000000f00 */
        /* <DEDUP_REMOVED lines=288> */
[----:B------:R-:W-:Y:S02]  /*1290*/  SHF.R.U32.HI R9, RZ, UR7, R8 ;  /* 0x00000007ff097c19 */ /* 0x000fe40008011608 */
[----:B------:R-:W-:Y:S02]  /*12a0*/  @P0 MOV R8, RZ ;  /* 0x000000ff00080202 */ /* 0x000fe40000000f00 */
[C---:B------:R-:W-:Y:S01]  /*12b0*/  IADD3 R11, -R9.reuse, RZ, RZ ;  /* 0x000000ff090b7210 */ /* 0x040fe20007ffe1ff */
        /* <DEDUP_REMOVED lines=12> */
.L_x_3463:
[----:B------:R-:W-:Y:S01]  /*1380*/  ULDC.64 UR8, c[0x0][0x418] ;  /* 0x0001060000087ab9 */ /* 0x000fe20000000a00 */
[----:B------:R-:W-:Y:S01]  /*1390*/  ULDC.64 UR10, c[0x0][0x428] ;  /* 0x00010a00000a7ab9 */ /* 0x000fe20000000a00 */
[----:B------:R-:W-:-:S04]  /*13a0*/  IADD3 R4, P0, R2, UR8, RZ ;  /* 0x0000000802047c10 */ /* 0x000fc8000ff1e0ff */
[----:B------:R-:W-:Y:S01]  /*13b0*/  IADD3.X R5, RZ, UR9, RZ, P0, !PT ;  /* 0x00000009ff057c10 */ /* 0x000fe200087fe4ff */
[----:B------:R-:W-:-:S05]  /*13c0*/  ULDC.64 UR8, c[0x0][0x410] ;  /* 0x0001040000087ab9 */ /* 0x000fca0000000a00 */
[----:B------:R-:W2:Y:S01]  /*13d0*/  LDG.E.64 R4, desc[UR4][R4.64] ;  /* 0x0000000404047981 */ /* 0x000ea2000c1e1b00 */
[----:B------:R-:W-:Y:S02]  /*13e0*/  IADD3 R6, P0, R3, UR8, RZ ;  /* 0x0000000803067c10 */ /* 0x000fe4000ff1e0ff */
[----:B------:R-:W-:-:S03]  /*13f0*/  IADD3 R9, R0, 0x80, RZ ;  /* 0x0000008000097810 */ /* 0x000fc60007ffe0ff */
[----:B------:R-:W-:Y:S01]  /*1400*/  IMAD.X R7, RZ, RZ, UR9, P0 ;  /* 0x00000009ff077e24 */ /* 0x000fe200080e06ff */
[----:B--2---:R-:W-:Y:S02]  /*1410*/  LOP3.LUT R2, R4, UR10, RZ, 0x3c, !PT ;  /* 0x0000000a04027c12 */ /* 0x004fe4000f8e3cff */
[----:B------:R-:W-:-:S05]  /*1420*/  LOP3.LUT R3, R5, UR11, RZ, 0x3c, !PT ;  /* 0x0000000b05037c12 */ /* 0x000fca000f8e3cff */
[----:B------:R0:W-:Y:S02]  /*1430*/  STG.E.64 desc[UR4][R6.64], R2 ;  /* 0x0000000206007986 */ /* 0x0001e4000c101b04 */
.L_x_3462:
[----:B------:R-:W-:Y:S05]  /*1440*/  BSYNC B0 ;  /* 0x0000000000007941 */ /* 0x000fea0003800000 */
.L_x_3461:
[----:B------:R-:W-:-:S13]  /*1450*/  ISETP.GE.AND P0, PT, R9, UR6, PT ;  /* 0x0000000609007c0c */ /* 0x000fda000bf06270 */
[----:B------:R-:W-:Y:S05]  /*1460*/  @P0 EXIT ;  /* 0x000000000000094d */ /* 0x000fea0003800000 */
[----:B------:R-:W1:Y:S01]  /*1470*/  LDC R8, c[0x0][0x218] ;  /* 0x00008600ff087b82 */ /* 0x000e620000000800 */
[----:B------:R-:W-:Y:S01]  /*1480*/  HFMA2.MMA R0, -RZ, RZ, 0, 0 ;  /* 0x00000000ff007435 */ /* 0x000fe200000001ff */
[----:B0-----:R-:W-:Y:S02]  /*1490*/  MOV R3, RZ ;  /* 0x000000ff00037202 */ /* 0x001fe40000000f00 */
[----:B-1----:R-:W-:-:S13]  /*14a0*/  ISETP.NE.AND P0, PT, R8, RZ, PT ;  /* 0x000000ff0800720c */ /* 0x002fda0003f05270 */
[----:B------:R-:W-:Y:S05]  /*14b0*/  @!P0 BRA `(.L_x_3464) ;  /* 0x0000001000a88947 */ /* 0x000fea0003800000 */
[----:B------:R-:W-:Y:S01]  /*14c0*/  MOV R2, RZ ;  /* 0x000000ff00027202 */ /* 0x000fe20000000f00 */
[----:B------:R-:W-:Y:S01]  /*14d0*/  ULDC.64 UR6, c[0x0][0x220] ;  /* 0x0000880000067ab9 */ /* 0x000fe20000000a00 */
[----:B------:R-:W-:Y:S02]  /*14e0*/  MOV R3, R9 ;  /* 0x0000000900037202 */ /* 0x000fe40000000f00 */
[----:B------:R-:W-:Y:S01]  /*14f0*/  ISETP.NE.AND P0, PT, R8, 0x1, PT ;  /* 0x000000010800780c */ /* 0x000fe20003f05270 */
        /* <DEDUP_REMOVED lines=282> */
[----:B------:R-:W-:Y:S01]  /*26a0*/  IADD3 R4, -R7, RZ, RZ ;  /* 0x000000ff07047210 */ /* 0x000fe20007ffe1ff */
[----:B------:R-:W1:Y:S04]  /*26b0*/  @P0 LDC R11, c[0x0][0x33c] ;  /* 0x0000cf00ff0b0b82 */ /* 0x000e680000000800 */
[----:B------:R-:W-:-:S04]  /*26c0*/  IMAD R4, R4, UR8, R5 ;  /* 0x0000000804047c24 */ /* 0x000fc8000f8e0205 */
[----:B------:R-:W2:Y:S01]  /*26d0*/  @P0 LDC.64 R12, c[0x0][0x408] ;  /* 0x00010200ff0c0b82 */ /* 0x000ea20000000a00 */
[C---:B------:R-:W-:Y:S02]  /*26e0*/  IMAD R3, R4.reuse, UR6, R3 ;  /* 0x0000000604037c24 */ /* 0x040fe4000f8e0203 */
[----:B------:R-:W-:Y:S02]  /*26f0*/  IMAD R0, R4, UR7, R0 ;  /* 0x0000000704007c24 */ /* 0x000fe4000f8e0200 */
[----:B0-----:R-:W-:-:S05]  /*2700*/  @P0 IMAD.HI.U32 R2, R7, R8, R6 ;  /* 0x0000000807020227 */ /* 0x001fca00078e0006 */
[----:B------:R-:W-:-:S04]  /*2710*/  @P0 SHF.R.U32.HI R2, RZ, R9, R2 ;  /* 0x00000009ff020219 */ /* 0x000fc80000011602 */
[----:B------:R-:W-:-:S05]  /*2720*/  @P0 IADD3 R6, -R2, RZ, RZ ;  /* 0x000000ff02060210 */ /* 0x000fca0007ffe1ff */
[----:B-1----:R-:W-:-:S04]  /*2730*/  @P0 IMAD R6, R11, R6, R7 ;  /* 0x000000060b060224 */ /* 0x002fc800078e0207 */
[C---:B--2---:R-:W-:Y:S02]  /*2740*/  @P0 IMAD R3, R6.reuse, R12, R3 ;  /* 0x0000000c06030224 */ /* 0x044fe400078e0203 */
[----:B------:R-:W-:-:S07]  /*2750*/  @P0 IMAD R0, R6, R13, R0 ;  /* 0x0000000d06000224 */ /* 0x000fce00078e0200 */
.L_x_3464:
[----:B------:R-:W-:Y:S01]  /*2760*/  ULDC.64 UR6, c[0x0][0x418] ;  /* 0x0001060000067ab9 */ /* 0x000fe20000000a00 */
[----:B------:R-:W-:Y:S01]  /*2770*/  ULDC.64 UR8, c[0x0][0x428] ;  /* 0x00010a0000087ab9 */ /* 0x000fe20000000a00 */
[----:B------:R-:W-:-:S04]  /*2780*/  IADD3 R4, P0, R0, UR6, RZ ;  /* 0x0000000600047c10 */ /* 0x000fc8000ff1e0ff */
[----:B------:R-:W-:Y:S01]  /*2790*/  IADD3.X R5, RZ, UR7, RZ, P0, !PT ;  /* 0x00000007ff057c10 */ /* 0x000fe200087fe4ff */
[----:B------:R-:W-:-:S05]  /*27a0*/  ULDC.64 UR6, c[0x0][0x410] ;  /* 0x0001040000067ab9 */ /* 0x000fca0000000a00 */
[----:B------:R-:W2:Y:S01]  /*27b0*/  LDG.E.64 R4, desc[UR4][R4.64] ;  /* 0x0000000404047981 */ /* 0x000ea2000c1e1b00 */
[----:B------:R-:W-:-:S04]  /*27c0*/  IADD3 R6, P0, R3, UR6, RZ ;  /* 0x0000000603067c10 */ /* 0x000fc8000ff1e0ff */
[----:B------:R-:W-:Y:S02]  /*27d0*/  IADD3.X R7, RZ, UR7, RZ, P0, !PT ;  /* 0x00000007ff077c10 */ /* 0x000fe400087fe4ff */
[----:B--2---:R-:W-:Y:S02]  /*27e0*/  LOP3.LUT R2, R4, UR8, RZ, 0x3c, !PT ;  /* 0x0000000804027c12 */ /* 0x004fe4000f8e3cff */
[----:B------:R-:W-:-:S05]  /*27f0*/  LOP3.LUT R3, R5, UR9, RZ, 0x3c, !PT ;  /* 0x0000000905037c12 */ /* 0x000fca000f8e3cff */
[----:B------:R-:W-:Y:S01]  /*2800*/  STG.E.64 desc[UR4][R6.64], R2 ;  /* 0x0000000206007986 */ /* 0x000fe2000c101b04 */
[----:B------:R-:W-:Y:S05]  /*2810*/  EXIT ;  /* 0x000000000000794d */ /* 0x000fea0003800000 */
.L_x_3465:
        /* <DEDUP_REMOVED lines=14> */
.L_x_26150:


//--------------------- .text._ZN2at6native27unrolled_elementwise_kernelINS0_13AUnaryFunctorIlllNS0_17BitwiseXorFunctorIlEEEESt5arrayIPcLm2EELi4E23TrivialOffsetCalculatorILi1EjESA_NS0_6memory15LoadWithoutCastENSB_16StoreWithoutCastEEEviT_T0_T2_T3_T4_T5_ --------------------------
	.section	.text._ZN2at6native27unrolled_elementwise_kernelINS0_13AUnaryFunctorIlllNS0_17BitwiseXorFunctorIlEEEESt5arrayIPcLm2EELi4E23TrivialOffsetCalculatorILi1EjESA_NS0_6memory15LoadWithoutCastENSB_16StoreWithoutCastEEEviT_T0_T2_T3_T4_T5_,"ax",@progbits
	.align	128
        .global         _ZN2at6native27unrolled_elementwise_kernelINS0_13AUnaryFunctorIlllNS0_17BitwiseXorFunctorIlEEEESt5arrayIPcLm2EELi4E23TrivialOffsetCalculatorILi1EjESA_NS0_6memory15LoadWithoutCastENSB_16StoreWithoutCastEEEviT_T0_T2_T3_T4_T5_
        .type           _ZN2at6native27unrolled_elementwise_kernelINS0_13AUnaryFunctorIlllNS0_17BitwiseXorFunctorIlEEEESt5arrayIPcLm2EELi4E23TrivialOffsetCalculatorILi1EjESA_NS0_6memory15LoadWithoutCastENSB_16StoreWithoutCastEEEviT_T0_T2_T3_T4_T5_,@function
        .size           _ZN2at6native27unrolled_elementwise_kernelINS0_13AUnaryFunctorIlllNS0_17BitwiseXorFunctorIlEEEESt5arrayIPcLm2EELi4E23TrivialOffsetCalculatorILi1EjESA_NS0_6memory15LoadWithoutCastENSB_16StoreWithoutCastEEEviT_T0_T2_T3_T4_T5_,(.L_x_26151 - _ZN2at6native27unrolled_elementwise_kernelINS0_13AUnaryFunctorIlllNS0_17BitwiseXorFunctorIlEEEESt5arrayIPcLm2EELi4E23TrivialOffsetCalculatorILi1EjESA_NS0_6memory15LoadWithoutCastENSB_16StoreWithoutCastEEEviT_T0_T2_T3_T4_T5_)
        .other          _ZN2at6native27unrolled_elementwise_kernelINS0_13AUnaryFunctorIlllNS0_17BitwiseXorFunctorIlEEEESt5arrayIPcLm2EELi4E23TrivialOffsetCalculatorILi1EjESA_NS0_6memory15LoadWithoutCastENSB_16StoreWithoutCastEEEviT_T0_T2_T3_T4_T5_,@"STO_CUDA_ENTRY STV_DEFAULT"
_ZN2at6native27unrolled_elementwise_kernelINS0_13AUnaryFunctorIlllNS0_17BitwiseXorFunctorIlEEEESt5arrayIPcLm2EELi4E23TrivialOffsetCalculatorILi1EjESA_NS0_6memory15LoadWithoutCastENSB_16StoreWithoutCastEEEviT_T0_T2_T3_T4_T5_:
.text._ZN2at6native27unrolled_elementwise_kernelINS0_13AUnaryFunctorIlllNS0_17BitwiseXorFunctorIlEEEESt5arrayIPcLm2EELi4E23TrivialOffsetCalculatorILi1EjESA_NS0_6memory15LoadWithoutCastENSB_16StoreWithoutCastEEEviT_T0_T2_T3_T4_T5_:
[----:B------:R-:W-:Y:S01]  /*0000*/  LDC R1, c[0x0][0x28] ;  /* 0x00000a00ff017b82 */ /* 0x000fe20000000800 */
[----:B------:R-:W0:Y:S07]  /*0010*/  S2R R0, SR_CTAID.X ;  /* 0x0000000000007919 */ /* 0x000e2e0000002500 */
[----:B------:R-:W0:Y:S01]  /*0020*/  LDC R5, c[0x0][0x210] ;  /* 0x00008400ff057b82 */ /* 0x000e220000000800 */
[----:B------:R-:W-:Y:S01]  /*0030*/  CS2R R18, SRZ ;  /* 0x0000000000127805 */ /* 0x000fe2000001ff00 */
[----:B------:R-:W-:Y:S01]  /*0040*/  ULDC.64 UR4, c[0x0][0x208] ;  /* 0x0000820000047ab9 */ /* 0x000fe20000000a00 */
[----:B------:R-:W1:Y:S01]  /*0050*/  S2R R3, SR_TID.X ;  /* 0x0000000000037919 */ /* 0x000e620000002100 */
[----:B------:R-:W-:Y:S01]  /*0060*/  ULDC.64 UR6, c[0x0][0x220] ;  /* 0x0000880000067ab9 */ /* 0x000fe20000000a00 */
[----:B0-----:R-:W-:-:S02]  /*0070*/  IMAD R2, R0, -0x200, R5 ;  /* 0xfffffe0000027824 */ /* 0x001fc400078e0205 */
[----:B-1----:R-:W-:-:S03]  /*0080*/  VIADD R10, R3, 0x80 ;  /* 0x00000080030a7836 */ /* 0x002fc60000000000 */
[----:B------:R-:W-:Y:S01]  /*0090*/  ISETP.GE.AND P0, PT, R3, R2, PT ;  /* 0x000000020300720c */ /* 0x000fe20003f06270 */
[----:B------:R-:W-:-:S12]  /*00a0*/  IMAD.MOV.U32 R11, RZ, RZ, R3 ;  /* 0x000000ffff0b7224 */ /* 0x000fd800078e0003 */
[----:B------:R-:W-:Y:S01]  /*00b0*/  @!P0 IMAD.MOV.U32 R11, RZ, RZ, R10 ;  /* 0x000000ffff0b8224 */ /* 0x000fe200078e000a */
[----:B------:R-:W0:Y:S01]  /*00c0*/  @!P0 LDC.64 R14, c[0x0][0x230] ;  /* 0x00008c00ff0e8b82 */ /* 0x000e220000000a00 */
[----:B------:R-:W-:-:S03]  /*00d0*/  @!P0 IMAD R5, R0, 0x200, R3 ;  /* 0x0000020000058824 */ /* 0x000fc600078e0203 */
[----:B------:R-:W-:-:S04]  /*00e0*/  ISETP.GE.AND P1, PT, R11, R2, PT ;  /* 0x000000020b00720c */ /* 0x000fc80003f26270 */
[----:B------:R-:W1:Y:S09]  /*00f0*/  @!P0 LDC.64 R20, c[0x0][0x228] ;  /* 0x00008a00ff148b82 */ /* 0x000e720000000a00 */
[----:B------:R-:W-:Y:S01]  /*0100*/  @!P1 LEA R17, R0, R11, 0x9 ;  /* 0x0000000b00119211 */ /* 0x000fe200078e48ff */
[----:B------:R-:W-:Y:S01]  /*0110*/  @!P1 VIADD R11, R11, 0x80 ;  /* 0x000000800b0b9836 */ /* 0x000fe20000000000 */
[----:B------:R-:W2:Y:S04]  /*0120*/  @!P1 LDC.64 R12, c[0x0][0x230] ;  /* 0x00008c00ff0c9b82 */ /* 0x000ea80000000a00 */
[----:B------:R-:W-:Y:S01]  /*0130*/  ISETP.GE.AND P3, PT, R11, R2, PT ;  /* 0x000000020b00720c */ /* 0x000fe20003f66270 */
[----:B0-----:R-:W-:Y:S01]  /*0140*/  @!P0 IMAD.WIDE.U32 R14, R5, 0x8, R14 ;  /* 0x00000008050e8825 */ /* 0x001fe200078e000e */
[----:B------:R-:W-:-:S06]  /*0150*/  CS2R R4, SRZ ;  /* 0x0000000000047805 */ /* 0x000fcc000001ff00 */
[----:B------:R0:W3:Y:S05]  /*0160*/  @!P0 LDG.E.64 R4, desc[UR4][R14.64] ;  /* 0x000000040e048981 */ /* 0x0000ea000c1e1b00 */
[----:B------:R-:W-:Y:S01]  /*0170*/  @!P3 IMAD R23, R0, 0x200, R11 ;  /* 0x000002000017b824 */ /* 0x000fe200078e020b */
[----:B------:R-:W-:Y:S01]  /*0180*/  @!P3 IADD3 R11, R11, 0x80, RZ ;  /* 0x000000800b0bb810 */ /* 0x000fe20007ffe0ff */
[----:B------:R-:W4:Y:S03]  /*0190*/  @!P3 LDC.64 R6, c[0x0][0x230] ;  /* 0x00008c00ff06bb82 */ /* 0x000f260000000a00 */
[----:B------:R-:W-:Y:S01]  /*01a0*/  ISETP.GE.AND P2, PT, R11, R2, PT ;  /* 0x000000020b00720c */ /* 0x000fe20003f46270 */
[----:B--2---:R-:W-:-:S05]  /*01b0*/  @!P1 IMAD.WIDE.U32 R12, R17, 0x8, R12 ;  /* 0x00000008110c9825 */ /* 0x004fca00078e000c */
[----:B------:R-:W2:Y:S07]  /*01c0*/  @!P1 LDG.E.64 R18, desc[UR4][R12.64] ;  /* 0x000000040c129981 */ /* 0x000eae000c1e1b00 */
[----:B------:R-:W5:Y:S01]  /*01d0*/  @!P2 LDC.64 R8, c[0x0][0x230] ;  /* 0x00008c00ff08ab82 */ /* 0x000f620000000a00 */
[----:B------:R-:W-:Y:S02]  /*01e0*/  @!P2 IMAD R17, R0, 0x200, R11 ;  /* 0x000002000011a824 */ /* 0x000fe400078e020b */
[----:B----4-:R-:W-:Y:S01]  /*01f0*/  @!P3 IMAD.WIDE.U32 R22, R23, 0x8, R6 ;  /* 0x000000081716b825 */ /* 0x010fe200078e0006 */
[----:B------:R-:W-:-:S06]  /*0200*/  CS2R R6, SRZ ;  /* 0x0000000000067805 */ /* 0x000fcc000001ff00 */
[----:B------:R-:W4:Y:S01]  /*0210*/  @!P3 LDG.E.64 R6, desc[UR4][R22.64] ;  /* 0x000000041606b981 */ /* 0x000f22000c1e1b00 */
[----:B-----5:R-:W-:Y:S01]  /*0220*/  @!P2 IMAD.WIDE.U32 R16, R17, 0x8, R8 ;  /* 0x000000081110a825 */ /* 0x020fe200078e0008 */
[----:B------:R-:W-:-:S06]  /*0230*/  CS2R R8, SRZ ;  /* 0x0000000000087805 */ /* 0x000fcc000001ff00 */
[----:B------:R4:W5:Y:S01]  /*0240*/  @!P2 LDG.E.64 R8, desc[UR4][R16.64] ;  /* 0x000000041008a981 */ /* 0x000962000c1e1b00 */
[----:B0-----:R-:W-:-:S04]  /*0250*/  @!P0 IMAD R15, R0, 0x200, R3 ;  /* 0x00000200000f8824 */ /* 0x001fc800078e0203 */
[----:B-1----:R-:W-:Y:S01]  /*0260*/  @!P0 IMAD.WIDE.U32 R14, R15, 0x8, R20 ;  /* 0x000000080f0e8825 */ /* 0x002fe200078e0014 */
[----:B------:R-:W-:-:S03]  /*0270*/  MOV R11, R3 ;  /* 0x00000003000b7202 */ /* 0x000fc60000000f00 */
[----:B------:R-:W-:-:S05]  /*0280*/  @!P0 IMAD.MOV.U32 R11, RZ, RZ, R10 ;  /* 0x000000ffff0b8224 */ /* 0x000fca00078e000a */
[----:B------:R-:W-:Y:S01]  /*0290*/  ISETP.GE.AND P1, PT, R11, R2, PT ;  /* 0x000000020b00720c */ /* 0x000fe20003f26270 */
[----:B------:R-:W-:Y:S01]  /*02a0*/  BSSY B0, `(.L_x_3466) ;  /* 0x0000015000007945 */ /* 0x000fe20003800000 */
[----:B--2---:R-:W-:Y:S02]  /*02b0*/  LOP3.LUT R12, R18, UR6, RZ, 0x3c, !PT ;  /* 0x00000006120c7c12 */ /* 0x004fe4000f8e3cff */
[----:B------:R-:W-:Y:S02]  /*02c0*/  LOP3.LUT R13, R19, UR7, RZ, 0x3c, !PT ;  /* 0x00000007130d7c12 */ /* 0x000fe4000f8e3cff */
[----:B---3--:R-:W-:Y:S02]  /*02d0*/  LOP3.LUT R18, R4, UR6, RZ, 0x3c, !PT ;  /* 0x0000000604127c12 */ /* 0x008fe4000f8e3cff */
[----:B------:R-:W-:-:S05]  /*02e0*/  LOP3.LUT R19, R5, UR7, RZ, 0x3c, !PT ;  /* 0x0000000705137c12 */ /* 0x000fca000f8e3cff */
[----:B------:R0:W-:Y:S01]  /*02f0*/  @!P0 STG.E.64 desc[UR4][R14.64], R18 ;  /* 0x000000120e008986 */ /* 0x0001e2000c101b04 */
[----:B----4-:R-:W-:Y:S02]  /*0300*/  LOP3.LUT R16, R6, UR6, RZ, 0x3c, !PT ;  /* 0x0000000606107c12 */ /* 0x010fe4000f8e3cff */
[----:B------:R-:W-:Y:S02]  /*0310*/  LOP3.LUT R17, R7, UR7, RZ, 0x3c, !PT ;  /* 0x0000000707117c12 */ /* 0x000fe4000f8e3cff */
[----:B-----5:R-:W-:Y:S02]  /*0320*/  LOP3.LUT R4, R8, UR6, RZ, 0x3c, !PT ;  /* 0x0000000608047c12 */ /* 0x020fe4000f8e3cff */
[----:B------:R-:W-:Y:S01]  /*0330*/  LOP3.LUT R5, R9, UR7, RZ, 0x3c, !PT ;  /* 0x0000000709057c12 */ /* 0x000fe2000f8e3cff */
[----:B0-----:R-:W-:Y:S06]  /*0340*/  @P1 BRA `(.L_x_3467) ;  /* 0x0000000000281947 */ /* 0x001fec0003800000 */
[----:B------:R-:W0:Y:S01]  /*0350*/  LDC.64 R8, c[0x0][0x228] ;  /* 0x00008a00ff087b82 */ /* 0x000e220000000a00 */
[----:B------:R-:W-:Y:S01]  /*0360*/  LEA R7, R0, R11, 0x9 ;  /* 0x0000000b00077211 */ /* 0x000fe200078e48ff */
[----:B------:R-:W-:-:S05]  /*0370*/  VIADD R11, R11, 0x80 ;  /* 0x000000800b0b7836 */ /* 0x000fca0000000000 */
[----:B------:R-:W-:-:S13]  /*0380*/  ISETP.GE.AND P0, PT, R11, R2, PT ;  /* 0x000000020b00720c */ /* 0x000fda0003f06270 */
[----:B------:R-:W-:Y:S01]  /*0390*/  @!P0 IMAD R3, R0, 0x200, R11 ;  /* 0x0000020000038824 */ /* 0x000fe200078e020b */
[----:B------:R-:W-:Y:S01]  /*03a0*/  @!P0 IADD3 R11, R11, 0x80, RZ ;  /* 0x000000800b0b8810 */ /* 0x000fe20007ffe0ff */
[----:B0-----:R-:W-:-:S04]  /*03b0*/  IMAD.WIDE.U32 R6, R7, 0x8, R8 ;  /* 0x0000000807067825 */ /* 0x001fc800078e0008 */
[----:B------:R-:W-:Y:S01]  /*03c0*/  @!P0 IMAD.WIDE.U32 R8, R3, 0x8, R8 ;  /* 0x0000000803088825 */ /* 0x000fe200078e0008 */
[----:B------:R0:W-:Y:S04]  /*03d0*/  STG.E.64 desc[UR4][R6.64], R12 ;  /* 0x0000000c06007986 */ /* 0x0001e8000c101b04 */
[----:B------:R0:W-:Y:S02]  /*03e0*/  @!P0 STG.E.64 desc[UR4][R8.64], R16 ;  /* 0x0000001008008986 */ /* 0x0001e4000c101b04 */
.L_x_3467:
[----:B------:R-:W-:Y:S05]  /*03f0*/  BSYNC B0 ;  /* 0x0000000000007941 */ /* 0x000fea0003800000 */
.L_x_3466:
[----:B------:R-:W-:-:S13]  /*0400*/  ISETP.GE.AND P0, PT, R11, R2, PT ;  /* 0x000000020b00720c */ /* 0x000fda0003f06270 */
[----:B------:R-:W-:Y:S05]  /*0410*/  @P0 EXIT ;  /* 0x000000000000094d */ /* 0x000fea0003800000 */
[----:B------:R-:W1:Y:S01]  /*0420*/  LDC.64 R2, c[0x0][0x228] ;  /* 0x00008a00ff027b82 */ /* 0x000e620000000a00 */
[----:B------:R-:W-:-:S04]  /*0430*/  IMAD R11, R0, 0x200, R11 ;  /* 0x00000200000b7824 */ /* 0x000fc800078e020b */
[----:B-1----:R-:W-:-:S05]  /*0440*/  IMAD.WIDE.U32 R2, R11, 0x8, R2 ;  /* 0x000000080b027825 */ /* 0x002fca00078e0002 */
[----:B------:R-:W-:Y:S01]  /*0450*/  STG.E.64 desc[UR4][R2.64], R4 ;  /* 0x0000000402007986 */ /* 0x000fe2000c101b04 */
[----:B------:R-:W-:Y:S05]  /*0460*/  EXIT ;  /* 0x000000000000794d */ /* 0x000fea0003800000 */
.L_x_3468:
        /* <DEDUP_REMOVED lines=9> */
.L_x_26151:


//--------------------- .text._ZN2at6native29vectorized_elementwise_kernelILi2ENS0_13AUnaryFunctorIlllNS0_17BitwiseXorFunctorIlEEEESt5arrayIPcLm2EEEEviT0_T1_ --------------------------
	.section	.text._ZN2at6native29vectorized_elementwise_kernelILi2ENS0_13AUnaryFunctorIlllNS0_17BitwiseXorFunctorIlEEEESt5arrayIPcLm2EEEEviT0_T1_,"ax",@progbits
	.align	128
        .global         _ZN2at6native29vectorized_elementwise_kernelILi2ENS0_13AUnaryFunctorIlllNS0_17BitwiseXorFunctorIlEEEESt5arrayIPcLm2EEEEviT0_T1_
        .type           _ZN2at6native29vectorized_elementwise_kernelILi2ENS0_13AUnaryFunctorIlllNS0_17BitwiseXorFunctorIlEEEESt5arrayIPcLm2EEEEviT0_T1_,@function
        .size           _ZN2at6native29vectorized_elementwise_kernelILi2ENS0_13AUnaryFunctorIlllNS0_17BitwiseXorFunctorIlEEEESt5arrayIPcLm2EEEEviT0_T1_,(.L_x_26152 - _ZN2at6native29vectorized_elementwise_kernelILi2ENS0_13AUnaryFunctorIlllNS0_17BitwiseXorFunctorIlEEEESt5arrayIPcLm2EEEEviT0_T1_)
        .other          _ZN2at6native29vectorized_elementwise_kernelILi2ENS0_13AUnaryFunctorIlllNS0_17BitwiseXorFunctorIlEEEESt5arrayIPcLm2EEEEviT0_T1_,@"STO_CUDA_ENTRY STV_DEFAULT"
_ZN2at6native29vectorized_elementwise_kernelILi2ENS0_13AUnaryFunctorIlllNS0_17BitwiseXorFunctorIlEEEESt5arrayIPcLm2EEEEviT0_T1_:
.text._ZN2at6native29vectorized_elementwise_kernelILi2ENS0_13AUnaryFunctorIlllNS0_17BitwiseXorFunctorIlEEEESt5arrayIPcLm2EEEEviT0_T1_:
        /* <DEDUP_REMOVED lines=9> */
[----:B------:R-:W1:Y:S01]  /*0090*/  LDC.64 R2, c[0x0][0x230] ;  /* 0x00008c00ff027b82 */ /* 0x000e620000000a00 */
[----:B------:R-:W-:-:S07]  /*00a0*/  ULDC.64 UR6, c[0x0][0x220] ;  /* 0x0000880000067ab9 */ /* 0x000fce0000000a00 */
[----:B------:R-:W2:Y:S01]  /*00b0*/  LDC.64 R24, c[0x0][0x228] ;  /* 0x00008a00ff187b82 */ /* 0x000ea20000000a00 */
[----:B-1----:R-:W-:-:S04]  /*00c0*/  IMAD.WIDE R2, R0, 0x8, R2 ;  /* 0x0000000800027825 */ /* 0x002fc800078e0202 */
[----:B0-----:R-:W-:-:S05]  /*00d0*/  IMAD.WIDE.U32 R20, R23, 0x10, R2 ;  /* 0x0000001017147825 */ /* 0x001fca00078e0002 */
[----:B------:R-:W3:Y:S04]  /*00e0*/  LDG.E.128 R8, desc[UR4][R20.64] ;  /* 0x0000000414087981 */ /* 0x000ee8000c1e1d00 */
[----:B------:R-:W4:Y:S04]  /*00f0*/  LDG.E.128 R4, desc[UR4][R20.64+0x1800] ;  /* 0x0018000414047981 */ /* 0x000f28000c1e1d00 */
[----:B------:R-:W5:Y:S04]  /*0100*/  LDG.E.128 R16, desc[UR4][R20.64+0x800] ;  /* 0x0008000414107981 */ /* 0x000f68000c1e1d00 */
[----:B------:R4:W5:Y:S01]  /*0110*/  LDG.E.128 R12, desc[UR4][R20.64+0x1000] ;  /* 0x00100004140c7981 */ /* 0x000962000c1e1d00 */
[----:B--2---:R-:W-:-:S04]  /*0120*/  IMAD.WIDE.U32 R24, R0, 0x8, R24 ;  /* 0x0000000800187825 */ /* 0x004fc800078e0018 */
[----:B------:R-:W-:Y:S01]  /*0130*/  IMAD.WIDE R24, R23, 0x10, R24 ;  /* 0x0000001017187825 */ /* 0x000fe200078e0218 */
[----:B---3--:R-:W-:Y:S02]  /*0140*/  LOP3.LUT R2, R10, UR6, RZ, 0x3c, !PT ;  /* 0x000000060a027c12 */ /* 0x008fe4000f8e3cff */
[----:B------:R-:W-:Y:S02]  /*0150*/  LOP3.LUT R3, R11, UR7, RZ, 0x3c, !PT ;  /* 0x000000070b037c12 */ /* 0x000fe4000f8e3cff */
[----:B------:R-:W-:Y:S02]  /*0160*/  LOP3.LUT R0, R8, UR6, RZ, 0x3c, !PT ;  /* 0x0000000608007c12 */ /* 0x000fe4000f8e3cff */
[----:B------:R-:W-:Y:S02]  /*0170*/  LOP3.LUT R9, R9, UR7, RZ, 0x3c, !PT ;  /* 0x0000000709097c12 */ /* 0x000fe4000f8e3cff */
[----:B----4-:R-:W-:Y:S01]  /*0180*/  LOP3.LUT R20, R6, UR6, RZ, 0x3c, !PT ;  /* 0x0000000606147c12 */ /* 0x010fe2000f8e3cff */
[----:B------:R-:W-:Y:S01]  /*0190*/  IMAD.MOV.U32 R6, RZ, RZ, R2 ;  /* 0x000000ffff067224 */ /* 0x000fe200078e0002 */
[----:B------:R-:W-:Y:S01]  /*01a0*/  LOP3.LUT R21, R7, UR7, RZ, 0x3c, !PT ;  /* 0x0000000707157c12 */ /* 0x000fe2000f8e3cff */
[----:B------:R-:W-:Y:S01]  /*01b0*/  IMAD.MOV.U32 R7, RZ, RZ, R3 ;  /* 0x000000ffff077224 */ /* 0x000fe200078e0003 */
[----:B------:R-:W-:Y:S01]  /*01c0*/  LOP3.LUT R22, R4, UR6, RZ, 0x3c, !PT ;  /* 0x0000000604167c12 */ /* 0x000fe2000f8e3cff */
[----:B------:R-:W-:Y:S01]  /*01d0*/  IMAD.MOV.U32 R4, RZ, RZ, R0 ;  /* 0x000000ffff047224 */ /* 0x000fe200078e0000 */
[----:B------:R-:W-:Y:S01]  /*01e0*/  LOP3.LUT R23, R5, UR7, RZ, 0x3c, !PT ;  /* 0x0000000705177c12 */ /* 0x000fe2000f8e3cff */
[----:B------:R-:W-:Y:S01]  /*01f0*/  IMAD.MOV.U32 R5, RZ, RZ, R9 ;  /* 0x000000ffff057224 */ /* 0x000fe200078e0009 */
[----:B-----5:R-:W-:-:S02]  /*0200*/  LOP3.LUT R8, R18, UR6, RZ, 0x3c, !PT ;  /* 0x0000000612087c12 */ /* 0x020fc4000f8e3cff */
[----:B------:R-:W-:Y:S02]  /*0210*/  LOP3.LUT R10, R16, UR6, RZ, 0x3c, !PT ;  /* 0x00000006100a7c12 */ /* 0x000fe4000f8e3cff */
[----:B------:R-:W-:Y:S01]  /*0220*/  LOP3.LUT R11, R17, UR7, RZ, 0x3c, !PT ;  /* 0x00000007110b7c12 */ /* 0x000fe2000f8e3cff */
[----:B------:R0:W-:Y:S01]  /*0230*/  STG.E.128 desc[UR4][R24.64], R4 ;  /* 0x0000000418007986 */ /* 0x0001e2000c101d04 */
[----:B------:R-:W-:Y:S01]  /*0240*/  LOP3.LUT R19, R19, UR7, RZ, 0x3c, !PT ;  /* 0x0000000713137c12 */ /* 0x000fe2000f8e3cff */
[----:B------:R-:W-:Y:S01]  /*0250*/  IMAD.MOV.U32 R18, RZ, RZ, R8 ;  /* 0x000000ffff127224 */ /* 0x000fe200078e0008 */
[----:B------:R-:W-:Y:S01]  /*0260*/  LOP3.LUT R14, R14, UR6, RZ, 0x3c, !PT ;  /* 0x000000060e0e7c12 */ /* 0x000fe2000f8e3cff */
[----:B------:R-:W-:Y:S01]  /*0270*/  IMAD.MOV.U32 R16, RZ, RZ, R10 ;  /* 0x000000ffff107224 */ /* 0x000fe200078e000a */
[----:B------:R-:W-:Y:S01]  /*0280*/  LOP3.LUT R15, R15, UR7, RZ, 0x3c, !PT ;  /* 0x000000070f0f7c12 */ /* 0x000fe2000f8e3cff */
[----:B------:R-:W-:Y:S01]  /*0290*/  IMAD.MOV.U32 R17, RZ, RZ, R11 ;  /* 0x000000ffff117224 */ /* 0x000fe200078e000b */
[----:B------:R-:W-:-:S02]  /*02a0*/  LOP3.LUT R12, R12, UR6, RZ, 0x3c, !PT ;  /* 0x000000060c0c7c12 */ /* 0x000fc4000f8e3cff */
[----:B------:R-:W-:Y:S02]  /*02b0*/  LOP3.LUT R13, R13, UR7, RZ, 0x3c, !PT ;  /* 0x000000070d0d7c12 */ /* 0x000fe4000f8e3cff */
[----:B------:R-:W-:Y:S01]  /*02c0*/  STG.E.128 desc[UR4][R24.64+0x800], R16 ;  /* 0x0008001018007986 */ /* 0x000fe2000c101d04 */
[----:B0-----:R-:W-:Y:S01]  /*02d0*/  MOV R6, R20 ;  /* 0x0000001400067202 */ /* 0x001fe20000000f00 */
[----:B------:R-:W-:Y:S02]  /*02e0*/  IMAD.MOV.U32 R7, RZ, RZ, R21 ;  /* 0x000000ffff077224 */ /* 0x000fe400078e0015 */
[----:B------:R-:W-:Y:S02]  /*02f0*/  IMAD.MOV.U32 R4, RZ, RZ, R22 ;  /* 0x000000ffff047224 */ /* 0x000fe400078e0016 */
[----:B------:R-:W-:Y:S01]  /*0300*/  IMAD.MOV.U32 R5, RZ, RZ, R23 ;  /* 0x000000ffff057224 */ /* 0x000fe200078e0017 */
[----:B------:R-:W-:Y:S04]  /*0310*/  STG.E.128 desc[UR4][R24.64+0x1000], R12 ;  /* 0x0010000c18007986 */ /* 0x000fe8000c101d04 */
[----:B------:R-:W-:Y:S01]  /*0320*/  STG.E.128 desc[UR4][R24.64+0x1800], R4 ;  /* 0x0018000418007986 */ /* 0x000fe2000c101d04 */
[----:B------:R-:W-:Y:S05]  /*0330*/  EXIT ;  /* 0x000000000000794d */ /* 0x000fea0003800000 */
.L_x_3469:
[----:B------:R-:W0:Y:S01]  /*0340*/  S2R R3, SR_TID.X ;  /* 0x0000000000037919 */ /* 0x000e220000002100 */
[----:B------:R-:W-:Y:S01]  /*0350*/  CS2R R12, SRZ ;  /* 0x00000000000c7805 */ /* 0x000fe2000001ff00 */
[----:B------:R-:W-:Y:S01]  /*0360*/  ULDC.64 UR6, c[0x0][0x220] ;  /* 0x0000880000067ab9 */ /* 0x000fe20000000a00 */
[C---:B0-----:R-:W-:Y:S01]  /*0370*/  ISETP.GE.AND P0, PT, R3.reuse, R2, PT ;  /* 0x000000020300720c */ /* 0x041fe20003f06270 */
[----:B------:R-:W-:Y:S02]  /*0380*/  VIADD R24, R3, 0x80 ;  /* 0x0000008003187836 */ /* 0x000fe40000000000 */
[----:B------:R-:W-:-:S10]  /*0390*/  IMAD.MOV.U32 R5, RZ, RZ, R3 ;  /* 0x000000ffff057224 */ /* 0x000fd400078e0003 */
[----:B------:R-:W-:Y:S01]  /*03a0*/  @!P0 IMAD.MOV.U32 R5, RZ, RZ, R24 ;  /* 0x000000ffff058224 */ /* 0x000fe200078e0018 */
[----:B------:R-:W0:Y:S04]  /*03b0*/  @!P0 LDC.64 R20, c[0x0][0x230] ;  /* 0x00008c00ff148b82 */ /* 0x000e280000000a00 */
[----:B------:R-:W-:-:S13]  /*03c0*/  ISETP.GE.AND P6, PT, R5, R2, PT ;  /* 0x000000020500720c */ /* 0x000fda0003fc6270 */
[----:B------:R-:W-:Y:S01]  /*03d0*/  @!P6 IMAD.IADD R7, R0, 0x1, R5 ;  /* 0x000000010007e824 */ /* 0x000fe200078e0205 */
[----:B------:R-:W-:Y:S01]  /*03e0*/  @!P6 IADD3 R5, R5, 0x80, RZ ;  /* 0x000000800505e810 */ /* 0x000fe20007ffe0ff */
[----:B------:R-:W1:Y:S03]  /*03f0*/  @!P6 LDC.64 R18, c[0x0][0x230] ;  /* 0x00008c00ff12eb82 */ /* 0x000e660000000a00 */
[----:B------:R-:W-:-:S13]  /*0400*/  ISETP.GE.AND P5, PT, R5, R2, PT ;  /* 0x000000020500720c */ /* 0x000fda0003fa6270 */
[----:B------:R-:W-:Y:S01]  /*0410*/  @!P5 IMAD.IADD R9, R0, 0x1, R5 ;  /* 0x000000010009d824 */ /* 0x000fe200078e0205 */
[----:B------:R-:W2:Y:S01]  /*0420*/  @!P5 LDC.64 R22, c[0x0][0x230] ;  /* 0x00008c00ff16db82 */ /* 0x000ea20000000a00 */
[----:B------:R-:W-:-:S05]  /*0430*/  @!P5 VIADD R5, R5, 0x80 ;  /* 0x000000800505d836 */ /* 0x000fca0000000000 */
[----:B------:R-:W-:Y:S01]  /*0440*/  ISETP.GE.AND P4, PT, R5, R2, PT ;  /* 0x000000020500720c */ /* 0x000fe20003f86270 */
[----:B-1----:R-:W-:Y:S01]  /*0450*/  @!P6 IMAD.WIDE.U32 R18, R7, 0x8, R18 ;  /* 0x000000080712e825 */ /* 0x002fe200078e0012 */
[----:B------:R-:W-:-:S06]  /*0460*/  CS2R R6, SRZ ;  /* 0x0000000000067805 */ /* 0x000fcc000001ff00 */
[----:B------:R-:W3:Y:S05]  /*0470*/  @!P6 LDG.E.64 R6, desc[UR4][R18.64] ;  /* 0x000000041206e981 */ /* 0x000eea000c1e1b00 */
[----:B------:R-:W-:Y:S01]  /*0480*/  @!P4 IMAD.IADD R11, R0, 0x1, R5 ;  /* 0x00000001000bc824 */ /* 0x000fe200078e0205 */
[----:B------:R-:W1:Y:S01]  /*0490*/  @!P4 LDC.64 R28, c[0x0][0x230] ;  /* 0x00008c00ff1ccb82 */ /* 0x000e620000000a00 */
[----:B------:R-:W-:Y:S02]  /*04a0*/  @!P4 VIADD R5, R5, 0x80 ;  /* 0x000000800505c836 */ /* 0x000fe40000000000 */
[----:B--2---:R-:W-:Y:S01]  /*04b0*/  @!P5 IMAD.WIDE.U32 R22, R9, 0x8, R22 ;  /* 0x000000080916d825 */ /* 0x004fe200078e0016 */
[----:B------:R-:W-:-:S02]  /*04c0*/  CS2R R8, SRZ ;  /* 0x0000000000087805 */ /* 0x000fc4000001ff00 */
[----:B------:R-:W-:-:S04]  /*04d0*/  ISETP.GE.AND P3, PT, R5, R2, PT ;  /* 0x000000020500720c */ /* 0x000fc80003f66270 */
[----:B------:R2:W4:Y:S09]  /*04e0*/  @!P5 LDG.E.64 R8, desc[UR4][R22.64] ;  /* 0x000000041608d981 */ /* 0x000532000c1e1b00 */
[----:B------:R-:W-:Y:S01]  /*04f0*/  @!P3 IMAD.IADD R15, R0, 0x1, R5 ;  /* 0x00000001000fb824 */ /* 0x000fe200078e0205 */
[----:B------:R-:W5:Y:S01]  /*0500*/  @!P3 LDC.64 R26, c[0x0][0x230] ;  /* 0x00008c00ff1abb82 */ /* 0x000f620000000a00 */
[----:B------:R-:W-:-:S05]  /*0510*/  @!P3 VIADD R5, R5, 0x80 ;  /* 0x000000800505b836 */ /* 0x000fca0000000000 */
[----:B------:R-:W-:-:S13]  /*0520*/  ISETP.GE.AND P2, PT, R5, R2, PT ;  /* 0x000000020500720c */ /* 0x000fda0003f46270 */
[----:B------:R-:W-:Y:S01]  /*0530*/  @!P2 IMAD.IADD R4, R0, 0x1, R5 ;  /* 0x000000010004a824 */ /* 0x000fe200078e0205 */
[----:B------:R-:W-:-:S04]  /*0540*/  @!P2 IADD3 R5, R5, 0x80, RZ ;  /* 0x000000800505a810 */ /* 0x000fc80007ffe0ff */
[----:B------:R-:W-:Y:S01]  /*0550*/  ISETP.GE.AND P1, PT, R5, R2, PT ;  /* 0x000000020500720c */ /* 0x000fe20003f26270 */
[----:B-1----:R-:W-:Y:S02]  /*0560*/  @!P4 IMAD.WIDE.U32 R28, R11, 0x8, R28 ;  /* 0x000000080b1cc825 */ /* 0x002fe400078e001c */
[----:B------:R-:W1:Y:S02]  /*0570*/  @!P2 LDC.64 R10, c[0x0][0x230] ;  /* 0x00008c00ff0aab82 */ /* 0x000e640000000a00 */
[C---:B--2---:R-:W-:Y:S01]  /*0580*/  @!P0 IMAD.IADD R23, R0.reuse, 0x1, R3 ;  /* 0x0000000100178824 */ /* 0x044fe200078e0203 */
[----:B------:R-:W2:Y:S07]  /*0590*/  @!P4 LDG.E.64 R12, desc[UR4][R28.64] ;  /* 0x000000041c0cc981 */ /* 0x000eae000c1e1b00 */
[----:B------:R-:W-:Y:S01]  /*05a0*/  @!P1 IMAD.IADD R25, R0, 0x1, R5 ;  /* 0x0000000100199824 */ /* 0x000fe200078e0205 */
[----:B------:R-:W1:Y:S01]  /*05b0*/  @!P1 LDC.64 R16, c[0x0][0x230] ;  /* 0x00008c00ff109b82 */ /* 0x000e620000000a00 */
[----:B------:R-:W-:-:S05]  /*05c0*/  @!P1 VIADD R5, R5, 0x80 ;  /* 0x0000008005059836 */ /* 0x000fca0000000000 */
[----:B------:R-:W-:Y:S01]  /*05d0*/  ISETP.GE.AND P6, PT, R5, R2, PT ;  /* 0x000000020500720c */ /* 0x000fe20003fc6270 */
[----:B0-----:R-:W-:Y:S01]  /*05e0*/  @!P0 IMAD.WIDE.U32 R20, R23, 0x8, R20 ;  /* 0x0000000817148825 */ /* 0x001fe200078e0014 */
[----:B------:R-:W-:-:S03]  /*05f0*/  CS2R R22, SRZ ;  /* 0x0000000000167805 */ /* 0x000fc6000001ff00 */
[----:B-----5:R-:W-:-:S08]  /*0600*/  @!P3 IMAD.WIDE.U32 R26, R15, 0x8, R26 ;  /* 0x000000080f1ab825 */ /* 0x020fd000078e001a */
[----:B------:R-:W0:Y:S01]  /*0610*/  @!P6 LDC.64 R18, c[0x0][0x230] ;  /* 0x00008c00ff12eb82 */ /* 0x000e220000000a00 */
[----:B------:R5:W2:Y:S01]  /*0620*/  @!P0 LDG.E.64 R22, desc[UR4][R20.64] ;  /* 0x0000000414168981 */ /* 0x000aa2000c1e1b00 */
[----:B------:R-:W-:Y:S01]  /*0630*/  CS2R R14, SRZ ;  /* 0x00000000000e7805 */ /* 0x000fe2000001ff00 */
[----:B-1----:R-:W-:-:S05]  /*0640*/  @!P2 IMAD.WIDE.U32 R10, R4, 0x8, R10 ;  /* 0x00000008040aa825 */ /* 0x002fca00078e000a */
[----:B------:R1:W2:Y:S01]  /*0650*/  @!P3 LDG.E.64 R14, desc[UR4][R26.64] ;  /* 0x000000041a0eb981 */ /* 0x0002a2000c1e1b00 */
[----:B-----5:R-:W-:Y:S01]  /*0660*/  CS2R R20, SRZ ;  /* 0x0000000000147805 */ /* 0x020fe2000001ff00 */
[----:B------:R-:W-:Y:S01]  /*0670*/  @!P1 IMAD.WIDE.U32 R28, R25, 0x8, R16 ;  /* 0x00000008191c9825 */ /* 0x000fe200078e0010 */
[----:B------:R-:W-:-:S04]  /*0680*/  CS2R R16, SRZ ;  /* 0x0000000000107805 */ /* 0x000fc8000001ff00 */
[----:B------:R0:W5:Y:S01]  /*0690*/  @!P2 LDG.E.64 R20, desc[UR4][R10.64] ;  /* 0x000000040a14a981 */ /* 0x000162000c1e1b00 */
[----:B-1----:R-:W-:Y:S01]  /*06a0*/  @!P6 IMAD.IADD R27, R0, 0x1, R5 ;  /* 0x00000001001be824 */ /* 0x002fe200078e0205 */
[----:B------:R-:W-:-:S06]  /*06b0*/  CS2R R4, SRZ ;  /* 0x0000000000047805 */ /* 0x000fcc000001ff00 */
[----:B------:R-:W5:Y:S01]  /*06c0*/  @!P1 LDG.E.64 R4, desc[UR4][R28.64] ;  /* 0x000000041c049981 */ /* 0x000f62000c1e1b00 */
[----:B0-----:R-:W-:Y:S02]  /*06d0*/  @!P6 IMAD.WIDE.U32 R10, R27, 0x8, R18 ;  /* 0x000000081b0ae825 */ /* 0x001fe400078e0012 */
[----:B------:R-:W0:Y:S03]  /*06e0*/  @!P0 LDC.64 R26, c[0x0][0x228] ;  /* 0x00008a00ff1a8b82 */ /* 0x000e260000000a00 */
[----:B------:R2:W5:Y:S01]  /*06f0*/  @!P6 LDG.E.64 R16, desc[UR4][R10.64] ;  /* 0x000000040a10e981 */ /* 0x000562000c1e1b00 */
[----:B------:R-:W-:Y:S02]  /*0700*/  @!P0 IMAD.IADD R25, R0, 0x1, R3 ;  /* 0x0000000100198824 */ /* 0x000fe400078e0203 */
[----:B------:R-:W-:Y:S01]  /*0710*/  @!P0 IMAD.MOV.U32 R3, RZ, RZ, R24 ;  /* 0x000000ffff038224 */ /* 0x000fe200078e0018 */
[----:B------:R-:W-:Y:S01]  /*0720*/  BSSY B0, `(.L_x_3470) ;  /* 0x000003f000007945 */ /* 0x000fe20003800000 */
[----:B0-----:R-:W-:-:S03]  /*0730*/  @!P0 IMAD.WIDE.U32 R26, R25, 0x8, R26 ;  /* 0x00000008191a8825 */ /* 0x001fc600078e001a */
[----:B------:R-:W-:Y:S01]  /*0740*/  BSSY B1, `(.L_x_3471) ;  /* 0x0000036000017945 */ /* 0x000fe20003800000 */
[----:B---3--:R-:W-:Y:S02]  /*0750*/  LOP3.LUT R6, R6, UR6, RZ, 0x3c, !PT ;  /* 0x0000000606067c12 */ /* 0x008fe4000f8e3cff */
[----:B------:R-:W-:Y:S02]  /*0760*/  LOP3.LUT R7, R7, UR7, RZ, 0x3c, !PT ;  /* 0x0000000707077c12 */ /* 0x000fe4000f8e3cff */
[----:B----4-:R-:W-:Y:S02]  /*0770*/  LOP3.LUT R8, R8, UR6, RZ, 0x3c, !PT ;  /* 0x0000000608087c12 */ /* 0x010fe4000f8e3cff */
[----:B------:R-:W-:Y:S02]  /*0780*/  LOP3.LUT R9, R9, UR7, RZ, 0x3c, !PT ;  /* 0x0000000709097c12 */ /* 0x000fe4000f8e3cff */
[----:B--2---:R-:W-:Y:S02]  /*0790*/  LOP3.LUT R10, R12, UR6, RZ, 0x3c, !PT ;  /* 0x000000060c0a7c12 */ /* 0x004fe4000f8e3cff */
[----:B------:R-:W-:-:S02]  /*07a0*/  LOP3.LUT R11, R13, UR7, RZ, 0x3c, !PT ;  /* 0x000000070d0b7c12 */ /* 0x000fc4000f8e3cff */
[----:B------:R-:W-:Y:S02]  /*07b0*/  LOP3.LUT R18, R22, UR6, RZ, 0x3c, !PT ;  /* 0x0000000616127c12 */ /* 0x000fe4000f8e3cff */
[----:B------:R-:W-:-:S05]  /*07c0*/  LOP3.LUT R19, R23, UR7, RZ, 0x3c, !PT ;  /* 0x0000000717137c12 */ /* 0x000fca000f8e3cff */
[----:B------:R0:W-:Y:S01]  /*07d0*/  @!P0 STG.E.64 desc[UR4][R26.64], R18 ;  /* 0x000000121a008986 */ /* 0x0001e2000c101b04 */
[----:B------:R-:W-:Y:S02]  /*07e0*/  ISETP.GE.AND P0, PT, R3, R2, PT ;  /* 0x000000020300720c */ /* 0x000fe40003f06270 */
[----:B------:R-:W-:Y:S02]  /*07f0*/  LOP3.LUT R12, R14, UR6, RZ, 0x3c, !PT ;  /* 0x000000060e0c7c12 */ /* 0x000fe4000f8e3cff */
[----:B------:R-:W-:Y:S02]  /*0800*/  LOP3.LUT R13, R15, UR7, RZ, 0x3c, !PT ;  /* 0x000000070f0d7c12 */ /* 0x000fe4000f8e3cff */
[----:B-----5:R-:W-:Y:S02]  /*0810*/  LOP3.LUT R14, R20, UR6, RZ, 0x3c, !PT ;  /* 0x00000006140e7c12 */ /* 0x020fe4000f8e3cff */
[----:B------:R-:W-:Y:S02]  /*0820*/  LOP3.LUT R15, R21, UR7, RZ, 0x3c, !PT ;  /* 0x00000007150f7c12 */ /* 0x000fe4000f8e3cff */
[----:B0-----:R-:W-:-:S02]  /*0830*/  LOP3.LUT R18, R4, UR6, RZ, 0x3c, !PT ;  /* 0x0000000604127c12 */ /* 0x001fc4000f8e3cff */
[----:B------:R-:W-:Y:S02]  /*0840*/  LOP3.LUT R19, R5, UR7, RZ, 0x3c, !PT ;  /* 0x0000000705137c12 */ /* 0x000fe4000f8e3cff */
[----:B------:R-:W-:Y:S02]  /*0850*/  LOP3.LUT R4, R16, UR6, RZ, 0x3c, !PT ;  /* 0x0000000610047c12 */ /* 0x000fe4000f8e3cff */
[----:B------:R-:W-:Y:S01]  /*0860*/  LOP3.LUT R5, R17, UR7, RZ, 0x3c, !PT ;  /* 0x0000000711057c12 */ /* 0x000fe2000f8e3cff */
[----:B------:R-:W-:Y:S06]  /*0870*/  @P0 BRA `(.L_x_3472) ;  /* 0x0000000000300947 */ /* 0x000fec0003800000 */
[----:B------:R-:W0:Y:S01]  /*0880*/  LDC.64 R16, c[0x0][0x228] ;  /* 0x00008a00ff107b82 */ /* 0x000e220000000a00 */
[----:B------:R-:W-:Y:S01]  /*0890*/  IADD3 R21, R0, R3, RZ ;  /* 0x0000000300157210 */ /* 0x000fe20007ffe0ff */
[----:B------:R-:W-:-:S05]  /*08a0*/  VIADD R3, R3, 0x80 ;  /* 0x0000008003037836 */ /* 0x000fca0000000000 */
[----:B------:R-:W-:Y:S01]  /*08b0*/  ISETP.GE.AND P0, PT, R3, R2, PT ;  /* 0x000000020300720c */ /* 0x000fe20003f06270 */
[----:B0-----:R-:W-:-:S05]  /*08c0*/  IMAD.WIDE.U32 R16, R21, 0x8, R16 ;  /* 0x0000000815107825 */ /* 0x001fca00078e0010 */
[----:B------:R0:W-:Y:S07]  /*08d0*/  STG.E.64 desc[UR4][R16.64], R6 ;  /* 0x0000000610007986 */ /* 0x0001ee000c101b04 */
[----:B------:R-:W-:Y:S05]  /*08e0*/  @P0 BRA `(.L_x_3473) ;  /* 0x0000000000300947 */ /* 0x000fea0003800000 */
[----:B0-----:R-:W0:Y:S01]  /*08f0*/  LDC.64 R6, c[0x0][0x228] ;  /* 0x00008a00ff067b82 */ /* 0x001e220000000a00 */
[----:B------:R-:W-:Y:S02]  /*0900*/  IMAD.IADD R17, R0, 0x1, R3 ;  /* 0x0000000100117824 */ /* 0x000fe400078e0203 */
[----:B------:R-:W-:Y:S02]  /*0910*/  VIADD R3, R3, 0x80 ;  /* 0x0000008003037836 */ /* 0x000fe40000000000 */
[----:B0-----:R-:W-:-:S05]  /*0920*/  IMAD.WIDE.U32 R6, R17, 0x8, R6 ;  /* 0x0000000811067825 */ /* 0x001fca00078e0006 */
[----:B------:R0:W-:Y:S02]  /*0930*/  STG.E.64 desc[UR4][R6.64], R8 ;  /* 0x0000000806007986 */ /* 0x0001e4000c101b04 */
.L_x_3472:
[----:B------:R-:W-:-:S13]  /*0940*/  ISETP.GE.AND P0, PT, R3, R2, PT ;  /* 0x000000020300720c */ /* 0x000fda0003f06270 */
[----:B------:R-:W-:Y:S05]  /*0950*/  @P0 BRA `(.L_x_3474) ;  /* 0x0000000000300947 */ /* 0x000fea0003800000 */
[----:B0-----:R-:W0:Y:S01]  /*0960*/  LDC.64 R6, c[0x0][0x228] ;  /* 0x00008a00ff067b82 */ /* 0x001e220000000a00 */
[----:B------:R-:W-:Y:S02]  /*0970*/  IMAD.IADD R9, R0, 0x1, R3 ;  /* 0x0000000100097824 */ /* 0x000fe400078e0203 */
[----:B------:R-:W-:Y:S02]  /*0980*/  VIADD R3, R3, 0x80 ;  /* 0x0000008003037836 */ /* 0x000fe40000000000 */
[----:B0-----:R-:W-:-:S05]  /*0990*/  IMAD.WIDE.U32 R6, R9, 0x8, R6 ;  /* 0x0000000809067825 */ /* 0x001fca00078e0006 */
[----:B------:R1:W-:Y:S02]  /*09a0*/  STG.E.64 desc[UR4][R6.64], R10 ;  /* 0x0000000a06007986 */ /* 0x0003e4000c101b04 */
.L_x_3473:
[----:B------:R-:W-:-:S13]  /*09b0*/  ISETP.GE.AND P0, PT, R3, R2, PT ;  /* 0x000000020300720c */ /* 0x000fda0003f06270 */
[----:B------:R-:W-:Y:S05]  /*09c0*/  @P0 BRA `(.L_x_3475) ;  /* 0x0000000000340947 */ /* 0x000fea0003800000 */
[----:B01----:R-:W0:Y:S01]  /*09d0*/  LDC.64 R6, c[0x0][0x228] ;  /* 0x00008a00ff067b82 */ /* 0x003e220000000a00 */
[----:B------:R-:W-:Y:S01]  /*09e0*/  IMAD.IADD R9, R0, 0x1, R3 ;  /* 0x0000000100097824 */ /* 0x000fe200078e0203 */
[----:B------:R-:W-:-:S03]  /*09f0*/  IADD3 R3, R3, 0x80, RZ ;  /* 0x0000008003037810 */ /* 0x000fc60007ffe0ff */
[----:B0-----:R-:W-:-:S05]  /*0a00*/  IMAD.WIDE.U32 R6, R9, 0x8, R6 ;  /* 0x0000000809067825 */ /* 0x001fca00078e0006 */
[----:B------:R1:W-:Y:S02]  /*0a10*/  STG.E.64 desc[UR4][R6.64], R12 ;  /* 0x0000000c06007986 */ /* 0x0003e4000c101b04 */
.L_x_3474:
[----:B------:R-:W-:-:S13]  /*0a20*/  ISETP.GE.AND P0, PT, R3, R2, PT ;  /* 0x000000020300720c */ /* 0x000fda0003f06270 */
[----:B------:R-:W-:Y:S05]  /*0a30*/  @P0 BREAK B1 ;  /* 0x0000000000010942 */ /* 0x000fea0003800000 */
[----:B------:R-:W-:Y:S05]  /*0a40*/  @P0 BRA `(.L_x_3476) ;  /* 0x0000000000300947 */ /* 0x000fea0003800000 */
[----:B01----:R-:W0:Y:S01]  /*0a50*/  LDC.64 R6, c[0x0][0x228] ;  /* 0x00008a00ff067b82 */ /* 0x003e220000000a00 */
[----:B------:R-:W-:Y:S02]  /*0a60*/  IMAD.IADD R9, R0, 0x1, R3 ;  /* 0x0000000100097824 */ /* 0x000fe400078e0203 */
[----:B------:R-:W-:Y:S02]  /*0a70*/  VIADD R3, R3, 0x80 ;  /* 0x0000008003037836 */ /* 0x000fe40000000000 */
[----:B0-----:R-:W-:-:S05]  /*0a80*/  IMAD.WIDE.U32 R6, R9, 0x8, R6 ;  /* 0x0000000809067825 */ /* 0x001fca00078e0006 */
[----:B------:R2:W-:Y:S02]  /*0a90*/  STG.E.64 desc[UR4][R6.64], R14 ;  /* 0x0000000e06007986 */ /* 0x0005e4000c101b04 */
.L_x_3475:
[----:B------:R-:W-:Y:S05]  /*0aa0*/  BSYNC B1 ;  /* 0x0000000000017941 */ /* 0x000fea0003800000 */
.L_x_3471:
[----:B------:R-:W-:-:S13]  /*0ab0*/  ISETP.GE.AND P0, PT, R3, R2, PT ;  /* 0x000000020300720c */ /* 0x000fda0003f06270 */
[----:B012---:R-:W0:Y:S01]  /*0ac0*/  @!P0 LDC.64 R6, c[0x0][0x228] ;  /* 0x00008a00ff068b82 */ /* 0x007e220000000a00 */
[----:B------:R-:W-:Y:S02]  /*0ad0*/  @!P0 IMAD.IADD R9, R0, 0x1, R3 ;  /* 0x0000000100098824 */ /* 0x000fe400078e0203 */
[----:B------:R-:W-:Y:S02]  /*0ae0*/  @!P0 VIADD R3, R3, 0x80 ;  /* 0x0000008003038836 */ /* 0x000fe40000000000 */
[----:B0-----:R-:W-:-:S05]  /*0af0*/  @!P0 IMAD.WIDE.U32 R6, R9, 0x8, R6 ;  /* 0x0000000809068825 */ /* 0x001fca00078e0006 */
[----:B------:R2:W-:Y:S02]  /*0b00*/  @!P0 STG.E.64 desc[UR4][R6.64], R18 ;  /* 0x0000001206008986 */ /* 0x0005e4000c101b04 */
.L_x_3476:
[----:B------:R-:W-:Y:S05]  /*0b10*/  BSYNC B0 ;  /* 0x0000000000007941 */ /* 0x000fea0003800000 */
.L_x_3470:
[----:B------:R-:W-:Y:S05]  /*0b20*/  WARPSYNC.ALL ;  /* 0x0000000000007948 */ /* 0x000fea0003800000 */
[----:B------:R-:W-:-:S13]  /*0b30*/  ISETP.GE.AND P0, PT, R3, R2, PT ;  /* 0x000000020300720c */ /* 0x000fda0003f06270 */
[----:B------:R-:W-:Y:S05]  /*0b40*/  @P0 EXIT ;  /* 0x000000000000094d */ /* 0x000fea0003800000 */
[----:B012---:R-:W0:Y:S01]  /*0b50*/  LDC.64 R6, c[0x0][0x228] ;  /* 0x00008a00ff067b82 */ /* 0x007e220000000a00 */
[----:B------:R-:W-:-:S04]  /*0b60*/  IMAD.IADD R3, R0, 0x1, R3 ;  /* 0x0000000100037824 */ /* 0x000fc800078e0203 */
[----:B0-----:R-:W-:-:S05]  /*0b70*/  IMAD.WIDE.U32 R2, R3, 0x8, R6 ;  /* 0x0000000803027825 */ /* 0x001fca00078e0006 */
[----:B------:R-:W-:Y:S01]  /*0b80*/  STG.E.64 desc[UR4][R2.64], R4 ;  /* 0x0000000402007986 */ /* 0x000fe2000c101b04 */
[----:B------:R-:W-:Y:S05]  /*0b90*/  EXIT ;  /* 0x000000000000794d */ /* 0x000fea0003800000 */
.L_x_3477:
        /* <DEDUP_REMOVED lines=14> */
.L_x_26152:


//--------------------- .text._ZN2at6native29vectorized_elementwise_kernelILi4ENS0_13AUnaryFunctorIlllNS0_17BitwiseXorFunctorIlEEEESt5arrayIPcLm2EEEEviT0_T1_ --------------------------
	.section	.text._ZN2at6native29vectorized_elementwise_kernelILi4ENS0_13AUnaryFunctorIlllNS0_17BitwiseXorFunctorIlEEEESt5arrayIPcLm2EEEEviT0_T1_,"ax",@progbits
	.align	128
        .global         _ZN2at6native29vectorized_elementwise_kernelILi4ENS0_13AUnaryFunctorIlllNS0_17BitwiseXorFunctorIlEEEESt5arrayIPcLm2EEEEviT0_T1_
        .type           _ZN2at6native29vectorized_elementwise_kernelILi4ENS0_13AUnaryFunctorIlllNS0_17BitwiseXorFunctorIlEEEESt5arrayIPcLm2EEEEviT0_T1_,@function
        .size           _ZN2at6native29vectorized_elementwise_kernelILi4ENS0_13AUnaryFunctorIlllNS0_17BitwiseXorFunctorIlEEEESt5arrayIPcLm2EEEEviT0_T1_,(.L_x_26153 - _ZN2at6native29vectorized_elementwise_kernelILi4ENS0_13AUnaryFunctorIlllNS0_17BitwiseXorFunctorIlEEEESt5arrayIPcLm2EEEEviT0_T1_)
        .other          _ZN2at6native29vectorized_elementwise_kernelILi4ENS0_13AUnaryFunctorIlllNS0_17BitwiseXorFunctorIlEEEESt5arrayIPcLm2EEEEviT0_T1_,@"STO_CUDA_ENTRY STV_DEFAULT"
_ZN2at6native29vectorized_elementwise_kernelILi4ENS0_13AUnaryFunctorIlllNS0_17BitwiseXorFunctorIlEEEESt5arrayIPcLm2EEEEviT0_T1_:
.text._ZN2at6native29vectorized_elementwise_kernelILi4ENS0_13AUnaryFunctorIlllNS0_17BitwiseXorFunctorIlEEEESt5arrayIPcLm2EEEEviT0_T1_:
        /* <DEDUP_REMOVED lines=52> */
.L_x_3478:
        /* <DEDUP_REMOVED lines=96> */
.L_x_3481:
[----:B------:R-:W-:-:S13]  /*0940*/  ISETP.GE.AND P0, PT, R3, R2, PT ;  /* 0x000000020300720c */ /* 0x000fda0003f06270 */
[----:B------:R-:W-:Y:S05]  /*0950*/  @P0 BRA `(.L_x_3483) ;  /* 0x0000000000300947 */ /* 0x000fea0003800000 */
[----:B0-----:R-:W0:Y:S01]  /*0960*/  LDC.64 R6, c[0x0][0x228] ;  /* 0x00008a00ff067b82 */ /* 0x001e220000000a00 */
[----:B------:R-:W-:Y:S02]  /*0970*/  IMAD.IADD R9, R0, 0x1, R3 ;  /* 0x0000000100097824 */ /* 0x000fe400078e0203 */
[----:B------:R-:W-:Y:S02]  /*0980*/  VIADD R3, R3, 0x80 ;  /* 0x0000008003037836 */ /* 0x000fe40000000000 */
[----:B0-----:R-:W-:-:S05]  /*0990*/  IMAD.WIDE.U32 R6, R9, 0x8, R6 ;  /* 0x0000000809067825 */ /* 0x001fca00078e0006 */
[----:B------:R1:W-:Y:S02]  /*09a0*/  STG.E.64 desc[UR4][R6.64], R10 ;  /* 0x0000000a06007986 */ /* 0x0003e4000c101b04 */
.L_x_3482:
[----:B------:R-:W-:-:S13]  /*09b0*/  ISETP.GE.AND P0, PT, R3, R2, PT ;  /* 0x000000020300720c */ /* 0x000fda0003f06270 */
[----:B------:R-:W-:Y:S05]  /*09c0*/  @P0 BRA `(.L_x_3484) ;  /* 0x0000000000340947 */ /* 0x000fea0003800000 */
[----:B01----:R-:W0:Y:S01]  /*09d0*/  LDC.64 R6, c[0x0][0x228] ;  /* 0x00008a00ff067b82 */ /* 0x003e220000000a00 */
[----:B------:R-:W-:Y:S01]  /*09e0*/  IMAD.IADD R9, R0, 0x1, R3 ;  /* 0x0000000100097824 */ /* 0x000fe200078e0203 */
[----:B------:R-:W-:-:S03]  /*09f0*/  IADD3 R3, R3, 0x80, RZ ;  /* 0x0000008003037810 */ /* 0x000fc60007ffe0ff */
[----:B0-----:R-:W-:-:S05]  /*0a00*/  IMAD.WIDE.U32 R6, R9, 0x8, R6 ;  /* 0x0000000809067825 */ /* 0x001fca00078e0006 */
[----:B------:R1:W-:Y:S02]  /*0a10*/  STG.E.64 desc[UR4][R6.64], R12 ;  /* 0x0000000c06007986 */ /* 0x0003e4000c101b04 */
.L_x_3483:
        /* <DEDUP_REMOVED lines=8> */
.L_x_3484:
[----:B------:R-:W-:Y:S05]  /*0aa0*/  BSYNC B1 ;  /* 0x0000000000017941 */ /* 0x000fea0003800000 */
.L_x_3480:
[----:B------:R-:W-:-:S13]  /*0ab0*/  ISETP.GE.AND P0, PT, R3, R2, PT ;  /* 0x000000020300720c */ /* 0x000fda0003f06270 */
[----:B012---:R-:W0:Y:S01]  /*0ac0*/  @!P0 LDC.64 R6, c[0x0][0x228] ;  /* 0x00008a00ff068b82 */ /* 0x007e220000000a00 */
[----:B------:R-:W-:Y:S02]  /*0ad0*/  @!P0 IMAD.IADD R9, R0, 0x1, R3 ;  /* 0x0000000100098824 */ /* 0x000fe400078e0203 */
[----:B------:R-:W-:Y:S02]  /*0ae0*/  @!P0 VIADD R3, R3, 0x80 ;  /* 0x0000008003038836 */ /* 0x000fe40000000000 */
[----:B0-----:R-:W-:-:S05]  /*0af0*/  @!P0 IMAD.WIDE.U32 R6, R9, 0x8, R6 ;  /* 0x0000000809068825 */ /* 0x001fca00078e0006 */
[----:B------:R2:W-:Y:S02]  /*0b00*/  @!P0 STG.E.64 desc[UR4][R6.64], R18 ;  /* 0x0000001206008986 */ /* 0x0005e4000c101b04 */
.L_x_3485:
[----:B------:R-:W-:Y:S05]  /*0b10*/  BSYNC B0 ;  /* 0x0000000000007941 */ /* 0x000fea0003800000 */
.L_x_3479:
        /* <DEDUP_REMOVED lines=8> */
.L_x_3486:
        /* <DEDUP_REMOVED lines=14> */
.L_x_26153:


//--------------------- .text._ZN2at6native29vectorized_elementwise_kernelILi8ENS0_13AUnaryFunctorIlllNS0_17BitwiseXorFunctorIlEEEESt5arrayIPcLm2EEEEviT0_T1_ --------------------------
	.section	.text._ZN2at6native29vectorized_elementwise_kernelILi8ENS0_13AUnaryFunctorIlllNS0_17BitwiseXorFunctorIlEEEESt5arrayIPcLm2EEEEviT0_T1_,"ax",@progbits
	.align	128
        .global         _ZN2at6native29vectorized_elementwise_kernelILi8ENS0_13AUnaryFunctorIlllNS0_17BitwiseXorFunctorIlEEEESt5arrayIPcLm2EEEEviT0_T1_
        .type           _ZN2at6native29vectorized_elementwise_kernelILi8ENS0_13AUnaryFunctorIlllNS0_17BitwiseXorFunctorIlEEEESt5arrayIPcLm2EEEEviT0_T1_,@function
        .size           _ZN2at6native29vectorized_elementwise_kernelILi8ENS0_13AUnaryFunctorIlllNS0_17BitwiseXorFunctorIlEEEESt5arrayIPcLm2EEEEviT0_T1_,(.L_x_26154 - _ZN2at6native29vectorized_elementwise_kernelILi8ENS0_13AUnaryFunctorIlllNS0_17BitwiseXorFunctorIlEEEESt5arrayIPcLm2EEEEviT0_T1_)
        .other          _ZN2at6native29vectorized_elementwise_kernelILi8ENS0_13AUnaryFunctorIlllNS0_17BitwiseXorFunctorIlEEEESt5arrayIPcLm2EEEEviT0_T1_,@"STO_CUDA_ENTRY STV_DEFAULT"
_ZN2at6native29vectorized_elementwise_kernelILi8ENS0_13AUnaryFunctorIlllNS0_17BitwiseXorFunctorIlEEEESt5arrayIPcLm2EEEEviT0_T1_:
.text._ZN2at6native29vectorized_elementwise_kernelILi8ENS0_13AUnaryFunctorIlllNS0_17BitwiseXorFunctorIlEEEESt5arrayIPcLm2EEEEviT0_T1_:
        /* <DEDUP_REMOVED lines=52> */
.L_x_3487:
        /* <DEDUP_REMOVED lines=96> */
.L_x_3490:
[----:B------:R-:W-:-:S13]  /*0940*/  ISETP.GE.AND P0, PT, R3, R2, PT ;  /* 0x000000020300720c */ /* 0x000fda0003f06270 */
[----:B------:R-:W-:Y:S05]  /*0950*/  @P0 BRA `(.L_x_3492) ;  /* 0x0000000000300947 */ /* 0x000fea0003800000 */
[----:B0-----:R-:W0:Y:S01]  /*0960*/  LDC.64 R6, c[0x0][0x228] ;  /* 0x00008a00ff067b82 */ /* 0x001e220000000a00 */
[----:B------:R-:W-:Y:S02]  /*0970*/  IMAD.IADD R9, R0, 0x1, R3 ;  /* 0x0000000100097824 */ /* 0x000fe400078e0203 */
[----:B------:R-:W-:Y:S02]  /*0980*/  VIADD R3, R3, 0x80 ;  /* 0x0000008003037836 */ /* 0x000fe40000000000 */
[----:B0-----:R-:W-:-:S05]  /*0990*/  IMAD.WIDE.U32 R6, R9, 0x8, R6 ;  /* 0x0000000809067825 */ /* 0x001fca00078e0006 */
[----:B------:R1:W-:Y:S02]  /*09a0*/  STG.E.64 desc[UR4][R6.64], R10 ;  /* 0x0000000a06007986 */ /* 0x0003e4000c101b04 */
.L_x_3491:
[----:B------:R-:W-:-:S13]  /*09b0*/  ISETP.GE.AND P0, PT, R3, R2, PT ;  /* 0x000000020300720c */ /* 0x000fda0003f06270 */
[----:B------:R-:W-:Y:S05]  /*09c0*/  @P0 BRA `(.L_x_3493) ;  /* 0x0000000000340947 */ /* 0x000fea0003800000 */
[----:B01----:R-:W0:Y:S01]  /*09d0*/  LDC.64 R6, c[0x0][0x228] ;  /* 0x00008a00ff067b82 */ /* 0x003e220000000a00 */
[----:B------:R-:W-:Y:S01]  /*09e0*/  IMAD.IADD R9, R0, 0x1, R3 ;  /* 0x0000000100097824 */ /* 0x000fe200078e0203 */
[----:B------:R-:W-:-:S03]  /*09f0*/  IADD3 R3, R3, 0x80, RZ ;  /* 0x0000008003037810 */ /* 0x000fc60007ffe0ff */
[----:B0-----:R-:W-:-:S05]  /*0a00*/  IMAD.WIDE.U32 R6, R9, 0x8, R6 ;  /* 0x0000000809067825 */ /* 0x001fca00078e0006 */
[----:B------:R1:W-:Y:S02]  /*0a10*/  STG.E.64 desc[UR4][R6.64], R12 ;  /* 0x0000000c06007986 */ /* 0x0003e4000c101b04 */
.L_x_3492:
        /* <DEDUP_REMOVED lines=8> */
.L_x_3493:
[----:B------:R-:W-:Y:S05]  /*0aa0*/  BSYNC B1 ;  /* 0x0000000000017941 */ /* 0x000fea0003800000 */
.L_x_3489:
[----:B------:R-:W-:-:S13]  /*0ab0*/  ISETP.GE.AND P0, PT, R3, R2, PT ;  /* 0x000000020300720c */ /* 0x000fda0003f06270 */
[----:B012---:R-:W0:Y:S01]  /*0ac0*/  @!P0 LDC.64 R6, c[0x0][0x228] ;  /* 0x00008a00ff068b82 */ /* 0x007e220000000a00 */
[----:B------:R-:W-:Y:S02]  /*0ad0*/  @!P0 IMAD.IADD R9, R0, 0x1, R3 ;  /* 0x0000000100098824 */ /* 0x000fe400078e0203 */
[----:B------:R-:W-:Y:S02]  /*0ae0*/  @!P0 VIADD R3, R3, 0x80 ;  /* 0x0000008003038836 */ /* 0x000fe40000000000 */
[----:B0-----:R-:W-:-:S05]  /*0af0*/  @!P0 IMAD.WIDE.U32 R6, R9, 0x8, R6 ;  /* 0x0000000809068825 */ /* 0x001fca00078e0006 */
[----:B------:R2:W-:Y:S02]  /*0b00*/  @!P0 STG.E.64 desc[UR4][R6.64], R18 ;  /* 0x0000001206008986 */ /* 0x0005e4000c101b04 */
.L_x_3494:
[----:B------:R-:W-:Y:S05]  /*0b10*/  BSYNC B0 ;  /* 0x0000000000007941 */ /* 0x000fea0003800000 */
.L_x_3488:
        /* <DEDUP_REMOVED lines=8> */
.L_x_3495:
        /* <DEDUP_REMOVED lines=14> */
.L_x_26154:


//--------------------- .text._ZN2at6native18elementwise_kernelILi128ELi4EZNS0_15gpu_kernel_implINS0_13BinaryFunctorIlllNS0_17BitwiseXorFunctorIlEEEEEEvRNS_18TensorIteratorBaseERKT_EUliE_EEviT1_ --------------------------
	.section	.text._ZN2at6native18elementwise_kernelILi128ELi4EZNS0_15gpu_kernel_implINS0_13BinaryFunctorIlllNS0_17BitwiseXorFunctorIlEEEEEEvRNS_18TensorIteratorBaseERKT_EUliE_EEviT1_,"ax",@progbits
	.align	128
        .global         _ZN2at6native18elementwise_kernelILi128ELi4EZNS0_15gpu_kernel_implINS0_13BinaryFunctorIlllNS0_17BitwiseXorFunctorIlEEEEEEvRNS_18TensorIteratorBaseERKT_EUliE_EEviT1_
        .type           _ZN2at6native18elementwise_kernelILi128ELi4EZNS0_15gpu_kernel_implINS0_13BinaryFunctorIlllNS0_17BitwiseXorFunctorIlEEEEEEvRNS_18TensorIteratorBaseERKT_EUliE_EEviT1_,@function
        .size           _ZN2at6native18elementwise_kernelILi128ELi4EZNS0_15gpu_kernel_implINS0_13BinaryFunctorIlllNS0_17BitwiseXorFunctorIlEEEEEEvRNS_18TensorIteratorBaseERKT_EUliE_EEviT1_,(.L_x_26155 - _ZN2at6native18elementwise_kernelILi128ELi4EZNS0_15gpu_kernel_implINS0_13BinaryFunctorIlllNS0_17BitwiseXorFunctorIlEEEEEEvRNS_18TensorIteratorBaseERKT_EUliE_EEviT1_)
        .other          _ZN2at6native18elementwise_kernelILi128ELi4EZNS0_15gpu_kernel_implINS0_13BinaryFunctorIlllNS0_17BitwiseXorFunctorIlEEEEEEvRNS_18TensorIteratorBaseERKT_EUliE_EEviT1_,@"STO_CUDA_ENTRY STV_DEFAULT"
_ZN2at6native18elementwise_kernelILi128ELi4EZNS0_15gpu_kernel_implINS0_13BinaryFunctorIlllNS0_17BitwiseXorFunctorIlEEEEEEvRNS_18TensorIteratorBaseERKT_EUliE_EEviT1_:
.text._ZN2at6native18elementwise_kernelILi128ELi4EZNS0_15gpu_kernel_implINS0_13BinaryFunctorIlllNS0_17BitwiseXorFunctorIlEEEEEEvRNS_18TensorIteratorBaseERKT_EUliE_EEviT1_:
        /* <DEDUP_REMOVED lines=365> */
.L_x_3498:
        /* <DEDUP_REMOVED lines=21> */
.L_x_3502:
[----:B------:R0:W5:Y:S01]  /*1820*/  LDG.E.U8 R18, desc[UR36][R2.64] ;  /* 0x0000002402127981 */ /* 0x000162000c1e1100 */
[----:B------:R-:W-:Y:S01]  /*1830*/  IMAD.MOV.U32 R19, RZ, RZ, RZ ;  /* 0x000000ffff137224 */ /* 0x000fe200078e00ff */
[----:B------:R-:W-:Y:S06]  /*1840*/  BRA `(.L_x_3504) ;  /* 0x0000000c00487947 */ /* 0x000fec0003800000 */
.L_x_3501:
        /* <DEDUP_REMOVED lines=8> */
.L_x_3506:
[----:B------:R-:W2:Y:S02]  /*18d0*/  LDG.E R18, desc[UR36][R2.64] ;  /* 0x0000002402127981 */ /* 0x000ea4000c1e1900 */
[----:B--2---:R-:W-:Y:S01]  /*18e0*/  SHF.R.S32.HI R19, RZ, 0x1f, R18 ;  /* 0x0000001fff137819 */ /* 0x004fe20000011412 */
[----:B------:R-:W-:Y:S06]  /*18f0*/  BRA `(.L_x_3504) ;  /* 0x0000000c001c7947 */ /* 0x000fec0003800000 */
.L_x_3505:
[----:B------:R-:W2:Y:S02]  /*1900*/  LDG.E.S16 R18, desc[UR36][R2.64] ;  /* 0x0000002402127981 */ /* 0x000ea4000c1e1700 */
[----:B--2---:R-:W-:Y:S01]  /*1910*/  SHF.R.S32.HI R19, RZ, 0x1f, R18 ;  /* 0x0000001fff137819 */ /* 0x004fe20000011412 */
[----:B------:R-:W-:Y:S06]  /*1920*/  BRA `(.L_x_3504) ;  /* 0x0000000c00107947 */ /* 0x000fec0003800000 */
.L_x_3500:
        /* <DEDUP_REMOVED lines=9> */
.L_x_3508:
[----:B------:R-:W2:Y:S02]  /*19c0*/  LDG.E.U16 R2, desc[UR36][R2.64] ;  /* 0x0000002402027981 */ /* 0x000ea4000c1e1500 */
[----:B--2---:R-:W-:-:S06]  /*19d0*/  HADD2.F32 R18, -RZ, R2.H0_H0 ;  /* 0x20000002ff127230 */ /* 0x004fcc0000004100 */
[----:B------:R-:W0:Y:S01]  /*19e0*/  F2I.S64.TRUNC R18, R18 ;  /* 0x0000001200127311 */ /* 0x000e22000020d900 */
[----:B------:R-:W-:Y:S05]  /*19f0*/  BRA `(.L_x_3504) ;  /* 0x0000000800dc7947 */ /* 0x000fea0003800000 */
.L_x_3507:
        /* <DEDUP_REMOVED lines=9> */
.L_x_3510:
[----:B------:R-:W2:Y:S02]  /*1a90*/  LDG.E.U16 R2, desc[UR36][R2.64] ;  /* 0x0000002402027981 */ /* 0x000ea4000c1e1500 */
[----:B--2---:R-:W-:-:S06]  /*1aa0*/  HADD2.F32 R18, -RZ, R2.H0_H0 ;  /* 0x20000002ff127230 */ /* 0x004fcc0000004100 */
[----:B------:R-:W0:Y:S01]  /*1ab0*/  F2I.S64.TRUNC R18, R18 ;  /* 0x0000001200127311 */ /* 0x000e22000020d900 */
[----:B------:R-:W-:Y:S05]  /*1ac0*/  BRA `(.L_x_3504) ;  /* 0x0000000800a87947 */ /* 0x000fea0003800000 */
.L_x_3509:
[----:B------:R-:W2:Y:S02]  /*1ad0*/  LDG.E.64 R2, desc[UR36][R2.64] ;  /* 0x0000002402027981 */ /* 0x000ea4000c1e1b00 */
[----:B--2---:R0:W1:Y:S01]  /*1ae0*/  F2I.S64.F64.TRUNC R18, R2 ;  /* 0x0000000200127311 */ /* 0x004062000030d900 */
[----:B------:R-:W-:Y:S05]  /*1af0*/  BRA `(.L_x_3504) ;  /* 0x00000008009c7947 */ /* 0x000fea0003800000 */
.L_x_3499:
        /* <DEDUP_REMOVED lines=13> */
.L_x_3513:
[----:B------:R-:W2:Y:S02]  /*1bd0*/  LDG.E.64 R2, desc[UR36][R2.64] ;  /* 0x0000002402027981 */ /* 0x000ea4000c1e1b00 */
[----:B--2---:R0:W1:Y:S01]  /*1be0*/  F2I.S64.F64.TRUNC R18, R2 ;  /* 0x0000000200127311 */ /* 0x004062000030d900 */
[----:B------:R-:W-:Y:S05]  /*1bf0*/  BRA `(.L_x_3504) ;  /* 0x00000008005c7947 */ /* 0x000fea0003800000 */
.L_x_3512:
        /* <DEDUP_REMOVED lines=27> */
.L_x_3515:
        /* <DEDUP_REMOVED lines=12> */
[----:B------:R0:W1:Y:S01]  /*1e70*/  F2I.S64.TRUNC R18, R4 ;  /* 0x0000000400127311 */ /* 0x000062000020d900 */
[----:B------:R-:W-:Y:S05]  /*1e80*/  BRA `(.L_x_3504) ;  /* 0x0000000400b87947 */ /* 0x000fea0003800000 */
.L_x_3514:
[----:B------:R-:W2:Y:S02]  /*1e90*/  LDG.E.U16 R18, desc[UR36][R2.64] ;  /* 0x0000002402127981 */ /* 0x000ea4000c1e1500 */
[----:B--2---:R-:W-:-:S06]  /*1ea0*/  IMAD.U32 R18, R18, 0x10000, RZ ;  /* 0x0001000012127824 */ /* 0x004fcc00078e00ff */
[----:B------:R-:W0:Y:S01]  /*1eb0*/  F2I.S64.TRUNC R18, R18 ;  /* 0x0000001200127311 */ /* 0x000e22000020d900 */
[----:B------:R-:W-:Y:S05]  /*1ec0*/  BRA `(.L_x_3504) ;  /* 0x0000000400a87947 */ /* 0x000fea0003800000 */
.L_x_3511:
        /* <DEDUP_REMOVED lines=11> */
.L_x_3518:
        /* <DEDUP_REMOVED lines=21> */
.L_x_3522:
[----:B------:R-:W-:Y:S05]  /*20d0*/  BSYNC B1 ;  /* 0x0000000000017941 */ /* 0x000fea0003800000 */
.L_x_3521:
[----:B------:R-:W-:Y:S01]  /*20e0*/  IMAD.SHL.U32 R2, R2, 0x100000, RZ ;  /* 0x0010000002027824 */ /* 0x000fe200078e00ff */
[----:B------:R-:W-:-:S04]  /*20f0*/  LEA R3, R0, 0x3b800000, 0x17 ;  /* 0x3b80000000037811 */ /* 0x000fc800078eb8ff */
[----:B------:R-:W-:-:S07]  /*2100*/  LOP3.LUT R18, R3, R2, R18, 0xfe, !PT ;  /* 0x0000000203127212 */ /* 0x000fce00078efe12 */
.L_x_3520:
[----:B------:R-:W-:Y:S05]  /*2110*/  BSYNC B0 ;  /* 0x0000000000007941 */ /* 0x000fea0003800000 */
.L_x_3519:
[----:B------:R-:W1:Y:S01]  /*2120*/  F2I.S64.TRUNC R18, R18 ;  /* 0x0000001200127311 */ /* 0x000e62000020d900 */
[----:B------:R-:W-:Y:S05]  /*2130*/  BRA `(.L_x_3504) ;  /* 0x00000004000c7947 */ /* 0x000fea0003800000 */
.L_x_3517:
        /* <DEDUP_REMOVED lines=21> */
.L_x_3526:
[----:B------:R-:W-:Y:S05]  /*2290*/  BSYNC B1 ;  /* 0x0000000000017941 */ /* 0x000fea0003800000 */
.L_x_3525:
[----:B------:R-:W-:Y:S01]  /*22a0*/  IMAD.SHL.U32 R2, R2, 0x200000, RZ ;  /* 0x0020000002027824 */ /* 0x000fe200078e00ff */
[----:B------:R-:W-:-:S04]  /*22b0*/  LEA R3, R0, 0x37800000, 0x17 ;  /* 0x3780000000037811 */ /* 0x000fc800078eb8ff */
[----:B------:R-:W-:-:S07]  /*22c0*/  LOP3.LUT R18, R3, R2, R18, 0xfe, !PT ;  /* 0x0000000203127212 */ /* 0x000fce00078efe12 */
.L_x_3524:
[----:B------:R-:W-:Y:S05]  /*22d0*/  BSYNC B0 ;  /* 0x0000000000007941 */ /* 0x000fea0003800000 */
.L_x_3523:
[----:B------:R-:W2:Y:S01]  /*22e0*/  F2I.S64.TRUNC R18, R18 ;  /* 0x0000001200127311 */ /* 0x000ea2000020d900 */
[----:B------:R-:W-:Y:S05]  /*22f0*/  BRA `(.L_x_3504) ;  /* 0x00000000009c7947 */ /* 0x000fea0003800000 */
.L_x_3516:
        /* <DEDUP_REMOVED lines=14> */
.L_x_3530:
[----:B------:R-:W-:Y:S05]  /*23e0*/  BSYNC B0 ;  /* 0x0000000000007941 */ /* 0x000fea0003800000 */
.L_x_3529:
[----:B------:R-:W4:Y:S01]  /*23f0*/  F2I.S64.TRUNC R18, R18 ;  /* 0x0000001200127311 */ /* 0x000f22000020d900 */
[----:B------:R-:W-:Y:S05]  /*2400*/  BRA `(.L_x_3504) ;  /* 0x0000000000587947 */ /* 0x000fea0003800000 */
.L_x_3503:
        /* <DEDUP_REMOVED lines=16> */
.L_x_3531:
[----:B------:R-:W-:Y:S01]  /*2510*/  CS2R R18, SRZ ;  /* 0x0000000000127805 */ /* 0x000fe2000001ff00 */
[----:B------:R-:W-:Y:S06]  /*2520*/  BRA `(.L_x_3504) ;  /* 0x0000000000107947 */ /* 0x000fec0003800000 */
.L_x_3528:
[----:B------:R0:W5:Y:S01]  /*2530*/  LDG.E.64 R18, desc[UR36][R2.64] ;  /* 0x0000002402127981 */ /* 0x000162000c1e1b00 */
[----:B------:R-:W-:Y:S05]  /*2540*/  BRA `(.L_x_3504) ;  /* 0x0000000000087947 */ /* 0x000fea0003800000 */
.L_x_3527:
[----:B------:R3:W5:Y:S01]  /*2550*/  LDG.E R18, desc[UR36][R2.64] ;  /* 0x0000002402127981 */ /* 0x000762000c1e1900 */
[----:B------:R-:W-:-:S07]  /*2560*/  IMAD.MOV.U32 R19, RZ, RZ, RZ ;  /* 0x000000ffff137224 */ /* 0x000fce00078e00ff */
.L_x_3504:
[----:B0--3--:R-:W0:Y:S01]  /*2570*/  LDC.U8 R2, c[0x0][0x493] ;  /* 0x000124c0ff027b82 */ /* 0x009e220000000000 */
        /* <DEDUP_REMOVED lines=14> */
[----:B------:R-:W3:Y:S02]  /*2660*/  LDG.E.S8 R2, desc[UR36][R4.64] ;  /* 0x0000002404027981 */ /* 0x000ee4000c1e1300 */
[----:B---3--:R-:W-:Y:S01]  /*2670*/  SHF.R.S32.HI R3, RZ, 0x1f, R2 ;  /* 0x0000001fff037819 */ /* 0x008fe20000011402 */
[----:B------:R-:W-:Y:S06]  /*2680*/  BRA `(.L_x_3537) ;  /* 0x0000000c00547947 */ /* 0x000fec0003800000 */
.L_x_3535:
[----:B------:R3:W5:Y:S01]  /*2690*/  LDG.E.U8 R2, desc[UR36][R4.64] ;  /* 0x0000002404027981 */ /* 0x000762000c1e1100 */
[----:B------:R-:W-:Y:S01]  /*26a0*/  IMAD.MOV.U32 R3, RZ, RZ, RZ ;  /* 0x000000ffff037224 */ /* 0x000fe200078e00ff */
[----:B------:R-:W-:Y:S06]  /*26b0*/  BRA `(.L_x_3537) ;  /* 0x0000000c00487947 */ /* 0x000fec0003800000 */
.L_x_3534:
        /* <DEDUP_REMOVED lines=8> */
.L_x_3539:
[----:B------:R-:W3:Y:S02]  /*2740*/  LDG.E R2, desc[UR36][R4.64] ;  /* 0x0000002404027981 */ /* 0x000ee4000c1e1900 */
[----:B---3--:R-:W-:Y:S01]  /*2750*/  SHF.R.S32.HI R3, RZ, 0x1f, R2 ;  /* 0x0000001fff037819 */ /* 0x008fe20000011402 */
[----:B------:R-:W-:Y:S06]  /*2760*/  BRA `(.L_x_3537) ;  /* 0x0000000c001c7947 */ /* 0x000fec0003800000 */
.L_x_3538:
[----:B------:R-:W3:Y:S02]  /*2770*/  LDG.E.S16 R2, desc[UR36][R4.64] ;  /* 0x0000002404027981 */ /* 0x000ee4000c1e1700 */
[----:B---3--:R-:W-:Y:S01]  /*2780*/  SHF.R.S32.HI R3, RZ, 0x1f, R2 ;  /* 0x0000001fff037819 */ /* 0x008fe20000011402 */
[----:B------:R-:W-:Y:S06]  /*2790*/  BRA `(.L_x_3537) ;  /* 0x0000000c00107947 */ /* 0x000fec0003800000 */
.L_x_3533:
[----:B------:R-:W-:-:S13]  /*27a0*/  ISETP.GT.AND P0, PT, R0, 0x6, PT ;  /* 0x000000060000780c */ /* 0x000fda0003f04270 */
[----:B------:R-:W-:Y:S05]  /*27b0*/  @P0 BRA `(.L_x_3540) ;  /* 0x00000000002c0947 */ /* 0x000fea0003800000 */
[----:B------:R-:W-:-:S13]  /*27c0*/  ISETP.NE.AND P0, PT, R0, 0x5, PT ;  /* 0x000000050000780c */ /* 0x000fda0003f05270 */
[----:B------:R-:W-:Y:S05]  /*27d0*/  @!P0 BRA `(.L_x_3541) ;  /* 0x0000000000148947 */ /* 0x000fea0003800000 */
[----:B------:R-:W-:-:S13]  /*27e0*/  ISETP.NE.AND P0, PT, R0, 0x6, PT ;  /* 0x000000060000780c */ /* 0x000fda0003f05270 */
[----:B------:R-:W-:Y:S05]  /*27f0*/  @P0 BRA `(.L_x_3536) ;  /* 0x0000000800a00947 */ /* 0x000fea0003800000 */
[----:B------:R-:W3:Y:S02]  /*2800*/  LDG.E R2, desc[UR36][R4.64] ;  /* 0x0000002404027981 */ /* 0x000ee4000c1e1900 */
[----:B---3--:R-:W0:Y:S01]  /*2810*/  F2I.S64.TRUNC R2, R2 ;  /* 0x0000000200027311 */ /* 0x008e22000020d900 */
[----:B------:R-:W-:Y:S05]  /*2820*/  BRA `(.L_x_3537) ;  /* 0x0000000800ec7947 */ /* 0x000fea0003800000 */
.L_x_3541:
[----:B------:R-:W3:Y:S02]  /*2830*/  LDG.E.U16 R4, desc[UR36][R4.64] ;  /* 0x0000002404047981 */ /* 0x000ee4000c1e1500 */
[----:B---3--:R-:W-:-:S06]  /*2840*/  HADD2.F32 R2, -RZ, R4.H0_H0 ;  /* 0x20000004ff027230 */ /* 0x008fcc0000004100 */
[----:B------:R-:W0:Y:S01]  /*2850*/  F2I.S64.TRUNC R2, R2 ;  /* 0x0000000200027311 */ /* 0x000e22000020d900 */
[----:B------:R-:W-:Y:S05]  /*2860*/  BRA `(.L_x_3537) ;  /* 0x0000000800dc7947 */ /* 0x000fea0003800000 */
.L_x_3540:
[----:B------:R-:W-:-:S13]  /*2870*/  ISETP.NE.AND P0, PT, R0, 0x7, PT ;  /* 0x000000070000780c */ /* 0x000fda0003f05270 */
[----:B------:R-:W-:Y:S05]  /*2880*/  @!P0 BRA `(.L_x_3542) ;  /* 0x00000000002c8947 */ /* 0x000fea0003800000 */
[----:B------:R-:W-:-:S13]  /*2890*/  ISETP.NE.AND P0, PT, R0, 0x8, PT ;  /* 0x000000080000780c */ /* 0x000fda0003f05270 */
[----:B------:R-:W-:Y:S05]  /*28a0*/  @!P0 BRA `(.L_x_3543) ;  /* 0x0000000000148947 */ /* 0x000fea0003800000 */
[----:B------:R-:W-:-:S13]  /*28b0*/  ISETP.NE.AND P0, PT, R0, 0x9, PT ;  /* 0x000000090000780c */ /* 0x000fda0003f05270 */
[----:B------:R-:W-:Y:S05]  /*28c0*/  @P0 BRA `(.L_x_3536) ;  /* 0x00000008006c0947 */ /* 0x000fea0003800000 */
[----:B------:R-:W3:Y:S02]  /*28d0*/  LDG.E R2, desc[UR36][R4.64] ;  /* 0x0000002404027981 */ /* 0x000ee4000c1e1900 */
[----:B---3--:R-:W0:Y:S01]  /*28e0*/  F2I.S64.TRUNC R2, R2 ;  /* 0x0000000200027311 */ /* 0x008e22000020d900 */
[----:B------:R-:W-:Y:S05]  /*28f0*/  BRA `(.L_x_3537) ;  /* 0x0000000800b87947 */ /* 0x000fea0003800000 */
.L_x_3543:
[----:B------:R-:W3:Y:S02]  /*2900*/  LDG.E.U16 R4, desc[UR36][R4.64] ;  /* 0x0000002404047981 */ /* 0x000ee4000c1e1500 */
[----:B---3--:R-:W-:-:S06]  /*2910*/  HADD2.F32 R2, -RZ, R4.H0_H0 ;  /* 0x20000004ff027230 */ /* 0x008fcc0000004100 */
[----:B------:R-:W0:Y:S01]  /*2920*/  F2I.S64.TRUNC R2, R2 ;  /* 0x0000000200027311 */ /* 0x000e22000020d900 */
[----:B------:R-:W-:Y:S05]  /*2930*/  BRA `(.L_x_3537) ;  /* 0x0000000800a87947 */ /* 0x000fea0003800000 */
.L_x_3542:
[----:B------:R-:W3:Y:S02]  /*2940*/  LDG.E.64 R2, desc[UR36][R4.64] ;  /* 0x0000002404027981 */ /* 0x000ee4000c1e1b00 */
[----:B---3--:R-:W0:Y:S01]  /*2950*/  F2I.S64.F64.TRUNC R2, R2 ;  /* 0x0000000200027311 */ /* 0x008e22000030d900 */
[----:B------:R-:W-:Y:S05]  /*2960*/  BRA `(.L_x_3537) ;  /* 0x00000008009c7947 */ /* 0x000fea0003800000 */
.L_x_3532:
        /* <DEDUP_REMOVED lines=8> */
[----:B------:R-:W3:Y:S01]  /*29f0*/  LDG.E.U8 R4, desc[UR36][R4.64] ;  /* 0x0000002404047981 */ /* 0x000ee2000c1e1100 */
[----:B------:R-:W-:Y:S01]  /*2a00*/  IMAD.MOV.U32 R3, RZ, RZ, RZ ;  /* 0x000000ffff037224 */ /* 0x000fe200078e00ff */
[----:B---3--:R-:W-:-:S04]  /*2a10*/  ISETP.NE.AND P0, PT, R4, RZ, PT ;  /* 0x000000ff0400720c */ /* 0x008fc80003f05270 */
[----:B------:R-:W-:Y:S01]  /*2a20*/  SEL R2, RZ, 0x1, !P0 ;  /* 0x00000001ff027807 */ /* 0x000fe20004000000 */
[----:B------:R-:W-:Y:S08]  /*2a30*/  BRA `(.L_x_3537) ;  /* 0x0000000800687947 */ /* 0x000ff00003800000 */
.L_x_3546:
[----:B------:R-:W3:Y:S02]  /*2a40*/  LDG.E.64 R2, desc[UR36][R4.64] ;  /* 0x0000002404027981 */ /* 0x000ee4000c1e1b00 */
[----:B---3--:R-:W0:Y:S01]  /*2a50*/  F2I.S64.F64.TRUNC R2, R2 ;  /* 0x0000000200027311 */ /* 0x008e22000030d900 */
[----:B------:R-:W-:Y:S05]  /*2a60*/  BRA `(.L_x_3537) ;  /* 0x00000008005c7947 */ /* 0x000fea0003800000 */
.L_x_3545:
[----:B------:R-:W-:-:S13]  /*2a70*/  ISETP.NE.AND P0, PT, R0, 0xf, PT ;  /* 0x0000000f0000780c */ /* 0x000fda0003f05270 */
[----:B------:R-:W-:Y:S05]  /*2a80*/  @!P0 BRA `(.L_x_3547) ;  /* 0x00000000009c8947 */ /* 0x000fea0003800000 */
[----:B------:R-:W-:-:S13]  /*2a90*/  ISETP.NE.AND P0, PT, R0, 0x17, PT ;  /* 0x000000170000780c */ /* 0x000fda0003f05270 */
[----:B------:R-:W-:Y:S05]  /*2aa0*/  @!P0 BRA `(.L_x_3548) ;  /* 0x00000000005c8947 */ /* 0x000fea0003800000 */
[----:B------:R-:W-:-:S13]  /*2ab0*/  ISETP.NE.AND P0, PT, R0, 0x18, PT ;  /* 0x000000180000780c */ /* 0x000fda0003f05270 */
[----:B------:R-:W-:Y:S05]  /*2ac0*/  @P0 BRA `(.L_x_3536) ;  /* 0x0000000400ec0947 */ /* 0x000fea0003800000 */
[----:B------:R-:W3:Y:S01]  /*2ad0*/  LDG.E.U8 R0, desc[UR36][R4.64] ;  /* 0x0000002404007981 */ /* 0x000ee2000c1e1100 */
[----:B------:R-:W-:Y:S02]  /*2ae0*/  IMAD.MOV.U32 R8, RZ, RZ, -0x800000 ;  /* 0xff800000ff087424 */ /* 0x000fe400078e00ff */
[----:B---3--:R-:W-:-:S05]  /*2af0*/  IMAD.SHL.U32 R0, R0, 0x1000000, RZ ;  /* 0x0100000000007824 */ /* 0x008fca00078e00ff */
        /* <DEDUP_REMOVED lines=18> */
.L_x_3548:
[----:B------:R-:W3:Y:S02]  /*2c20*/  LDG.E.U8 R3, desc[UR36][R4.64] ;  /* 0x0000002404037981 */ /* 0x000ee4000c1e1100 */
[----:B---3--:R-:W-:-:S05]  /*2c30*/  IMAD.SHL.U32 R0, R3, 0x2000000, RZ ;  /* 0x0200000003007824 */ /* 0x008fca00078e00ff */
        /* <DEDUP_REMOVED lines=12> */
.L_x_3547:
[----:B------:R-:W3:Y:S02]  /*2d00*/  LDG.E.U16 R2, desc[UR36][R4.64] ;  /* 0x0000002404027981 */ /* 0x000ee4000c1e1500 */
[----:B---3--:R-:W-:-:S06]  /*2d10*/  IMAD.U32 R2, R2, 0x10000, RZ ;  /* 0x0001000002027824 */ /* 0x008fcc00078e00ff */
[----:B------:R-:W0:Y:S01]  /*2d20*/  F2I.S64.TRUNC R2, R2 ;  /* 0x0000000200027311 */ /* 0x000e22000020d900 */
[----:B------:R-:W-:Y:S05]  /*2d30*/  BRA `(.L_x_3537) ;  /* 0x0000000400a87947 */ /* 0x000fea0003800000 */
.L_x_3544:
        /* <DEDUP_REMOVED lines=11> */
.L_x_3551:
[----:B------:R-:W3:Y:S01]  /*2df0*/  LDG.E.U8 R4, desc[UR36][R4.64] ;  /* 0x0000002404047981 */ /* 0x000ee2000c1e1100 */
[----:B------:R-:W-:Y:S01]  /*2e00*/  BSSY B0, `(.L_x_3552) ;  /* 0x0000018000007945 */ /* 0x000fe20003800000 */
[----:B------:R-:W-:Y:S01]  /*2e10*/  IMAD.MOV.U32 R2, RZ, RZ, RZ ;  /* 0x000000ffff027224 */ /* 0x000fe200078e00ff */
[----:B---3--:R-:W-:-:S13]  /*2e20*/  ISETP.NE.AND P0, PT, R4, RZ, PT ;  /* 0x000000ff0400720c */ /* 0x008fda0003f05270 */
        /* <DEDUP_REMOVED lines=17> */
.L_x_3555:
[----:B------:R-:W-:Y:S05]  /*2f40*/  BSYNC B1 ;  /* 0x0000000000017941 */ /* 0x000fea0003800000 */
.L_x_3554:
[----:B------:R-:W-:Y:S01]  /*2f50*/  IMAD.SHL.U32 R2, R2, 0x100000, RZ ;  /* 0x0010000002027824 */ /* 0x000fe200078e00ff */
[----:B------:R-:W-:-:S04]  /*2f60*/  LEA R3, R0, 0x3b800000, 0x17 ;  /* 0x3b80000000037811 */ /* 0x000fc800078eb8ff */
[----:B------:R-:W-:-:S07]  /*2f70*/  LOP3.LUT R2, R3, R2, R4, 0xfe, !PT ;  /* 0x0000000203027212 */ /* 0x000fce00078efe04 */
.L_x_3553:
[----:B------:R-:W-:Y:S05]  /*2f80*/  BSYNC B0 ;  /* 0x0000000000007941 */ /* 0x000fea0003800000 */
.L_x_3552:
[----:B------:R-:W0:Y:S01]  /*2f90*/  F2I.S64.TRUNC R2, R2 ;  /* 0x0000000200027311 */ /* 0x000e22000020d900 */
[----:B------:R-:W-:Y:S05]  /*2fa0*/  BRA `(.L_x_3537) ;  /* 0x00000004000c7947 */ /* 0x000fea0003800000 */
.L_x_3550:
        /* <DEDUP_REMOVED lines=21> */
.L_x_3559:
[----:B------:R-:W-:Y:S05]  /*3100*/  BSYNC B1 ;  /* 0x0000000000017941 */ /* 0x000fea0003800000 */
.L_x_3558:
[----:B------:R-:W-:Y:S01]  /*3110*/  IMAD.SHL.U32 R2, R2, 0x200000, RZ ;  /* 0x0020000002027824 */ /* 0x000fe200078e00ff */
[----:B------:R-:W-:-:S04]  /*3120*/  LEA R3, R0, 0x37800000, 0x17 ;  /* 0x3780000000037811 */ /* 0x000fc800078eb8ff */
[----:B------:R-:W-:-:S07]  /*3130*/  LOP3.LUT R2, R3, R2, R4, 0xfe, !PT ;  /* 0x0000000203027212 */ /* 0x000fce00078efe04 */
.L_x_3557:
[----:B------:R-:W-:Y:S05]  /*3140*/  BSYNC B0 ;  /* 0x0000000000007941 */ /* 0x000fea0003800000 */
.L_x_3556:
[----:B------:R-:W0:Y:S01]  /*3150*/  F2I.S64.TRUNC R2, R2 ;  /* 0x0000000200027311 */ /* 0x000e22000020d900 */
[----:B------:R-:W-:Y:S05]  /*3160*/  BRA `(.L_x_3537) ;  /* 0x00000000009c7947 */ /* 0x000fea0003800000 */
.L_x_3549:
[----:B------:R-:W-:-:S13]  /*3170*/  ISETP.NE.AND P0, PT, R0, 0x1c, PT ;  /* 0x0000001c0000780c */ /* 0x000fda0003f05270 */
[----:B------:R-:W-:Y:S05]  /*3180*/  @!P0 BRA `(.L_x_3560) ;  /* 0x00000000008c8947 */ /* 0x000fea0003800000 */
[----:B------:R-:W-:-:S13]  /*3190*/  ISETP.NE.AND P0, PT, R0, 0x1d, PT ;  /* 0x0000001d0000780c */ /* 0x000fda0003f05270 */
[----:B------:R-:W-:Y:S05]  /*31a0*/  @!P0 BRA `(.L_x_3561) ;  /* 0x00000000007c8947 */ /* 0x000fea0003800000 */
[----:B------:R-:W-:-:S13]  /*31b0*/  ISETP.NE.AND P0, PT, R0, 0x2c, PT ;  /* 0x0000002c0000780c */ /* 0x000fda0003f05270 */
[----:B------:R-:W-:Y:S05]  /*31c0*/  @P0 BRA `(.L_x_3536) ;  /* 0x00000000002c0947 */ /* 0x000fea0003800000 */
[----:B------:R-:W3:Y:S01]  /*31d0*/  LDG.E.U8 R4, desc[UR36][R4.64] ;  /* 0x0000002404047981 */ /* 0x000ee2000c1e1100 */
[----:B------:R-:W-:Y:S01]  /*31e0*/  BSSY B0, `(.L_x_3562) ;  /* 0x0000007000007945 */ /* 0x000fe20003800000 */
[----:B------:R-:W-:Y:S01]  /*31f0*/  IMAD.MOV.U32 R2, RZ, RZ, 0x400000 ;  /* 0x00400000ff027424 */ /* 0x000fe200078e00ff */
[----:B---3--:R-:W-:-:S13]  /*3200*/  ISETP.NE.AND P0, PT, R4, RZ, PT ;  /* 0x000000ff0400720c */ /* 0x008fda0003f05270 */
[----:B------:R-:W-:Y:S05]  /*3210*/  @!P0 BRA `(.L_x_3563) ;  /* 0x00000000000c8947 */ /* 0x000fea0003800000 */
[----:B------:R-:W-:-:S13]  /*3220*/  ISETP.NE.AND P0, PT, R4, 0xff, PT ;  /* 0x000000ff0400780c */ /* 0x000fda0003f05270 */
[----:B------:R-:W-:Y:S02]  /*3230*/  @!P0 IMAD.MOV.U32 R2, RZ, RZ, 0x7f800001 ;  /* 0x7f800001ff028424 */ /* 0x000fe400078e00ff */
[----:B------:R-:W-:-:S07]  /*3240*/  @P0 IMAD.SHL.U32 R2, R4, 0x800000, RZ ;  /* 0x0080000004020824 */ /* 0x000fce00078e00ff */
.L_x_3563:
[----:B------:R-:W-:Y:S05]  /*3250*/  BSYNC B0 ;  /* 0x0000000000007941 */ /* 0x000fea0003800000 */
.L_x_3562:
[----:B------:R-:W0:Y:S01]  /*3260*/  F2I.S64.TRUNC R2, R2 ;  /* 0x0000000200027311 */ /* 0x000e22000020d900 */
[----:B------:R-:W-:Y:S05]  /*3270*/  BRA `(.L_x_3537) ;  /* 0x0000000000587947 */ /* 0x000fea0003800000 */
.L_x_3536:
        /* <DEDUP_REMOVED lines=15> */
[----:B012-45:R-:W-:Y:S05]  /*3370*/  CALL.ABS.NOINC R2 ;  /* 0x0000000002007343 */ /* 0x037fea0003c00000 */
.L_x_3564:
[----:B------:R-:W-:Y:S01]  /*3380*/  CS2R R2, SRZ ;  /* 0x0000000000027805 */ /* 0x000fe2000001ff00 */
[----:B------:R-:W-:Y:S06]  /*3390*/  BRA `(.L_x_3537) ;  /* 0x0000000000107947 */ /* 0x000fec0003800000 */
.L_x_3561:
[----:B------:R0:W5:Y:S01]  /*33a0*/  LDG.E.64 R2, desc[UR36][R4.64] ;  /* 0x0000002404027981 */ /* 0x000162000c1e1b00 */
[----:B------:R-:W-:Y:S05]  /*33b0*/  BRA `(.L_x_3537) ;  /* 0x0000000000087947 */ /* 0x000fea0003800000 */
.L_x_3560:
[----:B------:R0:W5:Y:S01]  /*33c0*/  LDG.E R2, desc[UR36][R4.64] ;  /* 0x0000002404027981 */ /* 0x000162000c1e1900 */
[----:B------:R-:W-:-:S07]  /*33d0*/  IMAD.MOV.U32 R3, RZ, RZ, RZ ;  /* 0x000000ffff037224 */ /* 0x000fce00078e00ff */
.L_x_3537:
[----:B0--3--:R-:W0:Y:S01]  /*33e0*/  LDC.U8 R4, c[0x0][0x491] ;  /* 0x00012440ff047b82 */ /* 0x009e220000000000 */
[----:B-12-45:R-:W-:Y:S02]  /*33f0*/  LOP3.LUT R5, R2, R18, RZ, 0x3c, !PT ;  /* 0x0000001202057212 */ /* 0x036fe400078e3cff */
[----:B------:R-:W-:-:S03]  /*3400*/  LOP3.LUT R3, R3, R19, RZ, 0x3c, !PT ;  /* 0x0000001303037212 */ /* 0x000fc600078e3cff */
        /* <DEDUP_REMOVED lines=14> */
.L_x_3568:
[----:B------:R1:W-:Y:S01]  /*34f0*/  STG.E.U8 desc[UR36][R16.64], R5 ;  /* 0x0000000510007986 */ /* 0x0003e2000c101124 */
[----:B------:R-:W-:Y:S05]  /*3500*/  BRA `(.L_x_3570) ;  /* 0x0000000c00507947 */ /* 0x000fea0003800000 */
.L_x_3567:
        /* <DEDUP_REMOVED lines=8> */
.L_x_3572:
[----:B------:R3:W-:Y:S01]  /*3590*/  STG.E desc[UR36][R16.64], R5 ;  /* 0x0000000510007986 */ /* 0x0007e2000c101924 */
[----:B------:R-:W-:Y:S05]  /*35a0*/  BRA `(.L_x_3570) ;  /* 0x0000000c00287947 */ /* 0x000fea0003800000 */
.L_x_3571:
[----:B------:R2:W-:Y:S01]  /*35b0*/  STG.E.U16 desc[UR36][R16.64], R5 ;  /* 0x0000000510007986 */ /* 0x0005e2000c101524 */
[----:B------:R-:W-:Y:S05]  /*35c0*/  BRA `(.L_x_3570) ;  /* 0x0000000c00207947 */ /* 0x000fea0003800000 */
.L_x_3566:
        /* <DEDUP_REMOVED lines=9> */
.L_x_3574:
[----:B------:R-:W0:Y:S02]  /*3660*/  I2F.S64 R0, R2 ;  /* 0x0000000200007312 */ /* 0x000e240000301400 */
[----:B0-----:R-:W-:-:S05]  /*3670*/  F2FP.F16.F32.PACK_AB R0, RZ, R0 ;  /* 0x00000000ff00723e */ /* 0x001fca00000000ff */
[----:B------:R0:W-:Y:S01]  /*3680*/  STG.E.U16 desc[UR36][R16.64], R0 ;  /* 0x0000000010007986 */ /* 0x0001e2000c101524 */
[----:B------:R-:W-:Y:S05]  /*3690*/  BRA `(.L_x_3570) ;  /* 0x0000000800ec7947 */ /* 0x000fea0003800000 */
.L_x_3573:
        /* <DEDUP_REMOVED lines=10> */
.L_x_3576:
[----:B------:R-:W0:Y:S02]  /*3740*/  I2F.S64 R2, R2 ;  /* 0x0000000200027312 */ /* 0x000e240000301400 */
[----:B0-----:R-:W-:-:S04]  /*3750*/  F2FP.F16.F32.PACK_AB R3, RZ, R2 ;  /* 0x00000002ff03723e */ /* 0x001fc800000000ff */
[----:B------:R-:W-:-:S05]  /*3760*/  PRMT R3, R3, 0x5410, RZ ;  /* 0x0000541003037816 */ /* 0x000fca00000000ff */
[----:B------:R0:W-:Y:S01]  /*3770*/  STG.E desc[UR36][R16.64], R3 ;  /* 0x0000000310007986 */ /* 0x0001e2000c101924 */
[----:B------:R-:W-:Y:S05]  /*3780*/  BRA `(.L_x_3570) ;  /* 0x0000000800b07947 */ /* 0x000fea0003800000 */
.L_x_3575:
[----:B------:R-:W0:Y:S02]  /*3790*/  I2F.F64.S64 R2, R2 ;  /* 0x0000000200027312 */ /* 0x000e240000301c00 */
[----:B0-----:R0:W-:Y:S01]  /*37a0*/  STG.E.64 desc[UR36][R16.64], R2 ;  /* 0x0000000210007986 */ /* 0x0011e2000c101b24 */
[----:B------:R-:W-:Y:S05]  /*37b0*/  BRA `(.L_x_3570) ;  /* 0x0000000800a47947 */ /* 0x000fea0003800000 */
.L_x_3565:
        /* <DEDUP_REMOVED lines=13> */
.L_x_3579:
[----:B------:R-:W0:Y:S01]  /*3890*/  I2F.F64.S64 R4, R2 ;  /* 0x0000000200047312 */ /* 0x000e220000301c00 */
[----:B------:R-:W-:-:S05]  /*38a0*/  CS2R R6, SRZ ;  /* 0x0000000000067805 */ /* 0x000fca000001ff00 */
[----:B0-----:R0:W-:Y:S01]  /*38b0*/  STG.E.128 desc[UR36][R16.64], R4 ;  /* 0x0000000410007986 */ /* 0x0011e2000c101d24 */
[----:B------:R-:W-:Y:S05]  /*38c0*/  BRA `(.L_x_3570) ;  /* 0x0000000800607947 */ /* 0x000fea0003800000 */
.L_x_3578:
        /* <DEDUP_REMOVED lines=21> */
.L_x_3583:
[----:B------:R-:W-:Y:S05]  /*3a20*/  BSYNC B0 ;  /* 0x0000000000007941 */ /* 0x000fea0003800000 */
.L_x_3582:
[----:B------:R-:W-:-:S05]  /*3a30*/  LOP3.LUT R5, R0, R5, RZ, 0xfc, !PT ;  /* 0x0000000500057212 */ /* 0x000fca00078efcff */
[----:B------:R0:W-:Y:S01]  /*3a40*/  STG.E.U8 desc[UR36][R16.64], R5 ;  /* 0x0000000510007986 */ /* 0x0001e2000c101124 */
[----:B------:R-:W-:Y:S05]  /*3a50*/  BRA `(.L_x_3570) ;  /* 0x0000000400fc7947 */ /* 0x000fea0003800000 */
.L_x_3581:
        /* <DEDUP_REMOVED lines=13> */
.L_x_3585:
[----:B------:R-:W-:Y:S01]  /*3b30*/  IMAD.MOV.U32 R0, RZ, RZ, 0x7f ;  /* 0x0000007fff007424 */ /* 0x000fe200078e00ff */
[----:B------:R-:W-:-:S04]  /*3b40*/  ISETP.GT.U32.AND P0, PT, R4, 0x7f800000, PT ;  /* 0x7f8000000400780c */ /* 0x000fc80003f04070 */
[----:B------:R-:W-:-:S09]  /*3b50*/  SEL R0, R0, 0x7c, P0 ;  /* 0x0000007c00007807 */ /* 0x000fd20000000000 */
.L_x_3586:
[----:B------:R-:W-:Y:S05]  /*3b60*/  BSYNC B0 ;  /* 0x0000000000007941 */ /* 0x000fea0003800000 */
.L_x_3584:
[----:B------:R-:W-:-:S04]  /*3b70*/  LOP3.LUT R2, R3, 0x80000000, RZ, 0xc0, !PT ;  /* 0x8000000003027812 */ /* 0x000fc800078ec0ff */
[----:B------:R-:W-:-:S04]  /*3b80*/  SHF.R.U32.HI R3, RZ, 0x18, R2 ;  /* 0x00000018ff037819 */ /* 0x000fc80000011602 */
[----:B------:R-:W-:-:S05]  /*3b90*/  LOP3.LUT R3, R0, R3, RZ, 0xfc, !PT ;  /* 0x0000000300037212 */ /* 0x000fca00078efcff */
[----:B------:R0:W-:Y:S01]  /*3ba0*/  STG.E.U8 desc[UR36][R16.64], R3 ;  /* 0x0000000310007986 */ /* 0x0001e2000c101124 */
[----:B------:R-:W-:Y:S05]  /*3bb0*/  BRA `(.L_x_3570) ;  /* 0x0000000400a47947 */ /* 0x000fea0003800000 */
.L_x_3580:
[----:B------:R-:W0:Y:S02]  /*3bc0*/  I2F.S64 R0, R2 ;  /* 0x0000000200007312 */ /* 0x000e240000301400 */
[----:B0-----:R-:W-:-:S05]  /*3bd0*/  F2FP.BF16.F32.PACK_AB R0, RZ, R0 ;  /* 0x00000000ff00723e */ /* 0x001fca00000010ff */
[----:B------:R0:W-:Y:S01]  /*3be0*/  STG.E.U16 desc[UR36][R16.64], R0 ;  /* 0x0000000010007986 */ /* 0x0001e2000c101524 */
[----:B------:R-:W-:Y:S05]  /*3bf0*/  BRA `(.L_x_3570) ;  /* 0x0000000400947947 */ /* 0x000fea0003800000 */
.L_x_3577:
        /* <DEDUP_REMOVED lines=10> */
.L_x_3589:
        /* <DEDUP_REMOVED lines=17> */
.L_x_3592:
[----:B------:R-:W-:-:S04]  /*3db0*/  LOP3.LUT R2, R3, 0x80000000, RZ, 0xc0, !PT ;  /* 0x8000000003027812 */ /* 0x000fc800078ec0ff */
[----:B------:R-:W-:-:S04]  /*3dc0*/  SHF.R.U32.HI R3, RZ, 0x18, R2 ;  /* 0x00000018ff037819 */ /* 0x000fc80000011602 */
[----:B------:R-:W-:-:S04]  /*3dd0*/  LOP3.LUT R0, R0, R3, RZ, 0xfc, !PT ;  /* 0x0000000300007212 */ /* 0x000fc800078efcff */
[----:B------:R-:W-:-:S07]  /*3de0*/  PRMT R8, R0, 0x7610, R8 ;  /* 0x0000761000087816 */ /* 0x000fce0000000008 */
.L_x_3591:
[----:B------:R-:W-:Y:S05]  /*3df0*/  BSYNC B0 ;  /* 0x0000000000007941 */ /* 0x000fea0003800000 */
.L_x_3590:
[----:B------:R0:W-:Y:S01]  /*3e00*/  STG.E.U8 desc[UR36][R16.64], R8 ;  /* 0x0000000810007986 */ /* 0x0001e2000c101124 */
[----:B------:R-:W-:Y:S05]  /*3e10*/  BRA `(.L_x_3570) ;  /* 0x00000004000c7947 */ /* 0x000fea0003800000 */
.L_x_3588:
        /* <DEDUP_REMOVED lines=17> */
.L_x_3595:
[----:B------:R-:W-:-:S04]  /*3f30*/  LOP3.LUT R2, R3, 0x80000000, RZ, 0xc0, !PT ;  /* 0x8000000003027812 */ /* 0x000fc800078ec0ff */
[----:B------:R-:W-:-:S04]  /*3f40*/  SHF.R.U32.HI R3, RZ, 0x18, R2 ;  /* 0x00000018ff037819 */ /* 0x000fc80000011602 */
[----:B------:R-:W-:-:S04]  /*3f50*/  LOP3.LUT R0, R0, R3, RZ, 0xfc, !PT ;  /* 0x0000000300007212 */ /* 0x000fc800078efcff */
[----:B------:R-:W-:-:S07]  /*3f60*/  PRMT R8, R0, 0x7610, R8 ;  /* 0x0000761000087816 */ /* 0x000fce0000000008 */
.L_x_3594:
[----:B------:R-:W-:Y:S05]  /*3f70*/  BSYNC B0 ;  /* 0x0000000000007941 */ /* 0x000fea0003800000 */
.L_x_3593:
[----:B------:R0:W-:Y:S01]  /*3f80*/  STG.E.U8 desc[UR36][R16.64], R8 ;  /* 0x0000000810007986 */ /* 0x0001e2000c101124 */
[----:B------:R-:W-:Y:S05]  /*3f90*/  BRA `(.L_x_3570) ;  /* 0x0000000000ac7947 */ /* 0x000fea0003800000 */
.L_x_3587:
        /* <DEDUP_REMOVED lines=23> */
.L_x_3569:
        /* <DEDUP_REMOVED lines=16> */
.L_x_3598:
[----:B------:R-:W-:Y:S05]  /*4210*/  BRA `(.L_x_3570) ;  /* 0x00000000000c7947 */ /* 0x000fea0003800000 */
.L_x_3597:
[----:B------:R0:W-:Y:S01]  /*4220*/  STG.E.64 desc[UR36][R16.64], R2 ;  /* 0x0000000210007986 */ /* 0x0001e2000c101b24 */
[----:B------:R-:W-:Y:S05]  /*4230*/  BRA `(.L_x_3570) ;  /* 0x0000000000047947 */ /* 0x000fea0003800000 */
.L_x_3596:
[----:B------:R0:W-:Y:S02]  /*4240*/  STG.E desc[UR36][R16.64], R5 ;  /* 0x0000000510007986 */ /* 0x0001e4000c101924 */
.L_x_3570:
[----:B------:R-:W-:-:S04]  /*4250*/  IMAD R22, R25, 0x200, R22 ;  /* 0x0000020019167824 */ /* 0x000fc800078e0216 */
[----:B------:R-:W-:-:S07]  /*4260*/  VIADD R23, R22, 0x80 ;  /* 0x0000008016177836 */ /* 0x000fce0000000000 */
.L_x_3497:
[----:B------:R-:W-:Y:S05]  /*4270*/  BSYNC B6 ;  /* 0x0000000000067941 */ /* 0x000fea0003800000 */
.L_x_3496:
        /* <DEDUP_REMOVED lines=358> */
.L_x_3601:
        /* <DEDUP_REMOVED lines=21> */
.L_x_3605:
[----:B------:R0:W5:Y:S01]  /*5a30*/  LDG.E.U8 R18, desc[UR36][R2.64] ;  /* 0x0000002402127981 */ /* 0x000162000c1e1100 */
[----:B------:R-:W-:Y:S01]  /*5a40*/  IMAD.MOV.U32 R19, RZ, RZ, RZ ;  /* 0x000000ffff137224 */ /* 0x000fe200078e00ff */
[----:B------:R-:W-:Y:S06]  /*5a50*/  BRA `(.L_x_3607) ;  /* 0x0000000c00487947 */ /* 0x000fec0003800000 */
.L_x_3604:
        /* <DEDUP_REMOVED lines=8> */
.L_x_3609:
[----:B------:R-:W2:Y:S02]  /*5ae0*/  LDG.E R18, desc[UR36][R2.64] ;  /* 0x0000002402127981 */ /* 0x000ea4000c1e1900 */
[----:B--2---:R-:W-:Y:S01]  /*5af0*/  SHF.R.S32.HI R19, RZ, 0x1f, R18 ;  /* 0x0000001fff137819 */ /* 0x004fe20000011412 */
[----:B------:R-:W-:Y:S06]  /*5b00*/  BRA `(.L_x_3607) ;  /* 0x0000000c001c7947 */ /* 0x000fec0003800000 */
.L_x_3608:
[----:B------:R-:W2:Y:S02]  /*5b10*/  LDG.E.S16 R18, desc[UR36][R2.64] ;  /* 0x0000002402127981 */ /* 0x000ea4000c1e1700 */
[----:B--2---:R-:W-:Y:S01]  /*5b20*/  SHF.R.S32.HI R19, RZ, 0x1f, R18 ;  /* 0x0000001fff137819 */ /* 0x004fe20000011412 */
[----:B------:R-:W-:Y:S06]  /*5b30*/  BRA `(.L_x_3607) ;  /* 0x0000000c00107947 */ /* 0x000fec0003800000 */
.L_x_3603:
        /* <DEDUP_REMOVED lines=9> */
.L_x_3611:
[----:B------:R-:W2:Y:S02]  /*5bd0*/  LDG.E.U16 R2, desc[UR36][R2.64] ;  /* 0x0000002402027981 */ /* 0x000ea4000c1e1500 */
[----:B--2---:R-:W-:-:S06]  /*5be0*/  HADD2.F32 R18, -RZ, R2.H0_H0 ;  /* 0x20000002ff127230 */ /* 0x004fcc0000004100 */
[----:B------:R-:W0:Y:S01]  /*5bf0*/  F2I.S64.TRUNC R18, R18 ;  /* 0x0000001200127311 */ /* 0x000e22000020d900 */
[----:B------:R-:W-:Y:S05]  /*5c00*/  BRA `(.L_x_3607) ;  /* 0x0000000800dc7947 */ /* 0x000fea0003800000 */
.L_x_3610:
        /* <DEDUP_REMOVED lines=9> */
.L_x_3613:
[----:B------:R-:W2:Y:S02]  /*5ca0*/  LDG.E.U16 R2, desc[UR36][R2.64] ;  /* 0x0000002402027981 */ /* 0x000ea4000c1e1500 */
[----:B--2---:R-:W-:-:S06]  /*5cb0*/  HADD2.F32 R18, -RZ, R2.H0_H0 ;  /* 0x20000002ff127230 */ /* 0x004fcc0000004100 */
[----:B------:R-:W0:Y:S01]  /*5cc0*/  F2I.S64.TRUNC R18, R18 ;  /* 0x0000001200127311 */ /* 0x000e22000020d900 */
[----:B------:R-:W-:Y:S05]  /*5cd0*/  BRA `(.L_x_3607) ;  /* 0x0000000800a87947 */ /* 0x000fea0003800000 */
.L_x_3612:
[----:B------:R-:W2:Y:S02]  /*5ce0*/  LDG.E.64 R2, desc[UR36][R2.64] ;  /* 0x0000002402027981 */ /* 0x000ea4000c1e1b00 */
[----:B--2---:R0:W1:Y:S01]  /*5cf0*/  F2I.S64.F64.TRUNC R18, R2 ;  /* 0x0000000200127311 */ /* 0x004062000030d900 */
[----:B------:R-:W-:Y:S05]  /*5d00*/  BRA `(.L_x_3607) ;  /* 0x00000008009c7947 */ /* 0x000fea0003800000 */
.L_x_3602:
        /* <DEDUP_REMOVED lines=13> */
.L_x_3616:
[----:B------:R-:W2:Y:S02]  /*5de0*/  LDG.E.64 R2, desc[UR36][R2.64] ;  /* 0x0000002402027981 */ /* 0x000ea4000c1e1b00 */
[----:B--2---:R0:W1:Y:S01]  /*5df0*/  F2I.S64.F64.TRUNC R18, R2 ;  /* 0x0000000200127311 */ /* 0x004062000030d900 */
[----:B------:R-:W-:Y:S05]  /*5e00*/  BRA `(.L_x_3607) ;  /* 0x00000008005c7947 */ /* 0x000fea0003800000 */
.L_x_3615:
        /* <DEDUP_REMOVED lines=25> */
[----:B------:R4:W0:Y:S01]  /*5fa0*/  F2I.S64.TRUNC R18, R5 ;  /* 0x0000000500127311 */ /* 0x000822000020d900 */
[----:B------:R-:W-:Y:S05]  /*5fb0*/  BRA `(.L_x_3607) ;  /* 0x0000000400f07947 */ /* 0x000fea0003800000 */
.L_x_3618:
        /* <DEDUP_REMOVED lines=12> */
[----:B------:R2:W3:Y:S01]  /*6080*/  F2I.S64.TRUNC R18, R4 ;  /* 0x0000000400127311 */ /* 0x0004e2000020d900 */
[----:B------:R-:W-:Y:S05]  /*6090*/  BRA `(.L_x_3607) ;  /* 0x0000000400b87947 */ /* 0x000fea0003800000 */
.L_x_3617:
[----:B------:R-:W2:Y:S02]  /*60a0*/  LDG.E.U16 R18, desc[UR36][R2.64] ;  /* 0x0000002402127981 */ /* 0x000ea4000c1e1500 */
[----:B--2---:R-:W-:-:S06]  /*60b0*/  IMAD.U32 R18, R18, 0x10000, RZ ;  /* 0x0001000012127824 */ /* 0x004fcc00078e00ff */
[----:B------:R-:W0:Y:S01]  /*60c0*/  F2I.S64.TRUNC R18, R18 ;  /* 0x0000001200127311 */ /* 0x000e22000020d900 */
[----:B------:R-:W-:Y:S05]  /*60d0*/  BRA `(.L_x_3607) ;  /* 0x0000000400a87947 */ /* 0x000fea0003800000 */
.L_x_3614:
        /* <DEDUP_REMOVED lines=11> */
.L_x_3621:
        /* <DEDUP_REMOVED lines=21> */
.L_x_3625:
[----:B------:R-:W-:Y:S05]  /*62e0*/  BSYNC B1 ;  /* 0x0000000000017941 */ /* 0x000fea0003800000 */
.L_x_3624:
[----:B------:R-:W-:Y:S01]  /*62f0*/  IMAD.SHL.U32 R2, R2, 0x100000, RZ ;  /* 0x0010000002027824 */ /* 0x000fe200078e00ff */
[----:B------:R-:W-:-:S04]  /*6300*/  LEA R3, R0, 0x3b800000, 0x17 ;  /* 0x3b80000000037811 */ /* 0x000fc800078eb8ff */
[----:B------:R-:W-:-:S07]  /*6310*/  LOP3.LUT R18, R3, R2, R18, 0xfe, !PT ;  /* 0x0000000203127212 */ /* 0x000fce00078efe12 */
.L_x_3623:
[----:B------:R-:W-:Y:S05]  /*6320*/  BSYNC B0 ;  /* 0x0000000000007941 */ /* 0x000fea0003800000 */
.L_x_3622:
[----:B------:R-:W0:Y:S01]  /*6330*/  F2I.S64.TRUNC R18, R18 ;  /* 0x0000001200127311 */ /* 0x000e22000020d900 */
[----:B------:R-:W-:Y:S05]  /*6340*/  BRA `(.L_x_3607) ;  /* 0x00000004000c7947 */ /* 0x000fea0003800000 */
.L_x_3620:
        /* <DEDUP_REMOVED lines=21> */
.L_x_3629:
[----:B------:R-:W-:Y:S05]  /*64a0*/  BSYNC B1 ;  /* 0x0000000000017941 */ /* 0x000fea0003800000 */
.L_x_3628:
[----:B------:R-:W-:Y:S01]  /*64b0*/  IMAD.SHL.U32 R2, R2, 0x200000, RZ ;  /* 0x0020000002027824 */ /* 0x000fe200078e00ff */
[----:B------:R-:W-:-:S04]  /*64c0*/  LEA R3, R0, 0x37800000, 0x17 ;  /* 0x3780000000037811 */ /* 0x000fc800078eb8ff */
[----:B------:R-:W-:-:S07]  /*64d0*/  LOP3.LUT R18, R3, R2, R18, 0xfe, !PT ;  /* 0x0000000203127212 */ /* 0x000fce00078efe12 */
.L_x_3627:
[----:B------:R-:W-:Y:S05]  /*64e0*/  BSYNC B0 ;  /* 0x0000000000007941 */ /* 0x000fea0003800000 */
.L_x_3626:
[----:B------:R-:W0:Y:S01]  /*64f0*/  F2I.S64.TRUNC R18, R18 ;  /* 0x0000001200127311 */ /* 0x000e22000020d900 */
[----:B------:R-:W-:Y:S05]  /*6500*/  BRA `(.L_x_3607) ;  /* 0x00000000009c7947 */ /* 0x000fea0003800000 */
.L_x_3619:
        /* <DEDUP_REMOVED lines=14> */
.L_x_3633:
[----:B------:R-:W-:Y:S05]  /*65f0*/  BSYNC B0 ;  /* 0x0000000000007941 */ /* 0x000fea0003800000 */
.L_x_3632:
[----:B------:R-:W0:Y:S01]  /*6600*/  F2I.S64.TRUNC R18, R18 ;  /* 0x0000001200127311 */ /* 0x000e22000020d900 */
[----:B------:R-:W-:Y:S05]  /*6610*/  BRA `(.L_x_3607) ;  /* 0x0000000000587947 */ /* 0x000fea0003800000 */
.L_x_3606:
        /* <DEDUP_REMOVED lines=16> */
.L_x_3634:
[----:B------:R-:W-:Y:S01]  /*6720*/  CS2R R18, SRZ ;  /* 0x0000000000127805 */ /* 0x000fe2000001ff00 */
[----:B------:R-:W-:Y:S06]  /*6730*/  BRA `(.L_x_3607) ;  /* 0x0000000000107947 */ /* 0x000fec0003800000 */
.L_x_3631:
[----:B------:R0:W5:Y:S01]  /*6740*/  LDG.E.64 R18, desc[UR36][R2.64] ;  /* 0x0000002402127981 */ /* 0x000162000c1e1b00 */
[----:B------:R-:W-:Y:S05]  /*6750*/  BRA `(.L_x_3607) ;  /* 0x0000000000087947 */ /* 0x000fea0003800000 */
.L_x_3630:
[----:B------:R0:W5:Y:S01]  /*6760*/  LDG.E R18, desc[UR36][R2.64] ;  /* 0x0000002402127981 */ /* 0x000162000c1e1900 */
[----:B------:R-:W-:-:S07]  /*6770*/  IMAD.MOV.U32 R19, RZ, RZ, RZ ;  /* 0x000000ffff137224 */ /* 0x000fce00078e00ff */
.L_x_3607:
[----:B0-----:R-:W0:Y:S01]  /*6780*/  LDC.U8 R2, c[0x0][0x493] ;  /* 0x000124c0ff027b82 */ /* 0x001e220000000000 */
[----:B------:R-:W-:Y:S02]  /*6790*/  ULDC.64 UR4, c[0x0][0x488] ;  /* 0x0001220000047ab9 */ /* 0x000fe40000000a00 */
[----:B--2---:R-:W-:-:S05]  /*67a0*/  IADD3 R4, P0, R22, UR4, RZ ;  /* 0x0000000416047c10 */ /* 0x004fca000ff1e0ff */
[----:B----4-:R-:W-:Y:S01]  /*67b0*/  IMAD.X R5, RZ, RZ, UR5, P0 ;  /* 0x00000005ff057e24 */ /* 0x010fe200080e06ff */
        /* <DEDUP_REMOVED lines=14> */
.L_x_3638:
[----:B------:R2:W5:Y:S01]  /*68a0*/  LDG.E.U8 R2, desc[UR36][R4.64] ;  /* 0x0000002404027981 */ /* 0x000562000c1e1100 */
[----:B------:R-:W-:Y:S01]  /*68b0*/  IMAD.MOV.U32 R3, RZ, RZ, RZ ;  /* 0x000000ffff037224 */ /* 0x000fe200078e00ff */
[----:B------:R-:W-:Y:S06]  /*68c0*/  BRA `(.L_x_3640) ;  /* 0x0000000c00487947 */ /* 0x000fec0003800000 */
.L_x_3637:
        /* <DEDUP_REMOVED lines=8> */
.L_x_3642:
[----:B------:R-:W2:Y:S02]  /*6950*/  LDG.E R2, desc[UR36][R4.64] ;  /* 0x0000002404027981 */ /* 0x000ea4000c1e1900 */
[----:B--2---:R-:W-:Y:S01]  /*6960*/  SHF.R.S32.HI R3, RZ, 0x1f, R2 ;  /* 0x0000001fff037819 */ /* 0x004fe20000011402 */
[----:B------:R-:W-:Y:S06]  /*6970*/  BRA `(.L_x_3640) ;  /* 0x0000000c001c7947 */ /* 0x000fec0003800000 */
.L_x_3641:
[----:B------:R-:W2:Y:S02]  /*6980*/  LDG.E.S16 R2, desc[UR36][R4.64] ;  /* 0x0000002404027981 */ /* 0x000ea4000c1e1700 */
[----:B--2---:R-:W-:Y:S01]  /*6990*/  SHF.R.S32.HI R3, RZ, 0x1f, R2 ;  /* 0x0000001fff037819 */ /* 0x004fe20000011402 */
[----:B------:R-:W-:Y:S06]  /*69a0*/  BRA `(.L_x_3640) ;  /* 0x0000000c00107947 */ /* 0x000fec0003800000 */
.L_x_3636:
        /* <DEDUP_REMOVED lines=9> */
.L_x_3644:
[----:B------:R-:W2:Y:S02]  /*6a40*/  LDG.E.U16 R4, desc[UR36][R4.64] ;  /* 0x0000002404047981 */ /* 0x000ea4000c1e1500 */
[----:B--2---:R-:W-:-:S06]  /*6a50*/  HADD2.F32 R2, -RZ, R4.H0_H0 ;  /* 0x20000004ff027230 */ /* 0x004fcc0000004100 */
[----:B------:R-:W0:Y:S01]  /*6a60*/  F2I.S64.TRUNC R2, R2 ;  /* 0x0000000200027311 */ /* 0x000e22000020d900 */
[----:B------:R-:W-:Y:S05]  /*6a70*/  BRA `(.L_x_3640) ;  /* 0x0000000800dc7947 */ /* 0x000fea0003800000 */
.L_x_3643:
        /* <DEDUP_REMOVED lines=9> */
.L_x_3646:
[----:B------:R-:W2:Y:S02]  /*6b10*/  LDG.E.U16 R4, desc[UR36][R4.64] ;  /* 0x0000002404047981 */ /* 0x000ea4000c1e1500 */
[----:B--2---:R-:W-:-:S06]  /*6b20*/  HADD2.F32 R2, -RZ, R4.H0_H0 ;  /* 0x20000004ff027230 */ /* 0x004fcc0000004100 */
[----:B------:R-:W0:Y:S01]  /*6b30*/  F2I.S64.TRUNC R2, R2 ;  /* 0x0000000200027311 */ /* 0x000e22000020d900 */
[----:B------:R-:W-:Y:S05]  /*6b40*/  BRA `(.L_x_3640) ;  /* 0x0000000800a87947 */ /* 0x000fea0003800000 */
.L_x_3645:
[----:B------:R-:W2:Y:S02]  /*6b50*/  LDG.E.64 R2, desc[UR36][R4.64] ;  /* 0x0000002404027981 */ /* 0x000ea4000c1e1b00 */
[----:B--2---:R-:W4:Y:S01]  /*6b60*/  F2I.S64.F64.TRUNC R2, R2 ;  /* 0x0000000200027311 */ /* 0x004f22000030d900 */
[----:B------:R-:W-:Y:S05]  /*6b70*/  BRA `(.L_x_3640) ;  /* 0x00000008009c7947 */ /* 0x000fea0003800000 */
.L_x_3635:
        /* <DEDUP_REMOVED lines=13> */
.L_x_3649:
[----:B------:R-:W2:Y:S02]  /*6c50*/  LDG.E.64 R2, desc[UR36][R4.64] ;  /* 0x0000002404027981 */ /* 0x000ea4000c1e1b00 */
[----:B--2---:R-:W0:Y:S01]  /*6c60*/  F2I.S64.F64.TRUNC R2, R2 ;  /* 0x0000000200027311 */ /* 0x004e22000030d900 */
[----:B------:R-:W-:Y:S05]  /*6c70*/  BRA `(.L_x_3640) ;  /* 0x00000008005c7947 */ /* 0x000fea0003800000 */
.L_x_3648:
        /* <DEDUP_REMOVED lines=27> */
.L_x_3651:
        /* <DEDUP_REMOVED lines=14> */
.L_x_3650:
[----:B------:R-:W2:Y:S02]  /*6f10*/  LDG.E.U16 R2, desc[UR36][R4.64] ;  /* 0x0000002404027981 */ /* 0x000ea4000c1e1500 */
[----:B--2---:R-:W-:-:S06]  /*6f20*/  IMAD.U32 R2, R2, 0x10000, RZ ;  /* 0x0001000002027824 */ /* 0x004fcc00078e00ff */
[----:B------:R-:W0:Y:S01]  /*6f30*/  F2I.S64.TRUNC R2, R2 ;  /* 0x0000000200027311 */ /* 0x000e22000020d900 */
[----:B------:R-:W-:Y:S05]  /*6f40*/  BRA `(.L_x_3640) ;  /* 0x0000000400a87947 */ /* 0x000fea0003800000 */
.L_x_3647:
        /* <DEDUP_REMOVED lines=11> */
.L_x_3654:
        /* <DEDUP_REMOVED lines=21> */
.L_x_3658:
[----:B------:R-:W-:Y:S05]  /*7150*/  BSYNC B1 ;  /* 0x0000000000017941 */ /* 0x000fea0003800000 */
.L_x_3657:
[----:B------:R-:W-:Y:S01]  /*7160*/  IMAD.SHL.U32 R2, R2, 0x100000, RZ ;  /* 0x0010000002027824 */ /* 0x000fe200078e00ff */
[----:B------:R-:W-:-:S04]  /*7170*/  LEA R3, R0, 0x3b800000, 0x17 ;  /* 0x3b80000000037811 */ /* 0x000fc800078eb8ff */
[----:B------:R-:W-:-:S07]  /*7180*/  LOP3.LUT R2, R3, R2, R4, 0xfe, !PT ;  /* 0x0000000203027212 */ /* 0x000fce00078efe04 */
.L_x_3656:
[----:B------:R-:W-:Y:S05]  /*7190*/  BSYNC B0 ;  /* 0x0000000000007941 */ /* 0x000fea0003800000 */
.L_x_3655:
[----:B------:R-:W0:Y:S01]  /*71a0*/  F2I.S64.TRUNC R2, R2 ;  /* 0x0000000200027311 */ /* 0x000e22000020d900 */
[----:B------:R-:W-:Y:S05]  /*71b0*/  BRA `(.L_x_3640) ;  /* 0x00000004000c7947 */ /* 0x000fea0003800000 */
.L_x_3653:
        /* <DEDUP_REMOVED lines=21> */
.L_x_3662:
[----:B------:R-:W-:Y:S05]  /*7310*/  BSYNC B1 ;  /* 0x0000000000017941 */ /* 0x000fea0003800000 */
.L_x_3661:
[----:B------:R-:W-:Y:S01]  /*7320*/  IMAD.SHL.U32 R2, R2, 0x200000, RZ ;  /* 0x0020000002027824 */ /* 0x000fe200078e00ff */
[----:B------:R-:W-:-:S04]  /*7330*/  LEA R3, R0, 0x37800000, 0x17 ;  /* 0x3780000000037811 */ /* 0x000fc800078eb8ff */
[----:B------:R-:W-:-:S07]  /*7340*/  LOP3.LUT R2, R3, R2, R4, 0xfe, !PT ;  /* 0x0000000203027212 */ /* 0x000fce00078efe04 */
.L_x_3660:
[----:B------:R-:W-:Y:S05]  /*7350*/  BSYNC B0 ;  /* 0x0000000000007941 */ /* 0x000fea0003800000 */
.L_x_3659:
[----:B------:R-:W0:Y:S01]  /*7360*/  F2I.S64.TRUNC R2, R2 ;  /* 0x0000000200027311 */ /* 0x000e22000020d900 */
[----:B------:R-:W-:Y:S05]  /*7370*/  BRA `(.L_x_3640) ;  /* 0x00000000009c7947 */ /* 0x000fea0003800000 */
.L_x_3652:
        /* <DEDUP_REMOVED lines=14> */
.L_x_3666:
[----:B------:R-:W-:Y:S05]  /*7460*/  BSYNC B0 ;  /* 0x0000000000007941 */ /* 0x000fea0003800000 */
.L_x_3665:
[----:B------:R-:W0:Y:S01]  /*7470*/  F2I.S64.TRUNC R2, R2 ;  /* 0x0000000200027311 */ /* 0x000e22000020d900 */
[----:B------:R-:W-:Y:S05]  /*7480*/  BRA `(.L_x_3640) ;  /* 0x0000000000587947 */ /* 0x000fea0003800000 */
.L_x_3639:
        /* <DEDUP_REMOVED lines=15> */
[----:B01-3-5:R-:W-:Y:S05]  /*7580*/  CALL.ABS.NOINC R2 ;  /* 0x0000000002007343 */ /* 0x02bfea0003c00000 */
.L_x_3667:
[----:B------:R-:W-:Y:S01]  /*7590*/  CS2R R2, SRZ ;  /* 0x0000000000027805 */ /* 0x000fe2000001ff00 */
[----:B------:R-:W-:Y:S06]  /*75a0*/  BRA `(.L_x_3640) ;  /* 0x0000000000107947 */ /* 0x000fec0003800000 */
.L_x_3664:
[----:B------:R0:W5:Y:S01]  /*75b0*/  LDG.E.64 R2, desc[UR36][R4.64] ;  /* 0x0000002404027981 */ /* 0x000162000c1e1b00 */
[----:B------:R-:W-:Y:S05]  /*75c0*/  BRA `(.L_x_3640) ;  /* 0x0000000000087947 */ /* 0x000fea0003800000 */
.L_x_3663:
[----:B------:R0:W5:Y:S01]  /*75d0*/  LDG.E R2, desc[UR36][R4.64] ;  /* 0x0000002404027981 */ /* 0x000162000c1e1900 */
[----:B------:R-:W-:-:S07]  /*75e0*/  IMAD.MOV.U32 R3, RZ, RZ, RZ ;  /* 0x000000ffff037224 */ /* 0x000fce00078e00ff */
.L_x_3640:
[----:B0-2---:R-:W0:Y:S01]  /*75f0*/  LDC.U8 R4, c[0x0][0x491] ;  /* 0x00012440ff047b82 */ /* 0x005e220000000000 */
        /* <DEDUP_REMOVED lines=16> */
.L_x_3671:
[----:B------:R0:W-:Y:S01]  /*7700*/  STG.E.U8 desc[UR36][R16.64], R5 ;  /* 0x0000000510007986 */ /* 0x0001e2000c101124 */
[----:B------:R-:W-:Y:S05]  /*7710*/  BRA `(.L_x_3673) ;  /* 0x0000000c00507947 */ /* 0x000fea0003800000 */
.L_x_3670:
        /* <DEDUP_REMOVED lines=8> */
.L_x_3675:
[----:B------:R3:W-:Y:S01]  /*77a0*/  STG.E desc[UR36][R16.64], R5 ;  /* 0x0000000510007986 */ /* 0x0007e2000c101924 */
[----:B------:R-:W-:Y:S05]  /*77b0*/  BRA `(.L_x_3673) ;  /* 0x0000000c00287947 */ /* 0x000fea0003800000 */
.L_x_3674:
[----:B------:R2:W-:Y:S01]  /*77c0*/  STG.E.U16 desc[UR36][R16.64], R5 ;  /* 0x0000000510007986 */ /* 0x0005e2000c101524 */
[----:B------:R-:W-:Y:S05]  /*77d0*/  BRA `(.L_x_3673) ;  /* 0x0000000c00207947 */ /* 0x000fea0003800000 */
.L_x_3669:
        /* <DEDUP_REMOVED lines=9> */
.L_x_3677:
[----:B------:R-:W0:Y:S02]  /*7870*/  I2F.S64 R0, R2 ;  /* 0x0000000200007312 */ /* 0x000e240000301400 */
[----:B0-----:R-:W-:-:S05]  /*7880*/  F2FP.F16.F32.PACK_AB R0, RZ, R0 ;  /* 0x00000000ff00723e */ /* 0x001fca00000000ff */
[----:B------:R0:W-:Y:S01]  /*7890*/  STG.E.U16 desc[UR36][R16.64], R0 ;  /* 0x0000000010007986 */ /* 0x0001e2000c101524 */
[----:B------:R-:W-:Y:S05]  /*78a0*/  BRA `(.L_x_3673) ;  /* 0x0000000800ec7947 */ /* 0x000fea0003800000 */
.L_x_3676:
        /* <DEDUP_REMOVED lines=10> */
.L_x_3679:
[----:B------:R-:W0:Y:S02]  /*7950*/  I2F.S64 R2, R2 ;  /* 0x0000000200027312 */ /* 0x000e240000301400 */
[----:B0-----:R-:W-:-:S04]  /*7960*/  F2FP.F16.F32.PACK_AB R3, RZ, R2 ;  /* 0x00000002ff03723e */ /* 0x001fc800000000ff */
[----:B------:R-:W-:-:S05]  /*7970*/  PRMT R3, R3, 0x5410, RZ ;  /* 0x0000541003037816 */ /* 0x000fca00000000ff */
[----:B------:R0:W-:Y:S01]  /*7980*/  STG.E desc[UR36][R16.64], R3 ;  /* 0x0000000310007986 */ /* 0x0001e2000c101924 */
[----:B------:R-:W-:Y:S05]  /*7990*/  BRA `(.L_x_3673) ;  /* 0x0000000800b07947 */ /* 0x000fea0003800000 */
.L_x_3678:
[----:B------:R-:W0:Y:S02]  /*79a0*/  I2F.F64.S64 R2, R2 ;  /* 0x0000000200027312 */ /* 0x000e240000301c00 */
[----:B0-----:R0:W-:Y:S01]  /*79b0*/  STG.E.64 desc[UR36][R16.64], R2 ;  /* 0x0000000210007986 */ /* 0x0011e2000c101b24 */
[----:B------:R-:W-:Y:S05]  /*79c0*/  BRA `(.L_x_3673) ;  /* 0x0000000800a47947 */ /* 0x000fea0003800000 */
.L_x_3668:
        /* <DEDUP_REMOVED lines=13> */
.L_x_3682:
[----:B------:R-:W0:Y:S01]  /*7aa0*/  I2F.F64.S64 R4, R2 ;  /* 0x0000000200047312 */ /* 0x000e220000301c00 */
[----:B------:R-:W-:-:S05]  /*7ab0*/  CS2R R6, SRZ ;  /* 0x0000000000067805 */ /* 0x000fca000001ff00 */
[----:B0-----:R0:W-:Y:S01]  /*7ac0*/  STG.E.128 desc[UR36][R16.64], R4 ;  /* 0x0000000410007986 */ /* 0x0011e2000c101d24 */
[----:B------:R-:W-:Y:S05]  /*7ad0*/  BRA `(.L_x_3673) ;  /* 0x0000000800607947 */ /* 0x000fea0003800000 */
.L_x_3681:
        /* <DEDUP_REMOVED lines=21> */
.L_x_3686:
[----:B------:R-:W-:Y:S05]  /*7c30*/  BSYNC B0 ;  /* 0x0000000000007941 */ /* 0x000fea0003800000 */
.L_x_3685:
[----:B------:R-:W-:-:S05]  /*7c40*/  LOP3.LUT R5, R0, R5, RZ, 0xfc, !PT ;  /* 0x0000000500057212 */ /* 0x000fca00078efcff */
[----:B------:R0:W-:Y:S01]  /*7c50*/  STG.E.U8 desc[UR36][R16.64], R5 ;  /* 0x0000000510007986 */ /* 0x0001e2000c101124 */
[----:B------:R-:W-:Y:S05]  /*7c60*/  BRA `(.L_x_3673) ;  /* 0x0000000400fc7947 */ /* 0x000fea0003800000 */
.L_x_3684:
        /* <DEDUP_REMOVED lines=13> */
.L_x_3688:
[----:B------:R-:W-:Y:S01]  /*7d40*/  IMAD.MOV.U32 R0, RZ, RZ, 0x7f ;  /* 0x0000007fff007424 */ /* 0x000fe200078e00ff */
[----:B------:R-:W-:-:S04]  /*7d50*/  ISETP.GT.U32.AND P0, PT, R4, 0x7f800000, PT ;  /* 0x7f8000000400780c */ /* 0x000fc80003f04070 */
[----:B------:R-:W-:-:S09]  /*7d60*/  SEL R0, R0, 0x7c, P0 ;  /* 0x0000007c00007807 */ /* 0x000fd20000000000 */
.L_x_3689:
[----:B------:R-:W-:Y:S05]  /*7d70*/  BSYNC B0 ;  /* 0x0000000000007941 */ /* 0x000fea0003800000 */
.L_x_3687:
[----:B------:R-:W-:-:S04]  /*7d80*/  LOP3.LUT R2, R3, 0x80000000, RZ, 0xc0, !PT ;  /* 0x8000000003027812 */ /* 0x000fc800078ec0ff */
[----:B------:R-:W-:-:S04]  /*7d90*/  SHF.R.U32.HI R3, RZ, 0x18, R2 ;  /* 0x00000018ff037819 */ /* 0x000fc80000011602 */
[----:B------:R-:W-:-:S05]  /*7da0*/  LOP3.LUT R3, R0, R3, RZ, 0xfc, !PT ;  /* 0x0000000300037212 */ /* 0x000fca00078efcff */
[----:B------:R0:W-:Y:S01]  /*7db0*/  STG.E.U8 desc[UR36][R16.64], R3 ;  /* 0x0000000310007986 */ /* 0x0001e2000c101124 */
[----:B------:R-:W-:Y:S05]  /*7dc0*/  BRA `(.L_x_3673) ;  /* 0x0000000400a47947 */ /* 0x000fea0003800000 */
.L_x_3683:
[----:B------:R-:W0:Y:S02]  /*7dd0*/  I2F.S64 R0, R2 ;  /* 0x0000000200007312 */ /* 0x000e240000301400 */
[----:B0-----:R-:W-:-:S05]  /*7de0*/  F2FP.BF16.F32.PACK_AB R0, RZ, R0 ;  /* 0x00000000ff00723e */ /* 0x001fca00000010ff */
[----:B------:R0:W-:Y:S01]  /*7df0*/  STG.E.U16 desc[UR36][R16.64], R0 ;  /* 0x0000000010007986 */ /* 0x0001e2000c101524 */
[----:B------:R-:W-:Y:S05]  /*7e00*/  BRA `(.L_x_3673) ;  /* 0x0000000400947947 */ /* 0x000fea0003800000 */
.L_x_3680:
        /* <DEDUP_REMOVED lines=10> */
.L_x_3692:
        /* <DEDUP_REMOVED lines=17> */
.L_x_3695:
[----:B------:R-:W-:-:S04]  /*7fc0*/  LOP3.LUT R2, R3, 0x80000000, RZ, 0xc0, !PT ;  /* 0x8000000003027812 */ /* 0x000fc800078ec0ff */
[----:B------:R-:W-:-:S04]  /*7fd0*/  SHF.R.U32.HI R3, RZ, 0x18, R2 ;  /* 0x00000018ff037819 */ /* 0x000fc80000011602 */
[----:B------:R-:W-:-:S04]  /*7fe0*/  LOP3.LUT R0, R0, R3, RZ, 0xfc, !PT ;  /* 0x0000000300007212 */ /* 0x000fc800078efcff */
[----:B------:R-:W-:-:S07]  /*7ff0*/  PRMT R8, R0, 0x7610, R8 ;  /* 0x0000761000087816 */ /* 0x000fce0000000008 */
.L_x_3694:
[----:B------:R-:W-:Y:S05]  /*8000*/  BSYNC B0 ;  /* 0x0000000000007941 */ /* 0x000fea0003800000 */
.L_x_3693:
[----:B------:R0:W-:Y:S01]  /*8010*/  STG.E.U8 desc[UR36][R16.64], R8 ;  /* 0x0000000810007986 */ /* 0x0001e2000c101124 */
[----:B------:R-:W-:Y:S05]  /*8020*/  BRA `(.L_x_3673) ;  /* 0x00000004000c7947 */ /* 0x000fea0003800000 */
.L_x_3691:
        /* <DEDUP_REMOVED lines=17> */
.L_x_3698:
[----:B------:R-:W-:-:S04]  /*8140*/  LOP3.LUT R2, R3, 0x80000000, RZ, 0xc0, !PT ;  /* 0x8000000003027812 */ /* 0x000fc800078ec0ff */
[----:B------:R-:W-:-:S04]  /*8150*/  SHF.R.U32.HI R3, RZ, 0x18, R2 ;  /* 0x00000018ff037819 */ /* 0x000fc80000011602 */
[----:B------:R-:W-:-:S04]  /*8160*/  LOP3.LUT R0, R0, R3, RZ, 0xfc, !PT ;  /* 0x0000000300007212 */ /* 0x000fc800078efcff */
[----:B------:R-:W-:-:S07]  /*8170*/  PRMT R8, R0, 0x7610, R8 ;  /* 0x0000761000087816 */ /* 0x000fce0000000008 */
.L_x_3697:
[----:B------:R-:W-:Y:S05]  /*8180*/  BSYNC B0 ;  /* 0x0000000000007941 */ /* 0x000fea0003800000 */
.L_x_3696:
[----:B------:R0:W-:Y:S01]  /*8190*/  STG.E.U8 desc[UR36][R16.64], R8 ;  /* 0x0000000810007986 */ /* 0x0001e2000c101124 */
[----:B------:R-:W-:Y:S05]  /*81a0*/  BRA `(.L_x_3673) ;  /* 0x0000000000ac7947 */ /* 0x000fea0003800000 */
.L_x_3690:
        /* <DEDUP_REMOVED lines=23> */
.L_x_3672:
        /* <DEDUP_REMOVED lines=16> */
.L_x_3701:
[----:B------:R-:W-:Y:S05]  /*8420*/  BRA `(.L_x_3673) ;  /* 0x00000000000c7947 */ /* 0x000fea0003800000 */
.L_x_3700:
[----:B------:R0:W-:Y:S01]  /*8430*/  STG.E.64 desc[UR36][R16.64], R2 ;  /* 0x0000000210007986 */ /* 0x0001e2000c101b24 */
[----:B------:R-:W-:Y:S05]  /*8440*/  BRA `(.L_x_3673) ;  /* 0x0000000000047947 */ /* 0x000fea0003800000 */
.L_x_3699:
[----:B------:R0:W-:Y:S02]  /*8450*/  STG.E desc[UR36][R16.64], R5 ;  /* 0x0000000510007986 */ /* 0x0001e4000c101924 */
.L_x_3673:
[----:B------:R-:W-:-:S07]  /*8460*/  VIADD R23, R23, 0x80 ;  /* 0x0000008017177836 */ /* 0x000fce0000000000 */
.L_x_3600:
[----:B------:R-:W-:Y:S05]  /*8470*/  BSYNC B6 ;  /* 0x0000000000067941 */ /* 0x000fea0003800000 */
.L_x_3599:
        /* <DEDUP_REMOVED lines=358> */
.L_x_3704:
        /* <DEDUP_REMOVED lines=21> */
.L_x_3708:
[----:B------:R0:W5:Y:S01]  /*9c30*/  LDG.E.U8 R18, desc[UR36][R2.64] ;  /* 0x0000002402127981 */ /* 0x000162000c1e1100 */
[----:B------:R-:W-:Y:S01]  /*9c40*/  IMAD.MOV.U32 R19, RZ, RZ, RZ ;  /* 0x000000ffff137224 */ /* 0x000fe200078e00ff */
[----:B------:R-:W-:Y:S06]  /*9c50*/  BRA `(.L_x_3710) ;  /* 0x0000000c00487947 */ /* 0x000fec0003800000 */
.L_x_3707:
        /* <DEDUP_REMOVED lines=8> */
.L_x_3712:
[----:B------:R-:W2:Y:S02]  /*9ce0*/  LDG.E R18, desc[UR36][R2.64] ;  /* 0x0000002402127981 */ /* 0x000ea4000c1e1900 */
[----:B--2---:R-:W-:Y:S01]  /*9cf0*/  SHF.R.S32.HI R19, RZ, 0x1f, R18 ;  /* 0x0000001fff137819 */ /* 0x004fe20000011412 */
[----:B------:R-:W-:Y:S06]  /*9d00*/  BRA `(.L_x_3710) ;  /* 0x0000000c001c7947 */ /* 0x000fec0003800000 */
.L_x_3711:
[----:B------:R-:W2:Y:S02]  /*9d10*/  LDG.E.S16 R18, desc[UR36][R2.64] ;  /* 0x0000002402127981 */ /* 0x000ea4000c1e1700 */
[----:B--2---:R-:W-:Y:S01]  /*9d20*/  SHF.R.S32.HI R19, RZ, 0x1f, R18 ;  /* 0x0000001fff137819 */ /* 0x004fe20000011412 */
[----:B------:R-:W-:Y:S06]  /*9d30*/  BRA `(.L_x_3710) ;  /* 0x0000000c00107947 */ /* 0x000fec0003800000 */
.L_x_3706:
        /* <DEDUP_REMOVED lines=9> */
.L_x_3714:
[----:B------:R-:W2:Y:S02]  /*9dd0*/  LDG.E.U16 R2, desc[UR36][R2.64] ;  /* 0x0000002402027981 */ /* 0x000ea4000c1e1500 */
[----:B--2---:R-:W-:-:S06]  /*9de0*/  HADD2.F32 R18, -RZ, R2.H0_H0 ;  /* 0x20000002ff127230 */ /* 0x004fcc0000004100 */
[----:B------:R-:W2:Y:S01]  /*9df0*/  F2I.S64.TRUNC R18, R18 ;  /* 0x0000001200127311 */ /* 0x000ea2000020d900 */
[----:B------:R-:W-:Y:S05]  /*9e00*/  BRA `(.L_x_3710) ;  /* 0x0000000800dc7947 */ /* 0x000fea0003800000 */
.L_x_3713:
        /* <DEDUP_REMOVED lines=9> */
.L_x_3716:
[----:B------:R-:W2:Y:S02]  /*9ea0*/  LDG.E.U16 R2, desc[UR36][R2.64] ;  /* 0x0000002402027981 */ /* 0x000ea4000c1e1500 */
[----:B--2---:R-:W-:-:S06]  /*9eb0*/  HADD2.F32 R18, -RZ, R2.H0_H0 ;  /* 0x20000002ff127230 */ /* 0x004fcc0000004100 */
[----:B------:R-:W0:Y:S01]  /*9ec0*/  F2I.S64.TRUNC R18, R18 ;  /* 0x0000001200127311 */ /* 0x000e22000020d900 */
[----:B------:R-:W-:Y:S05]  /*9ed0*/  BRA `(.L_x_3710) ;  /* 0x0000000800a87947 */ /* 0x000fea0003800000 */
.L_x_3715:
[----:B------:R-:W2:Y:S02]  /*9ee0*/  LDG.E.64 R2, desc[UR36][R2.64] ;  /* 0x0000002402027981 */ /* 0x000ea4000c1e1b00 */
[----:B--2---:R3:W4:Y:S01]  /*9ef0*/  F2I.S64.F64.TRUNC R18, R2 ;  /* 0x0000000200127311 */ /* 0x004722000030d900 */
[----:B------:R-:W-:Y:S05]  /*9f00*/  BRA `(.L_x_3710) ;  /* 0x00000008009c7947 */ /* 0x000fea0003800000 */
.L_x_3705:
        /* <DEDUP_REMOVED lines=13> */
.L_x_3719:
[----:B------:R-:W2:Y:S02]  /*9fe0*/  LDG.E.64 R2, desc[UR36][R2.64] ;  /* 0x0000002402027981 */ /* 0x000ea4000c1e1b00 */
[----:B--2---:R0:W1:Y:S01]  /*9ff0*/  F2I.S64.F64.TRUNC R18, R2 ;  /* 0x0000000200127311 */ /* 0x004062000030d900 */
[----:B------:R-:W-:Y:S05]  /*a000*/  BRA `(.L_x_3710) ;  /* 0x00000008005c7947 */ /* 0x000fea0003800000 */
.L_x_3718:
        /* <DEDUP_REMOVED lines=27> */
.L_x_3721:
        /* <DEDUP_REMOVED lines=14> */
.L_x_3720:
[----:B------:R-:W2:Y:S02]  /*a2a0*/  LDG.E.U16 R18, desc[UR36][R2.64] ;  /* 0x0000002402127981 */ /* 0x000ea4000c1e1500 */
[----:B--2---:R-:W-:-:S06]  /*a2b0*/  IMAD.U32 R18, R18, 0x10000, RZ ;  /* 0x0001000012127824 */ /* 0x004fcc00078e00ff */
[----:B------:R-:W0:Y:S01]  /*a2c0*/  F2I.S64.TRUNC R18, R18 ;  /* 0x0000001200127311 */ /* 0x000e22000020d900 */
[----:B------:R-:W-:Y:S05]  /*a2d0*/  BRA `(.L_x_3710) ;  /* 0x0000000400a87947 */ /* 0x000fea0003800000 */
.L_x_3717:
        /* <DEDUP_REMOVED lines=11> */
.L_x_3724:
        /* <DEDUP_REMOVED lines=21> */
.L_x_3728:
[----:B------:R-:W-:Y:S05]  /*a4e0*/  BSYNC B1 ;  /* 0x0000000000017941 */ /* 0x000fea0003800000 */
.L_x_3727:
[----:B------:R-:W-:Y:S01]  /*a4f0*/  IMAD.SHL.U32 R2, R2, 0x100000, RZ ;  /* 0x0010000002027824 */ /* 0x000fe200078e00ff */
[----:B------:R-:W-:-:S04]  /*a500*/  LEA R3, R0, 0x3b800000, 0x17 ;  /* 0x3b80000000037811 */ /* 0x000fc800078eb8ff */
[----:B------:R-:W-:-:S07]  /*a510*/  LOP3.LUT R18, R3, R2, R18, 0xfe, !PT ;  /* 0x0000000203127212 */ /* 0x000fce00078efe12 */
.L_x_3726:
[----:B------:R-:W-:Y:S05]  /*a520*/  BSYNC B0 ;  /* 0x0000000000007941 */ /* 0x000fea0003800000 */
.L_x_3725:
[----:B------:R-:W0:Y:S01]  /*a530*/  F2I.S64.TRUNC R18, R18 ;  /* 0x0000001200127311 */ /* 0x000e22000020d900 */
[----:B------:R-:W-:Y:S05]  /*a540*/  BRA `(.L_x_3710) ;  /* 0x00000004000c7947 */ /* 0x000fea0003800000 */
.L_x_3723:
        /* <DEDUP_REMOVED lines=21> */
.L_x_3732:
[----:B------:R-:W-:Y:S05]  /*a6a0*/  BSYNC B1 ;  /* 0x0000000000017941 */ /* 0x000fea0003800000 */
.L_x_3731:
[----:B------:R-:W-:Y:S01]  /*a6b0*/  IMAD.SHL.U32 R2, R2, 0x200000, RZ ;  /* 0x0020000002027824 */ /* 0x000fe200078e00ff */
[----:B------:R-:W-:-:S04]  /*a6c0*/  LEA R3, R0, 0x37800000, 0x17 ;  /* 0x3780000000037811 */ /* 0x000fc800078eb8ff */
[----:B------:R-:W-:-:S07]  /*a6d0*/  LOP3.LUT R18, R3, R2, R18, 0xfe, !PT ;  /* 0x0000000203127212 */ /* 0x000fce00078efe12 */
.L_x_3730:
[----:B------:R-:W-:Y:S05]  /*a6e0*/  BSYNC B0 ;  /* 0x0000000000007941 */ /* 0x000fea0003800000 */
.L_x_3729:
[----:B------:R-:W0:Y:S01]  /*a6f0*/  F2I.S64.TRUNC R18, R18 ;  /* 0x0000001200127311 */ /* 0x000e22000020d900 */
[----:B------:R-:W-:Y:S05]  /*a700*/  BRA `(.L_x_3710) ;  /* 0x00000000009c7947 */ /* 0x000fea0003800000 */
.L_x_3722:
        /* <DEDUP_REMOVED lines=14> */
.L_x_3736:
[----:B------:R-:W-:Y:S05]  /*a7f0*/  BSYNC B0 ;  /* 0x0000000000007941 */ /* 0x000fea0003800000 */
.L_x_3735:
[----:B------:R-:W0:Y:S01]  /*a800*/  F2I.S64.TRUNC R18, R18 ;  /* 0x0000001200127311 */ /* 0x000e22000020d900 */
[----:B------:R-:W-:Y:S05]  /*a810*/  BRA `(.L_x_3710) ;  /* 0x0000000000587947 */ /* 0x000fea0003800000 */
.L_x_3709:
        /* <DEDUP_REMOVED lines=16> */
.L_x_3737:
[----:B------:R-:W-:Y:S01]  /*a920*/  CS2R R18, SRZ ;  /* 0x0000000000127805 */ /* 0x000fe2000001ff00 */
[----:B------:R-:W-:Y:S06]  /*a930*/  BRA `(.L_x_3710) ;  /* 0x0000000000107947 */ /* 0x000fec0003800000 */
.L_x_3734:
[----:B------:R0:W5:Y:S01]  /*a940*/  LDG.E.64 R18, desc[UR36][R2.64] ;  /* 0x0000002402127981 */ /* 0x000162000c1e1b00 */
[----:B------:R-:W-:Y:S05]  /*a950*/  BRA `(.L_x_3710) ;  /* 0x0000000000087947 */ /* 0x000fea0003800000 */
.L_x_3733:
[----:B------:R0:W5:Y:S01]  /*a960*/  LDG.E R18, desc[UR36][R2.64] ;  /* 0x0000002402127981 */ /* 0x000162000c1e1900 */
[----:B------:R-:W-:-:S07]  /*a970*/  IMAD.MOV.U32 R19, RZ, RZ, RZ ;  /* 0x000000ffff137224 */ /* 0x000fce00078e00ff */
.L_x_3710:
        /* <DEDUP_REMOVED lines=18> */
.L_x_3741:
[----:B------:R0:W5:Y:S01]  /*aaa0*/  LDG.E.U8 R2, desc[UR36][R4.64] ;  /* 0x0000002404027981 */ /* 0x000162000c1e1100 */
[----:B------:R-:W-:Y:S01]  /*aab0*/  IMAD.MOV.U32 R3, RZ, RZ, RZ ;  /* 0x000000ffff037224 */ /* 0x000fe200078e00ff */
[----:B------:R-:W-:Y:S06]  /*aac0*/  BRA `(.L_x_3743) ;  /* 0x0000000c00487947 */ /* 0x000fec0003800000 */
.L_x_3740:
        /* <DEDUP_REMOVED lines=8> */
.L_x_3745:
[----:B------:R-:W3:Y:S02]  /*ab50*/  LDG.E R2, desc[UR36][R4.64] ;  /* 0x0000002404027981 */ /* 0x000ee4000c1e1900 */
[----:B---3--:R-:W-:Y:S01]  /*ab60*/  SHF.R.S32.HI R3, RZ, 0x1f, R2 ;  /* 0x0000001fff037819 */ /* 0x008fe20000011402 */
[----:B------:R-:W-:Y:S06]  /*ab70*/  BRA `(.L_x_3743) ;  /* 0x0000000c001c7947 */ /* 0x000fec0003800000 */
.L_x_3744:
[----:B------:R-:W3:Y:S02]  /*ab80*/  LDG.E.S16 R2, desc[UR36][R4.64] ;  /* 0x0000002404027981 */ /* 0x000ee4000c1e1700 */
[----:B---3--:R-:W-:Y:S01]  /*ab90*/  SHF.R.S32.HI R3, RZ, 0x1f, R2 ;  /* 0x0000001fff037819 */ /* 0x008fe20000011402 */
[----:B------:R-:W-:Y:S06]  /*aba0*/  BRA `(.L_x_3743) ;  /* 0x0000000c00107947 */ /* 0x000fec0003800000 */
.L_x_3739:
[----:B------:R-:W-:-:S13]  /*abb0*/  ISETP.GT.AND P0, PT, R0, 0x6, PT ;  /* 0x000000060000780c */ /* 0x000fda0003f04270 */
[----:B------:R-:W-:Y:S05]  /*abc0*/  @P0 BRA `(.L_x_3746) ;  /* 0x00000000002c0947 */ /* 0x000fea0003800000 */
[----:B------:R-:W-:-:S13]  /*abd0*/  ISETP.NE.AND P0, PT, R0, 0x5, PT ;  /* 0x000000050000780c */ /* 0x000fda0003f05270 */
[----:B------:R-:W-:Y:S05]  /*abe0*/  @!P0 BRA `(.L_x_3747) ;  /* 0x0000000000148947 */ /* 0x000fea0003800000 */
[----:B------:R-:W-:-:S13]  /*abf0*/  ISETP.NE.AND P0, PT, R0, 0x6, PT ;  /* 0x000000060000780c */ /* 0x000fda0003f05270 */
[----:B------:R-:W-:Y:S05]  /*ac00*/  @P0 BRA `(.L_x_3742) ;  /* 0x0000000800a00947 */ /* 0x000fea0003800000 */
[----:B------:R-:W3:Y:S02]  /*ac10*/  LDG.E R2, desc[UR36][R4.64] ;  /* 0x0000002404027981 */ /* 0x000ee4000c1e1900 */
[----:B---3--:R-:W3:Y:S01]  /*ac20*/  F2I.S64.TRUNC R2, R2 ;  /* 0x0000000200027311 */ /* 0x008ee2000020d900 */
[----:B------:R-:W-:Y:S05]  /*ac30*/  BRA `(.L_x_3743) ;  /* 0x0000000800ec7947 */ /* 0x000fea0003800000 */
.L_x_3747:
[----:B------:R-:W3:Y:S02]  /*ac40*/  LDG.E.U16 R4, desc[UR36][R4.64] ;  /* 0x0000002404047981 */ /* 0x000ee4000c1e1500 */
[----:B---3--:R-:W-:-:S06]  /*ac50*/  HADD2.F32 R2, -RZ, R4.H0_H0 ;  /* 0x20000004ff027230 */ /* 0x008fcc0000004100 */
[----:B------:R-:W0:Y:S01]  /*ac60*/  F2I.S64.TRUNC R2, R2 ;  /* 0x0000000200027311 */ /* 0x000e22000020d900 */
[----:B------:R-:W-:Y:S05]  /*ac70*/  BRA `(.L_x_3743) ;  /* 0x0000000800dc7947 */ /* 0x000fea0003800000 */
.L_x_3746:
        /* <DEDUP_REMOVED lines=9> */
.L_x_3749:
[----:B------:R-:W3:Y:S02]  /*ad10*/  LDG.E.U16 R4, desc[UR36][R4.64] ;  /* 0x0000002404047981 */ /* 0x000ee4000c1e1500 */
[----:B---3--:R-:W-:-:S06]  /*ad20*/  HADD2.F32 R2, -RZ, R4.H0_H0 ;  /* 0x20000004ff027230 */ /* 0x008fcc0000004100 */
[----:B------:R-:W0:Y:S01]  /*ad30*/  F2I.S64.TRUNC R2, R2 ;  /* 0x0000000200027311 */ /* 0x000e22000020d900 */
[----:B------:R-:W-:Y:S05]  /*ad40*/  BRA `(.L_x_3743) ;  /* 0x0000000800a87947 */ /* 0x000fea0003800000 */
.L_x_3748:
[----:B------:R-:W3:Y:S02]  /*ad50*/  LDG.E.64 R2, desc[UR36][R4.64] ;  /* 0x0000002404027981 */ /* 0x000ee4000c1e1b00 */
[----:B---3--:R-:W0:Y:S01]  /*ad60*/  F2I.S64.F64.TRUNC R2, R2 ;  /* 0x0000000200027311 */ /* 0x008e22000030d900 */
[----:B------:R-:W-:Y:S05]  /*ad70*/  BRA `(.L_x_3743) ;  /* 0x00000008009c7947 */ /* 0x000fea0003800000 */
.L_x_3738:
        /* <DEDUP_REMOVED lines=13> */
.L_x_3752:
[----:B------:R-:W3:Y:S02]  /*ae50*/  LDG.E.64 R2, desc[UR36][R4.64] ;  /* 0x0000002404027981 */ /* 0x000ee4000c1e1b00 */
[----:B---3--:R-:W0:Y:S01]  /*ae60*/  F2I.S64.F64.TRUNC R2, R2 ;  /* 0x0000000200027311 */ /* 0x008e22000030d900 */
[----:B------:R-:W-:Y:S05]  /*ae70*/  BRA `(.L_x_3743) ;  /* 0x00000008005c7947 */ /* 0x000fea0003800000 */
.L_x_3751:
        /* <DEDUP_REMOVED lines=27> */
.L_x_3754:
        /* <DEDUP_REMOVED lines=14> */
.L_x_3753:
[----:B------:R-:W3:Y:S02]  /*b110*/  LDG.E.U16 R2, desc[UR36][R4.64] ;  /* 0x0000002404027981 */ /* 0x000ee4000c1e1500 */
[----:B---3--:R-:W-:-:S06]  /*b120*/  IMAD.U32 R2, R2, 0x10000, RZ ;  /* 0x0001000002027824 */ /* 0x008fcc00078e00ff */
[----:B------:R-:W0:Y:S01]  /*b130*/  F2I.S64.TRUNC R2, R2 ;  /* 0x0000000200027311 */ /* 0x000e22000020d900 */
[----:B------:R-:W-:Y:S05]  /*b140*/  BRA `(.L_x_3743) ;  /* 0x0000000400a87947 */ /* 0x000fea0003800000 */
.L_x_3750:
        /* <DEDUP_REMOVED lines=11> */
.L_x_3757:
        /* <DEDUP_REMOVED lines=21> */
.L_x_3761:
[----:B------:R-:W-:Y:S05]  /*b350*/  BSYNC B1 ;  /* 0x0000000000017941 */ /* 0x000fea0003800000 */
.L_x_3760:
[----:B------:R-:W-:Y:S01]  /*b360*/  IMAD.SHL.U32 R2, R2, 0x100000, RZ ;  /* 0x0010000002027824 */ /* 0x000fe200078e00ff */
[----:B------:R-:W-:-:S04]  /*b370*/  LEA R3, R0, 0x3b800000, 0x17 ;  /* 0x3b80000000037811 */ /* 0x000fc800078eb8ff */
[----:B------:R-:W-:-:S07]  /*b380*/  LOP3.LUT R2, R3, R2, R4, 0xfe, !PT ;  /* 0x0000000203027212 */ /* 0x000fce00078efe04 */
.L_x_3759:
[----:B------:R-:W-:Y:S05]  /*b390*/  BSYNC B0 ;  /* 0x0000000000007941 */ /* 0x000fea0003800000 */
.L_x_3758:
[----:B------:R-:W0:Y:S01]  /*b3a0*/  F2I.S64.TRUNC R2, R2 ;  /* 0x0000000200027311 */ /* 0x000e22000020d900 */
[----:B------:R-:W-:Y:S05]  /*b3b0*/  BRA `(.L_x_3743) ;  /* 0x00000004000c7947 */ /* 0x000fea0003800000 */
.L_x_3756:
        /* <DEDUP_REMOVED lines=21> */
.L_x_3765:
[----:B------:R-:W-:Y:S05]  /*b510*/  BSYNC B1 ;  /* 0x0000000000017941 */ /* 0x000fea0003800000 */
.L_x_3764:
[----:B------:R-:W-:Y:S01]  /*b520*/  IMAD.SHL.U32 R2, R2, 0x200000, RZ ;  /* 0x0020000002027824 */ /* 0x000fe200078e00ff */
[----:B------:R-:W-:-:S04]  /*b530*/  LEA R3, R0, 0x37800000, 0x17 ;  /* 0x3780000000037811 */ /* 0x000fc800078eb8ff */
[----:B------:R-:W-:-:S07]  /*b540*/  LOP3.LUT R2, R3, R2, R4, 0xfe, !PT ;  /* 0x0000000203027212 */ /* 0x000fce00078efe04 */
.L_x_3763:
[----:B------:R-:W-:Y:S05]  /*b550*/  BSYNC B0 ;  /* 0x0000000000007941 */ /* 0x000fea0003800000 */
.L_x_3762:
[----:B------:R-:W0:Y:S01]  /*b560*/  F2I.S64.TRUNC R2, R2 ;  /* 0x0000000200027311 */ /* 0x000e22000020d900 */
[----:B------:R-:W-:Y:S05]  /*b570*/  BRA `(.L_x_3743) ;  /* 0x00000000009c7947 */ /* 0x000fea0003800000 */
.L_x_3755:
        /* <DEDUP_REMOVED lines=14> */
.L_x_3769:
[----:B------:R-:W-:Y:S05]  /*b660*/  BSYNC B0 ;  /* 0x0000000000007941 */ /* 0x000fea0003800000 */
.L_x_3768:
[----:B------:R-:W0:Y:S01]  /*b670*/  F2I.S64.TRUNC R2, R2 ;  /* 0x0000000200027311 */ /* 0x000e22000020d900 */
[----:B------:R-:W-:Y:S05]  /*b680*/  BRA `(.L_x_3743) ;  /* 0x0000000000587947 */ /* 0x000fea0003800000 */
.L_x_3742:
        /* <DEDUP_REMOVED lines=16> */
.L_x_3770:
[----:B------:R-:W-:Y:S01]  /*b790*/  CS2R R2, SRZ ;  /* 0x0000000000027805 */ /* 0x000fe2000001ff00 */
[----:B------:R-:W-:Y:S06]  /*b7a0*/  BRA `(.L_x_3743) ;  /* 0x0000000000107947 */ /* 0x000fec0003800000 */
.L_x_3767:
[----:B------:R0:W5:Y:S01]  /*b7b0*/  LDG.E.64 R2, desc[UR36][R4.64] ;  /* 0x0000002404027981 */ /* 0x000162000c1e1b00 */
[----:B------:R-:W-:Y:S05]  /*b7c0*/  BRA `(.L_x_3743) ;  /* 0x0000000000087947 */ /* 0x000fea0003800000 */
.L_x_3766:
[----:B------:R0:W5:Y:S01]  /*b7d0*/  LDG.E R2, desc[UR36][R4.64] ;  /* 0x0000002404027981 */ /* 0x000162000c1e1900 */
[----:B------:R-:W-:-:S07]  /*b7e0*/  IMAD.MOV.U32 R3, RZ, RZ, RZ ;  /* 0x000000ffff037224 */ /* 0x000fce00078e00ff */
.L_x_3743:
[----:B0-----:R-:W0:Y:S01]  /*b7f0*/  LDC.U8 R4, c[0x0][0x491] ;  /* 0x00012440ff047b82 */ /* 0x001e220000000000 */
[----:B-12345:R-:W-:Y:S02]  /*b800*/  LOP3.LUT R5, R2, R18, RZ, 0x3c, !PT ;  /* 0x0000001202057212 */ /* 0x03efe400078e3cff */
        /* <DEDUP_REMOVED lines=15> */
.L_x_3774:
[----:B------:R0:W-:Y:S01]  /*b900*/  STG.E.U8 desc[UR36][R16.64], R5 ;  /* 0x0000000510007986 */ /* 0x0001e2000c101124 */
[----:B------:R-:W-:Y:S05]  /*b910*/  BRA `(.L_x_3776) ;  /* 0x0000000c00507947 */ /* 0x000fea0003800000 */
.L_x_3773:
        /* <DEDUP_REMOVED lines=8> */
.L_x_3778:
[----:B------:R0:W-:Y:S01]  /*b9a0*/  STG.E desc[UR36][R16.64], R5 ;  /* 0x0000000510007986 */ /* 0x0001e2000c101924 */
[----:B------:R-:W-:Y:S05]  /*b9b0*/  BRA `(.L_x_3776) ;  /* 0x0000000c00287947 */ /* 0x000fea0003800000 */
.L_x_3777:
[----:B------:R0:W-:Y:S01]  /*b9c0*/  STG.E.U16 desc[UR36][R16.64], R5 ;  /* 0x0000000510007986 */ /* 0x0001e2000c101524 */
[----:B------:R-:W-:Y:S05]  /*b9d0*/  BRA `(.L_x_3776) ;  /* 0x0000000c00207947 */ /* 0x000fea0003800000 */
.L_x_3772:
        /* <DEDUP_REMOVED lines=9> */
.L_x_3780:
[----:B------:R-:W0:Y:S02]  /*ba70*/  I2F.S64 R0, R2 ;  /* 0x0000000200007312 */ /* 0x000e240000301400 */
[----:B0-----:R-:W-:-:S05]  /*ba80*/  F2FP.F16.F32.PACK_AB R0, RZ, R0 ;  /* 0x00000000ff00723e */ /* 0x001fca00000000ff */
[----:B------:R0:W-:Y:S01]  /*ba90*/  STG.E.U16 desc[UR36][R16.64], R0 ;  /* 0x0000000010007986 */ /* 0x0001e2000c101524 */
[----:B------:R-:W-:Y:S05]  /*baa0*/  BRA `(.L_x_3776) ;  /* 0x0000000800ec7947 */ /* 0x000fea0003800000 */
.L_x_3779:
        /* <DEDUP_REMOVED lines=10> */
.L_x_3782:
[----:B------:R-:W0:Y:S02]  /*bb50*/  I2F.S64 R2, R2 ;  /* 0x0000000200027312 */ /* 0x000e240000301400 */
[----:B0-----:R-:W-:-:S04]  /*bb60*/  F2FP.F16.F32.PACK_AB R3, RZ, R2 ;  /* 0x00000002ff03723e */ /* 0x001fc800000000ff */
[----:B------:R-:W-:-:S05]  /*bb70*/  PRMT R3, R3, 0x5410, RZ ;  /* 0x0000541003037816 */ /* 0x000fca00000000ff */
[----:B------:R0:W-:Y:S01]  /*bb80*/  STG.E desc[UR36][R16.64], R3 ;  /* 0x0000000310007986 */ /* 0x0001e2000c101924 */
[----:B------:R-:W-:Y:S05]  /*bb90*/  BRA `(.L_x_3776) ;  /* 0x0000000800b07947 */ /* 0x000fea0003800000 */
.L_x_3781:
[----:B------:R-:W0:Y:S02]  /*bba0*/  I2F.F64.S64 R2, R2 ;  /* 0x0000000200027312 */ /* 0x000e240000301c00 */
[----:B0-----:R0:W-:Y:S01]  /*bbb0*/  STG.E.64 desc[UR36][R16.64], R2 ;  /* 0x0000000210007986 */ /* 0x0011e2000c101b24 */
[----:B------:R-:W-:Y:S05]  /*bbc0*/  BRA `(.L_x_3776) ;  /* 0x0000000800a47947 */ /* 0x000fea0003800000 */
.L_x_3771:
        /* <DEDUP_REMOVED lines=13> */
.L_x_3785:
[----:B------:R-:W0:Y:S01]  /*bca0*/  I2F.F64.S64 R4, R2 ;  /* 0x0000000200047312 */ /* 0x000e220000301c00 */
[----:B------:R-:W-:-:S05]  /*bcb0*/  CS2R R6, SRZ ;  /* 0x0000000000067805 */ /* 0x000fca000001ff00 */
[----:B0-----:R0:W-:Y:S01]  /*bcc0*/  STG.E.128 desc[UR36][R16.64], R4 ;  /* 0x0000000410007986 */ /* 0x0011e2000c101d24 */
[----:B------:R-:W-:Y:S05]  /*bcd0*/  BRA `(.L_x_3776) ;  /* 0x0000000800607947 */ /* 0x000fea0003800000 */
.L_x_3784:
        /* <DEDUP_REMOVED lines=21> */
.L_x_3789:
[----:B------:R-:W-:Y:S05]  /*be30*/  BSYNC B0 ;  /* 0x0000000000007941 */ /* 0x000fea0003800000 */
.L_x_3788:
[----:B------:R-:W-:-:S05]  /*be40*/  LOP3.LUT R5, R0, R5, RZ, 0xfc, !PT ;  /* 0x0000000500057212 */ /* 0x000fca00078efcff */
[----:B------:R0:W-:Y:S01]  /*be50*/  STG.E.U8 desc[UR36][R16.64], R5 ;  /* 0x0000000510007986 */ /* 0x0001e2000c101124 */
[----:B------:R-:W-:Y:S05]  /*be60*/  BRA `(.L_x_3776) ;  /* 0x0000000400fc7947 */ /* 0x000fea0003800000 */
.L_x_3787:
        /* <DEDUP_REMOVED lines=13> */
.L_x_3791:
[----:B------:R-:W-:Y:S01]  /*bf40*/  IMAD.MOV.U32 R0, RZ, RZ, 0x7f ;  /* 0x0000007fff007424 */ /* 0x000fe200078e00ff */
[----:B------:R-:W-:-:S04]  /*bf50*/  ISETP.GT.U32.AND P0, PT, R4, 0x7f800000, PT ;  /* 0x7f8000000400780c */ /* 0x000fc80003f04070 */
[----:B------:R-:W-:-:S09]  /*bf60*/  SEL R0, R0, 0x7c, P0 ;  /* 0x0000007c00007807 */ /* 0x000fd20000000000 */
.L_x_3792:
[----:B------:R-:W-:Y:S05]  /*bf70*/  BSYNC B0 ;  /* 0x0000000000007941 */ /* 0x000fea0003800000 */
.L_x_3790:
[----:B------:R-:W-:-:S04]  /*bf80*/  LOP3.LUT R2, R3, 0x80000000, RZ, 0xc0, !PT ;  /* 0x8000000003027812 */ /* 0x000fc800078ec0ff */
[----:B------:R-:W-:-:S04]  /*bf90*/  SHF.R.U32.HI R3, RZ, 0x18, R2 ;  /* 0x00000018ff037819 */ /* 0x000fc80000011602 */
[----:B------:R-:W-:-:S05]  /*bfa0*/  LOP3.LUT R3, R0, R3, RZ, 0xfc, !PT ;  /* 0x0000000300037212 */ /* 0x000fca00078efcff */
[----:B------:R0:W-:Y:S01]  /*bfb0*/  STG.E.U8 desc[UR36][R16.64], R3 ;  /* 0x0000000310007986 */ /* 0x0001e2000c101124 */
[----:B------:R-:W-:Y:S05]  /*bfc0*/  BRA `(.L_x_3776) ;  /* 0x0000000400a47947 */ /* 0x000fea0003800000 */
.L_x_3786:
[----:B------:R-:W0:Y:S02]  /*bfd0*/  I2F.S64 R0, R2 ;  /* 0x0000000200007312 */ /* 0x000e240000301400 */
[----:B0-----:R-:W-:-:S05]  /*bfe0*/  F2FP.BF16.F32.PACK_AB R0, RZ, R0 ;  /* 0x00000000ff00723e */ /* 0x001fca00000010ff */
[----:B------:R0:W-:Y:S01]  /*bff0*/  STG.E.U16 desc[UR36][R16.64], R0 ;  /* 0x0000000010007986 */ /* 0x0001e2000c101524 */
[----:B------:R-:W-:Y:S05]  /*c000*/  BRA `(.L_x_3776) ;  /* 0x0000000400947947 */ /* 0x000fea0003800000 */
.L_x_3783:
        /* <DEDUP_REMOVED lines=10> */
.L_x_3795:
        /* <DEDUP_REMOVED lines=17> */
.L_x_3798:
[----:B------:R-:W-:-:S04]  /*c1c0*/  LOP3.LUT R2, R3, 0x80000000, RZ, 0xc0, !PT ;  /* 0x8000000003027812 */ /* 0x000fc800078ec0ff */
[----:B------:R-:W-:-:S04]  /*c1d0*/  SHF.R.U32.HI R3, RZ, 0x18, R2 ;  /* 0x00000018ff037819 */ /* 0x000fc80000011602 */
[----:B------:R-:W-:-:S04]  /*c1e0*/  LOP3.LUT R0, R0, R3, RZ, 0xfc, !PT ;  /* 0x0000000300007212 */ /* 0x000fc800078efcff */
[----:B------:R-:W-:-:S07]  /*c1f0*/  PRMT R8, R0, 0x7610, R8 ;  /* 0x0000761000087816 */ /* 0x000fce0000000008 */
.L_x_3797:
[----:B------:R-:W-:Y:S05]  /*c200*/  BSYNC B0 ;  /* 0x0000000000007941 */ /* 0x000fea0003800000 */
.L_x_3796:
[----:B------:R3:W-:Y:S01]  /*c210*/  STG.E.U8 desc[UR36][R16.64], R8 ;  /* 0x0000000810007986 */ /* 0x0007e2000c101124 */
[----:B------:R-:W-:Y:S05]  /*c220*/  BRA `(.L_x_3776) ;  /* 0x00000004000c7947 */ /* 0x000fea0003800000 */
.L_x_3794:
        /* <DEDUP_REMOVED lines=17> */
.L_x_3801:
[----:B------:R-:W-:-:S04]  /*c340*/  LOP3.LUT R2, R3, 0x80000000, RZ, 0xc0, !PT ;  /* 0x8000000003027812 */ /* 0x000fc800078ec0ff */
[----:B------:R-:W-:-:S04]  /*c350*/  SHF.R.U32.HI R3, RZ, 0x18, R2 ;  /* 0x00000018ff037819 */ /* 0x000fc80000011602 */
[----:B------:R-:W-:-:S04]  /*c360*/  LOP3.LUT R0, R0, R3, RZ, 0xfc, !PT ;  /* 0x0000000300007212 */ /* 0x000fc800078efcff */
[----:B------:R-:W-:-:S07]  /*c370*/  PRMT R8, R0, 0x7610, R8 ;  /* 0x0000761000087816 */ /* 0x000fce0000000008 */
.L_x_3800:
[----:B------:R-:W-:Y:S05]  /*c380*/  BSYNC B0 ;  /* 0x0000000000007941 */ /* 0x000fea0003800000 */
.L_x_3799:
[----:B------:R0:W-:Y:S01]  /*c390*/  STG.E.U8 desc[UR36][R16.64], R8 ;  /* 0x0000000810007986 */ /* 0x0001e2000c101124 */
[----:B------:R-:W-:Y:S05]  /*c3a0*/  BRA `(.L_x_3776) ;  /* 0x0000000000ac7947 */ /* 0x000fea0003800000 */
.L_x_3793:
        /* <DEDUP_REMOVED lines=23> */
.L_x_3775:
        /* <DEDUP_REMOVED lines=16> */
.L_x_3804:
[----:B------:R-:W-:Y:S05]  /*c620*/  BRA `(.L_x_3776) ;  /* 0x00000000000c7947 */ /* 0x000fea0003800000 */
.L_x_3803:
[----:B------:R1:W-:Y:S01]  /*c630*/  STG.E.64 desc[UR36][R16.64], R2 ;  /* 0x0000000210007986 */ /* 0x0003e2000c101b24 */
[----:B------:R-:W-:Y:S05]  /*c640*/  BRA `(.L_x_3776) ;  /* 0x0000000000047947 */ /* 0x000fea0003800000 */
.L_x_3802:
[----:B------:R0:W-:Y:S02]  /*c650*/  STG.E desc[UR36][R16.64], R5 ;  /* 0x0000000510007986 */ /* 0x0001e4000c101924 */
.L_x_3776:
[----:B------:R-:W-:-:S07]  /*c660*/  VIADD R23, R23, 0x80 ;  /* 0x0000008017177836 */ /* 0x000fce0000000000 */
.L_x_3703:
[----:B------:R-:W-:Y:S05]  /*c670*/  BSYNC B6 ;  /* 0x0000000000067941 */ /* 0x000fea0003800000 */
.L_x_3702:
        /* <DEDUP_REMOVED lines=357> */
.L_x_3805:
        /* <DEDUP_REMOVED lines=21> */
.L_x_3809:
[----:B------:R0:W5:Y:S01]  /*de20*/  LDG.E.U8 R18, desc[UR36][R2.64] ;  /* 0x0000002402127981 */ /* 0x000162000c1e1100 */
[----:B------:R-:W-:Y:S01]  /*de30*/  IMAD.MOV.U32 R19, RZ, RZ, RZ ;  /* 0x000000ffff137224 */ /* 0x000fe200078e00ff */
[----:B------:R-:W-:Y:S06]  /*de40*/  BRA `(.L_x_3811) ;  /* 0x0000000c00487947 */ /* 0x000fec0003800000 */
.L_x_3808:
        /* <DEDUP_REMOVED lines=8> */
.L_x_3813:
[----:B------:R-:W2:Y:S02]  /*ded0*/  LDG.E R18, desc[UR36][R2.64] ;  /* 0x0000002402127981 */ /* 0x000ea4000c1e1900 */
[----:B--2---:R-:W-:Y:S01]  /*dee0*/  SHF.R.S32.HI R19, RZ, 0x1f, R18 ;  /* 0x0000001fff137819 */ /* 0x004fe20000011412 */
[----:B------:R-:W-:Y:S06]  /*def0*/  BRA `(.L_x_3811) ;  /* 0x0000000c001c7947 */ /* 0x000fec0003800000 */
.L_x_3812:
[----:B------:R-:W2:Y:S02]  /*df00*/  LDG.E.S16 R18, desc[UR36][R2.64] ;  /* 0x0000002402127981 */ /* 0x000ea4000c1e1700 */
[----:B--2---:R-:W-:Y:S01]  /*df10*/  SHF.R.S32.HI R19, RZ, 0x1f, R18 ;  /* 0x0000001fff137819 */ /* 0x004fe20000011412 */
[----:B------:R-:W-:Y:S06]  /*df20*/  BRA `(.L_x_3811) ;  /* 0x0000000c00107947 */ /* 0x000fec0003800000 */
.L_x_3807:
        /* <DEDUP_REMOVED lines=9> */
.L_x_3815:
[----:B------:R-:W2:Y:S02]  /*dfc0*/  LDG.E.U16 R2, desc[UR36][R2.64] ;  /* 0x0000002402027981 */ /* 0x000ea4000c1e1500 */
[----:B--2---:R-:W-:-:S06]  /*dfd0*/  HADD2.F32 R18, -RZ, R2.H0_H0 ;  /* 0x20000002ff127230 */ /* 0x004fcc0000004100 */
[----:B------:R-:W0:Y:S01]  /*dfe0*/  F2I.S64.TRUNC R18, R18 ;  /* 0x0000001200127311 */ /* 0x000e22000020d900 */
[----:B------:R-:W-:Y:S05]  /*dff0*/  BRA `(.L_x_3811) ;  /* 0x0000000800dc7947 */ /* 0x000fea0003800000 */
.L_x_3814:
        /* <DEDUP_REMOVED lines=9> */
.L_x_3817:
[----:B------:R-:W2:Y:S02]  /*e090*/  LDG.E.U16 R2, desc[UR36][R2.64] ;  /* 0x0000002402027981 */ /* 0x000ea4000c1e1500 */
[----:B--2---:R-:W-:-:S06]  /*e0a0*/  HADD2.F32 R18, -RZ, R2.H0_H0 ;  /* 0x20000002ff127230 */ /* 0x004fcc0000004100 */
[----:B------:R-:W0:Y:S01]  /*e0b0*/  F2I.S64.TRUNC R18, R18 ;  /* 0x0000001200127311 */ /* 0x000e22000020d900 */
[----:B------:R-:W-:Y:S05]  /*e0c0*/  BRA `(.L_x_3811) ;  /* 0x0000000800a87947 */ /* 0x000fea0003800000 */
.L_x_3816:
[----:B------:R-:W2:Y:S02]  /*e0d0*/  LDG.E.64 R2, desc[UR36][R2.64] ;  /* 0x0000002402027981 */ /* 0x000ea4000c1e1b00 */
[----:B--2---:R0:W1:Y:S01]  /*e0e0*/  F2I.S64.F64.TRUNC R18, R2 ;  /* 0x0000000200127311 */ /* 0x004062000030d900 */
[----:B------:R-:W-:Y:S05]  /*e0f0*/  BRA `(.L_x_3811) ;  /* 0x00000008009c7947 */ /* 0x000fea0003800000 */
.L_x_3806:
        /* <DEDUP_REMOVED lines=13> */
.L_x_3820:
[----:B------:R-:W2:Y:S02]  /*e1d0*/  LDG.E.64 R2, desc[UR36][R2.64] ;  /* 0x0000002402027981 */ /* 0x000ea4000c1e1b00 */
[----:B--2---:R0:W1:Y:S01]  /*e1e0*/  F2I.S64.F64.TRUNC R18, R2 ;  /* 0x0000000200127311 */ /* 0x004062000030d900 */
[----:B------:R-:W-:Y:S05]  /*e1f0*/  BRA `(.L_x_3811) ;  /* 0x00000008005c7947 */ /* 0x000fea0003800000 */
.L_x_3819:
        /* <DEDUP_REMOVED lines=27> */
.L_x_3822:
        /* <DEDUP_REMOVED lines=14> */
.L_x_3821:
[----:B------:R-:W2:Y:S02]  /*e490*/  LDG.E.U16 R18, desc[UR36][R2.64] ;  /* 0x0000002402127981 */ /* 0x000ea4000c1e1500 */
[----:B--2---:R-:W-:-:S06]  /*e4a0*/  IMAD.U32 R18, R18, 0x10000, RZ ;  /* 0x0001000012127824 */ /* 0x004fcc00078e00ff */
[----:B------:R-:W4:Y:S01]  /*e4b0*/  F2I.S64.TRUNC R18, R18 ;  /* 0x0000001200127311 */ /* 0x000f22000020d900 */
[----:B------:R-:W-:Y:S05]  /*e4c0*/  BRA `(.L_x_3811) ;  /* 0x0000000400a87947 */ /* 0x000fea0003800000 */
.L_x_3818:
        /* <DEDUP_REMOVED lines=11> */
.L_x_3825:
        /* <DEDUP_REMOVED lines=21> */
.L_x_3829:
[----:B------:R-:W-:Y:S05]  /*e6d0*/  BSYNC B1 ;  /* 0x0000000000017941 */ /* 0x000fea0003800000 */
.L_x_3828:
[----:B------:R-:W-:Y:S01]  /*e6e0*/  IMAD.SHL.U32 R2, R2, 0x100000, RZ ;  /* 0x0010000002027824 */ /* 0x000fe200078e00ff */
[----:B------:R-:W-:-:S04]  /*e6f0*/  LEA R3, R0, 0x3b800000, 0x17 ;  /* 0x3b80000000037811 */ /* 0x000fc800078eb8ff */
[----:B------:R-:W-:-:S07]  /*e700*/  LOP3.LUT R18, R3, R2, R18, 0xfe, !PT ;  /* 0x0000000203127212 */ /* 0x000fce00078efe12 */
.L_x_3827:
[----:B------:R-:W-:Y:S05]  /*e710*/  BSYNC B0 ;  /* 0x0000000000007941 */ /* 0x000fea0003800000 */
.L_x_3826:
[----:B------:R-:W0:Y:S01]  /*e720*/  F2I.S64.TRUNC R18, R18 ;  /* 0x0000001200127311 */ /* 0x000e22000020d900 */
[----:B------:R-:W-:Y:S05]  /*e730*/  BRA `(.L_x_3811) ;  /* 0x00000004000c7947 */ /* 0x000fea0003800000 */
.L_x_3824:
        /* <DEDUP_REMOVED lines=21> */
.L_x_3833:
[----:B------:R-:W-:Y:S05]  /*e890*/  BSYNC B1 ;  /* 0x0000000000017941 */ /* 0x000fea0003800000 */
.L_x_3832:
[----:B------:R-:W-:Y:S01]  /*e8a0*/  IMAD.SHL.U32 R2, R2, 0x200000, RZ ;  /* 0x0020000002027824 */ /* 0x000fe200078e00ff */
[----:B------:R-:W-:-:S04]  /*e8b0*/  LEA R3, R0, 0x37800000, 0x17 ;  /* 0x3780000000037811 */ /* 0x000fc800078eb8ff */
[----:B------:R-:W-:-:S07]  /*e8c0*/  LOP3.LUT R18, R3, R2, R18, 0xfe, !PT ;  /* 0x0000000203127212 */ /* 0x000fce00078efe12 */
.L_x_3831:
[----:B------:R-:W-:Y:S05]  /*e8d0*/  BSYNC B0 ;  /* 0x0000000000007941 */ /* 0x000fea0003800000 */
.L_x_3830:
[----:B------:R-:W0:Y:S01]  /*e8e0*/  F2I.S64.TRUNC R18, R18 ;  /* 0x0000001200127311 */ /* 0x000e22000020d900 */
[----:B------:R-:W-:Y:S05]  /*e8f0*/  BRA `(.L_x_3811) ;  /* 0x00000000009c7947 */ /* 0x000fea0003800000 */
.L_x_3823:
        /* <DEDUP_REMOVED lines=14> */
.L_x_3837:
[----:B------:R-:W-:Y:S05]  /*e9e0*/  BSYNC B0 ;  /* 0x0000000000007941 */ /* 0x000fea0003800000 */
.L_x_3836:
[----:B------:R-:W0:Y:S01]  /*e9f0*/  F2I.S64.TRUNC R18, R18 ;  /* 0x0000001200127311 */ /* 0x000e22000020d900 */
[----:B------:R-:W-:Y:S05]  /*ea00*/  BRA `(.L_x_3811) ;  /* 0x0000000000587947 */ /* 0x000fea0003800000 */
.L_x_3810:
        /* <DEDUP_REMOVED lines=16> */
.L_x_3838:
[----:B------:R-:W-:Y:S01]  /*eb10*/  CS2R R18, SRZ ;  /* 0x0000000000127805 */ /* 0x000fe2000001ff00 */
[----:B------:R-:W-:Y:S06]  /*eb20*/  BRA `(.L_x_3811) ;  /* 0x0000000000107947 */ /* 0x000fec0003800000 */
.L_x_3835:
[----:B------:R0:W5:Y:S01]  /*eb30*/  LDG.E.64 R18, desc[UR36][R2.64] ;  /* 0x0000002402127981 */ /* 0x000162000c1e1b00 */
[----:B------:R-:W-:Y:S05]  /*eb40*/  BRA `(.L_x_3811) ;  /* 0x0000000000087947 */ /* 0x000fea0003800000 */
.L_x_3834:
[----:B------:R0:W5:Y:S01]  /*eb50*/  LDG.E R18, desc[UR36][R2.64] ;  /* 0x0000002402127981 */ /* 0x000162000c1e1900 */
[----:B------:R-:W-:-:S07]  /*eb60*/  IMAD.MOV.U32 R19, RZ, RZ, RZ ;  /* 0x000000ffff137224 */ /* 0x000fce00078e00ff */
.L_x_3811:
[----:B0-----:R-:W0:Y:S01]  /*eb70*/  LDC.U8 R2, c[0x0][0x493] ;  /* 0x000124c0ff027b82 */ /* 0x001e220000000000 */
        /* <DEDUP_REMOVED lines=17> */
.L_x_3842:
[----:B------:R0:W5:Y:S01]  /*ec90*/  LDG.E.U8 R2, desc[UR36][R22.64] ;  /* 0x0000002416027981 */ /* 0x000162000c1e1100 */
[----:B------:R-:W-:Y:S01]  /*eca0*/  IMAD.MOV.U32 R3, RZ, RZ, RZ ;  /* 0x000000ffff037224 */ /* 0x000fe200078e00ff */
[----:B------:R-:W-:Y:S06]  /*ecb0*/  BRA `(.L_x_3844) ;  /* 0x0000000c00487947 */ /* 0x000fec0003800000 */
.L_x_3841:
        /* <DEDUP_REMOVED lines=8> */
.L_x_3846:
[----:B------:R-:W2:Y:S02]  /*ed40*/  LDG.E R2, desc[UR36][R22.64] ;  /* 0x0000002416027981 */ /* 0x000ea4000c1e1900 */
[----:B--2---:R-:W-:Y:S01]  /*ed50*/  SHF.R.S32.HI R3, RZ, 0x1f, R2 ;  /* 0x0000001fff037819 */ /* 0x004fe20000011402 */
[----:B------:R-:W-:Y:S06]  /*ed60*/  BRA `(.L_x_3844) ;  /* 0x0000000c001c7947 */ /* 0x000fec0003800000 */
.L_x_3845:
[----:B------:R-:W2:Y:S02]  /*ed70*/  LDG.E.S16 R2, desc[UR36][R22.64] ;  /* 0x0000002416027981 */ /* 0x000ea4000c1e1700 */
[----:B--2---:R-:W-:Y:S01]  /*ed80*/  SHF.R.S32.HI R3, RZ, 0x1f, R2 ;  /* 0x0000001fff037819 */ /* 0x004fe20000011402 */
[----:B------:R-:W-:Y:S06]  /*ed90*/  BRA `(.L_x_3844) ;  /* 0x0000000c00107947 */ /* 0x000fec0003800000 */
.L_x_3840:
        /* <DEDUP_REMOVED lines=9> */
.L_x_3848:
[----:B------:R-:W2:Y:S02]  /*ee30*/  LDG.E.U16 R22, desc[UR36][R22.64] ;  /* 0x0000002416167981 */ /* 0x000ea4000c1e1500 */
[----:B--2---:R-:W-:-:S06]  /*ee40*/  HADD2.F32 R2, -RZ, R22.H0_H0 ;  /* 0x20000016ff027230 */ /* 0x004fcc0000004100 */
[----:B------:R-:W0:Y:S01]  /*ee50*/  F2I.S64.TRUNC R2, R2 ;  /* 0x0000000200027311 */ /* 0x000e22000020d900 */
[----:B------:R-:W-:Y:S05]  /*ee60*/  BRA `(.L_x_3844) ;  /* 0x0000000800dc7947 */ /* 0x000fea0003800000 */
.L_x_3847:
        /* <DEDUP_REMOVED lines=9> */
.L_x_3850:
[----:B------:R-:W2:Y:S02]  /*ef00*/  LDG.E.U16 R22, desc[UR36][R22.64] ;  /* 0x0000002416167981 */ /* 0x000ea4000c1e1500 */
[----:B--2---:R-:W-:-:S06]  /*ef10*/  HADD2.F32 R2, -RZ, R22.H0_H0 ;  /* 0x20000016ff027230 */ /* 0x004fcc0000004100 */
[----:B------:R-:W0:Y:S01]  /*ef20*/  F2I.S64.TRUNC R2, R2 ;  /* 0x0000000200027311 */ /* 0x000e22000020d900 */
[----:B------:R-:W-:Y:S05]  /*ef30*/  BRA `(.L_x_3844) ;  /* 0x0000000800a87947 */ /* 0x000fea0003800000 */
.L_x_3849:
[----:B------:R-:W2:Y:S02]  /*ef40*/  LDG.E.64 R2, desc[UR36][R22.64] ;  /* 0x0000002416027981 */ /* 0x000ea4000c1e1b00 */
[----:B--2---:R-:W0:Y:S01]  /*ef50*/  F2I.S64.F64.TRUNC R2, R2 ;  /* 0x0000000200027311 */ /* 0x004e22000030d900 */
[----:B------:R-:W-:Y:S05]  /*ef60*/  BRA `(.L_x_3844) ;  /* 0x00000008009c7947 */ /* 0x000fea0003800000 */
.L_x_3839:
        /* <DEDUP_REMOVED lines=13> */
.L_x_3853:
[----:B------:R-:W2:Y:S02]  /*f040*/  LDG.E.64 R2, desc[UR36][R22.64] ;  /* 0x0000002416027981 */ /* 0x000ea4000c1e1b00 */
[----:B--2---:R-:W0:Y:S01]  /*f050*/  F2I.S64.F64.TRUNC R2, R2 ;  /* 0x0000000200027311 */ /* 0x004e22000030d900 */
[----:B------:R-:W-:Y:S05]  /*f060*/  BRA `(.L_x_3844) ;  /* 0x00000008005c7947 */ /* 0x000fea0003800000 */
.L_x_3852:
        /* <DEDUP_REMOVED lines=27> */
.L_x_3855:
        /* <DEDUP_REMOVED lines=14> */
.L_x_3854:
[----:B------:R-:W2:Y:S02]  /*f300*/  LDG.E.U16 R2, desc[UR36][R22.64] ;  /* 0x0000002416027981 */ /* 0x000ea4000c1e1500 */
[----:B--2---:R-:W-:-:S06]  /*f310*/  IMAD.U32 R2, R2, 0x10000, RZ ;  /* 0x0001000002027824 */ /* 0x004fcc00078e00ff */
[----:B------:R-:W0:Y:S01]  /*f320*/  F2I.S64.TRUNC R2, R2 ;  /* 0x0000000200027311 */ /* 0x000e22000020d900 */
[----:B------:R-:W-:Y:S05]  /*f330*/  BRA `(.L_x_3844) ;  /* 0x0000000400a87947 */ /* 0x000fea0003800000 */
.L_x_3851:
        /* <DEDUP_REMOVED lines=11> */
.L_x_3858:
        /* <DEDUP_REMOVED lines=21> */
.L_x_3862:
[----:B------:R-:W-:Y:S05]  /*f540*/  BSYNC B1 ;  /* 0x0000000000017941 */ /* 0x000fea0003800000 */
.L_x_3861:
[----:B------:R-:W-:Y:S01]  /*f550*/  IMAD.SHL.U32 R2, R2, 0x100000, RZ ;  /* 0x0010000002027824 */ /* 0x000fe200078e00ff */
[----:B------:R-:W-:-:S04]  /*f560*/  LEA R3, R0, 0x3b800000, 0x17 ;  /* 0x3b80000000037811 */ /* 0x000fc800078eb8ff */
[----:B------:R-:W-:-:S07]  /*f570*/  LOP3.LUT R2, R3, R2, R4, 0xfe, !PT ;  /* 0x0000000203027212 */ /* 0x000fce00078efe04 */
.L_x_3860:
[----:B------:R-:W-:Y:S05]  /*f580*/  BSYNC B0 ;  /* 0x0000000000007941 */ /* 0x000fea0003800000 */
.L_x_3859:
[----:B------:R-:W0:Y:S01]  /*f590*/  F2I.S64.TRUNC R2, R2 ;  /* 0x0000000200027311 */ /* 0x000e22000020d900 */
[----:B------:R-:W-:Y:S05]  /*f5a0*/  BRA `(.L_x_3844) ;  /* 0x00000004000c7947 */ /* 0x000fea0003800000 */
.L_x_3857:
        /* <DEDUP_REMOVED lines=21> */
.L_x_3866:
[----:B------:R-:W-:Y:S05]  /*f700*/  BSYNC B1 ;  /* 0x0000000000017941 */ /* 0x000fea0003800000 */
.L_x_3865:
[----:B------:R-:W-:Y:S01]  /*f710*/  IMAD.SHL.U32 R2, R2, 0x200000, RZ ;  /* 0x0020000002027824 */ /* 0x000fe200078e00ff */
[----:B------:R-:W-:-:S04]  /*f720*/  LEA R3, R0, 0x37800000, 0x17 ;  /* 0x3780000000037811 */ /* 0x000fc800078eb8ff */
[----:B------:R-:W-:-:S07]  /*f730*/  LOP3.LUT R2, R3, R2, R4, 0xfe, !PT ;  /* 0x0000000203027212 */ /* 0x000fce00078efe04 */
.L_x_3864:
[----:B------:R-:W-:Y:S05]  /*f740*/  BSYNC B0 ;  /* 0x0000000000007941 */ /* 0x000fea0003800000 */
.L_x_3863:
[----:B------:R-:W0:Y:S01]  /*f750*/  F2I.S64.TRUNC R2, R2 ;  /* 0x0000000200027311 */ /* 0x000e22000020d900 */
[----:B------:R-:W-:Y:S05]  /*f760*/  BRA `(.L_x_3844) ;  /* 0x00000000009c7947 */ /* 0x000fea0003800000 */
.L_x_3856:
        /* <DEDUP_REMOVED lines=14> */
.L_x_3870:
[----:B------:R-:W-:Y:S05]  /*f850*/  BSYNC B0 ;  /* 0x0000000000007941 */ /* 0x000fea0003800000 */
.L_x_3869:
[----:B------:R-:W0:Y:S01]  /*f860*/  F2I.S64.TRUNC R2, R2 ;  /* 0x0000000200027311 */ /* 0x000e22000020d900 */
[----:B------:R-:W-:Y:S05]  /*f870*/  BRA `(.L_x_3844) ;  /* 0x0000000000587947 */ /* 0x000fea0003800000 */
.L_x_3843:
[----:B------:R-:W-:Y:S01]  /*f880*/  MOV R2, 0x0 ;  /* 0x0000000000027802 */ /* 0x000fe20000000f00 */
[----:B------:R-:W-:Y:S01]  /*f890*/  ULDC.64 UR4, c[0x4][0x148] ;  /* 0x0100520000047ab9 */ /* 0x000fe20000000a00 */
[----:B------:R-:W-:Y:S01]  /*f8a0*/  ULDC.64 UR6, c[0x4][0x38] ;  /* 0x01000e0000067ab9 */ /* 0x000fe20000000a00 */
[----:B--2---:R-:W-:Y:S02]  /*f8b0*/  IMAD.U32 R4, RZ, RZ, UR4 ;  /* 0x00000004ff047e24 */ /* 0x004fe4000f8e00ff */
        /* <DEDUP_REMOVED lines=12> */
.L_x_3871:
[----:B------:R-:W-:Y:S01]  /*f980*/  CS2R R2, SRZ ;  /* 0x0000000000027805 */ /* 0x000fe2000001ff00 */
[----:B------:R-:W-:Y:S06]  /*f990*/  BRA `(.L_x_3844) ;  /* 0x0000000000107947 */ /* 0x000fec0003800000 */
.L_x_3868:
[----:B------:R0:W5:Y:S01]  /*f9a0*/  LDG.E.64 R2, desc[UR36][R22.64] ;  /* 0x0000002416027981 */ /* 0x000162000c1e1b00 */
[----:B------:R-:W-:Y:S05]  /*f9b0*/  BRA `(.L_x_3844) ;  /* 0x0000000000087947 */ /* 0x000fea0003800000 */
.L_x_3867:
[----:B------:R0:W5:Y:S01]  /*f9c0*/  LDG.E R2, desc[UR36][R22.64] ;  /* 0x0000002416027981 */ /* 0x000162000c1e1900 */
[----:B------:R-:W-:-:S07]  /*f9d0*/  IMAD.MOV.U32 R3, RZ, RZ, RZ ;  /* 0x000000ffff037224 */ /* 0x000fce00078e00ff */
.L_x_3844:
[----:B--2---:R-:W2:Y:S01]  /*f9e0*/  LDC.U8 R4, c[0x0][0x491] ;  /* 0x00012440ff047b82 */ /* 0x004ea20000000000 */
[----:B01-345:R-:W-:Y:S02]  /*f9f0*/  LOP3.LUT R5, R2, R18, RZ, 0x3c, !PT ;  /* 0x0000001202057212 */ /* 0x03bfe400078e3cff */
[----:B------:R-:W-:-:S03]  /*fa00*/  LOP3.LUT R3, R3, R19, RZ, 0x3c, !PT ;  /* 0x0000001303037212 */ /* 0x000fc600078e3cff */
[----:B------:R-:W-:Y:S01]  /*fa10*/  IMAD.MOV.U32 R2, RZ, RZ, R5 ;  /* 0x000000ffff027224 */ /* 0x000fe200078e0005 */
[----:B--2---:R-:W-:-:S04]  /*fa20*/  PRMT R0, R4, 0x9910, RZ ;  /* 0x0000991004007816 */ /* 0x004fc800000000ff */
        /* <DEDUP_REMOVED lines=12> */
.L_x_3875:
[----:B------:R-:W-:Y:S01]  /*faf0*/  STG.E.U8 desc[UR36][R16.64], R5 ;  /* 0x0000000510007986 */ /* 0x000fe2000c101124 */
[----:B------:R-:W-:Y:S05]  /*fb00*/  EXIT ;  /* 0x000000000000794d */ /* 0x000fea0003800000 */
.L_x_3874:
        /* <DEDUP_REMOVED lines=8> */
.L_x_3878:
[----:B------:R-:W-:Y:S01]  /*fb90*/  STG.E desc[UR36][R16.64], R5 ;  /* 0x0000000510007986 */ /* 0x000fe2000c101924 */
[----:B------:R-:W-:Y:S05]  /*fba0*/  EXIT ;  /* 0x000000000000794d */ /* 0x000fea0003800000 */
.L_x_3877:
[----:B------:R-:W-:Y:S01]  /*fbb0*/  STG.E.U16 desc[UR36][R16.64], R5 ;  /* 0x0000000510007986 */ /* 0x000fe2000c101524 */
[----:B------:R-:W-:Y:S05]  /*fbc0*/  EXIT ;  /* 0x000000000000794d */ /* 0x000fea0003800000 */
.L_x_3873:
        /* <DEDUP_REMOVED lines=9> */
.L_x_3880:
[----:B------:R-:W0:Y:S02]  /*fc60*/  I2F.S64 R0, R2 ;  /* 0x0000000200007312 */ /* 0x000e240000301400 */
[----:B0-----:R-:W-:-:S05]  /*fc70*/  F2FP.F16.F32.PACK_AB R0, RZ, R0 ;  /* 0x00000000ff00723e */ /* 0x001fca00000000ff */
[----:B------:R-:W-:Y:S01]  /*fc80*/  STG.E.U16 desc[UR36][R16.64], R0 ;  /* 0x0000000010007986 */ /* 0x000fe2000c101524 */
[----:B------:R-:W-:Y:S05]  /*fc90*/  EXIT ;  /* 0x000000000000794d */ /* 0x000fea0003800000 */
.L_x_3879:
        /* <DEDUP_REMOVED lines=10> */
.L_x_3882:
[----:B------:R-:W0:Y:S02]  /*fd40*/  I2F.S64 R2, R2 ;  /* 0x0000000200027312 */ /* 0x000e240000301400 */
[----:B0-----:R-:W-:-:S04]  /*fd50*/  F2FP.F16.F32.PACK_AB R3, RZ, R2 ;  /* 0x00000002ff03723e */ /* 0x001fc800000000ff */
[----:B------:R-:W-:-:S05]  /*fd60*/  PRMT R3, R3, 0x5410, RZ ;  /* 0x0000541003037816 */ /* 0x000fca00000000ff */
[----:B------:R-:W-:Y:S01]  /*fd70*/  STG.E desc[UR36][R16.64], R3 ;  /* 0x0000000310007986 */ /* 0x000fe2000c101924 */
[----:B------:R-:W-:Y:S05]  /*fd80*/  EXIT ;  /* 0x000000000000794d */ /* 0x000fea0003800000 */
.L_x_3881:
[----:B------:R-:W0:Y:S02]  /*fd90*/  I2F.F64.S64 R2, R2 ;  /* 0x0000000200027312 */ /* 0x000e240000301c00 */
[----:B0-----:R-:W-:Y:S01]  /*fda0*/  STG.E.64 desc[UR36][R16.64], R2 ;  /* 0x0000000210007986 */ /* 0x001fe2000c101b24 */
[----:B------:R-:W-:Y:S05]  /*fdb0*/  EXIT ;  /* 0x000000000000794d */ /* 0x000fea0003800000 */
.L_x_3872:
        /* <DEDUP_REMOVED lines=13> */
.L_x_3885:
[----:B------:R-:W0:Y:S01]  /*fe90*/  I2F.F64.S64 R4, R2 ;  /* 0x0000000200047312 */ /* 0x000e220000301c00 */
[----:B------:R-:W-:-:S05]  /*fea0*/  CS2R R6, SRZ ;  /* 0x0000000000067805 */ /* 0x000fca000001ff00 */
[----:B0-----:R-:W-:Y:S01]  /*feb0*/  STG.E.128 desc[UR36][R16.64], R4 ;  /* 0x0000000410007986 */ /* 0x001fe2000c101d24 */
[----:B------:R-:W-:Y:S05]  /*fec0*/  EXIT ;  /* 0x000000000000794d */ /* 0x000fea0003800000 */
.L_x_3884:
        /* <DEDUP_REMOVED lines=21> */
.L_x_3889:
[----:B------:R-:W-:Y:S05]  /*10020*/  BSYNC B0 ;  /* 0x0000000000007941 */ /* 0x000fea0003800000 */
.L_x_3888:
[----:B------:R-:W-:-:S05]  /*10030*/  LOP3.LUT R5, R0, R5, RZ, 0xfc, !PT ;  /* 0x0000000500057212 */ /* 0x000fca00078efcff */
[----:B------:R-:W-:Y:S01]  /*10040*/  STG.E.U8 desc[UR36][R16.64], R5 ;  /* 0x0000000510007986 */ /* 0x000fe2000c101124 */
[----:B------:R-:W-:Y:S05]  /*10050*/  EXIT ;  /* 0x000000000000794d */ /* 0x000fea0003800000 */
.L_x_3887:
        /* <DEDUP_REMOVED lines=13> */
.L_x_3891:
[----:B------:R-:W-:Y:S01]  /*10130*/  IMAD.MOV.U32 R0, RZ, RZ, 0x7f ;  /* 0x0000007fff007424 */ /* 0x000fe200078e00ff */
[----:B------:R-:W-:-:S04]  /*10140*/  ISETP.GT.U32.AND P0, PT, R4, 0x7f800000, PT ;  /* 0x7f8000000400780c */ /* 0x000fc80003f04070 */
[----:B------:R-:W-:-:S09]  /*10150*/  SEL R0, R0, 0x7c, P0 ;  /* 0x0000007c00007807 */ /* 0x000fd20000000000 */
.L_x_3892:
[----:B------:R-:W-:Y:S05]  /*10160*/  BSYNC B0 ;  /* 0x0000000000007941 */ /* 0x000fea0003800000 */
.L_x_3890:
[----:B------:R-:W-:-:S04]  /*10170*/  LOP3.LUT R2, R3, 0x80000000, RZ, 0xc0, !PT ;  /* 0x8000000003027812 */ /* 0x000fc800078ec0ff */
[----:B------:R-:W-:-:S04]  /*10180*/  SHF.R.U32.HI R3, RZ, 0x18, R2 ;  /* 0x00000018ff037819 */ /* 0x000fc80000011602 */
[----:B------:R-:W-:-:S05]  /*10190*/  LOP3.LUT R3, R0, R3, RZ, 0xfc, !PT ;  /* 0x0000000300037212 */ /* 0x000fca00078efcff */
[----:B------:R-:W-:Y:S01]  /*101a0*/  STG.E.U8 desc[UR36][R16.64], R3 ;  /* 0x0000000310007986 */ /* 0x000fe2000c101124 */
[----:B------:R-:W-:Y:S05]  /*101b0*/  EXIT ;  /* 0x000000000000794d */ /* 0x000fea0003800000 */
.L_x_3886:
[----:B------:R-:W0:Y:S02]  /*101c0*/  I2F.S64 R0, R2 ;  /* 0x0000000200007312 */ /* 0x000e240000301400 */
[----:B0-----:R-:W-:-:S05]  /*101d0*/  F2FP.BF16.F32.PACK_AB R0, RZ, R0 ;  /* 0x00000000ff00723e */ /* 0x001fca00000010ff */
[----:B------:R-:W-:Y:S01]  /*101e0*/  STG.E.U16 desc[UR36][R16.64], R0 ;  /* 0x0000000010007986 */ /* 0x000fe2000c101524 */
[----:B------:R-:W-:Y:S05]  /*101f0*/  EXIT ;  /* 0x000000000000794d */ /* 0x000fea0003800000 */
.L_x_3883:
        /* <DEDUP_REMOVED lines=10> */
.L_x_3895:
        /* <DEDUP_REMOVED lines=17> */
.L_x_3898:
[----:B------:R-:W-:-:S04]  /*103b0*/  LOP3.LUT R2, R3, 0x80000000, RZ, 0xc0, !PT ;  /* 0x8000000003027812 */ /* 0x000fc800078ec0ff */
[----:B------:R-:W-:-:S04]  /*103c0*/  SHF.R.U32.HI R3, RZ, 0x18, R2 ;  /* 0x00000018ff037819 */ /* 0x000fc80000011602 */
[----:B------:R-:W-:-:S04]  /*103d0*/  LOP3.LUT R0, R0, R3, RZ, 0xfc, !PT ;  /* 0x0000000300007212 */ /* 0x000fc800078efcff */
[----:B------:R-:W-:-:S07]  /*103e0*/  PRMT R8, R0, 0x7610, R8 ;  /* 0x0000761000087816 */ /* 0x000fce0000000008 */
.L_x_3897:
[----:B------:R-:W-:Y:S05]  /*103f0*/  BSYNC B0 ;  /* 0x0000000000007941 */ /* 0x000fea0003800000 */
.L_x_3896:
[----:B------:R-:W-:Y:S01]  /*10400*/  STG.E.U8 desc[UR36][R16.64], R8 ;  /* 0x0000000810007986 */ /* 0x000fe2000c101124 */
[----:B------:R-:W-:Y:S05]  /*10410*/  EXIT ;  /* 0x000000000000794d */ /* 0x000fea0003800000 */
.L_x_3894:
        /* <DEDUP_REMOVED lines=17> */
.L_x_3901:
[----:B------:R-:W-:-:S04]  /*10530*/  LOP3.LUT R2, R3, 0x80000000, RZ, 0xc0, !PT ;  /* 0x8000000003027812 */ /* 0x000fc800078ec0ff */
[----:B------:R-:W-:-:S04]  /*10540*/  SHF.R.U32.HI R3, RZ, 0x18, R2 ;  /* 0x00000018ff037819 */ /* 0x000fc80000011602 */
[----:B------:R-:W-:-:S04]  /*10550*/  LOP3.LUT R0, R0, R3, RZ, 0xfc, !PT ;  /* 0x0000000300007212 */ /* 0x000fc800078efcff */
[----:B------:R-:W-:-:S07]  /*10560*/  PRMT R8, R0, 0x7610, R8 ;  /* 0x0000761000087816 */ /* 0x000fce0000000008 */
.L_x_3900:
[----:B------:R-:W-:Y:S05]  /*10570*/  BSYNC B0 ;  /* 0x0000000000007941 */ /* 0x000fea0003800000 */
.L_x_3899:
[----:B------:R-:W-:Y:S01]  /*10580*/  STG.E.U8 desc[UR36][R16.64], R8 ;  /* 0x0000000810007986 */ /* 0x000fe2000c101124 */
[----:B------:R-:W-:Y:S05]  /*10590*/  EXIT ;  /* 0x000000000000794d */ /* 0x000fea0003800000 */
.L_x_3893:
        /* <DEDUP_REMOVED lines=23> */
.L_x_3876:
        /* <DEDUP_REMOVED lines=16> */
.L_x_3904:
[----:B------:R-:W-:Y:S05]  /*10810*/  EXIT ;  /* 0x000000000000794d */ /* 0x000fea0003800000 */
.L_x_3903:
[----:B------:R-:W-:Y:S01]  /*10820*/  STG.E.64 desc[UR36][R16.64], R2 ;  /* 0x0000000210007986 */ /* 0x000fe2000c101b24 */
[----:B------:R-:W-:Y:S05]  /*10830*/  EXIT ;  /* 0x000000000000794d */ /* 0x000fea0003800000 */
.L_x_3902:
[----:B------:R-:W-:Y:S01]  /*10840*/  STG.E desc[UR36][R16.64], R5 ;  /* 0x0000000510007986 */ /* 0x000fe2000c101924 */
[----:B------:R-:W-:Y:S05]  /*10850*/  EXIT ;  /* 0x000000000000794d */ /* 0x000fea0003800000 */
.L_x_3905:
        /* <DEDUP_REMOVED lines=10> */
.L_x_26155:


//--------------------- .text._ZN2at6native27unrolled_elementwise_kernelINS0_13BinaryFunctorIlllNS0_17BitwiseXorFunctorIlEEEESt5arrayIPcLm3EELi4E23TrivialOffsetCalculatorILi2EjES9_ILi1EjENS0_6memory12LoadWithCastILi2EEENSC_13StoreWithCastILi1EEEEEviT_T0_T2_T3_T4_T5_ --------------------------
	.section	.text._ZN2at6native27unrolled_elementwise_kernelINS0_13BinaryFunctorIlllNS0_17BitwiseXorFunctorIlEEEESt5arrayIPcLm3EELi4E23TrivialOffsetCalculatorILi2EjES9_ILi1EjENS0_6memory12LoadWithCastILi2EEENSC_13StoreWithCastILi1EEEEEviT_T0_T2_T3_T4_T5_,"ax",@progbits
	.align	128
        .global         _ZN2at6native27unrolled_elementwise_kernelINS0_13BinaryFunctorIlllNS0_17BitwiseXorFunctorIlEEEESt5arrayIPcLm3EELi4E23TrivialOffsetCalculatorILi2EjES9_ILi1EjENS0_6memory12LoadWithCastILi2EEENSC_13StoreWithCastILi1EEEEEviT_T0_T2_T3_T4_T5_
        .type           _ZN2at6native27unrolled_elementwise_kernelINS0_13BinaryFunctorIlllNS0_17BitwiseXorFunctorIlEEEESt5arrayIPcLm3EELi4E23TrivialOffsetCalculatorILi2EjES9_ILi1EjENS0_6memory12LoadWithCastILi2EEENSC_13StoreWithCastILi1EEEEEviT_T0_T2_T3_T4_T5_,@function
        .size           _ZN2at6native27unrolled_elementwise_kernelINS0_13BinaryFunctorIlllNS0_17BitwiseXorFunctorIlEEEESt5arrayIPcLm3EELi4E23TrivialOffsetCalculatorILi2EjES9_ILi1EjENS0_6memory12LoadWithCastILi2EEENSC_13StoreWithCastILi1EEEEEviT_T0_T2_T3_T4_T5_,(.L_x_26156 - _ZN2at6native27unrolled_elementwise_kernelINS0_13BinaryFunctorIlllNS0_17BitwiseXorFunctorIlEEEESt5arrayIPcLm3EELi4E23TrivialOffsetCalculatorILi2EjES9_ILi1EjENS0_6memory12LoadWithCastILi2EEENSC_13StoreWithCastILi1EEEEEviT_T0_T2_T3_T4_T5_)
        .other          _ZN2at6native27unrolled_elementwise_kernelINS0_13BinaryFunctorIlllNS0_17BitwiseXorFunctorIlEEEESt5arrayIPcLm3EELi4E23TrivialOffsetCalculatorILi2EjES9_ILi1EjENS0_6memory12LoadWithCastILi2EEENSC_13StoreWithCastILi1EEEEEviT_T0_T2_T3_T4_T5_,@"STO_CUDA_ENTRY STV_DEFAULT"
_ZN2at6native27unrolled_elementwise_kernelINS0_13BinaryFunctorIlllNS0_17BitwiseXorFunctorIlEEEESt5arrayIPcLm3EELi4E23TrivialOffsetCalculatorILi2EjES9_ILi1EjENS0_6memory12LoadWithCastILi2EEENSC_13StoreWithCastILi1EEEEEviT_T0_T2_T3_T4_T5_:
.text._ZN2at6native27unrolled_elementwise_kernelINS0_13BinaryFunctorIlllNS0_17BitwiseXorFunctorIlEEEESt5arrayIPcLm3EELi4E23TrivialOffsetCalculatorILi2EjES9_ILi1EjENS0_6memory12LoadWithCastILi2EEENSC_13StoreWithCastILi1EEEEEviT_T0_T2_T3_T4_T5_:
        /* <DEDUP_REMOVED lines=8> */
[----:B------:R-:W-:Y:S01]  /*0080*/  CS2R R28, SRZ ;  /* 0x00000000001c7805 */ /* 0x000fe2000001ff00 */
[----:B------:R-:W3:Y:S08]  /*0090*/  LDC.U8 R33, c[0x0][0x234] ;  /* 0x00008d00ff217b82 */ /* 0x000ef00000000000 */
        /* <DEDUP_REMOVED lines=24> */
.L_x_3911:
[----:B------:R1:W5:Y:S01]  /*0220*/  LDG.E.U8 R30, desc[UR36][R4.64] ;  /* 0x00000024041e7981 */ /* 0x000362000c1e1100 */
[----:B------:R-:W-:Y:S01]  /*0230*/  IMAD.MOV.U32 R31, RZ, RZ, RZ ;  /* 0x000000ffff1f7224 */ /* 0x000fe200078e00ff */
[----:B------:R-:W-:Y:S06]  /*0240*/  BRA `(.L_x_3913) ;  /* 0x0000000c004c7947 */ /* 0x000fec0003800000 */
.L_x_3910:
        /* <DEDUP_REMOVED lines=8> */
.L_x_3915:
[----:B------:R-:W2:Y:S02]  /*02d0*/  LDG.E R30, desc[UR36][R4.64] ;  /* 0x00000024041e7981 */ /* 0x000ea4000c1e1900 */
[----:B--2---:R-:W-:Y:S01]  /*02e0*/  SHF.R.S32.HI R31, RZ, 0x1f, R30 ;  /* 0x0000001fff1f7819 */ /* 0x004fe2000001141e */
[----:B------:R-:W-:Y:S06]  /*02f0*/  BRA `(.L_x_3913) ;  /* 0x0000000c00207947 */ /* 0x000fec0003800000 */
.L_x_3914:
[----:B------:R-:W2:Y:S02]  /*0300*/  LDG.E.S16 R30, desc[UR36][R4.64] ;  /* 0x00000024041e7981 */ /* 0x000ea4000c1e1700 */
[----:B--2---:R-:W-:Y:S01]  /*0310*/  SHF.R.S32.HI R31, RZ, 0x1f, R30 ;  /* 0x0000001fff1f7819 */ /* 0x004fe2000001141e */
[----:B------:R-:W-:Y:S06]  /*0320*/  BRA `(.L_x_3913) ;  /* 0x0000000c00147947 */ /* 0x000fec0003800000 */
.L_x_3909:
        /* <DEDUP_REMOVED lines=9> */
.L_x_3917:
[----:B------:R-:W2:Y:S02]  /*03c0*/  LDG.E.U16 R4, desc[UR36][R4.64] ;  /* 0x0000002404047981 */ /* 0x000ea4000c1e1500 */
[----:B--2---:R-:W-:-:S06]  /*03d0*/  HADD2.F32 R30, -RZ, R4.H0_H0 ;  /* 0x20000004ff1e7230 */ /* 0x004fcc0000004100 */
[----:B------:R-:W0:Y:S01]  /*03e0*/  F2I.S64.TRUNC R30, R30 ;  /* 0x0000001e001e7311 */ /* 0x000e22000020d900 */
[----:B------:R-:W-:Y:S05]  /*03f0*/  BRA `(.L_x_3913) ;  /* 0x0000000800e07947 */ /* 0x000fea0003800000 */
.L_x_3916:
        /* <DEDUP_REMOVED lines=9> */
.L_x_3919:
[----:B------:R-:W2:Y:S02]  /*0490*/  LDG.E.U16 R4, desc[UR36][R4.64] ;  /* 0x0000002404047981 */ /* 0x000ea4000c1e1500 */
[----:B--2---:R-:W-:-:S06]  /*04a0*/  HADD2.F32 R30, -RZ, R4.H0_H0 ;  /* 0x20000004ff1e7230 */ /* 0x004fcc0000004100 */
[----:B------:R-:W4:Y:S01]  /*04b0*/  F2I.S64.TRUNC R30, R30 ;  /* 0x0000001e001e7311 */ /* 0x000f22000020d900 */
[----:B------:R-:W-:Y:S05]  /*04c0*/  BRA `(.L_x_3913) ;  /* 0x0000000800ac7947 */ /* 0x000fea0003800000 */
.L_x_3918:
[----:B------:R-:W2:Y:S02]  /*04d0*/  LDG.E.64 R4, desc[UR36][R4.64] ;  /* 0x0000002404047981 */ /* 0x000ea4000c1e1b00 */
[----:B--2---:R2:W3:Y:S01]  /*04e0*/  F2I.S64.F64.TRUNC R30, R4 ;  /* 0x00000004001e7311 */ /* 0x0044e2000030d900 */
[----:B------:R-:W-:Y:S05]  /*04f0*/  BRA `(.L_x_3913) ;  /* 0x0000000800a07947 */ /* 0x000fea0003800000 */
.L_x_3908:
        /* <DEDUP_REMOVED lines=13> */
.L_x_3922:
[----:B------:R-:W2:Y:S02]  /*05d0*/  LDG.E.64 R4, desc[UR36][R4.64] ;  /* 0x0000002404047981 */ /* 0x000ea4000c1e1b00 */
[----:B--2---:R0:W1:Y:S01]  /*05e0*/  F2I.S64.F64.TRUNC R30, R4 ;  /* 0x00000004001e7311 */ /* 0x004062000030d900 */
[----:B------:R-:W-:Y:S05]  /*05f0*/  BRA `(.L_x_3913) ;  /* 0x0000000800607947 */ /* 0x000fea0003800000 */
.L_x_3921:
        /* <DEDUP_REMOVED lines=27> */
.L_x_3924:
        /* <DEDUP_REMOVED lines=15> */
.L_x_3923:
[----:B------:R-:W2:Y:S02]  /*08a0*/  LDG.E.U16 R30, desc[UR36][R4.64] ;  /* 0x00000024041e7981 */ /* 0x000ea4000c1e1500 */
[----:B--2---:R-:W-:-:S06]  /*08b0*/  IMAD.U32 R30, R30, 0x10000, RZ ;  /* 0x000100001e1e7824 */ /* 0x004fcc00078e00ff */
[----:B------:R-:W0:Y:S01]  /*08c0*/  F2I.S64.TRUNC R30, R30 ;  /* 0x0000001e001e7311 */ /* 0x000e22000020d900 */
[----:B------:R-:W-:Y:S05]  /*08d0*/  BRA `(.L_x_3913) ;  /* 0x0000000400a87947 */ /* 0x000fea0003800000 */
.L_x_3920:
        /* <DEDUP_REMOVED lines=11> */
.L_x_3927:
        /* <DEDUP_REMOVED lines=21> */
.L_x_3931:
[----:B------:R-:W-:Y:S05]  /*0ae0*/  BSYNC B1 ;  /* 0x0000000000017941 */ /* 0x000fea0003800000 */
.L_x_3930:
[----:B------:R-:W-:Y:S01]  /*0af0*/  IMAD.SHL.U32 R3, R3, 0x100000, RZ ;  /* 0x0010000003037824 */ /* 0x000fe200078e00ff */
[----:B------:R-:W-:-:S04]  /*0b00*/  LEA R5, R0, 0x3b800000, 0x17 ;  /* 0x3b80000000057811 */ /* 0x000fc800078eb8ff */
[----:B------:R-:W-:-:S07]  /*0b10*/  LOP3.LUT R30, R5, R3, R30, 0xfe, !PT ;  /* 0x00000003051e7212 */ /* 0x000fce00078efe1e */
.L_x_3929:
[----:B------:R-:W-:Y:S05]  /*0b20*/  BSYNC B0 ;  /* 0x0000000000007941 */ /* 0x000fea0003800000 */
.L_x_3928:
[----:B------:R-:W0:Y:S01]  /*0b30*/  F2I.S64.TRUNC R30, R30 ;  /* 0x0000001e001e7311 */ /* 0x000e22000020d900 */
[----:B------:R-:W-:Y:S05]  /*0b40*/  BRA `(.L_x_3913) ;  /* 0x00000004000c7947 */ /* 0x000fea0003800000 */
.L_x_3926:
        /* <DEDUP_REMOVED lines=21> */
.L_x_3935:
[----:B------:R-:W-:Y:S05]  /*0ca0*/  BSYNC B1 ;  /* 0x0000000000017941 */ /* 0x000fea0003800000 */
.L_x_3934:
[----:B------:R-:W-:Y:S01]  /*0cb0*/  IMAD.SHL.U32 R3, R3, 0x200000, RZ ;  /* 0x0020000003037824 */ /* 0x000fe200078e00ff */
[----:B------:R-:W-:-:S04]  /*0cc0*/  LEA R5, R0, 0x37800000, 0x17 ;  /* 0x3780000000057811 */ /* 0x000fc800078eb8ff */
[----:B------:R-:W-:-:S07]  /*0cd0*/  LOP3.LUT R30, R5, R3, R30, 0xfe, !PT ;  /* 0x00000003051e7212 */ /* 0x000fce00078efe1e */
.L_x_3933:
[----:B------:R-:W-:Y:S05]  /*0ce0*/  BSYNC B0 ;  /* 0x0000000000007941 */ /* 0x000fea0003800000 */
.L_x_3932:
[----:B------:R-:W0:Y:S01]  /*0cf0*/  F2I.S64.TRUNC R30, R30 ;  /* 0x0000001e001e7311 */ /* 0x000e22000020d900 */
[----:B------:R-:W-:Y:S05]  /*0d00*/  BRA `(.L_x_3913) ;  /* 0x00000000009c7947 */ /* 0x000fea0003800000 */
.L_x_3925:
        /* <DEDUP_REMOVED lines=14> */
.L_x_3939:
[----:B------:R-:W-:Y:S05]  /*0df0*/  BSYNC B0 ;  /* 0x0000000000007941 */ /* 0x000fea0003800000 */
.L_x_3938:
[----:B------:R-:W0:Y:S01]  /*0e00*/  F2I.S64.TRUNC R30, R30 ;  /* 0x0000001e001e7311 */ /* 0x000e22000020d900 */
[----:B------:R-:W-:Y:S05]  /*0e10*/  BRA `(.L_x_3913) ;  /* 0x0000000000587947 */ /* 0x000fea0003800000 */
.L_x_3912:
        /* <DEDUP_REMOVED lines=16> */
.L_x_3940:
[----:B------:R-:W-:Y:S01]  /*0f20*/  CS2R R30, SRZ ;  /* 0x00000000001e7805 */ /* 0x000fe2000001ff00 */
[----:B------:R-:W-:Y:S06]  /*0f30*/  BRA `(.L_x_3913) ;  /* 0x0000000000107947 */ /* 0x000fec0003800000 */
.L_x_3937:
[----:B------:R0:W5:Y:S01]  /*0f40*/  LDG.E.64 R30, desc[UR36][R4.64] ;  /* 0x00000024041e7981 */ /* 0x000162000c1e1b00 */
[----:B------:R-:W-:Y:S05]  /*0f50*/  BRA `(.L_x_3913) ;  /* 0x0000000000087947 */ /* 0x000fea0003800000 */
.L_x_3936:
[----:B------:R0:W5:Y:S01]  /*0f60*/  LDG.E R30, desc[UR36][R4.64] ;  /* 0x00000024041e7981 */ /* 0x000162000c1e1900 */
[----:B------:R-:W-:-:S07]  /*0f70*/  IMAD.MOV.U32 R31, RZ, RZ, RZ ;  /* 0x000000ffff1f7224 */ /* 0x000fce00078e00ff */
.L_x_3913:
[----:B012---:R-:W0:Y:S01]  /*0f80*/  LDC.64 R4, c[0x0][0x228] ;  /* 0x00008a00ff047b82 */ /* 0x007e220000000a00 */
        /* <DEDUP_REMOVED lines=18> */
.L_x_3944:
[----:B------:R0:W5:Y:S01]  /*10b0*/  LDG.E.U8 R28, desc[UR36][R4.64] ;  /* 0x00000024041c7981 */ /* 0x000162000c1e1100 */
[----:B------:R-:W-:Y:S01]  /*10c0*/  IMAD.MOV.U32 R29, RZ, RZ, RZ ;  /* 0x000000ffff1d7224 */ /* 0x000fe200078e00ff */
[----:B------:R-:W-:Y:S06]  /*10d0*/  BRA `(.L_x_3946) ;  /* 0x0000000c00487947 */ /* 0x000fec0003800000 */
.L_x_3943:
        /* <DEDUP_REMOVED lines=8> */
.L_x_3948:
[----:B------:R-:W2:Y:S02]  /*1160*/  LDG.E R28, desc[UR36][R4.64] ;  /* 0x00000024041c7981 */ /* 0x000ea4000c1e1900 */
[----:B--2---:R-:W-:Y:S01]  /*1170*/  SHF.R.S32.HI R29, RZ, 0x1f, R28 ;  /* 0x0000001fff1d7819 */ /* 0x004fe2000001141c */
[----:B------:R-:W-:Y:S06]  /*1180*/  BRA `(.L_x_3946) ;  /* 0x0000000c001c7947 */ /* 0x000fec0003800000 */
.L_x_3947:
[----:B------:R-:W2:Y:S02]  /*1190*/  LDG.E.S16 R28, desc[UR36][R4.64] ;  /* 0x00000024041c7981 */ /* 0x000ea4000c1e1700 */
[----:B--2---:R-:W-:Y:S01]  /*11a0*/  SHF.R.S32.HI R29, RZ, 0x1f, R28 ;  /* 0x0000001fff1d7819 */ /* 0x004fe2000001141c */
[----:B------:R-:W-:Y:S06]  /*11b0*/  BRA `(.L_x_3946) ;  /* 0x0000000c00107947 */ /* 0x000fec0003800000 */
.L_x_3942:
        /* <DEDUP_REMOVED lines=9> */
.L_x_3950:
[----:B------:R-:W2:Y:S02]  /*1250*/  LDG.E.U16 R4, desc[UR36][R4.64] ;  /* 0x0000002404047981 */ /* 0x000ea4000c1e1500 */
[----:B--2---:R-:W-:-:S06]  /*1260*/  HADD2.F32 R28, -RZ, R4.H0_H0 ;  /* 0x20000004ff1c7230 */ /* 0x004fcc0000004100 */
[----:B------:R-:W0:Y:S01]  /*1270*/  F2I.S64.TRUNC R28, R28 ;  /* 0x0000001c001c7311 */ /* 0x000e22000020d900 */
[----:B------:R-:W-:Y:S05]  /*1280*/  BRA `(.L_x_3946) ;  /* 0x0000000800dc7947 */ /* 0x000fea0003800000 */
.L_x_3949:
[----:B------:R-:W-:-:S13]  /*1290*/  ISETP.NE.AND P0, PT, R0, 0x7, PT ;  /* 0x000000070000780c */ /* 0x000fda0003f05270 */
[----:B------:R-:W-:Y:S05]  /*12a0*/  @!P0 BRA `(.L_x_3951) ;  /* 0x00000000002c8947 */ /* 0x000fea0003800000 */
[----:B------:R-:W-:-:S13]  /*12b0*/  ISETP.NE.AND P0, PT, R0, 0x8, PT ;  /* 0x000000080000780c */ /* 0x000fda0003f05270 */
[----:B------:R-:W-:Y:S05]  /*12c0*/  @!P0 BRA `(.L_x_3952) ;  /* 0x0000000000148947 */ /* 0x000fea0003800000 */
[----:B------:R-:W-:-:S13]  /*12d0*/  ISETP.NE.AND P0, PT, R0, 0x9, PT ;  /* 0x000000090000780c */ /* 0x000fda0003f05270 */
[----:B------:R-:W-:Y:S05]  /*12e0*/  @P0 BRA `(.L_x_3945) ;  /* 0x00000008006c0947 */ /* 0x000fea0003800000 */
[----:B------:R-:W2:Y:S02]  /*12f0*/  LDG.E R4, desc[UR36][R4.64] ;  /* 0x0000002404047981 */ /* 0x000ea4000c1e1900 */
[----:B--2---:R2:W0:Y:S01]  /*1300*/  F2I.S64.TRUNC R28, R4 ;  /* 0x00000004001c7311 */ /* 0x004422000020d900 */
[----:B------:R-:W-:Y:S05]  /*1310*/  BRA `(.L_x_3946) ;  /* 0x0000000800b87947 */ /* 0x000fea0003800000 */
.L_x_3952:
[----:B------:R-:W2:Y:S02]  /*1320*/  LDG.E.U16 R4, desc[UR36][R4.64] ;  /* 0x0000002404047981 */ /* 0x000ea4000c1e1500 */
[----:B--2---:R-:W-:-:S06]  /*1330*/  HADD2.F32 R28, -RZ, R4.H0_H0 ;  /* 0x20000004ff1c7230 */ /* 0x004fcc0000004100 */
[----:B------:R-:W0:Y:S01]  /*1340*/  F2I.S64.TRUNC R28, R28 ;  /* 0x0000001c001c7311 */ /* 0x000e22000020d900 */
[----:B------:R-:W-:Y:S05]  /*1350*/  BRA `(.L_x_3946) ;  /* 0x0000000800a87947 */ /* 0x000fea0003800000 */
.L_x_3951:
[----:B------:R-:W2:Y:S02]  /*1360*/  LDG.E.64 R4, desc[UR36][R4.64] ;  /* 0x0000002404047981 */ /* 0x000ea4000c1e1b00 */
[----:B--2---:R0:W1:Y:S01]  /*1370*/  F2I.S64.F64.TRUNC R28, R4 ;  /* 0x00000004001c7311 */ /* 0x004062000030d900 */
[----:B------:R-:W-:Y:S05]  /*1380*/  BRA `(.L_x_3946) ;  /* 0x00000008009c7947 */ /* 0x000fea0003800000 */
.L_x_3941:
        /* <DEDUP_REMOVED lines=13> */
.L_x_3955:
[----:B------:R-:W2:Y:S02]  /*1460*/  LDG.E.64 R4, desc[UR36][R4.64] ;  /* 0x0000002404047981 */ /* 0x000ea4000c1e1b00 */
[----:B--2---:R0:W1:Y:S01]  /*1470*/  F2I.S64.F64.TRUNC R28, R4 ;  /* 0x00000004001c7311 */ /* 0x004062000030d900 */
[----:B------:R-:W-:Y:S05]  /*1480*/  BRA `(.L_x_3946) ;  /* 0x00000008005c7947 */ /* 0x000fea0003800000 */
.L_x_3954:
        /* <DEDUP_REMOVED lines=27> */
.L_x_3957:
        /* <DEDUP_REMOVED lines=14> */
.L_x_3956:
[----:B------:R-:W2:Y:S02]  /*1720*/  LDG.E.U16 R28, desc[UR36][R4.64] ;  /* 0x00000024041c7981 */ /* 0x000ea4000c1e1500 */
[----:B--2---:R-:W-:-:S06]  /*1730*/  IMAD.U32 R28, R28, 0x10000, RZ ;  /* 0x000100001c1c7824 */ /* 0x004fcc00078e00ff */
[----:B------:R-:W0:Y:S01]  /*1740*/  F2I.S64.TRUNC R28, R28 ;  /* 0x0000001c001c7311 */ /* 0x000e22000020d900 */
[----:B------:R-:W-:Y:S05]  /*1750*/  BRA `(.L_x_3946) ;  /* 0x0000000400a87947 */ /* 0x000fea0003800000 */
.L_x_3953:
        /* <DEDUP_REMOVED lines=11> */
.L_x_3960:
        /* <DEDUP_REMOVED lines=21> */
.L_x_3964:
[----:B------:R-:W-:Y:S05]  /*1960*/  BSYNC B1 ;  /* 0x0000000000017941 */ /* 0x000fea0003800000 */
.L_x_3963:
[----:B------:R-:W-:Y:S01]  /*1970*/  IMAD.SHL.U32 R3, R3, 0x100000, RZ ;  /* 0x0010000003037824 */ /* 0x000fe200078e00ff */
[----:B------:R-:W-:-:S04]  /*1980*/  LEA R5, R0, 0x3b800000, 0x17 ;  /* 0x3b80000000057811 */ /* 0x000fc800078eb8ff */
[----:B------:R-:W-:-:S07]  /*1990*/  LOP3.LUT R28, R5, R3, R28, 0xfe, !PT ;  /* 0x00000003051c7212 */ /* 0x000fce00078efe1c */
.L_x_3962:
[----:B------:R-:W-:Y:S05]  /*19a0*/  BSYNC B0 ;  /* 0x0000000000007941 */ /* 0x000fea0003800000 */
.L_x_3961:
[----:B------:R-:W0:Y:S01]  /*19b0*/  F2I.S64.TRUNC R28, R28 ;  /* 0x0000001c001c7311 */ /* 0x000e22000020d900 */
[----:B------:R-:W-:Y:S05]  /*19c0*/  BRA `(.L_x_3946) ;  /* 0x00000004000c7947 */ /* 0x000fea0003800000 */
.L_x_3959:
        /* <DEDUP_REMOVED lines=21> */
.L_x_3968:
[----:B------:R-:W-:Y:S05]  /*1b20*/  BSYNC B1 ;  /* 0x0000000000017941 */ /* 0x000fea0003800000 */
.L_x_3967:
[----:B------:R-:W-:Y:S01]  /*1b30*/  IMAD.SHL.U32 R3, R3, 0x200000, RZ ;  /* 0x0020000003037824 */ /* 0x000fe200078e00ff */
[----:B------:R-:W-:-:S04]  /*1b40*/  LEA R5, R0, 0x37800000, 0x17 ;  /* 0x3780000000057811 */ /* 0x000fc800078eb8ff */
[----:B------:R-:W-:-:S07]  /*1b50*/  LOP3.LUT R28, R5, R3, R28, 0xfe, !PT ;  /* 0x00000003051c7212 */ /* 0x000fce00078efe1c */
.L_x_3966:
[----:B------:R-:W-:Y:S05]  /*1b60*/  BSYNC B0 ;  /* 0x0000000000007941 */ /* 0x000fea0003800000 */
.L_x_3965:
[----:B------:R-:W0:Y:S01]  /*1b70*/  F2I.S64.TRUNC R28, R28 ;  /* 0x0000001c001c7311 */ /* 0x000e22000020d900 */
[----:B------:R-:W-:Y:S05]  /*1b80*/  BRA `(.L_x_3946) ;  /* 0x00000000009c7947 */ /* 0x000fea0003800000 */
.L_x_3958:
        /* <DEDUP_REMOVED lines=14> */
.L_x_3972:
[----:B------:R-:W-:Y:S05]  /*1c70*/  BSYNC B0 ;  /* 0x0000000000007941 */ /* 0x000fea0003800000 */
.L_x_3971:
[----:B------:R-:W0:Y:S01]  /*1c80*/  F2I.S64.TRUNC R28, R28 ;  /* 0x0000001c001c7311 */ /* 0x000e22000020d900 */
[----:B------:R-:W-:Y:S05]  /*1c90*/  BRA `(.L_x_3946) ;  /* 0x0000000000587947 */ /* 0x000fea0003800000 */
.L_x_3945:
        /* <DEDUP_REMOVED lines=16> */
.L_x_3973:
[----:B------:R-:W-:Y:S01]  /*1da0*/  CS2R R28, SRZ ;  /* 0x00000000001c7805 */ /* 0x000fe2000001ff00 */
[----:B------:R-:W-:Y:S06]  /*1db0*/  BRA `(.L_x_3946) ;  /* 0x0000000000107947 */ /* 0x000fec0003800000 */
.L_x_3970:
[----:B------:R0:W5:Y:S01]  /*1dc0*/  LDG.E.64 R28, desc[UR36][R4.64] ;  /* 0x00000024041c7981 */ /* 0x000162000c1e1b00 */
[----:B------:R-:W-:Y:S05]  /*1dd0*/  BRA `(.L_x_3946) ;  /* 0x0000000000087947 */ /* 0x000fea0003800000 */
.L_x_3969:
[----:B------:R0:W5:Y:S01]  /*1de0*/  LDG.E R28, desc[UR36][R4.64] ;  /* 0x00000024041c7981 */ /* 0x000162000c1e1900 */
[----:B------:R-:W-:-:S07]  /*1df0*/  IMAD.MOV.U32 R29, RZ, RZ, RZ ;  /* 0x000000ffff1d7224 */ /* 0x000fce00078e00ff */
.L_x_3946:
[----:B------:R-:W3:Y:S02]  /*1e00*/  S2R R35, SR_TID.X ;  /* 0x0000000000237919 */ /* 0x000ee40000002100 */
[----:B---3--:R-:W-:-:S07]  /*1e10*/  VIADD R35, R35, 0x80 ;  /* 0x0000008023237836 */ /* 0x008fce0000000000 */
.L_x_3907:
[----:B------:R-:W-:Y:S05]  /*1e20*/  BSYNC B6 ;  /* 0x0000000000067941 */ /* 0x000fea0003800000 */
.L_x_3906:
[----:B------:R-:W-:Y:S01]  /*1e30*/  ISETP.GE.AND P0, PT, R35, R2, PT ;  /* 0x000000022300720c */ /* 0x000fe20003f06270 */
[----:B------:R-:W-:Y:S01]  /*1e40*/  BSSY B6, `(.L_x_3974) ;  /* 0x00001d5000067945 */ /* 0x000fe20003800000 */
[----:B------:R-:W-:-:S11]  /*1e50*/  CS2R R26, SRZ ;  /* 0x00000000001a7805 */ /* 0x000fd6000001ff00 */
[----:B------:R-:W-:Y:S05]  /*1e60*/  @P0 BRA `(.L_x_3975) ;  /* 0x0000001c00480947 */ /* 0x000fea0003800000 */
[----:B012---:R-:W0:Y:S01]  /*1e70*/  LDC.64 R4, c[0x0][0x220] ;  /* 0x00008800ff047b82 */ /* 0x007e220000000a00 */
        /* <DEDUP_REMOVED lines=19> */
.L_x_3979:
[----:B------:R0:W5:Y:S01]  /*1fb0*/  LDG.E.U8 R36, desc[UR36][R4.64] ;  /* 0x0000002404247981 */ /* 0x000162000c1e1100 */
[----:B------:R-:W-:Y:S01]  /*1fc0*/  IMAD.MOV.U32 R37, RZ, RZ, RZ ;  /* 0x000000ffff257224 */ /* 0x000fe200078e00ff */
[----:B------:R-:W-:Y:S06]  /*1fd0*/  BRA `(.L_x_3981) ;  /* 0x0000000c00487947 */ /* 0x000fec0003800000 */
.L_x_3978:
        /* <DEDUP_REMOVED lines=8> */
.L_x_3983:
[----:B------:R-:W2:Y:S02]  /*2060*/  LDG.E R36, desc[UR36][R4.64] ;  /* 0x0000002404247981 */ /* 0x000ea4000c1e1900 */
[----:B--2---:R-:W-:Y:S01]  /*2070*/  SHF.R.S32.HI R37, RZ, 0x1f, R36 ;  /* 0x0000001fff257819 */ /* 0x004fe20000011424 */
[----:B------:R-:W-:Y:S06]  /*2080*/  BRA `(.L_x_3981) ;  /* 0x0000000c001c7947 */ /* 0x000fec0003800000 */
.L_x_3982:
[----:B------:R-:W2:Y:S02]  /*2090*/  LDG.E.S16 R36, desc[UR36][R4.64] ;  /* 0x0000002404247981 */ /* 0x000ea4000c1e1700 */
[----:B--2---:R-:W-:Y:S01]  /*20a0*/  SHF.R.S32.HI R37, RZ, 0x1f, R36 ;  /* 0x0000001fff257819 */ /* 0x004fe20000011424 */
[----:B------:R-:W-:Y:S06]  /*20b0*/  BRA `(.L_x_3981) ;  /* 0x0000000c00107947 */ /* 0x000fec0003800000 */
.L_x_3977:
        /* <DEDUP_REMOVED lines=9> */
.L_x_3985:
[----:B------:R-:W2:Y:S02]  /*2150*/  LDG.E.U16 R4, desc[UR36][R4.64] ;  /* 0x0000002404047981 */ /* 0x000ea4000c1e1500 */
[----:B--2---:R-:W-:-:S06]  /*2160*/  HADD2.F32 R36, -RZ, R4.H0_H0 ;  /* 0x20000004ff247230 */ /* 0x004fcc0000004100 */
[----:B------:R-:W0:Y:S01]  /*2170*/  F2I.S64.TRUNC R36, R36 ;  /* 0x0000002400247311 */ /* 0x000e22000020d900 */
[----:B------:R-:W-:Y:S05]  /*2180*/  BRA `(.L_x_3981) ;  /* 0x0000000800dc7947 */ /* 0x000fea0003800000 */
.L_x_3984:
        /* <DEDUP_REMOVED lines=9> */
.L_x_3987:
[----:B------:R-:W2:Y:S02]  /*2220*/  LDG.E.U16 R4, desc[UR36][R4.64] ;  /* 0x0000002404047981 */ /* 0x000ea4000c1e1500 */
[----:B--2---:R-:W-:-:S06]  /*2230*/  HADD2.F32 R36, -RZ, R4.H0_H0 ;  /* 0x20000004ff247230 */ /* 0x004fcc0000004100 */
[----:B------:R-:W0:Y:S01]  /*2240*/  F2I.S64.TRUNC R36, R36 ;  /* 0x0000002400247311 */ /* 0x000e22000020d900 */
[----:B------:R-:W-:Y:S05]  /*2250*/  BRA `(.L_x_3981) ;  /* 0x0000000800a87947 */ /* 0x000fea0003800000 */
.L_x_3986:
[----:B------:R-:W2:Y:S02]  /*2260*/  LDG.E.64 R4, desc[UR36][R4.64] ;  /* 0x0000002404047981 */ /* 0x000ea4000c1e1b00 */
[----:B--2---:R0:W1:Y:S01]  /*2270*/  F2I.S64.F64.TRUNC R36, R4 ;  /* 0x0000000400247311 */ /* 0x004062000030d900 */
[----:B------:R-:W-:Y:S05]  /*2280*/  BRA `(.L_x_3981) ;  /* 0x00000008009c7947 */ /* 0x000fea0003800000 */
.L_x_3976:
        /* <DEDUP_REMOVED lines=13> */
.L_x_3990:
[----:B------:R-:W2:Y:S02]  /*2360*/  LDG.E.64 R4, desc[UR36][R4.64] ;  /* 0x0000002404047981 */ /* 0x000ea4000c1e1b00 */
[----:B--2---:R0:W1:Y:S01]  /*2370*/  F2I.S64.F64.TRUNC R36, R4 ;  /* 0x0000000400247311 */ /* 0x004062000030d900 */
[----:B------:R-:W-:Y:S05]  /*2380*/  BRA `(.L_x_3981) ;  /* 0x00000008005c7947 */ /* 0x000fea0003800000 */
.L_x_3989:
        /* <DEDUP_REMOVED lines=27> */
.L_x_3992:
        /* <DEDUP_REMOVED lines=14> */
.L_x_3991:
[----:B------:R-:W2:Y:S02]  /*2620*/  LDG.E.U16 R36, desc[UR36][R4.64] ;  /* 0x0000002404247981 */ /* 0x000ea4000c1e1500 */
[----:B--2---:R-:W-:-:S06]  /*2630*/  IMAD.U32 R36, R36, 0x10000, RZ ;  /* 0x0001000024247824 */ /* 0x004fcc00078e00ff */
[----:B------:R-:W2:Y:S01]  /*2640*/  F2I.S64.TRUNC R36, R36 ;  /* 0x0000002400247311 */ /* 0x000ea2000020d900 */
[----:B------:R-:W-:Y:S05]  /*2650*/  BRA `(.L_x_3981) ;  /* 0x0000000400a87947 */ /* 0x000fea0003800000 */
.L_x_3988:
        /* <DEDUP_REMOVED lines=11> */
.L_x_3995:
        /* <DEDUP_REMOVED lines=21> */
.L_x_3999:
[----:B------:R-:W-:Y:S05]  /*2860*/  BSYNC B1 ;  /* 0x0000000000017941 */ /* 0x000fea0003800000 */
.L_x_3998:
[----:B------:R-:W-:Y:S01]  /*2870*/  IMAD.SHL.U32 R3, R3, 0x100000, RZ ;  /* 0x0010000003037824 */ /* 0x000fe200078e00ff */
[----:B------:R-:W-:-:S04]  /*2880*/  LEA R5, R0, 0x3b800000, 0x17 ;  /* 0x3b80000000057811 */ /* 0x000fc800078eb8ff */
[----:B------:R-:W-:-:S07]  /*2890*/  LOP3.LUT R36, R5, R3, R36, 0xfe, !PT ;  /* 0x0000000305247212 */ /* 0x000fce00078efe24 */
.L_x_3997:
[----:B------:R-:W-:Y:S05]  /*28a0*/  BSYNC B0 ;  /* 0x0000000000007941 */ /* 0x000fea0003800000 */
.L_x_3996:
[----:B------:R-:W0:Y:S01]  /*28b0*/  F2I.S64.TRUNC R36, R36 ;  /* 0x0000002400247311 */ /* 0x000e22000020d900 */
[----:B------:R-:W-:Y:S05]  /*28c0*/  BRA `(.L_x_3981) ;  /* 0x00000004000c7947 */ /* 0x000fea0003800000 */
.L_x_3994:
        /* <DEDUP_REMOVED lines=21> */
.L_x_4003:
[----:B------:R-:W-:Y:S05]  /*2a20*/  BSYNC B1 ;  /* 0x0000000000017941 */ /* 0x000fea0003800000 */
.L_x_4002:
[----:B------:R-:W-:Y:S01]  /*2a30*/  IMAD.SHL.U32 R3, R3, 0x200000, RZ ;  /* 0x0020000003037824 */ /* 0x000fe200078e00ff */
[----:B------:R-:W-:-:S04]  /*2a40*/  LEA R5, R0, 0x37800000, 0x17 ;  /* 0x3780000000057811 */ /* 0x000fc800078eb8ff */
[----:B------:R-:W-:-:S07]  /*2a50*/  LOP3.LUT R36, R5, R3, R36, 0xfe, !PT ;  /* 0x0000000305247212 */ /* 0x000fce00078efe24 */
.L_x_4001:
[----:B------:R-:W-:Y:S05]  /*2a60*/  BSYNC B0 ;  /* 0x0000000000007941 */ /* 0x000fea0003800000 */
.L_x_4000:
[----:B------:R-:W0:Y:S01]  /*2a70*/  F2I.S64.TRUNC R36, R36 ;  /* 0x0000002400247311 */ /* 0x000e22000020d900 */
[----:B------:R-:W-:Y:S05]  /*2a80*/  BRA `(.L_x_3981) ;  /* 0x00000000009c7947 */ /* 0x000fea0003800000 */
.L_x_3993:
        /* <DEDUP_REMOVED lines=14> */
.L_x_4007:
[----:B------:R-:W-:Y:S05]  /*2b70*/  BSYNC B0 ;  /* 0x0000000000007941 */ /* 0x000fea0003800000 */
.L_x_4006:
[----:B------:R-:W0:Y:S01]  /*2b80*/  F2I.S64.TRUNC R36, R36 ;  /* 0x0000002400247311 */ /* 0x000e22000020d900 */
[----:B------:R-:W-:Y:S05]  /*2b90*/  BRA `(.L_x_3981) ;  /* 0x0000000000587947 */ /* 0x000fea0003800000 */
.L_x_3980:
        /* <DEDUP_REMOVED lines=16> */
.L_x_4008:
[----:B------:R-:W-:Y:S01]  /*2ca0*/  CS2R R36, SRZ ;  /* 0x0000000000247805 */ /* 0x000fe2000001ff00 */
[----:B------:R-:W-:Y:S06]  /*2cb0*/  BRA `(.L_x_3981) ;  /* 0x0000000000107947 */ /* 0x000fec0003800000 */
.L_x_4005:
[----:B------:R0:W5:Y:S01]  /*2cc0*/  LDG.E.64 R36, desc[UR36][R4.64] ;  /* 0x0000002404247981 */ /* 0x000162000c1e1b00 */
[----:B------:R-:W-:Y:S05]  /*2cd0*/  BRA `(.L_x_3981) ;  /* 0x0000000000087947 */ /* 0x000fea0003800000 */
.L_x_4004:
[----:B------:R0:W5:Y:S01]  /*2ce0*/  LDG.E R36, desc[UR36][R4.64] ;  /* 0x0000002404247981 */ /* 0x000162000c1e1900 */
[----:B------:R-:W-:-:S07]  /*2cf0*/  IMAD.MOV.U32 R37, RZ, RZ, RZ ;  /* 0x000000ffff257224 */ /* 0x000fce00078e00ff */
.L_x_3981:
[----:B0-----:R-:W0:Y:S01]  /*2d00*/  LDC.64 R4, c[0x0][0x228] ;  /* 0x00008a00ff047b82 */ /* 0x001e220000000a00 */
[----:B---3--:R-:W-:Y:S01]  /*2d10*/  PRMT R0, R32, 0x9910, RZ ;  /* 0x0000991020007816 */ /* 0x008fe200000000ff */
        /* <DEDUP_REMOVED lines=17> */
.L_x_4012:
[----:B------:R0:W5:Y:S01]  /*2e30*/  LDG.E.U8 R26, desc[UR36][R4.64] ;  /* 0x00000024041a7981 */ /* 0x000162000c1e1100 */
[----:B------:R-:W-:Y:S01]  /*2e40*/  IMAD.MOV.U32 R27, RZ, RZ, RZ ;  /* 0x000000ffff1b7224 */ /* 0x000fe200078e00ff */
[----:B------:R-:W-:Y:S06]  /*2e50*/  BRA `(.L_x_4014) ;  /* 0x0000000c00487947 */ /* 0x000fec0003800000 */
.L_x_4011:
        /* <DEDUP_REMOVED lines=8> */
.L_x_4016:
[----:B------:R-:W3:Y:S02]  /*2ee0*/  LDG.E R26, desc[UR36][R4.64] ;  /* 0x00000024041a7981 */ /* 0x000ee4000c1e1900 */
[----:B---3--:R-:W-:Y:S01]  /*2ef0*/  SHF.R.S32.HI R27, RZ, 0x1f, R26 ;  /* 0x0000001fff1b7819 */ /* 0x008fe2000001141a */
[----:B------:R-:W-:Y:S06]  /*2f00*/  BRA `(.L_x_4014) ;  /* 0x0000000c001c7947 */ /* 0x000fec0003800000 */
.L_x_4015:
[----:B------:R-:W3:Y:S02]  /*2f10*/  LDG.E.S16 R26, desc[UR36][R4.64] ;  /* 0x00000024041a7981 */ /* 0x000ee4000c1e1700 */
[----:B---3--:R-:W-:Y:S01]  /*2f20*/  SHF.R.S32.HI R27, RZ, 0x1f, R26 ;  /* 0x0000001fff1b7819 */ /* 0x008fe2000001141a */
[----:B------:R-:W-:Y:S06]  /*2f30*/  BRA `(.L_x_4014) ;  /* 0x0000000c00107947 */ /* 0x000fec0003800000 */
.L_x_4010:
[----:B------:R-:W-:-:S13]  /*2f40*/  ISETP.GT.AND P0, PT, R0, 0x6, PT ;  /* 0x000000060000780c */ /* 0x000fda0003f04270 */
[----:B------:R-:W-:Y:S05]  /*2f50*/  @P0 BRA `(.L_x_4017) ;  /* 0x00000000002c0947 */ /* 0x000fea0003800000 */
[----:B------:R-:W-:-:S13]  /*2f60*/  ISETP.NE.AND P0, PT, R0, 0x5, PT ;  /* 0x000000050000780c */ /* 0x000fda0003f05270 */
[----:B------:R-:W-:Y:S05]  /*2f70*/  @!P0 BRA `(.L_x_4018) ;  /* 0x0000000000148947 */ /* 0x000fea0003800000 */
[----:B------:R-:W-:-:S13]  /*2f80*/  ISETP.NE.AND P0, PT, R0, 0x6, PT ;  /* 0x000000060000780c */ /* 0x000fda0003f05270 */
[----:B------:R-:W-:Y:S05]  /*2f90*/  @P0 BRA `(.L_x_4013) ;  /* 0x0000000800a00947 */ /* 0x000fea0003800000 */
[----:B------:R-:W3:Y:S02]  /*2fa0*/  LDG.E R4, desc[UR36][R4.64] ;  /* 0x0000002404047981 */ /* 0x000ee4000c1e1900 */
[----:B---3--:R0:W3:Y:S01]  /*2fb0*/  F2I.S64.TRUNC R26, R4 ;  /* 0x00000004001a7311 */ /* 0x0080e2000020d900 */
[----:B------:R-:W-:Y:S05]  /*2fc0*/  BRA `(.L_x_4014) ;  /* 0x0000000800ec7947 */ /* 0x000fea0003800000 */
.L_x_4018:
[----:B------:R-:W3:Y:S02]  /*2fd0*/  LDG.E.U16 R4, desc[UR36][R4.64] ;  /* 0x0000002404047981 */ /* 0x000ee4000c1e1500 */
[----:B---3--:R-:W-:-:S06]  /*2fe0*/  HADD2.F32 R26, -RZ, R4.H0_H0 ;  /* 0x20000004ff1a7230 */ /* 0x008fcc0000004100 */
[----:B------:R-:W0:Y:S01]  /*2ff0*/  F2I.S64.TRUNC R26, R26 ;  /* 0x0000001a001a7311 */ /* 0x000e22000020d900 */
[----:B------:R-:W-:Y:S05]  /*3000*/  BRA `(.L_x_4014) ;  /* 0x0000000800dc7947 */ /* 0x000fea0003800000 */
.L_x_4017:
[----:B------:R-:W-:-:S13]  /*3010*/  ISETP.NE.AND P0, PT, R0, 0x7, PT ;  /* 0x000000070000780c */ /* 0x000fda0003f05270 */
[----:B------:R-:W-:Y:S05]  /*3020*/  @!P0 BRA `(.L_x_4019) ;  /* 0x00000000002c8947 */ /* 0x000fea0003800000 */
[----:B------:R-:W-:-:S13]  /*3030*/  ISETP.NE.AND P0, PT, R0, 0x8, PT ;  /* 0x000000080000780c */ /* 0x000fda0003f05270 */
[----:B------:R-:W-:Y:S05]  /*3040*/  @!P0 BRA `(.L_x_4020) ;  /* 0x0000000000148947 */ /* 0x000fea0003800000 */
[----:B------:R-:W-:-:S13]  /*3050*/  ISETP.NE.AND P0, PT, R0, 0x9, PT ;  /* 0x000000090000780c */ /* 0x000fda0003f05270 */
[----:B------:R-:W-:Y:S05]  /*3060*/  @P0 BRA `(.L_x_4013) ;  /* 0x00000008006c0947 */ /* 0x000fea0003800000 */
[----:B------:R-:W3:Y:S02]  /*3070*/  LDG.E R4, desc[UR36][R4.64] ;  /* 0x0000002404047981 */ /* 0x000ee4000c1e1900 */
[----:B---3--:R0:W3:Y:S01]  /*3080*/  F2I.S64.TRUNC R26, R4 ;  /* 0x00000004001a7311 */ /* 0x0080e2000020d900 */
[----:B------:R-:W-:Y:S05]  /*3090*/  BRA `(.L_x_4014) ;  /* 0x0000000800b87947 */ /* 0x000fea0003800000 */
.L_x_4020:
[----:B------:R-:W3:Y:S02]  /*30a0*/  LDG.E.U16 R4, desc[UR36][R4.64] ;  /* 0x0000002404047981 */ /* 0x000ee4000c1e1500 */
[----:B---3--:R-:W-:-:S06]  /*30b0*/  HADD2.F32 R26, -RZ, R4.H0_H0 ;  /* 0x20000004ff1a7230 */ /* 0x008fcc0000004100 */
[----:B------:R-:W0:Y:S01]  /*30c0*/  F2I.S64.TRUNC R26, R26 ;  /* 0x0000001a001a7311 */ /* 0x000e22000020d900 */
[----:B------:R-:W-:Y:S05]  /*30d0*/  BRA `(.L_x_4014) ;  /* 0x0000000800a87947 */ /* 0x000fea0003800000 */
.L_x_4019:
[----:B------:R-:W3:Y:S02]  /*30e0*/  LDG.E.64 R4, desc[UR36][R4.64] ;  /* 0x0000002404047981 */ /* 0x000ee4000c1e1b00 */
[----:B---3--:R0:W3:Y:S01]  /*30f0*/  F2I.S64.F64.TRUNC R26, R4 ;  /* 0x00000004001a7311 */ /* 0x0080e2000030d900 */
[----:B------:R-:W-:Y:S05]  /*3100*/  BRA `(.L_x_4014) ;  /* 0x00000008009c7947 */ /* 0x000fea0003800000 */
.L_x_4009:
        /* <DEDUP_REMOVED lines=13> */
.L_x_4023:
[----:B------:R-:W3:Y:S02]  /*31e0*/  LDG.E.64 R4, desc[UR36][R4.64] ;  /* 0x0000002404047981 */ /* 0x000ee4000c1e1b00 */
[----:B---3--:R0:W3:Y:S01]  /*31f0*/  F2I.S64.F64.TRUNC R26, R4 ;  /* 0x00000004001a7311 */ /* 0x0080e2000030d900 */
[----:B------:R-:W-:Y:S05]  /*3200*/  BRA `(.L_x_4014) ;  /* 0x00000008005c7947 */ /* 0x000fea0003800000 */
.L_x_4022:
        /* <DEDUP_REMOVED lines=25> */
[----:B------:R0:W3:Y:S01]  /*33a0*/  F2I.S64.TRUNC R26, R7 ;  /* 0x00000007001a7311 */ /* 0x0000e2000020d900 */
[----:B------:R-:W-:Y:S05]  /*33b0*/  BRA `(.L_x_4014) ;  /* 0x0000000400f07947 */ /* 0x000fea0003800000 */
.L_x_4025:
[----:B------:R-:W3:Y:S02]  /*33c0*/  LDG.E.U8 R4, desc[UR36][R4.64] ;  /* 0x0000002404047981 */ /* 0x000ee4000c1e1100 */
[----:B---3--:R-:W-:-:S05]  /*33d0*/  IMAD.SHL.U32 R0, R4, 0x2000000, RZ ;  /* 0x0200000004007824 */ /* 0x008fca00078e00ff */
        /* <DEDUP_REMOVED lines=10> */
[----:B------:R0:W3:Y:S01]  /*3480*/  F2I.S64.TRUNC R26, R0 ;  /* 0x00000000001a7311 */ /* 0x0000e2000020d900 */
[----:B------:R-:W-:Y:S05]  /*3490*/  BRA `(.L_x_4014) ;  /* 0x0000000400b87947 */ /* 0x000fea0003800000 */
.L_x_4024:
[----:B------:R-:W3:Y:S02]  /*34a0*/  LDG.E.U16 R26, desc[UR36][R4.64] ;  /* 0x00000024041a7981 */ /* 0x000ee4000c1e1500 */
[----:B---3--:R-:W-:-:S06]  /*34b0*/  IMAD.U32 R26, R26, 0x10000, RZ ;  /* 0x000100001a1a7824 */ /* 0x008fcc00078e00ff */
[----:B------:R-:W0:Y:S01]  /*34c0*/  F2I.S64.TRUNC R26, R26 ;  /* 0x0000001a001a7311 */ /* 0x000e22000020d900 */
[----:B------:R-:W-:Y:S05]  /*34d0*/  BRA `(.L_x_4014) ;  /* 0x0000000400a87947 */ /* 0x000fea0003800000 */
.L_x_4021:
        /* <DEDUP_REMOVED lines=11> */
.L_x_4028:
        /* <DEDUP_REMOVED lines=21> */
.L_x_4032:
[----:B------:R-:W-:Y:S05]  /*36e0*/  BSYNC B1 ;  /* 0x0000000000017941 */ /* 0x000fea0003800000 */
.L_x_4031:
[----:B------:R-:W-:Y:S01]  /*36f0*/  IMAD.SHL.U32 R3, R3, 0x100000, RZ ;  /* 0x0010000003037824 */ /* 0x000fe200078e00ff */
[----:B------:R-:W-:-:S04]  /*3700*/  LEA R5, R0, 0x3b800000, 0x17 ;  /* 0x3b80000000057811 */ /* 0x000fc800078eb8ff */
[----:B------:R-:W-:-:S07]  /*3710*/  LOP3.LUT R26, R5, R3, R26, 0xfe, !PT ;  /* 0x00000003051a7212 */ /* 0x000fce00078efe1a */
.L_x_4030:
[----:B------:R-:W-:Y:S05]  /*3720*/  BSYNC B0 ;  /* 0x0000000000007941 */ /* 0x000fea0003800000 */
.L_x_4029:
[----:B------:R-:W3:Y:S01]  /*3730*/  F2I.S64.TRUNC R26, R26 ;  /* 0x0000001a001a7311 */ /* 0x000ee2000020d900 */
[----:B------:R-:W-:Y:S05]  /*3740*/  BRA `(.L_x_4014) ;  /* 0x00000004000c7947 */ /* 0x000fea0003800000 */
.L_x_4027:
        /* <DEDUP_REMOVED lines=21> */
.L_x_4036:
[----:B------:R-:W-:Y:S05]  /*38a0*/  BSYNC B1 ;  /* 0x0000000000017941 */ /* 0x000fea0003800000 */
.L_x_4035:
[----:B------:R-:W-:Y:S01]  /*38b0*/  IMAD.SHL.U32 R3, R3, 0x200000, RZ ;  /* 0x0020000003037824 */ /* 0x000fe200078e00ff */
[----:B------:R-:W-:-:S04]  /*38c0*/  LEA R5, R0, 0x37800000, 0x17 ;  /* 0x3780000000057811 */ /* 0x000fc800078eb8ff */
[----:B------:R-:W-:-:S07]  /*38d0*/  LOP3.LUT R26, R5, R3, R26, 0xfe, !PT ;  /* 0x00000003051a7212 */ /* 0x000fce00078efe1a */
.L_x_4034:
[----:B------:R-:W-:Y:S05]  /*38e0*/  BSYNC B0 ;  /* 0x0000000000007941 */ /* 0x000fea0003800000 */
.L_x_4033:
[----:B------:R-:W0:Y:S01]  /*38f0*/  F2I.S64.TRUNC R26, R26 ;  /* 0x0000001a001a7311 */ /* 0x000e22000020d900 */
[----:B------:R-:W-:Y:S05]  /*3900*/  BRA `(.L_x_4014) ;  /* 0x00000000009c7947 */ /* 0x000fea0003800000 */
.L_x_4026:
        /* <DEDUP_REMOVED lines=14> */
.L_x_4040:
[----:B------:R-:W-:Y:S05]  /*39f0*/  BSYNC B0 ;  /* 0x0000000000007941 */ /* 0x000fea0003800000 */
.L_x_4039:
[----:B------:R-:W0:Y:S01]  /*3a00*/  F2I.S64.TRUNC R26, R26 ;  /* 0x0000001a001a7311 */ /* 0x000e22000020d900 */
[----:B------:R-:W-:Y:S05]  /*3a10*/  BRA `(.L_x_4014) ;  /* 0x0000000000587947 */ /* 0x000fea0003800000 */
.L_x_4013:
        /* <DEDUP_REMOVED lines=16> */
.L_x_4041:
[----:B------:R-:W-:Y:S01]  /*3b20*/  CS2R R26, SRZ ;  /* 0x00000000001a7805 */ /* 0x000fe2000001ff00 */
[----:B------:R-:W-:Y:S06]  /*3b30*/  BRA `(.L_x_4014) ;  /* 0x0000000000107947 */ /* 0x000fec0003800000 */
.L_x_4038:
[----:B------:R0:W5:Y:S01]  /*3b40*/  LDG.E.64 R26, desc[UR36][R4.64] ;  /* 0x00000024041a7981 */ /* 0x000162000c1e1b00 */
[----:B------:R-:W-:Y:S05]  /*3b50*/  BRA `(.L_x_4014) ;  /* 0x0000000000087947 */ /* 0x000fea0003800000 */
.L_x_4037:
[----:B------:R0:W5:Y:S01]  /*3b60*/  LDG.E R26, desc[UR36][R4.64] ;  /* 0x00000024041a7981 */ /* 0x000162000c1e1900 */
[----:B------:R-:W-:-:S07]  /*3b70*/  IMAD.MOV.U32 R27, RZ, RZ, RZ ;  /* 0x000000ffff1b7224 */ /* 0x000fce00078e00ff */
.L_x_4014:
[----:B------:R-:W-:-:S07]  /*3b80*/  VIADD R35, R35, 0x80 ;  /* 0x0000008023237836 */ /* 0x000fce0000000000 */
.L_x_3975:
[----:B------:R-:W-:Y:S05]  /*3b90*/  BSYNC B6 ;  /* 0x0000000000067941 */ /* 0x000fea0003800000 */
.L_x_3974:
[----:B------:R-:W-:Y:S01]  /*3ba0*/  ISETP.GE.AND P0, PT, R35, R2, PT ;  /* 0x000000022300720c */ /* 0x000fe20003f06270 */
[----:B------:R-:W-:Y:S01]  /*3bb0*/  BSSY B6, `(.L_x_4042) ;  /* 0x00001d7000067945 */ /* 0x000fe20003800000 */
[----:B------:R-:W-:Y:S02]  /*3bc0*/  CS2R R24, SRZ ;  /* 0x0000000000187805 */ /* 0x000fe4000001ff00 */
[----:B------:R-:W-:Y:S02]  /*3bd0*/  CS2R R22, SRZ ;  /* 0x0000000000167805 */ /* 0x000fe4000001ff00 */
[----:B------:R-:W-:-:S07]  /*3be0*/  CS2R R18, SRZ ;  /* 0x0000000000127805 */ /* 0x000fce000001ff00 */
        /* <DEDUP_REMOVED lines=21> */
.L_x_4047:
[----:B------:R0:W5:Y:S01]  /*3d40*/  LDG.E.U8 R22, desc[UR36][R4.64] ;  /* 0x0000002404167981 */ /* 0x000162000c1e1100 */
[----:B------:R-:W-:Y:S01]  /*3d50*/  IMAD.MOV.U32 R23, RZ, RZ, RZ ;  /* 0x000000ffff177224 */ /* 0x000fe200078e00ff */
[----:B------:R-:W-:Y:S06]  /*3d60*/  BRA `(.L_x_4049) ;  /* 0x0000000c00487947 */ /* 0x000fec0003800000 */
.L_x_4046:
        /* <DEDUP_REMOVED lines=8> */
.L_x_4051:
[----:B------:R-:W2:Y:S02]  /*3df0*/  LDG.E R22, desc[UR36][R4.64] ;  /* 0x0000002404167981 */ /* 0x000ea4000c1e1900 */
[----:B--2---:R-:W-:Y:S01]  /*3e00*/  SHF.R.S32.HI R23, RZ, 0x1f, R22 ;  /* 0x0000001fff177819 */ /* 0x004fe20000011416 */
[----:B------:R-:W-:Y:S06]  /*3e10*/  BRA `(.L_x_4049) ;  /* 0x0000000c001c7947 */ /* 0x000fec0003800000 */
.L_x_4050:
[----:B------:R-:W2:Y:S02]  /*3e20*/  LDG.E.S16 R22, desc[UR36][R4.64] ;  /* 0x0000002404167981 */ /* 0x000ea4000c1e1700 */
[----:B--2---:R-:W-:Y:S01]  /*3e30*/  SHF.R.S32.HI R23, RZ, 0x1f, R22 ;  /* 0x0000001fff177819 */ /* 0x004fe20000011416 */
[----:B------:R-:W-:Y:S06]  /*3e40*/  BRA `(.L_x_4049) ;  /* 0x0000000c00107947 */ /* 0x000fec0003800000 */
.L_x_4045:
        /* <DEDUP_REMOVED lines=9> */
.L_x_4053:
[----:B------:R-:W2:Y:S02]  /*3ee0*/  LDG.E.U16 R4, desc[UR36][R4.64] ;  /* 0x0000002404047981 */ /* 0x000ea4000c1e1500 */
[----:B--2---:R-:W-:-:S06]  /*3ef0*/  HADD2.F32 R22, -RZ, R4.H0_H0 ;  /* 0x20000004ff167230 */ /* 0x004fcc0000004100 */
[----:B------:R-:W0:Y:S01]  /*3f00*/  F2I.S64.TRUNC R22, R22 ;  /* 0x0000001600167311 */ /* 0x000e22000020d900 */
[----:B------:R-:W-:Y:S05]  /*3f10*/  BRA `(.L_x_4049) ;  /* 0x0000000800dc7947 */ /* 0x000fea0003800000 */
.L_x_4052:
        /* <DEDUP_REMOVED lines=9> */
.L_x_4055:
[----:B------:R-:W2:Y:S02]  /*3fb0*/  LDG.E.U16 R4, desc[UR36][R4.64] ;  /* 0x0000002404047981 */ /* 0x000ea4000c1e1500 */
[----:B--2---:R-:W-:-:S06]  /*3fc0*/  HADD2.F32 R22, -RZ, R4.H0_H0 ;  /* 0x20000004ff167230 */ /* 0x004fcc0000004100 */
[----:B------:R-:W0:Y:S01]  /*3fd0*/  F2I.S64.TRUNC R22, R22 ;  /* 0x0000001600167311 */ /* 0x000e22000020d900 */
[----:B------:R-:W-:Y:S05]  /*3fe0*/  BRA `(.L_x_4049) ;  /* 0x0000000800a87947 */ /* 0x000fea0003800000 */
.L_x_4054:
[----:B------:R-:W2:Y:S02]  /*3ff0*/  LDG.E.64 R4, desc[UR36][R4.64] ;  /* 0x0000002404047981 */ /* 0x000ea4000c1e1b00 */
[----:B--2---:R0:W1:Y:S01]  /*4000*/  F2I.S64.F64.TRUNC R22, R4 ;  /* 0x0000000400167311 */ /* 0x004062000030d900 */
[----:B------:R-:W-:Y:S05]  /*4010*/  BRA `(.L_x_4049) ;  /* 0x00000008009c7947 */ /* 0x000fea0003800000 */
.L_x_4044:
        /* <DEDUP_REMOVED lines=13> */
.L_x_4058:
[----:B------:R-:W2:Y:S02]  /*40f0*/  LDG.E.64 R4, desc[UR36][R4.64] ;  /* 0x0000002404047981 */ /* 0x000ea4000c1e1b00 */
[----:B--2---:R0:W1:Y:S01]  /*4100*/  F2I.S64.F64.TRUNC R22, R4 ;  /* 0x0000000400167311 */ /* 0x004062000030d900 */
[----:B------:R-:W-:Y:S05]  /*4110*/  BRA `(.L_x_4049) ;  /* 0x00000008005c7947 */ /* 0x000fea0003800000 */
.L_x_4057:
        /* <DEDUP_REMOVED lines=27> */
.L_x_4060:
        /* <DEDUP_REMOVED lines=14> */
.L_x_4059:
[----:B------:R-:W2:Y:S02]  /*43b0*/  LDG.E.U16 R22, desc[UR36][R4.64] ;  /* 0x0000002404167981 */ /* 0x000ea4000c1e1500 */
[----:B--2---:R-:W-:-:S06]  /*43c0*/  IMAD.U32 R22, R22, 0x10000, RZ ;  /* 0x0001000016167824 */ /* 0x004fcc00078e00ff */
[----:B------:R-:W2:Y:S01]  /*43d0*/  F2I.S64.TRUNC R22, R22 ;  /* 0x0000001600167311 */ /* 0x000ea2000020d900 */
[----:B------:R-:W-:Y:S05]  /*43e0*/  BRA `(.L_x_4049) ;  /* 0x0000000400a87947 */ /* 0x000fea0003800000 */
.L_x_4056:
        /* <DEDUP_REMOVED lines=11> */
.L_x_4063:
        /* <DEDUP_REMOVED lines=21> */
.L_x_4067:
[----:B------:R-:W-:Y:S05]  /*45f0*/  BSYNC B1 ;  /* 0x0000000000017941 */ /* 0x000fea0003800000 */
.L_x_4066:
[----:B------:R-:W-:Y:S01]  /*4600*/  IMAD.SHL.U32 R3, R3, 0x100000, RZ ;  /* 0x0010000003037824 */ /* 0x000fe200078e00ff */
[----:B------:R-:W-:-:S04]  /*4610*/  LEA R5, R0, 0x3b800000, 0x17 ;  /* 0x3b80000000057811 */ /* 0x000fc800078eb8ff */
[----:B------:R-:W-:-:S07]  /*4620*/  LOP3.LUT R22, R5, R3, R22, 0xfe, !PT ;  /* 0x0000000305167212 */ /* 0x000fce00078efe16 */
.L_x_4065:
[----:B------:R-:W-:Y:S05]  /*4630*/  BSYNC B0 ;  /* 0x0000000000007941 */ /* 0x000fea0003800000 */
.L_x_4064:
[----:B------:R-:W0:Y:S01]  /*4640*/  F2I.S64.TRUNC R22, R22 ;  /* 0x0000001600167311 */ /* 0x000e22000020d900 */
[----:B------:R-:W-:Y:S05]  /*4650*/  BRA `(.L_x_4049) ;  /* 0x00000004000c7947 */ /* 0x000fea0003800000 */
.L_x_4062:
        /* <DEDUP_REMOVED lines=21> */
.L_x_4071:
[----:B------:R-:W-:Y:S05]  /*47b0*/  BSYNC B1 ;  /* 0x0000000000017941 */ /* 0x000fea0003800000 */
.L_x_4070:
[----:B------:R-:W-:Y:S01]  /*47c0*/  IMAD.SHL.U32 R3, R3, 0x200000, RZ ;  /* 0x0020000003037824 */ /* 0x000fe200078e00ff */
[----:B------:R-:W-:-:S04]  /*47d0*/  LEA R5, R0, 0x37800000, 0x17 ;  /* 0x3780000000057811 */ /* 0x000fc800078eb8ff */
[----:B------:R-:W-:-:S07]  /*47e0*/  LOP3.LUT R22, R5, R3, R22, 0xfe, !PT ;  /* 0x0000000305167212 */ /* 0x000fce00078efe16 */
.L_x_4069:
[----:B------:R-:W-:Y:S05]  /*47f0*/  BSYNC B0 ;  /* 0x0000000000007941 */ /* 0x000fea0003800000 */
.L_x_4068:
[----:B------:R-:W0:Y:S01]  /*4800*/  F2I.S64.TRUNC R22, R22 ;  /* 0x0000001600167311 */ /* 0x000e22000020d900 */
[----:B------:R-:W-:Y:S05]  /*4810*/  BRA `(.L_x_4049) ;  /* 0x00000000009c7947 */ /* 0x000fea0003800000 */
.L_x_4061:
        /* <DEDUP_REMOVED lines=14> */
.L_x_4075:
[----:B------:R-:W-:Y:S05]  /*4900*/  BSYNC B0 ;  /* 0x0000000000007941 */ /* 0x000fea0003800000 */
.L_x_4074:
[----:B------:R-:W0:Y:S01]  /*4910*/  F2I.S64.TRUNC R22, R22 ;  /* 0x0000001600167311 */ /* 0x000e22000020d900 */
[----:B------:R-:W-:Y:S05]  /*4920*/  BRA `(.L_x_4049) ;  /* 0x0000000000587947 */ /* 0x000fea0003800000 */
.L_x_4048:
        /* <DEDUP_REMOVED lines=16> */
.L_x_4076:
[----:B------:R-:W-:Y:S01]  /*4a30*/  CS2R R22, SRZ ;  /* 0x0000000000167805 */ /* 0x000fe2000001ff00 */
[----:B------:R-:W-:Y:S06]  /*4a40*/  BRA `(.L_x_4049) ;  /* 0x0000000000107947 */ /* 0x000fec0003800000 */
.L_x_4073:
[----:B------:R0:W5:Y:S01]  /*4a50*/  LDG.E.64 R22, desc[UR36][R4.64] ;  /* 0x0000002404167981 */ /* 0x000162000c1e1b00 */
[----:B------:R-:W-:Y:S05]  /*4a60*/  BRA `(.L_x_4049) ;  /* 0x0000000000087947 */ /* 0x000fea0003800000 */
.L_x_4072:
[----:B------:R0:W5:Y:S01]  /*4a70*/  LDG.E R22, desc[UR36][R4.64] ;  /* 0x0000002404167981 */ /* 0x000162000c1e1900 */
[----:B------:R-:W-:-:S07]  /*4a80*/  IMAD.MOV.U32 R23, RZ, RZ, RZ ;  /* 0x000000ffff177224 */ /* 0x000fce00078e00ff */
.L_x_4049:
[----:B0-----:R-:W0:Y:S01]  /*4a90*/  LDC.64 R4, c[0x0][0x228] ;  /* 0x00008a00ff047b82 */ /* 0x001e220000000a00 */
        /* <DEDUP_REMOVED lines=18> */
.L_x_4080:
[----:B------:R0:W5:Y:S01]  /*4bc0*/  LDG.E.U8 R18, desc[UR36][R4.64] ;  /* 0x0000002404127981 */ /* 0x000162000c1e1100 */
[----:B------:R-:W-:Y:S01]  /*4bd0*/  IMAD.MOV.U32 R19, RZ, RZ, RZ ;  /* 0x000000ffff137224 */ /* 0x000fe200078e00ff */
[----:B------:R-:W-:Y:S06]  /*4be0*/  BRA `(.L_x_4082) ;  /* 0x0000000c00487947 */ /* 0x000fec0003800000 */
.L_x_4079:
        /* <DEDUP_REMOVED lines=8> */
.L_x_4084:
[----:B------:R-:W2:Y:S02]  /*4c70*/  LDG.E R18, desc[UR36][R4.64] ;  /* 0x0000002404127981 */ /* 0x000ea4000c1e1900 */
[----:B--2---:R-:W-:Y:S01]  /*4c80*/  SHF.R.S32.HI R19, RZ, 0x1f, R18 ;  /* 0x0000001fff137819 */ /* 0x004fe20000011412 */
[----:B------:R-:W-:Y:S06]  /*4c90*/  BRA `(.L_x_4082) ;  /* 0x0000000c001c7947 */ /* 0x000fec0003800000 */
.L_x_4083:
[----:B------:R-:W2:Y:S02]  /*4ca0*/  LDG.E.S16 R18, desc[UR36][R4.64] ;  /* 0x0000002404127981 */ /* 0x000ea4000c1e1700 */
[----:B--2---:R-:W-:Y:S01]  /*4cb0*/  SHF.R.S32.HI R19, RZ, 0x1f, R18 ;  /* 0x0000001fff137819 */ /* 0x004fe20000011412 */
[----:B------:R-:W-:Y:S06]  /*4cc0*/  BRA `(.L_x_4082) ;  /* 0x0000000c00107947 */ /* 0x000fec0003800000 */
.L_x_4078:
[----:B------:R-:W-:-:S13]  /*4cd0*/  ISETP.GT.AND P0, PT, R0, 0x6, PT ;  /* 0x000000060000780c */ /* 0x000fda0003f04270 */
[----:B------:R-:W-:Y:S05]  /*4ce0*/  @P0 BRA `(.L_x_4085) ;  /* 0x00000000002c0947 */ /* 0x000fea0003800000 */
[----:B------:R-:W-:-:S13]  /*4cf0*/  ISETP.NE.AND P0, PT, R0, 0x5, PT ;  /* 0x000000050000780c */ /* 0x000fda0003f05270 */
[----:B------:R-:W-:Y:S05]  /*4d00*/  @!P0 BRA `(.L_x_4086) ;  /* 0x0000000000148947 */ /* 0x000fea0003800000 */
[----:B------:R-:W-:-:S13]  /*4d10*/  ISETP.NE.AND P0, PT, R0, 0x6, PT ;  /* 0x000000060000780c */ /* 0x000fda0003f05270 */
[----:B------:R-:W-:Y:S05]  /*4d20*/  @P0 BRA `(.L_x_4081) ;  /* 0x0000000800a00947 */ /* 0x000fea0003800000 */
[----:B------:R-:W2:Y:S02]  /*4d30*/  LDG.E R4, desc[UR36][R4.64] ;  /* 0x0000002404047981 */ /* 0x000ea4000c1e1900 */
[----:B--2---:R0:W2:Y:S01]  /*4d40*/  F2I.S64.TRUNC R18, R4 ;  /* 0x0000000400127311 */ /* 0x0040a2000020d900 */
[----:B------:R-:W-:Y:S05]  /*4d50*/  BRA `(.L_x_4082) ;  /* 0x0000000800ec7947 */ /* 0x000fea0003800000 */
.L_x_4086:
[----:B------:R-:W2:Y:S02]  /*4d60*/  LDG.E.U16 R4, desc[UR36][R4.64] ;  /* 0x0000002404047981 */ /* 0x000ea4000c1e1500 */
[----:B--2---:R-:W-:-:S06]  /*4d70*/  HADD2.F32 R18, -RZ, R4.H0_H0 ;  /* 0x20000004ff127230 */ /* 0x004fcc0000004100 */
[----:B------:R-:W0:Y:S01]  /*4d80*/  F2I.S64.TRUNC R18, R18 ;  /* 0x0000001200127311 */ /* 0x000e22000020d900 */
[----:B------:R-:W-:Y:S05]  /*4d90*/  BRA `(.L_x_4082) ;  /* 0x0000000800dc7947 */ /* 0x000fea0003800000 */
.L_x_4085:
[----:B------:R-:W-:-:S13]  /*4da0*/  ISETP.NE.AND P0, PT, R0, 0x7, PT ;  /* 0x000000070000780c */ /* 0x000fda0003f05270 */
[----:B------:R-:W-:Y:S05]  /*4db0*/  @!P0 BRA `(.L_x_4087) ;  /* 0x00000000002c8947 */ /* 0x000fea0003800000 */
[----:B------:R-:W-:-:S13]  /*4dc0*/  ISETP.NE.AND P0, PT, R0, 0x8, PT ;  /* 0x000000080000780c */ /* 0x000fda0003f05270 */
[----:B------:R-:W-:Y:S05]  /*4dd0*/  @!P0 BRA `(.L_x_4088) ;  /* 0x0000000000148947 */ /* 0x000fea0003800000 */
[----:B------:R-:W-:-:S13]  /*4de0*/  ISETP.NE.AND P0, PT, R0, 0x9, PT ;  /* 0x000000090000780c */ /* 0x000fda0003f05270 */
[----:B------:R-:W-:Y:S05]  /*4df0*/  @P0 BRA `(.L_x_4081) ;  /* 0x00000008006c0947 */ /* 0x000fea0003800000 */
[----:B------:R-:W2:Y:S02]  /*4e00*/  LDG.E R4, desc[UR36][R4.64] ;  /* 0x0000002404047981 */ /* 0x000ea4000c1e1900 */
[----:B--2---:R0:W2:Y:S01]  /*4e10*/  F2I.S64.TRUNC R18, R4 ;  /* 0x0000000400127311 */ /* 0x0040a2000020d900 */
[----:B------:R-:W-:Y:S05]  /*4e20*/  BRA `(.L_x_4082) ;  /* 0x0000000800b87947 */ /* 0x000fea0003800000 */
.L_x_4088:
[----:B------:R-:W2:Y:S02]  /*4e30*/  LDG.E.U16 R4, desc[UR36][R4.64] ;  /* 0x0000002404047981 */ /* 0x000ea4000c1e1500 */
[----:B--2---:R-:W-:-:S06]  /*4e40*/  HADD2.F32 R18, -RZ, R4.H0_H0 ;  /* 0x20000004ff127230 */ /* 0x004fcc0000004100 */
[----:B------:R-:W0:Y:S01]  /*4e50*/  F2I.S64.TRUNC R18, R18 ;  /* 0x0000001200127311 */ /* 0x000e22000020d900 */
[----:B------:R-:W-:Y:S05]  /*4e60*/  BRA `(.L_x_4082) ;  /* 0x0000000800a87947 */ /* 0x000fea0003800000 */
.L_x_4087:
[----:B------:R-:W2:Y:S02]  /*4e70*/  LDG.E.64 R4, desc[UR36][R4.64] ;  /* 0x0000002404047981 */ /* 0x000ea4000c1e1b00 */
[----:B--2---:R0:W2:Y:S01]  /*4e80*/  F2I.S64.F64.TRUNC R18, R4 ;  /* 0x0000000400127311 */ /* 0x0040a2000030d900 */
[----:B------:R-:W-:Y:S05]  /*4e90*/  BRA `(.L_x_4082) ;  /* 0x00000008009c7947 */ /* 0x000fea0003800000 */
.L_x_4077:
        /* <DEDUP_REMOVED lines=13> */
.L_x_4091:
[----:B------:R-:W2:Y:S02]  /*4f70*/  LDG.E.64 R4, desc[UR36][R4.64] ;  /* 0x0000002404047981 */ /* 0x000ea4000c1e1b00 */
[----:B--2---:R0:W2:Y:S01]  /*4f80*/  F2I.S64.F64.TRUNC R18, R4 ;  /* 0x0000000400127311 */ /* 0x0040a2000030d900 */
[----:B------:R-:W-:Y:S05]  /*4f90*/  BRA `(.L_x_4082) ;  /* 0x00000008005c7947 */ /* 0x000fea0003800000 */
.L_x_4090:
        /* <DEDUP_REMOVED lines=25> */
[----:B------:R0:W2:Y:S01]  /*5130*/  F2I.S64.TRUNC R18, R7 ;  /* 0x0000000700127311 */ /* 0x0000a2000020d900 */
[----:B------:R-:W-:Y:S05]  /*5140*/  BRA `(.L_x_4082) ;  /* 0x0000000400f07947 */ /* 0x000fea0003800000 */
.L_x_4093:
        /* <DEDUP_REMOVED lines=12> */
[----:B------:R0:W2:Y:S01]  /*5210*/  F2I.S64.TRUNC R18, R0 ;  /* 0x0000000000127311 */ /* 0x0000a2000020d900 */
[----:B------:R-:W-:Y:S05]  /*5220*/  BRA `(.L_x_4082) ;  /* 0x0000000400b87947 */ /* 0x000fea0003800000 */
.L_x_4092:
[----:B------:R-:W2:Y:S02]  /*5230*/  LDG.E.U16 R18, desc[UR36][R4.64] ;  /* 0x0000002404127981 */ /* 0x000ea4000c1e1500 */
[----:B--2---:R-:W-:-:S06]  /*5240*/  IMAD.U32 R18, R18, 0x10000, RZ ;  /* 0x0001000012127824 */ /* 0x004fcc00078e00ff */
[----:B------:R-:W0:Y:S01]  /*5250*/  F2I.S64.TRUNC R18, R18 ;  /* 0x0000001200127311 */ /* 0x000e22000020d900 */
[----:B------:R-:W-:Y:S05]  /*5260*/  BRA `(.L_x_4082) ;  /* 0x0000000400a87947 */ /* 0x000fea0003800000 */
.L_x_4089:
        /* <DEDUP_REMOVED lines=11> */
.L_x_4096:
        /* <DEDUP_REMOVED lines=21> */
.L_x_4100:
[----:B------:R-:W-:Y:S05]  /*5470*/  BSYNC B1 ;  /* 0x0000000000017941 */ /* 0x000fea0003800000 */
.L_x_4099:
[----:B------:R-:W-:Y:S01]  /*5480*/  IMAD.SHL.U32 R3, R3, 0x100000, RZ ;  /* 0x0010000003037824 */ /* 0x000fe200078e00ff */
[----:B------:R-:W-:-:S04]  /*5490*/  LEA R5, R0, 0x3b800000, 0x17 ;  /* 0x3b80000000057811 */ /* 0x000fc800078eb8ff */
[----:B------:R-:W-:-:S07]  /*54a0*/  LOP3.LUT R18, R5, R3, R18, 0xfe, !PT ;  /* 0x0000000305127212 */ /* 0x000fce00078efe12 */
.L_x_4098:
[----:B------:R-:W-:Y:S05]  /*54b0*/  BSYNC B0 ;  /* 0x0000000000007941 */ /* 0x000fea0003800000 */
.L_x_4097:
[----:B------:R-:W0:Y:S01]  /*54c0*/  F2I.S64.TRUNC R18, R18 ;  /* 0x0000001200127311 */ /* 0x000e22000020d900 */
[----:B------:R-:W-:Y:S05]  /*54d0*/  BRA `(.L_x_4082) ;  /* 0x00000004000c7947 */ /* 0x000fea0003800000 */
.L_x_4095:
        /* <DEDUP_REMOVED lines=21> */
.L_x_4104:
[----:B------:R-:W-:Y:S05]  /*5630*/  BSYNC B1 ;  /* 0x0000000000017941 */ /* 0x000fea0003800000 */
.L_x_4103:
[----:B------:R-:W-:Y:S01]  /*5640*/  IMAD.SHL.U32 R3, R3, 0x200000, RZ ;  /* 0x0020000003037824 */ /* 0x000fe200078e00ff */
[----:B------:R-:W-:-:S04]  /*5650*/  LEA R5, R0, 0x37800000, 0x17 ;  /* 0x3780000000057811 */ /* 0x000fc800078eb8ff */
[----:B------:R-:W-:-:S07]  /*5660*/  LOP3.LUT R18, R5, R3, R18, 0xfe, !PT ;  /* 0x0000000305127212 */ /* 0x000fce00078efe12 */
.L_x_4102:
[----:B------:R-:W-:Y:S05]  /*5670*/  BSYNC B0 ;  /* 0x0000000000007941 */ /* 0x000fea0003800000 */
.L_x_4101:
[----:B------:R-:W0:Y:S01]  /*5680*/  F2I.S64.TRUNC R18, R18 ;  /* 0x0000001200127311 */ /* 0x000e22000020d900 */
[----:B------:R-:W-:Y:S05]  /*5690*/  BRA `(.L_x_4082) ;  /* 0x00000000009c7947 */ /* 0x000fea0003800000 */
.L_x_4094:
        /* <DEDUP_REMOVED lines=14> */
.L_x_4108:
[----:B------:R-:W-:Y:S05]  /*5780*/  BSYNC B0 ;  /* 0x0000000000007941 */ /* 0x000fea0003800000 */
.L_x_4107:
[----:B------:R-:W0:Y:S01]  /*5790*/  F2I.S64.TRUNC R18, R18 ;  /* 0x0000001200127311 */ /* 0x000e22000020d900 */
[----:B------:R-:W-:Y:S05]  /*57a0*/  BRA `(.L_x_4082) ;  /* 0x0000000000587947 */ /* 0x000fea0003800000 */
.L_x_4081:
        /* <DEDUP_REMOVED lines=15> */
[----:B012345:R-:W-:Y:S05]  /*58a0*/  CALL.ABS.NOINC R14 ;  /* 0x000000000e007343 */ /* 0x03ffea0003c00000 */
.L_x_4109:
[----:B------:R-:W-:Y:S01]  /*58b0*/  CS2R R18, SRZ ;  /* 0x0000000000127805 */ /* 0x000fe2000001ff00 */
[----:B------:R-:W-:Y:S06]  /*58c0*/  BRA `(.L_x_4082) ;  /* 0x0000000000107947 */ /* 0x000fec0003800000 */
.L_x_4106:
[----:B------:R0:W5:Y:S01]  /*58d0*/  LDG.E.64 R18, desc[UR36][R4.64] ;  /* 0x0000002404127981 */ /* 0x000162000c1e1b00 */
[----:B------:R-:W-:Y:S05]  /*58e0*/  BRA `(.L_x_4082) ;  /* 0x0000000000087947 */ /* 0x000fea0003800000 */
.L_x_4105:
[----:B------:R0:W5:Y:S01]  /*58f0*/  LDG.E R18, desc[UR36][R4.64] ;  /* 0x0000002404127981 */ /* 0x000162000c1e1900 */
[----:B------:R-:W-:-:S07]  /*5900*/  IMAD.MOV.U32 R19, RZ, RZ, RZ ;  /* 0x000000ffff137224 */ /* 0x000fce00078e00ff */
.L_x_4082:
[----:B------:R-:W-:-:S07]  /*5910*/  VIADD R35, R35, 0x80 ;  /* 0x0000008023237836 */ /* 0x000fce0000000000 */
.L_x_4043:
[----:B------:R-:W-:Y:S05]  /*5920*/  BSYNC B6 ;  /* 0x0000000000067941 */ /* 0x000fea0003800000 */
.L_x_4042:
        /* <DEDUP_REMOVED lines=24> */
.L_x_4115:
[----:B------:R0:W5:Y:S01]  /*5ab0*/  LDG.E.U8 R16, desc[UR36][R4.64] ;  /* 0x0000002404107981 */ /* 0x000162000c1e1100 */
[----:B------:R-:W-:Y:S01]  /*5ac0*/  IMAD.MOV.U32 R17, RZ, RZ, RZ ;  /* 0x000000ffff117224 */ /* 0x000fe200078e00ff */
[----:B------:R-:W-:Y:S06]  /*5ad0*/  BRA `(.L_x_4117) ;  /* 0x0000000c00487947 */ /* 0x000fec0003800000 */
.L_x_4114:
        /* <DEDUP_REMOVED lines=8> */
.L_x_4119:
[----:B------:R-:W2:Y:S02]  /*5b60*/  LDG.E R16, desc[UR36][R4.64] ;  /* 0x0000002404107981 */ /* 0x000ea4000c1e1900 */
[----:B--2---:R-:W-:Y:S01]  /*5b70*/  SHF.R.S32.HI R17, RZ, 0x1f, R16 ;  /* 0x0000001fff117819 */ /* 0x004fe20000011410 */
[----:B------:R-:W-:Y:S06]  /*5b80*/  BRA `(.L_x_4117) ;  /* 0x0000000c001c7947 */ /* 0x000fec0003800000 */
.L_x_4118:
[----:B------:R-:W2:Y:S02]  /*5b90*/  LDG.E.S16 R16, desc[UR36][R4.64] ;  /* 0x0000002404107981 */ /* 0x000ea4000c1e1700 */
[----:B--2---:R-:W-:Y:S01]  /*5ba0*/  SHF.R.S32.HI R17, RZ, 0x1f, R16 ;  /* 0x0000001fff117819 */ /* 0x004fe20000011410 */
[----:B------:R-:W-:Y:S06]  /*5bb0*/  BRA `(.L_x_4117) ;  /* 0x0000000c00107947 */ /* 0x000fec0003800000 */
.L_x_4113:
        /* <DEDUP_REMOVED lines=9> */
.L_x_4121:
[----:B------:R-:W2:Y:S02]  /*5c50*/  LDG.E.U16 R4, desc[UR36][R4.64] ;  /* 0x0000002404047981 */ /* 0x000ea4000c1e1500 */
[----:B--2---:R-:W-:-:S06]  /*5c60*/  HADD2.F32 R16, -RZ, R4.H0_H0 ;  /* 0x20000004ff107230 */ /* 0x004fcc0000004100 */
[----:B------:R-:W2:Y:S01]  /*5c70*/  F2I.S64.TRUNC R16, R16 ;  /* 0x0000001000107311 */ /* 0x000ea2000020d900 */
[----:B------:R-:W-:Y:S05]  /*5c80*/  BRA `(.L_x_4117) ;  /* 0x0000000800dc7947 */ /* 0x000fea0003800000 */
.L_x_4120:
        /* <DEDUP_REMOVED lines=9> */
.L_x_4123:
[----:B------:R-:W2:Y:S02]  /*5d20*/  LDG.E.U16 R4, desc[UR36][R4.64] ;  /* 0x0000002404047981 */ /* 0x000ea4000c1e1500 */
[----:B--2---:R-:W-:-:S06]  /*5d30*/  HADD2.F32 R16, -RZ, R4.H0_H0 ;  /* 0x20000004ff107230 */ /* 0x004fcc0000004100 */
[----:B------:R-:W0:Y:S01]  /*5d40*/  F2I.S64.TRUNC R16, R16 ;  /* 0x0000001000107311 */ /* 0x000e22000020d900 */
[----:B------:R-:W-:Y:S05]  /*5d50*/  BRA `(.L_x_4117) ;  /* 0x0000000800a87947 */ /* 0x000fea0003800000 */
.L_x_4122:
[----:B------:R-:W2:Y:S02]  /*5d60*/  LDG.E.64 R4, desc[UR36][R4.64] ;  /* 0x0000002404047981 */ /* 0x000ea4000c1e1b00 */
[----:B--2---:R0:W1:Y:S01]  /*5d70*/  F2I.S64.F64.TRUNC R16, R4 ;  /* 0x0000000400107311 */ /* 0x004062000030d900 */
[----:B------:R-:W-:Y:S05]  /*5d80*/  BRA `(.L_x_4117) ;  /* 0x00000008009c7947 */ /* 0x000fea0003800000 */
.L_x_4112:
        /* <DEDUP_REMOVED lines=13> */
.L_x_4126:
[----:B------:R-:W2:Y:S02]  /*5e60*/  LDG.E.64 R4, desc[UR36][R4.64] ;  /* 0x0000002404047981 */ /* 0x000ea4000c1e1b00 */
[----:B--2---:R0:W1:Y:S01]  /*5e70*/  F2I.S64.F64.TRUNC R16, R4 ;  /* 0x0000000400107311 */ /* 0x004062000030d900 */
[----:B------:R-:W-:Y:S05]  /*5e80*/  BRA `(.L_x_4117) ;  /* 0x00000008005c7947 */ /* 0x000fea0003800000 */
.L_x_4125:
        /* <DEDUP_REMOVED lines=27> */
.L_x_4128:
        /* <DEDUP_REMOVED lines=14> */
.L_x_4127:
[----:B------:R-:W2:Y:S02]  /*6120*/  LDG.E.U16 R16, desc[UR36][R4.64] ;  /* 0x0000002404107981 */ /* 0x000ea4000c1e1500 */
[----:B--2---:R-:W-:-:S06]  /*6130*/  IMAD.U32 R16, R16, 0x10000, RZ ;  /* 0x0001000010107824 */ /* 0x004fcc00078e00ff */
[----:B------:R-:W0:Y:S01]  /*6140*/  F2I.S64.TRUNC R16, R16 ;  /* 0x0000001000107311 */ /* 0x000e22000020d900 */
[----:B------:R-:W-:Y:S05]  /*6150*/  BRA `(.L_x_4117) ;  /* 0x0000000400a87947 */ /* 0x000fea0003800000 */
.L_x_4124:
        /* <DEDUP_REMOVED lines=11> */
.L_x_4131:
        /* <DEDUP_REMOVED lines=21> */
.L_x_4135:
[----:B------:R-:W-:Y:S05]  /*6360*/  BSYNC B1 ;  /* 0x0000000000017941 */ /* 0x000fea0003800000 */
.L_x_4134:
[----:B------:R-:W-:Y:S01]  /*6370*/  IMAD.SHL.U32 R3, R3, 0x100000, RZ ;  /* 0x0010000003037824 */ /* 0x000fe200078e00ff */
[----:B------:R-:W-:-:S04]  /*6380*/  LEA R5, R0, 0x3b800000, 0x17 ;  /* 0x3b80000000057811 */ /* 0x000fc800078eb8ff */
[----:B------:R-:W-:-:S07]  /*6390*/  LOP3.LUT R16, R5, R3, R16, 0xfe, !PT ;  /* 0x0000000305107212 */ /* 0x000fce00078efe10 */
.L_x_4133:
[----:B------:R-:W-:Y:S05]  /*63a0*/  BSYNC B0 ;  /* 0x0000000000007941 */ /* 0x000fea0003800000 */
.L_x_4132:
[----:B------:R-:W0:Y:S01]  /*63b0*/  F2I.S64.TRUNC R16, R16 ;  /* 0x0000001000107311 */ /* 0x000e22000020d900 */
[----:B------:R-:W-:Y:S05]  /*63c0*/  BRA `(.L_x_4117) ;  /* 0x00000004000c7947 */ /* 0x000fea0003800000 */
.L_x_4130:
        /* <DEDUP_REMOVED lines=21> */
.L_x_4139:
[----:B------:R-:W-:Y:S05]  /*6520*/  BSYNC B1 ;  /* 0x0000000000017941 */ /* 0x000fea0003800000 */
.L_x_4138:
[----:B------:R-:W-:Y:S01]  /*6530*/  IMAD.SHL.U32 R3, R3, 0x200000, RZ ;  /* 0x0020000003037824 */ /* 0x000fe200078e00ff */
[----:B------:R-:W-:-:S04]  /*6540*/  LEA R5, R0, 0x37800000, 0x17 ;  /* 0x3780000000057811 */ /* 0x000fc800078eb8ff */
[----:B------:R-:W-:-:S07]  /*6550*/  LOP3.LUT R16, R5, R3, R16, 0xfe, !PT ;  /* 0x0000000305107212 */ /* 0x000fce00078efe10 */
.L_x_4137:
[----:B------:R-:W-:Y:S05]  /*6560*/  BSYNC B0 ;  /* 0x0000000000007941 */ /* 0x000fea0003800000 */
.L_x_4136:
[----:B------:R-:W0:Y:S01]  /*6570*/  F2I.S64.TRUNC R16, R16 ;  /* 0x0000001000107311 */ /* 0x000e22000020d900 */
[----:B------:R-:W-:Y:S05]  /*6580*/  BRA `(.L_x_4117) ;  /* 0x00000000009c7947 */ /* 0x000fea0003800000 */
.L_x_4129:
        /* <DEDUP_REMOVED lines=14> */
.L_x_4143:
[----:B------:R-:W-:Y:S05]  /*6670*/  BSYNC B0 ;  /* 0x0000000000007941 */ /* 0x000fea0003800000 */
.L_x_4142:
[----:B------:R-:W0:Y:S01]  /*6680*/  F2I.S64.TRUNC R16, R16 ;  /* 0x0000001000107311 */ /* 0x000e22000020d900 */
[----:B------:R-:W-:Y:S05]  /*6690*/  BRA `(.L_x_4117) ;  /* 0x0000000000587947 */ /* 0x000fea0003800000 */
.L_x_4116:
        /* <DEDUP_REMOVED lines=16> */
.L_x_4144:
[----:B------:R-:W-:Y:S01]  /*67a0*/  CS2R R16, SRZ ;  /* 0x0000000000107805 */ /* 0x000fe2000001ff00 */
[----:B------:R-:W-:Y:S06]  /*67b0*/  BRA `(.L_x_4117) ;  /* 0x0000000000107947 */ /* 0x000fec0003800000 */
.L_x_4141:
[----:B------:R0:W5:Y:S01]  /*67c0*/  LDG.E.64 R16, desc[UR36][R4.64] ;  /* 0x0000002404107981 */ /* 0x000162000c1e1b00 */
[----:B------:R-:W-:Y:S05]  /*67d0*/  BRA `(.L_x_4117) ;  /* 0x0000000000087947 */ /* 0x000fea0003800000 */
.L_x_4140:
[----:B------:R0:W5:Y:S01]  /*67e0*/  LDG.E R16, desc[UR36][R4.64] ;  /* 0x0000002404107981 */ /* 0x000162000c1e1900 */
[----:B------:R-:W-:-:S07]  /*67f0*/  IMAD.MOV.U32 R17, RZ, RZ, RZ ;  /* 0x000000ffff117224 */ /* 0x000fce00078e00ff */
.L_x_4117:
[----:B01----:R-:W0:Y:S01]  /*6800*/  LDC.64 R4, c[0x0][0x228] ;  /* 0x00008a00ff047b82 */ /* 0x003e220000000a00 */
        /* <DEDUP_REMOVED lines=18> */
.L_x_4148:
[----:B------:R0:W5:Y:S01]  /*6930*/  LDG.E.U8 R24, desc[UR36][R4.64] ;  /* 0x0000002404187981 */ /* 0x000162000c1e1100 */
[----:B------:R-:W-:Y:S01]  /*6940*/  IMAD.MOV.U32 R25, RZ, RZ, RZ ;  /* 0x000000ffff197224 */ /* 0x000fe200078e00ff */
[----:B------:R-:W-:Y:S06]  /*6950*/  BRA `(.L_x_4111) ;  /* 0x0000000c00447947 */ /* 0x000fec0003800000 */
.L_x_4147:
        /* <DEDUP_REMOVED lines=8> */
.L_x_4151:
[----:B------:R-:W2:Y:S02]  /*69e0*/  LDG.E R24, desc[UR36][R4.64] ;  /* 0x0000002404187981 */ /* 0x000ea4000c1e1900 */
[----:B--2---:R-:W-:Y:S01]  /*69f0*/  SHF.R.S32.HI R25, RZ, 0x1f, R24 ;  /* 0x0000001fff197819 */ /* 0x004fe20000011418 */
[----:B------:R-:W-:Y:S06]  /*6a00*/  BRA `(.L_x_4111) ;  /* 0x0000000c00187947 */ /* 0x000fec0003800000 */
.L_x_4150:
[----:B------:R-:W2:Y:S02]  /*6a10*/  LDG.E.S16 R24, desc[UR36][R4.64] ;  /* 0x0000002404187981 */ /* 0x000ea4000c1e1700 */
[----:B--2---:R-:W-:Y:S01]  /*6a20*/  SHF.R.S32.HI R25, RZ, 0x1f, R24 ;  /* 0x0000001fff197819 */ /* 0x004fe20000011418 */
[----:B------:R-:W-:Y:S06]  /*6a30*/  BRA `(.L_x_4111) ;  /* 0x0000000c000c7947 */ /* 0x000fec0003800000 */
.L_x_4146:
        /* <DEDUP_REMOVED lines=9> */
.L_x_4153:
[----:B------:R-:W2:Y:S02]  /*6ad0*/  LDG.E.U16 R4, desc[UR36][R4.64] ;  /* 0x0000002404047981 */ /* 0x000ea4000c1e1500 */
[----:B--2---:R-:W-:-:S06]  /*6ae0*/  HADD2.F32 R24, -RZ, R4.H0_H0 ;  /* 0x20000004ff187230 */ /* 0x004fcc0000004100 */
[----:B------:R-:W0:Y:S01]  /*6af0*/  F2I.S64.TRUNC R24, R24 ;  /* 0x0000001800187311 */ /* 0x000e22000020d900 */
[----:B------:R-:W-:Y:S05]  /*6b00*/  BRA `(.L_x_4111) ;  /* 0x0000000800d87947 */ /* 0x000fea0003800000 */
.L_x_4152:
        /* <DEDUP_REMOVED lines=9> */
.L_x_4155:
[----:B------:R-:W2:Y:S02]  /*6ba0*/  LDG.E.U16 R4, desc[UR36][R4.64] ;  /* 0x0000002404047981 */ /* 0x000ea4000c1e1500 */
[----:B--2---:R-:W-:-:S06]  /*6bb0*/  HADD2.F32 R24, -RZ, R4.H0_H0 ;  /* 0x20000004ff187230 */ /* 0x004fcc0000004100 */
[----:B------:R-:W0:Y:S01]  /*6bc0*/  F2I.S64.TRUNC R24, R24 ;  /* 0x0000001800187311 */ /* 0x000e22000020d900 */
[----:B------:R-:W-:Y:S05]  /*6bd0*/  BRA `(.L_x_4111) ;  /* 0x0000000800a47947 */ /* 0x000fea0003800000 */
.L_x_4154:
[----:B------:R-:W2:Y:S02]  /*6be0*/  LDG.E.64 R4, desc[UR36][R4.64] ;  /* 0x0000002404047981 */ /* 0x000ea4000c1e1b00 */
[----:B--2---:R0:W1:Y:S01]  /*6bf0*/  F2I.S64.F64.TRUNC R24, R4 ;  /* 0x0000000400187311 */ /* 0x004062000030d900 */
[----:B------:R-:W-:Y:S05]  /*6c00*/  BRA `(.L_x_4111) ;  /* 0x0000000800987947 */ /* 0x000fea0003800000 */
.L_x_4145:
        /* <DEDUP_REMOVED lines=13> */
.L_x_4158:
[----:B------:R-:W2:Y:S02]  /*6ce0*/  LDG.E.64 R4, desc[UR36][R4.64] ;  /* 0x0000002404047981 */ /* 0x000ea4000c1e1b00 */
[----:B--2---:R0:W1:Y:S01]  /*6cf0*/  F2I.S64.F64.TRUNC R24, R4 ;  /* 0x0000000400187311 */ /* 0x004062000030d900 */
[----:B------:R-:W-:Y:S05]  /*6d00*/  BRA `(.L_x_4111) ;  /* 0x0000000800587947 */ /* 0x000fea0003800000 */
.L_x_4157:
        /* <DEDUP_REMOVED lines=27> */
.L_x_4160:
        /* <DEDUP_REMOVED lines=14> */
.L_x_4159:
[----:B------:R-:W2:Y:S02]  /*6fa0*/  LDG.E.U16 R24, desc[UR36][R4.64] ;  /* 0x0000002404187981 */ /* 0x000ea4000c1e1500 */
[----:B--2---:R-:W-:-:S06]  /*6fb0*/  IMAD.U32 R24, R24, 0x10000, RZ ;  /* 0x0001000018187824 */ /* 0x004fcc00078e00ff */
[----:B------:R-:W0:Y:S01]  /*6fc0*/  F2I.S64.TRUNC R24, R24 ;  /* 0x0000001800187311 */ /* 0x000e22000020d900 */
[----:B------:R-:W-:Y:S05]  /*6fd0*/  BRA `(.L_x_4111) ;  /* 0x0000000400a47947 */ /* 0x000fea0003800000 */
.L_x_4156:
        /* <DEDUP_REMOVED lines=11> */
.L_x_4163:
        /* <DEDUP_REMOVED lines=21> */
.L_x_4167:
[----:B------:R-:W-:Y:S05]  /*71e0*/  BSYNC B1 ;  /* 0x0000000000017941 */ /* 0x000fea0003800000 */
.L_x_4166:
[----:B------:R-:W-:Y:S01]  /*71f0*/  IMAD.SHL.U32 R3, R3, 0x100000, RZ ;  /* 0x0010000003037824 */ /* 0x000fe200078e00ff */
[----:B------:R-:W-:-:S04]  /*7200*/  LEA R5, R0, 0x3b800000, 0x17 ;  /* 0x3b80000000057811 */ /* 0x000fc800078eb8ff */
[----:B------:R-:W-:-:S07]  /*7210*/  LOP3.LUT R24, R5, R3, R24, 0xfe, !PT ;  /* 0x0000000305187212 */ /* 0x000fce00078efe18 */
.L_x_4165:
[----:B------:R-:W-:Y:S05]  /*7220*/  BSYNC B0 ;  /* 0x0000000000007941 */ /* 0x000fea0003800000 */
.L_x_4164:
[----:B------:R-:W0:Y:S01]  /*7230*/  F2I.S64.TRUNC R24, R24 ;  /* 0x0000001800187311 */ /* 0x000e22000020d900 */
[----:B------:R-:W-:Y:S05]  /*7240*/  BRA `(.L_x_4111) ;  /* 0x0000000400087947 */ /* 0x000fea0003800000 */
.L_x_4162:
        /* <DEDUP_REMOVED lines=21> */
.L_x_4171:
[----:B------:R-:W-:Y:S05]  /*73a0*/  BSYNC B1 ;  /* 0x0000000000017941 */ /* 0x000fea0003800000 */
.L_x_4170:
[----:B------:R-:W-:Y:S01]  /*73b0*/  IMAD.SHL.U32 R3, R3, 0x200000, RZ ;  /* 0x0020000003037824 */ /* 0x000fe200078e00ff */
[----:B------:R-:W-:-:S04]  /*73c0*/  LEA R5, R0, 0x37800000, 0x17 ;  /* 0x3780000000057811 */ /* 0x000fc800078eb8ff */
[----:B------:R-:W-:-:S07]  /*73d0*/  LOP3.LUT R24, R5, R3, R24, 0xfe, !PT ;  /* 0x0000000305187212 */ /* 0x000fce00078efe18 */
.L_x_4169:
[----:B------:R-:W-:Y:S05]  /*73e0*/  BSYNC B0 ;  /* 0x0000000000007941 */ /* 0x000fea0003800000 */
.L_x_4168:
[----:B------:R-:W0:Y:S01]  /*73f0*/  F2I.S64.TRUNC R24, R24 ;  /* 0x0000001800187311 */ /* 0x000e22000020d900 */
[----:B------:R-:W-:Y:S05]  /*7400*/  BRA `(.L_x_4111) ;  /* 0x0000000000987947 */ /* 0x000fea0003800000 */
.L_x_4161:
        /* <DEDUP_REMOVED lines=14> */
.L_x_4175:
[----:B------:R-:W-:Y:S05]  /*74f0*/  BSYNC B0 ;  /* 0x0000000000007941 */ /* 0x000fea0003800000 */
.L_x_4174:
[----:B------:R-:W0:Y:S01]  /*7500*/  F2I.S64.TRUNC R24, R24 ;  /* 0x0000001800187311 */ /* 0x000e22000020d900 */
[----:B------:R-:W-:Y:S05]  /*7510*/  BRA `(.L_x_4111) ;  /* 0x0000000000547947 */ /* 0x000fea0003800000 */
.L_x_4149:
        /* <DEDUP_REMOVED lines=16> */
.L_x_4176:
[----:B------:R-:W-:Y:S05]  /*7620*/  BRA `(.L_x_4111) ;  /* 0x0000000000107947 */ /* 0x000fea0003800000 */
.L_x_4173:
[----:B------:R0:W5:Y:S01]  /*7630*/  LDG.E.64 R24, desc[UR36][R4.64] ;  /* 0x0000002404187981 */ /* 0x000162000c1e1b00 */
[----:B------:R-:W-:Y:S05]  /*7640*/  BRA `(.L_x_4111) ;  /* 0x0000000000087947 */ /* 0x000fea0003800000 */
.L_x_4172:
[----:B------:R0:W5:Y:S01]  /*7650*/  LDG.E R24, desc[UR36][R4.64] ;  /* 0x0000002404187981 */ /* 0x000162000c1e1900 */
[----:B------:R-:W-:-:S07]  /*7660*/  IMAD.MOV.U32 R25, RZ, RZ, RZ ;  /* 0x000000ffff197224 */ /* 0x000fce00078e00ff */
.L_x_4111:
[----:B------:R-:W-:Y:S05]  /*7670*/  BSYNC B6 ;  /* 0x0000000000067941 */ /* 0x000fea0003800000 */
.L_x_4110:
[----:B------:R-:W4:Y:S01]  /*7680*/  S2R R33, SR_TID.X ;  /* 0x0000000000217919 */ /* 0x000f220000002100 */
[----:B------:R-:W4:Y:S01]  /*7690*/  LDC.U8 R32, c[0x0][0x240] ;  /* 0x00009000ff207b82 */ /* 0x000f220000000000 */
[----:B------:R-:W-:Y:S01]  /*76a0*/  BSSY B6, `(.L_x_4177) ;  /* 0x00000f4000067945 */ /* 0x000fe20003800000 */
[----:B0123-5:R-:W-:Y:S02]  /*76b0*/  LOP3.LUT R26, R26, R36, RZ, 0x3c, !PT ;  /* 0x000000241a1a7212 */ /* 0x02ffe400078e3cff */
[----:B------:R-:W-:Y:S02]  /*76c0*/  LOP3.LUT R27, R27, R37, RZ, 0x3c, !PT ;  /* 0x000000251b1b7212 */ /* 0x000fe400078e3cff */
[----:B------:R-:W-:Y:S02]  /*76d0*/  LOP3.LUT R18, R18, R22, RZ, 0x3c, !PT ;  /* 0x0000001612127212 */ /* 0x000fe400078e3cff */
[----:B------:R-:W-:Y:S02]  /*76e0*/  LOP3.LUT R19, R19, R23, RZ, 0x3c, !PT ;  /* 0x0000001713137212 */ /* 0x000fe400078e3cff */
[----:B------:R-:W-:-:S02]  /*76f0*/  LOP3.LUT R16, R24, R16, RZ, 0x3c, !PT ;  /* 0x0000001018107212 */ /* 0x000fc400078e3cff */
[----:B------:R-:W-:Y:S02]  /*7700*/  LOP3.LUT R17, R25, R17, RZ, 0x3c, !PT ;  /* 0x0000001119117212 */ /* 0x000fe400078e3cff */
[----:B----4-:R-:W-:Y:S02]  /*7710*/  LOP3.LUT R3, R28, R30, RZ, 0x3c, !PT ;  /* 0x0000001e1c037212 */ /* 0x010fe400078e3cff */
[----:B------:R-:W-:Y:S02]  /*7720*/  LOP3.LUT R5, R29, R31, RZ, 0x3c, !PT ;  /* 0x0000001f1d057212 */ /* 0x000fe400078e3cff */
        /* <DEDUP_REMOVED lines=24> */
.L_x_4182:
[----:B------:R0:W-:Y:S01]  /*78b0*/  STG.E.U8 desc[UR36][R8.64], R3 ;  /* 0x0000000308007986 */ /* 0x0001e2000c101124 */
[----:B------:R-:W-:Y:S05]  /*78c0*/  BRA `(.L_x_4178) ;  /* 0x0000000c00447947 */ /* 0x000fea0003800000 */
.L_x_4181:
        /* <DEDUP_REMOVED lines=8> */
.L_x_4185:
[----:B------:R0:W-:Y:S01]  /*7950*/  STG.E desc[UR36][R8.64], R3 ;  /* 0x0000000308007986 */ /* 0x0001e2000c101924 */
[----:B------:R-:W-:Y:S05]  /*7960*/  BRA `(.L_x_4178) ;  /* 0x0000000c001c7947 */ /* 0x000fea0003800000 */
.L_x_4184:
[----:B------:R0:W-:Y:S01]  /*7970*/  STG.E.U16 desc[UR36][R8.64], R3 ;  /* 0x0000000308007986 */ /* 0x0001e2000c101524 */
[----:B------:R-:W-:Y:S05]  /*7980*/  BRA `(.L_x_4178) ;  /* 0x0000000c00147947 */ /* 0x000fea0003800000 */
.L_x_4180:
        /* <DEDUP_REMOVED lines=9> */
.L_x_4187:
[----:B------:R-:W0:Y:S02]  /*7a20*/  I2F.S64 R0, R4 ;  /* 0x0000000400007312 */ /* 0x000e240000301400 */
[----:B0-----:R-:W-:-:S05]  /*7a30*/  F2FP.F16.F32.PACK_AB R0, RZ, R0 ;  /* 0x00000000ff00723e */ /* 0x001fca00000000ff */
[----:B------:R0:W-:Y:S01]  /*7a40*/  STG.E.U16 desc[UR36][R8.64], R0 ;  /* 0x0000000008007986 */ /* 0x0001e2000c101524 */
[----:B------:R-:W-:Y:S05]  /*7a50*/  BRA `(.L_x_4178) ;  /* 0x0000000800e07947 */ /* 0x000fea0003800000 */
.L_x_4186:
        /* <DEDUP_REMOVED lines=10> */
.L_x_4189:
[----:B------:R-:W0:Y:S02]  /*7b00*/  I2F.S64 R4, R4 ;  /* 0x0000000400047312 */ /* 0x000e240000301400 */
[----:B0-----:R-:W-:-:S04]  /*7b10*/  F2FP.F16.F32.PACK_AB R3, RZ, R4 ;  /* 0x00000004ff03723e */ /* 0x001fc800000000ff */
[----:B------:R-:W-:-:S05]  /*7b20*/  PRMT R3, R3, 0x5410, RZ ;  /* 0x0000541003037816 */ /* 0x000fca00000000ff */
[----:B------:R3:W-:Y:S01]  /*7b30*/  STG.E desc[UR36][R8.64], R3 ;  /* 0x0000000308007986 */ /* 0x0007e2000c101924 */
[----:B------:R-:W-:Y:S05]  /*7b40*/  BRA `(.L_x_4178) ;  /* 0x0000000800a47947 */ /* 0x000fea0003800000 */
.L_x_4188:
[----:B------:R-:W0:Y:S02]  /*7b50*/  I2F.F64.S64 R4, R4 ;  /* 0x0000000400047312 */ /* 0x000e240000301c00 */
[----:B0-----:R4:W-:Y:S01]  /*7b60*/  STG.E.64 desc[UR36][R8.64], R4 ;  /* 0x0000000408007986 */ /* 0x0019e2000c101b24 */
[----:B------:R-:W-:Y:S05]  /*7b70*/  BRA `(.L_x_4178) ;  /* 0x0000000800987947 */ /* 0x000fea0003800000 */
.L_x_4179:
        /* <DEDUP_REMOVED lines=13> */
.L_x_4192:
[----:B------:R-:W0:Y:S01]  /*7c50*/  I2F.F64.S64 R4, R4 ;  /* 0x0000000400047312 */ /* 0x000e220000301c00 */
[----:B------:R-:W-:-:S05]  /*7c60*/  CS2R R6, SRZ ;  /* 0x0000000000067805 */ /* 0x000fca000001ff00 */
[----:B0-----:R0:W-:Y:S01]  /*7c70*/  STG.E.128 desc[UR36][R8.64], R4 ;  /* 0x0000000408007986 */ /* 0x0011e2000c101d24 */
[----:B------:R-:W-:Y:S05]  /*7c80*/  BRA `(.L_x_4178) ;  /* 0x0000000800547947 */ /* 0x000fea0003800000 */
.L_x_4191:
        /* <DEDUP_REMOVED lines=21> */
.L_x_4196:
[----:B------:R-:W-:Y:S05]  /*7de0*/  BSYNC B0 ;  /* 0x0000000000007941 */ /* 0x000fea0003800000 */
.L_x_4195:
[----:B------:R-:W-:-:S05]  /*7df0*/  LOP3.LUT R7, R0, R7, RZ, 0xfc, !PT ;  /* 0x0000000700077212 */ /* 0x000fca00078efcff */
[----:B------:R0:W-:Y:S01]  /*7e00*/  STG.E.U8 desc[UR36][R8.64], R7 ;  /* 0x0000000708007986 */ /* 0x0001e2000c101124 */
[----:B------:R-:W-:Y:S05]  /*7e10*/  BRA `(.L_x_4178) ;  /* 0x0000000400f07947 */ /* 0x000fea0003800000 */
.L_x_4194:
        /* <DEDUP_REMOVED lines=13> */
.L_x_4198:
[----:B------:R-:W-:Y:S01]  /*7ef0*/  IMAD.MOV.U32 R0, RZ, RZ, 0x7f ;  /* 0x0000007fff007424 */ /* 0x000fe200078e00ff */
[----:B------:R-:W-:-:S04]  /*7f00*/  ISETP.GT.U32.AND P0, PT, R3, 0x7f800000, PT ;  /* 0x7f8000000300780c */ /* 0x000fc80003f04070 */
[----:B------:R-:W-:-:S09]  /*7f10*/  SEL R0, R0, 0x7c, P0 ;  /* 0x0000007c00007807 */ /* 0x000fd20000000000 */
.L_x_4199:
[----:B------:R-:W-:Y:S05]  /*7f20*/  BSYNC B0 ;  /* 0x0000000000007941 */ /* 0x000fea0003800000 */
.L_x_4197:
[----:B------:R-:W-:-:S04]  /*7f30*/  LOP3.LUT R3, R5, 0x80000000, RZ, 0xc0, !PT ;  /* 0x8000000005037812 */ /* 0x000fc800078ec0ff */
[----:B------:R-:W-:-:S04]  /*7f40*/  SHF.R.U32.HI R3, RZ, 0x18, R3 ;  /* 0x00000018ff037819 */ /* 0x000fc80000011603 */
[----:B------:R-:W-:-:S05]  /*7f50*/  LOP3.LUT R3, R0, R3, RZ, 0xfc, !PT ;  /* 0x0000000300037212 */ /* 0x000fca00078efcff */
[----:B------:R0:W-:Y:S01]  /*7f60*/  STG.E.U8 desc[UR36][R8.64], R3 ;  /* 0x0000000308007986 */ /* 0x0001e2000c101124 */
[----:B------:R-:W-:Y:S05]  /*7f70*/  BRA `(.L_x_4178) ;  /* 0x0000000400987947 */ /* 0x000fea0003800000 */
.L_x_4193:
[----:B------:R-:W0:Y:S02]  /*7f80*/  I2F.S64 R0, R4 ;  /* 0x0000000400007312 */ /* 0x000e240000301400 */
[----:B0-----:R-:W-:-:S05]  /*7f90*/  F2FP.BF16.F32.PACK_AB R0, RZ, R0 ;  /* 0x00000000ff00723e */ /* 0x001fca00000010ff */
[----:B------:R0:W-:Y:S01]  /*7fa0*/  STG.E.U16 desc[UR36][R8.64], R0 ;  /* 0x0000000008007986 */ /* 0x0001e2000c101524 */
[----:B------:R-:W-:Y:S05]  /*7fb0*/  BRA `(.L_x_4178) ;  /* 0x0000000400887947 */ /* 0x000fea0003800000 */
.L_x_4190:
        /* <DEDUP_REMOVED lines=10> */
.L_x_4202:
        /* <DEDUP_REMOVED lines=17> */
.L_x_4205:
[----:B------:R-:W-:-:S04]  /*8170*/  LOP3.LUT R0, R5, 0x80000000, RZ, 0xc0, !PT ;  /* 0x8000000005007812 */ /* 0x000fc800078ec0ff */
[----:B------:R-:W-:-:S04]  /*8180*/  SHF.R.U32.HI R0, RZ, 0x18, R0 ;  /* 0x00000018ff007819 */ /* 0x000fc80000011600 */
[----:B------:R-:W-:-:S07]  /*8190*/  LOP3.LUT R0, R3, R0, RZ, 0xfc, !PT ;  /* 0x0000000003007212 */ /* 0x000fce00078efcff */
.L_x_4204:
[----:B------:R-:W-:Y:S05]  /*81a0*/  BSYNC B0 ;  /* 0x0000000000007941 */ /* 0x000fea0003800000 */
.L_x_4203:
[----:B------:R0:W-:Y:S01]  /*81b0*/  STG.E.U8 desc[UR36][R8.64], R0 ;  /* 0x0000000008007986 */ /* 0x0001e2000c101124 */
[----:B------:R-:W-:Y:S05]  /*81c0*/  BRA `(.L_x_4178) ;  /* 0x0000000400047947 */ /* 0x000fea0003800000 */
.L_x_4201:
        /* <DEDUP_REMOVED lines=17> */
.L_x_4208:
[----:B------:R-:W-:-:S04]  /*82e0*/  LOP3.LUT R0, R5, 0x80000000, RZ, 0xc0, !PT ;  /* 0x8000000005007812 */ /* 0x000fc800078ec0ff */
[----:B------:R-:W-:-:S04]  /*82f0*/  SHF.R.U32.HI R0, RZ, 0x18, R0 ;  /* 0x00000018ff007819 */ /* 0x000fc80000011600 */
[----:B------:R-:W-:-:S07]  /*8300*/  LOP3.LUT R0, R3, R0, RZ, 0xfc, !PT ;  /* 0x0000000003007212 */ /* 0x000fce00078efcff */
.L_x_4207:
[----:B------:R-:W-:Y:S05]  /*8310*/  BSYNC B0 ;  /* 0x0000000000007941 */ /* 0x000fea0003800000 */
.L_x_4206:
[----:B------:R0:W-:Y:S01]  /*8320*/  STG.E.U8 desc[UR36][R8.64], R0 ;  /* 0x0000000008007986 */ /* 0x0001e2000c101124 */
[----:B------:R-:W-:Y:S05]  /*8330*/  BRA `(.L_x_4178) ;  /* 0x0000000000a87947 */ /* 0x000fea0003800000 */
.L_x_4200:
        /* <DEDUP_REMOVED lines=22> */
.L_x_4183:
        /* <DEDUP_REMOVED lines=16> */
.L_x_4211:
[----:B------:R-:W-:Y:S05]  /*85a0*/  BRA `(.L_x_4178) ;  /* 0x00000000000c7947 */ /* 0x000fea0003800000 */
.L_x_4210:
[----:B------:R0:W-:Y:S01]  /*85b0*/  STG.E.64 desc[UR36][R8.64], R4 ;  /* 0x0000000408007986 */ /* 0x0001e2000c101b24 */
[----:B------:R-:W-:Y:S05]  /*85c0*/  BRA `(.L_x_4178) ;  /* 0x0000000000047947 */ /* 0x000fea0003800000 */
.L_x_4209:
[----:B------:R0:W-:Y:S02]  /*85d0*/  STG.E desc[UR36][R8.64], R3 ;  /* 0x0000000308007986 */ /* 0x0001e4000c101924 */
.L_x_4178:
[----:B------:R-:W-:Y:S05]  /*85e0*/  BSYNC B6 ;  /* 0x0000000000067941 */ /* 0x000fea0003800000 */
.L_x_4177:
        /* <DEDUP_REMOVED lines=23> */
.L_x_4217:
[----:B------:R0:W-:Y:S01]  /*8760*/  STG.E.U8 desc[UR36][R8.64], R26 ;  /* 0x0000001a08007986 */ /* 0x0001e2000c101124 */
[----:B------:R-:W-:Y:S05]  /*8770*/  BRA `(.L_x_4219) ;  /* 0x0000000c004c7947 */ /* 0x000fea0003800000 */
.L_x_4216:
        /* <DEDUP_REMOVED lines=8> */
.L_x_4221:
[----:B------:R0:W-:Y:S01]  /*8800*/  STG.E desc[UR36][R8.64], R26 ;  /* 0x0000001a08007986 */ /* 0x0001e2000c101924 */
[----:B------:R-:W-:Y:S05]  /*8810*/  BRA `(.L_x_4219) ;  /* 0x0000000c00247947 */ /* 0x000fea0003800000 */
.L_x_4220:
[----:B------:R0:W-:Y:S01]  /*8820*/  STG.E.U16 desc[UR36][R8.64], R26 ;  /* 0x0000001a08007986 */ /* 0x0001e2000c101524 */
[----:B------:R-:W-:Y:S05]  /*8830*/  BRA `(.L_x_4219) ;  /* 0x0000000c001c7947 */ /* 0x000fea0003800000 */
.L_x_4215:
        /* <DEDUP_REMOVED lines=9> */
.L_x_4223:
[----:B------:R-:W0:Y:S02]  /*88d0*/  I2F.S64 R0, R26 ;  /* 0x0000001a00007312 */ /* 0x000e240000301400 */
[----:B0-----:R-:W-:-:S05]  /*88e0*/  F2FP.F16.F32.PACK_AB R0, RZ, R0 ;  /* 0x00000000ff00723e */ /* 0x001fca00000000ff */
[----:B------:R0:W-:Y:S01]  /*88f0*/  STG.E.U16 desc[UR36][R8.64], R0 ;  /* 0x0000000008007986 */ /* 0x0001e2000c101524 */
[----:B------:R-:W-:Y:S05]  /*8900*/  BRA `(.L_x_4219) ;  /* 0x0000000800e87947 */ /* 0x000fea0003800000 */
.L_x_4222:
        /* <DEDUP_REMOVED lines=10> */
.L_x_4225:
[----:B------:R-:W0:Y:S02]  /*89b0*/  I2F.S64 R26, R26 ;  /* 0x0000001a001a7312 */ /* 0x000e240000301400 */
[----:B0-----:R-:W-:-:S04]  /*89c0*/  F2FP.F16.F32.PACK_AB R3, RZ, R26 ;  /* 0x0000001aff03723e */ /* 0x001fc800000000ff */
[----:B------:R-:W-:-:S05]  /*89d0*/  PRMT R3, R3, 0x5410, RZ ;  /* 0x0000541003037816 */ /* 0x000fca00000000ff */
[----:B------:R3:W-:Y:S01]  /*89e0*/  STG.E desc[UR36][R8.64], R3 ;  /* 0x0000000308007986 */ /* 0x0007e2000c101924 */
[----:B------:R-:W-:Y:S05]  /*89f0*/  BRA `(.L_x_4219) ;  /* 0x0000000800ac7947 */ /* 0x000fea0003800000 */
.L_x_4224:
[----:B------:R-:W0:Y:S02]  /*8a00*/  I2F.F64.S64 R26, R26 ;  /* 0x0000001a001a7312 */ /* 0x000e240000301c00 */
[----:B0-----:R4:W-:Y:S01]  /*8a10*/  STG.E.64 desc[UR36][R8.64], R26 ;  /* 0x0000001a08007986 */ /* 0x0019e2000c101b24 */
[----:B------:R-:W-:Y:S05]  /*8a20*/  BRA `(.L_x_4219) ;  /* 0x0000000800a07947 */ /* 0x000fea0003800000 */
.L_x_4214:
        /* <DEDUP_REMOVED lines=13> */
.L_x_4228:
[----:B------:R-:W0:Y:S01]  /*8b00*/  I2F.F64.S64 R4, R26 ;  /* 0x0000001a00047312 */ /* 0x000e220000301c00 */
[----:B------:R-:W-:-:S05]  /*8b10*/  CS2R R6, SRZ ;  /* 0x0000000000067805 */ /* 0x000fca000001ff00 */
[----:B0-----:R0:W-:Y:S01]  /*8b20*/  STG.E.128 desc[UR36][R8.64], R4 ;  /* 0x0000000408007986 */ /* 0x0011e2000c101d24 */
[----:B------:R-:W-:Y:S05]  /*8b30*/  BRA `(.L_x_4219) ;  /* 0x00000008005c7947 */ /* 0x000fea0003800000 */
.L_x_4227:
        /* <DEDUP_REMOVED lines=21> */
.L_x_4232:
[----:B------:R-:W-:Y:S05]  /*8c90*/  BSYNC B0 ;  /* 0x0000000000007941 */ /* 0x000fea0003800000 */
.L_x_4231:
[----:B------:R-:W-:-:S05]  /*8ca0*/  LOP3.LUT R5, R0, R5, RZ, 0xfc, !PT ;  /* 0x0000000500057212 */ /* 0x000fca00078efcff */
[----:B------:R0:W-:Y:S01]  /*8cb0*/  STG.E.U8 desc[UR36][R8.64], R5 ;  /* 0x0000000508007986 */ /* 0x0001e2000c101124 */
[----:B------:R-:W-:Y:S05]  /*8cc0*/  BRA `(.L_x_4219) ;  /* 0x0000000400f87947 */ /* 0x000fea0003800000 */
.L_x_4230:
        /* <DEDUP_REMOVED lines=13> */
.L_x_4234:
[----:B------:R-:W-:Y:S01]  /*8da0*/  IMAD.MOV.U32 R0, RZ, RZ, 0x7f ;  /* 0x0000007fff007424 */ /* 0x000fe200078e00ff */
[----:B------:R-:W-:-:S04]  /*8db0*/  ISETP.GT.U32.AND P0, PT, R3, 0x7f800000, PT ;  /* 0x7f8000000300780c */ /* 0x000fc80003f04070 */
[----:B------:R-:W-:-:S09]  /*8dc0*/  SEL R0, R0, 0x7c, P0 ;  /* 0x0000007c00007807 */ /* 0x000fd20000000000 */
.L_x_4235:
[----:B------:R-:W-:Y:S05]  /*8dd0*/  BSYNC B0 ;  /* 0x0000000000007941 */ /* 0x000fea0003800000 */
.L_x_4233:
[----:B------:R-:W-:-:S04]  /*8de0*/  LOP3.LUT R3, R27, 0x80000000, RZ, 0xc0, !PT ;  /* 0x800000001b037812 */ /* 0x000fc800078ec0ff */
[----:B------:R-:W-:-:S04]  /*8df0*/  SHF.R.U32.HI R3, RZ, 0x18, R3 ;  /* 0x00000018ff037819 */ /* 0x000fc80000011603 */
[----:B------:R-:W-:-:S05]  /*8e00*/  LOP3.LUT R3, R0, R3, RZ, 0xfc, !PT ;  /* 0x0000000300037212 */ /* 0x000fca00078efcff */
[----:B------:R0:W-:Y:S01]  /*8e10*/  STG.E.U8 desc[UR36][R8.64], R3 ;  /* 0x0000000308007986 */ /* 0x0001e2000c101124 */
[----:B------:R-:W-:Y:S05]  /*8e20*/  BRA `(.L_x_4219) ;  /* 0x0000000400a07947 */ /* 0x000fea0003800000 */
.L_x_4229:
[----:B------:R-:W0:Y:S02]  /*8e30*/  I2F.S64 R0, R26 ;  /* 0x0000001a00007312 */ /* 0x000e240000301400 */
[----:B0-----:R-:W-:-:S05]  /*8e40*/  F2FP.BF16.F32.PACK_AB R0, RZ, R0 ;  /* 0x00000000ff00723e */ /* 0x001fca00000010ff */
[----:B------:R0:W-:Y:S01]  /*8e50*/  STG.E.U16 desc[UR36][R8.64], R0 ;  /* 0x0000000008007986 */ /* 0x0001e2000c101524 */
[----:B------:R-:W-:Y:S05]  /*8e60*/  BRA `(.L_x_4219) ;  /* 0x0000000400907947 */ /* 0x000fea0003800000 */
.L_x_4226:
        /* <DEDUP_REMOVED lines=10> */
.L_x_4238:
        /* <DEDUP_REMOVED lines=17> */
.L_x_4241:
[----:B------:R-:W-:-:S04]  /*9020*/  LOP3.LUT R3, R27, 0x80000000, RZ, 0xc0, !PT ;  /* 0x800000001b037812 */ /* 0x000fc800078ec0ff */
[----:B------:R-:W-:-:S04]  /*9030*/  SHF.R.U32.HI R3, RZ, 0x18, R3 ;  /* 0x00000018ff037819 */ /* 0x000fc80000011603 */
[----:B------:R-:W-:-:S04]  /*9040*/  LOP3.LUT R0, R0, R3, RZ, 0xfc, !PT ;  /* 0x0000000300007212 */ /* 0x000fc800078efcff */
[----:B------:R-:W-:-:S07]  /*9050*/  PRMT R4, R0, 0x7610, R4 ;  /* 0x0000761000047816 */ /* 0x000fce0000000004 */
.L_x_4240:
[----:B------:R-:W-:Y:S05]  /*9060*/  BSYNC B0 ;  /* 0x0000000000007941 */ /* 0x000fea0003800000 */
.L_x_4239:
[----:B------:R0:W-:Y:S01]  /*9070*/  STG.E.U8 desc[UR36][R8.64], R4 ;  /* 0x0000000408007986 */ /* 0x0001e2000c101124 */
[----:B------:R-:W-:Y:S05]  /*9080*/  BRA `(.L_x_4219) ;  /* 0x0000000400087947 */ /* 0x000fea0003800000 */
.L_x_4237:
        /* <DEDUP_REMOVED lines=17> */
.L_x_4244:
[----:B------:R-:W-:-:S04]  /*91a0*/  LOP3.LUT R3, R27, 0x80000000, RZ, 0xc0, !PT ;  /* 0x800000001b037812 */ /* 0x000fc800078ec0ff */
[----:B------:R-:W-:-:S04]  /*91b0*/  SHF.R.U32.HI R3, RZ, 0x18, R3 ;  /* 0x00000018ff037819 */ /* 0x000fc80000011603 */
[----:B------:R-:W-:-:S04]  /*91c0*/  LOP3.LUT R0, R0, R3, RZ, 0xfc, !PT ;  /* 0x0000000300007212 */ /* 0x000fc800078efcff */
[----:B------:R-:W-:-:S07]  /*91d0*/  PRMT R4, R0, 0x7610, R4 ;  /* 0x0000761000047816 */ /* 0x000fce0000000004 */
.L_x_4243:
[----:B------:R-:W-:Y:S05]  /*91e0*/  BSYNC B0 ;  /* 0x0000000000007941 */ /* 0x000fea0003800000 */
.L_x_4242:
[----:B------:R0:W-:Y:S01]  /*91f0*/  STG.E.U8 desc[UR36][R8.64], R4 ;  /* 0x0000000408007986 */ /* 0x0001e2000c101124 */
[----:B------:R-:W-:Y:S05]  /*9200*/  BRA `(.L_x_4219) ;  /* 0x0000000000a87947 */ /* 0x000fea0003800000 */
.L_x_4236:
        /* <DEDUP_REMOVED lines=22> */
.L_x_4218:
        /* <DEDUP_REMOVED lines=16> */
.L_x_4247:
[----:B------:R-:W-:Y:S05]  /*9470*/  BRA `(.L_x_4219) ;  /* 0x00000000000c7947 */ /* 0x000fea0003800000 */
.L_x_4246:
[----:B------:R0:W-:Y:S01]  /*9480*/  STG.E.64 desc[UR36][R8.64], R26 ;  /* 0x0000001a08007986 */ /* 0x0001e2000c101b24 */
[----:B------:R-:W-:Y:S05]  /*9490*/  BRA `(.L_x_4219) ;  /* 0x0000000000047947 */ /* 0x000fea0003800000 */
.L_x_4245:
[----:B------:R0:W-:Y:S02]  /*94a0*/  STG.E desc[UR36][R8.64], R26 ;  /* 0x0000001a08007986 */ /* 0x0001e4000c101924 */
.L_x_4219:
[----:B------:R-:W-:-:S05]  /*94b0*/  VIADD R33, R33, 0x80 ;  /* 0x0000008021217836 */ /* 0x000fca0000000000 */
[----:B------:R-:W-:-:S13]  /*94c0*/  ISETP.GE.AND P0, PT, R33, R2, PT ;  /* 0x000000022100720c */ /* 0x000fda0003f06270 */
[----:B------:R-:W-:Y:S05]  /*94d0*/  @P0 BRA `(.L_x_4213) ;  /* 0x0000000c00a00947 */ /* 0x000fea0003800000 */
[----:B0-2---:R-:W0:Y:S01]  /*94e0*/  LDC.64 R4, c[0x0][0x218] ;  /* 0x00008600ff047b82 */ /* 0x005e220000000a00 */
[----:B------:R-:W-:Y:S01]  /*94f0*/  IMAD R0, R34, 0x200, R33 ;  /* 0x0000020022007824 */ /* 0x000fe200078e0221 */
[----:B------:R-:W-:Y:S01]  /*9500*/  PRMT R6, R32, 0x9910, RZ ;  /* 0x0000991020067816 */ /* 0x000fe200000000ff */
[----:B------:R-:W-:Y:S02]  /*9510*/  ULDC UR4, c[0x0][0x244] ;  /* 0x0000910000047ab9 */ /* 0x000fe40000000800 */
[----:B---3--:R-:W-:Y:S02]  /*9520*/  IMAD R3, R0, UR4, RZ ;  /* 0x0000000400037c24 */ /* 0x008fe4000f8e02ff */
        /* <DEDUP_REMOVED lines=15> */
.L_x_4251:
[----:B------:R0:W-:Y:S01]  /*9620*/  STG.E.U8 desc[UR36][R4.64], R18 ;  /* 0x0000001204007986 */ /* 0x0001e2000c101124 */
[----:B------:R-:W-:Y:S05]  /*9630*/  BRA `(.L_x_4253) ;  /* 0x0000000c00447947 */ /* 0x000fea0003800000 */
.L_x_4250:
        /* <DEDUP_REMOVED lines=8> */
.L_x_4255:
[----:B------:R0:W-:Y:S01]  /*96c0*/  STG.E desc[UR36][R4.64], R18 ;  /* 0x0000001204007986 */ /* 0x0001e2000c101924 */
[----:B------:R-:W-:Y:S05]  /*96d0*/  BRA `(.L_x_4253) ;  /* 0x0000000c001c7947 */ /* 0x000fea0003800000 */
.L_x_4254:
[----:B------:R0:W-:Y:S01]  /*96e0*/  STG.E.U16 desc[UR36][R4.64], R18 ;  /* 0x0000001204007986 */ /* 0x0001e2000c101524 */
[----:B------:R-:W-:Y:S05]  /*96f0*/  BRA `(.L_x_4253) ;  /* 0x0000000c00147947 */ /* 0x000fea0003800000 */
.L_x_4249:
        /* <DEDUP_REMOVED lines=9> */
.L_x_4257:
[----:B------:R-:W0:Y:S02]  /*9790*/  I2F.S64 R0, R18 ;  /* 0x0000001200007312 */ /* 0x000e240000301400 */
[----:B0-----:R-:W-:-:S05]  /*97a0*/  F2FP.F16.F32.PACK_AB R0, RZ, R0 ;  /* 0x00000000ff00723e */ /* 0x001fca00000000ff */
[----:B------:R0:W-:Y:S01]  /*97b0*/  STG.E.U16 desc[UR36][R4.64], R0 ;  /* 0x0000000004007986 */ /* 0x0001e2000c101524 */
[----:B------:R-:W-:Y:S05]  /*97c0*/  BRA `(.L_x_4253) ;  /* 0x0000000800e07947 */ /* 0x000fea0003800000 */
.L_x_4256:
        /* <DEDUP_REMOVED lines=10> */
.L_x_4259:
[----:B------:R-:W0:Y:S02]  /*9870*/  I2F.S64 R18, R18 ;  /* 0x0000001200127312 */ /* 0x000e240000301400 */
[----:B0-----:R-:W-:-:S04]  /*9880*/  F2FP.F16.F32.PACK_AB R3, RZ, R18 ;  /* 0x00000012ff03723e */ /* 0x001fc800000000ff */
[----:B------:R-:W-:-:S05]  /*9890*/  PRMT R3, R3, 0x5410, RZ ;  /* 0x0000541003037816 */ /* 0x000fca00000000ff */
[----:B------:R3:W-:Y:S01]  /*98a0*/  STG.E desc[UR36][R4.64], R3 ;  /* 0x0000000304007986 */ /* 0x0007e2000c101924 */
[----:B------:R-:W-:Y:S05]  /*98b0*/  BRA `(.L_x_4253) ;  /* 0x0000000800a47947 */ /* 0x000fea0003800000 */
.L_x_4258:
[----:B------:R-:W0:Y:S02]  /*98c0*/  I2F.F64.S64 R18, R18 ;  /* 0x0000001200127312 */ /* 0x000e240000301c00 */
[----:B0-----:R0:W-:Y:S01]  /*98d0*/  STG.E.64 desc[UR36][R4.64], R18 ;  /* 0x0000001204007986 */ /* 0x0011e2000c101b24 */
[----:B------:R-:W-:Y:S05]  /*98e0*/  BRA `(.L_x_4253) ;  /* 0x0000000800987947 */ /* 0x000fea0003800000 */
.L_x_4248:
        /* <DEDUP_REMOVED lines=13> */
.L_x_4262:
[----:B-1--4-:R-:W0:Y:S01]  /*99c0*/  I2F.F64.S64 R8, R18 ;  /* 0x0000001200087312 */ /* 0x012e220000301c00 */
[----:B------:R-:W-:-:S05]  /*99d0*/  CS2R R10, SRZ ;  /* 0x00000000000a7805 */ /* 0x000fca000001ff00 */
[----:B0-----:R0:W-:Y:S01]  /*99e0*/  STG.E.128 desc[UR36][R4.64], R8 ;  /* 0x0000000804007986 */ /* 0x0011e2000c101d24 */
[----:B------:R-:W-:Y:S05]  /*99f0*/  BRA `(.L_x_4253) ;  /* 0x0000000800547947 */ /* 0x000fea0003800000 */
.L_x_4261:
        /* <DEDUP_REMOVED lines=21> */
.L_x_4266:
[----:B------:R-:W-:Y:S05]  /*9b50*/  BSYNC B0 ;  /* 0x0000000000007941 */ /* 0x000fea0003800000 */
.L_x_4265:
[----:B------:R-:W-:-:S05]  /*9b60*/  LOP3.LUT R7, R0, R7, RZ, 0xfc, !PT ;  /* 0x0000000700077212 */ /* 0x000fca00078efcff */
[----:B------:R0:W-:Y:S01]  /*9b70*/  STG.E.U8 desc[UR36][R4.64], R7 ;  /* 0x0000000704007986 */ /* 0x0001e2000c101124 */
[----:B------:R-:W-:Y:S05]  /*9b80*/  BRA `(.L_x_4253) ;  /* 0x0000000400f07947 */ /* 0x000fea0003800000 */
.L_x_4264:
        /* <DEDUP_REMOVED lines=13> */
.L_x_4268:
[----:B------:R-:W-:Y:S01]  /*9c60*/  IMAD.MOV.U32 R0, RZ, RZ, 0x7f ;  /* 0x0000007fff007424 */ /* 0x000fe200078e00ff */
[----:B------:R-:W-:-:S04]  /*9c70*/  ISETP.GT.U32.AND P0, PT, R3, 0x7f800000, PT ;  /* 0x7f8000000300780c */ /* 0x000fc80003f04070 */
[----:B------:R-:W-:-:S09]  /*9c80*/  SEL R0, R0, 0x7c, P0 ;  /* 0x0000007c00007807 */ /* 0x000fd20000000000 */
.L_x_4269:
[----:B------:R-:W-:Y:S05]  /*9c90*/  BSYNC B0 ;  /* 0x0000000000007941 */ /* 0x000fea0003800000 */
.L_x_4267:
[----:B------:R-:W-:-:S04]  /*9ca0*/  LOP3.LUT R3, R19, 0x80000000, RZ, 0xc0, !PT ;  /* 0x8000000013037812 */ /* 0x000fc800078ec0ff */
[----:B------:R-:W-:-:S04]  /*9cb0*/  SHF.R.U32.HI R3, RZ, 0x18, R3 ;  /* 0x00000018ff037819 */ /* 0x000fc80000011603 */
[----:B------:R-:W-:-:S05]  /*9cc0*/  LOP3.LUT R3, R0, R3, RZ, 0xfc, !PT ;  /* 0x0000000300037212 */ /* 0x000fca00078efcff */
[----:B------:R0:W-:Y:S01]  /*9cd0*/  STG.E.U8 desc[UR36][R4.64], R3 ;  /* 0x0000000304007986 */ /* 0x0001e2000c101124 */
[----:B------:R-:W-:Y:S05]  /*9ce0*/  BRA `(.L_x_4253) ;  /* 0x0000000400987947 */ /* 0x000fea0003800000 */
.L_x_4263:
[----:B------:R-:W0:Y:S02]  /*9cf0*/  I2F.S64 R0, R18 ;  /* 0x0000001200007312 */ /* 0x000e240000301400 */
[----:B0-----:R-:W-:-:S05]  /*9d00*/  F2FP.BF16.F32.PACK_AB R0, RZ, R0 ;  /* 0x00000000ff00723e */ /* 0x001fca00000010ff */
[----:B------:R0:W-:Y:S01]  /*9d10*/  STG.E.U16 desc[UR36][R4.64], R0 ;  /* 0x0000000004007986 */ /* 0x0001e2000c101524 */
[----:B------:R-:W-:Y:S05]  /*9d20*/  BRA `(.L_x_4253) ;  /* 0x0000000400887947 */ /* 0x000fea0003800000 */
.L_x_4260:
        /* <DEDUP_REMOVED lines=10> */
.L_x_4272:
        /* <DEDUP_REMOVED lines=17> */
.L_x_4275:
[----:B------:R-:W-:-:S04]  /*9ee0*/  LOP3.LUT R0, R19, 0x80000000, RZ, 0xc0, !PT ;  /* 0x8000000013007812 */ /* 0x000fc800078ec0ff */
[----:B------:R-:W-:-:S04]  /*9ef0*/  SHF.R.U32.HI R0, RZ, 0x18, R0 ;  /* 0x00000018ff007819 */ /* 0x000fc80000011600 */
[----:B------:R-:W-:-:S07]  /*9f00*/  LOP3.LUT R0, R3, R0, RZ, 0xfc, !PT ;  /* 0x0000000003007212 */ /* 0x000fce00078efcff */
.L_x_4274:
[----:B------:R-:W-:Y:S05]  /*9f10*/  BSYNC B0 ;  /* 0x0000000000007941 */ /* 0x000fea0003800000 */
.L_x_4273:
[----:B------:R0:W-:Y:S01]  /*9f20*/  STG.E.U8 desc[UR36][R4.64], R0 ;  /* 0x0000000004007986 */ /* 0x0001e2000c101124 */
[----:B------:R-:W-:Y:S05]  /*9f30*/  BRA `(.L_x_4253) ;  /* 0x0000000400047947 */ /* 0x000fea0003800000 */
.L_x_4271:
        /* <DEDUP_REMOVED lines=17> */
.L_x_4278:
[----:B------:R-:W-:-:S04]  /*a050*/  LOP3.LUT R0, R19, 0x80000000, RZ, 0xc0, !PT ;  /* 0x8000000013007812 */ /* 0x000fc800078ec0ff */
[----:B------:R-:W-:-:S04]  /*a060*/  SHF.R.U32.HI R0, RZ, 0x18, R0 ;  /* 0x00000018ff007819 */ /* 0x000fc80000011600 */
[----:B------:R-:W-:-:S07]  /*a070*/  LOP3.LUT R0, R3, R0, RZ, 0xfc, !PT ;  /* 0x0000000003007212 */ /* 0x000fce00078efcff */
.L_x_4277:
[----:B------:R-:W-:Y:S05]  /*a080*/  BSYNC B0 ;  /* 0x0000000000007941 */ /* 0x000fea0003800000 */
.L_x_4276:
[----:B------:R0:W-:Y:S01]  /*a090*/  STG.E.U8 desc[UR36][R4.64], R0 ;  /* 0x0000000004007986 */ /* 0x0001e2000c101124 */
[----:B------:R-:W-:Y:S05]  /*a0a0*/  BRA `(.L_x_4253) ;  /* 0x0000000000a87947 */ /* 0x000fea0003800000 */
.L_x_4270:
        /* <DEDUP_REMOVED lines=22> */
.L_x_4252:
        /* <DEDUP_REMOVED lines=11> */
[----:B-1--4-:R-:W-:Y:S02]  /*a2c0*/  IMAD.MOV.U32 R8, RZ, RZ, 0x65 ;  /* 0x00000065ff087424 */ /* 0x012fe400078e00ff */
[----:B------:R-:W-:Y:S02]  /*a2d0*/  IMAD.MOV.U32 R12, RZ, RZ, 0x1 ;  /* 0x00000001ff0c7424 */ /* 0x000fe400078e00ff */
[----:B------:R-:W-:-:S07]  /*a2e0*/  IMAD.MOV.U32 R13, RZ, RZ, RZ ;  /* 0x000000ffff0d7224 */ /* 0x000fce00078e00ff */
[----:B------:R-:W-:-:S07]  /*a2f0*/  LEPC R20, `(.L_x_4281) ;  /* 0x000000001014794e */ /* 0x000fce0000000000 */
[----:B0-----:R-:W-:Y:S05]  /*a300*/  CALL.ABS.NOINC R14 ;  /* 0x000000000e007343 */ /* 0x001fea0003c00000 */
.L_x_4281:
[----:B------:R-:W-:Y:S05]  /*a310*/  BRA `(.L_x_4253) ;  /* 0x00000000000c7947 */ /* 0x000fea0003800000 */
.L_x_4280:
[----:B------:R0:W-:Y:S01]  /*a320*/  STG.E.64 desc[UR36][R4.64], R18 ;  /* 0x0000001204007986 */ /* 0x0001e2000c101b24 */
[----:B------:R-:W-:Y:S05]  /*a330*/  BRA `(.L_x_4253) ;  /* 0x0000000000047947 */ /* 0x000fea0003800000 */
.L_x_4279:
[----:B------:R0:W-:Y:S02]  /*a340*/  STG.E desc[UR36][R4.64], R18 ;  /* 0x0000001204007986 */ /* 0x0001e4000c101924 */
.L_x_4253:
[----:B------:R-:W-:-:S07]  /*a350*/  VIADD R33, R33, 0x80 ;  /* 0x0000008021217836 */ /* 0x000fce0000000000 */
.L_x_4213:
[----:B------:R-:W-:Y:S05]  /*a360*/  BSYNC B6 ;  /* 0x0000000000067941 */ /* 0x000fea0003800000 */
.L_x_4212:
[----:B------:R-:W-:-:S13]  /*a370*/  ISETP.GE.AND P0, PT, R33, R2, PT ;  /* 0x000000022100720c */ /* 0x000fda0003f06270 */
[----:B------:R-:W-:Y:S05]  /*a380*/  @P0 EXIT ;  /* 0x000000000000094d */ /* 0x000fea0003800000 */
[----:B0--3--:R-:W0:Y:S01]  /*a390*/  LDC.64 R2, c[0x0][0x218] ;  /* 0x00008600ff027b82 */ /* 0x009e220000000a00 */
        /* <DEDUP_REMOVED lines=18> */
.L_x_4285:
[----:B------:R-:W-:Y:S01]  /*a4c0*/  STG.E.U8 desc[UR36][R2.64], R16 ;  /* 0x0000001002007986 */ /* 0x000fe2000c101124 */
[----:B------:R-:W-:Y:S05]  /*a4d0*/  EXIT ;  /* 0x000000000000794d */ /* 0x000fea0003800000 */
.L_x_4284:
        /* <DEDUP_REMOVED lines=8> */
.L_x_4288:
[----:B------:R-:W-:Y:S01]  /*a560*/  STG.E desc[UR36][R2.64], R16 ;  /* 0x0000001002007986 */ /* 0x000fe2000c101924 */
[----:B------:R-:W-:Y:S05]  /*a570*/  EXIT ;  /* 0x000000000000794d */ /* 0x000fea0003800000 */
.L_x_4287:
[----:B------:R-:W-:Y:S01]  /*a580*/  STG.E.U16 desc[UR36][R2.64], R16 ;  /* 0x0000001002007986 */ /* 0x000fe2000c101524 */
[----:B------:R-:W-:Y:S05]  /*a590*/  EXIT ;  /* 0x000000000000794d */ /* 0x000fea0003800000 */
.L_x_4283:
        /* <DEDUP_REMOVED lines=9> */
.L_x_4290:
[----:B------:R-:W0:Y:S02]  /*a630*/  I2F.S64 R0, R16 ;  /* 0x0000001000007312 */ /* 0x000e240000301400 */
[----:B0-----:R-:W-:-:S05]  /*a640*/  F2FP.F16.F32.PACK_AB R0, RZ, R0 ;  /* 0x00000000ff00723e */ /* 0x001fca00000000ff */
[----:B------:R-:W-:Y:S01]  /*a650*/  STG.E.U16 desc[UR36][R2.64], R0 ;  /* 0x0000000002007986 */ /* 0x000fe2000c101524 */
[----:B------:R-:W-:Y:S05]  /*a660*/  EXIT ;  /* 0x000000000000794d */ /* 0x000fea0003800000 */
.L_x_4289:
[----:B------:R-:W-:-:S13]  /*a670*/  ISETP.NE.AND P0, PT, R0, 0x7, PT ;  /* 0x000000070000780c */ /* 0x000fda0003f05270 */
[----:B------:R-:W-:Y:S05]  /*a680*/  @!P0 BRA `(.L_x_4291) ;  /* 0x0000000000348947 */ /* 0x000fea0003800000 */
[----:B------:R-:W-:-:S13]  /*a690*/  ISETP.NE.AND P0, PT, R0, 0x8, PT ;  /* 0x000000080000780c */ /* 0x000fda0003f05270 */
[----:B------:R-:W-:Y:S05]  /*a6a0*/  @!P0 BRA `(.L_x_4292) ;  /* 0x0000000000188947 */ /* 0x000fea0003800000 */
[----:B------:R-:W-:-:S13]  /*a6b0*/  ISETP.NE.AND P0, PT, R0, 0x9, PT ;  /* 0x000000090000780c */ /* 0x000fda0003f05270 */
[----:B------:R-:W-:Y:S05]  /*a6c0*/  @P0 BRA `(.L_x_4286) ;  /* 0x0000000800800947 */ /* 0x000fea0003800000 */
[----:B--2-4-:R-:W0:Y:S01]  /*a6d0*/  I2F.S64 R4, R16 ;  /* 0x0000001000047312 */ /* 0x014e220000301400 */
[----:B-1----:R-:W-:-:S05]  /*a6e0*/  IMAD.MOV.U32 R5, RZ, RZ, RZ ;  /* 0x000000ffff057224 */ /* 0x002fca00078e00ff */
[----:B0-----:R-:W-:Y:S01]  /*a6f0*/  STG.E.64 desc[UR36][R2.64], R4 ;  /* 0x0000000402007986 */ /* 0x001fe2000c101b24 */
[----:B------:R-:W-:Y:S05]  /*a700*/  EXIT ;  /* 0x000000000000794d */ /* 0x000fea0003800000 */
.L_x_4292:
[----:B------:R-:W1:Y:S02]  /*a710*/  I2F.S64 R16, R16 ;  /* 0x0000001000107312 */ /* 0x000e640000301400 */
[----:B-12-4-:R-:W-:-:S04]  /*a720*/  F2FP.F16.F32.PACK_AB R5, RZ, R16 ;  /* 0x00000010ff05723e */ /* 0x016fc800000000ff */
[----:B------:R-:W-:-:S05]  /*a730*/  PRMT R5, R5, 0x5410, RZ ;  /* 0x0000541005057816 */ /* 0x000fca00000000ff */
[----:B------:R-:W-:Y:S01]  /*a740*/  STG.E desc[UR36][R2.64], R5 ;  /* 0x0000000502007986 */ /* 0x000fe2000c101924 */
[----:B------:R-:W-:Y:S05]  /*a750*/  EXIT ;  /* 0x000000000000794d */ /* 0x000fea0003800000 */
.L_x_4291:
[----:B------:R-:W0:Y:S02]  /*a760*/  I2F.F64.S64 R16, R16 ;  /* 0x0000001000107312 */ /* 0x000e240000301c00 */
[----:B0-----:R-:W-:Y:S01]  /*a770*/  STG.E.64 desc[UR36][R2.64], R16 ;  /* 0x0000001002007986 */ /* 0x001fe2000c101b24 */
[----:B------:R-:W-:Y:S05]  /*a780*/  EXIT ;  /* 0x000000000000794d */ /* 0x000fea0003800000 */
.L_x_4282:
        /* <DEDUP_REMOVED lines=10> */
[----:B-12-4-:R-:W-:-:S05]  /*a830*/  SEL R5, RZ, 0x1, !P0 ;  /* 0x00000001ff057807 */ /* 0x016fca0004000000 */
[----:B------:R-:W-:Y:S01]  /*a840*/  STG.E.U8 desc[UR36][R2.64], R5 ;  /* 0x0000000502007986 */ /* 0x000fe2000c101124 */
[----:B------:R-:W-:Y:S05]  /*a850*/  EXIT ;  /* 0x000000000000794d */ /* 0x000fea0003800000 */
.L_x_4295:
[----:B------:R-:W0:Y:S01]  /*a860*/  I2F.F64.S64 R16, R16 ;  /* 0x0000001000107312 */ /* 0x000e220000301c00 */
[----:B------:R-:W-:-:S05]  /*a870*/  CS2R R18, SRZ ;  /* 0x0000000000127805 */ /* 0x000fca000001ff00 */
[----:B0-----:R-:W-:Y:S01]  /*a880*/  STG.E.128 desc[UR36][R2.64], R16 ;  /* 0x0000001002007986 */ /* 0x001fe2000c101d24 */
[----:B------:R-:W-:Y:S05]  /*a890*/  EXIT ;  /* 0x000000000000794d */ /* 0x000fea0003800000 */
.L_x_4294:
[----:B------:R-:W-:-:S13]  /*a8a0*/  ISETP.NE.AND P0, PT, R0, 0xf, PT ;  /* 0x0000000f0000780c */ /* 0x000fda0003f05270 */
[----:B------:R-:W-:Y:S05]  /*a8b0*/  @!P0 BRA `(.L_x_4296) ;  /* 0x0000000000b48947 */ /* 0x000fea0003800000 */
[----:B------:R-:W-:-:S13]  /*a8c0*/  ISETP.NE.AND P0, PT, R0, 0x17, PT ;  /* 0x000000170000780c */ /* 0x000fda0003f05270 */
[----:B------:R-:W-:Y:S05]  /*a8d0*/  @!P0 BRA `(.L_x_4297) ;  /* 0x0000000000548947 */ /* 0x000fea0003800000 */
[----:B------:R-:W-:-:S13]  /*a8e0*/  ISETP.NE.AND P0, PT, R0, 0x18, PT ;  /* 0x000000180000780c */ /* 0x000fda0003f05270 */
[----:B------:R-:W-:Y:S05]  /*a8f0*/  @P0 BRA `(.L_x_4286) ;  /* 0x0000000400f40947 */ /* 0x000fea0003800000 */
[----:B------:R-:W2:Y:S01]  /*a900*/  I2F.S64 R17, R16 ;  /* 0x0000001000117312 */ /* 0x000ea20000301400 */
[----:B------:R-:W-:Y:S01]  /*a910*/  BSSY B0, `(.L_x_4298) ;  /* 0x000000e000007945 */ /* 0x000fe20003800000 */
[C---:B--2-4-:R-:W-:Y:S02]  /*a920*/  LOP3.LUT R4, R17.reuse, 0x7fffffff, RZ, 0xc0, !PT ;  /* 0x7fffffff11047812 */ /* 0x054fe400078ec0ff */
[----:B------:R-:W-:Y:S02]  /*a930*/  LOP3.LUT R0, R17, 0x80000000, RZ, 0xc0, !PT ;  /* 0x8000000011007812 */ /* 0x000fe400078ec0ff */
[----:B------:R-:W-:Y:S02]  /*a940*/  ISETP.GT.U32.AND P0, PT, R4, 0x43efffff, PT ;  /* 0x43efffff0400780c */ /* 0x000fe40003f04070 */
[----:B-1----:R-:W-:Y:S01]  /*a950*/  SHF.R.U32.HI R5, RZ, 0x18, R0 ;  /* 0x00000018ff057819 */ /* 0x002fe20000011600 */
        /* <DEDUP_REMOVED lines=9> */
.L_x_4299:
[----:B------:R-:W-:Y:S05]  /*a9f0*/  BSYNC B0 ;  /* 0x0000000000007941 */ /* 0x000fea0003800000 */
.L_x_4298:
[----:B------:R-:W-:-:S05]  /*aa00*/  LOP3.LUT R5, R0, R5, RZ, 0xfc, !PT ;  /* 0x0000000500057212 */ /* 0x000fca00078efcff */
[----:B------:R-:W-:Y:S01]  /*aa10*/  STG.E.U8 desc[UR36][R2.64], R5 ;  /* 0x0000000502007986 */ /* 0x000fe2000c101124 */
[----:B------:R-:W-:Y:S05]  /*aa20*/  EXIT ;  /* 0x000000000000794d */ /* 0x000fea0003800000 */
.L_x_4297:
[----:B------:R-:W2:Y:S01]  /*aa30*/  I2F.S64 R17, R16 ;  /* 0x0000001000117312 */ /* 0x000ea20000301400 */
[----:B------:R-:W-:Y:S01]  /*aa40*/  BSSY B0, `(.L_x_4300) ;  /* 0x000000f000007945 */ /* 0x000fe20003800000 */
[----:B--2-4-:R-:W-:-:S04]  /*aa50*/  LOP3.LUT R4, R17, 0x7fffffff, RZ, 0xc0, !PT ;  /* 0x7fffffff11047812 */ /* 0x014fc800078ec0ff */
        /* <DEDUP_REMOVED lines=10> */
.L_x_4301:
[----:B------:R-:W-:Y:S01]  /*ab00*/  IMAD.MOV.U32 R0, RZ, RZ, 0x7f ;  /* 0x0000007fff007424 */ /* 0x000fe200078e00ff */
[----:B------:R-:W-:-:S04]  /*ab10*/  ISETP.GT.U32.AND P0, PT, R4, 0x7f800000, PT ;  /* 0x7f8000000400780c */ /* 0x000fc80003f04070 */
[----:B------:R-:W-:-:S09]  /*ab20*/  SEL R0, R0, 0x7c, P0 ;  /* 0x0000007c00007807 */ /* 0x000fd20000000000 */
.L_x_4302:
[----:B------:R-:W-:Y:S05]  /*ab30*/  BSYNC B0 ;  /* 0x0000000000007941 */ /* 0x000fea0003800000 */
.L_x_4300:
[----:B------:R-:W-:-:S04]  /*ab40*/  LOP3.LUT R4, R17, 0x80000000, RZ, 0xc0, !PT ;  /* 0x8000000011047812 */ /* 0x000fc800078ec0ff */
[----:B-1----:R-:W-:-:S04]  /*ab50*/  SHF.R.U32.HI R5, RZ, 0x18, R4 ;  /* 0x00000018ff057819 */ /* 0x002fc80000011604 */
[----:B------:R-:W-:-:S05]  /*ab60*/  LOP3.LUT R5, R0, R5, RZ, 0xfc, !PT ;  /* 0x0000000500057212 */ /* 0x000fca00078efcff */
[----:B------:R-:W-:Y:S01]  /*ab70*/  STG.E.U8 desc[UR36][R2.64], R5 ;  /* 0x0000000502007986 */ /* 0x000fe2000c101124 */
[----:B------:R-:W-:Y:S05]  /*ab80*/  EXIT ;  /* 0x000000000000794d */ /* 0x000fea0003800000 */
.L_x_4296:
[----:B------:R-:W0:Y:S02]  /*ab90*/  I2F.S64 R0, R16 ;  /* 0x0000001000007312 */ /* 0x000e240000301400 */
[----:B0-----:R-:W-:-:S05]  /*aba0*/  F2FP.BF16.F32.PACK_AB R0, RZ, R0 ;  /* 0x00000000ff00723e */ /* 0x001fca00000010ff */
[----:B------:R-:W-:Y:S01]  /*abb0*/  STG.E.U16 desc[UR36][R2.64], R0 ;  /* 0x0000000002007986 */ /* 0x000fe2000c101524 */
[----:B------:R-:W-:Y:S05]  /*abc0*/  EXIT ;  /* 0x000000000000794d */ /* 0x000fea0003800000 */
.L_x_4293:
        /* <DEDUP_REMOVED lines=10> */
.L_x_4305:
[----:B------:R-:W1:Y:S01]  /*ac70*/  I2F.S64 R17, R16 ;  /* 0x0000001000117312 */ /* 0x000e620000301400 */
[----:B------:R-:W-:Y:S01]  /*ac80*/  BSSY B0, `(.L_x_4306) ;  /* 0x0000014000007945 */ /* 0x000fe20003800000 */
[----:B------:R-:W-:Y:S01]  /*ac90*/  IMAD.MOV.U32 R0, RZ, RZ, 0x80 ;  /* 0x00000080ff007424 */ /* 0x000fe200078e00ff */
[----:B-12-4-:R-:W-:-:S04]  /*aca0*/  LOP3.LUT R5, R17, 0x7fffffff, RZ, 0xc0, !PT ;  /* 0x7fffffff11057812 */ /* 0x016fc800078ec0ff */
        /* <DEDUP_REMOVED lines=13> */
.L_x_4308:
[----:B------:R-:W-:-:S04]  /*ad80*/  LOP3.LUT R0, R17, 0x80000000, RZ, 0xc0, !PT ;  /* 0x8000000011007812 */ /* 0x000fc800078ec0ff */
[----:B------:R-:W-:-:S04]  /*ad90*/  SHF.R.U32.HI R5, RZ, 0x18, R0 ;  /* 0x00000018ff057819 */ /* 0x000fc80000011600 */
[----:B------:R-:W-:-:S04]  /*ada0*/  LOP3.LUT R4, R4, R5, RZ, 0xfc, !PT ;  /* 0x0000000504047212 */ /* 0x000fc800078efcff */
[----:B------:R-:W-:-:S07]  /*adb0*/  PRMT R0, R4, 0x7610, R0 ;  /* 0x0000761004007816 */ /* 0x000fce0000000000 */
.L_x_4307:
[----:B------:R-:W-:Y:S05]  /*adc0*/  BSYNC B0 ;  /* 0x0000000000007941 */ /* 0x000fea0003800000 */
.L_x_4306:
[----:B------:R-:W-:Y:S01]  /*add0*/  STG.E.U8 desc[UR36][R2.64], R0 ;  /* 0x0000000002007986 */ /* 0x000fe2000c101124 */
[----:B------:R-:W-:Y:S05]  /*ade0*/  EXIT ;  /* 0x000000000000794d */ /* 0x000fea0003800000 */
.L_x_4304:
        /* <DEDUP_REMOVED lines=17> */
.L_x_4311:
[----:B------:R-:W-:-:S04]  /*af00*/  LOP3.LUT R0, R17, 0x80000000, RZ, 0xc0, !PT ;  /* 0x8000000011007812 */ /* 0x000fc800078ec0ff */
[----:B------:R-:W-:-:S04]  /*af10*/  SHF.R.U32.HI R5, RZ, 0x18, R0 ;  /* 0x00000018ff057819 */ /* 0x000fc80000011600 */
[----:B------:R-:W-:-:S04]  /*af20*/  LOP3.LUT R4, R4, R5, RZ, 0xfc, !PT ;  /* 0x0000000504047212 */ /* 0x000fc800078efcff */
[----:B------:R-:W-:-:S07]  /*af30*/  PRMT R0, R4, 0x7610, R0 ;  /* 0x0000761004007816 */ /* 0x000fce0000000000 */
.L_x_4310:
[----:B------:R-:W-:Y:S05]  /*af40*/  BSYNC B0 ;  /* 0x0000000000007941 */ /* 0x000fea0003800000 */
.L_x_4309:
[----:B------:R-:W-:Y:S01]  /*af50*/  STG.E.U8 desc[UR36][R2.64], R0 ;  /* 0x0000000002007986 */ /* 0x000fe2000c101124 */
[----:B------:R-:W-:Y:S05]  /*af60*/  EXIT ;  /* 0x000000000000794d */ /* 0x000fea0003800000 */
.L_x_4303:
[----:B------:R-:W-:-:S13]  /*af70*/  ISETP.NE.AND P0, PT, R0, 0x1c, PT ;  /* 0x0000001c0000780c */ /* 0x000fda0003f05270 */
[----:B------:R-:W-:Y:S05]  /*af80*/  @!P0 BRA `(.L_x_4312) ;  /* 0x00000000009c8947 */ /* 0x000fea0003800000 */
[----:B------:R-:W-:-:S13]  /*af90*/  ISETP.NE.AND P0, PT, R0, 0x1d, PT ;  /* 0x0000001d0000780c */ /* 0x000fda0003f05270 */
[----:B------:R-:W-:Y:S05]  /*afa0*/  @!P0 BRA `(.L_x_4313) ;  /* 0x00000000008c8947 */ /* 0x000fea0003800000 */
[----:B------:R-:W-:-:S13]  /*afb0*/  ISETP.NE.AND P0, PT, R0, 0x2c, PT ;  /* 0x0000002c0000780c */ /* 0x000fda0003f05270 */
[----:B------:R-:W-:Y:S05]  /*afc0*/  @P0 BRA `(.L_x_4286) ;  /* 0x0000000000400947 */ /* 0x000fea0003800000 */
[----:B------:R-:W2:Y:S02]  /*afd0*/  I2F.S64 R16, R16 ;  /* 0x0000001000107312 */ /* 0x000ea40000301400 */
[----:B--2-4-:R-:W-:-:S04]  /*afe0*/  SHF.R.U32.HI R4, RZ, 0x17, R16 ;  /* 0x00000017ff047819 */ /* 0x014fc80000011610 */
[----:B-1----:R-:W-:-:S04]  /*aff0*/  LOP3.LUT R5, R4, 0xff, RZ, 0xc0, !PT ;  /* 0x000000ff04057812 */ /* 0x002fc800078ec0ff */
        /* <DEDUP_REMOVED lines=13> */
.L_x_4286:
[----:B------:R-:W-:Y:S01]  /*b0d0*/  MOV R0, 0x0 ;  /* 0x0000000000007802 */ /* 0x000fe20000000f00 */
[----:B------:R-:W-:Y:S01]  /*b0e0*/  ULDC.64 UR4, c[0x4][0x148] ;  /* 0x0100520000047ab9 */ /* 0x000fe20000000a00 */
[----:B------:R-:W-:Y:S01]  /*b0f0*/  ULDC.64 UR6, c[0x4][0x40] ;  /* 0x0100100000067ab9 */ /* 0x000fe20000000a00 */
[----:B--2-4-:R-:W-:Y:S01]  /*b100*/  IMAD.U32 R4, RZ, RZ, UR4 ;  /* 0x00000004ff047e24 */ /* 0x014fe2000f8e00ff */
[----:B------:R0:W2:Y:S01]  /*b110*/  LDC.64 R2, c[0x4][R0] ;  /* 0x0100000000027b82 */ /* 0x0000a20000000a00 */
[----:B-1----:R-:W-:Y:S01]  /*b120*/  IMAD.U32 R5, RZ, RZ, UR5 ;  /* 0x00000005ff057e24 */ /* 0x002fe2000f8e00ff */
        /* <DEDUP_REMOVED lines=9> */
[----:B--2---:R-:W-:Y:S05]  /*b1c0*/  CALL.ABS.NOINC R2 ;  /* 0x0000000002007343 */ /* 0x004fea0003c00000 */
.L_x_4314:
[----:B------:R-:W-:Y:S05]  /*b1d0*/  EXIT ;  /* 0x000000000000794d */ /* 0x000fea0003800000 */
.L_x_4313:
[----:B------:R-:W-:Y:S01]  /*b1e0*/  STG.E.64 desc[UR36][R2.64], R16 ;  /* 0x0000001002007986 */ /* 0x000fe2000c101b24 */
[----:B------:R-:W-:Y:S05]  /*b1f0*/  EXIT ;  /* 0x000000000000794d */ /* 0x000fea0003800000 */
.L_x_4312:
[----:B------:R-:W-:Y:S01]  /*b200*/  STG.E desc[UR36][R2.64], R16 ;  /* 0x0000001002007986 */ /* 0x000fe2000c101924 */
[----:B------:R-:W-:Y:S05]  /*b210*/  EXIT ;  /* 0x000000000000794d */ /* 0x000fea0003800000 */
.L_x_4315:
        /* <DEDUP_REMOVED lines=14> */
.L_x_26156:


//--------------------- .text._ZN2at6native18elementwise_kernelILi128ELi2EZNS0_22gpu_kernel_impl_nocastINS0_13BinaryFunctorIlllNS0_17BitwiseXorFunctorIlEEEEEEvRNS_18TensorIteratorBaseERKT_EUliE_EEviT1_ --------------------------
	.section	.text._ZN2at6native18elementwise_kernelILi128ELi2EZNS0_22gpu_kernel_impl_nocastINS0_13BinaryFunctorIlllNS0_17BitwiseXorFunctorIlEEEEEEvRNS_18TensorIteratorBaseERKT_EUliE_EEviT1_,"ax",@progbits
	.align	128
        .global         _ZN2at6native18elementwise_kernelILi128ELi2EZNS0_22gpu_kernel_impl_nocastINS0_13BinaryFunctorIlllNS0_17BitwiseXorFunctorIlEEEEEEvRNS_18TensorIteratorBaseERKT_EUliE_EEviT1_
        .type           _ZN2at6native18elementwise_kernelILi128ELi2EZNS0_22gpu_kernel_impl_nocastINS0_13BinaryFunctorIlllNS0_17BitwiseXorFunctorIlEEEEEEvRNS_18TensorIteratorBaseERKT_EUliE_EEviT1_,@function
        .size           _ZN2at6native18elementwise_kernelILi128ELi2EZNS0_22gpu_kernel_impl_nocastINS0_13BinaryFunctorIlllNS0_17BitwiseXorFunctorIlEEEEEEvRNS_18TensorIteratorBaseERKT_EUliE_EEviT1_,(.L_x_26157 - _ZN2at6native18elementwise_kernelILi128ELi2EZNS0_22gpu_kernel_impl_nocastINS0_13BinaryFunctorIlllNS0_17BitwiseXorFunctorIlEEEEEEvRNS_18TensorIteratorBaseERKT_EUliE_EEviT1_)
        .other          _ZN2at6native18elementwise_kernelILi128ELi2EZNS0_22gpu_kernel_impl_nocastINS0_13BinaryFunctorIlllNS0_17BitwiseXorFunctorIlEEEEEEvRNS_18TensorIteratorBaseERKT_EUliE_EEviT1_,@"STO_CUDA_ENTRY STV_DEFAULT"
_ZN2at6native18elementwise_kernelILi128ELi2EZNS0_22gpu_kernel_impl_nocastINS0_13BinaryFunctorIlllNS0_17BitwiseXorFunctorIlEEEEEEvRNS_18TensorIteratorBaseERKT_EUliE_EEviT1_:
.text._ZN2at6native18elementwise_kernelILi128ELi2EZNS0_22gpu_kernel_impl_nocastINS0_13BinaryFunctorIlllNS0_17BitwiseXorFunctorIlEEEEEEvRNS_18TensorIteratorBaseERKT_EUliE_EEviT1_:
        /* <DEDUP_REMOVED lines=11> */
[----:B------:R-:W-:Y:S01]  /*00b0*/  HFMA2.MMA R4, -RZ, RZ, 0, 0 ;  /* 0x00000000ff047435 */ /* 0x000fe200000001ff */
[----:B------:R-:W-:Y:S02]  /*00c0*/  CS2R R2, SRZ ;  /* 0x0000000000027805 */ /* 0x000fe4000001ff00 */
        /* <DEDUP_REMOVED lines=350> */
.L_x_4318:
[----:B------:R-:W-:Y:S01]  /*16b0*/  ULDC.64 UR10, c[0x0][0x488] ;  /* 0x00012200000a7ab9 */ /* 0x000fe20000000a00 */
[----:B------:R-:W-:Y:S01]  /*16c0*/  ULDC.64 UR8, c[0x0][0x480] ;  /* 0x0001200000087ab9 */ /* 0x000fe20000000a00 */
[----:B------:R-:W-:Y:S02]  /*16d0*/  IADD3 R4, P1, R4, UR10, RZ ;  /* 0x0000000a04047c10 */ /* 0x000fe4000ff3e0ff */
[----:B------:R-:W-:Y:S02]  /*16e0*/  IADD3 R6, P0, R2, UR8, RZ ;  /* 0x0000000802067c10 */ /* 0x000fe4000ff1e0ff */
[----:B------:R-:W-:Y:S02]  /*16f0*/  IADD3.X R5, RZ, UR11, RZ, P1, !PT ;  /* 0x0000000bff057c10 */ /* 0x000fe40008ffe4ff */
[----:B------:R-:W-:Y:S01]  /*1700*/  IADD3.X R7, RZ, UR9, RZ, P0, !PT ;  /* 0x00000009ff077c10 */ /* 0x000fe200087fe4ff */
[----:B------:R-:W-:-:S03]  /*1710*/  ULDC.64 UR8, c[0x0][0x478] ;  /* 0x00011e0000087ab9 */ /* 0x000fc60000000a00 */
[----:B------:R-:W2:Y:S04]  /*1720*/  LDG.E.64 R4, desc[UR4][R4.64] ;  /* 0x0000000404047981 */ /* 0x000ea8000c1e1b00 */
[----:B------:R-:W2:Y:S01]  /*1730*/  LDG.E.64 R6, desc[UR4][R6.64] ;  /* 0x0000000406067981 */ /* 0x000ea2000c1e1b00 */
[----:B------:R-:W-:Y:S02]  /*1740*/  IADD3 R8, P0, R3, UR8, RZ ;  /* 0x0000000803087c10 */ /* 0x000fe4000ff1e0ff */
[----:B------:R-:W-:Y:S02]  /*1750*/  IADD3 R11, R0, 0x80, RZ ;  /* 0x00000080000b7810 */ /* 0x000fe40007ffe0ff */
[----:B------:R-:W-:Y:S02]  /*1760*/  IADD3.X R9, RZ, UR9, RZ, P0, !PT ;  /* 0x00000009ff097c10 */ /* 0x000fe400087fe4ff */
[----:B--2---:R-:W-:-:S02]  /*1770*/  LOP3.LUT R2, R4, R6, RZ, 0x3c, !PT ;  /* 0x0000000604027212 */ /* 0x004fc400078e3cff */
[----:B------:R-:W-:-:S05]  /*1780*/  LOP3.LUT R3, R5, R7, RZ, 0x3c, !PT ;  /* 0x0000000705037212 */ /* 0x000fca00078e3cff */
[----:B------:R0:W-:Y:S02]  /*1790*/  STG.E.64 desc[UR4][R8.64], R2 ;  /* 0x0000000208007986 */ /* 0x0001e4000c101b04 */
.L_x_4317:
[----:B------:R-:W-:Y:S05]  /*17a0*/  BSYNC B0 ;  /* 0x0000000000007941 */ /* 0x000fea0003800000 */
.L_x_4316:
[----:B------:R-:W-:-:S13]  /*17b0*/  ISETP.GE.AND P0, PT, R11, UR6, PT ;  /* 0x000000060b007c0c */ /* 0x000fda000bf06270 */
[----:B------:R-:W-:Y:S05]  /*17c0*/  @P0 EXIT ;  /* 0x000000000000094d */ /* 0x000fea0003800000 */
[----:B0-----:R-:W0:Y:S01]  /*17d0*/  LDC R8, c[0x0][0x218] ;  /* 0x00008600ff087b82 */ /* 0x001e220000000800 */
        /* <DEDUP_REMOVED lines=335> */
[----:B------:R-:W-:-:S03]  /*2cd0*/  @P0 MOV R8, RZ ;  /* 0x000000ff00080202 */ /* 0x000fc60000000f00 */
[----:B------:R-:W1:Y:S08]  /*2ce0*/  @P0 LDC R13, c[0x0][0x33c] ;  /* 0x0000cf00ff0d0b82 */ /* 0x000e700000000800 */
[----:B------:R-:W2:Y:S08]  /*2cf0*/  @P0 LDC.64 R6, c[0x0][0x468] ;  /* 0x00011a00ff060b82 */ /* 0x000eb00000000a00 */
[----:B------:R-:W3:Y:S01]  /*2d00*/  @P0 LDC R12, c[0x0][0x470] ;  /* 0x00011c00ff0c0b82 */ /* 0x000ee20000000800 */
[----:B0-----:R-:W-:-:S05]  /*2d10*/  @P0 IMAD.HI.U32 R4, R9, R10, R8 ;  /* 0x0000000a09040227 */ /* 0x001fca00078e0008 */
[----:B------:R-:W-:Y:S02]  /*2d20*/  @P0 SHF.R.U32.HI R4, RZ, R11, R4 ;  /* 0x0000000bff040219 */ /* 0x000fe40000011604 */
[----:B------:R-:W-:Y:S02]  /*2d30*/  IADD3 R11, -R9, RZ, RZ ;  /* 0x000000ff090b7210 */ /* 0x000fe40007ffe1ff */
[----:B------:R-:W-:-:S03]  /*2d40*/  @P0 IADD3 R8, -R4, RZ, RZ ;  /* 0x000000ff04080210 */ /* 0x000fc60007ffe1ff */
[----:B------:R-:W-:Y:S01]  /*2d50*/  IMAD R5, R11, UR8, R5 ;  /* 0x000000080b057c24 */ /* 0x000fe2000f8e0205 */
[----:B------:R-:W-:Y:S01]  /*2d60*/  ULDC.64 UR8, c[0x0][0x460] ;  /* 0x0001180000087ab9 */ /* 0x000fe20000000a00 */
[----:B-1----:R-:W-:Y:S02]  /*2d70*/  @P0 IMAD R9, R13, R8, R9 ;  /* 0x000000080d090224 */ /* 0x002fe400078e0209 */
[C---:B------:R-:W-:Y:S02]  /*2d80*/  IMAD R3, R5.reuse, UR6, R3 ;  /* 0x0000000605037c24 */ /* 0x040fe4000f8e0203 */
[C---:B------:R-:W-:Y:S02]  /*2d90*/  IMAD R2, R5.reuse, UR8, R2 ;  /* 0x0000000805027c24 */ /* 0x040fe4000f8e0202 */
[----:B------:R-:W-:Y:S02]  /*2da0*/  IMAD R0, R5, UR9, R0 ;  /* 0x0000000905007c24 */ /* 0x000fe4000f8e0200 */
[----:B--2---:R-:W-:-:S02]  /*2db0*/  @P0 IMAD R3, R9, R6, R3 ;  /* 0x0000000609030224 */ /* 0x004fc400078e0203 */
[C---:B------:R-:W-:Y:S02]  /*2dc0*/  @P0 IMAD R2, R9.reuse, R7, R2 ;  /* 0x0000000709020224 */ /* 0x040fe400078e0202 */
[----:B---3--:R-:W-:-:S07]  /*2dd0*/  @P0 IMAD R0, R9, R12, R0 ;  /* 0x0000000c09000224 */ /* 0x008fce00078e0200 */
.L_x_4319:
[----:B------:R-:W-:Y:S01]  /*2de0*/  ULDC.64 UR6, c[0x0][0x480] ;  /* 0x0001200000067ab9 */ /* 0x000fe20000000a00 */
[----:B------:R-:W-:Y:S01]  /*2df0*/  ULDC.64 UR8, c[0x0][0x488] ;  /* 0x0001220000087ab9 */ /* 0x000fe20000000a00 */
[----:B------:R-:W-:Y:S02]  /*2e00*/  IADD3 R6, P0, R2, UR6, RZ ;  /* 0x0000000602067c10 */ /* 0x000fe4000ff1e0ff */
[----:B------:R-:W-:Y:S02]  /*2e10*/  IADD3 R4, P1, R0, UR8, RZ ;  /* 0x0000000800047c10 */ /* 0x000fe4000ff3e0ff */
[----:B------:R-:W-:Y:S01]  /*2e20*/  IADD3.X R7, RZ, UR7, RZ, P0, !PT ;  /* 0x00000007ff077c10 */ /* 0x000fe200087fe4ff */
[----:B------:R-:W-:Y:S01]  /*2e30*/  ULDC.64 UR6, c[0x0][0x478] ;  /* 0x00011e0000067ab9 */ /* 0x000fe20000000a00 */
[----:B------:R-:W-:-:S04]  /*2e40*/  IADD3.X R5, RZ, UR9, RZ, P1, !PT ;  /* 0x00000009ff057c10 */ /* 0x000fc80008ffe4ff */
[----:B------:R-:W2:Y:S04]  /*2e50*/  LDG.E.64 R6, desc[UR4][R6.64] ;  /* 0x0000000406067981 */ /* 0x000ea8000c1e1b00 */
[----:B------:R-:W2:Y:S01]  /*2e60*/  LDG.E.64 R4, desc[UR4][R4.64] ;  /* 0x0000000404047981 */ /* 0x000ea2000c1e1b00 */
[----:B------:R-:W-:-:S04]  /*2e70*/  IADD3 R8, P0, R3, UR6, RZ ;  /* 0x0000000603087c10 */ /* 0x000fc8000ff1e0ff */
[----:B------:R-:W-:Y:S02]  /*2e80*/  IADD3.X R9, RZ, UR7, RZ, P0, !PT ;  /* 0x00000007ff097c10 */ /* 0x000fe400087fe4ff */
[----:B--2---:R-:W-:Y:S02]  /*2e90*/  LOP3.LUT R2, R4, R6, RZ, 0x3c, !PT ;  /* 0x0000000604027212 */ /* 0x004fe400078e3cff */
[----:B------:R-:W-:-:S05]  /*2ea0*/  LOP3.LUT R3, R5, R7, RZ, 0x3c, !PT ;  /* 0x0000000705037212 */ /* 0x000fca00078e3cff */
[----:B------:R-:W-:Y:S01]  /*2eb0*/  STG.E.64 desc[UR4][R8.64], R2 ;  /* 0x0000000208007986 */ /* 0x000fe2000c101b04 */
[----:B------:R-:W-:Y:S05]  /*2ec0*/  EXIT ;  /* 0x000000000000794d */ /* 0x000fea0003800000 */
.L_x_4320:
        /* <DEDUP_REMOVED lines=11> */
.L_x_26157:


//--------------------- .text._ZN2at6native27unrolled_elementwise_kernelINS0_13BinaryFunctorIlllNS0_17BitwiseXorFunctorIlEEEESt5arrayIPcLm3EELi4E23TrivialOffsetCalculatorILi2EjES9_ILi1EjENS0_6memory15LoadWithoutCastENSC_16StoreWithoutCastEEEviT_T0_T2_T3_T4_T5_ --------------------------
	.section	.text._ZN2at6native27unrolled_elementwise_kernelINS0_13BinaryFunctorIlllNS0_17BitwiseXorFunctorIlEEEESt5arrayIPcLm3EELi4E23TrivialOffsetCalculatorILi2EjES9_ILi1EjENS0_6memory15LoadWithoutCastENSC_16StoreWithoutCastEEEviT_T0_T2_T3_T4_T5_,"ax",@progbits
	.align	128
        .global         _ZN2at6native27unrolled_elementwise_kernelINS0_13BinaryFunctorIlllNS0_17BitwiseXorFunctorIlEEEESt5arrayIPcLm3EELi4E23TrivialOffsetCalculatorILi2EjES9_ILi1EjENS0_6memory15LoadWithoutCastENSC_16StoreWithoutCastEEEviT_T0_T2_T3_T4_T5_
        .type           _ZN2at6native27unrolled_elementwise_kernelINS0_13BinaryFunctorIlllNS0_17BitwiseXorFunctorIlEEEESt5arrayIPcLm3EELi4E23TrivialOffsetCalculatorILi2EjES9_ILi1EjENS0_6memory15LoadWithoutCastENSC_16StoreWithoutCastEEEviT_T0_T2_T3_T4_T5_,@function
        .size           _ZN2at6native27unrolled_elementwise_kernelINS0_13BinaryFunctorIlllNS0_17BitwiseXorFunctorIlEEEESt5arrayIPcLm3EELi4E23TrivialOffsetCalculatorILi2EjES9_ILi1EjENS0_6memory15LoadWithoutCastENSC_16StoreWithoutCastEEEviT_T0_T2_T3_T4_T5_,(.L_x_26158 - _ZN2at6native27unrolled_elementwise_kernelINS0_13BinaryFunctorIlllNS0_17BitwiseXorFunctorIlEEEESt5arrayIPcLm3EELi4E23TrivialOffsetCalculatorILi2EjES9_ILi1EjENS0_6memory15LoadWithoutCastENSC_16StoreWithoutCastEEEviT_T0_T2_T3_T4_T5_)
        .other          _ZN2at6native27unrolled_elementwise_kernelINS0_13BinaryFunctorIlllNS0_17BitwiseXorFunctorIlEEEESt5arrayIPcLm3EELi4E23TrivialOffsetCalculatorILi2EjES9_ILi1EjENS0_6memory15LoadWithoutCastENSC_16StoreWithoutCastEEEviT_T0_T2_T3_T4_T5_,@"STO_CUDA_ENTRY STV_DEFAULT"
_ZN2at6native27unrolled_elementwise_kernelINS0_13BinaryFunctorIlllNS0_17BitwiseXorFunctorIlEEEESt5arrayIPcLm3EELi4E23TrivialOffsetCalculatorILi2EjES9_ILi1EjENS0_6memory15LoadWithoutCastENSC_16StoreWithoutCastEEEviT_T0_T2_T3_T4_T5_:
.text._ZN2at6native27unrolled_elementwise_kernelINS0_13BinaryFunctorIlllNS0_17BitwiseXorFunctorIlEEEESt5arrayIPcLm3EELi4E23TrivialOffsetCalculatorILi2EjES9_ILi1EjENS0_6memory15LoadWithoutCastENSC_16StoreWithoutCastEEEviT_T0_T2_T3_T4_T5_:
[----:B------:R-:W-:Y:S01]  /*0000*/  LDC R1, c[0x0][0x28] ;  /* 0x00000a00ff017b82 */ /* 0x000fe20000000800 */
[----:B------:R-:W0:Y:S07]  /*0010*/  S2R R0, SR_CTAID.X ;  /* 0x0000000000007919 */ /* 0x000e2e0000002500 */
[----:B------:R-:W0:Y:S01]  /*0020*/  LDC R3, c[0x0][0x210] ;  /* 0x00008400ff037b82 */ /* 0x000e220000000800 */
[----:B------:R-:W-:Y:S01]  /*0030*/  CS2R R4, SRZ ;  /* 0x0000000000047805 */ /* 0x000fe2000001ff00 */
        /* <DEDUP_REMOVED lines=10> */
[----:B------:R-:W-:Y:S01]  /*00e0*/  @!P1 LEA R7, R0, R21, 0x9 ;  /* 0x0000001500079211 */ /* 0x000fe200078e48ff */
[----:B------:R-:W-:Y:S01]  /*00f0*/  @!P1 VIADD R21, R21, 0x80 ;  /* 0x0000008015159836 */ /* 0x000fe20000000000 */
[----:B------:R-:W2:Y:S01]  /*0100*/  @!P1 LDC.64 R16, c[0x0][0x220] ;  /* 0x00008800ff109b82 */ /* 0x000ea20000000a00 */
[----:B0-----:R-:W-:-:S03]  /*0110*/  @!P0 IMAD.WIDE.U32 R24, R3, 0x8, R24 ;  /* 0x0000000803188825 */ /* 0x001fc600078e0018 */
[----:B------:R-:W-:-:S04]  /*0120*/  ISETP.GE.AND P2, PT, R21, R14, PT ;  /* 0x0000000e1500720c */ /* 0x000fc80003f46270 */
[----:B------:R-:W0:Y:S01]  /*0130*/  @!P1 LDC.64 R18, c[0x0][0x228] ;  /* 0x00008a00ff129b82 */ /* 0x000e220000000a00 */
[----:B-1----:R-:W-:Y:S01]  /*0140*/  @!P0 IMAD.WIDE.U32 R26, R3, 0x8, R26 ;  /* 0x00000008031a8825 */ /* 0x002fe200078e001a */
[----:B------:R-:W-:-:S04]  /*0150*/  CS2R R2, SRZ ;  /* 0x0000000000027805 */ /* 0x000fc8000001ff00 */
[----:B------:R-:W3:Y:S03]  /*0160*/  @!P0 LDG.E.64 R4, desc[UR4][R26.64] ;  /* 0x000000041a048981 */ /* 0x000ee6000c1e1b00 */
[----:B------:R-:W1:Y:S01]  /*0170*/  @!P2 LDC.64 R12, c[0x0][0x220] ;  /* 0x00008800ff0cab82 */ /* 0x000e620000000a00 */
[----:B------:R-:W3:Y:S07]  /*0180*/  @!P0 LDG.E.64 R2, desc[UR4][R24.64] ;  /* 0x0000000418028981 */ /* 0x000eee000c1e1b00 */
[----:B------:R-:W4:Y:S01]  /*0190*/  @!P2 LDC.64 R10, c[0x0][0x228] ;  /* 0x00008a00ff0aab82 */ /* 0x000f220000000a00 */
[----:B------:R-:W-:Y:S01]  /*01a0*/  @!P2 IMAD R29, R0, 0x200, R21 ;  /* 0x00000200001da824 */ /* 0x000fe200078e0215 */
[----:B------:R-:W-:Y:S01]  /*01b0*/  CS2R R8, SRZ ;  /* 0x0000000000087805 */ /* 0x000fe2000001ff00 */
[----:B--2---:R-:W-:-:S04]  /*01c0*/  @!P1 IMAD.WIDE.U32 R16, R7, 0x8, R16 ;  /* 0x0000000807109825 */ /* 0x004fc800078e0010 */
[----:B0-----:R-:W-:Y:S01]  /*01d0*/  @!P1 IMAD.WIDE.U32 R18, R7, 0x8, R18 ;  /* 0x0000000807129825 */ /* 0x001fe200078e0012 */
[----:B------:R-:W-:-:S04]  /*01e0*/  CS2R R6, SRZ ;  /* 0x0000000000067805 */ /* 0x000fc8000001ff00 */
[----:B------:R-:W2:Y:S01]  /*01f0*/  @!P1 LDG.E.64 R8, desc[UR4][R18.64] ;  /* 0x0000000412089981 */ /* 0x000ea2000c1e1b00 */
[C---:B-1----:R-:W-:Y:S01]  /*0200*/  @!P2 IMAD.WIDE.U32 R22, R29.reuse, 0x8, R12 ;  /* 0x000000081d16a825 */ /* 0x042fe200078e000c */
[----:B------:R-:W-:Y:S02]  /*0210*/  CS2R R12, SRZ ;  /* 0x00000000000c7805 */ /* 0x000fe4000001ff00 */
[----:B------:R-:W2:Y:S01]  /*0220*/  @!P1 LDG.E.64 R6, desc[UR4][R16.64] ;  /* 0x0000000410069981 */ /* 0x000ea2000c1e1b00 */
[----:B----4-:R-:W-:Y:S01]  /*0230*/  @!P2 IMAD.WIDE.U32 R28, R29, 0x8, R10 ;  /* 0x000000081d1ca825 */ /* 0x010fe200078e000a */
[----:B------:R-:W-:-:S04]  /*0240*/  CS2R R10, SRZ ;  /* 0x00000000000a7805 */ /* 0x000fc8000001ff00 */
[----:B------:R-:W4:Y:S04]  /*0250*/  @!P2 LDG.E.64 R12, desc[UR4][R28.64] ;  /* 0x000000041c0ca981 */ /* 0x000f28000c1e1b00 */
[----:B------:R0:W4:Y:S01]  /*0260*/  @!P2 LDG.E.64 R10, desc[UR4][R22.64] ;  /* 0x00000004160aa981 */ /* 0x000122000c1e1b00 */
[----:B------:R-:W-:-:S04]  /*0270*/  @!P2 IADD3 R21, R21, 0x80, RZ ;  /* 0x000000801515a810 */ /* 0x000fc80007ffe0ff */
[----:B------:R-:W-:Y:S01]  /*0280*/  ISETP.GE.AND P1, PT, R21, R14, PT ;  /* 0x0000000e1500720c */ /* 0x000fe20003f26270 */
[----:B0-----:R-:W0:-:S12]  /*0290*/  @!P0 LDC.64 R22, c[0x0][0x218] ;  /* 0x00008600ff168b82 */ /* 0x001e180000000a00 */
[----:B------:R-:W1:Y:S08]  /*02a0*/  @!P1 LDC.64 R24, c[0x0][0x220] ;  /* 0x00008800ff189b82 */ /* 0x000e700000000a00 */
[----:B------:R-:W0:Y:S01]  /*02b0*/  @!P1 LDC.64 R26, c[0x0][0x228] ;  /* 0x00008a00ff1a9b82 */ /* 0x000e220000000a00 */
[----:B------:R-:W-:Y:S02]  /*02c0*/  @!P1 IMAD R21, R0, 0x200, R21 ;  /* 0x0000020000159824 */ /* 0x000fe400078e0215 */
[----:B------:R-:W-:Y:S01]  /*02d0*/  VIADD R20, R15, 0x80 ;  /* 0x000000800f147836 */ /* 0x000fe20000000000 */
[----:B------:R-:W-:-:S02]  /*02e0*/  CS2R R16, SRZ ;  /* 0x0000000000107805 */ /* 0x000fc4000001ff00 */
[----:B------:R-:W-:Y:S01]  /*02f0*/  CS2R R18, SRZ ;  /* 0x0000000000127805 */ /* 0x000fe2000001ff00 */
[----:B-1----:R-:W-:-:S05]  /*0300*/  @!P1 IMAD.WIDE.U32 R24, R21, 0x8, R24 ;  /* 0x0000000815189825 */ /* 0x002fca00078e0018 */
[----:B------:R1:W5:Y:S01]  /*0310*/  @!P1 LDG.E.64 R16, desc[UR4][R24.64] ;  /* 0x0000000418109981 */ /* 0x000362000c1e1b00 */
[----:B0-----:R-:W-:Y:S01]  /*0320*/  @!P1 IMAD.WIDE.U32 R26, R21, 0x8, R26 ;  /* 0x00000008151a9825 */ /* 0x001fe200078e001a */
[----:B------:R-:W-:-:S03]  /*0330*/  MOV R21, R15 ;  /* 0x0000000f00157202 */ /* 0x000fc60000000f00 */
[----:B------:R-:W-:Y:S01]  /*0340*/  @!P0 IMAD R15, R0, 0x200, R15 ;  /* 0x00000200000f8824 */ /* 0x000fe200078e020f */
[----:B------:R1:W5:Y:S03]  /*0350*/  @!P1 LDG.E.64 R18, desc[UR4][R26.64] ;  /* 0x000000041a129981 */ /* 0x000366000c1e1b00 */
[----:B------:R-:W-:-:S04]  /*0360*/  @!P0 IMAD.WIDE.U32 R22, R15, 0x8, R22 ;  /* 0x000000080f168825 */ /* 0x000fc800078e0016 */
[----:B------:R-:W-:-:S05]  /*0370*/  @!P0 IMAD.MOV.U32 R21, RZ, RZ, R20 ;  /* 0x000000ffff158224 */ /* 0x000fca00078e0014 */
[----:B------:R-:W-:Y:S01]  /*0380*/  ISETP.GE.AND P1, PT, R21, R14, PT ;  /* 0x0000000e1500720c */ /* 0x000fe20003f26270 */
[----:B------:R-:W-:Y:S01]  /*0390*/  BSSY B0, `(.L_x_4321) ;  /* 0x0000013000007945 */ /* 0x000fe20003800000 */
[----:B---3--:R-:W-:Y:S02]  /*03a0*/  LOP3.LUT R2, R4, R2, RZ, 0x3c, !PT ;  /* 0x0000000204027212 */ /* 0x008fe400078e3cff */
[----:B------:R-:W-:-:S05]  /*03b0*/  LOP3.LUT R3, R5, R3, RZ, 0x3c, !PT ;  /* 0x0000000305037212 */ /* 0x000fca00078e3cff */
[----:B------:R1:W-:Y:S01]  /*03c0*/  @!P0 STG.E.64 desc[UR4][R22.64], R2 ;  /* 0x0000000216008986 */ /* 0x0003e2000c101b04 */
[----:B--2---:R-:W-:Y:S02]  /*03d0*/  LOP3.LUT R4, R8, R6, RZ, 0x3c, !PT ;  /* 0x0000000608047212 */ /* 0x004fe400078e3cff */
[----:B------:R-:W-:Y:S02]  /*03e0*/  LOP3.LUT R5, R9, R7, RZ, 0x3c, !PT ;  /* 0x0000000709057212 */ /* 0x000fe400078e3cff */
[----:B----4-:R-:W-:Y:S02]  /*03f0*/  LOP3.LUT R6, R12, R10, RZ, 0x3c, !PT ;  /* 0x0000000a0c067212 */ /* 0x010fe400078e3cff */
[----:B------:R-:W-:Y:S01]  /*0400*/  LOP3.LUT R7, R13, R11, RZ, 0x3c, !PT ;  /* 0x0000000b0d077212 */ /* 0x000fe200078e3cff */
[----:B-1----:R-:W-:Y:S06]  /*0410*/  @P1 BRA `(.L_x_4322) ;  /* 0x0000000000281947 */ /* 0x002fec0003800000 */
        /* <DEDUP_REMOVED lines=10> */
.L_x_4322:
[----:B------:R-:W-:Y:S05]  /*04c0*/  BSYNC B0 ;  /* 0x0000000000007941 */ /* 0x000fea0003800000 */
.L_x_4321:
[----:B------:R-:W-:-:S13]  /*04d0*/  ISETP.GE.AND P0, PT, R21, R14, PT ;  /* 0x0000000e1500720c */ /* 0x000fda0003f06270 */
[----:B------:R-:W-:Y:S05]  /*04e0*/  @P0 EXIT ;  /* 0x000000000000094d */ /* 0x000fea0003800000 */
[----:B0-----:R-:W0:Y:S01]  /*04f0*/  LDC.64 R2, c[0x0][0x218] ;  /* 0x00008600ff027b82 */ /* 0x001e220000000a00 */
[----:B------:R-:W-:Y:S01]  /*0500*/  IMAD R21, R0, 0x200, R21 ;  /* 0x0000020000157824 */ /* 0x000fe200078e0215 */
[----:B-----5:R-:W-:Y:S02]  /*0510*/  LOP3.LUT R4, R18, R16, RZ, 0x3c, !PT ;  /* 0x0000001012047212 */ /* 0x020fe400078e3cff */
[----:B------:R-:W-:Y:S01]  /*0520*/  LOP3.LUT R5, R19, R17, RZ, 0x3c, !PT ;  /* 0x0000001113057212 */ /* 0x000fe200078e3cff */
[----:B0-----:R-:W-:-:S05]  /*0530*/  IMAD.WIDE.U32 R2, R21, 0x8, R2 ;  /* 0x0000000815027825 */ /* 0x001fca00078e0002 */
[----:B------:R-:W-:Y:S01]  /*0540*/  STG.E.64 desc[UR4][R2.64], R4 ;  /* 0x0000000402007986 */ /* 0x000fe2000c101b04 */
[----:B------:R-:W-:Y:S05]  /*0550*/  EXIT ;  /* 0x000000000000794d */ /* 0x000fea0003800000 */
.L_x_4323:
        /* <DEDUP_REMOVED lines=10> */
.L_x_26158:


//--------------------- .text._ZN2at6native29vectorized_elementwise_kernelILi2ENS0_13BinaryFunctorIlllNS0_17BitwiseXorFunctorIlEEEESt5arrayIPcLm3EEEEviT0_T1_ --------------------------
	.section	.text._ZN2at6native29vectorized_elementwise_kernelILi2ENS0_13BinaryFunctorIlllNS0_17BitwiseXorFunctorIlEEEESt5arrayIPcLm3EEEEviT0_T1_,"ax",@progbits
	.align	128
        .global         _ZN2at6native29vectorized_elementwise_kernelILi2ENS0_13BinaryFunctorIlllNS0_17BitwiseXorFunctorIlEEEESt5arrayIPcLm3EEEEviT0_T1_
        .type           _ZN2at6native29vectorized_elementwise_kernelILi2ENS0_13BinaryFunctorIlllNS0_17BitwiseXorFunctorIlEEEESt5arrayIPcLm3EEEEviT0_T1_,@function
        .size           _ZN2at6native29vectorized_elementwise_kernelILi2ENS0_13BinaryFunctorIlllNS0_17BitwiseXorFunctorIlEEEESt5arrayIPcLm3EEEEviT0_T1_,(.L_x_26159 - _ZN2at6native29vectorized_elementwise_kernelILi2ENS0_13BinaryFunctorIlllNS0_17BitwiseXorFunctorIlEEEESt5arrayIPcLm3EEEEviT0_T1_)
        .other          _ZN2at6native29vectorized_elementwise_kernelILi2ENS0_13BinaryFunctorIlllNS0_17BitwiseXorFunctorIlEEEESt5arrayIPcLm3EEEEviT0_T1_,@"STO_CUDA_ENTRY STV_DEFAULT"
_ZN2at6native29vectorized_elementwise_kernelILi2ENS0_13BinaryFunctorIlllNS0_17BitwiseXorFunctorIlEEEESt5arrayIPcLm3EEEEviT0_T1_:
.text._ZN2at6native29vectorized_elementwise_kernelILi2ENS0_13BinaryFunctorIlllNS0_17BitwiseXorFunctorIlEEEESt5arrayIPcLm3EEEEviT0_T1_:
        /* <DEDUP_REMOVED lines=15> */
[----:B------:R-:W2:Y:S04]  /*00f0*/  LDG.E.128 R8, desc[UR4][R28.64+0x800] ;  /* 0x000800041c087981 */ /* 0x000ea8000c1e1d00 */
[----:B------:R-:W4:Y:S01]  /*0100*/  LDG.E.128 R16, desc[UR4][R28.64] ;  /* 0x000000041c107981 */ /* 0x000f22000c1e1d00 */
[----:B------:R-:W-:-:S05]  /*0110*/  IMAD.WIDE.U32 R22, R21, 0x10, R22 ;  /* 0x0000001015167825 */ /* 0x000fca00078e0016 */
[----:B------:R-:W2:Y:S04]  /*0120*/  LDG.E.128 R4, desc[UR4][R22.64+0x800] ;  /* 0x0008000416047981 */ /* 0x000ea8000c1e1d00 */
[----:B------:R-:W4:Y:S01]  /*0130*/  LDG.E.128 R12, desc[UR4][R22.64] ;  /* 0x00000004160c7981 */ /* 0x000f22000c1e1d00 */
[----:B---3--:R-:W-:Y:S01]  /*0140*/  IMAD.WIDE.U32 R30, R26, 0x8, R30 ;  /* 0x000000081a1e7825 */ /* 0x008fe200078e001e */
[----:B--2---:R-:W-:Y:S02]  /*0150*/  LOP3.LUT R24, R6, R10, RZ, 0x3c, !PT ;  /* 0x0000000a06187212 */ /* 0x004fe400078e3cff */
[----:B------:R-:W-:Y:S02]  /*0160*/  LOP3.LUT R25, R7, R11, RZ, 0x3c, !PT ;  /* 0x0000000b07197212 */ /* 0x000fe400078e3cff */
[----:B------:R-:W-:-:S02]  /*0170*/  LOP3.LUT R26, R4, R8, RZ, 0x3c, !PT ;  /* 0x00000008041a7212 */ /* 0x000fc400078e3cff */
[----:B------:R-:W-:Y:S02]  /*0180*/  LOP3.LUT R27, R5, R9, RZ, 0x3c, !PT ;  /* 0x00000009051b7212 */ /* 0x000fe400078e3cff */
[----:B------:R-:W2:Y:S04]  /*0190*/  LDG.E.128 R4, desc[UR4][R28.64+0x1000] ;  /* 0x001000041c047981 */ /* 0x000ea8000c1e1d00 */
[----:B------:R-:W2:Y:S01]  /*01a0*/  LDG.E.128 R8, desc[UR4][R22.64+0x1000] ;  /* 0x0010000416087981 */ /* 0x000ea2000c1e1d00 */
[----:B----4-:R-:W-:Y:S02]  /*01b0*/  LOP3.LUT R0, R14, R18, RZ, 0x3c, !PT ;  /* 0x000000120e007212 */ /* 0x010fe400078e3cff */
[----:B------:R-:W-:Y:S02]  /*01c0*/  LOP3.LUT R2, R15, R19, RZ, 0x3c, !PT ;  /* 0x000000130f027212 */ /* 0x000fe400078e3cff */
[----:B------:R-:W-:-:S02]  /*01d0*/  LOP3.LUT R3, R12, R16, RZ, 0x3c, !PT ;  /* 0x000000100c037212 */ /* 0x000fc400078e3cff */
[----:B------:R-:W-:Y:S02]  /*01e0*/  LOP3.LUT R20, R13, R17, RZ, 0x3c, !PT ;  /* 0x000000110d147212 */ /* 0x000fe400078e3cff */
[----:B------:R-:W3:Y:S04]  /*01f0*/  LDG.E.128 R12, desc[UR4][R28.64+0x1800] ;  /* 0x001800041c0c7981 */ /* 0x000ee8000c1e1d00 */
[----:B------:R0:W3:Y:S01]  /*0200*/  LDG.E.128 R16, desc[UR4][R22.64+0x1800] ;  /* 0x0018000416107981 */ /* 0x0000e2000c1e1d00 */
[----:B------:R-:W-:-:S04]  /*0210*/  IMAD.WIDE R30, R21, 0x10, R30 ;  /* 0x00000010151e7825 */ /* 0x000fc800078e021e */
[----:B0-----:R-:W-:Y:S02]  /*0220*/  IMAD.MOV.U32 R22, RZ, RZ, R0 ;  /* 0x000000ffff167224 */ /* 0x001fe400078e0000 */
[----:B------:R-:W-:Y:S02]  /*0230*/  IMAD.MOV.U32 R23, RZ, RZ, R2 ;  /* 0x000000ffff177224 */ /* 0x000fe400078e0002 */
[----:B------:R-:W-:Y:S02]  /*0240*/  IMAD.MOV.U32 R21, RZ, RZ, R20 ;  /* 0x000000ffff157224 */ /* 0x000fe400078e0014 */
[----:B------:R-:W-:-:S05]  /*0250*/  IMAD.MOV.U32 R20, RZ, RZ, R3 ;  /* 0x000000ffff147224 */ /* 0x000fca00078e0003 */
[----:B------:R-:W-:Y:S01]  /*0260*/  STG.E.128 desc[UR4][R30.64], R20 ;  /* 0x000000141e007986 */ /* 0x000fe2000c101d04 */
[----:B--2---:R-:W-:Y:S01]  /*0270*/  LOP3.LUT R0, R10, R6, RZ, 0x3c, !PT ;  /* 0x000000060a007212 */ /* 0x004fe200078e3cff */
[----:B------:R-:W-:Y:S01]  /*0280*/  IMAD.MOV.U32 R6, RZ, RZ, R24 ;  /* 0x000000ffff067224 */ /* 0x000fe200078e0018 */
[----:B------:R-:W-:Y:S02]  /*0290*/  LOP3.LUT R11, R11, R7, RZ, 0x3c, !PT ;  /* 0x000000070b0b7212 */ /* 0x000fe400078e3cff */
[----:B------:R-:W-:Y:S01]  /*02a0*/  LOP3.LUT R2, R8, R4, RZ, 0x3c, !PT ;  /* 0x0000000408027212 */ /* 0x000fe200078e3cff */
[----:B------:R-:W-:Y:S01]  /*02b0*/  IMAD.MOV.U32 R4, RZ, RZ, R26 ;  /* 0x000000ffff047224 */ /* 0x000fe200078e001a */
[----:B------:R-:W-:Y:S01]  /*02c0*/  LOP3.LUT R33, R9, R5, RZ, 0x3c, !PT ;  /* 0x0000000509217212 */ /* 0x000fe200078e3cff */
[----:B------:R-:W-:Y:S01]  /*02d0*/  IMAD.MOV.U32 R5, RZ, RZ, R27 ;  /* 0x000000ffff057224 */ /* 0x000fe200078e001b */
[----:B------:R-:W-:-:S05]  /*02e0*/  MOV R7, R25 ;  /* 0x0000001900077202 */ /* 0x000fca0000000f00 */
[----:B------:R0:W-:Y:S01]  /*02f0*/  STG.E.128 desc[UR4][R30.64+0x800], R4 ;  /* 0x000800041e007986 */ /* 0x0001e2000c101d04 */
[----:B---3--:R-:W-:Y:S02]  /*0300*/  LOP3.LUT R3, R16, R12, RZ, 0x3c, !PT ;  /* 0x0000000c10037212 */ /* 0x008fe400078e3cff */
[----:B------:R-:W-:Y:S02]  /*0310*/  LOP3.LUT R8, R18, R14, RZ, 0x3c, !PT ;  /* 0x0000000e12087212 */ /* 0x000fe400078e3cff */
[----:B------:R-:W-:Y:S02]  /*0320*/  LOP3.LUT R9, R19, R15, RZ, 0x3c, !PT ;  /* 0x0000000f13097212 */ /* 0x000fe400078e3cff */
[----:B------:R-:W-:Y:S01]  /*0330*/  LOP3.LUT R12, R17, R13, RZ, 0x3c, !PT ;  /* 0x0000000d110c7212 */ /* 0x000fe200078e3cff */
[----:B0-----:R-:W-:Y:S01]  /*0340*/  IMAD.MOV.U32 R6, RZ, RZ, R0 ;  /* 0x000000ffff067224 */ /* 0x001fe200078e0000 */
[----:B------:R-:W-:Y:S01]  /*0350*/  MOV R5, R33 ;  /* 0x0000002100057202 */ /* 0x000fe20000000f00 */
[----:B------:R-:W-:-:S02]  /*0360*/  IMAD.MOV.U32 R7, RZ, RZ, R11 ;  /* 0x000000ffff077224 */ /* 0x000fc400078e000b */
[----:B------:R-:W-:-:S05]  /*0370*/  IMAD.MOV.U32 R4, RZ, RZ, R2 ;  /* 0x000000ffff047224 */ /* 0x000fca00078e0002 */
[----:B------:R0:W-:Y:S02]  /*0380*/  STG.E.128 desc[UR4][R30.64+0x1000], R4 ;  /* 0x001000041e007986 */ /* 0x0001e4000c101d04 */
[----:B0-----:R-:W-:Y:S02]  /*0390*/  IMAD.MOV.U32 R6, RZ, RZ, R8 ;  /* 0x000000ffff067224 */ /* 0x001fe400078e0008 */
[----:B------:R-:W-:Y:S02]  /*03a0*/  IMAD.MOV.U32 R7, RZ, RZ, R9 ;  /* 0x000000ffff077224 */ /* 0x000fe400078e0009 */
[----:B------:R-:W-:Y:S02]  /*03b0*/  IMAD.MOV.U32 R4, RZ, RZ, R3 ;  /* 0x000000ffff047224 */ /* 0x000fe400078e0003 */
[----:B------:R-:W-:-:S05]  /*03c0*/  IMAD.MOV.U32 R5, RZ, RZ, R12 ;  /* 0x000000ffff057224 */ /* 0x000fca00078e000c */
[----:B------:R-:W-:Y:S01]  /*03d0*/  STG.E.128 desc[UR4][R30.64+0x1800], R4 ;  /* 0x001800041e007986 */ /* 0x000fe2000c101d04 */
[----:B------:R-:W-:Y:S05]  /*03e0*/  EXIT ;  /* 0x000000000000794d */ /* 0x000fea0003800000 */
.L_x_4324:
[----:B------:R-:W0:Y:S01]  /*03f0*/  S2R R21, SR_TID.X ;  /* 0x0000000000157919 */ /* 0x000e220000002100 */
[----:B------:R-:W-:Y:S02]  /*0400*/  CS2R R16, SRZ ;  /* 0x0000000000107805 */ /* 0x000fe4000001ff00 */
[----:B------:R-:W-:Y:S02]  /*0410*/  CS2R R18, SRZ ;  /* 0x0000000000127805 */ /* 0x000fe4000001ff00 */
[----:B0-----:R-:W-:-:S13]  /*0420*/  ISETP.GE.AND P0, PT, R21, R0, PT ;  /* 0x000000001500720c */ /* 0x001fda0003f06270 */
[----:B------:R-:W0:Y:S01]  /*0430*/  @!P0 LDC.64 R2, c[0x0][0x220] ;  /* 0x00008800ff028b82 */ /* 0x000e220000000a00 */
[----:B------:R-:W-:Y:S01]  /*0440*/  @!P0 IMAD.IADD R11, R26, 0x1, R21 ;  /* 0x000000011a0b8824 */ /* 0x000fe200078e0215 */
[----:B------:R-:W-:-:S04]  /*0450*/  @!P0 IADD3 R21, R21, 0x80, RZ ;  /* 0x0000008015158810 */ /* 0x000fc80007ffe0ff */
[----:B------:R-:W-:Y:S02]  /*0460*/  ISETP.GE.AND P1, PT, R21, R0, PT ;  /* 0x000000001500720c */ /* 0x000fe40003f26270 */
[----:B------:R-:W1:Y:S11]  /*0470*/  @!P0 LDC.64 R4, c[0x0][0x228] ;  /* 0x00008a00ff048b82 */ /* 0x000e760000000a00 */
[----:B------:R-:W2:Y:S01]  /*0480*/  @!P1 LDC.64 R6, c[0x0][0x220] ;  /* 0x00008800ff069b82 */ /* 0x000ea20000000a00 */
[----:B0-----:R-:W-:-:S07]  /*0490*/  @!P0 IMAD.WIDE.U32 R2, R11, 0x8, R2 ;  /* 0x000000080b028825 */ /* 0x001fce00078e0002 */
[----:B------:R-:W0:Y:S01]  /*04a0*/  @!P1 LDC.64 R8, c[0x0][0x228] ;  /* 0x00008a00ff089b82 */ /* 0x000e220000000a00 */
[----:B------:R-:W3:Y:S01]  /*04b0*/  @!P0 LDG.E.64 R16, desc[UR4][R2.64] ;  /* 0x0000000402108981 */ /* 0x000ee2000c1e1b00 */
[----:B-1----:R-:W-:-:S05]  /*04c0*/  @!P0 IMAD.WIDE.U32 R4, R11, 0x8, R4 ;  /* 0x000000080b048825 */ /* 0x002fca00078e0004 */
[----:B------:R1:W3:Y:S01]  /*04d0*/  @!P0 LDG.E.64 R18, desc[UR4][R4.64] ;  /* 0x0000000404128981 */ /* 0x0002e2000c1e1b00 */
[----:B------:R-:W-:Y:S01]  /*04e0*/  @!P1 IMAD.IADD R11, R26, 0x1, R21 ;  /* 0x000000011a0b9824 */ /* 0x000fe200078e0215 */
[----:B------:R-:W-:Y:S02]  /*04f0*/  CS2R R22, SRZ ;  /* 0x0000000000167805 */ /* 0x000fe4000001ff00 */
[----:B------:R-:W-:Y:S01]  /*0500*/  CS2R R24, SRZ ;  /* 0x0000000000187805 */ /* 0x000fe2000001ff00 */
[----:B--2---:R-:W-:-:S05]  /*0510*/  @!P1 IMAD.WIDE.U32 R6, R11, 0x8, R6 ;  /* 0x000000080b069825 */ /* 0x004fca00078e0006 */
[----:B------:R-:W2:Y:S01]  /*0520*/  @!P1 LDG.E.64 R22, desc[UR4][R6.64] ;  /* 0x0000000406169981 */ /* 0x000ea2000c1e1b00 */
[----:B0-----:R-:W-:-:S05]  /*0530*/  @!P1 IMAD.WIDE.U32 R8, R11, 0x8, R8 ;  /* 0x000000080b089825 */ /* 0x001fca00078e0008 */
[----:B------:R0:W2:Y:S01]  /*0540*/  @!P1 LDG.E.64 R24, desc[UR4][R8.64] ;  /* 0x0000000408189981 */ /* 0x0000a2000c1e1b00 */
[----:B------:R-:W-:-:S05]  /*0550*/  @!P1 VIADD R21, R21, 0x80 ;  /* 0x0000008015159836 */ /* 0x000fca0000000000 */
[----:B------:R-:W-:-:S13]  /*0560*/  ISETP.GE.AND P2, PT, R21, R0, PT ;  /* 0x000000001500720c */ /* 0x000fda0003f46270 */
[----:B------:R-:W-:Y:S01]  /*0570*/  @!P2 IMAD.IADD R11, R26, 0x1, R21 ;  /* 0x000000011a0ba824 */ /* 0x000fe200078e0215 */
[----:B-1----:R-:W1:Y:S01]  /*0580*/  @!P2 LDC.64 R4, c[0x0][0x220] ;  /* 0x00008800ff04ab82 */ /* 0x002e620000000a00 */
[----:B------:R-:W-:-:S05]  /*0590*/  @!P2 VIADD R21, R21, 0x80 ;  /* 0x000000801515a836 */ /* 0x000fca0000000000 */
[CC--:B------:R-:W-:Y:S02]  /*05a0*/  ISETP.GE.AND P3, PT, R21.reuse, R0.reuse, PT ;  /* 0x000000001500720c */ /* 0x0c0fe40003f66270 */
[----:B------:R-:W4:Y:S11]  /*05b0*/  @!P2 LDC.64 R14, c[0x0][0x228] ;  /* 0x00008a00ff0eab82 */ /* 0x000f360000000a00 */
[----:B------:R-:W-:Y:S01]  /*05c0*/  @!P3 IMAD.IADD R27, R26, 0x1, R21 ;  /* 0x000000011a1bb824 */ /* 0x000fe200078e0215 */
[----:B------:R-:W-:Y:S01]  /*05d0*/  @!P3 IADD3 R21, R21, 0x80, RZ ;  /* 0x000000801515b810 */ /* 0x000fe20007ffe0ff */
[----:B0-----:R-:W0:Y:S03]  /*05e0*/  @!P3 LDC.64 R8, c[0x0][0x228] ;  /* 0x00008a00ff08bb82 */ /* 0x001e260000000a00 */
[----:B------:R-:W-:Y:S01]  /*05f0*/  ISETP.GE.AND P1, PT, R21, R0, PT ;  /* 0x000000001500720c */ /* 0x000fe20003f26270 */
[----:B-1----:R-:W-:Y:S01]  /*0600*/  @!P2 IMAD.WIDE.U32 R30, R11, 0x8, R4 ;  /* 0x000000080b1ea825 */ /* 0x002fe200078e0004 */
[----:B------:R-:W-:-:S02]  /*0610*/  CS2R R2, SRZ ;  /* 0x0000000000027805 */ /* 0x000fc4000001ff00 */
[----:B------:R-:W-:Y:S01]  /*0620*/  CS2R R4, SRZ ;  /* 0x0000000000047805 */ /* 0x000fe2000001ff00 */
[----:B------:R-:W1:Y:S01]  /*0630*/  @!P3 LDC.64 R28, c[0x0][0x220] ;  /* 0x00008800ff1cbb82 */ /* 0x000e620000000a00 */
[----:B----4-:R-:W-:Y:S02]  /*0640*/  @!P2 IMAD.WIDE.U32 R14, R11, 0x8, R14 ;  /* 0x000000080b0ea825 */ /* 0x010fe400078e000e */
[----:B------:R4:W5:Y:S05]  /*0650*/  @!P2 LDG.E.64 R2, desc[UR4][R30.64] ;  /* 0x000000041e02a981 */ /* 0x00096a000c1e1b00 */
[----:B------:R-:W4:Y:S01]  /*0660*/  @!P1 LDC.64 R10, c[0x0][0x220] ;  /* 0x00008800ff0a9b82 */ /* 0x000f220000000a00 */
[----:B------:R4:W5:Y:S01]  /*0670*/  @!P2 LDG.E.64 R4, desc[UR4][R14.64] ;  /* 0x000000040e04a981 */ /* 0x000962000c1e1b00 */
[----:B------:R-:W-:-:S06]  /*0680*/  @!P1 IMAD.IADD R35, R26, 0x1, R21 ;  /* 0x000000011a239824 */ /* 0x000fcc00078e0215 */
[----:B------:R-:W4:Y:S01]  /*0690*/  @!P1 LDC.64 R12, c[0x0][0x228] ;  /* 0x00008a00ff0c9b82 */ /* 0x000f220000000a00 */
[----:B------:R-:W-:-:S05]  /*06a0*/  @!P1 VIADD R21, R21, 0x80 ;  /* 0x0000008015159836 */ /* 0x000fca0000000000 */
[----:B------:R-:W-:Y:S01]  /*06b0*/  ISETP.GE.AND P2, PT, R21, R0, PT ;  /* 0x000000001500720c */ /* 0x000fe20003f46270 */
[C---:B0-----:R-:W-:Y:S01]  /*06c0*/  @!P3 IMAD.WIDE.U32 R32, R27.reuse, 0x8, R8 ;  /* 0x000000081b20b825 */ /* 0x041fe200078e0008 */
[----:B------:R-:W-:Y:S02]  /*06d0*/  CS2R R6, SRZ ;  /* 0x0000000000067805 */ /* 0x000fe4000001ff00 */
[----:B------:R-:W-:Y:S01]  /*06e0*/  CS2R R8, SRZ ;  /* 0x0000000000087805 */ /* 0x000fe2000001ff00 */
[----:B-1----:R-:W-:-:S05]  /*06f0*/  @!P3 IMAD.WIDE.U32 R28, R27, 0x8, R28 ;  /* 0x000000081b1cb825 */ /* 0x002fca00078e001c */
[----:B------:R-:W5:Y:S01]  /*0700*/  @!P3 LDG.E.64 R8, desc[UR4][R32.64] ;  /* 0x000000042008b981 */ /* 0x000f62000c1e1b00 */
[C---:B----4-:R-:W-:Y:S01]  /*0710*/  @!P1 IMAD.WIDE.U32 R30, R35.reuse, 0x8, R10 ;  /* 0x00000008231e9825 */ /* 0x050fe200078e000a */
[----:B------:R-:W-:Y:S01]  /*0720*/  CS2R R10, SRZ ;  /* 0x00000000000a7805 */ /* 0x000fe2000001ff00 */
[----:B------:R-:W0:Y:S01]  /*0730*/  @!P2 LDC.64 R14, c[0x0][0x220] ;  /* 0x00008800ff0eab82 */ /* 0x000e220000000a00 */
[----:B------:R0:W4:Y:S01]  /*0740*/  @!P3 LDG.E.64 R6, desc[UR4][R28.64] ;  /* 0x000000041c06b981 */ /* 0x000122000c1e1b00 */
[----:B------:R-:W-:Y:S01]  /*0750*/  @!P1 IMAD.WIDE.U32 R34, R35, 0x8, R12 ;  /* 0x0000000823229825 */ /* 0x000fe200078e000c */
[----:B------:R-:W-:Y:S02]  /*0760*/  CS2R R12, SRZ ;  /* 0x00000000000c7805 */ /* 0x000fe4000001ff00 */
[----:B------:R1:W4:Y:S04]  /*0770*/  @!P1 LDG.E.64 R10, desc[UR4][R30.64] ;  /* 0x000000041e0a9981 */ /* 0x000328000c1e1b00 */
[----:B------:R1:W4:Y:S01]  /*0780*/  @!P1 LDG.E.64 R12, desc[UR4][R34.64] ;  /* 0x00000004220c9981 */ /* 0x000322000c1e1b00 */
[----:B---3--:R-:W-:-:S02]  /*0790*/  LOP3.LUT R16, R18, R16, RZ, 0x3c, !PT ;  /* 0x0000001012107212 */ /* 0x008fc400078e3cff */
[----:B------:R-:W-:Y:S02]  /*07a0*/  LOP3.LUT R17, R19, R17, RZ, 0x3c, !PT ;  /* 0x0000001113117212 */ /* 0x000fe400078e3cff */
[----:B------:R-:W1:Y:S01]  /*07b0*/  @!P2 LDC.64 R18, c[0x0][0x228] ;  /* 0x00008a00ff12ab82 */ /* 0x000e620000000a00 */
[----:B--2---:R-:W-:Y:S01]  /*07c0*/  LOP3.LUT R23, R25, R23, RZ, 0x3c, !PT ;  /* 0x0000001719177212 */ /* 0x004fe200078e3cff */
[----:B------:R-:W-:-:S04]  /*07d0*/  @!P2 IMAD.IADD R25, R26, 0x1, R21 ;  /* 0x000000011a19a824 */ /* 0x000fc800078e0215 */
[----:B0-----:R-:W-:Y:S01]  /*07e0*/  @!P2 IMAD.WIDE.U32 R28, R25, 0x8, R14 ;  /* 0x00000008191ca825 */ /* 0x001fe200078e000e */
[----:B------:R-:W-:-:S03]  /*07f0*/  CS2R R14, SRZ ;  /* 0x00000000000e7805 */ /* 0x000fc6000001ff00 */
[----:B-1----:R-:W-:Y:S01]  /*0800*/  @!P2 IMAD.WIDE.U32 R30, R25, 0x8, R18 ;  /* 0x00000008191ea825 */ /* 0x002fe200078e0012 */
[----:B------:R-:W-:Y:S02]  /*0810*/  CS2R R18, SRZ ;  /* 0x0000000000127805 */ /* 0x000fe4000001ff00 */
[----:B------:R-:W2:Y:S04]  /*0820*/  @!P2 LDG.E.64 R14, desc[UR4][R28.64] ;  /* 0x000000041c0ea981 */ /* 0x000ea8000c1e1b00 */
[----:B------:R0:W2:Y:S01]  /*0830*/  @!P2 LDG.E.64 R18, desc[UR4][R30.64] ;  /* 0x000000041e12a981 */ /* 0x0000a2000c1e1b00 */
[----:B------:R-:W-:-:S05]  /*0840*/  @!P2 VIADD R21, R21, 0x80 ;  /* 0x000000801515a836 */ /* 0x000fca0000000000 */
[----:B------:R-:W-:Y:S02]  /*0850*/  ISETP.GE.AND P2, PT, R21, R0, PT ;  /* 0x000000001500720c */ /* 0x000fe40003f46270 */
[----:B------:R-:W-:-:S11]  /*0860*/  LOP3.LUT R22, R24, R22, RZ, 0x3c, !PT ;  /* 0x0000001618167212 */ /* 0x000fd600078e3cff */
[----:B------:R-:W1:Y:S01]  /*0870*/  @!P2 LDC.64 R24, c[0x0][0x228] ;  /* 0x00008a00ff18ab82 */ /* 0x000e620000000a00 */
[----:B------:R-:W-:Y:S01]  /*0880*/  @!P2 IMAD.IADD R35, R26, 0x1, R21 ;  /* 0x000000011a23a824 */ /* 0x000fe200078e0215 */
[----:B------:R-:W-:-:S04]  /*0890*/  @!P2 IADD3 R21, R21, 0x80, RZ ;  /* 0x000000801515a810 */ /* 0x000fc80007ffe0ff */
[----:B------:R-:W-:Y:S02]  /*08a0*/  ISETP.GE.AND P1, PT, R21, R0, PT ;  /* 0x000000001500720c */ /* 0x000fe40003f26270 */
[----:B-----5:R-:W-:Y:S02]  /*08b0*/  LOP3.LUT R2, R4, R2, RZ, 0x3c, !PT ;  /* 0x0000000204027212 */ /* 0x020fe400078e3cff */
[----:B------:R-:W-:Y:S02]  /*08c0*/  LOP3.LUT R3, R5, R3, RZ, 0x3c, !PT ;  /* 0x0000000305037212 */ /* 0x000fe400078e3cff */
[----:B------:R-:W0:Y:S07]  /*08d0*/  @!P2 LDC.64 R4, c[0x0][0x220] ;  /* 0x00008800ff04ab82 */ /* 0x000e2e0000000a00 */
[----:B------:R-:W-:Y:S01]  /*08e0*/  @!P1 IMAD.IADD R21, R26, 0x1, R21 ;  /* 0x000000011a159824 */ /* 0x000fe200078e0215 */
[----:B----4-:R-:W-:Y:S01]  /*08f0*/  LOP3.LUT R6, R8, R6, RZ, 0x3c, !PT ;  /* 0x0000000608067212 */ /* 0x010fe200078e3cff */
[----:B0-----:R-:W-:Y:S01]  /*0900*/  @!P2 IMAD.WIDE.U32 R30, R35, 0x8, R4 ;  /* 0x00000008231ea825 */ /* 0x001fe200078e0004 */
[----:B------:R-:W-:-:S02]  /*0910*/  LOP3.LUT R7, R9, R7, RZ, 0x3c, !PT ;  /* 0x0000000709077212 */ /* 0x000fc400078e3cff */
[----:B------:R-:W-:Y:S01]  /*0920*/  CS2R R4, SRZ ;  /* 0x0000000000047805 */ /* 0x000fe2000001ff00 */
[----:B-1----:R-:W-:Y:S02]  /*0930*/  @!P2 IMAD.WIDE.U32 R34, R35, 0x8, R24 ;  /* 0x000000082322a825 */ /* 0x002fe400078e0018 */
[----:B------:R-:W0:Y:S03]  /*0940*/  @!P1 LDC.64 R24, c[0x0][0x228] ;  /* 0x00008a00ff189b82 */ /* 0x000e260000000a00 */
[----:B------:R1:W3:Y:S01]  /*0950*/  @!P2 LDG.E.64 R4, desc[UR4][R30.64] ;  /* 0x000000041e04a981 */ /* 0x0002e2000c1e1b00 */
[----:B------:R-:W-:Y:S02]  /*0960*/  LOP3.LUT R8, R12, R10, RZ, 0x3c, !PT ;  /* 0x0000000a0c087212 */ /* 0x000fe400078e3cff */
[----:B------:R-:W-:Y:S02]  /*0970*/  LOP3.LUT R9, R13, R11, RZ, 0x3c, !PT ;  /* 0x0000000b0d097212 */ /* 0x000fe400078e3cff */
[----:B------:R-:W-:Y:S01]  /*0980*/  CS2R R10, SRZ ;  /* 0x00000000000a7805 */ /* 0x000fe2000001ff00 */
[----:B------:R-:W4:Y:S05]  /*0990*/  @!P1 LDC.64 R12, c[0x0][0x220] ;  /* 0x00008800ff0c9b82 */ /* 0x000f2a0000000a00 */
[----:B------:R-:W3:Y:S01]  /*09a0*/  @!P2 LDG.E.64 R10, desc[UR4][R34.64] ;  /* 0x00000004220aa981 */ /* 0x000ee2000c1e1b00 */
[----:B0-----:R-:W-:-:S04]  /*09b0*/  @!P1 IMAD.WIDE.U32 R32, R21, 0x8, R24 ;  /* 0x0000000815209825 */ /* 0x001fc800078e0018 */
[----:B----4-:R-:W-:Y:S01]  /*09c0*/  @!P1 IMAD.WIDE.U32 R28, R21, 0x8, R12 ;  /* 0x00000008151c9825 */ /* 0x010fe200078e000c */
[----:B------:R-:W-:Y:S02]  /*09d0*/  CS2R R12, SRZ ;  /* 0x00000000000c7805 */ /* 0x000fe4000001ff00 */
[----:B--2---:R-:W-:-:S04]  /*09e0*/  LOP3.LUT R14, R18, R14, RZ, 0x3c, !PT ;  /* 0x0000000e120e7212 */ /* 0x004fc800078e3cff */
[----:B------:R-:W2:Y:S01]  /*09f0*/  @!P1 LDG.E.64 R12, desc[UR4][R28.64] ;  /* 0x000000041c0c9981 */ /* 0x000ea2000c1e1b00 */
[----:B------:R-:W-:Y:S02]  /*0a00*/  LOP3.LUT R15, R19, R15, RZ, 0x3c, !PT ;  /* 0x0000000f130f7212 */ /* 0x000fe400078e3cff */
[----:B------:R-:W-:Y:S01]  /*0a10*/  CS2R R18, SRZ ;  /* 0x0000000000127805 */ /* 0x000fe2000001ff00 */
[----:B------:R-:W0:Y:S05]  /*0a20*/  @!P0 LDC.64 R20, c[0x0][0x218] ;  /* 0x00008600ff148b82 */ /* 0x000e2a0000000a00 */
[----:B------:R-:W2:Y:S01]  /*0a30*/  @!P1 LDG.E.64 R18, desc[UR4][R32.64] ;  /* 0x0000000420129981 */ /* 0x000ea2000c1e1b00 */
[----:B------:R-:W1:Y:S01]  /*0a40*/  S2R R25, SR_TID.X ;  /* 0x0000000000197919 */ /* 0x000e620000002100 */
[----:B------:R-:W-:Y:S04]  /*0a50*/  BSSY B0, `(.L_x_4325) ;  /* 0x0000037000007945 */ /* 0x000fe80003800000 */
[----:B------:R-:W-:Y:S01]  /*0a60*/  BSSY B1, `(.L_x_4326) ;  /* 0x000002f000017945 */ /* 0x000fe20003800000 */
[----:B-1----:R-:W-:-:S04]  /*0a70*/  @!P0 IMAD.IADD R31, R26, 0x1, R25 ;  /* 0x000000011a1f8824 */ /* 0x002fc800078e0219 */
[----:B0-----:R-:W-:-:S04]  /*0a80*/  @!P0 IMAD.WIDE.U32 R30, R31, 0x8, R20 ;  /* 0x000000081f1e8825 */ /* 0x001fc800078e0014 */
[----:B------:R-:W-:Y:S01]  /*0a90*/  IMAD.MOV.U32 R21, RZ, RZ, R25 ;  /* 0x000000ffff157224 */ /* 0x000fe200078e0019 */
[----:B------:R0:W-:Y:S01]  /*0aa0*/  @!P0 STG.E.64 desc[UR4][R30.64], R16 ;  /* 0x000000101e008986 */ /* 0x0001e2000c101b04 */
[----:B---3--:R-:W-:Y:S01]  /*0ab0*/  LOP3.LUT R4, R10, R4, RZ, 0x3c, !PT ;  /* 0x000000040a047212 */ /* 0x008fe200078e3cff */
[----:B------:R-:W-:-:S05]  /*0ac0*/  VIADD R10, R25, 0x80 ;  /* 0x00000080190a7836 */ /* 0x000fca0000000000 */
[----:B------:R-:W-:-:S04]  /*0ad0*/  @!P0 MOV R21, R10 ;  /* 0x0000000a00158202 */ /* 0x000fc80000000f00 */
[----:B------:R-:W-:Y:S02]  /*0ae0*/  ISETP.GE.AND P0, PT, R21, R0, PT ;  /* 0x000000001500720c */ /* 0x000fe40003f06270 */
[----:B------:R-:W-:Y:S02]  /*0af0*/  LOP3.LUT R5, R11, R5, RZ, 0x3c, !PT ;  /* 0x000000050b057212 */ /* 0x000fe400078e3cff */
[----:B--2---:R-:W-:Y:S02]  /*0b00*/  LOP3.LUT R10, R18, R12, RZ, 0x3c, !PT ;  /* 0x0000000c120a7212 */ /* 0x004fe400078e3cff */
[----:B------:R-:W-:-:S07]  /*0b10*/  LOP3.LUT R11, R19, R13, RZ, 0x3c, !PT ;  /* 0x0000000d130b7212 */ /* 0x000fce00078e3cff */
[----:B0-----:R-:W-:Y:S05]  /*0b20*/  @P0 BRA `(.L_x_4327) ;  /* 0x0000000000300947 */ /* 0x001fea0003800000 */
[----:B------:R-:W0:Y:S01]  /*0b30*/  LDC.64 R12, c[0x0][0x218] ;  /* 0x00008600ff0c7b82 */ /* 0x000e220000000a00 */
[----:B------:R-:W-:Y:S02]  /*0b40*/  IMAD.IADD R17, R26, 0x1, R21 ;  /* 0x000000011a117824 */ /* 0x000fe400078e0215 */
        /* <DEDUP_REMOVED lines=10> */
.L_x_4327:
[----:B------:R-:W-:-:S13]  /*0bf0*/  ISETP.GE.AND P0, PT, R21, R0, PT ;  /* 0x000000001500720c */ /* 0x000fda0003f06270 */
[----:B------:R-:W-:Y:S05]  /*0c00*/  @P0 BRA `(.L_x_4329) ;  /* 0x0000000000300947 */ /* 0x000fea0003800000 */
[----:B0-----:R-:W0:Y:S01]  /*0c10*/  LDC.64 R2, c[0x0][0x218] ;  /* 0x00008600ff027b82 */ /* 0x001e220000000a00 */
[----:B------:R-:W-:Y:S01]  /*0c20*/  IADD3 R13, R26, R21, RZ ;  /* 0x000000151a0d7210 */ /* 0x000fe20007ffe0ff */
[----:B------:R-:W-:-:S04]  /*0c30*/  VIADD R21, R21, 0x80 ;  /* 0x0000008015157836 */ /* 0x000fc80000000000 */
[----:B0-----:R-:W-:-:S05]  /*0c40*/  IMAD.WIDE.U32 R2, R13, 0x8, R2 ;  /* 0x000000080d027825 */ /* 0x001fca00078e0002 */
[----:B------:R1:W-:Y:S02]  /*0c50*/  STG.E.64 desc[UR4][R2.64], R6 ;  /* 0x0000000602007986 */ /* 0x0003e4000c101b04 */
.L_x_4328:
[----:B------:R-:W-:-:S13]  /*0c60*/  ISETP.GE.AND P0, PT, R21, R0, PT ;  /* 0x000000001500720c */ /* 0x000fda0003f06270 */
[----:B------:R-:W-:Y:S05]  /*0c70*/  @P0 BRA `(.L_x_4330) ;  /* 0x0000000000340947 */ /* 0x000fea0003800000 */
[----:B-1----:R-:W1:Y:S01]  /*0c80*/  LDC.64 R2, c[0x0][0x218] ;  /* 0x00008600ff027b82 */ /* 0x002e620000000a00 */
[----:B------:R-:W-:Y:S02]  /*0c90*/  IMAD.IADD R7, R26, 0x1, R21 ;  /* 0x000000011a077824 */ /* 0x000fe400078e0215 */
[----:B------:R-:W-:Y:S02]  /*0ca0*/  VIADD R21, R21, 0x80 ;  /* 0x0000008015157836 */ /* 0x000fe40000000000 */
[----:B-1----:R-:W-:-:S05]  /*0cb0*/  IMAD.WIDE.U32 R2, R7, 0x8, R2 ;  /* 0x0000000807027825 */ /* 0x002fca00078e0002 */
[----:B------:R1:W-:Y:S02]  /*0cc0*/  STG.E.64 desc[UR4][R2.64], R8 ;  /* 0x0000000802007986 */ /* 0x0003e4000c101b04 */
.L_x_4329:
[----:B------:R-:W-:-:S13]  /*0cd0*/  ISETP.GE.AND P0, PT, R21, R0, PT ;  /* 0x000000001500720c */ /* 0x000fda0003f06270 */
[----:B------:R-:W-:Y:S05]  /*0ce0*/  @P0 BREAK B1 ;  /* 0x0000000000010942 */ /* 0x000fea0003800000 */
[----:B------:R-:W-:Y:S05]  /*0cf0*/  @P0 BRA `(.L_x_4331) ;  /* 0x0000000000300947 */ /* 0x000fea0003800000 */
[----:B01----:R-:W0:Y:S01]  /*0d00*/  LDC.64 R2, c[0x0][0x218] ;  /* 0x00008600ff027b82 */ /* 0x003e220000000a00 */
[----:B------:R-:W-:Y:S01]  /*0d10*/  IMAD.IADD R7, R26, 0x1, R21 ;  /* 0x000000011a077824 */ /* 0x000fe200078e0215 */
[----:B------:R-:W-:-:S03]  /*0d20*/  IADD3 R21, R21, 0x80, RZ ;  /* 0x0000008015157810 */ /* 0x000fc60007ffe0ff */
[----:B0-----:R-:W-:-:S05]  /*0d30*/  IMAD.WIDE.U32 R2, R7, 0x8, R2 ;  /* 0x0000000807027825 */ /* 0x001fca00078e0002 */
[----:B------:R2:W-:Y:S02]  /*0d40*/  STG.E.64 desc[UR4][R2.64], R14 ;  /* 0x0000000e02007986 */ /* 0x0005e4000c101b04 */
.L_x_4330:
[----:B------:R-:W-:Y:S05]  /*0d50*/  BSYNC B1 ;  /* 0x0000000000017941 */ /* 0x000fea0003800000 */
.L_x_4326:
[----:B------:R-:W-:-:S13]  /*0d60*/  ISETP.GE.AND P0, PT, R21, R0, PT ;  /* 0x000000001500720c */ /* 0x000fda0003f06270 */
[----:B-12---:R-:W1:Y:S01]  /*0d70*/  @!P0 LDC.64 R2, c[0x0][0x218] ;  /* 0x00008600ff028b82 */ /* 0x006e620000000a00 */
[----:B------:R-:W-:Y:S02]  /*0d80*/  @!P0 IMAD.IADD R7, R26, 0x1, R21 ;  /* 0x000000011a078824 */ /* 0x000fe400078e0215 */
[----:B------:R-:W-:Y:S02]  /*0d90*/  @!P0 VIADD R21, R21, 0x80 ;  /* 0x0000008015158836 */ /* 0x000fe40000000000 */
[----:B-1----:R-:W-:-:S05]  /*0da0*/  @!P0 IMAD.WIDE.U32 R2, R7, 0x8, R2 ;  /* 0x0000000807028825 */ /* 0x002fca00078e0002 */
[----:B------:R2:W-:Y:S02]  /*0db0*/  @!P0 STG.E.64 desc[UR4][R2.64], R4 ;  /* 0x0000000402008986 */ /* 0x0005e4000c101b04 */
.L_x_4331:
[----:B------:R-:W-:Y:S05]  /*0dc0*/  BSYNC B0 ;  /* 0x0000000000007941 */ /* 0x000fea0003800000 */
.L_x_4325:
        /* <DEDUP_REMOVED lines=8> */
.L_x_4332:
        /* <DEDUP_REMOVED lines=11> */
.L_x_26159:


//--------------------- .text._ZN2at6native29vectorized_elementwise_kernelILi4ENS0_13BinaryFunctorIlllNS0_17BitwiseXorFunctorIlEEEESt5arrayIPcLm3EEEEviT0_T1_ --------------------------
	.section	.text._ZN2at6native29vectorized_elementwise_kernelILi4ENS0_13BinaryFunctorIlllNS0_17BitwiseXorFunctorIlEEEESt5arrayIPcLm3EEEEviT0_T1_,"ax",@progbits
	.align	128
        .global         _ZN2at6native29vectorized_elementwise_kernelILi4ENS0_13BinaryFunctorIlllNS0_17BitwiseXorFunctorIlEEEESt5arrayIPcLm3EEEEviT0_T1_
        .type           _ZN2at6native29vectorized_elementwise_kernelILi4ENS0_13BinaryFunctorIlllNS0_17BitwiseXorFunctorIlEEEESt5arrayIPcLm3EEEEviT0_T1_,@function
        .size           _ZN2at6native29vectorized_elementwise_kernelILi4ENS0_13BinaryFunctorIlllNS0_17BitwiseXorFunctorIlEEEESt5arrayIPcLm3EEEEviT0_T1_,(.L_x_26160 - _ZN2at6native29vectorized_elementwise_kernelILi4ENS0_13BinaryFunctorIlllNS0_17BitwiseXorFunctorIlEEEESt5arrayIPcLm3EEEEviT0_T1_)
        .other          _ZN2at6native29vectorized_elementwise_kernelILi4ENS0_13BinaryFunctorIlllNS0_17BitwiseXorFunctorIlEEEESt5arrayIPcLm3EEEEviT0_T1_,@"STO_CUDA_ENTRY STV_DEFAULT"
_ZN2at6native29vectorized_elementwise_kernelILi4ENS0_13BinaryFunctorIlllNS0_17BitwiseXorFunctorIlEEEESt5arrayIPcLm3EEEEviT0_T1_:
.text._ZN2at6native29vectorized_elementwise_kernelILi4ENS0_13BinaryFunctorIlllNS0_17BitwiseXorFunctorIlEEEESt5arrayIPcLm3EEEEviT0_T1_:
        /* <DEDUP_REMOVED lines=63> */
.L_x_4333:
        /* <DEDUP_REMOVED lines=128> */
.L_x_4336:
[----:B------:R-:W-:-:S13]  /*0bf0*/  ISETP.GE.AND P0, PT, R21, R0, PT ;  /* 0x000000001500720c */ /* 0x000fda0003f06270 */
[----:B------:R-:W-:Y:S05]  /*0c00*/  @P0 BRA `(.L_x_4338) ;  /* 0x0000000000300947 */ /* 0x000fea0003800000 */
[----:B0-----:R-:W0:Y:S01]  /*0c10*/  LDC.64 R2, c[0x0][0x218] ;  /* 0x00008600ff027b82 */ /* 0x001e220000000a00 */
[----:B------:R-:W-:Y:S01]  /*0c20*/  IADD3 R13, R26, R21, RZ ;  /* 0x000000151a0d7210 */ /* 0x000fe20007ffe0ff */
[----:B------:R-:W-:-:S04]  /*0c30*/  VIADD R21, R21, 0x80 ;  /* 0x0000008015157836 */ /* 0x000fc80000000000 */
[----:B0-----:R-:W-:-:S05]  /*0c40*/  IMAD.WIDE.U32 R2, R13, 0x8, R2 ;  /* 0x000000080d027825 */ /* 0x001fca00078e0002 */
[----:B------:R1:W-:Y:S02]  /*0c50*/  STG.E.64 desc[UR4][R2.64], R6 ;  /* 0x0000000602007986 */ /* 0x0003e4000c101b04 */
.L_x_4337:
[----:B------:R-:W-:-:S13]  /*0c60*/  ISETP.GE.AND P0, PT, R21, R0, PT ;  /* 0x000000001500720c */ /* 0x000fda0003f06270 */
[----:B------:R-:W-:Y:S05]  /*0c70*/  @P0 BRA `(.L_x_4339) ;  /* 0x0000000000340947 */ /* 0x000fea0003800000 */
[----:B-1----:R-:W1:Y:S01]  /*0c80*/  LDC.64 R2, c[0x0][0x218] ;  /* 0x00008600ff027b82 */ /* 0x002e620000000a00 */
[----:B------:R-:W-:Y:S02]  /*0c90*/  IMAD.IADD R7, R26, 0x1, R21 ;  /* 0x000000011a077824 */ /* 0x000fe400078e0215 */
[----:B------:R-:W-:Y:S02]  /*0ca0*/  VIADD R21, R21, 0x80 ;  /* 0x0000008015157836 */ /* 0x000fe40000000000 */
[----:B-1----:R-:W-:-:S05]  /*0cb0*/  IMAD.WIDE.U32 R2, R7, 0x8, R2 ;  /* 0x0000000807027825 */ /* 0x002fca00078e0002 */
[----:B------:R1:W-:Y:S02]  /*0cc0*/  STG.E.64 desc[UR4][R2.64], R8 ;  /* 0x0000000802007986 */ /* 0x0003e4000c101b04 */
.L_x_4338:
        /* <DEDUP_REMOVED lines=8> */
.L_x_4339:
[----:B------:R-:W-:Y:S05]  /*0d50*/  BSYNC B1 ;  /* 0x0000000000017941 */ /* 0x000fea0003800000 */
.L_x_4335:
[----:B------:R-:W-:-:S13]  /*0d60*/  ISETP.GE.AND P0, PT, R21, R0, PT ;  /* 0x000000001500720c */ /* 0x000fda0003f06270 */
[----:B-12---:R-:W1:Y:S01]  /*0d70*/  @!P0 LDC.64 R2, c[0x0][0x218] ;  /* 0x00008600ff028b82 */ /* 0x006e620000000a00 */
[----:B------:R-:W-:Y:S02]  /*0d80*/  @!P0 IMAD.IADD R7, R26, 0x1, R21 ;  /* 0x000000011a078824 */ /* 0x000fe400078e0215 */
[----:B------:R-:W-:Y:S02]  /*0d90*/  @!P0 VIADD R21, R21, 0x80 ;  /* 0x0000008015158836 */ /* 0x000fe40000000000 */
[----:B-1----:R-:W-:-:S05]  /*0da0*/  @!P0 IMAD.WIDE.U32 R2, R7, 0x8, R2 ;  /* 0x0000000807028825 */ /* 0x002fca00078e0002 */
[----:B------:R2:W-:Y:S02]  /*0db0*/  @!P0 STG.E.64 desc[UR4][R2.64], R4 ;  /* 0x0000000402008986 */ /* 0x0005e4000c101b04 */
.L_x_4340:
[----:B------:R-:W-:Y:S05]  /*0dc0*/  BSYNC B0 ;  /* 0x0000000000007941 */ /* 0x000fea0003800000 */
.L_x_4334:
        /* <DEDUP_REMOVED lines=8> */
.L_x_4341:
        /* <DEDUP_REMOVED lines=11> */
.L_x_26160:


//--------------------- .text._ZN2at6native29vectorized_elementwise_kernelILi8ENS0_13BinaryFunctorIlllNS0_17BitwiseXorFunctorIlEEEESt5arrayIPcLm3EEEEviT0_T1_ --------------------------
	.section	.text._ZN2at6native29vectorized_elementwise_kernelILi8ENS0_13BinaryFunctorIlllNS0_17BitwiseXorFunctorIlEEEESt5arrayIPcLm3EEEEviT0_T1_,"ax",@progbits
	.align	128
        .global         _ZN2at6native29vectorized_elementwise_kernelILi8ENS0_13BinaryFunctorIlllNS0_17BitwiseXorFunctorIlEEEESt5arrayIPcLm3EEEEviT0_T1_
        .type           _ZN2at6native29vectorized_elementwise_kernelILi8ENS0_13BinaryFunctorIlllNS0_17BitwiseXorFunctorIlEEEESt5arrayIPcLm3EEEEviT0_T1_,@function
        .size           _ZN2at6native29vectorized_elementwise_kernelILi8ENS0_13BinaryFunctorIlllNS0_17BitwiseXorFunctorIlEEEESt5arrayIPcLm3EEEEviT0_T1_,(.L_x_26161 - _ZN2at6native29vectorized_elementwise_kernelILi8ENS0_13BinaryFunctorIlllNS0_17BitwiseXorFunctorIlEEEESt5arrayIPcLm3EEEEviT0_T1_)
        .other          _ZN2at6native29vectorized_elementwise_kernelILi8ENS0_13BinaryFunctorIlllNS0_17BitwiseXorFunctorIlEEEESt5arrayIPcLm3EEEEviT0_T1_,@"STO_CUDA_ENTRY STV_DEFAULT"
_ZN2at6native29vectorized_elementwise_kernelILi8ENS0_13BinaryFunctorIlllNS0_17BitwiseXorFunctorIlEEEESt5arrayIPcLm3EEEEviT0_T1_:
.text._ZN2at6native29vectorized_elementwise_kernelILi8ENS0_13BinaryFunctorIlllNS0_17BitwiseXorFunctorIlEEEESt5arrayIPcLm3EEEEviT0_T1_:
        /* <DEDUP_REMOVED lines=63> */
.L_x_4342:
        /* <DEDUP_REMOVED lines=128> */
.L_x_4345:
[----:B------:R-:W-:-:S13]  /*0bf0*/  ISETP.GE.AND P0, PT, R21, R0, PT ;  /* 0x000000001500720c */ /* 0x000fda0003f06270 */
[----:B------:R-:W-:Y:S05]  /*0c00*/  @P0 BRA `(.L_x_4347) ;  /* 0x0000000000300947 */ /* 0x000fea0003800000 */
[----:B0-----:R-:W0:Y:S01]  /*0c10*/  LDC.64 R2, c[0x0][0x218] ;  /* 0x00008600ff027b82 */ /* 0x001e220000000a00 */
[----:B------:R-:W-:Y:S01]  /*0c20*/  IADD3 R13, R26, R21, RZ ;  /* 0x000000151a0d7210 */ /* 0x000fe20007ffe0ff */
[----:B------:R-:W-:-:S04]  /*0c30*/  VIADD R21, R21, 0x80 ;  /* 0x0000008015157836 */ /* 0x000fc80000000000 */
[----:B0-----:R-:W-:-:S05]  /*0c40*/  IMAD.WIDE.U32 R2, R13, 0x8, R2 ;  /* 0x000000080d027825 */ /* 0x001fca00078e0002 */
[----:B------:R1:W-:Y:S02]  /*0c50*/  STG.E.64 desc[UR4][R2.64], R6 ;  /* 0x0000000602007986 */ /* 0x0003e4000c101b04 */
.L_x_4346:
[----:B------:R-:W-:-:S13]  /*0c60*/  ISETP.GE.AND P0, PT, R21, R0, PT ;  /* 0x000000001500720c */ /* 0x000fda0003f06270 */
[----:B------:R-:W-:Y:S05]  /*0c70*/  @P0 BRA `(.L_x_4348) ;  /* 0x0000000000340947 */ /* 0x000fea0003800000 */
[----:B-1----:R-:W1:Y:S01]  /*0c80*/  LDC.64 R2, c[0x0][0x218] ;  /* 0x00008600ff027b82 */ /* 0x002e620000000a00 */
[----:B------:R-:W-:Y:S02]  /*0c90*/  IMAD.IADD R7, R26, 0x1, R21 ;  /* 0x000000011a077824 */ /* 0x000fe400078e0215 */
[----:B------:R-:W-:Y:S02]  /*0ca0*/  VIADD R21, R21, 0x80 ;  /* 0x0000008015157836 */ /* 0x000fe40000000000 */
[----:B-1----:R-:W-:-:S05]  /*0cb0*/  IMAD.WIDE.U32 R2, R7, 0x8, R2 ;  /* 0x0000000807027825 */ /* 0x002fca00078e0002 */
[----:B------:R1:W-:Y:S02]  /*0cc0*/  STG.E.64 desc[UR4][R2.64], R8 ;  /* 0x0000000802007986 */ /* 0x0003e4000c101b04 */
.L_x_4347:
        /* <DEDUP_REMOVED lines=8> */
.L_x_4348:
[----:B------:R-:W-:Y:S05]  /*0d50*/  BSYNC B1 ;  /* 0x0000000000017941 */ /* 0x000fea0003800000 */
.L_x_4344:
[----:B------:R-:W-:-:S13]  /*0d60*/  ISETP.GE.AND P0, PT, R21, R0, PT ;  /* 0x000000001500720c */ /* 0x000fda0003f06270 */
[----:B-12---:R-:W1:Y:S01]  /*0d70*/  @!P0 LDC.64 R2, c[0x0][0x218] ;  /* 0x00008600ff028b82 */ /* 0x006e620000000a00 */
[----:B------:R-:W-:Y:S02]  /*0d80*/  @!P0 IMAD.IADD R7, R26, 0x1, R21 ;  /* 0x000000011a078824 */ /* 0x000fe400078e0215 */
[----:B------:R-:W-:Y:S02]  /*0d90*/  @!P0 VIADD R21, R21, 0x80 ;  /* 0x0000008015158836 */ /* 0x000fe40000000000 */
[----:B-1----:R-:W-:-:S05]  /*0da0*/  @!P0 IMAD.WIDE.U32 R2, R7, 0x8, R2 ;  /* 0x0000000807028825 */ /* 0x002fca00078e0002 */
[----:B------:R2:W-:Y:S02]  /*0db0*/  @!P0 STG.E.64 desc[UR4][R2.64], R4 ;  /* 0x0000000402008986 */ /* 0x0005e4000c101b04 */
.L_x_4349:
[----:B------:R-:W-:Y:S05]  /*0dc0*/  BSYNC B0 ;  /* 0x0000000000007941 */ /* 0x000fea0003800000 */
.L_x_4343:
        /* <DEDUP_REMOVED lines=8> */
.L_x_4350:
        /* <DEDUP_REMOVED lines=11> */
.L_x_26161:


//--------------------- .text._ZN2at6native18elementwise_kernelILi128ELi4EZNS0_15gpu_kernel_implINS0_13AUnaryFunctorIiiiNS0_17BitwiseXorFunctorIiEEEEEEvRNS_18TensorIteratorBaseERKT_EUliE_EEviT1_ --------------------------
	.section	.text._ZN2at6native18elementwise_kernelILi128ELi4EZNS0_15gpu_kernel_implINS0_13AUnaryFunctorIiiiNS0_17BitwiseXorFunctorIiEEEEEEvRNS_18TensorIteratorBaseERKT_EUliE_EEviT1_,"ax",@progbits
	.align	128
        .global         _ZN2at6native18elementwise_kernelILi128ELi4EZNS0_15gpu_kernel_implINS0_13AUnaryFunctorIiiiNS0_17BitwiseXorFunctorIiEEEEEEvRNS_18TensorIteratorBaseERKT_EUliE_EEviT1_
        .type           _ZN2at6native18elementwise_kernelILi128ELi4EZNS0_15gpu_kernel_implINS0_13AUnaryFunctorIiiiNS0_17BitwiseXorFunctorIiEEEEEEvRNS_18TensorIteratorBaseERKT_EUliE_EEviT1_,@function
        .size           _ZN2at6native18elementwise_kernelILi128ELi4EZNS0_15gpu_kernel_implINS0_13AUnaryFunctorIiiiNS0_17BitwiseXorFunctorIiEEEEEEvRNS_18TensorIteratorBaseERKT_EUliE_EEviT1_,(.L_x_26162 - _ZN2at6native18elementwise_kernelILi128ELi4EZNS0_15gpu_kernel_implINS0_13AUnaryFunctorIiiiNS0_17BitwiseXorFunctorIiEEEEEEvRNS_18TensorIteratorBaseERKT_EUliE_EEviT1_)
        .other          _ZN2at6native18elementwise_kernelILi128ELi4EZNS0_15gpu_kernel_implINS0_13AUnaryFunctorIiiiNS0_17BitwiseXorFunctorIiEEEEEEvRNS_18TensorIteratorBaseERKT_EUliE_EEviT1_,@"STO_CUDA_ENTRY STV_DEFAULT"
_ZN2at6native18elementwise_kernelILi128ELi4EZNS0_15gpu_kernel_implINS0_13AUnaryFunctorIiiiNS0_17BitwiseXorFunctorIiEEEEEEvRNS_18TensorIteratorBaseERKT_EUliE_EEviT1_:
.text._ZN2at6native18elementwise_kernelILi128ELi4EZNS0_15gpu_kernel_implINS0_13AUnaryFunctorIiiiNS0_17BitwiseXorFunctorIiEEEEEEvRNS_18TensorIteratorBaseERKT_EUliE_EEviT1_:
        /* <DEDUP_REMOVED lines=314> */
.L_x_4353:
        /* <DEDUP_REMOVED lines=20> */
.L_x_4357:
[----:B------:R0:W5:Y:S01]  /*14e0*/  LDG.E.U8 R19, desc[UR36][R2.64] ;  /* 0x0000002402137981 */ /* 0x000162000c1e1100 */
[----:B------:R-:W-:Y:S05]  /*14f0*/  BRA `(.L_x_4359) ;  /* 0x0000000c00347947 */ /* 0x000fea0003800000 */
.L_x_4356:
[----:B------:R-:W-:-:S13]  /*1500*/  ISETP.NE.AND P0, PT, R4, 0x2, PT ;  /* 0x000000020400780c */ /* 0x000fda0003f05270 */
[----:B------:R-:W-:Y:S05]  /*1510*/  @!P0 BRA `(.L_x_4360) ;  /* 0x0000000000208947 */ /* 0x000fea0003800000 */
[----:B------:R-:W-:-:S13]  /*1520*/  ISETP.NE.AND P0, PT, R4, 0x3, PT ;  /* 0x000000030400780c */ /* 0x000fda0003f05270 */
[----:B------:R-:W-:Y:S05]  /*1530*/  @!P0 BRA `(.L_x_4361) ;  /* 0x0000000000108947 */ /* 0x000fea0003800000 */
[----:B------:R-:W-:-:S13]  /*1540*/  ISETP.NE.AND P0, PT, R4, 0x4, PT ;  /* 0x000000040400780c */ /* 0x000fda0003f05270 */
[----:B------:R-:W-:Y:S05]  /*1550*/  @P0 BRA `(.L_x_4358) ;  /* 0x0000000800c80947 */ /* 0x000fea0003800000 */
[----:B------:R0:W5:Y:S01]  /*1560*/  LDG.E R19, desc[UR36][R2.64] ;  /* 0x0000002402137981 */ /* 0x000162000c1e1900 */
[----:B------:R-:W-:Y:S05]  /*1570*/  BRA `(.L_x_4359) ;  /* 0x0000000c00147947 */ /* 0x000fea0003800000 */
.L_x_4361:
[----:B------:R0:W5:Y:S01]  /*1580*/  LDG.E R19, desc[UR36][R2.64] ;  /* 0x0000002402137981 */ /* 0x000162000c1e1900 */
[----:B------:R-:W-:Y:S05]  /*1590*/  BRA `(.L_x_4359) ;  /* 0x0000000c000c7947 */ /* 0x000fea0003800000 */
.L_x_4360:
[----:B------:R0:W5:Y:S01]  /*15a0*/  LDG.E.S16 R19, desc[UR36][R2.64] ;  /* 0x0000002402137981 */ /* 0x000162000c1e1700 */
[----:B------:R-:W-:Y:S05]  /*15b0*/  BRA `(.L_x_4359) ;  /* 0x0000000c00047947 */ /* 0x000fea0003800000 */
.L_x_4355:
        /* <DEDUP_REMOVED lines=9> */
.L_x_4363:
[----:B------:R-:W2:Y:S02]  /*1650*/  LDG.E.U16 R2, desc[UR36][R2.64] ;  /* 0x0000002402027981 */ /* 0x000ea4000c1e1500 */
[----:B--2---:R-:W-:-:S06]  /*1660*/  HADD2.F32 R19, -RZ, R2.H0_H0 ;  /* 0x20000002ff137230 */ /* 0x004fcc0000004100 */
[----:B------:R-:W0:Y:S01]  /*1670*/  F2I.FTZ.TRUNC.NTZ R19, R19 ;  /* 0x0000001300137305 */ /* 0x000e22000021f100 */
[----:B------:R-:W-:Y:S05]  /*1680*/  BRA `(.L_x_4359) ;  /* 0x0000000800d07947 */ /* 0x000fea0003800000 */
.L_x_4362:
        /* <DEDUP_REMOVED lines=9> */
.L_x_4365:
[----:B------:R-:W2:Y:S02]  /*1720*/  LDG.E.U16 R2, desc[UR36][R2.64] ;  /* 0x0000002402027981 */ /* 0x000ea4000c1e1500 */
[----:B--2---:R-:W-:-:S06]  /*1730*/  HADD2.F32 R19, -RZ, R2.H0_H0 ;  /* 0x20000002ff137230 */ /* 0x004fcc0000004100 */
[----:B------:R-:W0:Y:S01]  /*1740*/  F2I.FTZ.TRUNC.NTZ R19, R19 ;  /* 0x0000001300137305 */ /* 0x000e22000021f100 */
[----:B------:R-:W-:Y:S05]  /*1750*/  BRA `(.L_x_4359) ;  /* 0x00000008009c7947 */ /* 0x000fea0003800000 */
.L_x_4364:
[----:B------:R-:W2:Y:S02]  /*1760*/  LDG.E.64 R2, desc[UR36][R2.64] ;  /* 0x0000002402027981 */ /* 0x000ea4000c1e1b00 */
[----:B--2---:R0:W1:Y:S01]  /*1770*/  F2I.F64.TRUNC R19, R2 ;  /* 0x0000000200137311 */ /* 0x004062000030d100 */
[----:B------:R-:W-:Y:S05]  /*1780*/  BRA `(.L_x_4359) ;  /* 0x0000000800907947 */ /* 0x000fea0003800000 */
.L_x_4354:
        /* <DEDUP_REMOVED lines=12> */
.L_x_4368:
[----:B------:R-:W2:Y:S02]  /*1850*/  LDG.E.64 R2, desc[UR36][R2.64] ;  /* 0x0000002402027981 */ /* 0x000ea4000c1e1b00 */
[----:B--2---:R0:W1:Y:S01]  /*1860*/  F2I.F64.TRUNC R19, R2 ;  /* 0x0000000200137311 */ /* 0x004062000030d100 */
[----:B------:R-:W-:Y:S05]  /*1870*/  BRA `(.L_x_4359) ;  /* 0x0000000800547947 */ /* 0x000fea0003800000 */
.L_x_4367:
        /* <DEDUP_REMOVED lines=25> */
[----:B------:R0:W1:Y:S01]  /*1a10*/  F2I.FTZ.TRUNC.NTZ R19, R5 ;  /* 0x0000000500137305 */ /* 0x000062000021f100 */
[----:B------:R-:W-:Y:S05]  /*1a20*/  BRA `(.L_x_4359) ;  /* 0x0000000400e87947 */ /* 0x000fea0003800000 */
.L_x_4370:
        /* <DEDUP_REMOVED lines=12> */
[----:B------:R0:W1:Y:S01]  /*1af0*/  F2I.FTZ.TRUNC.NTZ R19, R4 ;  /* 0x0000000400137305 */ /* 0x000062000021f100 */
[----:B------:R-:W-:Y:S05]  /*1b00*/  BRA `(.L_x_4359) ;  /* 0x0000000400b07947 */ /* 0x000fea0003800000 */
.L_x_4369:
[----:B------:R-:W2:Y:S02]  /*1b10*/  LDG.E.U16 R19, desc[UR36][R2.64] ;  /* 0x0000002402137981 */ /* 0x000ea4000c1e1500 */
[----:B--2---:R-:W-:-:S06]  /*1b20*/  IMAD.U32 R19, R19, 0x10000, RZ ;  /* 0x0001000013137824 */ /* 0x004fcc00078e00ff */
[----:B------:R-:W0:Y:S01]  /*1b30*/  F2I.FTZ.TRUNC.NTZ R19, R19 ;  /* 0x0000001300137305 */ /* 0x000e22000021f100 */
[----:B------:R-:W-:Y:S05]  /*1b40*/  BRA `(.L_x_4359) ;  /* 0x0000000400a07947 */ /* 0x000fea0003800000 */
.L_x_4366:
        /* <DEDUP_REMOVED lines=10> */
.L_x_4373:
        /* <DEDUP_REMOVED lines=21> */
.L_x_4377:
[----:B------:R-:W-:Y:S05]  /*1d40*/  BSYNC B1 ;  /* 0x0000000000017941 */ /* 0x000fea0003800000 */
.L_x_4376:
[----:B------:R-:W-:Y:S01]  /*1d50*/  IMAD.SHL.U32 R2, R2, 0x100000, RZ ;  /* 0x0010000002027824 */ /* 0x000fe200078e00ff */
[----:B------:R-:W-:-:S04]  /*1d60*/  LEA R0, R0, 0x3b800000, 0x17 ;  /* 0x3b80000000007811 */ /* 0x000fc800078eb8ff */
[----:B------:R-:W-:-:S07]  /*1d70*/  LOP3.LUT R19, R0, R2, R19, 0xfe, !PT ;  /* 0x0000000200137212 */ /* 0x000fce00078efe13 */
.L_x_4375:
[----:B------:R-:W-:Y:S05]  /*1d80*/  BSYNC B0 ;  /* 0x0000000000007941 */ /* 0x000fea0003800000 */
.L_x_4374:
[----:B------:R-:W1:Y:S01]  /*1d90*/  F2I.FTZ.TRUNC.NTZ R19, R19 ;  /* 0x0000001300137305 */ /* 0x000e62000021f100 */
[----:B------:R-:W-:Y:S05]  /*1da0*/  BRA `(.L_x_4359) ;  /* 0x0000000400087947 */ /* 0x000fea0003800000 */
.L_x_4372:
        /* <DEDUP_REMOVED lines=21> */
.L_x_4381:
[----:B------:R-:W-:Y:S05]  /*1f00*/  BSYNC B1 ;  /* 0x0000000000017941 */ /* 0x000fea0003800000 */
.L_x_4380:
[----:B------:R-:W-:Y:S01]  /*1f10*/  IMAD.SHL.U32 R2, R2, 0x200000, RZ ;  /* 0x0020000002027824 */ /* 0x000fe200078e00ff */
[----:B------:R-:W-:-:S04]  /*1f20*/  LEA R0, R0, 0x37800000, 0x17 ;  /* 0x3780000000007811 */ /* 0x000fc800078eb8ff */
[----:B------:R-:W-:-:S07]  /*1f30*/  LOP3.LUT R19, R0, R2, R19, 0xfe, !PT ;  /* 0x0000000200137212 */ /* 0x000fce00078efe13 */
.L_x_4379:
[----:B------:R-:W-:Y:S05]  /*1f40*/  BSYNC B0 ;  /* 0x0000000000007941 */ /* 0x000fea0003800000 */
.L_x_4378:
[----:B------:R-:W2:Y:S01]  /*1f50*/  F2I.FTZ.TRUNC.NTZ R19, R19 ;  /* 0x0000001300137305 */ /* 0x000ea2000021f100 */
[----:B------:R-:W-:Y:S05]  /*1f60*/  BRA `(.L_x_4359) ;  /* 0x0000000000987947 */ /* 0x000fea0003800000 */
.L_x_4371:
        /* <DEDUP_REMOVED lines=14> */
.L_x_4385:
[----:B------:R-:W-:Y:S05]  /*2050*/  BSYNC B0 ;  /* 0x0000000000007941 */ /* 0x000fea0003800000 */
.L_x_4384:
[----:B------:R-:W4:Y:S01]  /*2060*/  F2I.FTZ.TRUNC.NTZ R19, R19 ;  /* 0x0000001300137305 */ /* 0x000f22000021f100 */
[----:B------:R-:W-:Y:S05]  /*2070*/  BRA `(.L_x_4359) ;  /* 0x0000000000547947 */ /* 0x000fea0003800000 */
.L_x_4358:
        /* <DEDUP_REMOVED lines=13> */
[----:B------:R-:W-:Y:S02]  /*2150*/  IMAD.MOV.U32 R13, RZ, RZ, RZ ;  /* 0x000000ffff0d7224 */ /* 0x000fe400078e00ff */
[----:B------:R-:W-:-:S07]  /*2160*/  IMAD.MOV.U32 R19, RZ, RZ, RZ ;  /* 0x000000ffff137224 */ /* 0x000fce00078e00ff */
[----:B------:R-:W-:-:S07]  /*2170*/  LEPC R20, `(.L_x_4386) ;  /* 0x000000001014794e */ /* 0x000fce0000000000 */
[----:B0-----:R-:W-:Y:S05]  /*2180*/  CALL.ABS.NOINC R2 ;  /* 0x0000000002007343 */ /* 0x001fea0003c00000 */
.L_x_4386:
[----:B------:R-:W-:Y:S05]  /*2190*/  BRA `(.L_x_4359) ;  /* 0x00000000000c7947 */ /* 0x000fea0003800000 */
.L_x_4383:
[----:B------:R0:W5:Y:S01]  /*21a0*/  LDG.E R19, desc[UR36][R2.64] ;  /* 0x0000002402137981 */ /* 0x000162000c1e1900 */
[----:B------:R-:W-:Y:S05]  /*21b0*/  BRA `(.L_x_4359) ;  /* 0x0000000000047947 */ /* 0x000fea0003800000 */
.L_x_4382:
[----:B------:R3:W5:Y:S02]  /*21c0*/  LDG.E R19, desc[UR36][R2.64] ;  /* 0x0000002402137981 */ /* 0x000764000c1e1900 */
.L_x_4359:
[----:B0--3--:R-:W0:Y:S01]  /*21d0*/  LDC.U8 R3, c[0x0][0x428] ;  /* 0x00010a00ff037b82 */ /* 0x009e220000000000 */
[----:B------:R-:W-:Y:S02]  /*21e0*/  ULDC UR4, c[0x0][0x424] ;  /* 0x0001090000047ab9 */ /* 0x000fe40000000800 */
[----:B-12-45:R-:W-:Y:S02]  /*21f0*/  LOP3.LUT R2, R19, UR4, RZ, 0x3c, !PT ;  /* 0x0000000413027c12 */ /* 0x036fe4000f8e3cff */
        /* <DEDUP_REMOVED lines=13> */
.L_x_4390:
[----:B------:R3:W-:Y:S01]  /*22d0*/  STG.E.U8 desc[UR36][R16.64], R2 ;  /* 0x0000000210007986 */ /* 0x0007e2000c101124 */
[----:B------:R-:W-:Y:S05]  /*22e0*/  BRA `(.L_x_4392) ;  /* 0x0000000c00507947 */ /* 0x000fea0003800000 */
.L_x_4389:
[----:B------:R-:W-:-:S13]  /*22f0*/  ISETP.NE.AND P0, PT, R0, 0x2, PT ;  /* 0x000000020000780c */ /* 0x000fda0003f05270 */
[----:B------:R-:W-:Y:S05]  /*2300*/  @!P0 BRA `(.L_x_4393) ;  /* 0x0000000000248947 */ /* 0x000fea0003800000 */
[----:B------:R-:W-:-:S13]  /*2310*/  ISETP.NE.AND P0, PT, R0, 0x3, PT ;  /* 0x000000030000780c */ /* 0x000fda0003f05270 */
[----:B------:R-:W-:Y:S05]  /*2320*/  @!P0 BRA `(.L_x_4394) ;  /* 0x0000000000148947 */ /* 0x000fea0003800000 */
[----:B------:R-:W-:-:S13]  /*2330*/  ISETP.NE.AND P0, PT, R0, 0x4, PT ;  /* 0x000000040000780c */ /* 0x000fda0003f05270 */
[----:B------:R-:W-:Y:S05]  /*2340*/  @P0 BRA `(.L_x_4391) ;  /* 0x0000000800e40947 */ /* 0x000fea0003800000 */
[----:B------:R-:W-:-:S05]  /*2350*/  SHF.R.S32.HI R3, RZ, 0x1f, R2 ;  /* 0x0000001fff037819 */ /* 0x000fca0000011402 */
[----:B------:R0:W-:Y:S01]  /*2360*/  STG.E.64 desc[UR36][R16.64], R2 ;  /* 0x0000000210007986 */ /* 0x0001e2000c101b24 */
[----:B------:R-:W-:Y:S05]  /*2370*/  BRA `(.L_x_4392) ;  /* 0x0000000c002c7947 */ /* 0x000fea0003800000 */
.L_x_4394:
[----:B------:R1:W-:Y:S01]  /*2380*/  STG.E desc[UR36][R16.64], R2 ;  /* 0x0000000210007986 */ /* 0x0003e2000c101924 */
[----:B------:R-:W-:Y:S05]  /*2390*/  BRA `(.L_x_4392) ;  /* 0x0000000c00247947 */ /* 0x000fea0003800000 */
.L_x_4393:
[----:B------:R2:W-:Y:S01]  /*23a0*/  STG.E.U16 desc[UR36][R16.64], R2 ;  /* 0x0000000210007986 */ /* 0x0005e2000c101524 */
[----:B------:R-:W-:Y:S05]  /*23b0*/  BRA `(.L_x_4392) ;  /* 0x0000000c001c7947 */ /* 0x000fea0003800000 */
.L_x_4388:
[----:B------:R-:W-:-:S13]  /*23c0*/  ISETP.GT.AND P0, PT, R0, 0x6, PT ;  /* 0x000000060000780c */ /* 0x000fda0003f04270 */
[----:B------:R-:W-:Y:S05]  /*23d0*/  @P0 BRA `(.L_x_4395) ;  /* 0x00000000002c0947 */ /* 0x000fea0003800000 */
[----:B------:R-:W-:-:S13]  /*23e0*/  ISETP.NE.AND P0, PT, R0, 0x5, PT ;  /* 0x000000050000780c */ /* 0x000fda0003f05270 */
[----:B------:R-:W-:Y:S05]  /*23f0*/  @!P0 BRA `(.L_x_4396) ;  /* 0x0000000000148947 */ /* 0x000fea0003800000 */
[----:B------:R-:W-:-:S13]  /*2400*/  ISETP.NE.AND P0, PT, R0, 0x6, PT ;  /* 0x000000060000780c */ /* 0x000fda0003f05270 */
[----:B------:R-:W-:Y:S05]  /*2410*/  @P0 BRA `(.L_x_4391) ;  /* 0x0000000800b00947 */ /* 0x000fea0003800000 */
[----:B------:R-:W-:-:S05]  /*2420*/  I2FP.F32.S32 R3, R2 ;  /* 0x0000000200037245 */ /* 0x000fca0000201400 */
[----:B------:R0:W-:Y:S01]  /*2430*/  STG.E desc[UR36][R16.64], R3 ;  /* 0x0000000310007986 */ /* 0x0001e2000c101924 */
[----:B------:R-:W-:Y:S05]  /*2440*/  BRA `(.L_x_4392) ;  /* 0x0000000800f87947 */ /* 0x000fea0003800000 */
.L_x_4396:
[----:B------:R-:W-:-:S04]  /*2450*/  I2FP.F32.S32 R0, R2 ;  /* 0x0000000200007245 */ /* 0x000fc80000201400 */
[----:B------:R-:W-:-:S05]  /*2460*/  F2FP.F16.F32.PACK_AB R0, RZ, R0 ;  /* 0x00000000ff00723e */ /* 0x000fca00000000ff */
[----:B------:R0:W-:Y:S01]  /*2470*/  STG.E.U16 desc[UR36][R16.64], R0 ;  /* 0x0000000010007986 */ /* 0x0001e2000c101524 */
[----:B------:R-:W-:Y:S05]  /*2480*/  BRA `(.L_x_4392) ;  /* 0x0000000800e87947 */ /* 0x000fea0003800000 */
.L_x_4395:
[----:B------:R-:W-:-:S13]  /*2490*/  ISETP.NE.AND P0, PT, R0, 0x7, PT ;  /* 0x000000070000780c */ /* 0x000fda0003f05270 */
[----:B------:R-:W-:Y:S05]  /*24a0*/  @!P0 BRA `(.L_x_4397) ;  /* 0x0000000000348947 */ /* 0x000fea0003800000 */
[----:B------:R-:W-:-:S13]  /*24b0*/  ISETP.NE.AND P0, PT, R0, 0x8, PT ;  /* 0x000000080000780c */ /* 0x000fda0003f05270 */
[----:B------:R-:W-:Y:S05]  /*24c0*/  @!P0 BRA `(.L_x_4398) ;  /* 0x0000000000188947 */ /* 0x000fea0003800000 */
[----:B------:R-:W-:-:S13]  /*24d0*/  ISETP.NE.AND P0, PT, R0, 0x9, PT ;  /* 0x000000090000780c */ /* 0x000fda0003f05270 */
[----:B------:R-:W-:Y:S05]  /*24e0*/  @P0 BRA `(.L_x_4391) ;  /* 0x00000008007c0947 */ /* 0x000fea0003800000 */
[----:B------:R-:W-:Y:S01]  /*24f0*/  I2FP.F32.S32 R2, R2 ;  /* 0x0000000200027245 */ /* 0x000fe20000201400 */
[----:B------:R-:W-:-:S05]  /*2500*/  IMAD.MOV.U32 R3, RZ, RZ, RZ ;  /* 0x000000ffff037224 */ /* 0x000fca00078e00ff */
[----:B------:R0:W-:Y:S01]  /*2510*/  STG.E.64 desc[UR36][R16.64], R2 ;  /* 0x0000000210007986 */ /* 0x0001e2000c101b24 */
[----:B------:R-:W-:Y:S05]  /*2520*/  BRA `(.L_x_4392) ;  /* 0x0000000800c07947 */ /* 0x000fea0003800000 */
.L_x_4398:
[----:B------:R-:W-:-:S04]  /*2530*/  I2FP.F32.S32 R2, R2 ;  /* 0x0000000200027245 */ /* 0x000fc80000201400 */
[----:B------:R-:W-:-:S04]  /*2540*/  F2FP.F16.F32.PACK_AB R3, RZ, R2 ;  /* 0x00000002ff03723e */ /* 0x000fc800000000ff */
[----:B------:R-:W-:-:S05]  /*2550*/  PRMT R3, R3, 0x5410, RZ ;  /* 0x0000541003037816 */ /* 0x000fca00000000ff */
[----:B------:R0:W-:Y:S01]  /*2560*/  STG.E desc[UR36][R16.64], R3 ;  /* 0x0000000310007986 */ /* 0x0001e2000c101924 */
[----:B------:R-:W-:Y:S05]  /*2570*/  BRA `(.L_x_4392) ;  /* 0x0000000800ac7947 */ /* 0x000fea0003800000 */
.L_x_4397:
[----:B------:R-:W0:Y:S02]  /*2580*/  I2F.F64 R2, R2 ;  /* 0x0000000200027312 */ /* 0x000e240000201c00 */
[----:B0-----:R0:W-:Y:S01]  /*2590*/  STG.E.64 desc[UR36][R16.64], R2 ;  /* 0x0000000210007986 */ /* 0x0011e2000c101b24 */
[----:B------:R-:W-:Y:S05]  /*25a0*/  BRA `(.L_x_4392) ;  /* 0x0000000800a07947 */ /* 0x000fea0003800000 */
.L_x_4387:
        /* <DEDUP_REMOVED lines=8> */
[----:B------:R-:W-:-:S04]  /*2630*/  ISETP.NE.AND P0, PT, R2, RZ, PT ;  /* 0x000000ff0200720c */ /* 0x000fc80003f05270 */
[----:B------:R-:W-:-:S05]  /*2640*/  SEL R3, RZ, 0x1, !P0 ;  /* 0x00000001ff037807 */ /* 0x000fca0004000000 */
[----:B------:R0:W-:Y:S01]  /*2650*/  STG.E.U8 desc[UR36][R16.64], R3 ;  /* 0x0000000310007986 */ /* 0x0001e2000c101124 */
[----:B------:R-:W-:Y:S05]  /*2660*/  BRA `(.L_x_4392) ;  /* 0x0000000800707947 */ /* 0x000fea0003800000 */
.L_x_4401:
[----:B------:R-:W0:Y:S01]  /*2670*/  I2F.F64 R4, R2 ;  /* 0x0000000200047312 */ /* 0x000e220000201c00 */
[----:B------:R-:W-:-:S05]  /*2680*/  CS2R R6, SRZ ;  /* 0x0000000000067805 */ /* 0x000fca000001ff00 */
[----:B0-----:R0:W-:Y:S01]  /*2690*/  STG.E.128 desc[UR36][R16.64], R4 ;  /* 0x0000000410007986 */ /* 0x0011e2000c101d24 */
[----:B------:R-:W-:Y:S05]  /*26a0*/  BRA `(.L_x_4392) ;  /* 0x0000000800607947 */ /* 0x000fea0003800000 */
.L_x_4400:
[----:B------:R-:W-:-:S13]  /*26b0*/  ISETP.NE.AND P0, PT, R0, 0xf, PT ;  /* 0x0000000f0000780c */ /* 0x000fda0003f05270 */
[----:B------:R-:W-:Y:S05]  /*26c0*/  @!P0 BRA `(.L_x_4402) ;  /* 0x0000000000b48947 */ /* 0x000fea0003800000 */
[----:B------:R-:W-:-:S13]  /*26d0*/  ISETP.NE.AND P0, PT, R0, 0x17, PT ;  /* 0x000000170000780c */ /* 0x000fda0003f05270 */
[----:B------:R-:W-:Y:S05]  /*26e0*/  @!P0 BRA `(.L_x_4403) ;  /* 0x0000000000548947 */ /* 0x000fea0003800000 */
[----:B------:R-:W-:-:S13]  /*26f0*/  ISETP.NE.AND P0, PT, R0, 0x18, PT ;  /* 0x000000180000780c */ /* 0x000fda0003f05270 */
[----:B------:R-:W-:Y:S05]  /*2700*/  @P0 BRA `(.L_x_4391) ;  /* 0x0000000400f40947 */ /* 0x000fea0003800000 */
[----:B------:R-:W-:Y:S01]  /*2710*/  I2FP.F32.S32 R5, R2 ;  /* 0x0000000200057245 */ /* 0x000fe20000201400 */
        /* <DEDUP_REMOVED lines=14> */
.L_x_4405:
[----:B------:R-:W-:Y:S05]  /*2800*/  BSYNC B0 ;  /* 0x0000000000007941 */ /* 0x000fea0003800000 */
.L_x_4404:
[----:B------:R-:W-:-:S05]  /*2810*/  LOP3.LUT R3, R0, R3, RZ, 0xfc, !PT ;  /* 0x0000000300037212 */ /* 0x000fca00078efcff */
[----:B------:R0:W-:Y:S01]  /*2820*/  STG.E.U8 desc[UR36][R16.64], R3 ;  /* 0x0000000310007986 */ /* 0x0001e2000c101124 */
[----:B------:R-:W-:Y:S05]  /*2830*/  BRA `(.L_x_4392) ;  /* 0x0000000400fc7947 */ /* 0x000fea0003800000 */
.L_x_4403:
[----:B------:R-:W-:Y:S01]  /*2840*/  I2FP.F32.S32 R3, R2 ;  /* 0x0000000200037245 */ /* 0x000fe20000201400 */
        /* <DEDUP_REMOVED lines=12> */
.L_x_4407:
[----:B------:R-:W-:Y:S01]  /*2910*/  IMAD.MOV.U32 R0, RZ, RZ, 0x7f ;  /* 0x0000007fff007424 */ /* 0x000fe200078e00ff */
[----:B------:R-:W-:-:S04]  /*2920*/  ISETP.GT.U32.AND P0, PT, R2, 0x7f800000, PT ;  /* 0x7f8000000200780c */ /* 0x000fc80003f04070 */
[----:B------:R-:W-:-:S09]  /*2930*/  SEL R0, R0, 0x7c, P0 ;  /* 0x0000007c00007807 */ /* 0x000fd20000000000 */
.L_x_4408:
[----:B------:R-:W-:Y:S05]  /*2940*/  BSYNC B0 ;  /* 0x0000000000007941 */ /* 0x000fea0003800000 */
.L_x_4406:
[----:B------:R-:W-:-:S04]  /*2950*/  LOP3.LUT R2, R3, 0x80000000, RZ, 0xc0, !PT ;  /* 0x8000000003027812 */ /* 0x000fc800078ec0ff */
[----:B------:R-:W-:-:S04]  /*2960*/  SHF.R.U32.HI R3, RZ, 0x18, R2 ;  /* 0x00000018ff037819 */ /* 0x000fc80000011602 */
[----:B------:R-:W-:-:S05]  /*2970*/  LOP3.LUT R3, R0, R3, RZ, 0xfc, !PT ;  /* 0x0000000300037212 */ /* 0x000fca00078efcff */
[----:B------:R0:W-:Y:S01]  /*2980*/  STG.E.U8 desc[UR36][R16.64], R3 ;  /* 0x0000000310007986 */ /* 0x0001e2000c101124 */
[----:B------:R-:W-:Y:S05]  /*2990*/  BRA `(.L_x_4392) ;  /* 0x0000000400a47947 */ /* 0x000fea0003800000 */
.L_x_4402:
[----:B------:R-:W-:-:S04]  /*29a0*/  I2FP.F32.S32 R0, R2 ;  /* 0x0000000200007245 */ /* 0x000fc80000201400 */
[----:B------:R-:W-:-:S05]  /*29b0*/  F2FP.BF16.F32.PACK_AB R0, RZ, R0 ;  /* 0x00000000ff00723e */ /* 0x000fca00000010ff */
[----:B------:R0:W-:Y:S01]  /*29c0*/  STG.E.U16 desc[UR36][R16.64], R0 ;  /* 0x0000000010007986 */ /* 0x0001e2000c101524 */
[----:B------:R-:W-:Y:S05]  /*29d0*/  BRA `(.L_x_4392) ;  /* 0x0000000400947947 */ /* 0x000fea0003800000 */
.L_x_4399:
        /* <DEDUP_REMOVED lines=10> */
.L_x_4411:
[----:B------:R-:W-:Y:S01]  /*2a80*/  I2FP.F32.S32 R3, R2 ;  /* 0x0000000200037245 */ /* 0x000fe20000201400 */
        /* <DEDUP_REMOVED lines=16> */
.L_x_4414:
[----:B------:R-:W-:-:S04]  /*2b90*/  LOP3.LUT R2, R3, 0x80000000, RZ, 0xc0, !PT ;  /* 0x8000000003027812 */ /* 0x000fc800078ec0ff */
[----:B------:R-:W-:-:S04]  /*2ba0*/  SHF.R.U32.HI R3, RZ, 0x18, R2 ;  /* 0x00000018ff037819 */ /* 0x000fc80000011602 */
[----:B------:R-:W-:-:S04]  /*2bb0*/  LOP3.LUT R0, R0, R3, RZ, 0xfc, !PT ;  /* 0x0000000300007212 */ /* 0x000fc800078efcff */
[----:B------:R-:W-:-:S07]  /*2bc0*/  PRMT R8, R0, 0x7610, R8 ;  /* 0x0000761000087816 */ /* 0x000fce0000000008 */
.L_x_4413:
[----:B------:R-:W-:Y:S05]  /*2bd0*/  BSYNC B0 ;  /* 0x0000000000007941 */ /* 0x000fea0003800000 */
.L_x_4412:
[----:B------:R0:W-:Y:S01]  /*2be0*/  STG.E.U8 desc[UR36][R16.64], R8 ;  /* 0x0000000810007986 */ /* 0x0001e2000c101124 */
[----:B------:R-:W-:Y:S05]  /*2bf0*/  BRA `(.L_x_4392) ;  /* 0x00000004000c7947 */ /* 0x000fea0003800000 */
.L_x_4410:
        /* <DEDUP_REMOVED lines=17> */
.L_x_4417:
[----:B------:R-:W-:-:S04]  /*2d10*/  LOP3.LUT R2, R3, 0x80000000, RZ, 0xc0, !PT ;  /* 0x8000000003027812 */ /* 0x000fc800078ec0ff */
[----:B------:R-:W-:-:S04]  /*2d20*/  SHF.R.U32.HI R3, RZ, 0x18, R2 ;  /* 0x00000018ff037819 */ /* 0x000fc80000011602 */
[----:B------:R-:W-:-:S04]  /*2d30*/  LOP3.LUT R0, R0, R3, RZ, 0xfc, !PT ;  /* 0x0000000300007212 */ /* 0x000fc800078efcff */
[----:B------:R-:W-:-:S07]  /*2d40*/  PRMT R8, R0, 0x7610, R8 ;  /* 0x0000761000087816 */ /* 0x000fce0000000008 */
.L_x_4416:
[----:B------:R-:W-:Y:S05]  /*2d50*/  BSYNC B0 ;  /* 0x0000000000007941 */ /* 0x000fea0003800000 */
.L_x_4415:
[----:B------:R0:W-:Y:S01]  /*2d60*/  STG.E.U8 desc[UR36][R16.64], R8 ;  /* 0x0000000810007986 */ /* 0x0001e2000c101124 */
[----:B------:R-:W-:Y:S05]  /*2d70*/  BRA `(.L_x_4392) ;  /* 0x0000000000ac7947 */ /* 0x000fea0003800000 */
.L_x_4409:
[----:B------:R-:W-:-:S13]  /*2d80*/  ISETP.NE.AND P0, PT, R0, 0x1c, PT ;  /* 0x0000001c0000780c */ /* 0x000fda0003f05270 */
[----:B------:R-:W-:Y:S05]  /*2d90*/  @!P0 BRA `(.L_x_4418) ;  /* 0x0000000000a08947 */ /* 0x000fea0003800000 */
[----:B------:R-:W-:-:S13]  /*2da0*/  ISETP.NE.AND P0, PT, R0, 0x1d, PT ;  /* 0x0000001d0000780c */ /* 0x000fda0003f05270 */
[----:B------:R-:W-:Y:S05]  /*2db0*/  @!P0 BRA `(.L_x_4419) ;  /* 0x00000000008c8947 */ /* 0x000fea0003800000 */
[----:B------:R-:W-:-:S13]  /*2dc0*/  ISETP.NE.AND P0, PT, R0, 0x2c, PT ;  /* 0x0000002c0000780c */ /* 0x000fda0003f05270 */
[----:B------:R-:W-:Y:S05]  /*2dd0*/  @P0 BRA `(.L_x_4391) ;  /* 0x0000000000400947 */ /* 0x000fea0003800000 */
[----:B------:R-:W-:-:S04]  /*2de0*/  I2FP.F32.S32 R3, R2 ;  /* 0x0000000200037245 */ /* 0x000fc80000201400 */
        /* <DEDUP_REMOVED lines=15> */
.L_x_4391:
        /* <DEDUP_REMOVED lines=16> */
.L_x_4420:
[----:B------:R-:W-:Y:S05]  /*2fe0*/  BRA `(.L_x_4392) ;  /* 0x0000000000107947 */ /* 0x000fea0003800000 */
.L_x_4419:
[----:B------:R-:W-:-:S05]  /*2ff0*/  SHF.R.S32.HI R3, RZ, 0x1f, R2 ;  /* 0x0000001fff037819 */ /* 0x000fca0000011402 */
[----:B------:R0:W-:Y:S01]  /*3000*/  STG.E.64 desc[UR36][R16.64], R2 ;  /* 0x0000000210007986 */ /* 0x0001e2000c101b24 */
[----:B------:R-:W-:Y:S05]  /*3010*/  BRA `(.L_x_4392) ;  /* 0x0000000000047947 */ /* 0x000fea0003800000 */
.L_x_4418:
[----:B------:R0:W-:Y:S02]  /*3020*/  STG.E desc[UR36][R16.64], R2 ;  /* 0x0000000210007986 */ /* 0x0001e4000c101924 */
.L_x_4392:
[----:B------:R-:W-:-:S04]  /*3030*/  IMAD R18, R23, 0x200, R18 ;  /* 0x0000020017127824 */ /* 0x000fc800078e0212 */
[----:B------:R-:W-:-:S07]  /*3040*/  VIADD R19, R18, 0x80 ;  /* 0x0000008012137836 */ /* 0x000fce0000000000 */
.L_x_4352:
[----:B------:R-:W-:Y:S05]  /*3050*/  BSYNC B6 ;  /* 0x0000000000067941 */ /* 0x000fea0003800000 */
.L_x_4351:
        /* <DEDUP_REMOVED lines=307> */
.L_x_4423:
        /* <DEDUP_REMOVED lines=20> */
.L_x_4427:
[----:B------:R0:W5:Y:S01]  /*44d0*/  LDG.E.U8 R18, desc[UR36][R2.64] ;  /* 0x0000002402127981 */ /* 0x000162000c1e1100 */
[----:B------:R-:W-:Y:S05]  /*44e0*/  BRA `(.L_x_4429) ;  /* 0x0000000c00347947 */ /* 0x000fea0003800000 */
.L_x_4426:
        /* <DEDUP_REMOVED lines=8> */
.L_x_4431:
[----:B------:R0:W5:Y:S01]  /*4570*/  LDG.E R18, desc[UR36][R2.64] ;  /* 0x0000002402127981 */ /* 0x000162000c1e1900 */
[----:B------:R-:W-:Y:S05]  /*4580*/  BRA `(.L_x_4429) ;  /* 0x0000000c000c7947 */ /* 0x000fea0003800000 */
.L_x_4430:
[----:B------:R0:W5:Y:S01]  /*4590*/  LDG.E.S16 R18, desc[UR36][R2.64] ;  /* 0x0000002402127981 */ /* 0x000162000c1e1700 */
[----:B------:R-:W-:Y:S05]  /*45a0*/  BRA `(.L_x_4429) ;  /* 0x0000000c00047947 */ /* 0x000fea0003800000 */
.L_x_4425:
        /* <DEDUP_REMOVED lines=9> */
.L_x_4433:
[----:B------:R-:W2:Y:S02]  /*4640*/  LDG.E.U16 R2, desc[UR36][R2.64] ;  /* 0x0000002402027981 */ /* 0x000ea4000c1e1500 */
[----:B--2---:R-:W-:-:S06]  /*4650*/  HADD2.F32 R18, -RZ, R2.H0_H0 ;  /* 0x20000002ff127230 */ /* 0x004fcc0000004100 */
[----:B------:R-:W0:Y:S01]  /*4660*/  F2I.FTZ.TRUNC.NTZ R18, R18 ;  /* 0x0000001200127305 */ /* 0x000e22000021f100 */
[----:B------:R-:W-:Y:S05]  /*4670*/  BRA `(.L_x_4429) ;  /* 0x0000000800d07947 */ /* 0x000fea0003800000 */
.L_x_4432:
        /* <DEDUP_REMOVED lines=9> */
.L_x_4435:
[----:B------:R-:W2:Y:S02]  /*4710*/  LDG.E.U16 R2, desc[UR36][R2.64] ;  /* 0x0000002402027981 */ /* 0x000ea4000c1e1500 */
[----:B--2---:R-:W-:-:S06]  /*4720*/  HADD2.F32 R18, -RZ, R2.H0_H0 ;  /* 0x20000002ff127230 */ /* 0x004fcc0000004100 */
[----:B------:R-:W0:Y:S01]  /*4730*/  F2I.FTZ.TRUNC.NTZ R18, R18 ;  /* 0x0000001200127305 */ /* 0x000e22000021f100 */
[----:B------:R-:W-:Y:S05]  /*4740*/  BRA `(.L_x_4429) ;  /* 0x00000008009c7947 */ /* 0x000fea0003800000 */
.L_x_4434:
[----:B------:R-:W2:Y:S02]  /*4750*/  LDG.E.64 R2, desc[UR36][R2.64] ;  /* 0x0000002402027981 */ /* 0x000ea4000c1e1b00 */
[----:B--2---:R0:W1:Y:S01]  /*4760*/  F2I.F64.TRUNC R18, R2 ;  /* 0x0000000200127311 */ /* 0x004062000030d100 */
[----:B------:R-:W-:Y:S05]  /*4770*/  BRA `(.L_x_4429) ;  /* 0x0000000800907947 */ /* 0x000fea0003800000 */
.L_x_4424:
        /* <DEDUP_REMOVED lines=12> */
.L_x_4438:
[----:B------:R-:W2:Y:S02]  /*4840*/  LDG.E.64 R2, desc[UR36][R2.64] ;  /* 0x0000002402027981 */ /* 0x000ea4000c1e1b00 */
[----:B--2---:R0:W1:Y:S01]  /*4850*/  F2I.F64.TRUNC R18, R2 ;  /* 0x0000000200127311 */ /* 0x004062000030d100 */
[----:B------:R-:W-:Y:S05]  /*4860*/  BRA `(.L_x_4429) ;  /* 0x0000000800547947 */ /* 0x000fea0003800000 */
.L_x_4437:
        /* <DEDUP_REMOVED lines=27> */
.L_x_4440:
        /* <DEDUP_REMOVED lines=14> */
.L_x_4439:
[----:B------:R-:W2:Y:S02]  /*4b00*/  LDG.E.U16 R18, desc[UR36][R2.64] ;  /* 0x0000002402127981 */ /* 0x000ea4000c1e1500 */
[----:B--2---:R-:W-:-:S06]  /*4b10*/  IMAD.U32 R18, R18, 0x10000, RZ ;  /* 0x0001000012127824 */ /* 0x004fcc00078e00ff */
[----:B------:R-:W0:Y:S01]  /*4b20*/  F2I.FTZ.TRUNC.NTZ R18, R18 ;  /* 0x0000001200127305 */ /* 0x000e22000021f100 */
[----:B------:R-:W-:Y:S05]  /*4b30*/  BRA `(.L_x_4429) ;  /* 0x0000000400a07947 */ /* 0x000fea0003800000 */
.L_x_4436:
        /* <DEDUP_REMOVED lines=10> */
.L_x_4443:
        /* <DEDUP_REMOVED lines=21> */
.L_x_4447:
[----:B------:R-:W-:Y:S05]  /*4d30*/  BSYNC B1 ;  /* 0x0000000000017941 */ /* 0x000fea0003800000 */
.L_x_4446:
[----:B------:R-:W-:Y:S01]  /*4d40*/  IMAD.SHL.U32 R2, R2, 0x100000, RZ ;  /* 0x0010000002027824 */ /* 0x000fe200078e00ff */
[----:B------:R-:W-:-:S04]  /*4d50*/  LEA R3, R0, 0x3b800000, 0x17 ;  /* 0x3b80000000037811 */ /* 0x000fc800078eb8ff */
[----:B------:R-:W-:-:S07]  /*4d60*/  LOP3.LUT R18, R3, R2, R18, 0xfe, !PT ;  /* 0x0000000203127212 */ /* 0x000fce00078efe12 */
.L_x_4445:
[----:B------:R-:W-:Y:S05]  /*4d70*/  BSYNC B0 ;  /* 0x0000000000007941 */ /* 0x000fea0003800000 */
.L_x_4444:
[----:B------:R-:W1:Y:S01]  /*4d80*/  F2I.FTZ.TRUNC.NTZ R18, R18 ;  /* 0x0000001200127305 */ /* 0x000e62000021f100 */
[----:B------:R-:W-:Y:S05]  /*4d90*/  BRA `(.L_x_4429) ;  /* 0x0000000400087947 */ /* 0x000fea0003800000 */
.L_x_4442:
        /* <DEDUP_REMOVED lines=21> */
.L_x_4451:
[----:B------:R-:W-:Y:S05]  /*4ef0*/  BSYNC B1 ;  /* 0x0000000000017941 */ /* 0x000fea0003800000 */
.L_x_4450:
[----:B------:R-:W-:Y:S01]  /*4f00*/  IMAD.SHL.U32 R2, R2, 0x200000, RZ ;  /* 0x0020000002027824 */ /* 0x000fe200078e00ff */
[----:B------:R-:W-:-:S04]  /*4f10*/  LEA R3, R0, 0x37800000, 0x17 ;  /* 0x3780000000037811 */ /* 0x000fc800078eb8ff */
[----:B------:R-:W-:-:S07]  /*4f20*/  LOP3.LUT R18, R3, R2, R18, 0xfe, !PT ;  /* 0x0000000203127212 */ /* 0x000fce00078efe12 */
.L_x_4449:
[----:B------:R-:W-:Y:S05]  /*4f30*/  BSYNC B0 ;  /* 0x0000000000007941 */ /* 0x000fea0003800000 */
.L_x_4448:
[----:B------:R-:W2:Y:S01]  /*4f40*/  F2I.FTZ.TRUNC.NTZ R18, R18 ;  /* 0x0000001200127305 */ /* 0x000ea2000021f100 */
[----:B------:R-:W-:Y:S05]  /*4f50*/  BRA `(.L_x_4429) ;  /* 0x0000000000987947 */ /* 0x000fea0003800000 */
.L_x_4441:
        /* <DEDUP_REMOVED lines=14> */
.L_x_4455:
[----:B------:R-:W-:Y:S05]  /*5040*/  BSYNC B0 ;  /* 0x0000000000007941 */ /* 0x000fea0003800000 */
.L_x_4454:
[----:B------:R-:W0:Y:S01]  /*5050*/  F2I.FTZ.TRUNC.NTZ R18, R18 ;  /* 0x0000001200127305 */ /* 0x000e22000021f100 */
[----:B------:R-:W-:Y:S05]  /*5060*/  BRA `(.L_x_4429) ;  /* 0x0000000000547947 */ /* 0x000fea0003800000 */
.L_x_4428:
        /* <DEDUP_REMOVED lines=17> */
.L_x_4456:
[----:B------:R-:W-:Y:S05]  /*5180*/  BRA `(.L_x_4429) ;  /* 0x00000000000c7947 */ /* 0x000fea0003800000 */
.L_x_4453:
[----:B------:R4:W5:Y:S01]  /*5190*/  LDG.E R18, desc[UR36][R2.64] ;  /* 0x0000002402127981 */ /* 0x000962000c1e1900 */
[----:B------:R-:W-:Y:S05]  /*51a0*/  BRA `(.L_x_4429) ;  /* 0x0000000000047947 */ /* 0x000fea0003800000 */
.L_x_4452:
[----:B------:R3:W5:Y:S02]  /*51b0*/  LDG.E R18, desc[UR36][R2.64] ;  /* 0x0000002402127981 */ /* 0x000764000c1e1900 */
.L_x_4429:
[----:B0--34-:R-:W0:Y:S01]  /*51c0*/  LDC.U8 R3, c[0x0][0x428] ;  /* 0x00010a00ff037b82 */ /* 0x019e220000000000 */
[----:B------:R-:W-:Y:S02]  /*51d0*/  ULDC UR4, c[0x0][0x424] ;  /* 0x0001090000047ab9 */ /* 0x000fe40000000800 */
[----:B-12--5:R-:W-:Y:S02]  /*51e0*/  LOP3.LUT R2, R18, UR4, RZ, 0x3c, !PT ;  /* 0x0000000412027c12 */ /* 0x026fe4000f8e3cff */
        /* <DEDUP_REMOVED lines=13> */
.L_x_4460:
[----:B------:R0:W-:Y:S01]  /*52c0*/  STG.E.U8 desc[UR36][R16.64], R2 ;  /* 0x0000000210007986 */ /* 0x0001e2000c101124 */
[----:B------:R-:W-:Y:S05]  /*52d0*/  BRA `(.L_x_4462) ;  /* 0x0000000c00507947 */ /* 0x000fea0003800000 */
.L_x_4459:
        /* <DEDUP_REMOVED lines=9> */
.L_x_4464:
[----:B------:R0:W-:Y:S01]  /*5370*/  STG.E desc[UR36][R16.64], R2 ;  /* 0x0000000210007986 */ /* 0x0001e2000c101924 */
[----:B------:R-:W-:Y:S05]  /*5380*/  BRA `(.L_x_4462) ;  /* 0x0000000c00247947 */ /* 0x000fea0003800000 */
.L_x_4463:
[----:B------:R0:W-:Y:S01]  /*5390*/  STG.E.U16 desc[UR36][R16.64], R2 ;  /* 0x0000000210007986 */ /* 0x0001e2000c101524 */
[----:B------:R-:W-:Y:S05]  /*53a0*/  BRA `(.L_x_4462) ;  /* 0x0000000c001c7947 */ /* 0x000fea0003800000 */
.L_x_4458:
        /* <DEDUP_REMOVED lines=9> */
.L_x_4466:
[----:B------:R-:W-:-:S04]  /*5440*/  I2FP.F32.S32 R0, R2 ;  /* 0x0000000200007245 */ /* 0x000fc80000201400 */
[----:B------:R-:W-:-:S05]  /*5450*/  F2FP.F16.F32.PACK_AB R0, RZ, R0 ;  /* 0x00000000ff00723e */ /* 0x000fca00000000ff */
[----:B------:R0:W-:Y:S01]  /*5460*/  STG.E.U16 desc[UR36][R16.64], R0 ;  /* 0x0000000010007986 */ /* 0x0001e2000c101524 */
[----:B------:R-:W-:Y:S05]  /*5470*/  BRA `(.L_x_4462) ;  /* 0x0000000800e87947 */ /* 0x000fea0003800000 */
.L_x_4465:
        /* <DEDUP_REMOVED lines=10> */
.L_x_4468:
[----:B------:R-:W-:-:S04]  /*5520*/  I2FP.F32.S32 R2, R2 ;  /* 0x0000000200027245 */ /* 0x000fc80000201400 */
[----:B------:R-:W-:-:S04]  /*5530*/  F2FP.F16.F32.PACK_AB R3, RZ, R2 ;  /* 0x00000002ff03723e */ /* 0x000fc800000000ff */
[----:B------:R-:W-:-:S05]  /*5540*/  PRMT R3, R3, 0x5410, RZ ;  /* 0x0000541003037816 */ /* 0x000fca00000000ff */
[----:B------:R0:W-:Y:S01]  /*5550*/  STG.E desc[UR36][R16.64], R3 ;  /* 0x0000000310007986 */ /* 0x0001e2000c101924 */
[----:B------:R-:W-:Y:S05]  /*5560*/  BRA `(.L_x_4462) ;  /* 0x0000000800ac7947 */ /* 0x000fea0003800000 */
.L_x_4467:
[----:B------:R-:W0:Y:S02]  /*5570*/  I2F.F64 R2, R2 ;  /* 0x0000000200027312 */ /* 0x000e240000201c00 */
[----:B0-----:R0:W-:Y:S01]  /*5580*/  STG.E.64 desc[UR36][R16.64], R2 ;  /* 0x0000000210007986 */ /* 0x0011e2000c101b24 */
[----:B------:R-:W-:Y:S05]  /*5590*/  BRA `(.L_x_4462) ;  /* 0x0000000800a07947 */ /* 0x000fea0003800000 */
.L_x_4457:
        /* <DEDUP_REMOVED lines=12> */
.L_x_4471:
[----:B------:R-:W0:Y:S01]  /*5660*/  I2F.F64 R4, R2 ;  /* 0x0000000200047312 */ /* 0x000e220000201c00 */
[----:B------:R-:W-:-:S05]  /*5670*/  CS2R R6, SRZ ;  /* 0x0000000000067805 */ /* 0x000fca000001ff00 */
[----:B0-----:R0:W-:Y:S01]  /*5680*/  STG.E.128 desc[UR36][R16.64], R4 ;  /* 0x0000000410007986 */ /* 0x0011e2000c101d24 */
[----:B------:R-:W-:Y:S05]  /*5690*/  BRA `(.L_x_4462) ;  /* 0x0000000800607947 */ /* 0x000fea0003800000 */
.L_x_4470:
        /* <DEDUP_REMOVED lines=21> */
.L_x_4475:
[----:B------:R-:W-:Y:S05]  /*57f0*/  BSYNC B0 ;  /* 0x0000000000007941 */ /* 0x000fea0003800000 */
.L_x_4474:
[----:B------:R-:W-:-:S05]  /*5800*/  LOP3.LUT R3, R0, R3, RZ, 0xfc, !PT ;  /* 0x0000000300037212 */ /* 0x000fca00078efcff */
[----:B------:R0:W-:Y:S01]  /*5810*/  STG.E.U8 desc[UR36][R16.64], R3 ;  /* 0x0000000310007986 */ /* 0x0001e2000c101124 */
[----:B------:R-:W-:Y:S05]  /*5820*/  BRA `(.L_x_4462) ;  /* 0x0000000400fc7947 */ /* 0x000fea0003800000 */
.L_x_4473:
        /* <DEDUP_REMOVED lines=13> */
.L_x_4477:
[----:B------:R-:W-:Y:S01]  /*5900*/  IMAD.MOV.U32 R0, RZ, RZ, 0x7f ;  /* 0x0000007fff007424 */ /* 0x000fe200078e00ff */
[----:B------:R-:W-:-:S04]  /*5910*/  ISETP.GT.U32.AND P0, PT, R2, 0x7f800000, PT ;  /* 0x7f8000000200780c */ /* 0x000fc80003f04070 */
[----:B------:R-:W-:-:S09]  /*5920*/  SEL R0, R0, 0x7c, P0 ;  /* 0x0000007c00007807 */ /* 0x000fd20000000000 */
.L_x_4478:
[----:B------:R-:W-:Y:S05]  /*5930*/  BSYNC B0 ;  /* 0x0000000000007941 */ /* 0x000fea0003800000 */
.L_x_4476:
[----:B------:R-:W-:-:S04]  /*5940*/  LOP3.LUT R2, R3, 0x80000000, RZ, 0xc0, !PT ;  /* 0x8000000003027812 */ /* 0x000fc800078ec0ff */
[----:B------:R-:W-:-:S04]  /*5950*/  SHF.R.U32.HI R3, RZ, 0x18, R2 ;  /* 0x00000018ff037819 */ /* 0x000fc80000011602 */
[----:B------:R-:W-:-:S05]  /*5960*/  LOP3.LUT R3, R0, R3, RZ, 0xfc, !PT ;  /* 0x0000000300037212 */ /* 0x000fca00078efcff */
[----:B------:R0:W-:Y:S01]  /*5970*/  STG.E.U8 desc[UR36][R16.64], R3 ;  /* 0x0000000310007986 */ /* 0x0001e2000c101124 */
[----:B------:R-:W-:Y:S05]  /*5980*/  BRA `(.L_x_4462) ;  /* 0x0000000400a47947 */ /* 0x000fea0003800000 */
.L_x_4472:
[----:B------:R-:W-:-:S04]  /*5990*/  I2FP.F32.S32 R0, R2 ;  /* 0x0000000200007245 */ /* 0x000fc80000201400 */
[----:B------:R-:W-:-:S05]  /*59a0*/  F2FP.BF16.F32.PACK_AB R0, RZ, R0 ;  /* 0x00000000ff00723e */ /* 0x000fca00000010ff */
[----:B------:R0:W-:Y:S01]  /*59b0*/  STG.E.U16 desc[UR36][R16.64], R0 ;  /* 0x0000000010007986 */ /* 0x0001e2000c101524 */
[----:B------:R-:W-:Y:S05]  /*59c0*/  BRA `(.L_x_4462) ;  /* 0x0000000400947947 */ /* 0x000fea0003800000 */
.L_x_4469:
        /* <DEDUP_REMOVED lines=10> */
.L_x_4481:
        /* <DEDUP_REMOVED lines=17> */
.L_x_4484:
[----:B------:R-:W-:-:S04]  /*5b80*/  LOP3.LUT R2, R3, 0x80000000, RZ, 0xc0, !PT ;  /* 0x8000000003027812 */ /* 0x000fc800078ec0ff */
[----:B------:R-:W-:-:S04]  /*5b90*/  SHF.R.U32.HI R3, RZ, 0x18, R2 ;  /* 0x00000018ff037819 */ /* 0x000fc80000011602 */
[----:B------:R-:W-:-:S04]  /*5ba0*/  LOP3.LUT R0, R0, R3, RZ, 0xfc, !PT ;  /* 0x0000000300007212 */ /* 0x000fc800078efcff */
[----:B------:R-:W-:-:S07]  /*5bb0*/  PRMT R8, R0, 0x7610, R8 ;  /* 0x0000761000087816 */ /* 0x000fce0000000008 */
.L_x_4483:
[----:B------:R-:W-:Y:S05]  /*5bc0*/  BSYNC B0 ;  /* 0x0000000000007941 */ /* 0x000fea0003800000 */
.L_x_4482:
[----:B------:R3:W-:Y:S01]  /*5bd0*/  STG.E.U8 desc[UR36][R16.64], R8 ;  /* 0x0000000810007986 */ /* 0x0007e2000c101124 */
[----:B------:R-:W-:Y:S05]  /*5be0*/  BRA `(.L_x_4462) ;  /* 0x00000004000c7947 */ /* 0x000fea0003800000 */
.L_x_4480:
        /* <DEDUP_REMOVED lines=17> */
.L_x_4487:
[----:B------:R-:W-:-:S04]  /*5d00*/  LOP3.LUT R2, R3, 0x80000000, RZ, 0xc0, !PT ;  /* 0x8000000003027812 */ /* 0x000fc800078ec0ff */
[----:B------:R-:W-:-:S04]  /*5d10*/  SHF.R.U32.HI R3, RZ, 0x18, R2 ;  /* 0x00000018ff037819 */ /* 0x000fc80000011602 */
[----:B------:R-:W-:-:S04]  /*5d20*/  LOP3.LUT R0, R0, R3, RZ, 0xfc, !PT ;  /* 0x0000000300007212 */ /* 0x000fc800078efcff */
[----:B------:R-:W-:-:S07]  /*5d30*/  PRMT R8, R0, 0x7610, R8 ;  /* 0x0000761000087816 */ /* 0x000fce0000000008 */
.L_x_4486:
[----:B------:R-:W-:Y:S05]  /*5d40*/  BSYNC B0 ;  /* 0x0000000000007941 */ /* 0x000fea0003800000 */
.L_x_4485:
[----:B------:R0:W-:Y:S01]  /*5d50*/  STG.E.U8 desc[UR36][R16.64], R8 ;  /* 0x0000000810007986 */ /* 0x0001e2000c101124 */
[----:B------:R-:W-:Y:S05]  /*5d60*/  BRA `(.L_x_4462) ;  /* 0x0000000000ac7947 */ /* 0x000fea0003800000 */
.L_x_4479:
        /* <DEDUP_REMOVED lines=22> */
.L_x_4461:
        /* <DEDUP_REMOVED lines=16> */
.L_x_4490:
[----:B------:R-:W-:Y:S05]  /*5fd0*/  BRA `(.L_x_4462) ;  /* 0x0000000000107947 */ /* 0x000fea0003800000 */
.L_x_4489:
[----:B------:R-:W-:-:S05]  /*5fe0*/  SHF.R.S32.HI R3, RZ, 0x1f, R2 ;  /* 0x0000001fff037819 */ /* 0x000fca0000011402 */
[----:B------:R2:W-:Y:S01]  /*5ff0*/  STG.E.64 desc[UR36][R16.64], R2 ;  /* 0x0000000210007986 */ /* 0x0005e2000c101b24 */
[----:B------:R-:W-:Y:S05]  /*6000*/  BRA `(.L_x_4462) ;  /* 0x0000000000047947 */ /* 0x000fea0003800000 */
.L_x_4488:
[----:B------:R0:W-:Y:S02]  /*6010*/  STG.E desc[UR36][R16.64], R2 ;  /* 0x0000000210007986 */ /* 0x0001e4000c101924 */
.L_x_4462:
[----:B------:R-:W-:-:S07]  /*6020*/  VIADD R19, R19, 0x80 ;  /* 0x0000008013137836 */ /* 0x000fce0000000000 */
.L_x_4422:
[----:B------:R-:W-:Y:S05]  /*6030*/  BSYNC B6 ;  /* 0x0000000000067941 */ /* 0x000fea0003800000 */
.L_x_4421:
        /* <DEDUP_REMOVED lines=307> */
.L_x_4493:
        /* <DEDUP_REMOVED lines=20> */
.L_x_4497:
[----:B------:R0:W5:Y:S01]  /*74b0*/  LDG.E.U8 R18, desc[UR36][R2.64] ;  /* 0x0000002402127981 */ /* 0x000162000c1e1100 */
[----:B------:R-:W-:Y:S05]  /*74c0*/  BRA `(.L_x_4499) ;  /* 0x0000000c00347947 */ /* 0x000fea0003800000 */
.L_x_4496:
        /* <DEDUP_REMOVED lines=8> */
.L_x_4501:
[----:B------:R0:W5:Y:S01]  /*7550*/  LDG.E R18, desc[UR36][R2.64] ;  /* 0x0000002402127981 */ /* 0x000162000c1e1900 */
[----:B------:R-:W-:Y:S05]  /*7560*/  BRA `(.L_x_4499) ;  /* 0x0000000c000c7947 */ /* 0x000fea0003800000 */
.L_x_4500:
[----:B------:R0:W5:Y:S01]  /*7570*/  LDG.E.S16 R18, desc[UR36][R2.64] ;  /* 0x0000002402127981 */ /* 0x000162000c1e1700 */
[----:B------:R-:W-:Y:S05]  /*7580*/  BRA `(.L_x_4499) ;  /* 0x0000000c00047947 */ /* 0x000fea0003800000 */
.L_x_4495:
        /* <DEDUP_REMOVED lines=9> */
.L_x_4503:
[----:B------:R-:W2:Y:S02]  /*7620*/  LDG.E.U16 R2, desc[UR36][R2.64] ;  /* 0x0000002402027981 */ /* 0x000ea4000c1e1500 */
[----:B--2---:R-:W-:-:S06]  /*7630*/  HADD2.F32 R18, -RZ, R2.H0_H0 ;  /* 0x20000002ff127230 */ /* 0x004fcc0000004100 */
[----:B------:R-:W0:Y:S01]  /*7640*/  F2I.FTZ.TRUNC.NTZ R18, R18 ;  /* 0x0000001200127305 */ /* 0x000e22000021f100 */
[----:B------:R-:W-:Y:S05]  /*7650*/  BRA `(.L_x_4499) ;  /* 0x0000000800d07947 */ /* 0x000fea0003800000 */
.L_x_4502:
        /* <DEDUP_REMOVED lines=9> */
.L_x_4505:
[----:B------:R-:W2:Y:S02]  /*76f0*/  LDG.E.U16 R2, desc[UR36][R2.64] ;  /* 0x0000002402027981 */ /* 0x000ea4000c1e1500 */
[----:B--2---:R-:W-:-:S06]  /*7700*/  HADD2.F32 R18, -RZ, R2.H0_H0 ;  /* 0x20000002ff127230 */ /* 0x004fcc0000004100 */
[----:B------:R-:W0:Y:S01]  /*7710*/  F2I.FTZ.TRUNC.NTZ R18, R18 ;  /* 0x0000001200127305 */ /* 0x000e22000021f100 */
[----:B------:R-:W-:Y:S05]  /*7720*/  BRA `(.L_x_4499) ;  /* 0x00000008009c7947 */ /* 0x000fea0003800000 */
.L_x_4504:
[----:B------:R-:W2:Y:S02]  /*7730*/  LDG.E.64 R2, desc[UR36][R2.64] ;  /* 0x0000002402027981 */ /* 0x000ea4000c1e1b00 */
[----:B--2---:R0:W1:Y:S01]  /*7740*/  F2I.F64.TRUNC R18, R2 ;  /* 0x0000000200127311 */ /* 0x004062000030d100 */
[----:B------:R-:W-:Y:S05]  /*7750*/  BRA `(.L_x_4499) ;  /* 0x0000000800907947 */ /* 0x000fea0003800000 */
.L_x_4494:
        /* <DEDUP_REMOVED lines=12> */
.L_x_4508:
[----:B------:R-:W2:Y:S02]  /*7820*/  LDG.E.64 R2, desc[UR36][R2.64] ;  /* 0x0000002402027981 */ /* 0x000ea4000c1e1b00 */
[----:B--2---:R0:W1:Y:S01]  /*7830*/  F2I.F64.TRUNC R18, R2 ;  /* 0x0000000200127311 */ /* 0x004062000030d100 */
[----:B------:R-:W-:Y:S05]  /*7840*/  BRA `(.L_x_4499) ;  /* 0x0000000800547947 */ /* 0x000fea0003800000 */
.L_x_4507:
        /* <DEDUP_REMOVED lines=27> */
.L_x_4510:
        /* <DEDUP_REMOVED lines=14> */
.L_x_4509:
[----:B------:R-:W2:Y:S02]  /*7ae0*/  LDG.E.U16 R18, desc[UR36][R2.64] ;  /* 0x0000002402127981 */ /* 0x000ea4000c1e1500 */
[----:B--2---:R-:W-:-:S06]  /*7af0*/  IMAD.U32 R18, R18, 0x10000, RZ ;  /* 0x0001000012127824 */ /* 0x004fcc00078e00ff */
[----:B------:R-:W0:Y:S01]  /*7b00*/  F2I.FTZ.TRUNC.NTZ R18, R18 ;  /* 0x0000001200127305 */ /* 0x000e22000021f100 */
[----:B------:R-:W-:Y:S05]  /*7b10*/  BRA `(.L_x_4499) ;  /* 0x0000000400a07947 */ /* 0x000fea0003800000 */
.L_x_4506:
        /* <DEDUP_REMOVED lines=10> */
.L_x_4513:
        /* <DEDUP_REMOVED lines=21> */
.L_x_4517:
[----:B------:R-:W-:Y:S05]  /*7d10*/  BSYNC B1 ;  /* 0x0000000000017941 */ /* 0x000fea0003800000 */
.L_x_4516:
[----:B------:R-:W-:Y:S01]  /*7d20*/  IMAD.SHL.U32 R2, R2, 0x100000, RZ ;  /* 0x0010000002027824 */ /* 0x000fe200078e00ff */
[----:B------:R-:W-:-:S04]  /*7d30*/  LEA R3, R0, 0x3b800000, 0x17 ;  /* 0x3b80000000037811 */ /* 0x000fc800078eb8ff */
[----:B------:R-:W-:-:S07]  /*7d40*/  LOP3.LUT R18, R3, R2, R18, 0xfe, !PT ;  /* 0x0000000203127212 */ /* 0x000fce00078efe12 */
.L_x_4515:
[----:B------:R-:W-:Y:S05]  /*7d50*/  BSYNC B0 ;  /* 0x0000000000007941 */ /* 0x000fea0003800000 */
.L_x_4514:
[----:B------:R-:W1:Y:S01]  /*7d60*/  F2I.FTZ.TRUNC.NTZ R18, R18 ;  /* 0x0000001200127305 */ /* 0x000e62000021f100 */
[----:B------:R-:W-:Y:S05]  /*7d70*/  BRA `(.L_x_4499) ;  /* 0x0000000400087947 */ /* 0x000fea0003800000 */
.L_x_4512:
        /* <DEDUP_REMOVED lines=21> */
.L_x_4521:
[----:B------:R-:W-:Y:S05]  /*7ed0*/  BSYNC B1 ;  /* 0x0000000000017941 */ /* 0x000fea0003800000 */
.L_x_4520:
[----:B------:R-:W-:Y:S01]  /*7ee0*/  IMAD.SHL.U32 R2, R2, 0x200000, RZ ;  /* 0x0020000002027824 */ /* 0x000fe200078e00ff */
[----:B------:R-:W-:-:S04]  /*7ef0*/  LEA R3, R0, 0x37800000, 0x17 ;  /* 0x3780000000037811 */ /* 0x000fc800078eb8ff */
[----:B------:R-:W-:-:S07]  /*7f00*/  LOP3.LUT R18, R3, R2, R18, 0xfe, !PT ;  /* 0x0000000203127212 */ /* 0x000fce00078efe12 */
.L_x_4519:
[----:B------:R-:W-:Y:S05]  /*7f10*/  BSYNC B0 ;  /* 0x0000000000007941 */ /* 0x000fea0003800000 */
.L_x_4518:
[----:B------:R-:W2:Y:S01]  /*7f20*/  F2I.FTZ.TRUNC.NTZ R18, R18 ;  /* 0x0000001200127305 */ /* 0x000ea2000021f100 */
[----:B------:R-:W-:Y:S05]  /*7f30*/  BRA `(.L_x_4499) ;  /* 0x0000000000987947 */ /* 0x000fea0003800000 */
.L_x_4511:
        /* <DEDUP_REMOVED lines=14> */
.L_x_4525:
[----:B------:R-:W-:Y:S05]  /*8020*/  BSYNC B0 ;  /* 0x0000000000007941 */ /* 0x000fea0003800000 */
.L_x_4524:
[----:B------:R-:W4:Y:S01]  /*8030*/  F2I.FTZ.TRUNC.NTZ R18, R18 ;  /* 0x0000001200127305 */ /* 0x000f22000021f100 */
[----:B------:R-:W-:Y:S05]  /*8040*/  BRA `(.L_x_4499) ;  /* 0x0000000000547947 */ /* 0x000fea0003800000 */
.L_x_4498:
        /* <DEDUP_REMOVED lines=17> */
.L_x_4526:
[----:B------:R-:W-:Y:S05]  /*8160*/  BRA `(.L_x_4499) ;  /* 0x00000000000c7947 */ /* 0x000fea0003800000 */
.L_x_4523:
[----:B------:R3:W5:Y:S01]  /*8170*/  LDG.E R18, desc[UR36][R2.64] ;  /* 0x0000002402127981 */ /* 0x000762000c1e1900 */
[----:B------:R-:W-:Y:S05]  /*8180*/  BRA `(.L_x_4499) ;  /* 0x0000000000047947 */ /* 0x000fea0003800000 */
.L_x_4522:
[----:B------:R0:W5:Y:S02]  /*8190*/  LDG.E R18, desc[UR36][R2.64] ;  /* 0x0000002402127981 */ /* 0x000164000c1e1900 */
.L_x_4499:
        /* <DEDUP_REMOVED lines=16> */
.L_x_4530:
[----:B------:R3:W-:Y:S01]  /*82a0*/  STG.E.U8 desc[UR36][R16.64], R2 ;  /* 0x0000000210007986 */ /* 0x0007e2000c101124 */
[----:B------:R-:W-:Y:S05]  /*82b0*/  BRA `(.L_x_4532) ;  /* 0x0000000c00507947 */ /* 0x000fea0003800000 */
.L_x_4529:
        /* <DEDUP_REMOVED lines=9> */
.L_x_4534:
[----:B------:R2:W-:Y:S01]  /*8350*/  STG.E desc[UR36][R16.64], R2 ;  /* 0x0000000210007986 */ /* 0x0005e2000c101924 */
[----:B------:R-:W-:Y:S05]  /*8360*/  BRA `(.L_x_4532) ;  /* 0x0000000c00247947 */ /* 0x000fea0003800000 */
.L_x_4533:
[----:B------:R0:W-:Y:S01]  /*8370*/  STG.E.U16 desc[UR36][R16.64], R2 ;  /* 0x0000000210007986 */ /* 0x0001e2000c101524 */
[----:B------:R-:W-:Y:S05]  /*8380*/  BRA `(.L_x_4532) ;  /* 0x0000000c001c7947 */ /* 0x000fea0003800000 */
.L_x_4528:
        /* <DEDUP_REMOVED lines=9> */
.L_x_4536:
[----:B------:R-:W-:-:S04]  /*8420*/  I2FP.F32.S32 R0, R2 ;  /* 0x0000000200007245 */ /* 0x000fc80000201400 */
[----:B------:R-:W-:-:S05]  /*8430*/  F2FP.F16.F32.PACK_AB R0, RZ, R0 ;  /* 0x00000000ff00723e */ /* 0x000fca00000000ff */
[----:B------:R0:W-:Y:S01]  /*8440*/  STG.E.U16 desc[UR36][R16.64], R0 ;  /* 0x0000000010007986 */ /* 0x0001e2000c101524 */
[----:B------:R-:W-:Y:S05]  /*8450*/  BRA `(.L_x_4532) ;  /* 0x0000000800e87947 */ /* 0x000fea0003800000 */
.L_x_4535:
        /* <DEDUP_REMOVED lines=10> */
.L_x_4538:
[----:B------:R-:W-:-:S04]  /*8500*/  I2FP.F32.S32 R2, R2 ;  /* 0x0000000200027245 */ /* 0x000fc80000201400 */
[----:B------:R-:W-:-:S04]  /*8510*/  F2FP.F16.F32.PACK_AB R3, RZ, R2 ;  /* 0x00000002ff03723e */ /* 0x000fc800000000ff */
[----:B------:R-:W-:-:S05]  /*8520*/  PRMT R3, R3, 0x5410, RZ ;  /* 0x0000541003037816 */ /* 0x000fca00000000ff */
[----:B------:R0:W-:Y:S01]  /*8530*/  STG.E desc[UR36][R16.64], R3 ;  /* 0x0000000310007986 */ /* 0x0001e2000c101924 */
[----:B------:R-:W-:Y:S05]  /*8540*/  BRA `(.L_x_4532) ;  /* 0x0000000800ac7947 */ /* 0x000fea0003800000 */
.L_x_4537:
[----:B------:R-:W0:Y:S02]  /*8550*/  I2F.F64 R2, R2 ;  /* 0x0000000200027312 */ /* 0x000e240000201c00 */
[----:B0-----:R0:W-:Y:S01]  /*8560*/  STG.E.64 desc[UR36][R16.64], R2 ;  /* 0x0000000210007986 */ /* 0x0011e2000c101b24 */
[----:B------:R-:W-:Y:S05]  /*8570*/  BRA `(.L_x_4532) ;  /* 0x0000000800a07947 */ /* 0x000fea0003800000 */
.L_x_4527:
        /* <DEDUP_REMOVED lines=12> */
.L_x_4541:
[----:B------:R-:W0:Y:S01]  /*8640*/  I2F.F64 R4, R2 ;  /* 0x0000000200047312 */ /* 0x000e220000201c00 */
[----:B------:R-:W-:-:S05]  /*8650*/  CS2R R6, SRZ ;  /* 0x0000000000067805 */ /* 0x000fca000001ff00 */
[----:B0-----:R0:W-:Y:S01]  /*8660*/  STG.E.128 desc[UR36][R16.64], R4 ;  /* 0x0000000410007986 */ /* 0x0011e2000c101d24 */
[----:B------:R-:W-:Y:S05]  /*8670*/  BRA `(.L_x_4532) ;  /* 0x0000000800607947 */ /* 0x000fea0003800000 */
.L_x_4540:
        /* <DEDUP_REMOVED lines=21> */
.L_x_4545:
[----:B------:R-:W-:Y:S05]  /*87d0*/  BSYNC B0 ;  /* 0x0000000000007941 */ /* 0x000fea0003800000 */
.L_x_4544:
[----:B------:R-:W-:-:S05]  /*87e0*/  LOP3.LUT R3, R0, R3, RZ, 0xfc, !PT ;  /* 0x0000000300037212 */ /* 0x000fca00078efcff */
[----:B------:R0:W-:Y:S01]  /*87f0*/  STG.E.U8 desc[UR36][R16.64], R3 ;  /* 0x0000000310007986 */ /* 0x0001e2000c101124 */
[----:B------:R-:W-:Y:S05]  /*8800*/  BRA `(.L_x_4532) ;  /* 0x0000000400fc7947 */ /* 0x000fea0003800000 */
.L_x_4543:
        /* <DEDUP_REMOVED lines=13> */
.L_x_4547:
[----:B------:R-:W-:Y:S01]  /*88e0*/  IMAD.MOV.U32 R0, RZ, RZ, 0x7f ;  /* 0x0000007fff007424 */ /* 0x000fe200078e00ff */
[----:B------:R-:W-:-:S04]  /*88f0*/  ISETP.GT.U32.AND P0, PT, R2, 0x7f800000, PT ;  /* 0x7f8000000200780c */ /* 0x000fc80003f04070 */
[----:B------:R-:W-:-:S09]  /*8900*/  SEL R0, R0, 0x7c, P0 ;  /* 0x0000007c00007807 */ /* 0x000fd20000000000 */
.L_x_4548:
[----:B------:R-:W-:Y:S05]  /*8910*/  BSYNC B0 ;  /* 0x0000000000007941 */ /* 0x000fea0003800000 */
.L_x_4546:
[----:B------:R-:W-:-:S04]  /*8920*/  LOP3.LUT R2, R3, 0x80000000, RZ, 0xc0, !PT ;  /* 0x8000000003027812 */ /* 0x000fc800078ec0ff */
[----:B------:R-:W-:-:S04]  /*8930*/  SHF.R.U32.HI R3, RZ, 0x18, R2 ;  /* 0x00000018ff037819 */ /* 0x000fc80000011602 */
[----:B------:R-:W-:-:S05]  /*8940*/  LOP3.LUT R3, R0, R3, RZ, 0xfc, !PT ;  /* 0x0000000300037212 */ /* 0x000fca00078efcff */
[----:B------:R0:W-:Y:S01]  /*8950*/  STG.E.U8 desc[UR36][R16.64], R3 ;  /* 0x0000000310007986 */ /* 0x0001e2000c101124 */
[----:B------:R-:W-:Y:S05]  /*8960*/  BRA `(.L_x_4532) ;  /* 0x0000000400a47947 */ /* 0x000fea0003800000 */
.L_x_4542:
[----:B------:R-:W-:-:S04]  /*8970*/  I2FP.F32.S32 R0, R2 ;  /* 0x0000000200007245 */ /* 0x000fc80000201400 */
[----:B------:R-:W-:-:S05]  /*8980*/  F2FP.BF16.F32.PACK_AB R0, RZ, R0 ;  /* 0x00000000ff00723e */ /* 0x000fca00000010ff */
[----:B------:R0:W-:Y:S01]  /*8990*/  STG.E.U16 desc[UR36][R16.64], R0 ;  /* 0x0000000010007986 */ /* 0x0001e2000c101524 */
[----:B------:R-:W-:Y:S05]  /*89a0*/  BRA `(.L_x_4532) ;  /* 0x0000000400947947 */ /* 0x000fea0003800000 */
.L_x_4539:
        /* <DEDUP_REMOVED lines=10> */
.L_x_4551:
        /* <DEDUP_REMOVED lines=17> */
.L_x_4554:
[----:B------:R-:W-:-:S04]  /*8b60*/  LOP3.LUT R2, R3, 0x80000000, RZ, 0xc0, !PT ;  /* 0x8000000003027812 */ /* 0x000fc800078ec0ff */
[----:B------:R-:W-:-:S04]  /*8b70*/  SHF.R.U32.HI R3, RZ, 0x18, R2 ;  /* 0x00000018ff037819 */ /* 0x000fc80000011602 */
[----:B------:R-:W-:-:S04]  /*8b80*/  LOP3.LUT R0, R0, R3, RZ, 0xfc, !PT ;  /* 0x0000000300007212 */ /* 0x000fc800078efcff */
[----:B------:R-:W-:-:S07]  /*8b90*/  PRMT R8, R0, 0x7610, R8 ;  /* 0x0000761000087816 */ /* 0x000fce0000000008 */
.L_x_4553:
[----:B------:R-:W-:Y:S05]  /*8ba0*/  BSYNC B0 ;  /* 0x0000000000007941 */ /* 0x000fea0003800000 */
.L_x_4552:
[----:B------:R0:W-:Y:S01]  /*8bb0*/  STG.E.U8 desc[UR36][R16.64], R8 ;  /* 0x0000000810007986 */ /* 0x0001e2000c101124 */
[----:B------:R-:W-:Y:S05]  /*8bc0*/  BRA `(.L_x_4532) ;  /* 0x00000004000c7947 */ /* 0x000fea0003800000 */
.L_x_4550:
        /* <DEDUP_REMOVED lines=17> */
.L_x_4557:
[----:B------:R-:W-:-:S04]  /*8ce0*/  LOP3.LUT R2, R3, 0x80000000, RZ, 0xc0, !PT ;  /* 0x8000000003027812 */ /* 0x000fc800078ec0ff */
[----:B------:R-:W-:-:S04]  /*8cf0*/  SHF.R.U32.HI R3, RZ, 0x18, R2 ;  /* 0x00000018ff037819 */ /* 0x000fc80000011602 */
[----:B------:R-:W-:-:S04]  /*8d00*/  LOP3.LUT R0, R0, R3, RZ, 0xfc, !PT ;  /* 0x0000000300007212 */ /* 0x000fc800078efcff */
[----:B------:R-:W-:-:S07]  /*8d10*/  PRMT R8, R0, 0x7610, R8 ;  /* 0x0000761000087816 */ /* 0x000fce0000000008 */
.L_x_4556:
[----:B------:R-:W-:Y:S05]  /*8d20*/  BSYNC B0 ;  /* 0x0000000000007941 */ /* 0x000fea0003800000 */
.L_x_4555:
[----:B------:R0:W-:Y:S01]  /*8d30*/  STG.E.U8 desc[UR36][R16.64], R8 ;  /* 0x0000000810007986 */ /* 0x0001e2000c101124 */
[----:B------:R-:W-:Y:S05]  /*8d40*/  BRA `(.L_x_4532) ;  /* 0x0000000000ac7947 */ /* 0x000fea0003800000 */
.L_x_4549:
        /* <DEDUP_REMOVED lines=22> */
.L_x_4531:
        /* <DEDUP_REMOVED lines=16> */
.L_x_4560:
[----:B------:R-:W-:Y:S05]  /*8fb0*/  BRA `(.L_x_4532) ;  /* 0x0000000000107947 */ /* 0x000fea0003800000 */
.L_x_4559:
[----:B------:R-:W-:-:S05]  /*8fc0*/  SHF.R.S32.HI R3, RZ, 0x1f, R2 ;  /* 0x0000001fff037819 */ /* 0x000fca0000011402 */
[----:B------:R0:W-:Y:S01]  /*8fd0*/  STG.E.64 desc[UR36][R16.64], R2 ;  /* 0x0000000210007986 */ /* 0x0001e2000c101b24 */
[----:B------:R-:W-:Y:S05]  /*8fe0*/  BRA `(.L_x_4532) ;  /* 0x0000000000047947 */ /* 0x000fea0003800000 */
.L_x_4558:
[----:B------:R0:W-:Y:S02]  /*8ff0*/  STG.E desc[UR36][R16.64], R2 ;  /* 0x0000000210007986 */ /* 0x0001e4000c101924 */
.L_x_4532:
[----:B------:R-:W-:-:S07]  /*9000*/  VIADD R19, R19, 0x80 ;  /* 0x0000008013137836 */ /* 0x000fce0000000000 */
.L_x_4492:
[----:B------:R-:W-:Y:S05]  /*9010*/  BSYNC B6 ;  /* 0x0000000000067941 */ /* 0x000fea0003800000 */
.L_x_4491:
        /* <DEDUP_REMOVED lines=306> */
.L_x_4561:
        /* <DEDUP_REMOVED lines=20> */
.L_x_4565:
[----:B------:R4:W5:Y:S01]  /*a480*/  LDG.E.U8 R18, desc[UR36][R2.64] ;  /* 0x0000002402127981 */ /* 0x000962000c1e1100 */
[----:B------:R-:W-:Y:S05]  /*a490*/  BRA `(.L_x_4567) ;  /* 0x0000000c00347947 */ /* 0x000fea0003800000 */
.L_x_4564:
        /* <DEDUP_REMOVED lines=8> */
.L_x_4569:
[----:B------:R2:W5:Y:S01]  /*a520*/  LDG.E R18, desc[UR36][R2.64] ;  /* 0x0000002402127981 */ /* 0x000562000c1e1900 */
[----:B------:R-:W-:Y:S05]  /*a530*/  BRA `(.L_x_4567) ;  /* 0x0000000c000c7947 */ /* 0x000fea0003800000 */
.L_x_4568:
[----:B------:R0:W5:Y:S01]  /*a540*/  LDG.E.S16 R18, desc[UR36][R2.64] ;  /* 0x0000002402127981 */ /* 0x000162000c1e1700 */
[----:B------:R-:W-:Y:S05]  /*a550*/  BRA `(.L_x_4567) ;  /* 0x0000000c00047947 */ /* 0x000fea0003800000 */
.L_x_4563:
        /* <DEDUP_REMOVED lines=9> */
.L_x_4571:
[----:B------:R-:W2:Y:S02]  /*a5f0*/  LDG.E.U16 R2, desc[UR36][R2.64] ;  /* 0x0000002402027981 */ /* 0x000ea4000c1e1500 */
[----:B--2---:R-:W-:-:S06]  /*a600*/  HADD2.F32 R18, -RZ, R2.H0_H0 ;  /* 0x20000002ff127230 */ /* 0x004fcc0000004100 */
[----:B------:R-:W0:Y:S01]  /*a610*/  F2I.FTZ.TRUNC.NTZ R18, R18 ;  /* 0x0000001200127305 */ /* 0x000e22000021f100 */
[----:B------:R-:W-:Y:S05]  /*a620*/  BRA `(.L_x_4567) ;  /* 0x0000000800d07947 */ /* 0x000fea0003800000 */
.L_x_4570:
        /* <DEDUP_REMOVED lines=9> */
.L_x_4573:
[----:B------:R-:W2:Y:S02]  /*a6c0*/  LDG.E.U16 R2, desc[UR36][R2.64] ;  /* 0x0000002402027981 */ /* 0x000ea4000c1e1500 */
[----:B--2---:R-:W-:-:S06]  /*a6d0*/  HADD2.F32 R18, -RZ, R2.H0_H0 ;  /* 0x20000002ff127230 */ /* 0x004fcc0000004100 */
[----:B------:R-:W0:Y:S01]  /*a6e0*/  F2I.FTZ.TRUNC.NTZ R18, R18 ;  /* 0x0000001200127305 */ /* 0x000e22000021f100 */
[----:B------:R-:W-:Y:S05]  /*a6f0*/  BRA `(.L_x_4567) ;  /* 0x00000008009c7947 */ /* 0x000fea0003800000 */
.L_x_4572:
[----:B------:R-:W2:Y:S02]  /*a700*/  LDG.E.64 R2, desc[UR36][R2.64] ;  /* 0x0000002402027981 */ /* 0x000ea4000c1e1b00 */
[----:B--2---:R0:W1:Y:S01]  /*a710*/  F2I.F64.TRUNC R18, R2 ;  /* 0x0000000200127311 */ /* 0x004062000030d100 */
[----:B------:R-:W-:Y:S05]  /*a720*/  BRA `(.L_x_4567) ;  /* 0x0000000800907947 */ /* 0x000fea0003800000 */
.L_x_4562:
        /* <DEDUP_REMOVED lines=12> */
.L_x_4576:
[----:B------:R-:W2:Y:S02]  /*a7f0*/  LDG.E.64 R2, desc[UR36][R2.64] ;  /* 0x0000002402027981 */ /* 0x000ea4000c1e1b00 */
[----:B--2---:R0:W1:Y:S01]  /*a800*/  F2I.F64.TRUNC R18, R2 ;  /* 0x0000000200127311 */ /* 0x004062000030d100 */
[----:B------:R-:W-:Y:S05]  /*a810*/  BRA `(.L_x_4567) ;  /* 0x0000000800547947 */ /* 0x000fea0003800000 */
.L_x_4575:
        /* <DEDUP_REMOVED lines=27> */
.L_x_4578:
        /* <DEDUP_REMOVED lines=14> */
.L_x_4577:
[----:B------:R-:W2:Y:S02]  /*aab0*/  LDG.E.U16 R18, desc[UR36][R2.64] ;  /* 0x0000002402127981 */ /* 0x000ea4000c1e1500 */
[----:B--2---:R-:W-:-:S06]  /*aac0*/  IMAD.U32 R18, R18, 0x10000, RZ ;  /* 0x0001000012127824 */ /* 0x004fcc00078e00ff */
[----:B------:R-:W0:Y:S01]  /*aad0*/  F2I.FTZ.TRUNC.NTZ R18, R18 ;  /* 0x0000001200127305 */ /* 0x000e22000021f100 */
[----:B------:R-:W-:Y:S05]  /*aae0*/  BRA `(.L_x_4567) ;  /* 0x0000000400a07947 */ /* 0x000fea0003800000 */
.L_x_4574:
        /* <DEDUP_REMOVED lines=10> */
.L_x_4581:
        /* <DEDUP_REMOVED lines=21> */
.L_x_4585:
[----:B------:R-:W-:Y:S05]  /*ace0*/  BSYNC B1 ;  /* 0x0000000000017941 */ /* 0x000fea0003800000 */
.L_x_4584:
[----:B------:R-:W-:Y:S01]  /*acf0*/  IMAD.SHL.U32 R2, R2, 0x100000, RZ ;  /* 0x0010000002027824 */ /* 0x000fe200078e00ff */
[----:B------:R-:W-:-:S04]  /*ad00*/  LEA R3, R0, 0x3b800000, 0x17 ;  /* 0x3b80000000037811 */ /* 0x000fc800078eb8ff */
[----:B------:R-:W-:-:S07]  /*ad10*/  LOP3.LUT R18, R3, R2, R18, 0xfe, !PT ;  /* 0x0000000203127212 */ /* 0x000fce00078efe12 */
.L_x_4583:
[----:B------:R-:W-:Y:S05]  /*ad20*/  BSYNC B0 ;  /* 0x0000000000007941 */ /* 0x000fea0003800000 */
.L_x_4582:
[----:B------:R-:W0:Y:S01]  /*ad30*/  F2I.FTZ.TRUNC.NTZ R18, R18 ;  /* 0x0000001200127305 */ /* 0x000e22000021f100 */
[----:B------:R-:W-:Y:S05]  /*ad40*/  BRA `(.L_x_4567) ;  /* 0x0000000400087947 */ /* 0x000fea0003800000 */
.L_x_4580:
        /* <DEDUP_REMOVED lines=21> */
.L_x_4589:
[----:B------:R-:W-:Y:S05]  /*aea0*/  BSYNC B1 ;  /* 0x0000000000017941 */ /* 0x000fea0003800000 */
.L_x_4588:
[----:B------:R-:W-:Y:S01]  /*aeb0*/  IMAD.SHL.U32 R2, R2, 0x200000, RZ ;  /* 0x0020000002027824 */ /* 0x000fe200078e00ff */
[----:B------:R-:W-:-:S04]  /*aec0*/  LEA R3, R0, 0x37800000, 0x17 ;  /* 0x3780000000037811 */ /* 0x000fc800078eb8ff */
[----:B------:R-:W-:-:S07]  /*aed0*/  LOP3.LUT R18, R3, R2, R18, 0xfe, !PT ;  /* 0x0000000203127212 */ /* 0x000fce00078efe12 */
.L_x_4587:
[----:B------:R-:W-:Y:S05]  /*aee0*/  BSYNC B0 ;  /* 0x0000000000007941 */ /* 0x000fea0003800000 */
.L_x_4586:
[----:B------:R-:W0:Y:S01]  /*aef0*/  F2I.FTZ.TRUNC.NTZ R18, R18 ;  /* 0x0000001200127305 */ /* 0x000e22000021f100 */
[----:B------:R-:W-:Y:S05]  /*af00*/  BRA `(.L_x_4567) ;  /* 0x0000000000987947 */ /* 0x000fea0003800000 */
.L_x_4579:
        /* <DEDUP_REMOVED lines=14> */
.L_x_4593:
[----:B------:R-:W-:Y:S05]  /*aff0*/  BSYNC B0 ;  /* 0x0000000000007941 */ /* 0x000fea0003800000 */
.L_x_4592:
[----:B------:R-:W0:Y:S01]  /*b000*/  F2I.FTZ.TRUNC.NTZ R18, R18 ;  /* 0x0000001200127305 */ /* 0x000e22000021f100 */
[----:B------:R-:W-:Y:S05]  /*b010*/  BRA `(.L_x_4567) ;  /* 0x0000000000547947 */ /* 0x000fea0003800000 */
.L_x_4566:
        /* <DEDUP_REMOVED lines=17> */
.L_x_4594:
[----:B------:R-:W-:Y:S05]  /*b130*/  BRA `(.L_x_4567) ;  /* 0x00000000000c7947 */ /* 0x000fea0003800000 */
.L_x_4591:
[----:B------:R0:W5:Y:S01]  /*b140*/  LDG.E R18, desc[UR36][R2.64] ;  /* 0x0000002402127981 */ /* 0x000162000c1e1900 */
[----:B------:R-:W-:Y:S05]  /*b150*/  BRA `(.L_x_4567) ;  /* 0x0000000000047947 */ /* 0x000fea0003800000 */
.L_x_4590:
[----:B------:R0:W5:Y:S02]  /*b160*/  LDG.E R18, desc[UR36][R2.64] ;  /* 0x0000002402127981 */ /* 0x000164000c1e1900 */
.L_x_4567:
[----:B01234-:R-:W0:Y:S01]  /*b170*/  LDC.U8 R3, c[0x0][0x428] ;  /* 0x00010a00ff037b82 */ /* 0x01fe220000000000 */
[----:B------:R-:W-:Y:S02]  /*b180*/  ULDC UR4, c[0x0][0x424] ;  /* 0x0001090000047ab9 */ /* 0x000fe40000000800 */
        /* <DEDUP_REMOVED lines=14> */
.L_x_4598:
[----:B------:R-:W-:Y:S01]  /*b270*/  STG.E.U8 desc[UR36][R16.64], R2 ;  /* 0x0000000210007986 */ /* 0x000fe2000c101124 */
[----:B------:R-:W-:Y:S05]  /*b280*/  EXIT ;  /* 0x000000000000794d */ /* 0x000fea0003800000 */
.L_x_4597:
[----:B------:R-:W-:-:S13]  /*b290*/  ISETP.NE.AND P0, PT, R0, 0x2, PT ;  /* 0x000000020000780c */ /* 0x000fda0003f05270 */
[----:B------:R-:W-:Y:S05]  /*b2a0*/  @!P0 BRA `(.L_x_4600) ;  /* 0x0000000000248947 */ /* 0x000fea0003800000 */
[----:B------:R-:W-:-:S13]  /*b2b0*/  ISETP.NE.AND P0, PT, R0, 0x3, PT ;  /* 0x000000030000780c */ /* 0x000fda0003f05270 */
[----:B------:R-:W-:Y:S05]  /*b2c0*/  @!P0 BRA `(.L_x_4601) ;  /* 0x0000000000148947 */ /* 0x000fea0003800000 */
[----:B------:R-:W-:-:S13]  /*b2d0*/  ISETP.NE.AND P0, PT, R0, 0x4, PT ;  /* 0x000000040000780c */ /* 0x000fda0003f05270 */
[----:B------:R-:W-:Y:S05]  /*b2e0*/  @P0 BRA `(.L_x_4599) ;  /* 0x0000000800e40947 */ /* 0x000fea0003800000 */
[----:B------:R-:W-:-:S05]  /*b2f0*/  SHF.R.S32.HI R3, RZ, 0x1f, R2 ;  /* 0x0000001fff037819 */ /* 0x000fca0000011402 */
[----:B------:R-:W-:Y:S01]  /*b300*/  STG.E.64 desc[UR36][R16.64], R2 ;  /* 0x0000000210007986 */ /* 0x000fe2000c101b24 */
[----:B------:R-:W-:Y:S05]  /*b310*/  EXIT ;  /* 0x000000000000794d */ /* 0x000fea0003800000 */
.L_x_4601:
[----:B------:R-:W-:Y:S01]  /*b320*/  STG.E desc[UR36][R16.64], R2 ;  /* 0x0000000210007986 */ /* 0x000fe2000c101924 */
[----:B------:R-:W-:Y:S05]  /*b330*/  EXIT ;  /* 0x000000000000794d */ /* 0x000fea0003800000 */
.L_x_4600:
[----:B------:R-:W-:Y:S01]  /*b340*/  STG.E.U16 desc[UR36][R16.64], R2 ;  /* 0x0000000210007986 */ /* 0x000fe2000c101524 */
[----:B------:R-:W-:Y:S05]  /*b350*/  EXIT ;  /* 0x000000000000794d */ /* 0x000fea0003800000 */
.L_x_4596:
[----:B------:R-:W-:-:S13]  /*b360*/  ISETP.GT.AND P0, PT, R0, 0x6, PT ;  /* 0x000000060000780c */ /* 0x000fda0003f04270 */
[----:B------:R-:W-:Y:S05]  /*b370*/  @P0 BRA `(.L_x_4602) ;  /* 0x00000000002c0947 */ /* 0x000fea0003800000 */
[----:B------:R-:W-:-:S13]  /*b380*/  ISETP.NE.AND P0, PT, R0, 0x5, PT ;  /* 0x000000050000780c */ /* 0x000fda0003f05270 */
[----:B------:R-:W-:Y:S05]  /*b390*/  @!P0 BRA `(.L_x_4603) ;  /* 0x0000000000148947 */ /* 0x000fea0003800000 */
[----:B------:R-:W-:-:S13]  /*b3a0*/  ISETP.NE.AND P0, PT, R0, 0x6, PT ;  /* 0x000000060000780c */ /* 0x000fda0003f05270 */
[----:B------:R-:W-:Y:S05]  /*b3b0*/  @P0 BRA `(.L_x_4599) ;  /* 0x0000000800b00947 */ /* 0x000fea0003800000 */
[----:B------:R-:W-:-:S05]  /*b3c0*/  I2FP.F32.S32 R3, R2 ;  /* 0x0000000200037245 */ /* 0x000fca0000201400 */
[----:B------:R-:W-:Y:S01]  /*b3d0*/  STG.E desc[UR36][R16.64], R3 ;  /* 0x0000000310007986 */ /* 0x000fe2000c101924 */
[----:B------:R-:W-:Y:S05]  /*b3e0*/  EXIT ;  /* 0x000000000000794d */ /* 0x000fea0003800000 */
.L_x_4603:
[----:B------:R-:W-:-:S04]  /*b3f0*/  I2FP.F32.S32 R0, R2 ;  /* 0x0000000200007245 */ /* 0x000fc80000201400 */
[----:B------:R-:W-:-:S05]  /*b400*/  F2FP.F16.F32.PACK_AB R0, RZ, R0 ;  /* 0x00000000ff00723e */ /* 0x000fca00000000ff */
[----:B------:R-:W-:Y:S01]  /*b410*/  STG.E.U16 desc[UR36][R16.64], R0 ;  /* 0x0000000010007986 */ /* 0x000fe2000c101524 */
[----:B------:R-:W-:Y:S05]  /*b420*/  EXIT ;  /* 0x000000000000794d */ /* 0x000fea0003800000 */
.L_x_4602:
        /* <DEDUP_REMOVED lines=8> */
[----:B------:R-:W-:Y:S01]  /*b4b0*/  STG.E.64 desc[UR36][R16.64], R2 ;  /* 0x0000000210007986 */ /* 0x000fe2000c101b24 */
[----:B------:R-:W-:Y:S05]  /*b4c0*/  EXIT ;  /* 0x000000000000794d */ /* 0x000fea0003800000 */
.L_x_4605:
[----:B------:R-:W-:-:S04]  /*b4d0*/  I2FP.F32.S32 R2, R2 ;  /* 0x0000000200027245 */ /* 0x000fc80000201400 */
[----:B------:R-:W-:-:S04]  /*b4e0*/  F2FP.F16.F32.PACK_AB R3, RZ, R2 ;  /* 0x00000002ff03723e */ /* 0x000fc800000000ff */
[----:B------:R-:W-:-:S05]  /*b4f0*/  PRMT R3, R3, 0x5410, RZ ;  /* 0x0000541003037816 */ /* 0x000fca00000000ff */
[----:B------:R-:W-:Y:S01]  /*b500*/  STG.E desc[UR36][R16.64], R3 ;  /* 0x0000000310007986 */ /* 0x000fe2000c101924 */
[----:B------:R-:W-:Y:S05]  /*b510*/  EXIT ;  /* 0x000000000000794d */ /* 0x000fea0003800000 */
.L_x_4604:
[----:B------:R-:W0:Y:S02]  /*b520*/  I2F.F64 R2, R2 ;  /* 0x0000000200027312 */ /* 0x000e240000201c00 */
[----:B0-----:R-:W-:Y:S01]  /*b530*/  STG.E.64 desc[UR36][R16.64], R2 ;  /* 0x0000000210007986 */ /* 0x001fe2000c101b24 */
[----:B------:R-:W-:Y:S05]  /*b540*/  EXIT ;  /* 0x000000000000794d */ /* 0x000fea0003800000 */
.L_x_4595:
        /* <DEDUP_REMOVED lines=10> */
[----:B------:R-:W-:Y:S01]  /*b5f0*/  STG.E.U8 desc[UR36][R16.64], R3 ;  /* 0x0000000310007986 */ /* 0x000fe2000c101124 */
[----:B------:R-:W-:Y:S05]  /*b600*/  EXIT ;  /* 0x000000000000794d */ /* 0x000fea0003800000 */
.L_x_4608:
[----:B------:R-:W0:Y:S01]  /*b610*/  I2F.F64 R4, R2 ;  /* 0x0000000200047312 */ /* 0x000e220000201c00 */
[----:B------:R-:W-:-:S05]  /*b620*/  CS2R R6, SRZ ;  /* 0x0000000000067805 */ /* 0x000fca000001ff00 */
[----:B0-----:R-:W-:Y:S01]  /*b630*/  STG.E.128 desc[UR36][R16.64], R4 ;  /* 0x0000000410007986 */ /* 0x001fe2000c101d24 */
[----:B------:R-:W-:Y:S05]  /*b640*/  EXIT ;  /* 0x000000000000794d */ /* 0x000fea0003800000 */
.L_x_4607:
        /* <DEDUP_REMOVED lines=21> */
.L_x_4612:
[----:B------:R-:W-:Y:S05]  /*b7a0*/  BSYNC B0 ;  /* 0x0000000000007941 */ /* 0x000fea0003800000 */
.L_x_4611:
[----:B------:R-:W-:-:S05]  /*b7b0*/  LOP3.LUT R3, R0, R3, RZ, 0xfc, !PT ;  /* 0x0000000300037212 */ /* 0x000fca00078efcff */
[----:B------:R-:W-:Y:S01]  /*b7c0*/  STG.E.U8 desc[UR36][R16.64], R3 ;  /* 0x0000000310007986 */ /* 0x000fe2000c101124 */
[----:B------:R-:W-:Y:S05]  /*b7d0*/  EXIT ;  /* 0x000000000000794d */ /* 0x000fea0003800000 */
.L_x_4610:
        /* <DEDUP_REMOVED lines=13> */
.L_x_4614:
[----:B------:R-:W-:Y:S01]  /*b8b0*/  IMAD.MOV.U32 R0, RZ, RZ, 0x7f ;  /* 0x0000007fff007424 */ /* 0x000fe200078e00ff */
[----:B------:R-:W-:-:S04]  /*b8c0*/  ISETP.GT.U32.AND P0, PT, R2, 0x7f800000, PT ;  /* 0x7f8000000200780c */ /* 0x000fc80003f04070 */
[----:B------:R-:W-:-:S09]  /*b8d0*/  SEL R0, R0, 0x7c, P0 ;  /* 0x0000007c00007807 */ /* 0x000fd20000000000 */
.L_x_4615:
[----:B------:R-:W-:Y:S05]  /*b8e0*/  BSYNC B0 ;  /* 0x0000000000007941 */ /* 0x000fea0003800000 */
.L_x_4613:
[----:B------:R-:W-:-:S04]  /*b8f0*/  LOP3.LUT R2, R3, 0x80000000, RZ, 0xc0, !PT ;  /* 0x8000000003027812 */ /* 0x000fc800078ec0ff */
[----:B------:R-:W-:-:S04]  /*b900*/  SHF.R.U32.HI R3, RZ, 0x18, R2 ;  /* 0x00000018ff037819 */ /* 0x000fc80000011602 */
[----:B------:R-:W-:-:S05]  /*b910*/  LOP3.LUT R3, R0, R3, RZ, 0xfc, !PT ;  /* 0x0000000300037212 */ /* 0x000fca00078efcff */
[----:B------:R-:W-:Y:S01]  /*b920*/  STG.E.U8 desc[UR36][R16.64], R3 ;  /* 0x0000000310007986 */ /* 0x000fe2000c101124 */
[----:B------:R-:W-:Y:S05]  /*b930*/  EXIT ;  /* 0x000000000000794d */ /* 0x000fea0003800000 */
.L_x_4609:
[----:B------:R-:W-:-:S04]  /*b940*/  I2FP.F32.S32 R0, R2 ;  /* 0x0000000200007245 */ /* 0x000fc80000201400 */
[----:B------:R-:W-:-:S05]  /*b950*/  F2FP.BF16.F32.PACK_AB R0, RZ, R0 ;  /* 0x00000000ff00723e */ /* 0x000fca00000010ff */
[----:B------:R-:W-:Y:S01]  /*b960*/  STG.E.U16 desc[UR36][R16.64], R0 ;  /* 0x0000000010007986 */ /* 0x000fe2000c101524 */
[----:B------:R-:W-:Y:S05]  /*b970*/  EXIT ;  /* 0x000000000000794d */ /* 0x000fea0003800000 */
.L_x_4606:
        /* <DEDUP_REMOVED lines=10> */
.L_x_4618:
        /* <DEDUP_REMOVED lines=17> */
.L_x_4621:
[----:B------:R-:W-:-:S04]  /*bb30*/  LOP3.LUT R2, R3, 0x80000000, RZ, 0xc0, !PT ;  /* 0x8000000003027812 */ /* 0x000fc800078ec0ff */
[----:B------:R-:W-:-:S04]  /*bb40*/  SHF.R.U32.HI R3, RZ, 0x18, R2 ;  /* 0x00000018ff037819 */ /* 0x000fc80000011602 */
[----:B------:R-:W-:-:S04]  /*bb50*/  LOP3.LUT R0, R0, R3, RZ, 0xfc, !PT ;  /* 0x0000000300007212 */ /* 0x000fc800078efcff */
[----:B------:R-:W-:-:S07]  /*bb60*/  PRMT R8, R0, 0x7610, R8 ;  /* 0x0000761000087816 */ /* 0x000fce0000000008 */
.L_x_4620:
[----:B------:R-:W-:Y:S05]  /*bb70*/  BSYNC B0 ;  /* 0x0000000000007941 */ /* 0x000fea0003800000 */
.L_x_4619:
[----:B------:R-:W-:Y:S01]  /*bb80*/  STG.E.U8 desc[UR36][R16.64], R8 ;  /* 0x0000000810007986 */ /* 0x000fe2000c101124 */
[----:B------:R-:W-:Y:S05]  /*bb90*/  EXIT ;  /* 0x000000000000794d */ /* 0x000fea0003800000 */
.L_x_4617:
        /* <DEDUP_REMOVED lines=17> */
.L_x_4624:
[----:B------:R-:W-:-:S04]  /*bcb0*/  LOP3.LUT R2, R3, 0x80000000, RZ, 0xc0, !PT ;  /* 0x8000000003027812 */ /* 0x000fc800078ec0ff */
[----:B------:R-:W-:-:S04]  /*bcc0*/  SHF.R.U32.HI R3, RZ, 0x18, R2 ;  /* 0x00000018ff037819 */ /* 0x000fc80000011602 */
[----:B------:R-:W-:-:S04]  /*bcd0*/  LOP3.LUT R0, R0, R3, RZ, 0xfc, !PT ;  /* 0x0000000300007212 */ /* 0x000fc800078efcff */
[----:B------:R-:W-:-:S07]  /*bce0*/  PRMT R8, R0, 0x7610, R8 ;  /* 0x0000761000087816 */ /* 0x000fce0000000008 */
.L_x_4623:
[----:B------:R-:W-:Y:S05]  /*bcf0*/  BSYNC B0 ;  /* 0x0000000000007941 */ /* 0x000fea0003800000 */
.L_x_4622:
[----:B------:R-:W-:Y:S01]  /*bd00*/  STG.E.U8 desc[UR36][R16.64], R8 ;  /* 0x0000000810007986 */ /* 0x000fe2000c101124 */
[----:B------:R-:W-:Y:S05]  /*bd10*/  EXIT ;  /* 0x000000000000794d */ /* 0x000fea0003800000 */
.L_x_4616:
        /* <DEDUP_REMOVED lines=22> */
.L_x_4599:
        /* <DEDUP_REMOVED lines=16> */
.L_x_4627:
[----:B------:R-:W-:Y:S05]  /*bf80*/  EXIT ;  /* 0x000000000000794d */ /* 0x000fea0003800000 */
.L_x_4626:
[----:B------:R-:W-:-:S05]  /*bf90*/  SHF.R.S32.HI R3, RZ, 0x1f, R2 ;  /* 0x0000001fff037819 */ /* 0x000fca0000011402 */
[----:B------:R-:W-:Y:S01]  /*bfa0*/  STG.E.64 desc[UR36][R16.64], R2 ;  /* 0x0000000210007986 */ /* 0x000fe2000c101b24 */
[----:B------:R-:W-:Y:S05]  /*bfb0*/  EXIT ;  /* 0x000000000000794d */ /* 0x000fea0003800000 */
.L_x_4625:
[----:B------:R-:W-:Y:S01]  /*bfc0*/  STG.E desc[UR36][R16.64], R2 ;  /* 0x0000000210007986 */ /* 0x000fe2000c101924 */
[----:B------:R-:W-:Y:S05]  /*bfd0*/  EXIT ;  /* 0x000000000000794d */ /* 0x000fea0003800000 */
.L_x_4628:
        /* <DEDUP_REMOVED lines=10> */
.L_x_26162:


//--------------------- .text._ZN2at6native27unrolled_elementwise_kernelINS0_13AUnaryFunctorIiiiNS0_17BitwiseXorFunctorIiEEEESt5arrayIPcLm2EELi4E23TrivialOffsetCalculatorILi1EjESA_NS0_6memory12LoadWithCastILi1EEENSB_13StoreWithCastILi1EEEEEviT_T0_T2_T3_T4_T5_ --------------------------
	.section	.text._ZN2at6native27unrolled_elementwise_kernelINS0_13AUnaryFunctorIiiiNS0_17BitwiseXorFunctorIiEEEESt5arrayIPcLm2EELi4E23TrivialOffsetCalculatorILi1EjESA_NS0_6memory12LoadWithCastILi1EEENSB_13StoreWithCastILi1EEEEEviT_T0_T2_T3_T4_T5_,"ax",@progbits
	.align	128
        .global         _ZN2at6native27unrolled_elementwise_kernelINS0_13AUnaryFunctorIiiiNS0_17BitwiseXorFunctorIiEEEESt5arrayIPcLm2EELi4E23TrivialOffsetCalculatorILi1EjESA_NS0_6memory12LoadWithCastILi1EEENSB_13StoreWithCastILi1EEEEEviT_T0_T2_T3_T4_T5_
        .type           _ZN2at6native27unrolled_elementwise_kernelINS0_13AUnaryFunctorIiiiNS0_17BitwiseXorFunctorIiEEEESt5arrayIPcLm2EELi4E23TrivialOffsetCalculatorILi1EjESA_NS0_6memory12LoadWithCastILi1EEENSB_13StoreWithCastILi1EEEEEviT_T0_T2_T3_T4_T5_,@function
        .size           _ZN2at6native27unrolled_elementwise_kernelINS0_13AUnaryFunctorIiiiNS0_17BitwiseXorFunctorIiEEEESt5arrayIPcLm2EELi4E23TrivialOffsetCalculatorILi1EjESA_NS0_6memory12LoadWithCastILi1EEENSB_13StoreWithCastILi1EEEEEviT_T0_T2_T3_T4_T5_,(.L_x_26163 - _ZN2at6native27unrolled_elementwise_kernelINS0_13AUnaryFunctorIiiiNS0_17BitwiseXorFunctorIiEEEESt5arrayIPcLm2EELi4E23TrivialOffsetCalculatorILi1EjESA_NS0_6memory12LoadWithCastILi1EEENSB_13StoreWithCastILi1EEEEEviT_T0_T2_T3_T4_T5_)
        .other          _ZN2at6native27unrolled_elementwise_kernelINS0_13AUnaryFunctorIiiiNS0_17BitwiseXorFunctorIiEEEESt5arrayIPcLm2EELi4E23TrivialOffsetCalculatorILi1EjESA_NS0_6memory12LoadWithCastILi1EEENSB_13StoreWithCastILi1EEEEEviT_T0_T2_T3_T4_T5_,@"STO_CUDA_ENTRY STV_DEFAULT"
_ZN2at6native27unrolled_elementwise_kernelINS0_13AUnaryFunctorIiiiNS0_17BitwiseXorFunctorIiEEEESt5arrayIPcLm2EELi4E23TrivialOffsetCalculatorILi1EjESA_NS0_6memory12LoadWithCastILi1EEENSB_13StoreWithCastILi1EEEEEviT_T0_T2_T3_T4_T5_:
.text._ZN2at6native27unrolled_elementwise_kernelINS0_13AUnaryFunctorIiiiNS0_17BitwiseXorFunctorIiEEEESt5arrayIPcLm2EELi4E23TrivialOffsetCalculatorILi1EjESA_NS0_6memory12LoadWithCastILi1EEENSB_13StoreWithCastILi1EEEEEviT_T0_T2_T3_T4_T5_:
[----:B------:R-:W0:Y:S01]  /*0000*/  LDC R1, c[0x0][0x28] ;  /* 0x00000a00ff017b82 */ /* 0x000e220000000800 */
[----:B------:R-:W1:Y:S07]  /*0010*/  S2R R23, SR_CTAID.X ;  /* 0x0000000000177919 */ /* 0x000e6e0000002500 */
[----:B------:R-:W1:Y:S01]  /*0020*/  LDC R0, c[0x0][0x210] ;  /* 0x00008400ff007b82 */ /* 0x000e620000000800 */
[----:B------:R-:W-:Y:S01]  /*0030*/  ULDC.64 UR36, c[0x0][0x208] ;  /* 0x0000820000247ab9 */ /* 0x000fe20000000a00 */
[----:B------:R-:W-:Y:S01]  /*0040*/  BSSY B6, `(.L_x_4629) ;  /* 0x00000ed000067945 */ /* 0x000fe20003800000 */
[----:B------:R-:W2:Y:S01]  /*0050*/  S2R R26, SR_TID.X ;  /* 0x00000000001a7919 */ /* 0x000ea20000002100 */
[----:B------:R-:W-:-:S02]  /*0060*/  IMAD.MOV.U32 R22, RZ, RZ, RZ ;  /* 0x000000ffff167224 */ /* 0x000fc400078e00ff */
[----:B------:R-:W-:Y:S02]  /*0070*/  IMAD.MOV.U32 R24, RZ, RZ, RZ ;  /* 0x000000ffff187224 */ /* 0x000fe400078e00ff */
        /* <DEDUP_REMOVED lines=23> */
.L_x_4634:
[----:B------:R3:W5:Y:S01]  /*01f0*/  LDG.E.U8 R24, desc[UR36][R2.64] ;  /* 0x0000002402187981 */ /* 0x000762000c1e1100 */
[----:B------:R-:W-:Y:S05]  /*0200*/  BRA `(.L_x_4636) ;  /* 0x0000000c00387947 */ /* 0x000fea0003800000 */
.L_x_4633:
        /* <DEDUP_REMOVED lines=8> */
.L_x_4638:
[----:B------:R1:W5:Y:S01]  /*0290*/  LDG.E R24, desc[UR36][R2.64] ;  /* 0x0000002402187981 */ /* 0x000362000c1e1900 */
[----:B------:R-:W-:Y:S05]  /*02a0*/  BRA `(.L_x_4636) ;  /* 0x0000000c00107947 */ /* 0x000fea0003800000 */
.L_x_4637:
[----:B------:R2:W5:Y:S01]  /*02b0*/  LDG.E.S16 R24, desc[UR36][R2.64] ;  /* 0x0000002402187981 */ /* 0x000562000c1e1700 */
[----:B------:R-:W-:Y:S05]  /*02c0*/  BRA `(.L_x_4636) ;  /* 0x0000000c00087947 */ /* 0x000fea0003800000 */
.L_x_4632:
        /* <DEDUP_REMOVED lines=9> */
.L_x_4640:
[----:B------:R-:W2:Y:S02]  /*0360*/  LDG.E.U16 R2, desc[UR36][R2.64] ;  /* 0x0000002402027981 */ /* 0x000ea4000c1e1500 */
[----:B--2---:R-:W-:-:S06]  /*0370*/  HADD2.F32 R24, -RZ, R2.H0_H0 ;  /* 0x20000002ff187230 */ /* 0x004fcc0000004100 */
[----:B------:R-:W0:Y:S01]  /*0380*/  F2I.FTZ.TRUNC.NTZ R24, R24 ;  /* 0x0000001800187305 */ /* 0x000e22000021f100 */
[----:B------:R-:W-:Y:S05]  /*0390*/  BRA `(.L_x_4636) ;  /* 0x0000000800d47947 */ /* 0x000fea0003800000 */
.L_x_4639:
        /* <DEDUP_REMOVED lines=9> */
.L_x_4642:
[----:B------:R-:W2:Y:S02]  /*0430*/  LDG.E.U16 R2, desc[UR36][R2.64] ;  /* 0x0000002402027981 */ /* 0x000ea4000c1e1500 */
[----:B--2---:R-:W-:-:S06]  /*0440*/  HADD2.F32 R24, -RZ, R2.H0_H0 ;  /* 0x20000002ff187230 */ /* 0x004fcc0000004100 */
[----:B------:R-:W0:Y:S01]  /*0450*/  F2I.FTZ.TRUNC.NTZ R24, R24 ;  /* 0x0000001800187305 */ /* 0x000e22000021f100 */
[----:B------:R-:W-:Y:S05]  /*0460*/  BRA `(.L_x_4636) ;  /* 0x0000000800a07947 */ /* 0x000fea0003800000 */
.L_x_4641:
[----:B------:R-:W2:Y:S02]  /*0470*/  LDG.E.64 R24, desc[UR36][R2.64] ;  /* 0x0000002402187981 */ /* 0x000ea4000c1e1b00 */
[----:B--2---:R0:W1:Y:S01]  /*0480*/  F2I.F64.TRUNC R24, R24 ;  /* 0x0000001800187311 */ /* 0x004062000030d100 */
[----:B------:R-:W-:Y:S05]  /*0490*/  BRA `(.L_x_4636) ;  /* 0x0000000800947947 */ /* 0x000fea0003800000 */
.L_x_4631:
        /* <DEDUP_REMOVED lines=12> */
.L_x_4645:
[----:B------:R-:W2:Y:S02]  /*0560*/  LDG.E.64 R2, desc[UR36][R2.64] ;  /* 0x0000002402027981 */ /* 0x000ea4000c1e1b00 */
[----:B--2---:R0:W1:Y:S01]  /*0570*/  F2I.F64.TRUNC R24, R2 ;  /* 0x0000000200187311 */ /* 0x004062000030d100 */
[----:B------:R-:W-:Y:S05]  /*0580*/  BRA `(.L_x_4636) ;  /* 0x0000000800587947 */ /* 0x000fea0003800000 */
.L_x_4644:
        /* <DEDUP_REMOVED lines=27> */
.L_x_4647:
        /* <DEDUP_REMOVED lines=15> */
.L_x_4646:
[----:B------:R-:W2:Y:S02]  /*0830*/  LDG.E.U16 R24, desc[UR36][R2.64] ;  /* 0x0000002402187981 */ /* 0x000ea4000c1e1500 */
[----:B--2---:R-:W-:-:S06]  /*0840*/  IMAD.U32 R24, R24, 0x10000, RZ ;  /* 0x0001000018187824 */ /* 0x004fcc00078e00ff */
[----:B------:R-:W0:Y:S01]  /*0850*/  F2I.FTZ.TRUNC.NTZ R24, R24 ;  /* 0x0000001800187305 */ /* 0x000e22000021f100 */
[----:B------:R-:W-:Y:S05]  /*0860*/  BRA `(.L_x_4636) ;  /* 0x0000000400a07947 */ /* 0x000fea0003800000 */
.L_x_4643:
        /* <DEDUP_REMOVED lines=10> */
.L_x_4650:
        /* <DEDUP_REMOVED lines=21> */
.L_x_4654:
[----:B------:R-:W-:Y:S05]  /*0a60*/  BSYNC B1 ;  /* 0x0000000000017941 */ /* 0x000fea0003800000 */
.L_x_4653:
[----:B------:R-:W-:Y:S01]  /*0a70*/  IMAD.SHL.U32 R2, R2, 0x100000, RZ ;  /* 0x0010000002027824 */ /* 0x000fe200078e00ff */
[----:B------:R-:W-:-:S04]  /*0a80*/  LEA R3, R0, 0x3b800000, 0x17 ;  /* 0x3b80000000037811 */ /* 0x000fc800078eb8ff */
[----:B------:R-:W-:-:S07]  /*0a90*/  LOP3.LUT R24, R3, R2, R24, 0xfe, !PT ;  /* 0x0000000203187212 */ /* 0x000fce00078efe18 */
.L_x_4652:
[----:B------:R-:W-:Y:S05]  /*0aa0*/  BSYNC B0 ;  /* 0x0000000000007941 */ /* 0x000fea0003800000 */
.L_x_4651:
[----:B------:R-:W0:Y:S01]  /*0ab0*/  F2I.FTZ.TRUNC.NTZ R24, R24 ;  /* 0x0000001800187305 */ /* 0x000e22000021f100 */
[----:B------:R-:W-:Y:S05]  /*0ac0*/  BRA `(.L_x_4636) ;  /* 0x0000000400087947 */ /* 0x000fea0003800000 */
.L_x_4649:
        /* <DEDUP_REMOVED lines=21> */
.L_x_4658:
[----:B------:R-:W-:Y:S05]  /*0c20*/  BSYNC B1 ;  /* 0x0000000000017941 */ /* 0x000fea0003800000 */
.L_x_4657:
[----:B------:R-:W-:Y:S01]  /*0c30*/  IMAD.SHL.U32 R2, R2, 0x200000, RZ ;  /* 0x0020000002027824 */ /* 0x000fe200078e00ff */
[----:B------:R-:W-:-:S04]  /*0c40*/  LEA R3, R0, 0x37800000, 0x17 ;  /* 0x3780000000037811 */ /* 0x000fc800078eb8ff */
[----:B------:R-:W-:-:S07]  /*0c50*/  LOP3.LUT R24, R3, R2, R24, 0xfe, !PT ;  /* 0x0000000203187212 */ /* 0x000fce00078efe18 */
.L_x_4656:
[----:B------:R-:W-:Y:S05]  /*0c60*/  BSYNC B0 ;  /* 0x0000000000007941 */ /* 0x000fea0003800000 */
.L_x_4655:
[----:B------:R-:W0:Y:S01]  /*0c70*/  F2I.FTZ.TRUNC.NTZ R24, R24 ;  /* 0x0000001800187305 */ /* 0x000e22000021f100 */
[----:B------:R-:W-:Y:S05]  /*0c80*/  BRA `(.L_x_4636) ;  /* 0x0000000000987947 */ /* 0x000fea0003800000 */
.L_x_4648:
        /* <DEDUP_REMOVED lines=14> */
.L_x_4662:
[----:B------:R-:W-:Y:S05]  /*0d70*/  BSYNC B0 ;  /* 0x0000000000007941 */ /* 0x000fea0003800000 */
.L_x_4661:
[----:B------:R-:W0:Y:S01]  /*0d80*/  F2I.FTZ.TRUNC.NTZ R24, R24 ;  /* 0x0000001800187305 */ /* 0x000e22000021f100 */
[----:B------:R-:W-:Y:S05]  /*0d90*/  BRA `(.L_x_4636) ;  /* 0x0000000000547947 */ /* 0x000fea0003800000 */
.L_x_4635:
        /* <DEDUP_REMOVED lines=17> */
.L_x_4663:
[----:B------:R-:W-:Y:S05]  /*0eb0*/  BRA `(.L_x_4636) ;  /* 0x00000000000c7947 */ /* 0x000fea0003800000 */
.L_x_4660:
[----:B------:R0:W5:Y:S01]  /*0ec0*/  LDG.E R24, desc[UR36][R2.64] ;  /* 0x0000002402187981 */ /* 0x000162000c1e1900 */
[----:B------:R-:W-:Y:S05]  /*0ed0*/  BRA `(.L_x_4636) ;  /* 0x0000000000047947 */ /* 0x000fea0003800000 */
.L_x_4659:
[----:B------:R0:W5:Y:S02]  /*0ee0*/  LDG.E R24, desc[UR36][R2.64] ;  /* 0x0000002402187981 */ /* 0x000164000c1e1900 */
.L_x_4636:
[----:B------:R-:W2:Y:S02]  /*0ef0*/  S2R R26, SR_TID.X ;  /* 0x00000000001a7919 */ /* 0x000ea40000002100 */
[----:B--2---:R-:W-:-:S07]  /*0f00*/  VIADD R26, R26, 0x80 ;  /* 0x000000801a1a7836 */ /* 0x004fce0000000000 */
.L_x_4630:
[----:B------:R-:W-:Y:S05]  /*0f10*/  BSYNC B6 ;  /* 0x0000000000067941 */ /* 0x000fea0003800000 */
.L_x_4629:
        /* <DEDUP_REMOVED lines=23> */
.L_x_4669:
[----:B------:R0:W5:Y:S01]  /*1090*/  LDG.E.U8 R22, desc[UR36][R2.64] ;  /* 0x0000002402167981 */ /* 0x000162000c1e1100 */
[----:B------:R-:W-:Y:S05]  /*10a0*/  BRA `(.L_x_4671) ;  /* 0x0000000c00347947 */ /* 0x000fea0003800000 */
.L_x_4668:
        /* <DEDUP_REMOVED lines=8> */
.L_x_4673:
[----:B------:R0:W5:Y:S01]  /*1130*/  LDG.E R22, desc[UR36][R2.64] ;  /* 0x0000002402167981 */ /* 0x000162000c1e1900 */
[----:B------:R-:W-:Y:S05]  /*1140*/  BRA `(.L_x_4671) ;  /* 0x0000000c000c7947 */ /* 0x000fea0003800000 */
.L_x_4672:
[----:B------:R0:W5:Y:S01]  /*1150*/  LDG.E.S16 R22, desc[UR36][R2.64] ;  /* 0x0000002402167981 */ /* 0x000162000c1e1700 */
[----:B------:R-:W-:Y:S05]  /*1160*/  BRA `(.L_x_4671) ;  /* 0x0000000c00047947 */ /* 0x000fea0003800000 */
.L_x_4667:
        /* <DEDUP_REMOVED lines=9> */
.L_x_4675:
[----:B------:R-:W2:Y:S02]  /*1200*/  LDG.E.U16 R2, desc[UR36][R2.64] ;  /* 0x0000002402027981 */ /* 0x000ea4000c1e1500 */
[----:B--2---:R-:W-:-:S06]  /*1210*/  HADD2.F32 R22, -RZ, R2.H0_H0 ;  /* 0x20000002ff167230 */ /* 0x004fcc0000004100 */
[----:B------:R-:W0:Y:S01]  /*1220*/  F2I.FTZ.TRUNC.NTZ R22, R22 ;  /* 0x0000001600167305 */ /* 0x000e22000021f100 */
[----:B------:R-:W-:Y:S05]  /*1230*/  BRA `(.L_x_4671) ;  /* 0x0000000800d07947 */ /* 0x000fea0003800000 */
.L_x_4674:
        /* <DEDUP_REMOVED lines=9> */
.L_x_4677:
[----:B------:R-:W2:Y:S02]  /*12d0*/  LDG.E.U16 R2, desc[UR36][R2.64] ;  /* 0x0000002402027981 */ /* 0x000ea4000c1e1500 */
[----:B--2---:R-:W-:-:S06]  /*12e0*/  HADD2.F32 R22, -RZ, R2.H0_H0 ;  /* 0x20000002ff167230 */ /* 0x004fcc0000004100 */
[----:B------:R-:W0:Y:S01]  /*12f0*/  F2I.FTZ.TRUNC.NTZ R22, R22 ;  /* 0x0000001600167305 */ /* 0x000e22000021f100 */
[----:B------:R-:W-:Y:S05]  /*1300*/  BRA `(.L_x_4671) ;  /* 0x00000008009c7947 */ /* 0x000fea0003800000 */
.L_x_4676:
[----:B------:R-:W2:Y:S02]  /*1310*/  LDG.E.64 R2, desc[UR36][R2.64] ;  /* 0x0000002402027981 */ /* 0x000ea4000c1e1b00 */
[----:B--2---:R0:W1:Y:S01]  /*1320*/  F2I.F64.TRUNC R22, R2 ;  /* 0x0000000200167311 */ /* 0x004062000030d100 */
[----:B------:R-:W-:Y:S05]  /*1330*/  BRA `(.L_x_4671) ;  /* 0x0000000800907947 */ /* 0x000fea0003800000 */
.L_x_4666:
        /* <DEDUP_REMOVED lines=12> */
.L_x_4680:
[----:B------:R-:W2:Y:S02]  /*1400*/  LDG.E.64 R2, desc[UR36][R2.64] ;  /* 0x0000002402027981 */ /* 0x000ea4000c1e1b00 */
[----:B--2---:R0:W1:Y:S01]  /*1410*/  F2I.F64.TRUNC R22, R2 ;  /* 0x0000000200167311 */ /* 0x004062000030d100 */
[----:B------:R-:W-:Y:S05]  /*1420*/  BRA `(.L_x_4671) ;  /* 0x0000000800547947 */ /* 0x000fea0003800000 */
.L_x_4679:
        /* <DEDUP_REMOVED lines=27> */
.L_x_4682:
        /* <DEDUP_REMOVED lines=12> */
[----:B------:R2:W3:Y:S01]  /*16a0*/  F2I.FTZ.TRUNC.NTZ R22, R4 ;  /* 0x0000000400167305 */ /* 0x0004e2000021f100 */
[----:B------:R-:W-:Y:S05]  /*16b0*/  BRA `(.L_x_4671) ;  /* 0x0000000400b07947 */ /* 0x000fea0003800000 */
.L_x_4681:
[----:B------:R-:W2:Y:S02]  /*16c0*/  LDG.E.U16 R22, desc[UR36][R2.64] ;  /* 0x0000002402167981 */ /* 0x000ea4000c1e1500 */
[----:B--2---:R-:W-:-:S06]  /*16d0*/  IMAD.U32 R22, R22, 0x10000, RZ ;  /* 0x0001000016167824 */ /* 0x004fcc00078e00ff */
[----:B------:R-:W4:Y:S01]  /*16e0*/  F2I.FTZ.TRUNC.NTZ R22, R22 ;  /* 0x0000001600167305 */ /* 0x000f22000021f100 */
[----:B------:R-:W-:Y:S05]  /*16f0*/  BRA `(.L_x_4671) ;  /* 0x0000000400a07947 */ /* 0x000fea0003800000 */
.L_x_4678:
        /* <DEDUP_REMOVED lines=10> */
.L_x_4685:
        /* <DEDUP_REMOVED lines=21> */
.L_x_4689:
[----:B------:R-:W-:Y:S05]  /*18f0*/  BSYNC B1 ;  /* 0x0000000000017941 */ /* 0x000fea0003800000 */
.L_x_4688:
[----:B------:R-:W-:Y:S01]  /*1900*/  IMAD.SHL.U32 R2, R2, 0x100000, RZ ;  /* 0x0010000002027824 */ /* 0x000fe200078e00ff */
[----:B------:R-:W-:-:S04]  /*1910*/  LEA R3, R0, 0x3b800000, 0x17 ;  /* 0x3b80000000037811 */ /* 0x000fc800078eb8ff */
[----:B------:R-:W-:-:S07]  /*1920*/  LOP3.LUT R22, R3, R2, R22, 0xfe, !PT ;  /* 0x0000000203167212 */ /* 0x000fce00078efe16 */
.L_x_4687:
[----:B------:R-:W-:Y:S05]  /*1930*/  BSYNC B0 ;  /* 0x0000000000007941 */ /* 0x000fea0003800000 */
.L_x_4686:
[----:B------:R-:W0:Y:S01]  /*1940*/  F2I.FTZ.TRUNC.NTZ R22, R22 ;  /* 0x0000001600167305 */ /* 0x000e22000021f100 */
[----:B------:R-:W-:Y:S05]  /*1950*/  BRA `(.L_x_4671) ;  /* 0x0000000400087947 */ /* 0x000fea0003800000 */
.L_x_4684:
        /* <DEDUP_REMOVED lines=21> */
.L_x_4693:
[----:B------:R-:W-:Y:S05]  /*1ab0*/  BSYNC B1 ;  /* 0x0000000000017941 */ /* 0x000fea0003800000 */
.L_x_4692:
[----:B------:R-:W-:Y:S01]  /*1ac0*/  IMAD.SHL.U32 R2, R2, 0x200000, RZ ;  /* 0x0020000002027824 */ /* 0x000fe200078e00ff */
[----:B------:R-:W-:-:S04]  /*1ad0*/  LEA R3, R0, 0x37800000, 0x17 ;  /* 0x3780000000037811 */ /* 0x000fc800078eb8ff */
[----:B------:R-:W-:-:S07]  /*1ae0*/  LOP3.LUT R22, R3, R2, R22, 0xfe, !PT ;  /* 0x0000000203167212 */ /* 0x000fce00078efe16 */
.L_x_4691:
[----:B------:R-:W-:Y:S05]  /*1af0*/  BSYNC B0 ;  /* 0x0000000000007941 */ /* 0x000fea0003800000 */
.L_x_4690:
[----:B------:R-:W0:Y:S01]  /*1b00*/  F2I.FTZ.TRUNC.NTZ R22, R22 ;  /* 0x0000001600167305 */ /* 0x000e22000021f100 */
[----:B------:R-:W-:Y:S05]  /*1b10*/  BRA `(.L_x_4671) ;  /* 0x0000000000987947 */ /* 0x000fea0003800000 */
.L_x_4683:
        /* <DEDUP_REMOVED lines=14> */
.L_x_4697:
[----:B------:R-:W-:Y:S05]  /*1c00*/  BSYNC B0 ;  /* 0x0000000000007941 */ /* 0x000fea0003800000 */
.L_x_4696:
[----:B------:R-:W0:Y:S01]  /*1c10*/  F2I.FTZ.TRUNC.NTZ R22, R22 ;  /* 0x0000001600167305 */ /* 0x000e22000021f100 */
[----:B------:R-:W-:Y:S05]  /*1c20*/  BRA `(.L_x_4671) ;  /* 0x0000000000547947 */ /* 0x000fea0003800000 */
.L_x_4670:
        /* <DEDUP_REMOVED lines=16> */
[----:B0----5:R-:W-:Y:S05]  /*1d30*/  CALL.ABS.NOINC R2 ;  /* 0x0000000002007343 */ /* 0x021fea0003c00000 */
.L_x_4698:
[----:B------:R-:W-:Y:S05]  /*1d40*/  BRA `(.L_x_4671) ;  /* 0x00000000000c7947 */ /* 0x000fea0003800000 */
.L_x_4695:
[----:B------:R0:W5:Y:S01]  /*1d50*/  LDG.E R22, desc[UR36][R2.64] ;  /* 0x0000002402167981 */ /* 0x000162000c1e1900 */
[----:B------:R-:W-:Y:S05]  /*1d60*/  BRA `(.L_x_4671) ;  /* 0x0000000000047947 */ /* 0x000fea0003800000 */
.L_x_4694:
[----:B------:R0:W5:Y:S02]  /*1d70*/  LDG.E R22, desc[UR36][R2.64] ;  /* 0x0000002402167981 */ /* 0x000164000c1e1900 */
.L_x_4671:
[----:B------:R-:W-:-:S07]  /*1d80*/  VIADD R26, R26, 0x80 ;  /* 0x000000801a1a7836 */ /* 0x000fce0000000000 */
.L_x_4665:
[----:B------:R-:W-:Y:S05]  /*1d90*/  BSYNC B6 ;  /* 0x0000000000067941 */ /* 0x000fea0003800000 */
.L_x_4664:
[----:B------:R-:W-:Y:S01]  /*1da0*/  ISETP.GE.AND P0, PT, R26, R19, PT ;  /* 0x000000131a00720c */ /* 0x000fe20003f06270 */
[----:B------:R-:W-:Y:S01]  /*1db0*/  BSSY B6, `(.L_x_4699) ;  /* 0x00000e8000067945 */ /* 0x000fe20003800000 */
[----:B------:R-:W-:Y:S02]  /*1dc0*/  IMAD.MOV.U32 R16, RZ, RZ, RZ ;  /* 0x000000ffff107224 */ /* 0x000fe400078e00ff */
[----:B------:R-:W-:-:S09]  /*1dd0*/  IMAD.MOV.U32 R18, RZ, RZ, RZ ;  /* 0x000000ffff127224 */ /* 0x000fd200078e00ff */
        /* <DEDUP_REMOVED lines=21> */
.L_x_4704:
[----:B------:R0:W5:Y:S01]  /*1f30*/  LDG.E.U8 R18, desc[UR36][R2.64] ;  /* 0x0000002402127981 */ /* 0x000162000c1e1100 */
[----:B------:R-:W-:Y:S05]  /*1f40*/  BRA `(.L_x_4706) ;  /* 0x0000000c00347947 */ /* 0x000fea0003800000 */
.L_x_4703:
        /* <DEDUP_REMOVED lines=8> */
.L_x_4708:
[----:B------:R0:W5:Y:S01]  /*1fd0*/  LDG.E R18, desc[UR36][R2.64] ;  /* 0x0000002402127981 */ /* 0x000162000c1e1900 */
[----:B------:R-:W-:Y:S05]  /*1fe0*/  BRA `(.L_x_4706) ;  /* 0x0000000c000c7947 */ /* 0x000fea0003800000 */
.L_x_4707:
[----:B------:R0:W5:Y:S01]  /*1ff0*/  LDG.E.S16 R18, desc[UR36][R2.64] ;  /* 0x0000002402127981 */ /* 0x000162000c1e1700 */
[----:B------:R-:W-:Y:S05]  /*2000*/  BRA `(.L_x_4706) ;  /* 0x0000000c00047947 */ /* 0x000fea0003800000 */
.L_x_4702:
        /* <DEDUP_REMOVED lines=9> */
.L_x_4710:
[----:B------:R-:W2:Y:S02]  /*20a0*/  LDG.E.U16 R2, desc[UR36][R2.64] ;  /* 0x0000002402027981 */ /* 0x000ea4000c1e1500 */
[----:B--2---:R-:W-:-:S06]  /*20b0*/  HADD2.F32 R18, -RZ, R2.H0_H0 ;  /* 0x20000002ff127230 */ /* 0x004fcc0000004100 */
[----:B------:R-:W0:Y:S01]  /*20c0*/  F2I.FTZ.TRUNC.NTZ R18, R18 ;  /* 0x0000001200127305 */ /* 0x000e22000021f100 */
[----:B------:R-:W-:Y:S05]  /*20d0*/  BRA `(.L_x_4706) ;  /* 0x0000000800d07947 */ /* 0x000fea0003800000 */
.L_x_4709:
        /* <DEDUP_REMOVED lines=9> */
.L_x_4712:
[----:B------:R-:W2:Y:S02]  /*2170*/  LDG.E.U16 R2, desc[UR36][R2.64] ;  /* 0x0000002402027981 */ /* 0x000ea4000c1e1500 */
[----:B--2---:R-:W-:-:S06]  /*2180*/  HADD2.F32 R18, -RZ, R2.H0_H0 ;  /* 0x20000002ff127230 */ /* 0x004fcc0000004100 */
[----:B------:R-:W0:Y:S01]  /*2190*/  F2I.FTZ.TRUNC.NTZ R18, R18 ;  /* 0x0000001200127305 */ /* 0x000e22000021f100 */
[----:B------:R-:W-:Y:S05]  /*21a0*/  BRA `(.L_x_4706) ;  /* 0x00000008009c7947 */ /* 0x000fea0003800000 */
.L_x_4711:
[----:B------:R-:W2:Y:S02]  /*21b0*/  LDG.E.64 R2, desc[UR36][R2.64] ;  /* 0x0000002402027981 */ /* 0x000ea4000c1e1b00 */
[----:B--2---:R0:W1:Y:S01]  /*21c0*/  F2I.F64.TRUNC R18, R2 ;  /* 0x0000000200127311 */ /* 0x004062000030d100 */
[----:B------:R-:W-:Y:S05]  /*21d0*/  BRA `(.L_x_4706) ;  /* 0x0000000800907947 */ /* 0x000fea0003800000 */
.L_x_4701:
        /* <DEDUP_REMOVED lines=12> */
.L_x_4715:
[----:B------:R-:W2:Y:S02]  /*22a0*/  LDG.E.64 R2, desc[UR36][R2.64] ;  /* 0x0000002402027981 */ /* 0x000ea4000c1e1b00 */
[----:B--2---:R0:W1:Y:S01]  /*22b0*/  F2I.F64.TRUNC R18, R2 ;  /* 0x0000000200127311 */ /* 0x004062000030d100 */
[----:B------:R-:W-:Y:S05]  /*22c0*/  BRA `(.L_x_4706) ;  /* 0x0000000800547947 */ /* 0x000fea0003800000 */
.L_x_4714:
        /* <DEDUP_REMOVED lines=27> */
.L_x_4717:
        /* <DEDUP_REMOVED lines=14> */
.L_x_4716:
[----:B------:R-:W2:Y:S02]  /*2560*/  LDG.E.U16 R18, desc[UR36][R2.64] ;  /* 0x0000002402127981 */ /* 0x000ea4000c1e1500 */
[----:B--2---:R-:W-:-:S06]  /*2570*/  IMAD.U32 R18, R18, 0x10000, RZ ;  /* 0x0001000012127824 */ /* 0x004fcc00078e00ff */
[----:B------:R-:W0:Y:S01]  /*2580*/  F2I.FTZ.TRUNC.NTZ R18, R18 ;  /* 0x0000001200127305 */ /* 0x000e22000021f100 */
[----:B------:R-:W-:Y:S05]  /*2590*/  BRA `(.L_x_4706) ;  /* 0x0000000400a07947 */ /* 0x000fea0003800000 */
.L_x_4713:
        /* <DEDUP_REMOVED lines=10> */
.L_x_4720:
        /* <DEDUP_REMOVED lines=21> */
.L_x_4724:
[----:B------:R-:W-:Y:S05]  /*2790*/  BSYNC B1 ;  /* 0x0000000000017941 */ /* 0x000fea0003800000 */
.L_x_4723:
[----:B------:R-:W-:Y:S01]  /*27a0*/  IMAD.SHL.U32 R2, R2, 0x100000, RZ ;  /* 0x0010000002027824 */ /* 0x000fe200078e00ff */
[----:B------:R-:W-:-:S04]  /*27b0*/  LEA R3, R0, 0x3b800000, 0x17 ;  /* 0x3b80000000037811 */ /* 0x000fc800078eb8ff */
[----:B------:R-:W-:-:S07]  /*27c0*/  LOP3.LUT R18, R3, R2, R18, 0xfe, !PT ;  /* 0x0000000203127212 */ /* 0x000fce00078efe12 */
.L_x_4722:
[----:B------:R-:W-:Y:S05]  /*27d0*/  BSYNC B0 ;  /* 0x0000000000007941 */ /* 0x000fea0003800000 */
.L_x_4721:
[----:B------:R-:W1:Y:S01]  /*27e0*/  F2I.FTZ.TRUNC.NTZ R18, R18 ;  /* 0x0000001200127305 */ /* 0x000e62000021f100 */
[----:B------:R-:W-:Y:S05]  /*27f0*/  BRA `(.L_x_4706) ;  /* 0x0000000400087947 */ /* 0x000fea0003800000 */
.L_x_4719:
        /* <DEDUP_REMOVED lines=21> */
.L_x_4728:
[----:B------:R-:W-:Y:S05]  /*2950*/  BSYNC B1 ;  /* 0x0000000000017941 */ /* 0x000fea0003800000 */
.L_x_4727:
[----:B------:R-:W-:Y:S01]  /*2960*/  IMAD.SHL.U32 R2, R2, 0x200000, RZ ;  /* 0x0020000002027824 */ /* 0x000fe200078e00ff */
[----:B------:R-:W-:-:S04]  /*2970*/  LEA R3, R0, 0x37800000, 0x17 ;  /* 0x3780000000037811 */ /* 0x000fc800078eb8ff */
[----:B------:R-:W-:-:S07]  /*2980*/  LOP3.LUT R18, R3, R2, R18, 0xfe, !PT ;  /* 0x0000000203127212 */ /* 0x000fce00078efe12 */
.L_x_4726:
[----:B------:R-:W-:Y:S05]  /*2990*/  BSYNC B0 ;  /* 0x0000000000007941 */ /* 0x000fea0003800000 */
.L_x_4725:
[----:B------:R-:W2:Y:S01]  /*29a0*/  F2I.FTZ.TRUNC.NTZ R18, R18 ;  /* 0x0000001200127305 */ /* 0x000ea2000021f100 */
[----:B------:R-:W-:Y:S05]  /*29b0*/  BRA `(.L_x_4706) ;  /* 0x0000000000987947 */ /* 0x000fea0003800000 */
.L_x_4718:
        /* <DEDUP_REMOVED lines=14> */
.L_x_4732:
[----:B------:R-:W-:Y:S05]  /*2aa0*/  BSYNC B0 ;  /* 0x0000000000007941 */ /* 0x000fea0003800000 */
.L_x_4731:
[----:B------:R-:W4:Y:S01]  /*2ab0*/  F2I.FTZ.TRUNC.NTZ R18, R18 ;  /* 0x0000001200127305 */ /* 0x000f22000021f100 */
[----:B------:R-:W-:Y:S05]  /*2ac0*/  BRA `(.L_x_4706) ;  /* 0x0000000000547947 */ /* 0x000fea0003800000 */
.L_x_4705:
        /* <DEDUP_REMOVED lines=17> */
.L_x_4733:
[----:B------:R-:W-:Y:S05]  /*2be0*/  BRA `(.L_x_4706) ;  /* 0x00000000000c7947 */ /* 0x000fea0003800000 */
.L_x_4730:
[----:B------:R0:W5:Y:S01]  /*2bf0*/  LDG.E R18, desc[UR36][R2.64] ;  /* 0x0000002402127981 */ /* 0x000162000c1e1900 */
[----:B------:R-:W-:Y:S05]  /*2c00*/  BRA `(.L_x_4706) ;  /* 0x0000000000047947 */ /* 0x000fea0003800000 */
.L_x_4729:
[----:B------:R3:W5:Y:S02]  /*2c10*/  LDG.E R18, desc[UR36][R2.64] ;  /* 0x0000002402127981 */ /* 0x000764000c1e1900 */
.L_x_4706:
[----:B------:R-:W-:-:S07]  /*2c20*/  VIADD R26, R26, 0x80 ;  /* 0x000000801a1a7836 */ /* 0x000fce0000000000 */
.L_x_4700:
[----:B------:R-:W-:Y:S05]  /*2c30*/  BSYNC B6 ;  /* 0x0000000000067941 */ /* 0x000fea0003800000 */
.L_x_4699:
[----:B------:R-:W-:Y:S01]  /*2c40*/  ISETP.GE.AND P0, PT, R26, R19, PT ;  /* 0x000000131a00720c */ /* 0x000fe20003f06270 */
[----:B------:R-:W-:-:S12]  /*2c50*/  BSSY B6, `(.L_x_4734) ;  /* 0x00000e3000067945 */ /* 0x000fd80003800000 */
        /* <DEDUP_REMOVED lines=20> */
.L_x_4739:
[----:B------:R0:W5:Y:S01]  /*2da0*/  LDG.E.U8 R16, desc[UR36][R2.64] ;  /* 0x0000002402107981 */ /* 0x000162000c1e1100 */
[----:B------:R-:W-:Y:S05]  /*2db0*/  BRA `(.L_x_4735) ;  /* 0x0000000c00307947 */ /* 0x000fea0003800000 */
.L_x_4738:
        /* <DEDUP_REMOVED lines=8> */
.L_x_4742:
[----:B------:R0:W5:Y:S01]  /*2e40*/  LDG.E R16, desc[UR36][R2.64] ;  /* 0x0000002402107981 */ /* 0x000162000c1e1900 */
[----:B------:R-:W-:Y:S05]  /*2e50*/  BRA `(.L_x_4735) ;  /* 0x0000000c00087947 */ /* 0x000fea0003800000 */
.L_x_4741:
[----:B------:R0:W5:Y:S01]  /*2e60*/  LDG.E.S16 R16, desc[UR36][R2.64] ;  /* 0x0000002402107981 */ /* 0x000162000c1e1700 */
[----:B------:R-:W-:Y:S05]  /*2e70*/  BRA `(.L_x_4735) ;  /* 0x0000000c00007947 */ /* 0x000fea0003800000 */
.L_x_4737:
[----:B------:R-:W-:-:S13]  /*2e80*/  ISETP.GT.AND P0, PT, R0, 0x6, PT ;  /* 0x000000060000780c */ /* 0x000fda0003f04270 */
[----:B------:R-:W-:Y:S05]  /*2e90*/  @P0 BRA `(.L_x_4743) ;  /* 0x00000000002c0947 */ /* 0x000fea0003800000 */
[----:B------:R-:W-:-:S13]  /*2ea0*/  ISETP.NE.AND P0, PT, R0, 0x5, PT ;  /* 0x000000050000780c */ /* 0x000fda0003f05270 */
[----:B------:R-:W-:Y:S05]  /*2eb0*/  @!P0 BRA `(.L_x_4744) ;  /* 0x0000000000148947 */ /* 0x000fea0003800000 */
[----:B------:R-:W-:-:S13]  /*2ec0*/  ISETP.NE.AND P0, PT, R0, 0x6, PT ;  /* 0x000000060000780c */ /* 0x000fda0003f05270 */
[----:B------:R-:W-:Y:S05]  /*2ed0*/  @P0 BRA `(.L_x_4740) ;  /* 0x0000000800980947 */ /* 0x000fea0003800000 */
[----:B------:R-:W3:Y:S02]  /*2ee0*/  LDG.E R2, desc[UR36][R2.64] ;  /* 0x0000002402027981 */ /* 0x000ee4000c1e1900 */
[----:B---3--:R0:W1:Y:S01]  /*2ef0*/  F2I.FTZ.TRUNC.NTZ R16, R2 ;  /* 0x0000000200107305 */ /* 0x008062000021f100 */
[----:B------:R-:W-:Y:S05]  /*2f00*/  BRA `(.L_x_4735) ;  /* 0x0000000800dc7947 */ /* 0x000fea0003800000 */
.L_x_4744:
[----:B------:R-:W3:Y:S02]  /*2f10*/  LDG.E.U16 R2, desc[UR36][R2.64] ;  /* 0x0000002402027981 */ /* 0x000ee4000c1e1500 */
[----:B---3--:R-:W-:-:S06]  /*2f20*/  HADD2.F32 R16, -RZ, R2.H0_H0 ;  /* 0x20000002ff107230 */ /* 0x008fcc0000004100 */
[----:B------:R-:W0:Y:S01]  /*2f30*/  F2I.FTZ.TRUNC.NTZ R16, R16 ;  /* 0x0000001000107305 */ /* 0x000e22000021f100 */
[----:B------:R-:W-:Y:S05]  /*2f40*/  BRA `(.L_x_4735) ;  /* 0x0000000800cc7947 */ /* 0x000fea0003800000 */
.L_x_4743:
[----:B------:R-:W-:-:S13]  /*2f50*/  ISETP.NE.AND P0, PT, R0, 0x7, PT ;  /* 0x000000070000780c */ /* 0x000fda0003f05270 */
[----:B------:R-:W-:Y:S05]  /*2f60*/  @!P0 BRA `(.L_x_4745) ;  /* 0x00000000002c8947 */ /* 0x000fea0003800000 */
[----:B------:R-:W-:-:S13]  /*2f70*/  ISETP.NE.AND P0, PT, R0, 0x8, PT ;  /* 0x000000080000780c */ /* 0x000fda0003f05270 */
[----:B------:R-:W-:Y:S05]  /*2f80*/  @!P0 BRA `(.L_x_4746) ;  /* 0x0000000000148947 */ /* 0x000fea0003800000 */
[----:B------:R-:W-:-:S13]  /*2f90*/  ISETP.NE.AND P0, PT, R0, 0x9, PT ;  /* 0x000000090000780c */ /* 0x000fda0003f05270 */
[----:B------:R-:W-:Y:S05]  /*2fa0*/  @P0 BRA `(.L_x_4740) ;  /* 0x0000000800640947 */ /* 0x000fea0003800000 */
[----:B------:R-:W3:Y:S02]  /*2fb0*/  LDG.E R2, desc[UR36][R2.64] ;  /* 0x0000002402027981 */ /* 0x000ee4000c1e1900 */
[----:B---3--:R0:W1:Y:S01]  /*2fc0*/  F2I.FTZ.TRUNC.NTZ R16, R2 ;  /* 0x0000000200107305 */ /* 0x008062000021f100 */
[----:B------:R-:W-:Y:S05]  /*2fd0*/  BRA `(.L_x_4735) ;  /* 0x0000000800a87947 */ /* 0x000fea0003800000 */
.L_x_4746:
[----:B------:R-:W3:Y:S02]  /*2fe0*/  LDG.E.U16 R2, desc[UR36][R2.64] ;  /* 0x0000002402027981 */ /* 0x000ee4000c1e1500 */
[----:B---3--:R-:W-:-:S06]  /*2ff0*/  HADD2.F32 R16, -RZ, R2.H0_H0 ;  /* 0x20000002ff107230 */ /* 0x008fcc0000004100 */
[----:B------:R-:W0:Y:S01]  /*3000*/  F2I.FTZ.TRUNC.NTZ R16, R16 ;  /* 0x0000001000107305 */ /* 0x000e22000021f100 */
[----:B------:R-:W-:Y:S05]  /*3010*/  BRA `(.L_x_4735) ;  /* 0x0000000800987947 */ /* 0x000fea0003800000 */
.L_x_4745:
[----:B------:R-:W3:Y:S02]  /*3020*/  LDG.E.64 R16, desc[UR36][R2.64] ;  /* 0x0000002402107981 */ /* 0x000ee4000c1e1b00 */
[----:B---3--:R0:W1:Y:S01]  /*3030*/  F2I.F64.TRUNC R16, R16 ;  /* 0x0000001000107311 */ /* 0x008062000030d100 */
[----:B------:R-:W-:Y:S05]  /*3040*/  BRA `(.L_x_4735) ;  /* 0x00000008008c7947 */ /* 0x000fea0003800000 */
.L_x_4736:
        /* <DEDUP_REMOVED lines=8> */
[----:B------:R-:W3:Y:S02]  /*30d0*/  LDG.E.U8 R2, desc[UR36][R2.64] ;  /* 0x0000002402027981 */ /* 0x000ee4000c1e1100 */
[----:B---3--:R-:W-:-:S04]  /*30e0*/  ISETP.NE.AND P0, PT, R2, RZ, PT ;  /* 0x000000ff0200720c */ /* 0x008fc80003f05270 */
[----:B------:R-:W-:Y:S01]  /*30f0*/  SEL R16, RZ, 0x1, !P0 ;  /* 0x00000001ff107807 */ /* 0x000fe20004000000 */
[----:B------:R-:W-:Y:S08]  /*3100*/  BRA `(.L_x_4735) ;  /* 0x00000008005c7947 */ /* 0x000ff00003800000 */
.L_x_4749:
[----:B------:R-:W3:Y:S02]  /*3110*/  LDG.E.64 R2, desc[UR36][R2.64] ;  /* 0x0000002402027981 */ /* 0x000ee4000c1e1b00 */
[----:B---3--:R0:W1:Y:S01]  /*3120*/  F2I.F64.TRUNC R16, R2 ;  /* 0x0000000200107311 */ /* 0x008062000030d100 */
[----:B------:R-:W-:Y:S05]  /*3130*/  BRA `(.L_x_4735) ;  /* 0x0000000800507947 */ /* 0x000fea0003800000 */
.L_x_4748:
        /* <DEDUP_REMOVED lines=9> */
[----:B--2---:R-:W-:-:S04]  /*31d0*/  LOP3.LUT R4, R0, 0x7f000000, RZ, 0xc0, !PT ;  /* 0x7f00000000047812 */ /* 0x004fc800078ec0ff */
        /* <DEDUP_REMOVED lines=17> */
.L_x_4751:
[----:B------:R-:W3:Y:S02]  /*32f0*/  LDG.E.U8 R2, desc[UR36][R2.64] ;  /* 0x0000002402027981 */ /* 0x000ee4000c1e1100 */
[C---:B---3--:R-:W-:Y:S02]  /*3300*/  IMAD.SHL.U32 R0, R2.reuse, 0x2000000, RZ ;  /* 0x0200000002007824 */ /* 0x048fe400078e00ff */
[----:B------:R-:W-:-:S03]  /*3310*/  IMAD.SHL.U32 R5, R2, 0x1000000, RZ ;  /* 0x0100000002057824 */ /* 0x000fc600078e00ff */
[----:B------:R-:W-:-:S13]  /*3320*/  ISETP.GE.U32.AND P0, PT, R0, 0x8000000, PT ;  /* 0x080000000000780c */ /* 0x000fda0003f06070 */
[C---:B------:R-:W-:Y:S02]  /*3330*/  @!P0 IMAD.SHL.U32 R0, R2.reuse, 0x100, RZ ;  /* 0x0000010002008824 */ /* 0x040fe400078e00ff */
[----:B--2---:R-:W-:-:S03]  /*3340*/  @P0 IMAD.SHL.U32 R4, R2, 0x200000, RZ ;  /* 0x0020000002040824 */ /* 0x004fc600078e00ff */
        /* <DEDUP_REMOVED lines=8> */
.L_x_4750:
[----:B------:R-:W3:Y:S02]  /*33d0*/  LDG.E.U16 R16, desc[UR36][R2.64] ;  /* 0x0000002402107981 */ /* 0x000ee4000c1e1500 */
[----:B---3--:R-:W-:-:S06]  /*33e0*/  IMAD.U32 R16, R16, 0x10000, RZ ;  /* 0x0001000010107824 */ /* 0x008fcc00078e00ff */
[----:B------:R-:W0:Y:S01]  /*33f0*/  F2I.FTZ.TRUNC.NTZ R16, R16 ;  /* 0x0000001000107305 */ /* 0x000e22000021f100 */
[----:B------:R-:W-:Y:S05]  /*3400*/  BRA `(.L_x_4735) ;  /* 0x00000004009c7947 */ /* 0x000fea0003800000 */
.L_x_4747:
        /* <DEDUP_REMOVED lines=10> */
.L_x_4754:
        /* <DEDUP_REMOVED lines=21> */
.L_x_4758:
[----:B------:R-:W-:Y:S05]  /*3600*/  BSYNC B1 ;  /* 0x0000000000017941 */ /* 0x000fea0003800000 */
.L_x_4757:
[----:B------:R-:W-:Y:S01]  /*3610*/  IMAD.SHL.U32 R2, R2, 0x100000, RZ ;  /* 0x0010000002027824 */ /* 0x000fe200078e00ff */
[----:B------:R-:W-:-:S04]  /*3620*/  LEA R3, R0, 0x3b800000, 0x17 ;  /* 0x3b80000000037811 */ /* 0x000fc800078eb8ff */
[----:B------:R-:W-:-:S07]  /*3630*/  LOP3.LUT R16, R3, R2, R16, 0xfe, !PT ;  /* 0x0000000203107212 */ /* 0x000fce00078efe10 */
.L_x_4756:
[----:B------:R-:W-:Y:S05]  /*3640*/  BSYNC B0 ;  /* 0x0000000000007941 */ /* 0x000fea0003800000 */
.L_x_4755:
[----:B------:R-:W0:Y:S01]  /*3650*/  F2I.FTZ.TRUNC.NTZ R16, R16 ;  /* 0x0000001000107305 */ /* 0x000e22000021f100 */
[----:B------:R-:W-:Y:S05]  /*3660*/  BRA `(.L_x_4735) ;  /* 0x0000000400047947 */ /* 0x000fea0003800000 */
.L_x_4753:
        /* <DEDUP_REMOVED lines=21> */
.L_x_4762:
[----:B------:R-:W-:Y:S05]  /*37c0*/  BSYNC B1 ;  /* 0x0000000000017941 */ /* 0x000fea0003800000 */
.L_x_4761:
[----:B------:R-:W-:Y:S01]  /*37d0*/  IMAD.SHL.U32 R2, R2, 0x200000, RZ ;  /* 0x0020000002027824 */ /* 0x000fe200078e00ff */
[----:B------:R-:W-:-:S04]  /*37e0*/  LEA R3, R0, 0x37800000, 0x17 ;  /* 0x3780000000037811 */ /* 0x000fc800078eb8ff */
[----:B------:R-:W-:-:S07]  /*37f0*/  LOP3.LUT R16, R3, R2, R16, 0xfe, !PT ;  /* 0x0000000203107212 */ /* 0x000fce00078efe10 */
.L_x_4760:
[----:B------:R-:W-:Y:S05]  /*3800*/  BSYNC B0 ;  /* 0x0000000000007941 */ /* 0x000fea0003800000 */
.L_x_4759:
[----:B------:R-:W0:Y:S01]  /*3810*/  F2I.FTZ.TRUNC.NTZ R16, R16 ;  /* 0x0000001000107305 */ /* 0x000e22000021f100 */
[----:B------:R-:W-:Y:S05]  /*3820*/  BRA `(.L_x_4735) ;  /* 0x0000000000947947 */ /* 0x000fea0003800000 */
.L_x_4752:
        /* <DEDUP_REMOVED lines=14> */
.L_x_4766:
[----:B------:R-:W-:Y:S05]  /*3910*/  BSYNC B0 ;  /* 0x0000000000007941 */ /* 0x000fea0003800000 */
.L_x_4765:
[----:B------:R-:W0:Y:S01]  /*3920*/  F2I.FTZ.TRUNC.NTZ R16, R16 ;  /* 0x0000001000107305 */ /* 0x000e22000021f100 */
[----:B------:R-:W-:Y:S05]  /*3930*/  BRA `(.L_x_4735) ;  /* 0x0000000000507947 */ /* 0x000fea0003800000 */
.L_x_4740:
        /* <DEDUP_REMOVED lines=16> */
.L_x_4767:
[----:B------:R-:W-:Y:S05]  /*3a40*/  BRA `(.L_x_4735) ;  /* 0x00000000000c7947 */ /* 0x000fea0003800000 */
.L_x_4764:
[----:B------:R0:W5:Y:S01]  /*3a50*/  LDG.E R16, desc[UR36][R2.64] ;  /* 0x0000002402107981 */ /* 0x000162000c1e1900 */
[----:B------:R-:W-:Y:S05]  /*3a60*/  BRA `(.L_x_4735) ;  /* 0x0000000000047947 */ /* 0x000fea0003800000 */
.L_x_4763:
[----:B------:R0:W5:Y:S02]  /*3a70*/  LDG.E R16, desc[UR36][R2.64] ;  /* 0x0000002402107981 */ /* 0x000164000c1e1900 */
.L_x_4735:
[----:B------:R-:W-:Y:S05]  /*3a80*/  BSYNC B6 ;  /* 0x0000000000067941 */ /* 0x000fea0003800000 */
.L_x_4734:
[----:B01-34-:R-:W0:Y:S01]  /*3a90*/  S2R R2, SR_TID.X ;  /* 0x0000000000027919 */ /* 0x01be220000002100 */
[----:B------:R-:W1:Y:S01]  /*3aa0*/  LDC.U8 R17, c[0x0][0x23c] ;  /* 0x00008f00ff117b82 */ /* 0x000e620000000000 */
[----:B------:R-:W-:Y:S01]  /*3ab0*/  ULDC UR4, c[0x0][0x218] ;  /* 0x0000860000047ab9 */ /* 0x000fe20000000800 */
[----:B------:R-:W-:Y:S01]  /*3ac0*/  BSSY B6, `(.L_x_4768) ;  /* 0x00000f2000067945 */ /* 0x000fe20003800000 */
[----:B--2--5:R-:W-:Y:S02]  /*3ad0*/  LOP3.LUT R4, R24, UR4, RZ, 0x3c, !PT ;  /* 0x0000000418047c12 */ /* 0x024fe4000f8e3cff */
[----:B------:R-:W-:Y:S02]  /*3ae0*/  LOP3.LUT R22, R22, UR4, RZ, 0x3c, !PT ;  /* 0x0000000416167c12 */ /* 0x000fe4000f8e3cff */
[----:B------:R-:W-:Y:S02]  /*3af0*/  LOP3.LUT R18, R18, UR4, RZ, 0x3c, !PT ;  /* 0x0000000412127c12 */ /* 0x000fe4000f8e3cff */
[----:B------:R-:W-:-:S02]  /*3b00*/  LOP3.LUT R16, R16, UR4, RZ, 0x3c, !PT ;  /* 0x0000000410107c12 */ /* 0x000fc4000f8e3cff */
        /* <DEDUP_REMOVED lines=23> */
.L_x_4773:
[----:B------:R0:W-:Y:S01]  /*3c80*/  STG.E.U8 desc[UR36][R8.64], R4 ;  /* 0x0000000408007986 */ /* 0x0001e2000c101124 */
[----:B------:R-:W-:Y:S05]  /*3c90*/  BRA `(.L_x_4769) ;  /* 0x0000000c00507947 */ /* 0x000fea0003800000 */
.L_x_4772:
        /* <DEDUP_REMOVED lines=9> */
.L_x_4776:
[----:B------:R0:W-:Y:S01]  /*3d30*/  STG.E desc[UR36][R8.64], R4 ;  /* 0x0000000408007986 */ /* 0x0001e2000c101924 */
[----:B------:R-:W-:Y:S05]  /*3d40*/  BRA `(.L_x_4769) ;  /* 0x0000000c00247947 */ /* 0x000fea0003800000 */
.L_x_4775:
[----:B------:R0:W-:Y:S01]  /*3d50*/  STG.E.U16 desc[UR36][R8.64], R4 ;  /* 0x0000000408007986 */ /* 0x0001e2000c101524 */
[----:B------:R-:W-:Y:S05]  /*3d60*/  BRA `(.L_x_4769) ;  /* 0x0000000c001c7947 */ /* 0x000fea0003800000 */
.L_x_4771:
        /* <DEDUP_REMOVED lines=9> */
.L_x_4778:
[----:B------:R-:W-:-:S04]  /*3e00*/  I2FP.F32.S32 R0, R4 ;  /* 0x0000000400007245 */ /* 0x000fc80000201400 */
[----:B------:R-:W-:-:S05]  /*3e10*/  F2FP.F16.F32.PACK_AB R0, RZ, R0 ;  /* 0x00000000ff00723e */ /* 0x000fca00000000ff */
[----:B------:R0:W-:Y:S01]  /*3e20*/  STG.E.U16 desc[UR36][R8.64], R0 ;  /* 0x0000000008007986 */ /* 0x0001e2000c101524 */
[----:B------:R-:W-:Y:S05]  /*3e30*/  BRA `(.L_x_4769) ;  /* 0x0000000800e87947 */ /* 0x000fea0003800000 */
.L_x_4777:
        /* <DEDUP_REMOVED lines=10> */
.L_x_4780:
[----:B------:R-:W-:-:S04]  /*3ee0*/  I2FP.F32.S32 R4, R4 ;  /* 0x0000000400047245 */ /* 0x000fc80000201400 */
[----:B------:R-:W-:-:S04]  /*3ef0*/  F2FP.F16.F32.PACK_AB R3, RZ, R4 ;  /* 0x00000004ff03723e */ /* 0x000fc800000000ff */
[----:B------:R-:W-:-:S05]  /*3f00*/  PRMT R3, R3, 0x5410, RZ ;  /* 0x0000541003037816 */ /* 0x000fca00000000ff */
[----:B------:R0:W-:Y:S01]  /*3f10*/  STG.E desc[UR36][R8.64], R3 ;  /* 0x0000000308007986 */ /* 0x0001e2000c101924 */
[----:B------:R-:W-:Y:S05]  /*3f20*/  BRA `(.L_x_4769) ;  /* 0x0000000800ac7947 */ /* 0x000fea0003800000 */
.L_x_4779:
[----:B------:R-:W0:Y:S02]  /*3f30*/  I2F.F64 R4, R4 ;  /* 0x0000000400047312 */ /* 0x000e240000201c00 */
[----:B0-----:R0:W-:Y:S01]  /*3f40*/  STG.E.64 desc[UR36][R8.64], R4 ;  /* 0x0000000408007986 */ /* 0x0011e2000c101b24 */
[----:B------:R-:W-:Y:S05]  /*3f50*/  BRA `(.L_x_4769) ;  /* 0x0000000800a07947 */ /* 0x000fea0003800000 */
.L_x_4770:
        /* <DEDUP_REMOVED lines=12> */
.L_x_4783:
[----:B------:R-:W0:Y:S01]  /*4020*/  I2F.F64 R4, R4 ;  /* 0x0000000400047312 */ /* 0x000e220000201c00 */
[----:B------:R-:W-:-:S05]  /*4030*/  CS2R R6, SRZ ;  /* 0x0000000000067805 */ /* 0x000fca000001ff00 */
[----:B0-----:R0:W-:Y:S01]  /*4040*/  STG.E.128 desc[UR36][R8.64], R4 ;  /* 0x0000000408007986 */ /* 0x0011e2000c101d24 */
[----:B------:R-:W-:Y:S05]  /*4050*/  BRA `(.L_x_4769) ;  /* 0x0000000800607947 */ /* 0x000fea0003800000 */
.L_x_4782:
        /* <DEDUP_REMOVED lines=21> */
.L_x_4787:
[----:B------:R-:W-:Y:S05]  /*41b0*/  BSYNC B0 ;  /* 0x0000000000007941 */ /* 0x000fea0003800000 */
.L_x_4786:
[----:B------:R-:W-:-:S05]  /*41c0*/  LOP3.LUT R5, R0, R5, RZ, 0xfc, !PT ;  /* 0x0000000500057212 */ /* 0x000fca00078efcff */
[----:B------:R0:W-:Y:S01]  /*41d0*/  STG.E.U8 desc[UR36][R8.64], R5 ;  /* 0x0000000508007986 */ /* 0x0001e2000c101124 */
[----:B------:R-:W-:Y:S05]  /*41e0*/  BRA `(.L_x_4769) ;  /* 0x0000000400fc7947 */ /* 0x000fea0003800000 */
.L_x_4785:
        /* <DEDUP_REMOVED lines=13> */
.L_x_4789:
[----:B------:R-:W-:Y:S01]  /*42c0*/  IMAD.MOV.U32 R0, RZ, RZ, 0x7f ;  /* 0x0000007fff007424 */ /* 0x000fe200078e00ff */
[----:B------:R-:W-:-:S04]  /*42d0*/  ISETP.GT.U32.AND P0, PT, R3, 0x7f800000, PT ;  /* 0x7f8000000300780c */ /* 0x000fc80003f04070 */
[----:B------:R-:W-:-:S09]  /*42e0*/  SEL R0, R0, 0x7c, P0 ;  /* 0x0000007c00007807 */ /* 0x000fd20000000000 */
.L_x_4790:
[----:B------:R-:W-:Y:S05]  /*42f0*/  BSYNC B0 ;  /* 0x0000000000007941 */ /* 0x000fea0003800000 */
.L_x_4788:
[----:B------:R-:W-:-:S04]  /*4300*/  LOP3.LUT R3, R5, 0x80000000, RZ, 0xc0, !PT ;  /* 0x8000000005037812 */ /* 0x000fc800078ec0ff */
[----:B------:R-:W-:-:S04]  /*4310*/  SHF.R.U32.HI R3, RZ, 0x18, R3 ;  /* 0x00000018ff037819 */ /* 0x000fc80000011603 */
[----:B------:R-:W-:-:S05]  /*4320*/  LOP3.LUT R3, R0, R3, RZ, 0xfc, !PT ;  /* 0x0000000300037212 */ /* 0x000fca00078efcff */
[----:B------:R0:W-:Y:S01]  /*4330*/  STG.E.U8 desc[UR36][R8.64], R3 ;  /* 0x0000000308007986 */ /* 0x0001e2000c101124 */
[----:B------:R-:W-:Y:S05]  /*4340*/  BRA `(.L_x_4769) ;  /* 0x0000000400a47947 */ /* 0x000fea0003800000 */
.L_x_4784:
[----:B------:R-:W-:-:S04]  /*4350*/  I2FP.F32.S32 R0, R4 ;  /* 0x0000000400007245 */ /* 0x000fc80000201400 */
[----:B------:R-:W-:-:S05]  /*4360*/  F2FP.BF16.F32.PACK_AB R0, RZ, R0 ;  /* 0x00000000ff00723e */ /* 0x000fca00000010ff */
[----:B------:R0:W-:Y:S01]  /*4370*/  STG.E.U16 desc[UR36][R8.64], R0 ;  /* 0x0000000008007986 */ /* 0x0001e2000c101524 */
[----:B------:R-:W-:Y:S05]  /*4380*/  BRA `(.L_x_4769) ;  /* 0x0000000400947947 */ /* 0x000fea0003800000 */
.L_x_4781:
        /* <DEDUP_REMOVED lines=10> */
.L_x_4793:
        /* <DEDUP_REMOVED lines=17> */
.L_x_4796:
[----:B------:R-:W-:-:S04]  /*4540*/  LOP3.LUT R3, R5, 0x80000000, RZ, 0xc0, !PT ;  /* 0x8000000005037812 */ /* 0x000fc800078ec0ff */
[----:B------:R-:W-:-:S04]  /*4550*/  SHF.R.U32.HI R3, RZ, 0x18, R3 ;  /* 0x00000018ff037819 */ /* 0x000fc80000011603 */
[----:B------:R-:W-:-:S04]  /*4560*/  LOP3.LUT R0, R0, R3, RZ, 0xfc, !PT ;  /* 0x0000000300007212 */ /* 0x000fc800078efcff */
[----:B------:R-:W-:-:S07]  /*4570*/  PRMT R4, R0, 0x7610, R4 ;  /* 0x0000761000047816 */ /* 0x000fce0000000004 */
.L_x_4795:
[----:B------:R-:W-:Y:S05]  /*4580*/  BSYNC B0 ;  /* 0x0000000000007941 */ /* 0x000fea0003800000 */
.L_x_4794:
[----:B------:R4:W-:Y:S01]  /*4590*/  STG.E.U8 desc[UR36][R8.64], R4 ;  /* 0x0000000408007986 */ /* 0x0009e2000c101124 */
[----:B------:R-:W-:Y:S05]  /*45a0*/  BRA `(.L_x_4769) ;  /* 0x00000004000c7947 */ /* 0x000fea0003800000 */
.L_x_4792:
        /* <DEDUP_REMOVED lines=17> */
.L_x_4799:
[----:B------:R-:W-:-:S04]  /*46c0*/  LOP3.LUT R3, R5, 0x80000000, RZ, 0xc0, !PT ;  /* 0x8000000005037812 */ /* 0x000fc800078ec0ff */
[----:B------:R-:W-:-:S04]  /*46d0*/  SHF.R.U32.HI R3, RZ, 0x18, R3 ;  /* 0x00000018ff037819 */ /* 0x000fc80000011603 */
[----:B------:R-:W-:-:S04]  /*46e0*/  LOP3.LUT R0, R0, R3, RZ, 0xfc, !PT ;  /* 0x0000000300007212 */ /* 0x000fc800078efcff */
[----:B------:R-:W-:-:S07]  /*46f0*/  PRMT R4, R0, 0x7610, R4 ;  /* 0x0000761000047816 */ /* 0x000fce0000000004 */
.L_x_4798:
[----:B------:R-:W-:Y:S05]  /*4700*/  BSYNC B0 ;  /* 0x0000000000007941 */ /* 0x000fea0003800000 */
.L_x_4797:
[----:B------:R0:W-:Y:S01]  /*4710*/  STG.E.U8 desc[UR36][R8.64], R4 ;  /* 0x0000000408007986 */ /* 0x0001e2000c101124 */
[----:B------:R-:W-:Y:S05]  /*4720*/  BRA `(.L_x_4769) ;  /* 0x0000000000ac7947 */ /* 0x000fea0003800000 */
.L_x_4791:
        /* <DEDUP_REMOVED lines=22> */
.L_x_4774:
        /* <DEDUP_REMOVED lines=16> */
.L_x_4802:
[----:B------:R-:W-:Y:S05]  /*4990*/  BRA `(.L_x_4769) ;  /* 0x0000000000107947 */ /* 0x000fea0003800000 */
.L_x_4801:
[----:B------:R-:W-:-:S05]  /*49a0*/  SHF.R.S32.HI R5, RZ, 0x1f, R4 ;  /* 0x0000001fff057819 */ /* 0x000fca0000011404 */
[----:B------:R3:W-:Y:S01]  /*49b0*/  STG.E.64 desc[UR36][R8.64], R4 ;  /* 0x0000000408007986 */ /* 0x0007e2000c101b24 */
[----:B------:R-:W-:Y:S05]  /*49c0*/  BRA `(.L_x_4769) ;  /* 0x0000000000047947 */ /* 0x000fea0003800000 */
.L_x_4800:
[----:B------:R0:W-:Y:S02]  /*49d0*/  STG.E desc[UR36][R8.64], R4 ;  /* 0x0000000408007986 */ /* 0x0001e4000c101924 */
.L_x_4769:
[----:B------:R-:W-:Y:S05]  /*49e0*/  BSYNC B6 ;  /* 0x0000000000067941 */ /* 0x000fea0003800000 */
.L_x_4768:
        /* <DEDUP_REMOVED lines=23> */
.L_x_4808:
[----:B------:R0:W-:Y:S01]  /*4b60*/  STG.E.U8 desc[UR36][R8.64], R22 ;  /* 0x0000001608007986 */ /* 0x0001e2000c101124 */
[----:B------:R-:W-:Y:S05]  /*4b70*/  BRA `(.L_x_4810) ;  /* 0x0000000c00587947 */ /* 0x000fea0003800000 */
.L_x_4807:
[----:B------:R-:W-:-:S13]  /*4b80*/  ISETP.NE.AND P0, PT, R0, 0x2, PT ;  /* 0x000000020000780c */ /* 0x000fda0003f05270 */
[----:B------:R-:W-:Y:S05]  /*4b90*/  @!P0 BRA `(.L_x_4811) ;  /* 0x0000000000288947 */ /* 0x000fea0003800000 */
[----:B------:R-:W-:-:S13]  /*4ba0*/  ISETP.NE.AND P0, PT, R0, 0x3, PT ;  /* 0x000000030000780c */ /* 0x000fda0003f05270 */
[----:B------:R-:W-:Y:S05]  /*4bb0*/  @!P0 BRA `(.L_x_4812) ;  /* 0x0000000000188947 */ /* 0x000fea0003800000 */
[----:B------:R-:W-:-:S13]  /*4bc0*/  ISETP.NE.AND P0, PT, R0, 0x4, PT ;  /* 0x000000040000780c */ /* 0x000fda0003f05270 */
[----:B------:R-:W-:Y:S05]  /*4bd0*/  @P0 BRA `(.L_x_4809) ;  /* 0x0000000800e80947 */ /* 0x000fea0003800000 */
[--C-:B------:R-:W-:Y:S01]  /*4be0*/  SHF.R.S32.HI R5, RZ, 0x1f, R22.reuse ;  /* 0x0000001fff057819 */ /* 0x100fe20000011416 */
[----:B------:R-:W-:-:S05]  /*4bf0*/  IMAD.MOV.U32 R4, RZ, RZ, R22 ;  /* 0x000000ffff047224 */ /* 0x000fca00078e0016 */
[----:B------:R0:W-:Y:S01]  /*4c00*/  STG.E.64 desc[UR36][R8.64], R4 ;  /* 0x0000000408007986 */ /* 0x0001e2000c101b24 */
[----:B------:R-:W-:Y:S05]  /*4c10*/  BRA `(.L_x_4810) ;  /* 0x0000000c00307947 */ /* 0x000fea0003800000 */
.L_x_4812:
[----:B------:R0:W-:Y:S01]  /*4c20*/  STG.E desc[UR36][R8.64], R22 ;  /* 0x0000001608007986 */ /* 0x0001e2000c101924 */
[----:B------:R-:W-:Y:S05]  /*4c30*/  BRA `(.L_x_4810) ;  /* 0x0000000c00287947 */ /* 0x000fea0003800000 */
.L_x_4811:
[----:B------:R0:W-:Y:S01]  /*4c40*/  STG.E.U16 desc[UR36][R8.64], R22 ;  /* 0x0000001608007986 */ /* 0x0001e2000c101524 */
[----:B------:R-:W-:Y:S05]  /*4c50*/  BRA `(.L_x_4810) ;  /* 0x0000000c00207947 */ /* 0x000fea0003800000 */
.L_x_4806:
        /* <DEDUP_REMOVED lines=9> */
.L_x_4814:
[----:B------:R-:W-:-:S04]  /*4cf0*/  I2FP.F32.S32 R0, R22 ;  /* 0x0000001600007245 */ /* 0x000fc80000201400 */
[----:B------:R-:W-:-:S05]  /*4d00*/  F2FP.F16.F32.PACK_AB R0, RZ, R0 ;  /* 0x00000000ff00723e */ /* 0x000fca00000000ff */
[----:B------:R0:W-:Y:S01]  /*4d10*/  STG.E.U16 desc[UR36][R8.64], R0 ;  /* 0x0000000008007986 */ /* 0x0001e2000c101524 */
[----:B------:R-:W-:Y:S05]  /*4d20*/  BRA `(.L_x_4810) ;  /* 0x0000000800ec7947 */ /* 0x000fea0003800000 */
.L_x_4813:
        /* <DEDUP_REMOVED lines=10> */
.L_x_4816:
[----:B------:R-:W-:-:S04]  /*4dd0*/  I2FP.F32.S32 R22, R22 ;  /* 0x0000001600167245 */ /* 0x000fc80000201400 */
[----:B------:R-:W-:-:S04]  /*4de0*/  F2FP.F16.F32.PACK_AB R3, RZ, R22 ;  /* 0x00000016ff03723e */ /* 0x000fc800000000ff */
[----:B------:R-:W-:-:S05]  /*4df0*/  PRMT R3, R3, 0x5410, RZ ;  /* 0x0000541003037816 */ /* 0x000fca00000000ff */
[----:B------:R0:W-:Y:S01]  /*4e00*/  STG.E desc[UR36][R8.64], R3 ;  /* 0x0000000308007986 */ /* 0x0001e2000c101924 */
[----:B------:R-:W-:Y:S05]  /*4e10*/  BRA `(.L_x_4810) ;  /* 0x0000000800b07947 */ /* 0x000fea0003800000 */
.L_x_4815:
[----:B------:R-:W0:Y:S02]  /*4e20*/  I2F.F64 R4, R22 ;  /* 0x0000001600047312 */ /* 0x000e240000201c00 */
[----:B0-----:R0:W-:Y:S01]  /*4e30*/  STG.E.64 desc[UR36][R8.64], R4 ;  /* 0x0000000408007986 */ /* 0x0011e2000c101b24 */
[----:B------:R-:W-:Y:S05]  /*4e40*/  BRA `(.L_x_4810) ;  /* 0x0000000800a47947 */ /* 0x000fea0003800000 */
.L_x_4805:
        /* <DEDUP_REMOVED lines=12> */
.L_x_4819:
[----:B------:R-:W0:Y:S01]  /*4f10*/  I2F.F64 R4, R22 ;  /* 0x0000001600047312 */ /* 0x000e220000201c00 */
[----:B------:R-:W-:-:S05]  /*4f20*/  CS2R R6, SRZ ;  /* 0x0000000000067805 */ /* 0x000fca000001ff00 */
[----:B0-----:R0:W-:Y:S01]  /*4f30*/  STG.E.128 desc[UR36][R8.64], R4 ;  /* 0x0000000408007986 */ /* 0x0011e2000c101d24 */
[----:B------:R-:W-:Y:S05]  /*4f40*/  BRA `(.L_x_4810) ;  /* 0x0000000800647947 */ /* 0x000fea0003800000 */
.L_x_4818:
        /* <DEDUP_REMOVED lines=21> */
.L_x_4823:
[----:B------:R-:W-:Y:S05]  /*50a0*/  BSYNC B0 ;  /* 0x0000000000007941 */ /* 0x000fea0003800000 */
.L_x_4822:
[----:B------:R-:W-:-:S05]  /*50b0*/  LOP3.LUT R5, R0, R5, RZ, 0xfc, !PT ;  /* 0x0000000500057212 */ /* 0x000fca00078efcff */
[----:B------:R0:W-:Y:S01]  /*50c0*/  STG.E.U8 desc[UR36][R8.64], R5 ;  /* 0x0000000508007986 */ /* 0x0001e2000c101124 */
[----:B------:R-:W-:Y:S05]  /*50d0*/  BRA `(.L_x_4810) ;  /* 0x0000000800007947 */ /* 0x000fea0003800000 */
.L_x_4821:
        /* <DEDUP_REMOVED lines=13> */
.L_x_4825:
[----:B------:R-:W-:Y:S01]  /*51b0*/  IMAD.MOV.U32 R0, RZ, RZ, 0x7f ;  /* 0x0000007fff007424 */ /* 0x000fe200078e00ff */
[----:B------:R-:W-:-:S04]  /*51c0*/  ISETP.GT.U32.AND P0, PT, R3, 0x7f800000, PT ;  /* 0x7f8000000300780c */ /* 0x000fc80003f04070 */
[----:B------:R-:W-:-:S09]  /*51d0*/  SEL R0, R0, 0x7c, P0 ;  /* 0x0000007c00007807 */ /* 0x000fd20000000000 */
.L_x_4826:
[----:B------:R-:W-:Y:S05]  /*51e0*/  BSYNC B0 ;  /* 0x0000000000007941 */ /* 0x000fea0003800000 */
.L_x_4824:
[----:B------:R-:W-:-:S04]  /*51f0*/  LOP3.LUT R3, R5, 0x80000000, RZ, 0xc0, !PT ;  /* 0x8000000005037812 */ /* 0x000fc800078ec0ff */
[----:B------:R-:W-:-:S04]  /*5200*/  SHF.R.U32.HI R3, RZ, 0x18, R3 ;  /* 0x00000018ff037819 */ /* 0x000fc80000011603 */
[----:B------:R-:W-:-:S05]  /*5210*/  LOP3.LUT R3, R0, R3, RZ, 0xfc, !PT ;  /* 0x0000000300037212 */ /* 0x000fca00078efcff */
[----:B------:R0:W-:Y:S01]  /*5220*/  STG.E.U8 desc[UR36][R8.64], R3 ;  /* 0x0000000308007986 */ /* 0x0001e2000c101124 */
[----:B------:R-:W-:Y:S05]  /*5230*/  BRA `(.L_x_4810) ;  /* 0x0000000400a87947 */ /* 0x000fea0003800000 */
.L_x_4820:
[----:B------:R-:W-:-:S04]  /*5240*/  I2FP.F32.S32 R0, R22 ;  /* 0x0000001600007245 */ /* 0x000fc80000201400 */
[----:B------:R-:W-:-:S05]  /*5250*/  F2FP.BF16.F32.PACK_AB R0, RZ, R0 ;  /* 0x00000000ff00723e */ /* 0x000fca00000010ff */
[----:B------:R0:W-:Y:S01]  /*5260*/  STG.E.U16 desc[UR36][R8.64], R0 ;  /* 0x0000000008007986 */ /* 0x0001e2000c101524 */
[----:B------:R-:W-:Y:S05]  /*5270*/  BRA `(.L_x_4810) ;  /* 0x0000000400987947 */ /* 0x000fea0003800000 */
.L_x_4817:
        /* <DEDUP_REMOVED lines=10> */
.L_x_4829:
        /* <DEDUP_REMOVED lines=17> */
.L_x_4832:
[----:B------:R-:W-:-:S04]  /*5430*/  LOP3.LUT R3, R5, 0x80000000, RZ, 0xc0, !PT ;  /* 0x8000000005037812 */ /* 0x000fc800078ec0ff */
[----:B------:R-:W-:-:S04]  /*5440*/  SHF.R.U32.HI R3, RZ, 0x18, R3 ;  /* 0x00000018ff037819 */ /* 0x000fc80000011603 */
[----:B------:R-:W-:-:S04]  /*5450*/  LOP3.LUT R0, R0, R3, RZ, 0xfc, !PT ;  /* 0x0000000300007212 */ /* 0x000fc800078efcff */
[----:B------:R-:W-:-:S07]  /*5460*/  PRMT R4, R0, 0x7610, R4 ;  /* 0x0000761000047816 */ /* 0x000fce0000000004 */
.L_x_4831:
[----:B------:R-:W-:Y:S05]  /*5470*/  BSYNC B0 ;  /* 0x0000000000007941 */ /* 0x000fea0003800000 */
.L_x_4830:
[----:B------:R3:W-:Y:S01]  /*5480*/  STG.E.U8 desc[UR36][R8.64], R4 ;  /* 0x0000000408007986 */ /* 0x0007e2000c101124 */
[----:B------:R-:W-:Y:S05]  /*5490*/  BRA `(.L_x_4810) ;  /* 0x0000000400107947 */ /* 0x000fea0003800000 */
.L_x_4828:
        /* <DEDUP_REMOVED lines=17> */
.L_x_4835:
[----:B------:R-:W-:-:S04]  /*55b0*/  LOP3.LUT R3, R5, 0x80000000, RZ, 0xc0, !PT ;  /* 0x8000000005037812 */ /* 0x000fc800078ec0ff */
[----:B------:R-:W-:-:S04]  /*55c0*/  SHF.R.U32.HI R3, RZ, 0x18, R3 ;  /* 0x00000018ff037819 */ /* 0x000fc80000011603 */
[----:B------:R-:W-:-:S04]  /*55d0*/  LOP3.LUT R0, R0, R3, RZ, 0xfc, !PT ;  /* 0x0000000300007212 */ /* 0x000fc800078efcff */
[----:B------:R-:W-:-:S07]  /*55e0*/  PRMT R4, R0, 0x7610, R4 ;  /* 0x0000761000047816 */ /* 0x000fce0000000004 */
.L_x_4834:
[----:B------:R-:W-:Y:S05]  /*55f0*/  BSYNC B0 ;  /* 0x0000000000007941 */ /* 0x000fea0003800000 */
.L_x_4833:
[----:B------:R0:W-:Y:S01]  /*5600*/  STG.E.U8 desc[UR36][R8.64], R4 ;  /* 0x0000000408007986 */ /* 0x0001e2000c101124 */
[----:B------:R-:W-:Y:S05]  /*5610*/  BRA `(.L_x_4810) ;  /* 0x0000000000b07947 */ /* 0x000fea0003800000 */
.L_x_4827:
        /* <DEDUP_REMOVED lines=22> */
.L_x_4809:
        /* <DEDUP_REMOVED lines=16> */
.L_x_4838:
[----:B------:R-:W-:Y:S05]  /*5880*/  BRA `(.L_x_4810) ;  /* 0x0000000000147947 */ /* 0x000fea0003800000 */
.L_x_4837:
[--C-:B------:R-:W-:Y:S01]  /*5890*/  SHF.R.S32.HI R5, RZ, 0x1f, R22.reuse ;  /* 0x0000001fff057819 */ /* 0x100fe20000011416 */
[----:B------:R-:W-:-:S05]  /*58a0*/  IMAD.MOV.U32 R4, RZ, RZ, R22 ;  /* 0x000000ffff047224 */ /* 0x000fca00078e0016 */
[----:B------:R2:W-:Y:S01]  /*58b0*/  STG.E.64 desc[UR36][R8.64], R4 ;  /* 0x0000000408007986 */ /* 0x0005e2000c101b24 */
[----:B------:R-:W-:Y:S05]  /*58c0*/  BRA `(.L_x_4810) ;  /* 0x0000000000047947 */ /* 0x000fea0003800000 */
.L_x_4836:
[----:B------:R0:W-:Y:S02]  /*58d0*/  STG.E desc[UR36][R8.64], R22 ;  /* 0x0000001608007986 */ /* 0x0001e4000c101924 */
.L_x_4810:
        /* <DEDUP_REMOVED lines=23> */
.L_x_4842:
[----:B------:R3:W-:Y:S01]  /*5a50*/  STG.E.U8 desc[UR36][R8.64], R18 ;  /* 0x0000001208007986 */ /* 0x0007e2000c101124 */
[----:B------:R-:W-:Y:S05]  /*5a60*/  BRA `(.L_x_4844) ;  /* 0x0000000c00587947 */ /* 0x000fea0003800000 */
.L_x_4841:
        /* <DEDUP_REMOVED lines=10> */
.L_x_4846:
[----:B------:R2:W-:Y:S01]  /*5b10*/  STG.E desc[UR36][R8.64], R18 ;  /* 0x0000001208007986 */ /* 0x0005e2000c101924 */
[----:B------:R-:W-:Y:S05]  /*5b20*/  BRA `(.L_x_4844) ;  /* 0x0000000c00287947 */ /* 0x000fea0003800000 */
.L_x_4845:
[----:B------:R0:W-:Y:S01]  /*5b30*/  STG.E.U16 desc[UR36][R8.64], R18 ;  /* 0x0000001208007986 */ /* 0x0001e2000c101524 */
[----:B------:R-:W-:Y:S05]  /*5b40*/  BRA `(.L_x_4844) ;  /* 0x0000000c00207947 */ /* 0x000fea0003800000 */
.L_x_4840:
        /* <DEDUP_REMOVED lines=9> */
.L_x_4848:
[----:B------:R-:W-:-:S04]  /*5be0*/  I2FP.F32.S32 R0, R18 ;  /* 0x0000001200007245 */ /* 0x000fc80000201400 */
[----:B------:R-:W-:-:S05]  /*5bf0*/  F2FP.F16.F32.PACK_AB R0, RZ, R0 ;  /* 0x00000000ff00723e */ /* 0x000fca00000000ff */
[----:B------:R0:W-:Y:S01]  /*5c00*/  STG.E.U16 desc[UR36][R8.64], R0 ;  /* 0x0000000008007986 */ /* 0x0001e2000c101524 */
[----:B------:R-:W-:Y:S05]  /*5c10*/  BRA `(.L_x_4844) ;  /* 0x0000000800ec7947 */ /* 0x000fea0003800000 */
.L_x_4847:
        /* <DEDUP_REMOVED lines=10> */
.L_x_4850:
[----:B------:R-:W-:-:S04]  /*5cc0*/  I2FP.F32.S32 R18, R18 ;  /* 0x0000001200127245 */ /* 0x000fc80000201400 */
[----:B------:R-:W-:-:S04]  /*5cd0*/  F2FP.F16.F32.PACK_AB R3, RZ, R18 ;  /* 0x00000012ff03723e */ /* 0x000fc800000000ff */
[----:B------:R-:W-:-:S05]  /*5ce0*/  PRMT R3, R3, 0x5410, RZ ;  /* 0x0000541003037816 */ /* 0x000fca00000000ff */
[----:B------:R0:W-:Y:S01]  /*5cf0*/  STG.E desc[UR36][R8.64], R3 ;  /* 0x0000000308007986 */ /* 0x0001e2000c101924 */
[----:B------:R-:W-:Y:S05]  /*5d00*/  BRA `(.L_x_4844) ;  /* 0x0000000800b07947 */ /* 0x000fea0003800000 */
.L_x_4849:
[----:B------:R-:W0:Y:S02]  /*5d10*/  I2F.F64 R4, R18 ;  /* 0x0000001200047312 */ /* 0x000e240000201c00 */
[----:B0-----:R0:W-:Y:S01]  /*5d20*/  STG.E.64 desc[UR36][R8.64], R4 ;  /* 0x0000000408007986 */ /* 0x0011e2000c101b24 */
[----:B------:R-:W-:Y:S05]  /*5d30*/  BRA `(.L_x_4844) ;  /* 0x0000000800a47947 */ /* 0x000fea0003800000 */
.L_x_4839:
        /* <DEDUP_REMOVED lines=12> */
.L_x_4853:
[----:B------:R-:W0:Y:S01]  /*5e00*/  I2F.F64 R4, R18 ;  /* 0x0000001200047312 */ /* 0x000e220000201c00 */
[----:B------:R-:W-:-:S05]  /*5e10*/  CS2R R6, SRZ ;  /* 0x0000000000067805 */ /* 0x000fca000001ff00 */
[----:B0-----:R0:W-:Y:S01]  /*5e20*/  STG.E.128 desc[UR36][R8.64], R4 ;  /* 0x0000000408007986 */ /* 0x0011e2000c101d24 */
[----:B------:R-:W-:Y:S05]  /*5e30*/  BRA `(.L_x_4844) ;  /* 0x0000000800647947 */ /* 0x000fea0003800000 */
.L_x_4852:
        /* <DEDUP_REMOVED lines=21> */
.L_x_4857:
[----:B------:R-:W-:Y:S05]  /*5f90*/  BSYNC B0 ;  /* 0x0000000000007941 */ /* 0x000fea0003800000 */
.L_x_4856:
[----:B------:R-:W-:-:S05]  /*5fa0*/  LOP3.LUT R5, R0, R5, RZ, 0xfc, !PT ;  /* 0x0000000500057212 */ /* 0x000fca00078efcff */
[----:B------:R0:W-:Y:S01]  /*5fb0*/  STG.E.U8 desc[UR36][R8.64], R5 ;  /* 0x0000000508007986 */ /* 0x0001e2000c101124 */
[----:B------:R-:W-:Y:S05]  /*5fc0*/  BRA `(.L_x_4844) ;  /* 0x0000000800007947 */ /* 0x000fea0003800000 */
.L_x_4855:
        /* <DEDUP_REMOVED lines=13> */
.L_x_4859:
[----:B------:R-:W-:Y:S01]  /*60a0*/  IMAD.MOV.U32 R0, RZ, RZ, 0x7f ;  /* 0x0000007fff007424 */ /* 0x000fe200078e00ff */
[----:B------:R-:W-:-:S04]  /*60b0*/  ISETP.GT.U32.AND P0, PT, R3, 0x7f800000, PT ;  /* 0x7f8000000300780c */ /* 0x000fc80003f04070 */
[----:B------:R-:W-:-:S09]  /*60c0*/  SEL R0, R0, 0x7c, P0 ;  /* 0x0000007c00007807 */ /* 0x000fd20000000000 */
.L_x_4860:
[----:B------:R-:W-:Y:S05]  /*60d0*/  BSYNC B0 ;  /* 0x0000000000007941 */ /* 0x000fea0003800000 */
.L_x_4858:
[----:B------:R-:W-:-:S04]  /*60e0*/  LOP3.LUT R3, R5, 0x80000000, RZ, 0xc0, !PT ;  /* 0x8000000005037812 */ /* 0x000fc800078ec0ff */
[----:B------:R-:W-:-:S04]  /*60f0*/  SHF.R.U32.HI R3, RZ, 0x18, R3 ;  /* 0x00000018ff037819 */ /* 0x000fc80000011603 */
[----:B------:R-:W-:-:S05]  /*6100*/  LOP3.LUT R3, R0, R3, RZ, 0xfc, !PT ;  /* 0x0000000300037212 */ /* 0x000fca00078efcff */
[----:B------:R0:W-:Y:S01]  /*6110*/  STG.E.U8 desc[UR36][R8.64], R3 ;  /* 0x0000000308007986 */ /* 0x0001e2000c101124 */
[----:B------:R-:W-:Y:S05]  /*6120*/  BRA `(.L_x_4844) ;  /* 0x0000000400a87947 */ /* 0x000fea0003800000 */
.L_x_4854:
[----:B------:R-:W-:-:S04]  /*6130*/  I2FP.F32.S32 R0, R18 ;  /* 0x0000001200007245 */ /* 0x000fc80000201400 */
[----:B------:R-:W-:-:S05]  /*6140*/  F2FP.BF16.F32.PACK_AB R0, RZ, R0 ;  /* 0x00000000ff00723e */ /* 0x000fca00000010ff */
[----:B------:R0:W-:Y:S01]  /*6150*/  STG.E.U16 desc[UR36][R8.64], R0 ;  /* 0x0000000008007986 */ /* 0x0001e2000c101524 */
[----:B------:R-:W-:Y:S05]  /*6160*/  BRA `(.L_x_4844) ;  /* 0x0000000400987947 */ /* 0x000fea0003800000 */
.L_x_4851:
        /* <DEDUP_REMOVED lines=10> */
.L_x_4863:
        /* <DEDUP_REMOVED lines=17> */
.L_x_4866:
[----:B------:R-:W-:-:S04]  /*6320*/  LOP3.LUT R3, R5, 0x80000000, RZ, 0xc0, !PT ;  /* 0x8000000005037812 */ /* 0x000fc800078ec0ff */
[----:B------:R-:W-:-:S04]  /*6330*/  SHF.R.U32.HI R3, RZ, 0x18, R3 ;  /* 0x00000018ff037819 */ /* 0x000fc80000011603 */
[----:B------:R-:W-:-:S04]  /*6340*/  LOP3.LUT R0, R0, R3, RZ, 0xfc, !PT ;  /* 0x0000000300007212 */ /* 0x000fc800078efcff */
[----:B------:R-:W-:-:S07]  /*6350*/  PRMT R4, R0, 0x7610, R4 ;  /* 0x0000761000047816 */ /* 0x000fce0000000004 */
.L_x_4865:
[----:B------:R-:W-:Y:S05]  /*6360*/  BSYNC B0 ;  /* 0x0000000000007941 */ /* 0x000fea0003800000 */
.L_x_4864:
[----:B------:R0:W-:Y:S01]  /*6370*/  STG.E.U8 desc[UR36][R8.64], R4 ;  /* 0x0000000408007986 */ /* 0x0001e2000c101124 */
[----:B------:R-:W-:Y:S05]  /*6380*/  BRA `(.L_x_4844) ;  /* 0x0000000400107947 */ /* 0x000fea0003800000 */
.L_x_4862:
        /* <DEDUP_REMOVED lines=17> */
.L_x_4869:
[----:B------:R-:W-:-:S04]  /*64a0*/  LOP3.LUT R3, R5, 0x80000000, RZ, 0xc0, !PT ;  /* 0x8000000005037812 */ /* 0x000fc800078ec0ff */
[----:B------:R-:W-:-:S04]  /*64b0*/  SHF.R.U32.HI R3, RZ, 0x18, R3 ;  /* 0x00000018ff037819 */ /* 0x000fc80000011603 */
[----:B------:R-:W-:-:S04]  /*64c0*/  LOP3.LUT R0, R0, R3, RZ, 0xfc, !PT ;  /* 0x0000000300007212 */ /* 0x000fc800078efcff */
[----:B------:R-:W-:-:S07]  /*64d0*/  PRMT R4, R0, 0x7610, R4 ;  /* 0x0000761000047816 */ /* 0x000fce0000000004 */
.L_x_4868:
[----:B------:R-:W-:Y:S05]  /*64e0*/  BSYNC B0 ;  /* 0x0000000000007941 */ /* 0x000fea0003800000 */
.L_x_4867:
[----:B------:R0:W-:Y:S01]  /*64f0*/  STG.E.U8 desc[UR36][R8.64], R4 ;  /* 0x0000000408007986 */ /* 0x0001e2000c101124 */
[----:B------:R-:W-:Y:S05]  /*6500*/  BRA `(.L_x_4844) ;  /* 0x0000000000b07947 */ /* 0x000fea0003800000 */
.L_x_4861:
        /* <DEDUP_REMOVED lines=22> */
.L_x_4843:
        /* <DEDUP_REMOVED lines=16> */
.L_x_4872:
[----:B------:R-:W-:Y:S05]  /*6770*/  BRA `(.L_x_4844) ;  /* 0x0000000000147947 */ /* 0x000fea0003800000 */
.L_x_4871:
[--C-:B------:R-:W-:Y:S01]  /*6780*/  SHF.R.S32.HI R5, RZ, 0x1f, R18.reuse ;  /* 0x0000001fff057819 */ /* 0x100fe20000011412 */
[----:B------:R-:W-:-:S05]  /*6790*/  IMAD.MOV.U32 R4, RZ, RZ, R18 ;  /* 0x000000ffff047224 */ /* 0x000fca00078e0012 */
[----:B------:R0:W-:Y:S01]  /*67a0*/  STG.E.64 desc[UR36][R8.64], R4 ;  /* 0x0000000408007986 */ /* 0x0001e2000c101b24 */
[----:B------:R-:W-:Y:S05]  /*67b0*/  BRA `(.L_x_4844) ;  /* 0x0000000000047947 */ /* 0x000fea0003800000 */
.L_x_4870:
[----:B------:R0:W-:Y:S02]  /*67c0*/  STG.E desc[UR36][R8.64], R18 ;  /* 0x0000001208007986 */ /* 0x0001e4000c101924 */
.L_x_4844:
[----:B------:R-:W-:-:S07]  /*67d0*/  VIADD R2, R2, 0x80 ;  /* 0x0000008002027836 */ /* 0x000fce0000000000 */
.L_x_4804:
[----:B------:R-:W-:Y:S05]  /*67e0*/  BSYNC B6 ;  /* 0x0000000000067941 */ /* 0x000fea0003800000 */
.L_x_4803:
        /* <DEDUP_REMOVED lines=21> */
.L_x_4876:
[----:B------:R-:W-:Y:S01]  /*6940*/  STG.E.U8 desc[UR36][R2.64], R16 ;  /* 0x0000001002007986 */ /* 0x000fe2000c101124 */
[----:B------:R-:W-:Y:S05]  /*6950*/  EXIT ;  /* 0x000000000000794d */ /* 0x000fea0003800000 */
.L_x_4875:
        /* <DEDUP_REMOVED lines=9> */
.L_x_4879:
[----:B------:R-:W-:Y:S01]  /*69f0*/  STG.E desc[UR36][R2.64], R16 ;  /* 0x0000001002007986 */ /* 0x000fe2000c101924 */
[----:B------:R-:W-:Y:S05]  /*6a00*/  EXIT ;  /* 0x000000000000794d */ /* 0x000fea0003800000 */
.L_x_4878:
[----:B------:R-:W-:Y:S01]  /*6a10*/  STG.E.U16 desc[UR36][R2.64], R16 ;  /* 0x0000001002007986 */ /* 0x000fe2000c101524 */
[----:B------:R-:W-:Y:S05]  /*6a20*/  EXIT ;  /* 0x000000000000794d */ /* 0x000fea0003800000 */
.L_x_4874:
        /* <DEDUP_REMOVED lines=9> */
.L_x_4881:
[----:B------:R-:W-:-:S04]  /*6ac0*/  I2FP.F32.S32 R0, R16 ;  /* 0x0000001000007245 */ /* 0x000fc80000201400 */
[----:B------:R-:W-:-:S05]  /*6ad0*/  F2FP.F16.F32.PACK_AB R0, RZ, R0 ;  /* 0x00000000ff00723e */ /* 0x000fca00000000ff */
[----:B------:R-:W-:Y:S01]  /*6ae0*/  STG.E.U16 desc[UR36][R2.64], R0 ;  /* 0x0000000002007986 */ /* 0x000fe2000c101524 */
[----:B------:R-:W-:Y:S05]  /*6af0*/  EXIT ;  /* 0x000000000000794d */ /* 0x000fea0003800000 */
.L_x_4880:
        /* <DEDUP_REMOVED lines=10> */
.L_x_4883:
[----:B------:R-:W-:-:S04]  /*6ba0*/  I2FP.F32.S32 R16, R16 ;  /* 0x0000001000107245 */ /* 0x000fc80000201400 */
[----:B------:R-:W-:-:S04]  /*6bb0*/  F2FP.F16.F32.PACK_AB R5, RZ, R16 ;  /* 0x00000010ff05723e */ /* 0x000fc800000000ff */
[----:B------:R-:W-:-:S05]  /*6bc0*/  PRMT R5, R5, 0x5410, RZ ;  /* 0x0000541005057816 */ /* 0x000fca00000000ff */
[----:B------:R-:W-:Y:S01]  /*6bd0*/  STG.E desc[UR36][R2.64], R5 ;  /* 0x0000000502007986 */ /* 0x000fe2000c101924 */
[----:B------:R-:W-:Y:S05]  /*6be0*/  EXIT ;  /* 0x000000000000794d */ /* 0x000fea0003800000 */
.L_x_4882:
[----:B------:R-:W0:Y:S02]  /*6bf0*/  I2F.F64 R16, R16 ;  /* 0x0000001000107312 */ /* 0x000e240000201c00 */
[----:B0-----:R-:W-:Y:S01]  /*6c00*/  STG.E.64 desc[UR36][R2.64], R16 ;  /* 0x0000001002007986 */ /* 0x001fe2000c101b24 */
[----:B------:R-:W-:Y:S05]  /*6c10*/  EXIT ;  /* 0x000000000000794d */ /* 0x000fea0003800000 */
.L_x_4873:
        /* <DEDUP_REMOVED lines=12> */
.L_x_4886:
[----:B------:R-:W0:Y:S01]  /*6ce0*/  I2F.F64 R16, R16 ;  /* 0x0000001000107312 */ /* 0x000e220000201c00 */
[----:B------:R-:W-:-:S05]  /*6cf0*/  CS2R R18, SRZ ;  /* 0x0000000000127805 */ /* 0x000fca000001ff00 */
[----:B0-----:R-:W-:Y:S01]  /*6d00*/  STG.E.128 desc[UR36][R2.64], R16 ;  /* 0x0000001002007986 */ /* 0x001fe2000c101d24 */
[----:B------:R-:W-:Y:S05]  /*6d10*/  EXIT ;  /* 0x000000000000794d */ /* 0x000fea0003800000 */
.L_x_4885:
        /* <DEDUP_REMOVED lines=21> */
.L_x_4890:
[----:B------:R-:W-:Y:S05]  /*6e70*/  BSYNC B0 ;  /* 0x0000000000007941 */ /* 0x000fea0003800000 */
.L_x_4889:
[----:B------:R-:W-:-:S05]  /*6e80*/  LOP3.LUT R5, R0, R5, RZ, 0xfc, !PT ;  /* 0x0000000500057212 */ /* 0x000fca00078efcff */
[----:B------:R-:W-:Y:S01]  /*6e90*/  STG.E.U8 desc[UR36][R2.64], R5 ;  /* 0x0000000502007986 */ /* 0x000fe2000c101124 */
[----:B------:R-:W-:Y:S05]  /*6ea0*/  EXIT ;  /* 0x000000000000794d */ /* 0x000fea0003800000 */
.L_x_4888:
        /* <DEDUP_REMOVED lines=13> */
.L_x_4892:
[----:B------:R-:W-:Y:S01]  /*6f80*/  IMAD.MOV.U32 R0, RZ, RZ, 0x7f ;  /* 0x0000007fff007424 */ /* 0x000fe200078e00ff */
[----:B------:R-:W-:-:S04]  /*6f90*/  ISETP.GT.U32.AND P0, PT, R4, 0x7f800000, PT ;  /* 0x7f8000000400780c */ /* 0x000fc80003f04070 */
[----:B------:R-:W-:-:S09]  /*6fa0*/  SEL R0, R0, 0x7c, P0 ;  /* 0x0000007c00007807 */ /* 0x000fd20000000000 */
.L_x_4893:
[----:B------:R-:W-:Y:S05]  /*6fb0*/  BSYNC B0 ;  /* 0x0000000000007941 */ /* 0x000fea0003800000 */
.L_x_4891:
[----:B------:R-:W-:-:S04]  /*6fc0*/  LOP3.LUT R4, R5, 0x80000000, RZ, 0xc0, !PT ;  /* 0x8000000005047812 */ /* 0x000fc800078ec0ff */
[----:B------:R-:W-:-:S04]  /*6fd0*/  SHF.R.U32.HI R5, RZ, 0x18, R4 ;  /* 0x00000018ff057819 */ /* 0x000fc80000011604 */
[----:B------:R-:W-:-:S05]  /*6fe0*/  LOP3.LUT R5, R0, R5, RZ, 0xfc, !PT ;  /* 0x0000000500057212 */ /* 0x000fca00078efcff */
[----:B------:R-:W-:Y:S01]  /*6ff0*/  STG.E.U8 desc[UR36][R2.64], R5 ;  /* 0x0000000502007986 */ /* 0x000fe2000c101124 */
[----:B------:R-:W-:Y:S05]  /*7000*/  EXIT ;  /* 0x000000000000794d */ /* 0x000fea0003800000 */
.L_x_4887:
[----:B------:R-:W-:-:S04]  /*7010*/  I2FP.F32.S32 R0, R16 ;  /* 0x0000001000007245 */ /* 0x000fc80000201400 */
[----:B------:R-:W-:-:S05]  /*7020*/  F2FP.BF16.F32.PACK_AB R0, RZ, R0 ;  /* 0x00000000ff00723e */ /* 0x000fca00000010ff */
[----:B------:R-:W-:Y:S01]  /*7030*/  STG.E.U16 desc[UR36][R2.64], R0 ;  /* 0x0000000002007986 */ /* 0x000fe2000c101524 */
[----:B------:R-:W-:Y:S05]  /*7040*/  EXIT ;  /* 0x000000000000794d */ /* 0x000fea0003800000 */
.L_x_4884:
        /* <DEDUP_REMOVED lines=10> */
.L_x_4896:
        /* <DEDUP_REMOVED lines=17> */
.L_x_4899:
[----:B------:R-:W-:-:S04]  /*7200*/  LOP3.LUT R0, R7, 0x80000000, RZ, 0xc0, !PT ;  /* 0x8000000007007812 */ /* 0x000fc800078ec0ff */
[----:B------:R-:W-:-:S04]  /*7210*/  SHF.R.U32.HI R5, RZ, 0x18, R0 ;  /* 0x00000018ff057819 */ /* 0x000fc80000011600 */
[----:B------:R-:W-:-:S04]  /*7220*/  LOP3.LUT R4, R4, R5, RZ, 0xfc, !PT ;  /* 0x0000000504047212 */ /* 0x000fc800078efcff */
[----:B------:R-:W-:-:S07]  /*7230*/  PRMT R0, R4, 0x7610, R0 ;  /* 0x0000761004007816 */ /* 0x000fce0000000000 */
.L_x_4898:
[----:B------:R-:W-:Y:S05]  /*7240*/  BSYNC B0 ;  /* 0x0000000000007941 */ /* 0x000fea0003800000 */
.L_x_4897:
[----:B------:R-:W-:Y:S01]  /*7250*/  STG.E.U8 desc[UR36][R2.64], R0 ;  /* 0x0000000002007986 */ /* 0x000fe2000c101124 */
[----:B------:R-:W-:Y:S05]  /*7260*/  EXIT ;  /* 0x000000000000794d */ /* 0x000fea0003800000 */
.L_x_4895:
        /* <DEDUP_REMOVED lines=17> */
.L_x_4902:
[----:B------:R-:W-:-:S04]  /*7380*/  LOP3.LUT R0, R7, 0x80000000, RZ, 0xc0, !PT ;  /* 0x8000000007007812 */ /* 0x000fc800078ec0ff */
[----:B------:R-:W-:-:S04]  /*7390*/  SHF.R.U32.HI R5, RZ, 0x18, R0 ;  /* 0x00000018ff057819 */ /* 0x000fc80000011600 */
[----:B------:R-:W-:-:S04]  /*73a0*/  LOP3.LUT R4, R4, R5, RZ, 0xfc, !PT ;  /* 0x0000000504047212 */ /* 0x000fc800078efcff */
[----:B------:R-:W-:-:S07]  /*73b0*/  PRMT R0, R4, 0x7610, R0 ;  /* 0x0000761004007816 */ /* 0x000fce0000000000 */
.L_x_4901:
[----:B------:R-:W-:Y:S05]  /*73c0*/  BSYNC B0 ;  /* 0x0000000000007941 */ /* 0x000fea0003800000 */
.L_x_4900:
[----:B------:R-:W-:Y:S01]  /*73d0*/  STG.E.U8 desc[UR36][R2.64], R0 ;  /* 0x0000000002007986 */ /* 0x000fe2000c101124 */
[----:B------:R-:W-:Y:S05]  /*73e0*/  EXIT ;  /* 0x000000000000794d */ /* 0x000fea0003800000 */
.L_x_4894:
        /* <DEDUP_REMOVED lines=22> */
.L_x_4877:
        /* <DEDUP_REMOVED lines=16> */
.L_x_4905:
[----:B------:R-:W-:Y:S05]  /*7650*/  EXIT ;  /* 0x000000000000794d */ /* 0x000fea0003800000 */
.L_x_4904:
[----:B------:R-:W-:-:S05]  /*7660*/  SHF.R.S32.HI R17, RZ, 0x1f, R16 ;  /* 0x0000001fff117819 */ /* 0x000fca0000011410 */
[----:B------:R-:W-:Y:S01]  /*7670*/  STG.E.64 desc[UR36][R2.64], R16 ;  /* 0x0000001002007986 */ /* 0x000fe2000c101b24 */
[----:B------:R-:W-:Y:S05]  /*7680*/  EXIT ;  /* 0x000000000000794d */ /* 0x000fea0003800000 */
.L_x_4903:
[----:B------:R-:W-:Y:S01]  /*7690*/  STG.E desc[UR36][R2.64], R16 ;  /* 0x0000001002007986 */ /* 0x000fe2000c101924 */
[----:B------:R-:W-:Y:S05]  /*76a0*/  EXIT ;  /* 0x000000000000794d */ /* 0x000fea0003800000 */
.L_x_4906:
        /* <DEDUP_REMOVED lines=13> */
.L_x_26163:


//--------------------- .text._ZN2at6native18elementwise_kernelILi128ELi2EZNS0_22gpu_kernel_impl_nocastINS0_13AUnaryFunctorIiiiNS0_17BitwiseXorFunctorIiEEEEEEvRNS_18TensorIteratorBaseERKT_EUliE_EEviT1_ --------------------------
	.section	.text._ZN2at6native18elementwise_kernelILi128ELi2EZNS0_22gpu_kernel_impl_nocastINS0_13AUnaryFunctorIiiiNS0_17BitwiseXorFunctorIiEEEEEEvRNS_18TensorIteratorBaseERKT_EUliE_EEviT1_,"ax",@progbits
	.align	128
        .global         _ZN2at6native18elementwise_kernelILi128ELi2EZNS0_22gpu_kernel_impl_nocastINS0_13AUnaryFunctorIiiiNS0_17BitwiseXorFunctorIiEEEEEEvRNS_18TensorIteratorBaseERKT_EUliE_EEviT1_
        .type           _ZN2at6native18elementwise_kernelILi128ELi2EZNS0_22gpu_kernel_impl_nocastINS0_13AUnaryFunctorIiiiNS0_17BitwiseXorFunctorIiEEEEEEvRNS_18TensorIteratorBaseERKT_EUliE_EEviT1_,@function
        .size           _ZN2at6native18elementwise_kernelILi128ELi2EZNS0_22gpu_kernel_impl_nocastINS0_13AUnaryFunctorIiiiNS0_17BitwiseXorFunctorIiEEEEEEvRNS_18TensorIteratorBaseERKT_EUliE_EEviT1_,(.L_x_26164 - _ZN2at6native18elementwise_kernelILi128ELi2EZNS0_22gpu_kernel_impl_nocastINS0_13AUnaryFunctorIiiiNS0_17BitwiseXorFunctorIiEEEEEEvRNS_18TensorIteratorBaseERKT_EUliE_EEviT1_)
        .other          _ZN2at6native18elementwise_kernelILi128ELi2EZNS0_22gpu_kernel_impl_nocastINS0_13AUnaryFunctorIiiiNS0_17BitwiseXorFunctorIiEEEEEEvRNS_18TensorIteratorBaseERKT_EUliE_EEviT1_,@"STO_CUDA_ENTRY STV_DEFAULT"
_ZN2at6native18elementwise_kernelILi128ELi2EZNS0_22gpu_kernel_impl_nocastINS0_13AUnaryFunctorIiiiNS0_17BitwiseXorFunctorIiEEEEEEvRNS_18TensorIteratorBaseERKT_EUliE_EEviT1_:
.text._ZN2at6native18elementwise_kernelILi128ELi2EZNS0_22gpu_kernel_impl_nocastINS0_13AUnaryFunctorIiiiNS0_17BitwiseXorFunctorIiEEEEEEvRNS_18TensorIteratorBaseERKT_EUliE_EEviT1_:
        /* <DEDUP_REMOVED lines=298> */
[----:B------:R-:W-:-:S03]  /*12a0*/  @P0 IMAD.MOV.U32 R8, RZ, RZ, RZ ;  /* 0x000000ffff080224 */ /* 0x000fc600078e00ff */
        /* <DEDUP_REMOVED lines=13> */
.L_x_4909:
[----:B------:R-:W-:Y:S01]  /*1380*/  ULDC.64 UR8, c[0x0][0x418] ;  /* 0x0001060000087ab9 */ /* 0x000fe20000000a00 */
[----:B------:R-:W-:Y:S01]  /*1390*/  ULDC UR7, c[0x0][0x424] ;  /* 0x0001090000077ab9 */ /* 0x000fe20000000800 */
[----:B------:R-:W-:-:S04]  /*13a0*/  IADD3 R4, P0, R2, UR8, RZ ;  /* 0x0000000802047c10 */ /* 0x000fc8000ff1e0ff */
[----:B------:R-:W-:Y:S01]  /*13b0*/  IADD3.X R5, RZ, UR9, RZ, P0, !PT ;  /* 0x00000009ff057c10 */ /* 0x000fe200087fe4ff */
[----:B------:R-:W-:-:S04]  /*13c0*/  ULDC.64 UR8, c[0x0][0x410] ;  /* 0x0001040000087ab9 */ /* 0x000fc80000000a00 */
[----:B------:R-:W2:Y:S01]  /*13d0*/  LDG.E R4, desc[UR4][R4.64] ;  /* 0x0000000404047981 */ /* 0x000ea2000c1e1900 */
[----:B------:R-:W-:Y:S02]  /*13e0*/  IADD3 R2, P0, R3, UR8, RZ ;  /* 0x0000000803027c10 */ /* 0x000fe4000ff1e0ff */
[----:B------:R-:W-:Y:S02]  /*13f0*/  IADD3 R7, R0, 0x80, RZ ;  /* 0x0000008000077810 */ /* 0x000fe40007ffe0ff */
[----:B------:R-:W-:Y:S02]  /*1400*/  IADD3.X R3, RZ, UR9, RZ, P0, !PT ;  /* 0x00000009ff037c10 */ /* 0x000fe400087fe4ff */
[----:B--2---:R-:W-:-:S05]  /*1410*/  LOP3.LUT R9, R4, UR7, RZ, 0x3c, !PT ;  /* 0x0000000704097c12 */ /* 0x004fca000f8e3cff */
[----:B------:R0:W-:Y:S02]  /*1420*/  STG.E desc[UR4][R2.64], R9 ;  /* 0x0000000902007986 */ /* 0x0001e4000c101904 */
.L_x_4908:
[----:B------:R-:W-:Y:S05]  /*1430*/  BSYNC B0 ;  /* 0x0000000000007941 */ /* 0x000fea0003800000 */
.L_x_4907:
[----:B------:R-:W-:-:S13]  /*1440*/  ISETP.GE.AND P0, PT, R7, UR6, PT ;  /* 0x0000000607007c0c */ /* 0x000fda000bf06270 */
[----:B------:R-:W-:Y:S05]  /*1450*/  @P0 EXIT ;  /* 0x000000000000094d */ /* 0x000fea0003800000 */
[----:B------:R-:W1:Y:S01]  /*1460*/  LDC R8, c[0x0][0x218] ;  /* 0x00008600ff087b82 */ /* 0x000e620000000800 */
[----:B0-----:R-:W-:Y:S01]  /*1470*/  HFMA2.MMA R3, -RZ, RZ, 0, 0 ;  /* 0x00000000ff037435 */ /* 0x001fe200000001ff */
[----:B------:R-:W-:Y:S02]  /*1480*/  MOV R0, RZ ;  /* 0x000000ff00007202 */ /* 0x000fe40000000f00 */
        /* <DEDUP_REMOVED lines=300> */
.L_x_4910:
[----:B------:R-:W-:Y:S02]  /*2750*/  ULDC.64 UR6, c[0x0][0x418] ;  /* 0x0001060000067ab9 */ /* 0x000fe40000000a00 */
[----:B------:R-:W-:-:S04]  /*2760*/  IADD3 R4, P0, R0, UR6, RZ ;  /* 0x0000000600047c10 */ /* 0x000fc8000ff1e0ff */
[----:B------:R-:W-:Y:S01]  /*2770*/  IADD3.X R5, RZ, UR7, RZ, P0, !PT ;  /* 0x00000007ff057c10 */ /* 0x000fe200087fe4ff */
[----:B------:R-:W-:-:S04]  /*2780*/  ULDC.64 UR6, c[0x0][0x410] ;  /* 0x0001040000067ab9 */ /* 0x000fc80000000a00 */
[----:B------:R-:W2:Y:S01]  /*2790*/  LDG.E R4, desc[UR4][R4.64] ;  /* 0x0000000404047981 */ /* 0x000ea2000c1e1900 */
[----:B------:R-:W-:Y:S01]  /*27a0*/  IADD3 R2, P0, R3, UR6, RZ ;  /* 0x0000000603027c10 */ /* 0x000fe2000ff1e0ff */
[----:B------:R-:W-:-:S03]  /*27b0*/  ULDC UR6, c[0x0][0x424] ;  /* 0x0001090000067ab9 */ /* 0x000fc60000000800 */
[----:B------:R-:W-:Y:S02]  /*27c0*/  IADD3.X R3, RZ, UR7, RZ, P0, !PT ;  /* 0x00000007ff037c10 */ /* 0x000fe400087fe4ff */
[----:B--2---:R-:W-:-:S05]  /*27d0*/  LOP3.LUT R7, R4, UR6, RZ, 0x3c, !PT ;  /* 0x0000000604077c12 */ /* 0x004fca000f8e3cff */
[----:B------:R-:W-:Y:S01]  /*27e0*/  STG.E desc[UR4][R2.64], R7 ;  /* 0x0000000702007986 */ /* 0x000fe2000c101904 */
[----:B------:R-:W-:Y:S05]  /*27f0*/  EXIT ;  /* 0x000000000000794d */ /* 0x000fea0003800000 */
.L_x_4911:
        /* <DEDUP_REMOVED lines=16> */
.L_x_26164:


//--------------------- .text._ZN2at6native27unrolled_elementwise_kernelINS0_13AUnaryFunctorIiiiNS0_17BitwiseXorFunctorIiEEEESt5arrayIPcLm2EELi4E23TrivialOffsetCalculatorILi1EjESA_NS0_6memory15LoadWithoutCastENSB_16StoreWithoutCastEEEviT_T0_T2_T3_T4_T5_ --------------------------
	.section	.text._ZN2at6native27unrolled_elementwise_kernelINS0_13AUnaryFunctorIiiiNS0_17BitwiseXorFunctorIiEEEESt5arrayIPcLm2EELi4E23TrivialOffsetCalculatorILi1EjESA_NS0_6memory15LoadWithoutCastENSB_16StoreWithoutCastEEEviT_T0_T2_T3_T4_T5_,"ax",@progbits
	.align	128
        .global         _ZN2at6native27unrolled_elementwise_kernelINS0_13AUnaryFunctorIiiiNS0_17BitwiseXorFunctorIiEEEESt5arrayIPcLm2EELi4E23TrivialOffsetCalculatorILi1EjESA_NS0_6memory15LoadWithoutCastENSB_16StoreWithoutCastEEEviT_T0_T2_T3_T4_T5_
        .type           _ZN2at6native27unrolled_elementwise_kernelINS0_13AUnaryFunctorIiiiNS0_17BitwiseXorFunctorIiEEEESt5arrayIPcLm2EELi4E23TrivialOffsetCalculatorILi1EjESA_NS0_6memory15LoadWithoutCastENSB_16StoreWithoutCastEEEviT_T0_T2_T3_T4_T5_,@function
        .size           _ZN2at6native27unrolled_elementwise_kernelINS0_13AUnaryFunctorIiiiNS0_17BitwiseXorFunctorIiEEEESt5arrayIPcLm2EELi4E23TrivialOffsetCalculatorILi1EjESA_NS0_6memory15LoadWithoutCastENSB_16StoreWithoutCastEEEviT_T0_T2_T3_T4_T5_,(.L_x_26165 - _ZN2at6native27unrolled_elementwise_kernelINS0_13AUnaryFunctorIiiiNS0_17BitwiseXorFunctorIiEEEESt5arrayIPcLm2EELi4E23TrivialOffsetCalculatorILi1EjESA_NS0_6memory15LoadWithoutCastENSB_16StoreWithoutCastEEEviT_T0_T2_T3_T4_T5_)
        .other          _ZN2at6native27unrolled_elementwise_kernelINS0_13AUnaryFunctorIiiiNS0_17BitwiseXorFunctorIiEEEESt5arrayIPcLm2EELi4E23TrivialOffsetCalculatorILi1EjESA_NS0_6memory15LoadWithoutCastENSB_16StoreWithoutCastEEEviT_T0_T2_T3_T4_T5_,@"STO_CUDA_ENTRY STV_DEFAULT"
_ZN2at6native27unrolled_elementwise_kernelINS0_13AUnaryFunctorIiiiNS0_17BitwiseXorFunctorIiEEEESt5arrayIPcLm2EELi4E23TrivialOffsetCalculatorILi1EjESA_NS0_6memory15LoadWithoutCastENSB_16StoreWithoutCastEEEviT_T0_T2_T3_T4_T5_:
.text._ZN2at6native27unrolled_elementwise_kernelINS0_13AUnaryFunctorIiiiNS0_17BitwiseXorFunctorIiEEEESt5arrayIPcLm2EELi4E23TrivialOffsetCalculatorILi1EjESA_NS0_6memory15LoadWithoutCastENSB_16StoreWithoutCastEEEviT_T0_T2_T3_T4_T5_:
[----:B------:R-:W-:Y:S01]  /*0000*/  LDC R1, c[0x0][0x28] ;  /* 0x00000a00ff017b82 */ /* 0x000fe20000000800 */
[----:B------:R-:W0:Y:S07]  /*0010*/  S2R R0, SR_CTAID.X ;  /* 0x0000000000007919 */ /* 0x000e2e0000002500 */
[----:B------:R-:W0:Y:S01]  /*0020*/  LDC R5, c[0x0][0x210] ;  /* 0x00008400ff057b82 */ /* 0x000e220000000800 */
[----:B------:R-:W-:Y:S01]  /*0030*/  ULDC.64 UR4, c[0x0][0x208] ;  /* 0x0000820000047ab9 */ /* 0x000fe20000000a00 */
[----:B------:R-:W-:Y:S01]  /*0040*/  ULDC UR6, c[0x0][0x218] ;  /* 0x0000860000067ab9 */ /* 0x000fe20000000800 */
        /* <DEDUP_REMOVED lines=10> */
[----:B------:R-:W-:Y:S01]  /*00f0*/  @!P1 IADD3 R13, R13, 0x80, RZ ;  /* 0x000000800d0d9810 */ /* 0x000fe20007ffe0ff */
[----:B------:R-:W1:Y:S03]  /*0100*/  @!P1 LDC.64 R4, c[0x0][0x228] ;  /* 0x00008a00ff049b82 */ /* 0x000e660000000a00 */
[----:B------:R-:W-:Y:S01]  /*0110*/  ISETP.GE.AND P3, PT, R13, R2, PT ;  /* 0x000000020d00720c */ /* 0x000fe20003f66270 */
[----:B0-----:R-:W-:Y:S01]  /*0120*/  @!P0 IMAD.WIDE.U32 R10, R15, 0x4, R10 ;  /* 0x000000040f0a8825 */ /* 0x001fe200078e000a */
[----:B------:R-:W-:-:S06]  /*0130*/  CS2R R14, SRZ ;  /* 0x00000000000e7805 */ /* 0x000fcc000001ff00 */
[----:B------:R-:W2:Y:S05]  /*0140*/  @!P0 LDG.E R15, desc[UR4][R10.64] ;  /* 0x000000040a0f8981 */ /* 0x000eaa000c1e1900 */
[----:B------:R-:W-:Y:S01]  /*0150*/  @!P3 IMAD R21, R0, 0x200, R13 ;  /* 0x000002000015b824 */ /* 0x000fe200078e020d */
[----:B------:R-:W-:Y:S01]  /*0160*/  @!P3 IADD3 R13, R13, 0x80, RZ ;  /* 0x000000800d0db810 */ /* 0x000fe20007ffe0ff */
[----:B------:R-:W0:Y:S03]  /*0170*/  @!P3 LDC.64 R8, c[0x0][0x228] ;  /* 0x00008a00ff08bb82 */ /* 0x000e260000000a00 */
[----:B------:R-:W-:Y:S01]  /*0180*/  ISETP.GE.AND P2, PT, R13, R2, PT ;  /* 0x000000020d00720c */ /* 0x000fe20003f46270 */
[----:B-1----:R-:W-:-:S12]  /*0190*/  @!P1 IMAD.WIDE.U32 R4, R17, 0x4, R4 ;  /* 0x0000000411049825 */ /* 0x002fd800078e0004 */
[----:B------:R-:W1:Y:S01]  /*01a0*/  @!P2 LDC.64 R6, c[0x0][0x228] ;  /* 0x00008a00ff06ab82 */ /* 0x000e620000000a00 */
[----:B------:R-:W-:Y:S02]  /*01b0*/  @!P2 LEA R19, R0, R13, 0x9 ;  /* 0x0000000d0013a211 */ /* 0x000fe400078e48ff */
[----:B------:R-:W-:Y:S01]  /*01c0*/  CS2R R16, SRZ ;  /* 0x0000000000107805 */ /* 0x000fe2000001ff00 */
[----:B------:R-:W3:Y:S01]  /*01d0*/  @!P1 LDG.E R14, desc[UR4][R4.64] ;  /* 0x00000004040e9981 */ /* 0x000ee2000c1e1900 */
[----:B0-----:R-:W-:-:S03]  /*01e0*/  @!P3 IMAD.WIDE.U32 R12, R21, 0x4, R8 ;  /* 0x00000004150cb825 */ /* 0x001fc600078e0008 */
[----:B------:R-:W0:Y:S02]  /*01f0*/  @!P0 LDC.64 R8, c[0x0][0x220] ;  /* 0x00008800ff088b82 */ /* 0x000e240000000a00 */
[----:B------:R-:W4:Y:S01]  /*0200*/  @!P3 LDG.E R17, desc[UR4][R12.64] ;  /* 0x000000040c11b981 */ /* 0x000f22000c1e1900 */
[----:B-1----:R-:W-:-:S05]  /*0210*/  @!P2 IMAD.WIDE.U32 R6, R19, 0x4, R6 ;  /* 0x000000041306a825 */ /* 0x002fca00078e0006 */
[----:B------:R-:W5:Y:S01]  /*0220*/  @!P2 LDG.E R16, desc[UR4][R6.64] ;  /* 0x000000040610a981 */ /* 0x000f62000c1e1900 */
[----:B------:R-:W-:Y:S01]  /*0230*/  IMAD.MOV.U32 R19, RZ, RZ, R3 ;  /* 0x000000ffff137224 */ /* 0x000fe200078e0003 */
[----:B------:R-:W-:-:S05]  /*0240*/  @!P0 LEA R3, R0, R3, 0x9 ;  /* 0x0000000300038211 */ /* 0x000fca00078e48ff */
[----:B0-----:R-:W-:-:S04]  /*0250*/  @!P0 IMAD.WIDE.U32 R8, R3, 0x4, R8 ;  /* 0x0000000403088825 */ /* 0x001fc800078e0008 */
[----:B------:R-:W-:-:S05]  /*0260*/  @!P0 IMAD.MOV.U32 R19, RZ, RZ, R18 ;  /* 0x000000ffff138224 */ /* 0x000fca00078e0012 */
[----:B------:R-:W-:Y:S01]  /*0270*/  ISETP.GE.AND P1, PT, R19, R2, PT ;  /* 0x000000021300720c */ /* 0x000fe20003f26270 */
[----:B------:R-:W-:Y:S01]  /*0280*/  BSSY B0, `(.L_x_4912) ;  /* 0x0000011000007945 */ /* 0x000fe20003800000 */
[----:B--2---:R-:W-:-:S05]  /*0290*/  LOP3.LUT R15, R15, UR6, RZ, 0x3c, !PT ;  /* 0x000000060f0f7c12 */ /* 0x004fca000f8e3cff */
[----:B------:R0:W-:Y:S01]  /*02a0*/  @!P0 STG.E desc[UR4][R8.64], R15 ;  /* 0x0000000f08008986 */ /* 0x0001e2000c101904 */
        /* <DEDUP_REMOVED lines=12> */
[----:B------:R0:W-:Y:S04]  /*0370*/  STG.E desc[UR4][R4.64], R3 ;  /* 0x0000000304007986 */ /* 0x0001e8000c101904 */
[----:B------:R0:W-:Y:S02]  /*0380*/  @!P0 STG.E desc[UR4][R6.64], R17 ;  /* 0x0000001106008986 */ /* 0x0001e4000c101904 */
.L_x_4913:
[----:B------:R-:W-:Y:S05]  /*0390*/  BSYNC B0 ;  /* 0x0000000000007941 */ /* 0x000fea0003800000 */
.L_x_4912:
[----:B------:R-:W-:-:S13]  /*03a0*/  ISETP.GE.AND P0, PT, R19, R2, PT ;  /* 0x000000021300720c */ /* 0x000fda0003f06270 */
[----:B------:R-:W-:Y:S05]  /*03b0*/  @P0 EXIT ;  /* 0x000000000000094d */ /* 0x000fea0003800000 */
[----:B0-----:R-:W0:Y:S01]  /*03c0*/  LDC.64 R2, c[0x0][0x220] ;  /* 0x00008800ff027b82 */ /* 0x001e220000000a00 */
[----:B------:R-:W-:-:S05]  /*03d0*/  LEA R19, R0, R19, 0x9 ;  /* 0x0000001300137211 */ /* 0x000fca00078e48ff */
[----:B0-----:R-:W-:-:S05]  /*03e0*/  IMAD.WIDE.U32 R2, R19, 0x4, R2 ;  /* 0x0000000413027825 */ /* 0x001fca00078e0002 */
[----:B------:R-:W-:Y:S01]  /*03f0*/  STG.E desc[UR4][R2.64], R11 ;  /* 0x0000000b02007986 */ /* 0x000fe2000c101904 */
[----:B------:R-:W-:Y:S05]  /*0400*/  EXIT ;  /* 0x000000000000794d */ /* 0x000fea0003800000 */
.L_x_4914:
        /* <DEDUP_REMOVED lines=15> */
.L_x_26165:


//--------------------- .text._ZN2at6native29vectorized_elementwise_kernelILi2ENS0_13AUnaryFunctorIiiiNS0_17BitwiseXorFunctorIiEEEESt5arrayIPcLm2EEEEviT0_T1_ --------------------------
	.section	.text._ZN2at6native29vectorized_elementwise_kernelILi2ENS0_13AUnaryFunctorIiiiNS0_17BitwiseXorFunctorIiEEEESt5arrayIPcLm2EEEEviT0_T1_,"ax",@progbits
	.align	128
        .global         _ZN2at6native29vectorized_elementwise_kernelILi2ENS0_13AUnaryFunctorIiiiNS0_17BitwiseXorFunctorIiEEEESt5arrayIPcLm2EEEEviT0_T1_
        .type           _ZN2at6native29vectorized_elementwise_kernelILi2ENS0_13AUnaryFunctorIiiiNS0_17BitwiseXorFunctorIiEEEESt5arrayIPcLm2EEEEviT0_T1_,@function
        .size           _ZN2at6native29vectorized_elementwise_kernelILi2ENS0_13AUnaryFunctorIiiiNS0_17BitwiseXorFunctorIiEEEESt5arrayIPcLm2EEEEviT0_T1_,(.L_x_26166 - _ZN2at6native29vectorized_elementwise_kernelILi2ENS0_13AUnaryFunctorIiiiNS0_17BitwiseXorFunctorIiEEEESt5arrayIPcLm2EEEEviT0_T1_)
        .other          _ZN2at6native29vectorized_elementwise_kernelILi2ENS0_13AUnaryFunctorIiiiNS0_17BitwiseXorFunctorIiEEEESt5arrayIPcLm2EEEEviT0_T1_,@"STO_CUDA_ENTRY STV_DEFAULT"
_ZN2at6native29vectorized_elementwise_kernelILi2ENS0_13AUnaryFunctorIiiiNS0_17BitwiseXorFunctorIiEEEESt5arrayIPcLm2EEEEviT0_T1_:
.text._ZN2at6native29vectorized_elementwise_kernelILi2ENS0_13AUnaryFunctorIiiiNS0_17BitwiseXorFunctorIiEEEESt5arrayIPcLm2EEEEviT0_T1_:
        /* <DEDUP_REMOVED lines=10> */
[----:B------:R-:W-:-:S07]  /*00a0*/  ULDC UR6, c[0x0][0x218] ;  /* 0x0000860000067ab9 */ /* 0x000fce0000000800 */
[----:B------:R-:W2:Y:S01]  /*00b0*/  LDC.64 R4, c[0x0][0x220] ;  /* 0x00008800ff047b82 */ /* 0x000ea20000000a00 */
[----:B-1----:R-:W-:-:S04]  /*00c0*/  IMAD.WIDE R2, R0, 0x4, R2 ;  /* 0x0000000400027825 */ /* 0x002fc800078e0202 */
[----:B0-----:R-:W-:-:S05]  /*00d0*/  IMAD.WIDE.U32 R2, R15, 0x8, R2 ;  /* 0x000000080f027825 */ /* 0x001fca00078e0002 */
[----:B------:R-:W3:Y:S04]  /*00e0*/  LDG.E.64 R6, desc[UR4][R2.64] ;  /* 0x0000000402067981 */ /* 0x000ee8000c1e1b00 */
[----:B------:R-:W4:Y:S04]  /*00f0*/  LDG.E.64 R8, desc[UR4][R2.64+0x400] ;  /* 0x0004000402087981 */ /* 0x000f28000c1e1b00 */
[----:B------:R-:W5:Y:S04]  /*0100*/  LDG.E.64 R10, desc[UR4][R2.64+0x800] ;  /* 0x00080004020a7981 */ /* 0x000f68000c1e1b00 */
[----:B------:R-:W5:Y:S01]  /*0110*/  LDG.E.64 R12, desc[UR4][R2.64+0xc00] ;  /* 0x000c0004020c7981 */ /* 0x000f62000c1e1b00 */
[----:B--2---:R-:W-:-:S04]  /*0120*/  IMAD.WIDE.U32 R4, R0, 0x4, R4 ;  /* 0x0000000400047825 */ /* 0x004fc800078e0004 */
[----:B------:R-:W-:Y:S01]  /*0130*/  IMAD.WIDE R4, R15, 0x8, R4 ;  /* 0x000000080f047825 */ /* 0x000fe200078e0204 */
[----:B---3--:R-:W-:Y:S02]  /*0140*/  LOP3.LUT R7, R7, UR6, RZ, 0x3c, !PT ;  /* 0x0000000607077c12 */ /* 0x008fe4000f8e3cff */
[----:B------:R-:W-:Y:S02]  /*0150*/  LOP3.LUT R6, R6, UR6, RZ, 0x3c, !PT ;  /* 0x0000000606067c12 */ /* 0x000fe4000f8e3cff */
[----:B----4-:R-:W-:Y:S02]  /*0160*/  LOP3.LUT R9, R9, UR6, RZ, 0x3c, !PT ;  /* 0x0000000609097c12 */ /* 0x010fe4000f8e3cff */
[----:B------:R-:W-:Y:S01]  /*0170*/  LOP3.LUT R8, R8, UR6, RZ, 0x3c, !PT ;  /* 0x0000000608087c12 */ /* 0x000fe2000f8e3cff */
[----:B------:R-:W-:Y:S01]  /*0180*/  STG.E.64 desc[UR4][R4.64], R6 ;  /* 0x0000000604007986 */ /* 0x000fe2000c101b04 */
[----:B-----5:R-:W-:Y:S02]  /*0190*/  LOP3.LUT R11, R11, UR6, RZ, 0x3c, !PT ;  /* 0x000000060b0b7c12 */ /* 0x020fe4000f8e3cff */
[----:B------:R-:W-:Y:S01]  /*01a0*/  LOP3.LUT R10, R10, UR6, RZ, 0x3c, !PT ;  /* 0x000000060a0a7c12 */ /* 0x000fe2000f8e3cff */
[----:B------:R-:W-:Y:S01]  /*01b0*/  STG.E.64 desc[UR4][R4.64+0x400], R8 ;  /* 0x0004000804007986 */ /* 0x000fe2000c101b04 */
[----:B------:R-:W-:-:S02]  /*01c0*/  LOP3.LUT R13, R13, UR6, RZ, 0x3c, !PT ;  /* 0x000000060d0d7c12 */ /* 0x000fc4000f8e3cff */
[----:B------:R-:W-:Y:S01]  /*01d0*/  LOP3.LUT R12, R12, UR6, RZ, 0x3c, !PT ;  /* 0x000000060c0c7c12 */ /* 0x000fe2000f8e3cff */
[----:B------:R-:W-:Y:S04]  /*01e0*/  STG.E.64 desc[UR4][R4.64+0x800], R10 ;  /* 0x0008000a04007986 */ /* 0x000fe8000c101b04 */
[----:B------:R-:W-:Y:S01]  /*01f0*/  STG.E.64 desc[UR4][R4.64+0xc00], R12 ;  /* 0x000c000c04007986 */ /* 0x000fe2000c101b04 */
[----:B------:R-:W-:Y:S05]  /*0200*/  EXIT ;  /* 0x000000000000794d */ /* 0x000fea0003800000 */
.L_x_4915:
[----:B------:R-:W0:Y:S01]  /*0210*/  S2R R19, SR_TID.X ;  /* 0x0000000000137919 */ /* 0x000e220000002100 */
[----:B------:R-:W-:Y:S01]  /*0220*/  HFMA2.MMA R17, -RZ, RZ, 0, 0 ;  /* 0x00000000ff117435 */ /* 0x000fe200000001ff */
[----:B------:R-:W-:Y:S01]  /*0230*/  ULDC UR6, c[0x0][0x218] ;  /* 0x0000860000067ab9 */ /* 0x000fe20000000800 */
[C---:B0-----:R-:W-:Y:S01]  /*0240*/  ISETP.GE.AND P0, PT, R19.reuse, R16, PT ;  /* 0x000000101300720c */ /* 0x041fe20003f06270 */
[----:B------:R-:W-:Y:S01]  /*0250*/  IMAD.MOV.U32 R29, RZ, RZ, R19 ;  /* 0x000000ffff1d7224 */ /* 0x000fe200078e0013 */
[----:B------:R-:W-:-:S11]  /*0260*/  IADD3 R20, R19, 0x80, RZ ;  /* 0x0000008013147810 */ /* 0x000fd60007ffe0ff */
        /* <DEDUP_REMOVED lines=11> */
[----:B-1----:R-:W-:-:S05]  /*0320*/  @!P6 IMAD.WIDE.U32 R2, R5, 0x4, R2 ;  /* 0x000000040502e825 */ /* 0x002fca00078e0002 */
[----:B------:R1:W3:Y:S07]  /*0330*/  @!P6 LDG.E R17, desc[UR4][R2.64] ;  /* 0x000000040211e981 */ /* 0x0002ee000c1e1900 */
[C---:B------:R-:W-:Y:S01]  /*0340*/  @!P4 IADD3 R27, R0.reuse, R29, RZ ;  /* 0x0000001d001bc210 */ /* 0x040fe20007ffe0ff */
[----:B------:R-:W-:Y:S01]  /*0350*/  @!P4 VIADD R29, R29, 0x80 ;  /* 0x000000801d1dc836 */ /* 0x000fe20000000000 */
[----:B------:R-:W-:Y:S01]  /*0360*/  @!P0 IADD3 R18, R0, R19, RZ ;  /* 0x0000001300128210 */ /* 0x000fe20007ffe0ff */
[----:B-1----:R-:W1:Y:S03]  /*0370*/  @!P4 LDC.64 R2, c[0x0][0x228] ;  /* 0x00008a00ff02cb82 */ /* 0x002e660000000a00 */
[----:B------:R-:W-:-:S13]  /*0380*/  ISETP.GE.AND P3, PT, R29, R16, PT ;  /* 0x000000101d00720c */ /* 0x000fda0003f66270 */
[----:B------:R-:W-:Y:S01]  /*0390*/  @!P3 IMAD.IADD R25, R0, 0x1, R29 ;  /* 0x000000010019b824 */ /* 0x000fe200078e021d */
[----:B------:R-:W-:Y:S01]  /*03a0*/  @!P3 IADD3 R29, R29, 0x80, RZ ;  /* 0x000000801d1db810 */ /* 0x000fe20007ffe0ff */
[----:B------:R-:W4:Y:S03]  /*03b0*/  @!P3 LDC.64 R4, c[0x0][0x228] ;  /* 0x00008a00ff04bb82 */ /* 0x000f260000000a00 */
        /* <DEDUP_REMOVED lines=9> */
[----:B0-----:R-:W-:-:S04]  /*0450*/  @!P0 IMAD.WIDE.U32 R14, R18, 0x4, R14 ;  /* 0x00000004120e8825 */ /* 0x001fc800078e000e */
[----:B------:R-:W-:Y:S02]  /*0460*/  IMAD.MOV.U32 R18, RZ, RZ, RZ ;  /* 0x000000ffff127224 */ /* 0x000fe400078e00ff */
[----:B--2---:R-:W-:-:S04]  /*0470*/  @!P5 IMAD.WIDE.U32 R12, R22, 0x4, R12 ;  /* 0x00000004160cd825 */ /* 0x004fc800078e000c */
[----:B------:R0:W2:Y:S02]  /*0480*/  @!P0 LDG.E R18, desc[UR4][R14.64] ;  /* 0x000000040e128981 */ /* 0x0000a4000c1e1900 */
[----:B------:R-:W4:Y:S01]  /*0490*/  @!P6 LDC.64 R10, c[0x0][0x228] ;  /* 0x00008a00ff0aeb82 */ /* 0x000f220000000a00 */
[----:B------:R-:W-:Y:S01]  /*04a0*/  IMAD.MOV.U32 R22, RZ, RZ, RZ ;  /* 0x000000ffff167224 */ /* 0x000fe200078e00ff */
[----:B------:R-:W-:Y:S01]  /*04b0*/  @!P6 IADD3 R29, R0, R29, RZ ;  /* 0x0000001d001de210 */ /* 0x000fe20007ffe0ff */
[----:B-----5:R-:W-:-:S04]  /*04c0*/  @!P2 IMAD.WIDE.U32 R6, R23, 0x4, R6 ;  /* 0x000000041706a825 */ /* 0x020fc800078e0006 */
[----:B------:R5:W2:Y:S01]  /*04d0*/  @!P5 LDG.E R22, desc[UR4][R12.64] ;  /* 0x000000040c16d981 */ /* 0x000aa2000c1e1900 */
[----:B-1----:R-:W-:Y:S01]  /*04e0*/  @!P1 IMAD.WIDE.U32 R8, R21, 0x4, R8 ;  /* 0x0000000415089825 */ /* 0x002fe200078e0008 */
[----:B0-----:R-:W-:-:S03]  /*04f0*/  CS2R R14, SRZ ;  /* 0x00000000000e7805 */ /* 0x001fc6000001ff00 */
[----:B------:R-:W-:Y:S02]  /*0500*/  IMAD.MOV.U32 R21, RZ, RZ, RZ ;  /* 0x000000ffff157224 */ /* 0x000fe400078e00ff */
[----:B------:R-:W-:Y:S01]  /*0510*/  IMAD.MOV.U32 R23, RZ, RZ, RZ ;  /* 0x000000ffff177224 */ /* 0x000fe200078e00ff */
[----:B------:R-:W2:Y:S01]  /*0520*/  @!P2 LDG.E R15, desc[UR4][R6.64] ;  /* 0x00000004060fa981 */ /* 0x000ea2000c1e1900 */
[----:B------:R-:W-:Y:S01]  /*0530*/  @!P4 IMAD.WIDE.U32 R2, R27, 0x4, R2 ;  /* 0x000000041b02c825 */ /* 0x000fe200078e0002 */
[----:B-----5:R-:W-:Y:S02]  /*0540*/  MOV R12, RZ ;  /* 0x000000ff000c7202 */ /* 0x020fe40000000f00 */
[----:B------:R0:W5:Y:S01]  /*0550*/  @!P1 LDG.E R14, desc[UR4][R8.64] ;  /* 0x00000004080e9981 */ /* 0x000162000c1e1900 */
[----:B----4-:R-:W-:Y:S02]  /*0560*/  @!P3 IMAD.WIDE.U32 R4, R25, 0x4, R4 ;  /* 0x000000041904b825 */ /* 0x010fe400078e0004 */
[----:B------:R-:W1:Y:S01]  /*0570*/  @!P0 LDC.64 R24, c[0x0][0x220] ;  /* 0x00008800ff188b82 */ /* 0x000e620000000a00 */
[----:B------:R4:W5:Y:S01]  /*0580*/  @!P4 LDG.E R21, desc[UR4][R2.64] ;  /* 0x000000040215c981 */ /* 0x000962000c1e1900 */
[----:B------:R-:W-:-:S03]  /*0590*/  @!P6 IMAD.WIDE.U32 R10, R29, 0x4, R10 ;  /* 0x000000041d0ae825 */ /* 0x000fc600078e000a */
[----:B------:R-:W5:Y:S04]  /*05a0*/  @!P3 LDG.E R23, desc[UR4][R4.64] ;  /* 0x000000040417b981 */ /* 0x000f68000c1e1900 */
[----:B------:R-:W5:Y:S01]  /*05b0*/  @!P6 LDG.E R12, desc[UR4][R10.64] ;  /* 0x000000040a0ce981 */ /* 0x000f62000c1e1900 */
[----:B------:R-:W-:Y:S02]  /*05c0*/  @!P0 IMAD.IADD R13, R0, 0x1, R19 ;  /* 0x00000001000d8824 */ /* 0x000fe400078e0213 */
[----:B------:R-:W-:Y:S02]  /*05d0*/  @!P0 IMAD.MOV.U32 R19, RZ, RZ, R20 ;  /* 0x000000ffff138224 */ /* 0x000fe400078e0014 */
[----:B-1----:R-:W-:Y:S01]  /*05e0*/  @!P0 IMAD.WIDE.U32 R24, R13, 0x4, R24 ;  /* 0x000000040d188825 */ /* 0x002fe200078e0018 */
[----:B------:R-:W-:Y:S04]  /*05f0*/  BSSY B0, `(.L_x_4916) ;  /* 0x0000036000007945 */ /* 0x000fe80003800000 */
[----:B------:R-:W-:Y:S01]  /*0600*/  BSSY B1, `(.L_x_4917) ;  /* 0x000002e000017945 */ /* 0x000fe20003800000 */
[----:B---3--:R-:W-:-:S02]  /*0610*/  LOP3.LUT R17, R17, UR6, RZ, 0x3c, !PT ;  /* 0x0000000611117c12 */ /* 0x008fc4000f8e3cff */
[----:B--2---:R-:W-:-:S05]  /*0620*/  LOP3.LUT R13, R18, UR6, RZ, 0x3c, !PT ;  /* 0x00000006120d7c12 */ /* 0x004fca000f8e3cff */
[----:B------:R1:W-:Y:S01]  /*0630*/  @!P0 STG.E desc[UR4][R24.64], R13 ;  /* 0x0000000d18008986 */ /* 0x0003e2000c101904 */
[----:B------:R-:W-:Y:S02]  /*0640*/  ISETP.GE.AND P0, PT, R19, R16, PT ;  /* 0x000000101300720c */ /* 0x000fe40003f06270 */
[----:B0-----:R-:W-:Y:S02]  /*0650*/  LOP3.LUT R9, R22, UR6, RZ, 0x3c, !PT ;  /* 0x0000000616097c12 */ /* 0x001fe4000f8e3cff */
[----:B----4-:R-:W-:Y:S02]  /*0660*/  LOP3.LUT R3, R15, UR6, RZ, 0x3c, !PT ;  /* 0x000000060f037c12 */ /* 0x010fe4000f8e3cff */
[----:B-----5:R-:W-:Y:S02]  /*0670*/  LOP3.LUT R2, R14, UR6, RZ, 0x3c, !PT ;  /* 0x000000060e027c12 */ /* 0x020fe4000f8e3cff */
[----:B------:R-:W-:Y:S02]  /*0680*/  LOP3.LUT R21, R21, UR6, RZ, 0x3c, !PT ;  /* 0x0000000615157c12 */ /* 0x000fe4000f8e3cff */
[----:B------:R-:W-:-:S02]  /*0690*/  LOP3.LUT R23, R23, UR6, RZ, 0x3c, !PT ;  /* 0x0000000617177c12 */ /* 0x000fc4000f8e3cff */
[----:B------:R-:W-:Y:S01]  /*06a0*/  LOP3.LUT R12, R12, UR6, RZ, 0x3c, !PT ;  /* 0x000000060c0c7c12 */ /* 0x000fe2000f8e3cff */
[----:B-1----:R-:W-:Y:S06]  /*06b0*/  @P0 BRA `(.L_x_4918) ;  /* 0x0000000000300947 */ /* 0x002fec0003800000 */
[----:B------:R-:W0:Y:S01]  /*06c0*/  LDC.64 R4, c[0x0][0x220] ;  /* 0x00008800ff047b82 */ /* 0x000e220000000a00 */
[----:B------:R-:W-:Y:S01]  /*06d0*/  IADD3 R7, R0, R19, RZ ;  /* 0x0000001300077210 */ /* 0x000fe20007ffe0ff */
[----:B------:R-:W-:-:S05]  /*06e0*/  VIADD R19, R19, 0x80 ;  /* 0x0000008013137836 */ /* 0x000fca0000000000 */
[----:B------:R-:W-:Y:S01]  /*06f0*/  ISETP.GE.AND P0, PT, R19, R16, PT ;  /* 0x000000101300720c */ /* 0x000fe20003f06270 */
[----:B0-----:R-:W-:-:S05]  /*0700*/  IMAD.WIDE.U32 R4, R7, 0x4, R4 ;  /* 0x0000000407047825 */ /* 0x001fca00078e0004 */
[----:B------:R0:W-:Y:S07]  /*0710*/  STG.E desc[UR4][R4.64], R17 ;  /* 0x0000001104007986 */ /* 0x0001ee000c101904 */
[----:B------:R-:W-:Y:S05]  /*0720*/  @P0 BRA `(.L_x_4919) ;  /* 0x0000000000300947 */ /* 0x000fea0003800000 */
[----:B0-----:R-:W0:Y:S01]  /*0730*/  LDC.64 R4, c[0x0][0x220] ;  /* 0x00008800ff047b82 */ /* 0x001e220000000a00 */
[----:B------:R-:W-:Y:S01]  /*0740*/  IMAD.IADD R7, R0, 0x1, R19 ;  /* 0x0000000100077824 */ /* 0x000fe200078e0213 */
[----:B------:R-:W-:-:S03]  /*0750*/  IADD3 R19, R19, 0x80, RZ ;  /* 0x0000008013137810 */ /* 0x000fc60007ffe0ff */
[----:B0-----:R-:W-:-:S05]  /*0760*/  IMAD.WIDE.U32 R4, R7, 0x4, R4 ;  /* 0x0000000407047825 */ /* 0x001fca00078e0004 */
[----:B------:R0:W-:Y:S02]  /*0770*/  STG.E desc[UR4][R4.64], R9 ;  /* 0x0000000904007986 */ /* 0x0001e4000c101904 */
.L_x_4918:
[----:B------:R-:W-:-:S13]  /*0780*/  ISETP.GE.AND P0, PT, R19, R16, PT ;  /* 0x000000101300720c */ /* 0x000fda0003f06270 */
[----:B------:R-:W-:Y:S05]  /*0790*/  @P0 BRA `(.L_x_4920) ;  /* 0x0000000000300947 */ /* 0x000fea0003800000 */
[----:B0-----:R-:W0:Y:S01]  /*07a0*/  LDC.64 R4, c[0x0][0x220] ;  /* 0x00008800ff047b82 */ /* 0x001e220000000a00 */
[----:B------:R-:W-:Y:S02]  /*07b0*/  IMAD.IADD R7, R0, 0x1, R19 ;  /* 0x0000000100077824 */ /* 0x000fe400078e0213 */
[----:B------:R-:W-:Y:S02]  /*07c0*/  VIADD R19, R19, 0x80 ;  /* 0x0000008013137836 */ /* 0x000fe40000000000 */
[----:B0-----:R-:W-:-:S05]  /*07d0*/  IMAD.WIDE.U32 R4, R7, 0x4, R4 ;  /* 0x0000000407047825 */ /* 0x001fca00078e0004 */
[----:B------:R1:W-:Y:S02]  /*07e0*/  STG.E desc[UR4][R4.64], R21 ;  /* 0x0000001504007986 */ /* 0x0003e4000c101904 */
.L_x_4919:
[----:B------:R-:W-:-:S13]  /*07f0*/  ISETP.GE.AND P0, PT, R19, R16, PT ;  /* 0x000000101300720c */ /* 0x000fda0003f06270 */
[----:B------:R-:W-:Y:S05]  /*0800*/  @P0 BRA `(.L_x_4921) ;  /* 0x0000000000340947 */ /* 0x000fea0003800000 */
[----:B01----:R-:W0:Y:S01]  /*0810*/  LDC.64 R4, c[0x0][0x220] ;  /* 0x00008800ff047b82 */ /* 0x003e220000000a00 */
[----:B------:R-:W-:Y:S01]  /*0820*/  IADD3 R7, R0, R19, RZ ;  /* 0x0000001300077210 */ /* 0x000fe20007ffe0ff */
[----:B------:R-:W-:-:S04]  /*0830*/  VIADD R19, R19, 0x80 ;  /* 0x0000008013137836 */ /* 0x000fc80000000000 */
[----:B0-----:R-:W-:-:S05]  /*0840*/  IMAD.WIDE.U32 R4, R7, 0x4, R4 ;  /* 0x0000000407047825 */ /* 0x001fca00078e0004 */
[----:B------:R1:W-:Y:S02]  /*0850*/  STG.E desc[UR4][R4.64], R23 ;  /* 0x0000001704007986 */ /* 0x0003e4000c101904 */
.L_x_4920:
[----:B------:R-:W-:-:S13]  /*0860*/  ISETP.GE.AND P0, PT, R19, R16, PT ;  /* 0x000000101300720c */ /* 0x000fda0003f06270 */
[----:B------:R-:W-:Y:S05]  /*0870*/  @P0 BREAK B1 ;  /* 0x0000000000010942 */ /* 0x000fea0003800000 */
[----:B------:R-:W-:Y:S05]  /*0880*/  @P0 BRA `(.L_x_4922) ;  /* 0x0000000000300947 */ /* 0x000fea0003800000 */
[----:B01----:R-:W0:Y:S01]  /*0890*/  LDC.64 R4, c[0x0][0x220] ;  /* 0x00008800ff047b82 */ /* 0x003e220000000a00 */
[----:B------:R-:W-:Y:S01]  /*08a0*/  IADD3 R7, R0, R19, RZ ;  /* 0x0000001300077210 */ /* 0x000fe20007ffe0ff */
[----:B------:R-:W-:-:S04]  /*08b0*/  VIADD R19, R19, 0x80 ;  /* 0x0000008013137836 */ /* 0x000fc80000000000 */
[----:B0-----:R-:W-:-:S05]  /*08c0*/  IMAD.WIDE.U32 R4, R7, 0x4, R4 ;  /* 0x0000000407047825 */ /* 0x001fca00078e0004 */
[----:B------:R2:W-:Y:S02]  /*08d0*/  STG.E desc[UR4][R4.64], R3 ;  /* 0x0000000304007986 */ /* 0x0005e4000c101904 */
.L_x_4921:
[----:B------:R-:W-:Y:S05]  /*08e0*/  BSYNC B1 ;  /* 0x0000000000017941 */ /* 0x000fea0003800000 */
.L_x_4917:
[----:B------:R-:W-:-:S13]  /*08f0*/  ISETP.GE.AND P0, PT, R19, R16, PT ;  /* 0x000000101300720c */ /* 0x000fda0003f06270 */
[----:B012---:R-:W0:Y:S01]  /*0900*/  @!P0 LDC.64 R4, c[0x0][0x220] ;  /* 0x00008800ff048b82 */ /* 0x007e220000000a00 */
[----:B------:R-:W-:Y:S01]  /*0910*/  @!P0 IADD3 R3, R0, R19, RZ ;  /* 0x0000001300038210 */ /* 0x000fe20007ffe0ff */
[----:B------:R-:W-:-:S04]  /*0920*/  @!P0 VIADD R19, R19, 0x80 ;  /* 0x0000008013138836 */ /* 0x000fc80000000000 */
[----:B0-----:R-:W-:-:S05]  /*0930*/  @!P0 IMAD.WIDE.U32 R4, R3, 0x4, R4 ;  /* 0x0000000403048825 */ /* 0x001fca00078e0004 */
[----:B------:R2:W-:Y:S02]  /*0940*/  @!P0 STG.E desc[UR4][R4.64], R2 ;  /* 0x0000000204008986 */ /* 0x0005e4000c101904 */
.L_x_4922:
[----:B------:R-:W-:Y:S05]  /*0950*/  BSYNC B0 ;  /* 0x0000000000007941 */ /* 0x000fea0003800000 */
.L_x_4916:
[----:B------:R-:W-:Y:S05]  /*0960*/  WARPSYNC.ALL ;  /* 0x0000000000007948 */ /* 0x000fea0003800000 */
[----:B------:R-:W-:-:S13]  /*0970*/  ISETP.GE.AND P0, PT, R19, R16, PT ;  /* 0x000000101300720c */ /* 0x000fda0003f06270 */
[----:B------:R-:W-:Y:S05]  /*0980*/  @P0 EXIT ;  /* 0x000000000000094d */ /* 0x000fea0003800000 */
[----:B--2---:R-:W2:Y:S01]  /*0990*/  LDC.64 R2, c[0x0][0x220] ;  /* 0x00008800ff027b82 */ /* 0x004ea20000000a00 */
[----:B------:R-:W-:-:S05]  /*09a0*/  IADD3 R19, R0, R19, RZ ;  /* 0x0000001300137210 */ /* 0x000fca0007ffe0ff */
[----:B--2---:R-:W-:-:S05]  /*09b0*/  IMAD.WIDE.U32 R2, R19, 0x4, R2 ;  /* 0x0000000413027825 */ /* 0x004fca00078e0002 */
[----:B------:R-:W-:Y:S01]  /*09c0*/  STG.E desc[UR4][R2.64], R12 ;  /* 0x0000000c02007986 */ /* 0x000fe2000c101904 */
[----:B------:R-:W-:Y:S05]  /*09d0*/  EXIT ;  /* 0x000000000000794d */ /* 0x000fea0003800000 */
.L_x_4923:
        /* <DEDUP_REMOVED lines=10> */
.L_x_26166:


//--------------------- .text._ZN2at6native29vectorized_elementwise_kernelILi4ENS0_13AUnaryFunctorIiiiNS0_17BitwiseXorFunctorIiEEEESt5arrayIPcLm2EEEEviT0_T1_ --------------------------
	.section	.text._ZN2at6native29vectorized_elementwise_kernelILi4ENS0_13AUnaryFunctorIiiiNS0_17BitwiseXorFunctorIiEEEESt5arrayIPcLm2EEEEviT0_T1_,"ax",@progbits
	.align	128
        .global         _ZN2at6native29vectorized_elementwise_kernelILi4ENS0_13AUnaryFunctorIiiiNS0_17BitwiseXorFunctorIiEEEESt5arrayIPcLm2EEEEviT0_T1_
        .type           _ZN2at6native29vectorized_elementwise_kernelILi4ENS0_13AUnaryFunctorIiiiNS0_17BitwiseXorFunctorIiEEEESt5arrayIPcLm2EEEEviT0_T1_,@function
        .size           _ZN2at6native29vectorized_elementwise_kernelILi4ENS0_13AUnaryFunctorIiiiNS0_17BitwiseXorFunctorIiEEEESt5arrayIPcLm2EEEEviT0_T1_,(.L_x_26167 - _ZN2at6native29vectorized_elementwise_kernelILi4ENS0_13AUnaryFunctorIiiiNS0_17BitwiseXorFunctorIiEEEESt5arrayIPcLm2EEEEviT0_T1_)
        .other          _ZN2at6native29vectorized_elementwise_kernelILi4ENS0_13AUnaryFunctorIiiiNS0_17BitwiseXorFunctorIiEEEESt5arrayIPcLm2EEEEviT0_T1_,@"STO_CUDA_ENTRY STV_DEFAULT"
_ZN2at6native29vectorized_elementwise_kernelILi4ENS0_13AUnaryFunctorIiiiNS0_17BitwiseXorFunctorIiEEEESt5arrayIPcLm2EEEEviT0_T1_:
.text._ZN2at6native29vectorized_elementwise_kernelILi4ENS0_13AUnaryFunctorIiiiNS0_17BitwiseXorFunctorIiEEEESt5arrayIPcLm2EEEEviT0_T1_:
        /* <DEDUP_REMOVED lines=14> */
[----:B------:R-:W3:Y:S04]  /*00e0*/  LDG.E.128 R4, desc[UR4][R2.64] ;  /* 0x0000000402047981 */ /* 0x000ee8000c1e1d00 */
[----:B------:R-:W4:Y:S01]  /*00f0*/  LDG.E.128 R8, desc[UR4][R2.64+0x800] ;  /* 0x0008000402087981 */ /* 0x000f22000c1e1d00 */
[----:B--2---:R-:W-:-:S04]  /*0100*/  IMAD.WIDE.U32 R12, R0, 0x4, R12 ;  /* 0x00000004000c7825 */ /* 0x004fc800078e000c */
[----:B------:R-:W-:Y:S01]  /*0110*/  IMAD.WIDE R12, R15, 0x10, R12 ;  /* 0x000000100f0c7825 */ /* 0x000fe200078e020c */
[----:B---3--:R-:W-:Y:S02]  /*0120*/  LOP3.LUT R7, R7, UR6, RZ, 0x3c, !PT ;  /* 0x0000000607077c12 */ /* 0x008fe4000f8e3cff */
[----:B------:R-:W-:Y:S02]  /*0130*/  LOP3.LUT R6, R6, UR6, RZ, 0x3c, !PT ;  /* 0x0000000606067c12 */ /* 0x000fe4000f8e3cff */
[----:B------:R-:W-:Y:S02]  /*0140*/  LOP3.LUT R5, R5, UR6, RZ, 0x3c, !PT ;  /* 0x0000000605057c12 */ /* 0x000fe4000f8e3cff */
[----:B------:R-:W-:Y:S02]  /*0150*/  LOP3.LUT R4, R4, UR6, RZ, 0x3c, !PT ;  /* 0x0000000604047c12 */ /* 0x000fe4000f8e3cff */
[----:B----4-:R-:W-:Y:S02]  /*0160*/  LOP3.LUT R11, R11, UR6, RZ, 0x3c, !PT ;  /* 0x000000060b0b7c12 */ /* 0x010fe4000f8e3cff */
[----:B------:R-:W-:Y:S01]  /*0170*/  LOP3.LUT R10, R10, UR6, RZ, 0x3c, !PT ;  /* 0x000000060a0a7c12 */ /* 0x000fe2000f8e3cff */
[----:B------:R-:W-:Y:S01]  /*0180*/  STG.E.128 desc[UR4][R12.64], R4 ;  /* 0x000000040c007986 */ /* 0x000fe2000c101d04 */
[----:B------:R-:W-:-:S02]  /*0190*/  LOP3.LUT R9, R9, UR6, RZ, 0x3c, !PT ;  /* 0x0000000609097c12 */ /* 0x000fc4000f8e3cff */
[----:B------:R-:W-:-:S05]  /*01a0*/  LOP3.LUT R8, R8, UR6, RZ, 0x3c, !PT ;  /* 0x0000000608087c12 */ /* 0x000fca000f8e3cff */
[----:B------:R-:W-:Y:S01]  /*01b0*/  STG.E.128 desc[UR4][R12.64+0x800], R8 ;  /* 0x000800080c007986 */ /* 0x000fe2000c101d04 */
[----:B------:R-:W-:Y:S05]  /*01c0*/  EXIT ;  /* 0x000000000000794d */ /* 0x000fea0003800000 */
.L_x_4924:
        /* <DEDUP_REMOVED lines=87> */
.L_x_4927:
[----:B------:R-:W-:-:S13]  /*0740*/  ISETP.GE.AND P0, PT, R19, R16, PT ;  /* 0x000000101300720c */ /* 0x000fda0003f06270 */
[----:B------:R-:W-:Y:S05]  /*0750*/  @P0 BRA `(.L_x_4929) ;  /* 0x0000000000300947 */ /* 0x000fea0003800000 */
[----:B0-----:R-:W0:Y:S01]  /*0760*/  LDC.64 R4, c[0x0][0x220] ;  /* 0x00008800ff047b82 */ /* 0x001e220000000a00 */
[----:B------:R-:W-:Y:S02]  /*0770*/  IMAD.IADD R7, R0, 0x1, R19 ;  /* 0x0000000100077824 */ /* 0x000fe400078e0213 */
[----:B------:R-:W-:Y:S02]  /*0780*/  VIADD R19, R19, 0x80 ;  /* 0x0000008013137836 */ /* 0x000fe40000000000 */
[----:B0-----:R-:W-:-:S05]  /*0790*/  IMAD.WIDE.U32 R4, R7, 0x4, R4 ;  /* 0x0000000407047825 */ /* 0x001fca00078e0004 */
[----:B------:R1:W-:Y:S02]  /*07a0*/  STG.E desc[UR4][R4.64], R21 ;  /* 0x0000001504007986 */ /* 0x0003e4000c101904 */
.L_x_4928:
[----:B------:R-:W-:-:S13]  /*07b0*/  ISETP.GE.AND P0, PT, R19, R16, PT ;  /* 0x000000101300720c */ /* 0x000fda0003f06270 */
[----:B------:R-:W-:Y:S05]  /*07c0*/  @P0 BRA `(.L_x_4930) ;  /* 0x0000000000340947 */ /* 0x000fea0003800000 */
[----:B01----:R-:W0:Y:S01]  /*07d0*/  LDC.64 R4, c[0x0][0x220] ;  /* 0x00008800ff047b82 */ /* 0x003e220000000a00 */
[----:B------:R-:W-:Y:S01]  /*07e0*/  IADD3 R7, R0, R19, RZ ;  /* 0x0000001300077210 */ /* 0x000fe20007ffe0ff */
[----:B------:R-:W-:-:S04]  /*07f0*/  VIADD R19, R19, 0x80 ;  /* 0x0000008013137836 */ /* 0x000fc80000000000 */
[----:B0-----:R-:W-:-:S05]  /*0800*/  IMAD.WIDE.U32 R4, R7, 0x4, R4 ;  /* 0x0000000407047825 */ /* 0x001fca00078e0004 */
[----:B------:R1:W-:Y:S02]  /*0810*/  STG.E desc[UR4][R4.64], R23 ;  /* 0x0000001704007986 */ /* 0x0003e4000c101904 */
.L_x_4929:
        /* <DEDUP_REMOVED lines=8> */
.L_x_4930:
[----:B------:R-:W-:Y:S05]  /*08a0*/  BSYNC B1 ;  /* 0x0000000000017941 */ /* 0x000fea0003800000 */
.L_x_4926:
[----:B------:R-:W-:-:S13]  /*08b0*/  ISETP.GE.AND P0, PT, R19, R16, PT ;  /* 0x000000101300720c */ /* 0x000fda0003f06270 */
[----:B012---:R-:W0:Y:S01]  /*08c0*/  @!P0 LDC.64 R4, c[0x0][0x220] ;  /* 0x00008800ff048b82 */ /* 0x007e220000000a00 */
[----:B------:R-:W-:Y:S01]  /*08d0*/  @!P0 IADD3 R3, R0, R19, RZ ;  /* 0x0000001300038210 */ /* 0x000fe20007ffe0ff */
[----:B------:R-:W-:-:S04]  /*08e0*/  @!P0 VIADD R19, R19, 0x80 ;  /* 0x0000008013138836 */ /* 0x000fc80000000000 */
[----:B0-----:R-:W-:-:S05]  /*08f0*/  @!P0 IMAD.WIDE.U32 R4, R3, 0x4, R4 ;  /* 0x0000000403048825 */ /* 0x001fca00078e0004 */
[----:B------:R2:W-:Y:S02]  /*0900*/  @!P0 STG.E desc[UR4][R4.64], R2 ;  /* 0x0000000204008986 */ /* 0x0005e4000c101904 */
.L_x_4931:
[----:B------:R-:W-:Y:S05]  /*0910*/  BSYNC B0 ;  /* 0x0000000000007941 */ /* 0x000fea0003800000 */
.L_x_4925:
        /* <DEDUP_REMOVED lines=8> */
.L_x_4932:
        /* <DEDUP_REMOVED lines=14> */
.L_x_26167:


//--------------------- .text._ZN2at6native29vectorized_elementwise_kernelILi8ENS0_13AUnaryFunctorIiiiNS0_17BitwiseXorFunctorIiEEEESt5arrayIPcLm2EEEEviT0_T1_ --------------------------
	.section	.text._ZN2at6native29vectorized_elementwise_kernelILi8ENS0_13AUnaryFunctorIiiiNS0_17BitwiseXorFunctorIiEEEESt5arrayIPcLm2EEEEviT0_T1_,"ax",@progbits
	.align	128
        .global         _ZN2at6native29vectorized_elementwise_kernelILi8ENS0_13AUnaryFunctorIiiiNS0_17BitwiseXorFunctorIiEEEESt5arrayIPcLm2EEEEviT0_T1_
        .type           _ZN2at6native29vectorized_elementwise_kernelILi8ENS0_13AUnaryFunctorIiiiNS0_17BitwiseXorFunctorIiEEEESt5arrayIPcLm2EEEEviT0_T1_,@function
        .size           _ZN2at6native29vectorized_elementwise_kernelILi8ENS0_13AUnaryFunctorIiiiNS0_17BitwiseXorFunctorIiEEEESt5arrayIPcLm2EEEEviT0_T1_,(.L_x_26168 - _ZN2at6native29vectorized_elementwise_kernelILi8ENS0_13AUnaryFunctorIiiiNS0_17BitwiseXorFunctorIiEEEESt5arrayIPcLm2EEEEviT0_T1_)
        .other          _ZN2at6native29vectorized_elementwise_kernelILi8ENS0_13AUnaryFunctorIiiiNS0_17BitwiseXorFunctorIiEEEESt5arrayIPcLm2EEEEviT0_T1_,@"STO_CUDA_ENTRY STV_DEFAULT"
_ZN2at6native29vectorized_elementwise_kernelILi8ENS0_13AUnaryFunctorIiiiNS0_17BitwiseXorFunctorIiEEEESt5arrayIPcLm2EEEEviT0_T1_:
.text._ZN2at6native29vectorized_elementwise_kernelILi8ENS0_13AUnaryFunctorIiiiNS0_17BitwiseXorFunctorIiEEEESt5arrayIPcLm2EEEEviT0_T1_:
        /* <DEDUP_REMOVED lines=29> */
.L_x_4933:
        /* <DEDUP_REMOVED lines=87> */
.L_x_4936:
[----:B------:R-:W-:-:S13]  /*0740*/  ISETP.GE.AND P0, PT, R19, R16, PT ;  /* 0x000000101300720c */ /* 0x000fda0003f06270 */
[----:B------:R-:W-:Y:S05]  /*0750*/  @P0 BRA `(.L_x_4938) ;  /* 0x0000000000300947 */ /* 0x000fea0003800000 */
[----:B0-----:R-:W0:Y:S01]  /*0760*/  LDC.64 R4, c[0x0][0x220] ;  /* 0x00008800ff047b82 */ /* 0x001e220000000a00 */
[----:B------:R-:W-:Y:S02]  /*0770*/  IMAD.IADD R7, R0, 0x1, R19 ;  /* 0x0000000100077824 */ /* 0x000fe400078e0213 */
[----:B------:R-:W-:Y:S02]  /*0780*/  VIADD R19, R19, 0x80 ;  /* 0x0000008013137836 */ /* 0x000fe40000000000 */
[----:B0-----:R-:W-:-:S05]  /*0790*/  IMAD.WIDE.U32 R4, R7, 0x4, R4 ;  /* 0x0000000407047825 */ /* 0x001fca00078e0004 */
[----:B------:R1:W-:Y:S02]  /*07a0*/  STG.E desc[UR4][R4.64], R21 ;  /* 0x0000001504007986 */ /* 0x0003e4000c101904 */
.L_x_4937:
[----:B------:R-:W-:-:S13]  /*07b0*/  ISETP.GE.AND P0, PT, R19, R16, PT ;  /* 0x000000101300720c */ /* 0x000fda0003f06270 */
[----:B------:R-:W-:Y:S05]  /*07c0*/  @P0 BRA `(.L_x_4939) ;  /* 0x0000000000340947 */ /* 0x000fea0003800000 */
[----:B01----:R-:W0:Y:S01]  /*07d0*/  LDC.64 R4, c[0x0][0x220] ;  /* 0x00008800ff047b82 */ /* 0x003e220000000a00 */
[----:B------:R-:W-:Y:S01]  /*07e0*/  IADD3 R7, R0, R19, RZ ;  /* 0x0000001300077210 */ /* 0x000fe20007ffe0ff */
[----:B------:R-:W-:-:S04]  /*07f0*/  VIADD R19, R19, 0x80 ;  /* 0x0000008013137836 */ /* 0x000fc80000000000 */
[----:B0-----:R-:W-:-:S05]  /*0800*/  IMAD.WIDE.U32 R4, R7, 0x4, R4 ;  /* 0x0000000407047825 */ /* 0x001fca00078e0004 */
[----:B------:R1:W-:Y:S02]  /*0810*/  STG.E desc[UR4][R4.64], R23 ;  /* 0x0000001704007986 */ /* 0x0003e4000c101904 */
.L_x_4938:
        /* <DEDUP_REMOVED lines=8> */
.L_x_4939:
[----:B------:R-:W-:Y:S05]  /*08a0*/  BSYNC B1 ;  /* 0x0000000000017941 */ /* 0x000fea0003800000 */
.L_x_4935:
[----:B------:R-:W-:-:S13]  /*08b0*/  ISETP.GE.AND P0, PT, R19, R16, PT ;  /* 0x000000101300720c */ /* 0x000fda0003f06270 */
[----:B012---:R-:W0:Y:S01]  /*08c0*/  @!P0 LDC.64 R4, c[0x0][0x220] ;  /* 0x00008800ff048b82 */ /* 0x007e220000000a00 */
[----:B------:R-:W-:Y:S01]  /*08d0*/  @!P0 IADD3 R3, R0, R19, RZ ;  /* 0x0000001300038210 */ /* 0x000fe20007ffe0ff */
[----:B------:R-:W-:-:S04]  /*08e0*/  @!P0 VIADD R19, R19, 0x80 ;  /* 0x0000008013138836 */ /* 0x000fc80000000000 */
[----:B0-----:R-:W-:-:S05]  /*08f0*/  @!P0 IMAD.WIDE.U32 R4, R3, 0x4, R4 ;  /* 0x0000000403048825 */ /* 0x001fca00078e0004 */
[----:B------:R2:W-:Y:S02]  /*0900*/  @!P0 STG.E desc[UR4][R4.64], R2 ;  /* 0x0000000204008986 */ /* 0x0005e4000c101904 */
.L_x_4940:
[----:B------:R-:W-:Y:S05]  /*0910*/  BSYNC B0 ;  /* 0x0000000000007941 */ /* 0x000fea0003800000 */
.L_x_4934:
        /* <DEDUP_REMOVED lines=8> */
.L_x_4941:
        /* <DEDUP_REMOVED lines=14> */
.L_x_26168:


//--------------------- .text._ZN2at6native18elementwise_kernelILi128ELi4EZNS0_15gpu_kernel_implINS0_13BinaryFunctorIiiiNS0_17BitwiseXorFunctorIiEEEEEEvRNS_18TensorIteratorBaseERKT_EUliE_EEviT1_ --------------------------
	.section	.text._ZN2at6native18elementwise_kernelILi128ELi4EZNS0_15gpu_kernel_implINS0_13BinaryFunctorIiiiNS0_17BitwiseXorFunctorIiEEEEEEvRNS_18TensorIteratorBaseERKT_EUliE_EEviT1_,"ax",@progbits
	.align	128
        .global         _ZN2at6native18elementwise_kernelILi128ELi4EZNS0_15gpu_kernel_implINS0_13BinaryFunctorIiiiNS0_17BitwiseXorFunctorIiEEEEEEvRNS_18TensorIteratorBaseERKT_EUliE_EEviT1_
        .type           _ZN2at6native18elementwise_kernelILi128ELi4EZNS0_15gpu_kernel_implINS0_13BinaryFunctorIiiiNS0_17BitwiseXorFunctorIiEEEEEEvRNS_18TensorIteratorBaseERKT_EUliE_EEviT1_,@function
        .size           _ZN2at6native18elementwise_kernelILi128ELi4EZNS0_15gpu_kernel_implINS0_13BinaryFunctorIiiiNS0_17BitwiseXorFunctorIiEEEEEEvRNS_18TensorIteratorBaseERKT_EUliE_EEviT1_,(.L_x_26169 - _ZN2at6native18elementwise_kernelILi128ELi4EZNS0_15gpu_kernel_implINS0_13BinaryFunctorIiiiNS0_17BitwiseXorFunctorIiEEEEEEvRNS_18TensorIteratorBaseERKT_EUliE_EEviT1_)
        .other          _ZN2at6native18elementwise_kernelILi128ELi4EZNS0_15gpu_kernel_implINS0_13BinaryFunctorIiiiNS0_17BitwiseXorFunctorIiEEEEEEvRNS_18TensorIteratorBaseERKT_EUliE_EEviT1_,@"STO_CUDA_ENTRY STV_DEFAULT"
_ZN2at6native18elementwise_kernelILi128ELi4EZNS0_15gpu_kernel_implINS0_13BinaryFunctorIiiiNS0_17BitwiseXorFunctorIiEEEEEEvRNS_18TensorIteratorBaseERKT_EUliE_EEviT1_:
.text._ZN2at6native18elementwise_kernelILi128ELi4EZNS0_15gpu_kernel_implINS0_13BinaryFunctorIiiiNS0_17BitwiseXorFunctorIiEEEEEEvRNS_18TensorIteratorBaseERKT_EUliE_EEviT1_:
        /* <DEDUP_REMOVED lines=365> */
.L_x_4944:
        /* <DEDUP_REMOVED lines=20> */
.L_x_4948:
[----:B------:R0:W5:Y:S01]  /*1810*/  LDG.E.U8 R19, desc[UR36][R2.64] ;  /* 0x0000002402137981 */ /* 0x000162000c1e1100 */
[----:B------:R-:W-:Y:S05]  /*1820*/  BRA `(.L_x_4950) ;  /* 0x0000000c00347947 */ /* 0x000fea0003800000 */
.L_x_4947:
        /* <DEDUP_REMOVED lines=8> */
.L_x_4952:
[----:B------:R0:W5:Y:S01]  /*18b0*/  LDG.E R19, desc[UR36][R2.64] ;  /* 0x0000002402137981 */ /* 0x000162000c1e1900 */
[----:B------:R-:W-:Y:S05]  /*18c0*/  BRA `(.L_x_4950) ;  /* 0x0000000c000c7947 */ /* 0x000fea0003800000 */
.L_x_4951:
[----:B------:R0:W5:Y:S01]  /*18d0*/  LDG.E.S16 R19, desc[UR36][R2.64] ;  /* 0x0000002402137981 */ /* 0x000162000c1e1700 */
[----:B------:R-:W-:Y:S05]  /*18e0*/  BRA `(.L_x_4950) ;  /* 0x0000000c00047947 */ /* 0x000fea0003800000 */
.L_x_4946:
        /* <DEDUP_REMOVED lines=9> */
.L_x_4954:
[----:B------:R-:W2:Y:S02]  /*1980*/  LDG.E.U16 R2, desc[UR36][R2.64] ;  /* 0x0000002402027981 */ /* 0x000ea4000c1e1500 */
[----:B--2---:R-:W-:-:S06]  /*1990*/  HADD2.F32 R19, -RZ, R2.H0_H0 ;  /* 0x20000002ff137230 */ /* 0x004fcc0000004100 */
[----:B------:R-:W0:Y:S01]  /*19a0*/  F2I.FTZ.TRUNC.NTZ R19, R19 ;  /* 0x0000001300137305 */ /* 0x000e22000021f100 */
[----:B------:R-:W-:Y:S05]  /*19b0*/  BRA `(.L_x_4950) ;  /* 0x0000000800d07947 */ /* 0x000fea0003800000 */
.L_x_4953:
        /* <DEDUP_REMOVED lines=9> */
.L_x_4956:
[----:B------:R-:W2:Y:S02]  /*1a50*/  LDG.E.U16 R2, desc[UR36][R2.64] ;  /* 0x0000002402027981 */ /* 0x000ea4000c1e1500 */
[----:B--2---:R-:W-:-:S06]  /*1a60*/  HADD2.F32 R19, -RZ, R2.H0_H0 ;  /* 0x20000002ff137230 */ /* 0x004fcc0000004100 */
[----:B------:R-:W0:Y:S01]  /*1a70*/  F2I.FTZ.TRUNC.NTZ R19, R19 ;  /* 0x0000001300137305 */ /* 0x000e22000021f100 */
[----:B------:R-:W-:Y:S05]  /*1a80*/  BRA `(.L_x_4950) ;  /* 0x00000008009c7947 */ /* 0x000fea0003800000 */
.L_x_4955:
[----:B------:R-:W2:Y:S02]  /*1a90*/  LDG.E.64 R2, desc[UR36][R2.64] ;  /* 0x0000002402027981 */ /* 0x000ea4000c1e1b00 */
[----:B--2---:R0:W1:Y:S01]  /*1aa0*/  F2I.F64.TRUNC R19, R2 ;  /* 0x0000000200137311 */ /* 0x004062000030d100 */
[----:B------:R-:W-:Y:S05]  /*1ab0*/  BRA `(.L_x_4950) ;  /* 0x0000000800907947 */ /* 0x000fea0003800000 */
.L_x_4945:
        /* <DEDUP_REMOVED lines=12> */
.L_x_4959:
[----:B------:R-:W2:Y:S02]  /*1b80*/  LDG.E.64 R2, desc[UR36][R2.64] ;  /* 0x0000002402027981 */ /* 0x000ea4000c1e1b00 */
[----:B--2---:R0:W1:Y:S01]  /*1b90*/  F2I.F64.TRUNC R19, R2 ;  /* 0x0000000200137311 */ /* 0x004062000030d100 */
[----:B------:R-:W-:Y:S05]  /*1ba0*/  BRA `(.L_x_4950) ;  /* 0x0000000800547947 */ /* 0x000fea0003800000 */
.L_x_4958:
        /* <DEDUP_REMOVED lines=27> */
.L_x_4961:
        /* <DEDUP_REMOVED lines=14> */
.L_x_4960:
[----:B------:R-:W2:Y:S02]  /*1e40*/  LDG.E.U16 R19, desc[UR36][R2.64] ;  /* 0x0000002402137981 */ /* 0x000ea4000c1e1500 */
[----:B--2---:R-:W-:-:S06]  /*1e50*/  IMAD.U32 R19, R19, 0x10000, RZ ;  /* 0x0001000013137824 */ /* 0x004fcc00078e00ff */
[----:B------:R-:W0:Y:S01]  /*1e60*/  F2I.FTZ.TRUNC.NTZ R19, R19 ;  /* 0x0000001300137305 */ /* 0x000e22000021f100 */
[----:B------:R-:W-:Y:S05]  /*1e70*/  BRA `(.L_x_4950) ;  /* 0x0000000400a07947 */ /* 0x000fea0003800000 */
.L_x_4957:
        /* <DEDUP_REMOVED lines=10> */
.L_x_4964:
        /* <DEDUP_REMOVED lines=21> */
.L_x_4968:
[----:B------:R-:W-:Y:S05]  /*2070*/  BSYNC B1 ;  /* 0x0000000000017941 */ /* 0x000fea0003800000 */
.L_x_4967:
[----:B------:R-:W-:Y:S01]  /*2080*/  IMAD.SHL.U32 R2, R2, 0x100000, RZ ;  /* 0x0010000002027824 */ /* 0x000fe200078e00ff */
[----:B------:R-:W-:-:S04]  /*2090*/  LEA R0, R0, 0x3b800000, 0x17 ;  /* 0x3b80000000007811 */ /* 0x000fc800078eb8ff */
[----:B------:R-:W-:-:S07]  /*20a0*/  LOP3.LUT R19, R0, R2, R19, 0xfe, !PT ;  /* 0x0000000200137212 */ /* 0x000fce00078efe13 */
.L_x_4966:
[----:B------:R-:W-:Y:S05]  /*20b0*/  BSYNC B0 ;  /* 0x0000000000007941 */ /* 0x000fea0003800000 */
.L_x_4965:
[----:B------:R-:W1:Y:S01]  /*20c0*/  F2I.FTZ.TRUNC.NTZ R19, R19 ;  /* 0x0000001300137305 */ /* 0x000e62000021f100 */
[----:B------:R-:W-:Y:S05]  /*20d0*/  BRA `(.L_x_4950) ;  /* 0x0000000400087947 */ /* 0x000fea0003800000 */
.L_x_4963:
        /* <DEDUP_REMOVED lines=21> */
.L_x_4972:
[----:B------:R-:W-:Y:S05]  /*2230*/  BSYNC B1 ;  /* 0x0000000000017941 */ /* 0x000fea0003800000 */
.L_x_4971:
[----:B------:R-:W-:Y:S01]  /*2240*/  IMAD.SHL.U32 R2, R2, 0x200000, RZ ;  /* 0x0020000002027824 */ /* 0x000fe200078e00ff */
[----:B------:R-:W-:-:S04]  /*2250*/  LEA R0, R0, 0x37800000, 0x17 ;  /* 0x3780000000007811 */ /* 0x000fc800078eb8ff */
[----:B------:R-:W-:-:S07]  /*2260*/  LOP3.LUT R19, R0, R2, R19, 0xfe, !PT ;  /* 0x0000000200137212 */ /* 0x000fce00078efe13 */
.L_x_4970:
[----:B------:R-:W-:Y:S05]  /*2270*/  BSYNC B0 ;  /* 0x0000000000007941 */ /* 0x000fea0003800000 */
.L_x_4969:
[----:B------:R-:W2:Y:S01]  /*2280*/  F2I.FTZ.TRUNC.NTZ R19, R19 ;  /* 0x0000001300137305 */ /* 0x000ea2000021f100 */
[----:B------:R-:W-:Y:S05]  /*2290*/  BRA `(.L_x_4950) ;  /* 0x0000000000987947 */ /* 0x000fea0003800000 */
.L_x_4962:
        /* <DEDUP_REMOVED lines=14> */
.L_x_4976:
[----:B------:R-:W-:Y:S05]  /*2380*/  BSYNC B0 ;  /* 0x0000000000007941 */ /* 0x000fea0003800000 */
.L_x_4975:
[----:B------:R-:W4:Y:S01]  /*2390*/  F2I.FTZ.TRUNC.NTZ R19, R19 ;  /* 0x0000001300137305 */ /* 0x000f22000021f100 */
[----:B------:R-:W-:Y:S05]  /*23a0*/  BRA `(.L_x_4950) ;  /* 0x0000000000547947 */ /* 0x000fea0003800000 */
.L_x_4949:
        /* <DEDUP_REMOVED lines=17> */
.L_x_4977:
[----:B------:R-:W-:Y:S05]  /*24c0*/  BRA `(.L_x_4950) ;  /* 0x00000000000c7947 */ /* 0x000fea0003800000 */
.L_x_4974:
[----:B------:R0:W5:Y:S01]  /*24d0*/  LDG.E R19, desc[UR36][R2.64] ;  /* 0x0000002402137981 */ /* 0x000162000c1e1900 */
[----:B------:R-:W-:Y:S05]  /*24e0*/  BRA `(.L_x_4950) ;  /* 0x0000000000047947 */ /* 0x000fea0003800000 */
.L_x_4973:
[----:B------:R3:W5:Y:S02]  /*24f0*/  LDG.E R19, desc[UR36][R2.64] ;  /* 0x0000002402137981 */ /* 0x000764000c1e1900 */
.L_x_4950:
[----:B0-----:R-:W0:Y:S01]  /*2500*/  LDC.U8 R4, c[0x0][0x493] ;  /* 0x000124c0ff047b82 */ /* 0x001e220000000000 */
[----:B------:R-:W-:Y:S02]  /*2510*/  ULDC.64 UR4, c[0x0][0x488] ;  /* 0x0001220000047ab9 */ /* 0x000fe40000000a00 */
[----:B---3--:R-:W-:-:S05]  /*2520*/  IADD3 R2, P1, R22, UR4, RZ ;  /* 0x0000000416027c10 */ /* 0x008fca000ff3e0ff */
        /* <DEDUP_REMOVED lines=14> */
.L_x_4981:
[----:B------:R0:W5:Y:S01]  /*2610*/  LDG.E.U8 R22, desc[UR36][R2.64] ;  /* 0x0000002402167981 */ /* 0x000162000c1e1100 */
[----:B------:R-:W-:Y:S05]  /*2620*/  BRA `(.L_x_4983) ;  /* 0x0000000c00347947 */ /* 0x000fea0003800000 */
.L_x_4980:
        /* <DEDUP_REMOVED lines=8> */
.L_x_4985:
[----:B------:R3:W5:Y:S01]  /*26b0*/  LDG.E R22, desc[UR36][R2.64] ;  /* 0x0000002402167981 */ /* 0x000762000c1e1900 */
[----:B------:R-:W-:Y:S05]  /*26c0*/  BRA `(.L_x_4983) ;  /* 0x0000000c000c7947 */ /* 0x000fea0003800000 */
.L_x_4984:
[----:B------:R0:W5:Y:S01]  /*26d0*/  LDG.E.S16 R22, desc[UR36][R2.64] ;  /* 0x0000002402167981 */ /* 0x000162000c1e1700 */
[----:B------:R-:W-:Y:S05]  /*26e0*/  BRA `(.L_x_4983) ;  /* 0x0000000c00047947 */ /* 0x000fea0003800000 */
.L_x_4979:
[----:B------:R-:W-:-:S13]  /*26f0*/  ISETP.GT.AND P0, PT, R0, 0x6, PT ;  /* 0x000000060000780c */ /* 0x000fda0003f04270 */
[----:B------:R-:W-:Y:S05]  /*2700*/  @P0 BRA `(.L_x_4986) ;  /* 0x00000000002c0947 */ /* 0x000fea0003800000 */
[----:B------:R-:W-:-:S13]  /*2710*/  ISETP.NE.AND P0, PT, R0, 0x5, PT ;  /* 0x000000050000780c */ /* 0x000fda0003f05270 */
[----:B------:R-:W-:Y:S05]  /*2720*/  @!P0 BRA `(.L_x_4987) ;  /* 0x0000000000148947 */ /* 0x000fea0003800000 */
[----:B------:R-:W-:-:S13]  /*2730*/  ISETP.NE.AND P0, PT, R0, 0x6, PT ;  /* 0x000000060000780c */ /* 0x000fda0003f05270 */
[----:B------:R-:W-:Y:S05]  /*2740*/  @P0 BRA `(.L_x_4982) ;  /* 0x0000000800980947 */ /* 0x000fea0003800000 */
[----:B------:R-:W3:Y:S02]  /*2750*/  LDG.E R2, desc[UR36][R2.64] ;  /* 0x0000002402027981 */ /* 0x000ee4000c1e1900 */
[----:B---3--:R0:W3:Y:S01]  /*2760*/  F2I.FTZ.TRUNC.NTZ R22, R2 ;  /* 0x0000000200167305 */ /* 0x0080e2000021f100 */
[----:B------:R-:W-:Y:S05]  /*2770*/  BRA `(.L_x_4983) ;  /* 0x0000000800e07947 */ /* 0x000fea0003800000 */
.L_x_4987:
[----:B------:R-:W3:Y:S02]  /*2780*/  LDG.E.U16 R2, desc[UR36][R2.64] ;  /* 0x0000002402027981 */ /* 0x000ee4000c1e1500 */
[----:B---3--:R-:W-:-:S06]  /*2790*/  HADD2.F32 R22, -RZ, R2.H0_H0 ;  /* 0x20000002ff167230 */ /* 0x008fcc0000004100 */
[----:B------:R-:W0:Y:S01]  /*27a0*/  F2I.FTZ.TRUNC.NTZ R22, R22 ;  /* 0x0000001600167305 */ /* 0x000e22000021f100 */
[----:B------:R-:W-:Y:S05]  /*27b0*/  BRA `(.L_x_4983) ;  /* 0x0000000800d07947 */ /* 0x000fea0003800000 */
.L_x_4986:
[----:B------:R-:W-:-:S13]  /*27c0*/  ISETP.NE.AND P0, PT, R0, 0x7, PT ;  /* 0x000000070000780c */ /* 0x000fda0003f05270 */
[----:B------:R-:W-:Y:S05]  /*27d0*/  @!P0 BRA `(.L_x_4988) ;  /* 0x00000000002c8947 */ /* 0x000fea0003800000 */
[----:B------:R-:W-:-:S13]  /*27e0*/  ISETP.NE.AND P0, PT, R0, 0x8, PT ;  /* 0x000000080000780c */ /* 0x000fda0003f05270 */
[----:B------:R-:W-:Y:S05]  /*27f0*/  @!P0 BRA `(.L_x_4989) ;  /* 0x0000000000148947 */ /* 0x000fea0003800000 */
[----:B------:R-:W-:-:S13]  /*2800*/  ISETP.NE.AND P0, PT, R0, 0x9, PT ;  /* 0x000000090000780c */ /* 0x000fda0003f05270 */
[----:B------:R-:W-:Y:S05]  /*2810*/  @P0 BRA `(.L_x_4982) ;  /* 0x0000000800640947 */ /* 0x000fea0003800000 */
[----:B------:R-:W3:Y:S02]  /*2820*/  LDG.E R2, desc[UR36][R2.64] ;  /* 0x0000002402027981 */ /* 0x000ee4000c1e1900 */
[----:B---3--:R0:W3:Y:S01]  /*2830*/  F2I.FTZ.TRUNC.NTZ R22, R2 ;  /* 0x0000000200167305 */ /* 0x0080e2000021f100 */
[----:B------:R-:W-:Y:S05]  /*2840*/  BRA `(.L_x_4983) ;  /* 0x0000000800ac7947 */ /* 0x000fea0003800000 */
.L_x_4989:
[----:B------:R-:W3:Y:S02]  /*2850*/  LDG.E.U16 R2, desc[UR36][R2.64] ;  /* 0x0000002402027981 */ /* 0x000ee4000c1e1500 */
[----:B---3--:R-:W-:-:S06]  /*2860*/  HADD2.F32 R22, -RZ, R2.H0_H0 ;  /* 0x20000002ff167230 */ /* 0x008fcc0000004100 */
[----:B------:R-:W0:Y:S01]  /*2870*/  F2I.FTZ.TRUNC.NTZ R22, R22 ;  /* 0x0000001600167305 */ /* 0x000e22000021f100 */
[----:B------:R-:W-:Y:S05]  /*2880*/  BRA `(.L_x_4983) ;  /* 0x00000008009c7947 */ /* 0x000fea0003800000 */
.L_x_4988:
[----:B------:R-:W3:Y:S02]  /*2890*/  LDG.E.64 R2, desc[UR36][R2.64] ;  /* 0x0000002402027981 */ /* 0x000ee4000c1e1b00 */
[----:B---3--:R0:W3:Y:S01]  /*28a0*/  F2I.F64.TRUNC R22, R2 ;  /* 0x0000000200167311 */ /* 0x0080e2000030d100 */
[----:B------:R-:W-:Y:S05]  /*28b0*/  BRA `(.L_x_4983) ;  /* 0x0000000800907947 */ /* 0x000fea0003800000 */
.L_x_4978:
        /* <DEDUP_REMOVED lines=12> */
.L_x_4992:
[----:B------:R-:W3:Y:S02]  /*2980*/  LDG.E.64 R2, desc[UR36][R2.64] ;  /* 0x0000002402027981 */ /* 0x000ee4000c1e1b00 */
[----:B---3--:R0:W3:Y:S01]  /*2990*/  F2I.F64.TRUNC R22, R2 ;  /* 0x0000000200167311 */ /* 0x0080e2000030d100 */
[----:B------:R-:W-:Y:S05]  /*29a0*/  BRA `(.L_x_4983) ;  /* 0x0000000800547947 */ /* 0x000fea0003800000 */
.L_x_4991:
        /* <DEDUP_REMOVED lines=25> */
[----:B------:R0:W3:Y:S01]  /*2b40*/  F2I.FTZ.TRUNC.NTZ R22, R5 ;  /* 0x0000000500167305 */ /* 0x0000e2000021f100 */
[----:B------:R-:W-:Y:S05]  /*2b50*/  BRA `(.L_x_4983) ;  /* 0x0000000400e87947 */ /* 0x000fea0003800000 */
.L_x_4994:
[----:B------:R-:W3:Y:S02]  /*2b60*/  LDG.E.U8 R2, desc[UR36][R2.64] ;  /* 0x0000002402027981 */ /* 0x000ee4000c1e1100 */
[C---:B---3--:R-:W-:Y:S02]  /*2b70*/  IMAD.SHL.U32 R0, R2.reuse, 0x2000000, RZ ;  /* 0x0200000002007824 */ /* 0x048fe400078e00ff */
        /* <DEDUP_REMOVED lines=12> */
.L_x_4993:
[----:B------:R-:W3:Y:S02]  /*2c40*/  LDG.E.U16 R22, desc[UR36][R2.64] ;  /* 0x0000002402167981 */ /* 0x000ee4000c1e1500 */
[----:B---3--:R-:W-:-:S06]  /*2c50*/  IMAD.U32 R22, R22, 0x10000, RZ ;  /* 0x0001000016167824 */ /* 0x008fcc00078e00ff */
[----:B------:R-:W0:Y:S01]  /*2c60*/  F2I.FTZ.TRUNC.NTZ R22, R22 ;  /* 0x0000001600167305 */ /* 0x000e22000021f100 */
[----:B------:R-:W-:Y:S05]  /*2c70*/  BRA `(.L_x_4983) ;  /* 0x0000000400a07947 */ /* 0x000fea0003800000 */
.L_x_4990:
        /* <DEDUP_REMOVED lines=10> */
.L_x_4997:
        /* <DEDUP_REMOVED lines=21> */
.L_x_5001:
[----:B------:R-:W-:Y:S05]  /*2e70*/  BSYNC B1 ;  /* 0x0000000000017941 */ /* 0x000fea0003800000 */
.L_x_5000:
[----:B------:R-:W-:Y:S01]  /*2e80*/  IMAD.SHL.U32 R2, R2, 0x100000, RZ ;  /* 0x0010000002027824 */ /* 0x000fe200078e00ff */
[----:B------:R-:W-:-:S04]  /*2e90*/  LEA R3, R0, 0x3b800000, 0x17 ;  /* 0x3b80000000037811 */ /* 0x000fc800078eb8ff */
[----:B------:R-:W-:-:S07]  /*2ea0*/  LOP3.LUT R22, R3, R2, R22, 0xfe, !PT ;  /* 0x0000000203167212 */ /* 0x000fce00078efe16 */
.L_x_4999:
[----:B------:R-:W-:Y:S05]  /*2eb0*/  BSYNC B0 ;  /* 0x0000000000007941 */ /* 0x000fea0003800000 */
.L_x_4998:
[----:B------:R-:W0:Y:S01]  /*2ec0*/  F2I.FTZ.TRUNC.NTZ R22, R22 ;  /* 0x0000001600167305 */ /* 0x000e22000021f100 */
[----:B------:R-:W-:Y:S05]  /*2ed0*/  BRA `(.L_x_4983) ;  /* 0x0000000400087947 */ /* 0x000fea0003800000 */
.L_x_4996:
        /* <DEDUP_REMOVED lines=21> */
.L_x_5005:
[----:B------:R-:W-:Y:S05]  /*3030*/  BSYNC B1 ;  /* 0x0000000000017941 */ /* 0x000fea0003800000 */
.L_x_5004:
[----:B------:R-:W-:Y:S01]  /*3040*/  IMAD.SHL.U32 R2, R2, 0x200000, RZ ;  /* 0x0020000002027824 */ /* 0x000fe200078e00ff */
[----:B------:R-:W-:-:S04]  /*3050*/  LEA R3, R0, 0x37800000, 0x17 ;  /* 0x3780000000037811 */ /* 0x000fc800078eb8ff */
[----:B------:R-:W-:-:S07]  /*3060*/  LOP3.LUT R22, R3, R2, R22, 0xfe, !PT ;  /* 0x0000000203167212 */ /* 0x000fce00078efe16 */
.L_x_5003:
[----:B------:R-:W-:Y:S05]  /*3070*/  BSYNC B0 ;  /* 0x0000000000007941 */ /* 0x000fea0003800000 */
.L_x_5002:
[----:B------:R-:W0:Y:S01]  /*3080*/  F2I.FTZ.TRUNC.NTZ R22, R22 ;  /* 0x0000001600167305 */ /* 0x000e22000021f100 */
[----:B------:R-:W-:Y:S05]  /*3090*/  BRA `(.L_x_4983) ;  /* 0x0000000000987947 */ /* 0x000fea0003800000 */
.L_x_4995:
        /* <DEDUP_REMOVED lines=14> */
.L_x_5009:
[----:B------:R-:W-:Y:S05]  /*3180*/  BSYNC B0 ;  /* 0x0000000000007941 */ /* 0x000fea0003800000 */
.L_x_5008:
[----:B------:R-:W0:Y:S01]  /*3190*/  F2I.FTZ.TRUNC.NTZ R22, R22 ;  /* 0x0000001600167305 */ /* 0x000e22000021f100 */
[----:B------:R-:W-:Y:S05]  /*31a0*/  BRA `(.L_x_4983) ;  /* 0x0000000000547947 */ /* 0x000fea0003800000 */
.L_x_4982:
        /* <DEDUP_REMOVED lines=16> */
[----:B012-45:R-:W-:Y:S05]  /*32b0*/  CALL.ABS.NOINC R2 ;  /* 0x0000000002007343 */ /* 0x037fea0003c00000 */
.L_x_5010:
[----:B------:R-:W-:Y:S05]  /*32c0*/  BRA `(.L_x_4983) ;  /* 0x00000000000c7947 */ /* 0x000fea0003800000 */
.L_x_5007:
[----:B------:R0:W5:Y:S01]  /*32d0*/  LDG.E R22, desc[UR36][R2.64] ;  /* 0x0000002402167981 */ /* 0x000162000c1e1900 */
[----:B------:R-:W-:Y:S05]  /*32e0*/  BRA `(.L_x_4983) ;  /* 0x0000000000047947 */ /* 0x000fea0003800000 */
.L_x_5006:
[----:B------:R0:W5:Y:S02]  /*32f0*/  LDG.E R22, desc[UR36][R2.64] ;  /* 0x0000002402167981 */ /* 0x000164000c1e1900 */
.L_x_4983:
[----:B0--3--:R-:W0:Y:S01]  /*3300*/  LDC.U8 R3, c[0x0][0x491] ;  /* 0x00012440ff037b82 */ /* 0x009e220000000000 */
        /* <DEDUP_REMOVED lines=14> */
.L_x_5014:
[----:B------:R1:W-:Y:S01]  /*33f0*/  STG.E.U8 desc[UR36][R16.64], R2 ;  /* 0x0000000210007986 */ /* 0x0003e2000c101124 */
[----:B------:R-:W-:Y:S05]  /*3400*/  BRA `(.L_x_5016) ;  /* 0x0000000c00507947 */ /* 0x000fea0003800000 */
.L_x_5013:
        /* <DEDUP_REMOVED lines=9> */
.L_x_5018:
[----:B------:R3:W-:Y:S01]  /*34a0*/  STG.E desc[UR36][R16.64], R2 ;  /* 0x0000000210007986 */ /* 0x0007e2000c101924 */
[----:B------:R-:W-:Y:S05]  /*34b0*/  BRA `(.L_x_5016) ;  /* 0x0000000c00247947 */ /* 0x000fea0003800000 */
.L_x_5017:
[----:B------:R2:W-:Y:S01]  /*34c0*/  STG.E.U16 desc[UR36][R16.64], R2 ;  /* 0x0000000210007986 */ /* 0x0005e2000c101524 */
[----:B------:R-:W-:Y:S05]  /*34d0*/  BRA `(.L_x_5016) ;  /* 0x0000000c001c7947 */ /* 0x000fea0003800000 */
.L_x_5012:
        /* <DEDUP_REMOVED lines=9> */
.L_x_5020:
[----:B------:R-:W-:-:S04]  /*3570*/  I2FP.F32.S32 R0, R2 ;  /* 0x0000000200007245 */ /* 0x000fc80000201400 */
[----:B------:R-:W-:-:S05]  /*3580*/  F2FP.F16.F32.PACK_AB R0, RZ, R0 ;  /* 0x00000000ff00723e */ /* 0x000fca00000000ff */
[----:B------:R0:W-:Y:S01]  /*3590*/  STG.E.U16 desc[UR36][R16.64], R0 ;  /* 0x0000000010007986 */ /* 0x0001e2000c101524 */
[----:B------:R-:W-:Y:S05]  /*35a0*/  BRA `(.L_x_5016) ;  /* 0x0000000800e87947 */ /* 0x000fea0003800000 */
.L_x_5019:
        /* <DEDUP_REMOVED lines=10> */
.L_x_5022:
[----:B------:R-:W-:-:S04]  /*3650*/  I2FP.F32.S32 R2, R2 ;  /* 0x0000000200027245 */ /* 0x000fc80000201400 */
[----:B------:R-:W-:-:S04]  /*3660*/  F2FP.F16.F32.PACK_AB R3, RZ, R2 ;  /* 0x00000002ff03723e */ /* 0x000fc800000000ff */
[----:B------:R-:W-:-:S05]  /*3670*/  PRMT R3, R3, 0x5410, RZ ;  /* 0x0000541003037816 */ /* 0x000fca00000000ff */
[----:B------:R0:W-:Y:S01]  /*3680*/  STG.E desc[UR36][R16.64], R3 ;  /* 0x0000000310007986 */ /* 0x0001e2000c101924 */
[----:B------:R-:W-:Y:S05]  /*3690*/  BRA `(.L_x_5016) ;  /* 0x0000000800ac7947 */ /* 0x000fea0003800000 */
.L_x_5021:
[----:B------:R-:W0:Y:S02]  /*36a0*/  I2F.F64 R2, R2 ;  /* 0x0000000200027312 */ /* 0x000e240000201c00 */
[----:B0-----:R0:W-:Y:S01]  /*36b0*/  STG.E.64 desc[UR36][R16.64], R2 ;  /* 0x0000000210007986 */ /* 0x0011e2000c101b24 */
[----:B------:R-:W-:Y:S05]  /*36c0*/  BRA `(.L_x_5016) ;  /* 0x0000000800a07947 */ /* 0x000fea0003800000 */
.L_x_5011:
        /* <DEDUP_REMOVED lines=12> */
.L_x_5025:
[----:B------:R-:W0:Y:S01]  /*3790*/  I2F.F64 R4, R2 ;  /* 0x0000000200047312 */ /* 0x000e220000201c00 */
[----:B------:R-:W-:-:S05]  /*37a0*/  CS2R R6, SRZ ;  /* 0x0000000000067805 */ /* 0x000fca000001ff00 */
[----:B0-----:R0:W-:Y:S01]  /*37b0*/  STG.E.128 desc[UR36][R16.64], R4 ;  /* 0x0000000410007986 */ /* 0x0011e2000c101d24 */
[----:B------:R-:W-:Y:S05]  /*37c0*/  BRA `(.L_x_5016) ;  /* 0x0000000800607947 */ /* 0x000fea0003800000 */
.L_x_5024:
        /* <DEDUP_REMOVED lines=21> */
.L_x_5029:
[----:B------:R-:W-:Y:S05]  /*3920*/  BSYNC B0 ;  /* 0x0000000000007941 */ /* 0x000fea0003800000 */
.L_x_5028:
[----:B------:R-:W-:-:S05]  /*3930*/  LOP3.LUT R3, R0, R3, RZ, 0xfc, !PT ;  /* 0x0000000300037212 */ /* 0x000fca00078efcff */
[----:B------:R0:W-:Y:S01]  /*3940*/  STG.E.U8 desc[UR36][R16.64], R3 ;  /* 0x0000000310007986 */ /* 0x0001e2000c101124 */
[----:B------:R-:W-:Y:S05]  /*3950*/  BRA `(.L_x_5016) ;  /* 0x0000000400fc7947 */ /* 0x000fea0003800000 */
.L_x_5027:
        /* <DEDUP_REMOVED lines=13> */
.L_x_5031:
[----:B------:R-:W-:Y:S01]  /*3a30*/  IMAD.MOV.U32 R0, RZ, RZ, 0x7f ;  /* 0x0000007fff007424 */ /* 0x000fe200078e00ff */
[----:B------:R-:W-:-:S04]  /*3a40*/  ISETP.GT.U32.AND P0, PT, R2, 0x7f800000, PT ;  /* 0x7f8000000200780c */ /* 0x000fc80003f04070 */
[----:B------:R-:W-:-:S09]  /*3a50*/  SEL R0, R0, 0x7c, P0 ;  /* 0x0000007c00007807 */ /* 0x000fd20000000000 */
.L_x_5032:
[----:B------:R-:W-:Y:S05]  /*3a60*/  BSYNC B0 ;  /* 0x0000000000007941 */ /* 0x000fea0003800000 */
.L_x_5030:
[----:B------:R-:W-:-:S04]  /*3a70*/  LOP3.LUT R2, R3, 0x80000000, RZ, 0xc0, !PT ;  /* 0x8000000003027812 */ /* 0x000fc800078ec0ff */
[----:B------:R-:W-:-:S04]  /*3a80*/  SHF.R.U32.HI R3, RZ, 0x18, R2 ;  /* 0x00000018ff037819 */ /* 0x000fc80000011602 */
[----:B------:R-:W-:-:S05]  /*3a90*/  LOP3.LUT R3, R0, R3, RZ, 0xfc, !PT ;  /* 0x0000000300037212 */ /* 0x000fca00078efcff */
[----:B------:R0:W-:Y:S01]  /*3aa0*/  STG.E.U8 desc[UR36][R16.64], R3 ;  /* 0x0000000310007986 */ /* 0x0001e2000c101124 */
[----:B------:R-:W-:Y:S05]  /*3ab0*/  BRA `(.L_x_5016) ;  /* 0x0000000400a47947 */ /* 0x000fea0003800000 */
.L_x_5026:
[----:B------:R-:W-:-:S04]  /*3ac0*/  I2FP.F32.S32 R0, R2 ;  /* 0x0000000200007245 */ /* 0x000fc80000201400 */
[----:B------:R-:W-:-:S05]  /*3ad0*/  F2FP.BF16.F32.PACK_AB R0, RZ, R0 ;  /* 0x00000000ff00723e */ /* 0x000fca00000010ff */
[----:B------:R0:W-:Y:S01]  /*3ae0*/  STG.E.U16 desc[UR36][R16.64], R0 ;  /* 0x0000000010007986 */ /* 0x0001e2000c101524 */
[----:B------:R-:W-:Y:S05]  /*3af0*/  BRA `(.L_x_5016) ;  /* 0x0000000400947947 */ /* 0x000fea0003800000 */
.L_x_5023:
        /* <DEDUP_REMOVED lines=10> */
.L_x_5035:
        /* <DEDUP_REMOVED lines=17> */
.L_x_5038:
[----:B------:R-:W-:-:S04]  /*3cb0*/  LOP3.LUT R2, R3, 0x80000000, RZ, 0xc0, !PT ;  /* 0x8000000003027812 */ /* 0x000fc800078ec0ff */
[----:B------:R-:W-:-:S04]  /*3cc0*/  SHF.R.U32.HI R3, RZ, 0x18, R2 ;  /* 0x00000018ff037819 */ /* 0x000fc80000011602 */
[----:B------:R-:W-:-:S04]  /*3cd0*/  LOP3.LUT R0, R0, R3, RZ, 0xfc, !PT ;  /* 0x0000000300007212 */ /* 0x000fc800078efcff */
[----:B------:R-:W-:-:S07]  /*3ce0*/  PRMT R8, R0, 0x7610, R8 ;  /* 0x0000761000087816 */ /* 0x000fce0000000008 */
.L_x_5037:
[----:B------:R-:W-:Y:S05]  /*3cf0*/  BSYNC B0 ;  /* 0x0000000000007941 */ /* 0x000fea0003800000 */
.L_x_5036:
[----:B------:R0:W-:Y:S01]  /*3d00*/  STG.E.U8 desc[UR36][R16.64], R8 ;  /* 0x0000000810007986 */ /* 0x0001e2000c101124 */
[----:B------:R-:W-:Y:S05]  /*3d10*/  BRA `(.L_x_5016) ;  /* 0x00000004000c7947 */ /* 0x000fea0003800000 */
.L_x_5034:
        /* <DEDUP_REMOVED lines=17> */
.L_x_5041:
[----:B------:R-:W-:-:S04]  /*3e30*/  LOP3.LUT R2, R3, 0x80000000, RZ, 0xc0, !PT ;  /* 0x8000000003027812 */ /* 0x000fc800078ec0ff */
[----:B------:R-:W-:-:S04]  /*3e40*/  SHF.R.U32.HI R3, RZ, 0x18, R2 ;  /* 0x00000018ff037819 */ /* 0x000fc80000011602 */
[----:B------:R-:W-:-:S04]  /*3e50*/  LOP3.LUT R0, R0, R3, RZ, 0xfc, !PT ;  /* 0x0000000300007212 */ /* 0x000fc800078efcff */
[----:B------:R-:W-:-:S07]  /*3e60*/  PRMT R8, R0, 0x7610, R8 ;  /* 0x0000761000087816 */ /* 0x000fce0000000008 */
.L_x_5040:
[----:B------:R-:W-:Y:S05]  /*3e70*/  BSYNC B0 ;  /* 0x0000000000007941 */ /* 0x000fea0003800000 */
.L_x_5039:
[----:B------:R0:W-:Y:S01]  /*3e80*/  STG.E.U8 desc[UR36][R16.64], R8 ;  /* 0x0000000810007986 */ /* 0x0001e2000c101124 */
[----:B------:R-:W-:Y:S05]  /*3e90*/  BRA `(.L_x_5016) ;  /* 0x0000000000ac7947 */ /* 0x000fea0003800000 */
.L_x_5033:
        /* <DEDUP_REMOVED lines=22> */
.L_x_5015:
        /* <DEDUP_REMOVED lines=16> */
.L_x_5044:
[----:B------:R-:W-:Y:S05]  /*4100*/  BRA `(.L_x_5016) ;  /* 0x0000000000107947 */ /* 0x000fea0003800000 */
.L_x_5043:
[----:B------:R-:W-:-:S05]  /*4110*/  SHF.R.S32.HI R3, RZ, 0x1f, R2 ;  /* 0x0000001fff037819 */ /* 0x000fca0000011402 */
[----:B------:R0:W-:Y:S01]  /*4120*/  STG.E.64 desc[UR36][R16.64], R2 ;  /* 0x0000000210007986 */ /* 0x0001e2000c101b24 */
[----:B------:R-:W-:Y:S05]  /*4130*/  BRA `(.L_x_5016) ;  /* 0x0000000000047947 */ /* 0x000fea0003800000 */
.L_x_5042:
[----:B------:R0:W-:Y:S02]  /*4140*/  STG.E desc[UR36][R16.64], R2 ;  /* 0x0000000210007986 */ /* 0x0001e4000c101924 */
.L_x_5016:
[----:B------:R-:W-:-:S04]  /*4150*/  IMAD R18, R18, 0x200, R23 ;  /* 0x0000020012127824 */ /* 0x000fc800078e0217 */
[----:B------:R-:W-:-:S07]  /*4160*/  VIADD R19, R18, 0x80 ;  /* 0x0000008012137836 */ /* 0x000fce0000000000 */
.L_x_4943:
[----:B------:R-:W-:Y:S05]  /*4170*/  BSYNC B6 ;  /* 0x0000000000067941 */ /* 0x000fea0003800000 */
.L_x_4942:
        /* <DEDUP_REMOVED lines=358> */
.L_x_5047:
        /* <DEDUP_REMOVED lines=20> */
.L_x_5051:
[----:B------:R0:W5:Y:S01]  /*5920*/  LDG.E.U8 R22, desc[UR36][R2.64] ;  /* 0x0000002402167981 */ /* 0x000162000c1e1100 */
[----:B------:R-:W-:Y:S05]  /*5930*/  BRA `(.L_x_5053) ;  /* 0x0000000c00347947 */ /* 0x000fea0003800000 */
.L_x_5050:
        /* <DEDUP_REMOVED lines=8> */
.L_x_5055:
[----:B------:R0:W5:Y:S01]  /*59c0*/  LDG.E R22, desc[UR36][R2.64] ;  /* 0x0000002402167981 */ /* 0x000162000c1e1900 */
[----:B------:R-:W-:Y:S05]  /*59d0*/  BRA `(.L_x_5053) ;  /* 0x0000000c000c7947 */ /* 0x000fea0003800000 */
.L_x_5054:
[----:B------:R0:W5:Y:S01]  /*59e0*/  LDG.E.S16 R22, desc[UR36][R2.64] ;  /* 0x0000002402167981 */ /* 0x000162000c1e1700 */
[----:B------:R-:W-:Y:S05]  /*59f0*/  BRA `(.L_x_5053) ;  /* 0x0000000c00047947 */ /* 0x000fea0003800000 */
.L_x_5049:
        /* <DEDUP_REMOVED lines=9> */
.L_x_5057:
[----:B------:R-:W2:Y:S02]  /*5a90*/  LDG.E.U16 R2, desc[UR36][R2.64] ;  /* 0x0000002402027981 */ /* 0x000ea4000c1e1500 */
[----:B--2---:R-:W-:-:S06]  /*5aa0*/  HADD2.F32 R22, -RZ, R2.H0_H0 ;  /* 0x20000002ff167230 */ /* 0x004fcc0000004100 */
[----:B------:R-:W0:Y:S01]  /*5ab0*/  F2I.FTZ.TRUNC.NTZ R22, R22 ;  /* 0x0000001600167305 */ /* 0x000e22000021f100 */
[----:B------:R-:W-:Y:S05]  /*5ac0*/  BRA `(.L_x_5053) ;  /* 0x0000000800d07947 */ /* 0x000fea0003800000 */
.L_x_5056:
        /* <DEDUP_REMOVED lines=9> */
.L_x_5059:
[----:B------:R-:W2:Y:S02]  /*5b60*/  LDG.E.U16 R2, desc[UR36][R2.64] ;  /* 0x0000002402027981 */ /* 0x000ea4000c1e1500 */
[----:B--2---:R-:W-:-:S06]  /*5b70*/  HADD2.F32 R22, -RZ, R2.H0_H0 ;  /* 0x20000002ff167230 */ /* 0x004fcc0000004100 */
[----:B------:R-:W0:Y:S01]  /*5b80*/  F2I.FTZ.TRUNC.NTZ R22, R22 ;  /* 0x0000001600167305 */ /* 0x000e22000021f100 */
[----:B------:R-:W-:Y:S05]  /*5b90*/  BRA `(.L_x_5053) ;  /* 0x00000008009c7947 */ /* 0x000fea0003800000 */
.L_x_5058:
[----:B------:R-:W2:Y:S02]  /*5ba0*/  LDG.E.64 R22, desc[UR36][R2.64] ;  /* 0x0000002402167981 */ /* 0x000ea4000c1e1b00 */
[----:B--2---:R0:W1:Y:S01]  /*5bb0*/  F2I.F64.TRUNC R22, R22 ;  /* 0x0000001600167311 */ /* 0x004062000030d100 */
[----:B------:R-:W-:Y:S05]  /*5bc0*/  BRA `(.L_x_5053) ;  /* 0x0000000800907947 */ /* 0x000fea0003800000 */
.L_x_5048:
        /* <DEDUP_REMOVED lines=12> */
.L_x_5062:
[----:B------:R-:W2:Y:S02]  /*5c90*/  LDG.E.64 R2, desc[UR36][R2.64] ;  /* 0x0000002402027981 */ /* 0x000ea4000c1e1b00 */
[----:B--2---:R0:W1:Y:S01]  /*5ca0*/  F2I.F64.TRUNC R22, R2 ;  /* 0x0000000200167311 */ /* 0x004062000030d100 */
[----:B------:R-:W-:Y:S05]  /*5cb0*/  BRA `(.L_x_5053) ;  /* 0x0000000800547947 */ /* 0x000fea0003800000 */
.L_x_5061:
        /* <DEDUP_REMOVED lines=25> */
[----:B------:R4:W0:Y:S01]  /*5e50*/  F2I.FTZ.TRUNC.NTZ R22, R5 ;  /* 0x0000000500167305 */ /* 0x000822000021f100 */
[----:B------:R-:W-:Y:S05]  /*5e60*/  BRA `(.L_x_5053) ;  /* 0x0000000400e87947 */ /* 0x000fea0003800000 */
.L_x_5064:
        /* <DEDUP_REMOVED lines=14> */
.L_x_5063:
[----:B------:R-:W2:Y:S02]  /*5f50*/  LDG.E.U16 R22, desc[UR36][R2.64] ;  /* 0x0000002402167981 */ /* 0x000ea4000c1e1500 */
[----:B--2---:R-:W-:-:S06]  /*5f60*/  IMAD.U32 R22, R22, 0x10000, RZ ;  /* 0x0001000016167824 */ /* 0x004fcc00078e00ff */
[----:B------:R-:W0:Y:S01]  /*5f70*/  F2I.FTZ.TRUNC.NTZ R22, R22 ;  /* 0x0000001600167305 */ /* 0x000e22000021f100 */
[----:B------:R-:W-:Y:S05]  /*5f80*/  BRA `(.L_x_5053) ;  /* 0x0000000400a07947 */ /* 0x000fea0003800000 */
.L_x_5060:
        /* <DEDUP_REMOVED lines=10> */
.L_x_5067:
        /* <DEDUP_REMOVED lines=21> */
.L_x_5071:
[----:B------:R-:W-:Y:S05]  /*6180*/  BSYNC B1 ;  /* 0x0000000000017941 */ /* 0x000fea0003800000 */
.L_x_5070:
[----:B------:R-:W-:Y:S01]  /*6190*/  IMAD.SHL.U32 R2, R2, 0x100000, RZ ;  /* 0x0010000002027824 */ /* 0x000fe200078e00ff */
[----:B------:R-:W-:-:S04]  /*61a0*/  LEA R3, R0, 0x3b800000, 0x17 ;  /* 0x3b80000000037811 */ /* 0x000fc800078eb8ff */
[----:B------:R-:W-:-:S07]  /*61b0*/  LOP3.LUT R22, R3, R2, R22, 0xfe, !PT ;  /* 0x0000000203167212 */ /* 0x000fce00078efe16 */
.L_x_5069:
[----:B------:R-:W-:Y:S05]  /*61c0*/  BSYNC B0 ;  /* 0x0000000000007941 */ /* 0x000fea0003800000 */
.L_x_5068:
[----:B------:R-:W0:Y:S01]  /*61d0*/  F2I.FTZ.TRUNC.NTZ R22, R22 ;  /* 0x0000001600167305 */ /* 0x000e22000021f100 */
[----:B------:R-:W-:Y:S05]  /*61e0*/  BRA `(.L_x_5053) ;  /* 0x0000000400087947 */ /* 0x000fea0003800000 */
.L_x_5066:
        /* <DEDUP_REMOVED lines=21> */
.L_x_5075:
[----:B------:R-:W-:Y:S05]  /*6340*/  BSYNC B1 ;  /* 0x0000000000017941 */ /* 0x000fea0003800000 */
.L_x_5074:
[----:B------:R-:W-:Y:S01]  /*6350*/  IMAD.SHL.U32 R2, R2, 0x200000, RZ ;  /* 0x0020000002027824 */ /* 0x000fe200078e00ff */
[----:B------:R-:W-:-:S04]  /*6360*/  LEA R3, R0, 0x37800000, 0x17 ;  /* 0x3780000000037811 */ /* 0x000fc800078eb8ff */
[----:B------:R-:W-:-:S07]  /*6370*/  LOP3.LUT R22, R3, R2, R22, 0xfe, !PT ;  /* 0x0000000203167212 */ /* 0x000fce00078efe16 */
.L_x_5073:
[----:B------:R-:W-:Y:S05]  /*6380*/  BSYNC B0 ;  /* 0x0000000000007941 */ /* 0x000fea0003800000 */
.L_x_5072:
[----:B------:R-:W0:Y:S01]  /*6390*/  F2I.FTZ.TRUNC.NTZ R22, R22 ;  /* 0x0000001600167305 */ /* 0x000e22000021f100 */
[----:B------:R-:W-:Y:S05]  /*63a0*/  BRA `(.L_x_5053) ;  /* 0x0000000000987947 */ /* 0x000fea0003800000 */
.L_x_5065:
        /* <DEDUP_REMOVED lines=14> */
.L_x_5079:
[----:B------:R-:W-:Y:S05]  /*6490*/  BSYNC B0 ;  /* 0x0000000000007941 */ /* 0x000fea0003800000 */
.L_x_5078:
[----:B------:R-:W0:Y:S01]  /*64a0*/  F2I.FTZ.TRUNC.NTZ R22, R22 ;  /* 0x0000001600167305 */ /* 0x000e22000021f100 */
[----:B------:R-:W-:Y:S05]  /*64b0*/  BRA `(.L_x_5053) ;  /* 0x0000000000547947 */ /* 0x000fea0003800000 */
.L_x_5052:
        /* <DEDUP_REMOVED lines=17> */
.L_x_5080:
[----:B------:R-:W-:Y:S05]  /*65d0*/  BRA `(.L_x_5053) ;  /* 0x00000000000c7947 */ /* 0x000fea0003800000 */
.L_x_5077:
[----:B------:R0:W5:Y:S01]  /*65e0*/  LDG.E R22, desc[UR36][R2.64] ;  /* 0x0000002402167981 */ /* 0x000162000c1e1900 */
[----:B------:R-:W-:Y:S05]  /*65f0*/  BRA `(.L_x_5053) ;  /* 0x0000000000047947 */ /* 0x000fea0003800000 */
.L_x_5076:
[----:B------:R0:W5:Y:S02]  /*6600*/  LDG.E R22, desc[UR36][R2.64] ;  /* 0x0000002402167981 */ /* 0x000164000c1e1900 */
.L_x_5053:
[----:B--2---:R-:W2:Y:S01]  /*6610*/  LDC.U8 R4, c[0x0][0x493] ;  /* 0x000124c0ff047b82 */ /* 0x004ea20000000000 */
[----:B------:R-:W-:Y:S02]  /*6620*/  ULDC.64 UR4, c[0x0][0x488] ;  /* 0x0001220000047ab9 */ /* 0x000fe40000000a00 */
[----:B0-----:R-:W-:-:S05]  /*6630*/  IADD3 R2, P0, R18, UR4, RZ ;  /* 0x0000000412027c10 */ /* 0x001fca000ff1e0ff */
[----:B------:R-:W-:Y:S01]  /*6640*/  IMAD.X R3, RZ, RZ, UR5, P0 ;  /* 0x00000005ff037e24 */ /* 0x000fe200080e06ff */
        /* <DEDUP_REMOVED lines=13> */
.L_x_5084:
[----:B------:R0:W5:Y:S01]  /*6720*/  LDG.E.U8 R23, desc[UR36][R2.64] ;  /* 0x0000002402177981 */ /* 0x000162000c1e1100 */
[----:B------:R-:W-:Y:S05]  /*6730*/  BRA `(.L_x_5086) ;  /* 0x0000000c00347947 */ /* 0x000fea0003800000 */
.L_x_5083:
        /* <DEDUP_REMOVED lines=8> */
.L_x_5088:
[----:B------:R0:W5:Y:S01]  /*67c0*/  LDG.E R23, desc[UR36][R2.64] ;  /* 0x0000002402177981 */ /* 0x000162000c1e1900 */
[----:B------:R-:W-:Y:S05]  /*67d0*/  BRA `(.L_x_5086) ;  /* 0x0000000c000c7947 */ /* 0x000fea0003800000 */
.L_x_5087:
[----:B------:R0:W5:Y:S01]  /*67e0*/  LDG.E.S16 R23, desc[UR36][R2.64] ;  /* 0x0000002402177981 */ /* 0x000162000c1e1700 */
[----:B------:R-:W-:Y:S05]  /*67f0*/  BRA `(.L_x_5086) ;  /* 0x0000000c00047947 */ /* 0x000fea0003800000 */
.L_x_5082:
        /* <DEDUP_REMOVED lines=9> */
.L_x_5090:
[----:B------:R-:W2:Y:S02]  /*6890*/  LDG.E.U16 R2, desc[UR36][R2.64] ;  /* 0x0000002402027981 */ /* 0x000ea4000c1e1500 */
[----:B--2---:R-:W-:-:S06]  /*68a0*/  HADD2.F32 R23, -RZ, R2.H0_H0 ;  /* 0x20000002ff177230 */ /* 0x004fcc0000004100 */
[----:B------:R-:W0:Y:S01]  /*68b0*/  F2I.FTZ.TRUNC.NTZ R23, R23 ;  /* 0x0000001700177305 */ /* 0x000e22000021f100 */
[----:B------:R-:W-:Y:S05]  /*68c0*/  BRA `(.L_x_5086) ;  /* 0x0000000800d07947 */ /* 0x000fea0003800000 */
.L_x_5089:
        /* <DEDUP_REMOVED lines=9> */
.L_x_5092:
[----:B------:R-:W2:Y:S02]  /*6960*/  LDG.E.U16 R2, desc[UR36][R2.64] ;  /* 0x0000002402027981 */ /* 0x000ea4000c1e1500 */
[----:B--2---:R-:W-:-:S06]  /*6970*/  HADD2.F32 R23, -RZ, R2.H0_H0 ;  /* 0x20000002ff177230 */ /* 0x004fcc0000004100 */
[----:B------:R-:W0:Y:S01]  /*6980*/  F2I.FTZ.TRUNC.NTZ R23, R23 ;  /* 0x0000001700177305 */ /* 0x000e22000021f100 */
[----:B------:R-:W-:Y:S05]  /*6990*/  BRA `(.L_x_5086) ;  /* 0x00000008009c7947 */ /* 0x000fea0003800000 */
.L_x_5091:
[----:B------:R-:W2:Y:S02]  /*69a0*/  LDG.E.64 R2, desc[UR36][R2.64] ;  /* 0x0000002402027981 */ /* 0x000ea4000c1e1b00 */
[----:B--2---:R0:W2:Y:S01]  /*69b0*/  F2I.F64.TRUNC R23, R2 ;  /* 0x0000000200177311 */ /* 0x0040a2000030d100 */
[----:B------:R-:W-:Y:S05]  /*69c0*/  BRA `(.L_x_5086) ;  /* 0x0000000800907947 */ /* 0x000fea0003800000 */
.L_x_5081:
        /* <DEDUP_REMOVED lines=12> */
.L_x_5095:
[----:B------:R-:W2:Y:S02]  /*6a90*/  LDG.E.64 R2, desc[UR36][R2.64] ;  /* 0x0000002402027981 */ /* 0x000ea4000c1e1b00 */
[----:B--2---:R0:W2:Y:S01]  /*6aa0*/  F2I.F64.TRUNC R23, R2 ;  /* 0x0000000200177311 */ /* 0x0040a2000030d100 */
[----:B------:R-:W-:Y:S05]  /*6ab0*/  BRA `(.L_x_5086) ;  /* 0x0000000800547947 */ /* 0x000fea0003800000 */
.L_x_5094:
        /* <DEDUP_REMOVED lines=10> */
[----:B----4-:R-:W0:Y:S01]  /*6b60*/  FLO.U32 R5, R4 ;  /* 0x0000000400057300 */ /* 0x010e2200000e0000 */
        /* <DEDUP_REMOVED lines=14> */
[----:B------:R0:W2:Y:S01]  /*6c50*/  F2I.FTZ.TRUNC.NTZ R23, R5 ;  /* 0x0000000500177305 */ /* 0x0000a2000021f100 */
[----:B------:R-:W-:Y:S05]  /*6c60*/  BRA `(.L_x_5086) ;  /* 0x0000000400e87947 */ /* 0x000fea0003800000 */
.L_x_5097:
[----:B------:R-:W2:Y:S02]  /*6c70*/  LDG.E.U8 R2, desc[UR36][R2.64] ;  /* 0x0000002402027981 */ /* 0x000ea4000c1e1100 */
[C---:B--2---:R-:W-:Y:S02]  /*6c80*/  IMAD.SHL.U32 R0, R2.reuse, 0x2000000, RZ ;  /* 0x0200000002007824 */ /* 0x044fe400078e00ff */
[----:B----4-:R-:W-:-:S03]  /*6c90*/  IMAD.SHL.U32 R5, R2, 0x1000000, RZ ;  /* 0x0100000002057824 */ /* 0x010fc600078e00ff */
        /* <DEDUP_REMOVED lines=9> */
[----:B------:R0:W2:Y:S01]  /*6d30*/  F2I.FTZ.TRUNC.NTZ R23, R4 ;  /* 0x0000000400177305 */ /* 0x0000a2000021f100 */
[----:B------:R-:W-:Y:S05]  /*6d40*/  BRA `(.L_x_5086) ;  /* 0x0000000400b07947 */ /* 0x000fea0003800000 */
.L_x_5096:
[----:B------:R-:W2:Y:S02]  /*6d50*/  LDG.E.U16 R23, desc[UR36][R2.64] ;  /* 0x0000002402177981 */ /* 0x000ea4000c1e1500 */
[----:B--2---:R-:W-:-:S06]  /*6d60*/  IMAD.U32 R23, R23, 0x10000, RZ ;  /* 0x0001000017177824 */ /* 0x004fcc00078e00ff */
[----:B------:R-:W0:Y:S01]  /*6d70*/  F2I.FTZ.TRUNC.NTZ R23, R23 ;  /* 0x0000001700177305 */ /* 0x000e22000021f100 */
[----:B------:R-:W-:Y:S05]  /*6d80*/  BRA `(.L_x_5086) ;  /* 0x0000000400a07947 */ /* 0x000fea0003800000 */
.L_x_5093:
        /* <DEDUP_REMOVED lines=10> */
.L_x_5100:
        /* <DEDUP_REMOVED lines=18> */
[----:B----4-:R-:W-:-:S05]  /*6f50*/  VIADD R5, R3, 0xffffffe4 ;  /* 0xffffffe403057836 */ /* 0x010fca0000000000 */
[----:B------:R-:W-:-:S04]  /*6f60*/  SHF.L.U32 R5, R2, R5, RZ ;  /* 0x0000000502057219 */ /* 0x000fc800000006ff */
[----:B------:R-:W-:-:S07]  /*6f70*/  LOP3.LUT R2, R5, 0x7, RZ, 0xc0, !PT ;  /* 0x0000000705027812 */ /* 0x000fce00078ec0ff */
.L_x_5104:
[----:B------:R-:W-:Y:S05]  /*6f80*/  BSYNC B1 ;  /* 0x0000000000017941 */ /* 0x000fea0003800000 */
.L_x_5103:
[----:B------:R-:W-:Y:S01]  /*6f90*/  IMAD.SHL.U32 R2, R2, 0x100000, RZ ;  /* 0x0010000002027824 */ /* 0x000fe200078e00ff */
[----:B------:R-:W-:-:S04]  /*6fa0*/  LEA R0, R0, 0x3b800000, 0x17 ;  /* 0x3b80000000007811 */ /* 0x000fc800078eb8ff */
[----:B------:R-:W-:-:S07]  /*6fb0*/  LOP3.LUT R23, R0, R2, R23, 0xfe, !PT ;  /* 0x0000000200177212 */ /* 0x000fce00078efe17 */
.L_x_5102:
[----:B------:R-:W-:Y:S05]  /*6fc0*/  BSYNC B0 ;  /* 0x0000000000007941 */ /* 0x000fea0003800000 */
.L_x_5101:
[----:B------:R-:W0:Y:S01]  /*6fd0*/  F2I.FTZ.TRUNC.NTZ R23, R23 ;  /* 0x0000001700177305 */ /* 0x000e22000021f100 */
[----:B------:R-:W-:Y:S05]  /*6fe0*/  BRA `(.L_x_5086) ;  /* 0x0000000400087947 */ /* 0x000fea0003800000 */
.L_x_5099:
        /* <DEDUP_REMOVED lines=21> */
.L_x_5108:
[----:B------:R-:W-:Y:S05]  /*7140*/  BSYNC B1 ;  /* 0x0000000000017941 */ /* 0x000fea0003800000 */
.L_x_5107:
[----:B------:R-:W-:Y:S01]  /*7150*/  IMAD.SHL.U32 R2, R2, 0x200000, RZ ;  /* 0x0020000002027824 */ /* 0x000fe200078e00ff */
[----:B------:R-:W-:-:S04]  /*7160*/  LEA R0, R0, 0x37800000, 0x17 ;  /* 0x3780000000007811 */ /* 0x000fc800078eb8ff */
[----:B------:R-:W-:-:S07]  /*7170*/  LOP3.LUT R23, R0, R2, R23, 0xfe, !PT ;  /* 0x0000000200177212 */ /* 0x000fce00078efe17 */
.L_x_5106:
[----:B------:R-:W-:Y:S05]  /*7180*/  BSYNC B0 ;  /* 0x0000000000007941 */ /* 0x000fea0003800000 */
.L_x_5105:
[----:B------:R-:W0:Y:S01]  /*7190*/  F2I.FTZ.TRUNC.NTZ R23, R23 ;  /* 0x0000001700177305 */ /* 0x000e22000021f100 */
[----:B------:R-:W-:Y:S05]  /*71a0*/  BRA `(.L_x_5086) ;  /* 0x0000000000987947 */ /* 0x000fea0003800000 */
.L_x_5098:
        /* <DEDUP_REMOVED lines=14> */
.L_x_5112:
[----:B------:R-:W-:Y:S05]  /*7290*/  BSYNC B0 ;  /* 0x0000000000007941 */ /* 0x000fea0003800000 */
.L_x_5111:
[----:B------:R-:W0:Y:S01]  /*72a0*/  F2I.FTZ.TRUNC.NTZ R23, R23 ;  /* 0x0000001700177305 */ /* 0x000e22000021f100 */
[----:B------:R-:W-:Y:S05]  /*72b0*/  BRA `(.L_x_5086) ;  /* 0x0000000000547947 */ /* 0x000fea0003800000 */
.L_x_5085:
[----:B------:R-:W-:Y:S01]  /*72c0*/  MOV R2, 0x0 ;  /* 0x0000000000027802 */ /* 0x000fe20000000f00 */
[----:B------:R-:W-:Y:S01]  /*72d0*/  ULDC.64 UR4, c[0x4][0x148] ;  /* 0x0100520000047ab9 */ /* 0x000fe20000000a00 */
[----:B------:R-:W-:Y:S01]  /*72e0*/  ULDC.64 UR6, c[0x4][0x28] ;  /* 0x01000a0000067ab9 */ /* 0x000fe20000000a00 */
[----:B------:R-:W-:Y:S02]  /*72f0*/  IMAD.U32 R4, RZ, RZ, UR4 ;  /* 0x00000004ff047e24 */ /* 0x000fe4000f8e00ff */
[----:B----4-:R-:W-:Y:S01]  /*7300*/  IMAD.U32 R5, RZ, RZ, UR5 ;  /* 0x00000005ff057e24 */ /* 0x010fe2000f8e00ff */
        /* <DEDUP_REMOVED lines=11> */
[----:B01-3-5:R-:W-:Y:S05]  /*73c0*/  CALL.ABS.NOINC R2 ;  /* 0x0000000002007343 */ /* 0x02bfea0003c00000 */
.L_x_5113:
[----:B------:R-:W-:Y:S05]  /*73d0*/  BRA `(.L_x_5086) ;  /* 0x00000000000c7947 */ /* 0x000fea0003800000 */
.L_x_5110:
[----:B------:R0:W5:Y:S01]  /*73e0*/  LDG.E R23, desc[UR36][R2.64] ;  /* 0x0000002402177981 */ /* 0x000162000c1e1900 */
[----:B------:R-:W-:Y:S05]  /*73f0*/  BRA `(.L_x_5086) ;  /* 0x0000000000047947 */ /* 0x000fea0003800000 */
.L_x_5109:
[----:B------:R0:W5:Y:S02]  /*7400*/  LDG.E R23, desc[UR36][R2.64] ;  /* 0x0000002402177981 */ /* 0x000164000c1e1900 */
.L_x_5086:
[----:B0-2---:R-:W0:Y:S01]  /*7410*/  LDC.U8 R3, c[0x0][0x491] ;  /* 0x00012440ff037b82 */ /* 0x005e220000000000 */
[----:B-1-3-5:R-:W-:Y:S02]  /*7420*/  LOP3.LUT R2, R23, R22, RZ, 0x3c, !PT ;  /* 0x0000001617027212 */ /* 0x02afe400078e3cff */
        /* <DEDUP_REMOVED lines=13> */
.L_x_5117:
[----:B------:R0:W-:Y:S01]  /*7500*/  STG.E.U8 desc[UR36][R16.64], R2 ;  /* 0x0000000210007986 */ /* 0x0001e2000c101124 */
[----:B------:R-:W-:Y:S05]  /*7510*/  BRA `(.L_x_5119) ;  /* 0x0000000c00507947 */ /* 0x000fea0003800000 */
.L_x_5116:
        /* <DEDUP_REMOVED lines=9> */
.L_x_5121:
[----:B------:R3:W-:Y:S01]  /*75b0*/  STG.E desc[UR36][R16.64], R2 ;  /* 0x0000000210007986 */ /* 0x0007e2000c101924 */
[----:B------:R-:W-:Y:S05]  /*75c0*/  BRA `(.L_x_5119) ;  /* 0x0000000c00247947 */ /* 0x000fea0003800000 */
.L_x_5120:
[----:B------:R2:W-:Y:S01]  /*75d0*/  STG.E.U16 desc[UR36][R16.64], R2 ;  /* 0x0000000210007986 */ /* 0x0005e2000c101524 */
[----:B------:R-:W-:Y:S05]  /*75e0*/  BRA `(.L_x_5119) ;  /* 0x0000000c001c7947 */ /* 0x000fea0003800000 */
.L_x_5115:
        /* <DEDUP_REMOVED lines=9> */
.L_x_5123:
[----:B------:R-:W-:-:S04]  /*7680*/  I2FP.F32.S32 R0, R2 ;  /* 0x0000000200007245 */ /* 0x000fc80000201400 */
[----:B------:R-:W-:-:S05]  /*7690*/  F2FP.F16.F32.PACK_AB R0, RZ, R0 ;  /* 0x00000000ff00723e */ /* 0x000fca00000000ff */
[----:B------:R0:W-:Y:S01]  /*76a0*/  STG.E.U16 desc[UR36][R16.64], R0 ;  /* 0x0000000010007986 */ /* 0x0001e2000c101524 */
[----:B------:R-:W-:Y:S05]  /*76b0*/  BRA `(.L_x_5119) ;  /* 0x0000000800e87947 */ /* 0x000fea0003800000 */
.L_x_5122:
        /* <DEDUP_REMOVED lines=10> */
.L_x_5125:
[----:B------:R-:W-:-:S04]  /*7760*/  I2FP.F32.S32 R2, R2 ;  /* 0x0000000200027245 */ /* 0x000fc80000201400 */
[----:B------:R-:W-:-:S04]  /*7770*/  F2FP.F16.F32.PACK_AB R3, RZ, R2 ;  /* 0x00000002ff03723e */ /* 0x000fc800000000ff */
[----:B------:R-:W-:-:S05]  /*7780*/  PRMT R3, R3, 0x5410, RZ ;  /* 0x0000541003037816 */ /* 0x000fca00000000ff */
[----:B------:R0:W-:Y:S01]  /*7790*/  STG.E desc[UR36][R16.64], R3 ;  /* 0x0000000310007986 */ /* 0x0001e2000c101924 */
[----:B------:R-:W-:Y:S05]  /*77a0*/  BRA `(.L_x_5119) ;  /* 0x0000000800ac7947 */ /* 0x000fea0003800000 */
.L_x_5124:
[----:B------:R-:W0:Y:S02]  /*77b0*/  I2F.F64 R2, R2 ;  /* 0x0000000200027312 */ /* 0x000e240000201c00 */
[----:B0-----:R0:W-:Y:S01]  /*77c0*/  STG.E.64 desc[UR36][R16.64], R2 ;  /* 0x0000000210007986 */ /* 0x0011e2000c101b24 */
[----:B------:R-:W-:Y:S05]  /*77d0*/  BRA `(.L_x_5119) ;  /* 0x0000000800a07947 */ /* 0x000fea0003800000 */
.L_x_5114:
        /* <DEDUP_REMOVED lines=12> */
.L_x_5128:
[----:B----4-:R-:W0:Y:S01]  /*78a0*/  I2F.F64 R4, R2 ;  /* 0x0000000200047312 */ /* 0x010e220000201c00 */
[----:B------:R-:W-:-:S05]  /*78b0*/  CS2R R6, SRZ ;  /* 0x0000000000067805 */ /* 0x000fca000001ff00 */
[----:B0-----:R0:W-:Y:S01]  /*78c0*/  STG.E.128 desc[UR36][R16.64], R4 ;  /* 0x0000000410007986 */ /* 0x0011e2000c101d24 */
[----:B------:R-:W-:Y:S05]  /*78d0*/  BRA `(.L_x_5119) ;  /* 0x0000000800607947 */ /* 0x000fea0003800000 */
.L_x_5127:
[----:B------:R-:W-:-:S13]  /*78e0*/  ISETP.NE.AND P0, PT, R0, 0xf, PT ;  /* 0x0000000f0000780c */ /* 0x000fda0003f05270 */
[----:B------:R-:W-:Y:S05]  /*78f0*/  @!P0 BRA `(.L_x_5129) ;  /* 0x0000000000b48947 */ /* 0x000fea0003800000 */
[----:B------:R-:W-:-:S13]  /*7900*/  ISETP.NE.AND P0, PT, R0, 0x17, PT ;  /* 0x000000170000780c */ /* 0x000fda0003f05270 */
[----:B------:R-:W-:Y:S05]  /*7910*/  @!P0 BRA `(.L_x_5130) ;  /* 0x0000000000548947 */ /* 0x000fea0003800000 */
[----:B------:R-:W-:-:S13]  /*7920*/  ISETP.NE.AND P0, PT, R0, 0x18, PT ;  /* 0x000000180000780c */ /* 0x000fda0003f05270 */
[----:B------:R-:W-:Y:S05]  /*7930*/  @P0 BRA `(.L_x_5118) ;  /* 0x0000000400f40947 */ /* 0x000fea0003800000 */
[----:B----4-:R-:W-:Y:S01]  /*7940*/  I2FP.F32.S32 R5, R2 ;  /* 0x0000000200057245 */ /* 0x010fe20000201400 */
        /* <DEDUP_REMOVED lines=14> */
.L_x_5132:
[----:B------:R-:W-:Y:S05]  /*7a30*/  BSYNC B0 ;  /* 0x0000000000007941 */ /* 0x000fea0003800000 */
.L_x_5131:
[----:B------:R-:W-:-:S05]  /*7a40*/  LOP3.LUT R3, R0, R3, RZ, 0xfc, !PT ;  /* 0x0000000300037212 */ /* 0x000fca00078efcff */
[----:B------:R0:W-:Y:S01]  /*7a50*/  STG.E.U8 desc[UR36][R16.64], R3 ;  /* 0x0000000310007986 */ /* 0x0001e2000c101124 */
[----:B------:R-:W-:Y:S05]  /*7a60*/  BRA `(.L_x_5119) ;  /* 0x0000000400fc7947 */ /* 0x000fea0003800000 */
.L_x_5130:
        /* <DEDUP_REMOVED lines=13> */
.L_x_5134:
[----:B------:R-:W-:Y:S01]  /*7b40*/  IMAD.MOV.U32 R0, RZ, RZ, 0x7f ;  /* 0x0000007fff007424 */ /* 0x000fe200078e00ff */
[----:B------:R-:W-:-:S04]  /*7b50*/  ISETP.GT.U32.AND P0, PT, R2, 0x7f800000, PT ;  /* 0x7f8000000200780c */ /* 0x000fc80003f04070 */
[----:B------:R-:W-:-:S09]  /*7b60*/  SEL R0, R0, 0x7c, P0 ;  /* 0x0000007c00007807 */ /* 0x000fd20000000000 */
.L_x_5135:
[----:B------:R-:W-:Y:S05]  /*7b70*/  BSYNC B0 ;  /* 0x0000000000007941 */ /* 0x000fea0003800000 */
.L_x_5133:
[----:B------:R-:W-:-:S04]  /*7b80*/  LOP3.LUT R2, R3, 0x80000000, RZ, 0xc0, !PT ;  /* 0x8000000003027812 */ /* 0x000fc800078ec0ff */
[----:B------:R-:W-:-:S04]  /*7b90*/  SHF.R.U32.HI R3, RZ, 0x18, R2 ;  /* 0x00000018ff037819 */ /* 0x000fc80000011602 */
[----:B------:R-:W-:-:S05]  /*7ba0*/  LOP3.LUT R3, R0, R3, RZ, 0xfc, !PT ;  /* 0x0000000300037212 */ /* 0x000fca00078efcff */
[----:B------:R0:W-:Y:S01]  /*7bb0*/  STG.E.U8 desc[UR36][R16.64], R3 ;  /* 0x0000000310007986 */ /* 0x0001e2000c101124 */
[----:B------:R-:W-:Y:S05]  /*7bc0*/  BRA `(.L_x_5119) ;  /* 0x0000000400a47947 */ /* 0x000fea0003800000 */
.L_x_5129:
[----:B------:R-:W-:-:S04]  /*7bd0*/  I2FP.F32.S32 R0, R2 ;  /* 0x0000000200007245 */ /* 0x000fc80000201400 */
[----:B------:R-:W-:-:S05]  /*7be0*/  F2FP.BF16.F32.PACK_AB R0, RZ, R0 ;  /* 0x00000000ff00723e */ /* 0x000fca00000010ff */
[----:B------:R0:W-:Y:S01]  /*7bf0*/  STG.E.U16 desc[UR36][R16.64], R0 ;  /* 0x0000000010007986 */ /* 0x0001e2000c101524 */
[----:B------:R-:W-:Y:S05]  /*7c00*/  BRA `(.L_x_5119) ;  /* 0x0000000400947947 */ /* 0x000fea0003800000 */
.L_x_5126:
        /* <DEDUP_REMOVED lines=10> */
.L_x_5138:
        /* <DEDUP_REMOVED lines=17> */
.L_x_5141:
[----:B------:R-:W-:-:S04]  /*7dc0*/  LOP3.LUT R2, R3, 0x80000000, RZ, 0xc0, !PT ;  /* 0x8000000003027812 */ /* 0x000fc800078ec0ff */
[----:B------:R-:W-:-:S04]  /*7dd0*/  SHF.R.U32.HI R3, RZ, 0x18, R2 ;  /* 0x00000018ff037819 */ /* 0x000fc80000011602 */
[----:B------:R-:W-:-:S04]  /*7de0*/  LOP3.LUT R0, R0, R3, RZ, 0xfc, !PT ;  /* 0x0000000300007212 */ /* 0x000fc800078efcff */
[----:B------:R-:W-:-:S07]  /*7df0*/  PRMT R8, R0, 0x7610, R8 ;  /* 0x0000761000087816 */ /* 0x000fce0000000008 */
.L_x_5140:
[----:B------:R-:W-:Y:S05]  /*7e00*/  BSYNC B0 ;  /* 0x0000000000007941 */ /* 0x000fea0003800000 */
.L_x_5139:
[----:B------:R0:W-:Y:S01]  /*7e10*/  STG.E.U8 desc[UR36][R16.64], R8 ;  /* 0x0000000810007986 */ /* 0x0001e2000c101124 */
[----:B------:R-:W-:Y:S05]  /*7e20*/  BRA `(.L_x_5119) ;  /* 0x00000004000c7947 */ /* 0x000fea0003800000 */
.L_x_5137:
        /* <DEDUP_REMOVED lines=17> */
.L_x_5144:
[----:B------:R-:W-:-:S04]  /*7f40*/  LOP3.LUT R2, R3, 0x80000000, RZ, 0xc0, !PT ;  /* 0x8000000003027812 */ /* 0x000fc800078ec0ff */
[----:B------:R-:W-:-:S04]  /*7f50*/  SHF.R.U32.HI R3, RZ, 0x18, R2 ;  /* 0x00000018ff037819 */ /* 0x000fc80000011602 */
[----:B------:R-:W-:-:S04]  /*7f60*/  LOP3.LUT R0, R0, R3, RZ, 0xfc, !PT ;  /* 0x0000000300007212 */ /* 0x000fc800078efcff */
[----:B------:R-:W-:-:S07]  /*7f70*/  PRMT R8, R0, 0x7610, R8 ;  /* 0x0000761000087816 */ /* 0x000fce0000000008 */
.L_x_5143:
[----:B------:R-:W-:Y:S05]  /*7f80*/  BSYNC B0 ;  /* 0x0000000000007941 */ /* 0x000fea0003800000 */
.L_x_5142:
[----:B------:R0:W-:Y:S01]  /*7f90*/  STG.E.U8 desc[UR36][R16.64], R8 ;  /* 0x0000000810007986 */ /* 0x0001e2000c101124 */
[----:B------:R-:W-:Y:S05]  /*7fa0*/  BRA `(.L_x_5119) ;  /* 0x0000000000ac7947 */ /* 0x000fea0003800000 */
.L_x_5136:
        /* <DEDUP_REMOVED lines=22> */
.L_x_5118:
[----:B------:R-:W-:Y:S01]  /*8110*/  MOV R0, 0x0 ;  /* 0x0000000000007802 */ /* 0x000fe20000000f00 */
[----:B------:R-:W-:Y:S01]  /*8120*/  ULDC.64 UR4, c[0x4][0x148] ;  /* 0x0100520000047ab9 */ /* 0x000fe20000000a00 */
[----:B------:R-:W-:Y:S01]  /*8130*/  ULDC.64 UR6, c[0x4][0x30] ;  /* 0x01000c0000067ab9 */ /* 0x000fe20000000a00 */
[----:B------:R-:W-:Y:S01]  /*8140*/  IMAD.U32 R4, RZ, RZ, UR4 ;  /* 0x00000004ff047e24 */ /* 0x000fe2000f8e00ff */
[----:B------:R0:W1:Y:S01]  /*8150*/  LDC.64 R2, c[0x4][R0] ;  /* 0x0100000000027b82 */ /* 0x0000620000000a00 */
[----:B----4-:R-:W-:Y:S01]  /*8160*/  IMAD.U32 R5, RZ, RZ, UR5 ;  /* 0x00000005ff057e24 */ /* 0x010fe2000f8e00ff */
        /* <DEDUP_REMOVED lines=10> */
.L_x_5147:
[----:B------:R-:W-:Y:S05]  /*8210*/  BRA `(.L_x_5119) ;  /* 0x0000000000107947 */ /* 0x000fea0003800000 */
.L_x_5146:
[----:B------:R-:W-:-:S05]  /*8220*/  SHF.R.S32.HI R3, RZ, 0x1f, R2 ;  /* 0x0000001fff037819 */ /* 0x000fca0000011402 */
[----:B------:R0:W-:Y:S01]  /*8230*/  STG.E.64 desc[UR36][R16.64], R2 ;  /* 0x0000000210007986 */ /* 0x0001e2000c101b24 */
[----:B------:R-:W-:Y:S05]  /*8240*/  BRA `(.L_x_5119) ;  /* 0x0000000000047947 */ /* 0x000fea0003800000 */
.L_x_5145:
[----:B------:R0:W-:Y:S02]  /*8250*/  STG.E desc[UR36][R16.64], R2 ;  /* 0x0000000210007986 */ /* 0x0001e4000c101924 */
.L_x_5119:
[----:B------:R-:W-:-:S07]  /*8260*/  VIADD R19, R19, 0x80 ;  /* 0x0000008013137836 */ /* 0x000fce0000000000 */
.L_x_5046:
[----:B------:R-:W-:Y:S05]  /*8270*/  BSYNC B6 ;  /* 0x0000000000067941 */ /* 0x000fea0003800000 */
.L_x_5045:
        /* <DEDUP_REMOVED lines=358> */
.L_x_5150:
        /* <DEDUP_REMOVED lines=20> */
.L_x_5154:
[----:B------:R0:W5:Y:S01]  /*9a20*/  LDG.E.U8 R22, desc[UR36][R2.64] ;  /* 0x0000002402167981 */ /* 0x000162000c1e1100 */
[----:B------:R-:W-:Y:S05]  /*9a30*/  BRA `(.L_x_5156) ;  /* 0x0000000c00347947 */ /* 0x000fea0003800000 */
.L_x_5153:
        /* <DEDUP_REMOVED lines=8> */
.L_x_5158:
[----:B------:R0:W5:Y:S01]  /*9ac0*/  LDG.E R22, desc[UR36][R2.64] ;  /* 0x0000002402167981 */ /* 0x000162000c1e1900 */
[----:B------:R-:W-:Y:S05]  /*9ad0*/  BRA `(.L_x_5156) ;  /* 0x0000000c000c7947 */ /* 0x000fea0003800000 */
.L_x_5157:
[----:B------:R0:W5:Y:S01]  /*9ae0*/  LDG.E.S16 R22, desc[UR36][R2.64] ;  /* 0x0000002402167981 */ /* 0x000162000c1e1700 */
[----:B------:R-:W-:Y:S05]  /*9af0*/  BRA `(.L_x_5156) ;  /* 0x0000000c00047947 */ /* 0x000fea0003800000 */
.L_x_5152:
        /* <DEDUP_REMOVED lines=9> */
.L_x_5160:
[----:B------:R-:W2:Y:S02]  /*9b90*/  LDG.E.U16 R2, desc[UR36][R2.64] ;  /* 0x0000002402027981 */ /* 0x000ea4000c1e1500 */
[----:B--2---:R-:W-:-:S06]  /*9ba0*/  HADD2.F32 R22, -RZ, R2.H0_H0 ;  /* 0x20000002ff167230 */ /* 0x004fcc0000004100 */
[----:B------:R-:W2:Y:S01]  /*9bb0*/  F2I.FTZ.TRUNC.NTZ R22, R22 ;  /* 0x0000001600167305 */ /* 0x000ea2000021f100 */
[----:B------:R-:W-:Y:S05]  /*9bc0*/  BRA `(.L_x_5156) ;  /* 0x0000000800d07947 */ /* 0x000fea0003800000 */
.L_x_5159:
        /* <DEDUP_REMOVED lines=9> */
.L_x_5162:
[----:B------:R-:W2:Y:S02]  /*9c60*/  LDG.E.U16 R2, desc[UR36][R2.64] ;  /* 0x0000002402027981 */ /* 0x000ea4000c1e1500 */
[----:B--2---:R-:W-:-:S06]  /*9c70*/  HADD2.F32 R22, -RZ, R2.H0_H0 ;  /* 0x20000002ff167230 */ /* 0x004fcc0000004100 */
[----:B------:R-:W0:Y:S01]  /*9c80*/  F2I.FTZ.TRUNC.NTZ R22, R22 ;  /* 0x0000001600167305 */ /* 0x000e22000021f100 */
[----:B------:R-:W-:Y:S05]  /*9c90*/  BRA `(.L_x_5156) ;  /* 0x00000008009c7947 */ /* 0x000fea0003800000 */
.L_x_5161:
[----:B------:R-:W2:Y:S02]  /*9ca0*/  LDG.E.64 R22, desc[UR36][R2.64] ;  /* 0x0000002402167981 */ /* 0x000ea4000c1e1b00 */
[----:B--2---:R3:W4:Y:S01]  /*9cb0*/  F2I.F64.TRUNC R22, R22 ;  /* 0x0000001600167311 */ /* 0x004722000030d100 */
[----:B------:R-:W-:Y:S05]  /*9cc0*/  BRA `(.L_x_5156) ;  /* 0x0000000800907947 */ /* 0x000fea0003800000 */
.L_x_5151:
        /* <DEDUP_REMOVED lines=12> */
.L_x_5165:
[----:B------:R-:W2:Y:S02]  /*9d90*/  LDG.E.64 R2, desc[UR36][R2.64] ;  /* 0x0000002402027981 */ /* 0x000ea4000c1e1b00 */
[----:B--2---:R0:W1:Y:S01]  /*9da0*/  F2I.F64.TRUNC R22, R2 ;  /* 0x0000000200167311 */ /* 0x004062000030d100 */
[----:B------:R-:W-:Y:S05]  /*9db0*/  BRA `(.L_x_5156) ;  /* 0x0000000800547947 */ /* 0x000fea0003800000 */
.L_x_5164:
        /* <DEDUP_REMOVED lines=27> */
.L_x_5167:
        /* <DEDUP_REMOVED lines=14> */
.L_x_5166:
[----:B------:R-:W2:Y:S02]  /*a050*/  LDG.E.U16 R22, desc[UR36][R2.64] ;  /* 0x0000002402167981 */ /* 0x000ea4000c1e1500 */
[----:B--2---:R-:W-:-:S06]  /*a060*/  IMAD.U32 R22, R22, 0x10000, RZ ;  /* 0x0001000016167824 */ /* 0x004fcc00078e00ff */
[----:B------:R-:W0:Y:S01]  /*a070*/  F2I.FTZ.TRUNC.NTZ R22, R22 ;  /* 0x0000001600167305 */ /* 0x000e22000021f100 */
[----:B------:R-:W-:Y:S05]  /*a080*/  BRA `(.L_x_5156) ;  /* 0x0000000400a07947 */ /* 0x000fea0003800000 */
.L_x_5163:
        /* <DEDUP_REMOVED lines=10> */
.L_x_5170:
        /* <DEDUP_REMOVED lines=21> */
.L_x_5174:
[----:B------:R-:W-:Y:S05]  /*a280*/  BSYNC B1 ;  /* 0x0000000000017941 */ /* 0x000fea0003800000 */
.L_x_5173:
[----:B------:R-:W-:Y:S01]  /*a290*/  IMAD.SHL.U32 R2, R2, 0x100000, RZ ;  /* 0x0010000002027824 */ /* 0x000fe200078e00ff */
[----:B------:R-:W-:-:S04]  /*a2a0*/  LEA R3, R0, 0x3b800000, 0x17 ;  /* 0x3b80000000037811 */ /* 0x000fc800078eb8ff */
[----:B------:R-:W-:-:S07]  /*a2b0*/  LOP3.LUT R22, R3, R2, R22, 0xfe, !PT ;  /* 0x0000000203167212 */ /* 0x000fce00078efe16 */
.L_x_5172:
[----:B------:R-:W-:Y:S05]  /*a2c0*/  BSYNC B0 ;  /* 0x0000000000007941 */ /* 0x000fea0003800000 */
.L_x_5171:
[----:B------:R-:W0:Y:S01]  /*a2d0*/  F2I.FTZ.TRUNC.NTZ R22, R22 ;  /* 0x0000001600167305 */ /* 0x000e22000021f100 */
[----:B------:R-:W-:Y:S05]  /*a2e0*/  BRA `(.L_x_5156) ;  /* 0x0000000400087947 */ /* 0x000fea0003800000 */
.L_x_5169:
        /* <DEDUP_REMOVED lines=21> */
.L_x_5178:
[----:B------:R-:W-:Y:S05]  /*a440*/  BSYNC B1 ;  /* 0x0000000000017941 */ /* 0x000fea0003800000 */
.L_x_5177:
[----:B------:R-:W-:Y:S01]  /*a450*/  IMAD.SHL.U32 R2, R2, 0x200000, RZ ;  /* 0x0020000002027824 */ /* 0x000fe200078e00ff */
[----:B------:R-:W-:-:S04]  /*a460*/  LEA R3, R0, 0x37800000, 0x17 ;  /* 0x3780000000037811 */ /* 0x000fc800078eb8ff */
[----:B------:R-:W-:-:S07]  /*a470*/  LOP3.LUT R22, R3, R2, R22, 0xfe, !PT ;  /* 0x0000000203167212 */ /* 0x000fce00078efe16 */
.L_x_5176:
[----:B------:R-:W-:Y:S05]  /*a480*/  BSYNC B0 ;  /* 0x0000000000007941 */ /* 0x000fea0003800000 */
.L_x_5175:
[----:B------:R-:W0:Y:S01]  /*a490*/  F2I.FTZ.TRUNC.NTZ R22, R22 ;  /* 0x0000001600167305 */ /* 0x000e22000021f100 */
[----:B------:R-:W-:Y:S05]  /*a4a0*/  BRA `(.L_x_5156) ;  /* 0x0000000000987947 */ /* 0x000fea0003800000 */
.L_x_5168:
        /* <DEDUP_REMOVED lines=14> */
.L_x_5182:
[----:B------:R-:W-:Y:S05]  /*a590*/  BSYNC B0 ;  /* 0x0000000000007941 */ /* 0x000fea0003800000 */
.L_x_5181:
[----:B------:R-:W0:Y:S01]  /*a5a0*/  F2I.FTZ.TRUNC.NTZ R22, R22 ;  /* 0x0000001600167305 */ /* 0x000e22000021f100 */
[----:B------:R-:W-:Y:S05]  /*a5b0*/  BRA `(.L_x_5156) ;  /* 0x0000000000547947 */ /* 0x000fea0003800000 */
.L_x_5155:
        /* <DEDUP_REMOVED lines=17> */
.L_x_5183:
[----:B------:R-:W-:Y:S05]  /*a6d0*/  BRA `(.L_x_5156) ;  /* 0x00000000000c7947 */ /* 0x000fea0003800000 */
.L_x_5180:
[----:B------:R0:W5:Y:S01]  /*a6e0*/  LDG.E R22, desc[UR36][R2.64] ;  /* 0x0000002402167981 */ /* 0x000162000c1e1900 */
[----:B------:R-:W-:Y:S05]  /*a6f0*/  BRA `(.L_x_5156) ;  /* 0x0000000000047947 */ /* 0x000fea0003800000 */
.L_x_5179:
[----:B------:R0:W5:Y:S02]  /*a700*/  LDG.E R22, desc[UR36][R2.64] ;  /* 0x0000002402167981 */ /* 0x000164000c1e1900 */
.L_x_5156:
        /* <DEDUP_REMOVED lines=15> */
[----:B---3--:R0:W5:Y:S01]  /*a800*/  LDG.E.S8 R23, desc[UR36][R2.64] ;  /* 0x0000002402177981 */ /* 0x008162000c1e1300 */
[----:B------:R-:W-:Y:S05]  /*a810*/  BRA `(.L_x_5189) ;  /* 0x0000000c003c7947 */ /* 0x000fea0003800000 */
.L_x_5187:
[----:B---3--:R0:W5:Y:S01]  /*a820*/  LDG.E.U8 R23, desc[UR36][R2.64] ;  /* 0x0000002402177981 */ /* 0x008162000c1e1100 */
[----:B------:R-:W-:Y:S05]  /*a830*/  BRA `(.L_x_5189) ;  /* 0x0000000c00347947 */ /* 0x000fea0003800000 */
.L_x_5186:
[----:B------:R-:W-:-:S13]  /*a840*/  ISETP.NE.AND P0, PT, R0, 0x2, PT ;  /* 0x000000020000780c */ /* 0x000fda0003f05270 */
[----:B------:R-:W-:Y:S05]  /*a850*/  @!P0 BRA `(.L_x_5190) ;  /* 0x0000000000208947 */ /* 0x000fea0003800000 */
[----:B------:R-:W-:-:S13]  /*a860*/  ISETP.NE.AND P0, PT, R0, 0x3, PT ;  /* 0x000000030000780c */ /* 0x000fda0003f05270 */
[----:B------:R-:W-:Y:S05]  /*a870*/  @!P0 BRA `(.L_x_5191) ;  /* 0x0000000000108947 */ /* 0x000fea0003800000 */
[----:B------:R-:W-:-:S13]  /*a880*/  ISETP.NE.AND P0, PT, R0, 0x4, PT ;  /* 0x000000040000780c */ /* 0x000fda0003f05270 */
[----:B------:R-:W-:Y:S05]  /*a890*/  @P0 BRA `(.L_x_5188) ;  /* 0x0000000800c80947 */ /* 0x000fea0003800000 */
[----:B---3--:R0:W5:Y:S01]  /*a8a0*/  LDG.E R23, desc[UR36][R2.64] ;  /* 0x0000002402177981 */ /* 0x008162000c1e1900 */
[----:B------:R-:W-:Y:S05]  /*a8b0*/  BRA `(.L_x_5189) ;  /* 0x0000000c00147947 */ /* 0x000fea0003800000 */
.L_x_5191:
[----:B---3--:R0:W5:Y:S01]  /*a8c0*/  LDG.E R23, desc[UR36][R2.64] ;  /* 0x0000002402177981 */ /* 0x008162000c1e1900 */
[----:B------:R-:W-:Y:S05]  /*a8d0*/  BRA `(.L_x_5189) ;  /* 0x0000000c000c7947 */ /* 0x000fea0003800000 */
.L_x_5190:
[----:B---3--:R0:W5:Y:S01]  /*a8e0*/  LDG.E.S16 R23, desc[UR36][R2.64] ;  /* 0x0000002402177981 */ /* 0x008162000c1e1700 */
[----:B------:R-:W-:Y:S05]  /*a8f0*/  BRA `(.L_x_5189) ;  /* 0x0000000c00047947 */ /* 0x000fea0003800000 */
.L_x_5185:
[----:B------:R-:W-:-:S13]  /*a900*/  ISETP.GT.AND P0, PT, R0, 0x6, PT ;  /* 0x000000060000780c */ /* 0x000fda0003f04270 */
[----:B------:R-:W-:Y:S05]  /*a910*/  @P0 BRA `(.L_x_5192) ;  /* 0x00000000002c0947 */ /* 0x000fea0003800000 */
[----:B------:R-:W-:-:S13]  /*a920*/  ISETP.NE.AND P0, PT, R0, 0x5, PT ;  /* 0x000000050000780c */ /* 0x000fda0003f05270 */
[----:B------:R-:W-:Y:S05]  /*a930*/  @!P0 BRA `(.L_x_5193) ;  /* 0x0000000000148947 */ /* 0x000fea0003800000 */
[----:B------:R-:W-:-:S13]  /*a940*/  ISETP.NE.AND P0, PT, R0, 0x6, PT ;  /* 0x000000060000780c */ /* 0x000fda0003f05270 */
[----:B------:R-:W-:Y:S05]  /*a950*/  @P0 BRA `(.L_x_5188) ;  /* 0x0000000800980947 */ /* 0x000fea0003800000 */
[----:B------:R-:W3:Y:S02]  /*a960*/  LDG.E R2, desc[UR36][R2.64] ;  /* 0x0000002402027981 */ /* 0x000ee4000c1e1900 */
[----:B---3--:R3:W0:Y:S01]  /*a970*/  F2I.FTZ.TRUNC.NTZ R23, R2 ;  /* 0x0000000200177305 */ /* 0x008622000021f100 */
[----:B------:R-:W-:Y:S05]  /*a980*/  BRA `(.L_x_5189) ;  /* 0x0000000800e07947 */ /* 0x000fea0003800000 */
.L_x_5193:
[----:B------:R-:W3:Y:S02]  /*a990*/  LDG.E.U16 R2, desc[UR36][R2.64] ;  /* 0x0000002402027981 */ /* 0x000ee4000c1e1500 */
[----:B---3--:R-:W-:-:S06]  /*a9a0*/  HADD2.F32 R23, -RZ, R2.H0_H0 ;  /* 0x20000002ff177230 */ /* 0x008fcc0000004100 */
[----:B------:R-:W0:Y:S01]  /*a9b0*/  F2I.FTZ.TRUNC.NTZ R23, R23 ;  /* 0x0000001700177305 */ /* 0x000e22000021f100 */
[----:B------:R-:W-:Y:S05]  /*a9c0*/  BRA `(.L_x_5189) ;  /* 0x0000000800d07947 */ /* 0x000fea0003800000 */
.L_x_5192:
        /* <DEDUP_REMOVED lines=9> */
.L_x_5195:
[----:B------:R-:W3:Y:S02]  /*aa60*/  LDG.E.U16 R2, desc[UR36][R2.64] ;  /* 0x0000002402027981 */ /* 0x000ee4000c1e1500 */
[----:B---3--:R-:W-:-:S06]  /*aa70*/  HADD2.F32 R23, -RZ, R2.H0_H0 ;  /* 0x20000002ff177230 */ /* 0x008fcc0000004100 */
[----:B------:R-:W0:Y:S01]  /*aa80*/  F2I.FTZ.TRUNC.NTZ R23, R23 ;  /* 0x0000001700177305 */ /* 0x000e22000021f100 */
[----:B------:R-:W-:Y:S05]  /*aa90*/  BRA `(.L_x_5189) ;  /* 0x00000008009c7947 */ /* 0x000fea0003800000 */
.L_x_5194:
[----:B------:R-:W3:Y:S02]  /*aaa0*/  LDG.E.64 R2, desc[UR36][R2.64] ;  /* 0x0000002402027981 */ /* 0x000ee4000c1e1b00 */
[----:B---3--:R0:W3:Y:S01]  /*aab0*/  F2I.F64.TRUNC R23, R2 ;  /* 0x0000000200177311 */ /* 0x0080e2000030d100 */
[----:B------:R-:W-:Y:S05]  /*aac0*/  BRA `(.L_x_5189) ;  /* 0x0000000800907947 */ /* 0x000fea0003800000 */
.L_x_5184:
        /* <DEDUP_REMOVED lines=10> */
[----:B---3--:R-:W-:Y:S01]  /*ab70*/  SEL R23, RZ, 0x1, !P0 ;  /* 0x00000001ff177807 */ /* 0x008fe20004000000 */
[----:B------:R-:W-:Y:S08]  /*ab80*/  BRA `(.L_x_5189) ;  /* 0x0000000800607947 */ /* 0x000ff00003800000 */
.L_x_5198:
[----:B------:R-:W3:Y:S02]  /*ab90*/  LDG.E.64 R2, desc[UR36][R2.64] ;  /* 0x0000002402027981 */ /* 0x000ee4000c1e1b00 */
[----:B---3--:R0:W3:Y:S01]  /*aba0*/  F2I.F64.TRUNC R23, R2 ;  /* 0x0000000200177311 */ /* 0x0080e2000030d100 */
[----:B------:R-:W-:Y:S05]  /*abb0*/  BRA `(.L_x_5189) ;  /* 0x0000000800547947 */ /* 0x000fea0003800000 */
.L_x_5197:
        /* <DEDUP_REMOVED lines=25> */
[----:B---3--:R0:W2:Y:S01]  /*ad50*/  F2I.FTZ.TRUNC.NTZ R23, R5 ;  /* 0x0000000500177305 */ /* 0x0080a2000021f100 */
[----:B------:R-:W-:Y:S05]  /*ad60*/  BRA `(.L_x_5189) ;  /* 0x0000000400e87947 */ /* 0x000fea0003800000 */
.L_x_5200:
        /* <DEDUP_REMOVED lines=12> */
[----:B---3--:R0:W2:Y:S01]  /*ae30*/  F2I.FTZ.TRUNC.NTZ R23, R4 ;  /* 0x0000000400177305 */ /* 0x0080a2000021f100 */
[----:B------:R-:W-:Y:S05]  /*ae40*/  BRA `(.L_x_5189) ;  /* 0x0000000400b07947 */ /* 0x000fea0003800000 */
.L_x_5199:
[----:B---3--:R-:W3:Y:S02]  /*ae50*/  LDG.E.U16 R23, desc[UR36][R2.64] ;  /* 0x0000002402177981 */ /* 0x008ee4000c1e1500 */
[----:B---3--:R-:W-:-:S06]  /*ae60*/  IMAD.U32 R23, R23, 0x10000, RZ ;  /* 0x0001000017177824 */ /* 0x008fcc00078e00ff */
[----:B------:R-:W0:Y:S01]  /*ae70*/  F2I.FTZ.TRUNC.NTZ R23, R23 ;  /* 0x0000001700177305 */ /* 0x000e22000021f100 */
[----:B------:R-:W-:Y:S05]  /*ae80*/  BRA `(.L_x_5189) ;  /* 0x0000000400a07947 */ /* 0x000fea0003800000 */
.L_x_5196:
        /* <DEDUP_REMOVED lines=8> */
[----:B---3--:R0:W5:Y:S01]  /*af10*/  LDG.E.U16 R23, desc[UR36][R2.64] ;  /* 0x0000002402177981 */ /* 0x008162000c1e1500 */
[----:B------:R-:W-:Y:S05]  /*af20*/  BRA `(.L_x_5189) ;  /* 0x0000000400787947 */ /* 0x000fea0003800000 */
.L_x_5203:
[----:B------:R-:W2:Y:S01]  /*af30*/  LDG.E.U8 R2, desc[UR36][R2.64] ;  /* 0x0000002402027981 */ /* 0x000ea2000c1e1100 */
[----:B------:R-:W-:Y:S01]  /*af40*/  BSSY B0, `(.L_x_5204) ;  /* 0x0000018000007945 */ /* 0x000fe20003800000 */
[----:B---3--:R-:W-:Y:S01]  /*af50*/  IMAD.MOV.U32 R23, RZ, RZ, RZ ;  /* 0x000000ffff177224 */ /* 0x008fe200078e00ff */
        /* <DEDUP_REMOVED lines=18> */
.L_x_5207:
[----:B------:R-:W-:Y:S05]  /*b080*/  BSYNC B1 ;  /* 0x0000000000017941 */ /* 0x000fea0003800000 */
.L_x_5206:
[----:B------:R-:W-:Y:S01]  /*b090*/  IMAD.SHL.U32 R2, R2, 0x100000, RZ ;  /* 0x0010000002027824 */ /* 0x000fe200078e00ff */
[----:B------:R-:W-:-:S04]  /*b0a0*/  LEA R0, R0, 0x3b800000, 0x17 ;  /* 0x3b80000000007811 */ /* 0x000fc800078eb8ff */
[----:B------:R-:W-:-:S07]  /*b0b0*/  LOP3.LUT R23, R0, R2, R23, 0xfe, !PT ;  /* 0x0000000200177212 */ /* 0x000fce00078efe17 */
.L_x_5205:
[----:B------:R-:W-:Y:S05]  /*b0c0*/  BSYNC B0 ;  /* 0x0000000000007941 */ /* 0x000fea0003800000 */
.L_x_5204:
[----:B------:R-:W0:Y:S01]  /*b0d0*/  F2I.FTZ.TRUNC.NTZ R23, R23 ;  /* 0x0000001700177305 */ /* 0x000e22000021f100 */
[----:B------:R-:W-:Y:S05]  /*b0e0*/  BRA `(.L_x_5189) ;  /* 0x0000000400087947 */ /* 0x000fea0003800000 */
.L_x_5202:
        /* <DEDUP_REMOVED lines=21> */
.L_x_5211:
[----:B------:R-:W-:Y:S05]  /*b240*/  BSYNC B1 ;  /* 0x0000000000017941 */ /* 0x000fea0003800000 */
.L_x_5210:
[----:B------:R-:W-:Y:S01]  /*b250*/  IMAD.SHL.U32 R2, R2, 0x200000, RZ ;  /* 0x0020000002027824 */ /* 0x000fe200078e00ff */
[----:B------:R-:W-:-:S04]  /*b260*/  LEA R0, R0, 0x37800000, 0x17 ;  /* 0x3780000000007811 */ /* 0x000fc800078eb8ff */
[----:B------:R-:W-:-:S07]  /*b270*/  LOP3.LUT R23, R0, R2, R23, 0xfe, !PT ;  /* 0x0000000200177212 */ /* 0x000fce00078efe17 */
.L_x_5209:
[----:B------:R-:W-:Y:S05]  /*b280*/  BSYNC B0 ;  /* 0x0000000000007941 */ /* 0x000fea0003800000 */
.L_x_5208:
[----:B------:R-:W0:Y:S01]  /*b290*/  F2I.FTZ.TRUNC.NTZ R23, R23 ;  /* 0x0000001700177305 */ /* 0x000e22000021f100 */
[----:B------:R-:W-:Y:S05]  /*b2a0*/  BRA `(.L_x_5189) ;  /* 0x0000000000987947 */ /* 0x000fea0003800000 */
.L_x_5201:
        /* <DEDUP_REMOVED lines=8> */
[----:B---3--:R-:W-:Y:S01]  /*b330*/  IMAD.MOV.U32 R23, RZ, RZ, 0x400000 ;  /* 0x00400000ff177424 */ /* 0x008fe200078e00ff */
[----:B--2---:R-:W-:-:S13]  /*b340*/  ISETP.NE.AND P0, PT, R2, RZ, PT ;  /* 0x000000ff0200720c */ /* 0x004fda0003f05270 */
[----:B------:R-:W-:Y:S05]  /*b350*/  @!P0 BRA `(.L_x_5215) ;  /* 0x00000000000c8947 */ /* 0x000fea0003800000 */
[----:B------:R-:W-:-:S13]  /*b360*/  ISETP.NE.AND P0, PT, R2, 0xff, PT ;  /* 0x000000ff0200780c */ /* 0x000fda0003f05270 */
[----:B------:R-:W-:Y:S02]  /*b370*/  @!P0 IMAD.MOV.U32 R23, RZ, RZ, 0x7f800001 ;  /* 0x7f800001ff178424 */ /* 0x000fe400078e00ff */
[----:B------:R-:W-:-:S07]  /*b380*/  @P0 IMAD.SHL.U32 R23, R2, 0x800000, RZ ;  /* 0x0080000002170824 */ /* 0x000fce00078e00ff */
.L_x_5215:
[----:B------:R-:W-:Y:S05]  /*b390*/  BSYNC B0 ;  /* 0x0000000000007941 */ /* 0x000fea0003800000 */
.L_x_5214:
[----:B------:R-:W0:Y:S01]  /*b3a0*/  F2I.FTZ.TRUNC.NTZ R23, R23 ;  /* 0x0000001700177305 */ /* 0x000e22000021f100 */
[----:B------:R-:W-:Y:S05]  /*b3b0*/  BRA `(.L_x_5189) ;  /* 0x0000000000547947 */ /* 0x000fea0003800000 */
.L_x_5188:
        /* <DEDUP_REMOVED lines=14> */
[----:B---3--:R-:W-:-:S07]  /*b4a0*/  IMAD.MOV.U32 R23, RZ, RZ, RZ ;  /* 0x000000ffff177224 */ /* 0x008fce00078e00ff */
[----:B------:R-:W-:-:S07]  /*b4b0*/  LEPC R20, `(.L_x_5216) ;  /* 0x000000001014794e */ /* 0x000fce0000000000 */
[----:B012-45:R-:W-:Y:S05]  /*b4c0*/  CALL.ABS.NOINC R2 ;  /* 0x0000000002007343 */ /* 0x037fea0003c00000 */
.L_x_5216:
[----:B------:R-:W-:Y:S05]  /*b4d0*/  BRA `(.L_x_5189) ;  /* 0x00000000000c7947 */ /* 0x000fea0003800000 */
.L_x_5213:
[----:B---3--:R0:W5:Y:S01]  /*b4e0*/  LDG.E R23, desc[UR36][R2.64] ;  /* 0x0000002402177981 */ /* 0x008162000c1e1900 */
[----:B------:R-:W-:Y:S05]  /*b4f0*/  BRA `(.L_x_5189) ;  /* 0x0000000000047947 */ /* 0x000fea0003800000 */
.L_x_5212:
[----:B---3--:R0:W5:Y:S02]  /*b500*/  LDG.E R23, desc[UR36][R2.64] ;  /* 0x0000002402177981 */ /* 0x008164000c1e1900 */
.L_x_5189:
[----:B0-----:R-:W0:Y:S01]  /*b510*/  LDC.U8 R3, c[0x0][0x491] ;  /* 0x00012440ff037b82 */ /* 0x001e220000000000 */
[----:B-12345:R-:W-:Y:S02]  /*b520*/  LOP3.LUT R2, R23, R22, RZ, 0x3c, !PT ;  /* 0x0000001617027212 */ /* 0x03efe400078e3cff */
        /* <DEDUP_REMOVED lines=13> */
.L_x_5220:
[----:B------:R0:W-:Y:S01]  /*b600*/  STG.E.U8 desc[UR36][R16.64], R2 ;  /* 0x0000000210007986 */ /* 0x0001e2000c101124 */
[----:B------:R-:W-:Y:S05]  /*b610*/  BRA `(.L_x_5222) ;  /* 0x0000000c00507947 */ /* 0x000fea0003800000 */
.L_x_5219:
        /* <DEDUP_REMOVED lines=9> */
.L_x_5224:
[----:B------:R0:W-:Y:S01]  /*b6b0*/  STG.E desc[UR36][R16.64], R2 ;  /* 0x0000000210007986 */ /* 0x0001e2000c101924 */
[----:B------:R-:W-:Y:S05]  /*b6c0*/  BRA `(.L_x_5222) ;  /* 0x0000000c00247947 */ /* 0x000fea0003800000 */
.L_x_5223:
[----:B------:R0:W-:Y:S01]  /*b6d0*/  STG.E.U16 desc[UR36][R16.64], R2 ;  /* 0x0000000210007986 */ /* 0x0001e2000c101524 */
[----:B------:R-:W-:Y:S05]  /*b6e0*/  BRA `(.L_x_5222) ;  /* 0x0000000c001c7947 */ /* 0x000fea0003800000 */
.L_x_5218:
        /* <DEDUP_REMOVED lines=9> */
.L_x_5226:
[----:B------:R-:W-:-:S04]  /*b780*/  I2FP.F32.S32 R0, R2 ;  /* 0x0000000200007245 */ /* 0x000fc80000201400 */
[----:B------:R-:W-:-:S05]  /*b790*/  F2FP.F16.F32.PACK_AB R0, RZ, R0 ;  /* 0x00000000ff00723e */ /* 0x000fca00000000ff */
[----:B------:R0:W-:Y:S01]  /*b7a0*/  STG.E.U16 desc[UR36][R16.64], R0 ;  /* 0x0000000010007986 */ /* 0x0001e2000c101524 */
[----:B------:R-:W-:Y:S05]  /*b7b0*/  BRA `(.L_x_5222) ;  /* 0x0000000800e87947 */ /* 0x000fea0003800000 */
.L_x_5225:
        /* <DEDUP_REMOVED lines=10> */
.L_x_5228:
[----:B------:R-:W-:-:S04]  /*b860*/  I2FP.F32.S32 R2, R2 ;  /* 0x0000000200027245 */ /* 0x000fc80000201400 */
[----:B------:R-:W-:-:S04]  /*b870*/  F2FP.F16.F32.PACK_AB R3, RZ, R2 ;  /* 0x00000002ff03723e */ /* 0x000fc800000000ff */
[----:B------:R-:W-:-:S05]  /*b880*/  PRMT R3, R3, 0x5410, RZ ;  /* 0x0000541003037816 */ /* 0x000fca00000000ff */
[----:B------:R0:W-:Y:S01]  /*b890*/  STG.E desc[UR36][R16.64], R3 ;  /* 0x0000000310007986 */ /* 0x0001e2000c101924 */
[----:B------:R-:W-:Y:S05]  /*b8a0*/  BRA `(.L_x_5222) ;  /* 0x0000000800ac7947 */ /* 0x000fea0003800000 */
.L_x_5227:
[----:B------:R-:W0:Y:S02]  /*b8b0*/  I2F.F64 R2, R2 ;  /* 0x0000000200027312 */ /* 0x000e240000201c00 */
[----:B0-----:R0:W-:Y:S01]  /*b8c0*/  STG.E.64 desc[UR36][R16.64], R2 ;  /* 0x0000000210007986 */ /* 0x0011e2000c101b24 */
[----:B------:R-:W-:Y:S05]  /*b8d0*/  BRA `(.L_x_5222) ;  /* 0x0000000800a07947 */ /* 0x000fea0003800000 */
.L_x_5217:
        /* <DEDUP_REMOVED lines=12> */
.L_x_5231:
[----:B------:R-:W0:Y:S01]  /*b9a0*/  I2F.F64 R4, R2 ;  /* 0x0000000200047312 */ /* 0x000e220000201c00 */
[----:B------:R-:W-:-:S05]  /*b9b0*/  CS2R R6, SRZ ;  /* 0x0000000000067805 */ /* 0x000fca000001ff00 */
[----:B0-----:R0:W-:Y:S01]  /*b9c0*/  STG.E.128 desc[UR36][R16.64], R4 ;  /* 0x0000000410007986 */ /* 0x0011e2000c101d24 */
[----:B------:R-:W-:Y:S05]  /*b9d0*/  BRA `(.L_x_5222) ;  /* 0x0000000800607947 */ /* 0x000fea0003800000 */
.L_x_5230:
        /* <DEDUP_REMOVED lines=21> */
.L_x_5235:
[----:B------:R-:W-:Y:S05]  /*bb30*/  BSYNC B0 ;  /* 0x0000000000007941 */ /* 0x000fea0003800000 */
.L_x_5234:
[----:B------:R-:W-:-:S05]  /*bb40*/  LOP3.LUT R3, R0, R3, RZ, 0xfc, !PT ;  /* 0x0000000300037212 */ /* 0x000fca00078efcff */
[----:B------:R0:W-:Y:S01]  /*bb50*/  STG.E.U8 desc[UR36][R16.64], R3 ;  /* 0x0000000310007986 */ /* 0x0001e2000c101124 */
[----:B------:R-:W-:Y:S05]  /*bb60*/  BRA `(.L_x_5222) ;  /* 0x0000000400fc7947 */ /* 0x000fea0003800000 */
.L_x_5233:
        /* <DEDUP_REMOVED lines=13> */
.L_x_5237:
[----:B------:R-:W-:Y:S01]  /*bc40*/  IMAD.MOV.U32 R0, RZ, RZ, 0x7f ;  /* 0x0000007fff007424 */ /* 0x000fe200078e00ff */
[----:B------:R-:W-:-:S04]  /*bc50*/  ISETP.GT.U32.AND P0, PT, R2, 0x7f800000, PT ;  /* 0x7f8000000200780c */ /* 0x000fc80003f04070 */
[----:B------:R-:W-:-:S09]  /*bc60*/  SEL R0, R0, 0x7c, P0 ;  /* 0x0000007c00007807 */ /* 0x000fd20000000000 */
.L_x_5238:
[----:B------:R-:W-:Y:S05]  /*bc70*/  BSYNC B0 ;  /* 0x0000000000007941 */ /* 0x000fea0003800000 */
.L_x_5236:
[----:B------:R-:W-:-:S04]  /*bc80*/  LOP3.LUT R2, R3, 0x80000000, RZ, 0xc0, !PT ;  /* 0x8000000003027812 */ /* 0x000fc800078ec0ff */
[----:B------:R-:W-:-:S04]  /*bc90*/  SHF.R.U32.HI R3, RZ, 0x18, R2 ;  /* 0x00000018ff037819 */ /* 0x000fc80000011602 */
[----:B------:R-:W-:-:S05]  /*bca0*/  LOP3.LUT R3, R0, R3, RZ, 0xfc, !PT ;  /* 0x0000000300037212 */ /* 0x000fca00078efcff */
[----:B------:R0:W-:Y:S01]  /*bcb0*/  STG.E.U8 desc[UR36][R16.64], R3 ;  /* 0x0000000310007986 */ /* 0x0001e2000c101124 */
[----:B------:R-:W-:Y:S05]  /*bcc0*/  BRA `(.L_x_5222) ;  /* 0x0000000400a47947 */ /* 0x000fea0003800000 */
.L_x_5232:
[----:B------:R-:W-:-:S04]  /*bcd0*/  I2FP.F32.S32 R0, R2 ;  /* 0x0000000200007245 */ /* 0x000fc80000201400 */
[----:B------:R-:W-:-:S05]  /*bce0*/  F2FP.BF16.F32.PACK_AB R0, RZ, R0 ;  /* 0x00000000ff00723e */ /* 0x000fca00000010ff */
[----:B------:R0:W-:Y:S01]  /*bcf0*/  STG.E.U16 desc[UR36][R16.64], R0 ;  /* 0x0000000010007986 */ /* 0x0001e2000c101524 */
[----:B------:R-:W-:Y:S05]  /*bd00*/  BRA `(.L_x_5222) ;  /* 0x0000000400947947 */ /* 0x000fea0003800000 */
.L_x_5229:
        /* <DEDUP_REMOVED lines=10> */
.L_x_5241:
        /* <DEDUP_REMOVED lines=17> */
.L_x_5244:
[----:B------:R-:W-:-:S04]  /*bec0*/  LOP3.LUT R2, R3, 0x80000000, RZ, 0xc0, !PT ;  /* 0x8000000003027812 */ /* 0x000fc800078ec0ff */
[----:B------:R-:W-:-:S04]  /*bed0*/  SHF.R.U32.HI R3, RZ, 0x18, R2 ;  /* 0x00000018ff037819 */ /* 0x000fc80000011602 */
[----:B------:R-:W-:-:S04]  /*bee0*/  LOP3.LUT R0, R0, R3, RZ, 0xfc, !PT ;  /* 0x0000000300007212 */ /* 0x000fc800078efcff */
[----:B------:R-:W-:-:S07]  /*bef0*/  PRMT R8, R0, 0x7610, R8 ;  /* 0x0000761000087816 */ /* 0x000fce0000000008 */
.L_x_5243:
[----:B------:R-:W-:Y:S05]  /*bf00*/  BSYNC B0 ;  /* 0x0000000000007941 */ /* 0x000fea0003800000 */
.L_x_5242:
[----:B------:R3:W-:Y:S01]  /*bf10*/  STG.E.U8 desc[UR36][R16.64], R8 ;  /* 0x0000000810007986 */ /* 0x0007e2000c101124 */
[----:B------:R-:W-:Y:S05]  /*bf20*/  BRA `(.L_x_5222) ;  /* 0x00000004000c7947 */ /* 0x000fea0003800000 */
.L_x_5240:
        /* <DEDUP_REMOVED lines=17> */
.L_x_5247:
[----:B------:R-:W-:-:S04]  /*c040*/  LOP3.LUT R2, R3, 0x80000000, RZ, 0xc0, !PT ;  /* 0x8000000003027812 */ /* 0x000fc800078ec0ff */
[----:B------:R-:W-:-:S04]  /*c050*/  SHF.R.U32.HI R3, RZ, 0x18, R2 ;  /* 0x00000018ff037819 */ /* 0x000fc80000011602 */
[----:B------:R-:W-:-:S04]  /*c060*/  LOP3.LUT R0, R0, R3, RZ, 0xfc, !PT ;  /* 0x0000000300007212 */ /* 0x000fc800078efcff */
[----:B------:R-:W-:-:S07]  /*c070*/  PRMT R8, R0, 0x7610, R8 ;  /* 0x0000761000087816 */ /* 0x000fce0000000008 */
.L_x_5246:
[----:B------:R-:W-:Y:S05]  /*c080*/  BSYNC B0 ;  /* 0x0000000000007941 */ /* 0x000fea0003800000 */
.L_x_5245:
[----:B------:R0:W-:Y:S01]  /*c090*/  STG.E.U8 desc[UR36][R16.64], R8 ;  /* 0x0000000810007986 */ /* 0x0001e2000c101124 */
[----:B------:R-:W-:Y:S05]  /*c0a0*/  BRA `(.L_x_5222) ;  /* 0x0000000000ac7947 */ /* 0x000fea0003800000 */
.L_x_5239:
        /* <DEDUP_REMOVED lines=22> */
.L_x_5221:
        /* <DEDUP_REMOVED lines=16> */
.L_x_5250:
[----:B------:R-:W-:Y:S05]  /*c310*/  BRA `(.L_x_5222) ;  /* 0x0000000000107947 */ /* 0x000fea0003800000 */
.L_x_5249:
[----:B------:R-:W-:-:S05]  /*c320*/  SHF.R.S32.HI R3, RZ, 0x1f, R2 ;  /* 0x0000001fff037819 */ /* 0x000fca0000011402 */
[----:B------:R1:W-:Y:S01]  /*c330*/  STG.E.64 desc[UR36][R16.64], R2 ;  /* 0x0000000210007986 */ /* 0x0003e2000c101b24 */
[----:B------:R-:W-:Y:S05]  /*c340*/  BRA `(.L_x_5222) ;  /* 0x0000000000047947 */ /* 0x000fea0003800000 */
.L_x_5248:
[----:B------:R0:W-:Y:S02]  /*c350*/  STG.E desc[UR36][R16.64], R2 ;  /* 0x0000000210007986 */ /* 0x0001e4000c101924 */
.L_x_5222:
[----:B------:R-:W-:-:S07]  /*c360*/  VIADD R19, R19, 0x80 ;  /* 0x0000008013137836 */ /* 0x000fce0000000000 */
.L_x_5149:
[----:B------:R-:W-:Y:S05]  /*c370*/  BSYNC B6 ;  /* 0x0000000000067941 */ /* 0x000fea0003800000 */
.L_x_5148:
        /* <DEDUP_REMOVED lines=357> */
.L_x_5251:
        /* <DEDUP_REMOVED lines=20> */
.L_x_5255:
[----:B------:R0:W5:Y:S01]  /*db10*/  LDG.E.U8 R19, desc[UR36][R2.64] ;  /* 0x0000002402137981 */ /* 0x000162000c1e1100 */
[----:B------:R-:W-:Y:S05]  /*db20*/  BRA `(.L_x_5257) ;  /* 0x0000000c00347947 */ /* 0x000fea0003800000 */
.L_x_5254:
        /* <DEDUP_REMOVED lines=8> */
.L_x_5259:
[----:B------:R0:W5:Y:S01]  /*dbb0*/  LDG.E R19, desc[UR36][R2.64] ;  /* 0x0000002402137981 */ /* 0x000162000c1e1900 */
[----:B------:R-:W-:Y:S05]  /*dbc0*/  BRA `(.L_x_5257) ;  /* 0x0000000c000c7947 */ /* 0x000fea0003800000 */
.L_x_5258:
[----:B------:R0:W5:Y:S01]  /*dbd0*/  LDG.E.S16 R19, desc[UR36][R2.64] ;  /* 0x0000002402137981 */ /* 0x000162000c1e1700 */
[----:B------:R-:W-:Y:S05]  /*dbe0*/  BRA `(.L_x_5257) ;  /* 0x0000000c00047947 */ /* 0x000fea0003800000 */
.L_x_5253:
        /* <DEDUP_REMOVED lines=9> */
.L_x_5261:
[----:B------:R-:W2:Y:S02]  /*dc80*/  LDG.E.U16 R2, desc[UR36][R2.64] ;  /* 0x0000002402027981 */ /* 0x000ea4000c1e1500 */
[----:B--2---:R-:W-:-:S06]  /*dc90*/  HADD2.F32 R19, -RZ, R2.H0_H0 ;  /* 0x20000002ff137230 */ /* 0x004fcc0000004100 */
[----:B------:R-:W0:Y:S01]  /*dca0*/  F2I.FTZ.TRUNC.NTZ R19, R19 ;  /* 0x0000001300137305 */ /* 0x000e22000021f100 */
[----:B------:R-:W-:Y:S05]  /*dcb0*/  BRA `(.L_x_5257) ;  /* 0x0000000800d07947 */ /* 0x000fea0003800000 */
.L_x_5260:
        /* <DEDUP_REMOVED lines=9> */
.L_x_5263:
[----:B------:R-:W2:Y:S02]  /*dd50*/  LDG.E.U16 R2, desc[UR36][R2.64] ;  /* 0x0000002402027981 */ /* 0x000ea4000c1e1500 */
[----:B--2---:R-:W-:-:S06]  /*dd60*/  HADD2.F32 R19, -RZ, R2.H0_H0 ;  /* 0x20000002ff137230 */ /* 0x004fcc0000004100 */
[----:B------:R-:W0:Y:S01]  /*dd70*/  F2I.FTZ.TRUNC.NTZ R19, R19 ;  /* 0x0000001300137305 */ /* 0x000e22000021f100 */
[----:B------:R-:W-:Y:S05]  /*dd80*/  BRA `(.L_x_5257) ;  /* 0x00000008009c7947 */ /* 0x000fea0003800000 */
.L_x_5262:
[----:B------:R-:W2:Y:S02]  /*dd90*/  LDG.E.64 R2, desc[UR36][R2.64] ;  /* 0x0000002402027981 */ /* 0x000ea4000c1e1b00 */
[----:B--2---:R0:W1:Y:S01]  /*dda0*/  F2I.F64.TRUNC R19, R2 ;  /* 0x0000000200137311 */ /* 0x004062000030d100 */
[----:B------:R-:W-:Y:S05]  /*ddb0*/  BRA `(.L_x_5257) ;  /* 0x0000000800907947 */ /* 0x000fea0003800000 */
.L_x_5252:
        /* <DEDUP_REMOVED lines=12> */
.L_x_5266:
[----:B------:R-:W2:Y:S02]  /*de80*/  LDG.E.64 R2, desc[UR36][R2.64] ;  /* 0x0000002402027981 */ /* 0x000ea4000c1e1b00 */
[----:B--2---:R0:W1:Y:S01]  /*de90*/  F2I.F64.TRUNC R19, R2 ;  /* 0x0000000200137311 */ /* 0x004062000030d100 */
[----:B------:R-:W-:Y:S05]  /*dea0*/  BRA `(.L_x_5257) ;  /* 0x0000000800547947 */ /* 0x000fea0003800000 */
.L_x_5265:
        /* <DEDUP_REMOVED lines=27> */
.L_x_5268:
        /* <DEDUP_REMOVED lines=14> */
.L_x_5267:
[----:B------:R-:W2:Y:S02]  /*e140*/  LDG.E.U16 R19, desc[UR36][R2.64] ;  /* 0x0000002402137981 */ /* 0x000ea4000c1e1500 */
[----:B--2---:R-:W-:-:S06]  /*e150*/  IMAD.U32 R19, R19, 0x10000, RZ ;  /* 0x0001000013137824 */ /* 0x004fcc00078e00ff */
[----:B------:R-:W4:Y:S01]  /*e160*/  F2I.FTZ.TRUNC.NTZ R19, R19 ;  /* 0x0000001300137305 */ /* 0x000f22000021f100 */
[----:B------:R-:W-:Y:S05]  /*e170*/  BRA `(.L_x_5257) ;  /* 0x0000000400a07947 */ /* 0x000fea0003800000 */
.L_x_5264:
        /* <DEDUP_REMOVED lines=10> */
.L_x_5271:
        /* <DEDUP_REMOVED lines=21> */
.L_x_5275:
[----:B------:R-:W-:Y:S05]  /*e370*/  BSYNC B1 ;  /* 0x0000000000017941 */ /* 0x000fea0003800000 */
.L_x_5274:
[----:B------:R-:W-:Y:S01]  /*e380*/  IMAD.SHL.U32 R2, R2, 0x100000, RZ ;  /* 0x0010000002027824 */ /* 0x000fe200078e00ff */
[----:B------:R-:W-:-:S04]  /*e390*/  LEA R0, R0, 0x3b800000, 0x17 ;  /* 0x3b80000000007811 */ /* 0x000fc800078eb8ff */
[----:B------:R-:W-:-:S07]  /*e3a0*/  LOP3.LUT R19, R0, R2, R19, 0xfe, !PT ;  /* 0x0000000200137212 */ /* 0x000fce00078efe13 */
.L_x_5273:
[----:B------:R-:W-:Y:S05]  /*e3b0*/  BSYNC B0 ;  /* 0x0000000000007941 */ /* 0x000fea0003800000 */
.L_x_5272:
[----:B------:R-:W0:Y:S01]  /*e3c0*/  F2I.FTZ.TRUNC.NTZ R19, R19 ;  /* 0x0000001300137305 */ /* 0x000e22000021f100 */
[----:B------:R-:W-:Y:S05]  /*e3d0*/  BRA `(.L_x_5257) ;  /* 0x0000000400087947 */ /* 0x000fea0003800000 */
.L_x_5270:
        /* <DEDUP_REMOVED lines=21> */
.L_x_5279:
[----:B------:R-:W-:Y:S05]  /*e530*/  BSYNC B1 ;  /* 0x0000000000017941 */ /* 0x000fea0003800000 */
.L_x_5278:
[----:B------:R-:W-:Y:S01]  /*e540*/  IMAD.SHL.U32 R2, R2, 0x200000, RZ ;  /* 0x0020000002027824 */ /* 0x000fe200078e00ff */
[----:B------:R-:W-:-:S04]  /*e550*/  LEA R0, R0, 0x37800000, 0x17 ;  /* 0x3780000000007811 */ /* 0x000fc800078eb8ff */
[----:B------:R-:W-:-:S07]  /*e560*/  LOP3.LUT R19, R0, R2, R19, 0xfe, !PT ;  /* 0x0000000200137212 */ /* 0x000fce00078efe13 */
.L_x_5277:
[----:B------:R-:W-:Y:S05]  /*e570*/  BSYNC B0 ;  /* 0x0000000000007941 */ /* 0x000fea0003800000 */
.L_x_5276:
[----:B------:R-:W0:Y:S01]  /*e580*/  F2I.FTZ.TRUNC.NTZ R19, R19 ;  /* 0x0000001300137305 */ /* 0x000e22000021f100 */
[----:B------:R-:W-:Y:S05]  /*e590*/  BRA `(.L_x_5257) ;  /* 0x0000000000987947 */ /* 0x000fea0003800000 */
.L_x_5269:
        /* <DEDUP_REMOVED lines=14> */
.L_x_5283:
[----:B------:R-:W-:Y:S05]  /*e680*/  BSYNC B0 ;  /* 0x0000000000007941 */ /* 0x000fea0003800000 */
.L_x_5282:
[----:B------:R-:W0:Y:S01]  /*e690*/  F2I.FTZ.TRUNC.NTZ R19, R19 ;  /* 0x0000001300137305 */ /* 0x000e22000021f100 */
[----:B------:R-:W-:Y:S05]  /*e6a0*/  BRA `(.L_x_5257) ;  /* 0x0000000000547947 */ /* 0x000fea0003800000 */
.L_x_5256:
        /* <DEDUP_REMOVED lines=17> */
.L_x_5284:
[----:B------:R-:W-:Y:S05]  /*e7c0*/  BRA `(.L_x_5257) ;  /* 0x00000000000c7947 */ /* 0x000fea0003800000 */
.L_x_5281:
[----:B------:R0:W5:Y:S01]  /*e7d0*/  LDG.E R19, desc[UR36][R2.64] ;  /* 0x0000002402137981 */ /* 0x000162000c1e1900 */
[----:B------:R-:W-:Y:S05]  /*e7e0*/  BRA `(.L_x_5257) ;  /* 0x0000000000047947 */ /* 0x000fea0003800000 */
.L_x_5280:
[----:B------:R0:W5:Y:S02]  /*e7f0*/  LDG.E R19, desc[UR36][R2.64] ;  /* 0x0000002402137981 */ /* 0x000164000c1e1900 */
.L_x_5257:
        /* <DEDUP_REMOVED lines=17> */
.L_x_5288:
[----:B------:R2:W5:Y:S01]  /*e910*/  LDG.E.U8 R18, desc[UR36][R2.64] ;  /* 0x0000002402127981 */ /* 0x000562000c1e1100 */
[----:B------:R-:W-:Y:S05]  /*e920*/  BRA `(.L_x_5290) ;  /* 0x0000000c00347947 */ /* 0x000fea0003800000 */
.L_x_5287:
        /* <DEDUP_REMOVED lines=8> */
.L_x_5292:
[----:B------:R0:W5:Y:S01]  /*e9b0*/  LDG.E R18, desc[UR36][R2.64] ;  /* 0x0000002402127981 */ /* 0x000162000c1e1900 */
[----:B------:R-:W-:Y:S05]  /*e9c0*/  BRA `(.L_x_5290) ;  /* 0x0000000c000c7947 */ /* 0x000fea0003800000 */
.L_x_5291:
[----:B------:R0:W5:Y:S01]  /*e9d0*/  LDG.E.S16 R18, desc[UR36][R2.64] ;  /* 0x0000002402127981 */ /* 0x000162000c1e1700 */
[----:B------:R-:W-:Y:S05]  /*e9e0*/  BRA `(.L_x_5290) ;  /* 0x0000000c00047947 */ /* 0x000fea0003800000 */
.L_x_5286:
        /* <DEDUP_REMOVED lines=9> */
.L_x_5294:
[----:B------:R-:W2:Y:S02]  /*ea80*/  LDG.E.U16 R2, desc[UR36][R2.64] ;  /* 0x0000002402027981 */ /* 0x000ea4000c1e1500 */
[----:B--2---:R-:W-:-:S06]  /*ea90*/  HADD2.F32 R18, -RZ, R2.H0_H0 ;  /* 0x20000002ff127230 */ /* 0x004fcc0000004100 */
[----:B------:R-:W0:Y:S01]  /*eaa0*/  F2I.FTZ.TRUNC.NTZ R18, R18 ;  /* 0x0000001200127305 */ /* 0x000e22000021f100 */
[----:B------:R-:W-:Y:S05]  /*eab0*/  BRA `(.L_x_5290) ;  /* 0x0000000800d07947 */ /* 0x000fea0003800000 */
.L_x_5293:
        /* <DEDUP_REMOVED lines=9> */
.L_x_5296:
[----:B------:R-:W2:Y:S02]  /*eb50*/  LDG.E.U16 R2, desc[UR36][R2.64] ;  /* 0x0000002402027981 */ /* 0x000ea4000c1e1500 */
[----:B--2---:R-:W-:-:S06]  /*eb60*/  HADD2.F32 R18, -RZ, R2.H0_H0 ;  /* 0x20000002ff127230 */ /* 0x004fcc0000004100 */
[----:B------:R-:W0:Y:S01]  /*eb70*/  F2I.FTZ.TRUNC.NTZ R18, R18 ;  /* 0x0000001200127305 */ /* 0x000e22000021f100 */
[----:B------:R-:W-:Y:S05]  /*eb80*/  BRA `(.L_x_5290) ;  /* 0x00000008009c7947 */ /* 0x000fea0003800000 */
.L_x_5295:
[----:B------:R-:W2:Y:S02]  /*eb90*/  LDG.E.64 R2, desc[UR36][R2.64] ;  /* 0x0000002402027981 */ /* 0x000ea4000c1e1b00 */
[----:B--2---:R0:W2:Y:S01]  /*eba0*/  F2I.F64.TRUNC R18, R2 ;  /* 0x0000000200127311 */ /* 0x0040a2000030d100 */
[----:B------:R-:W-:Y:S05]  /*ebb0*/  BRA `(.L_x_5290) ;  /* 0x0000000800907947 */ /* 0x000fea0003800000 */
.L_x_5285:
        /* <DEDUP_REMOVED lines=12> */
.L_x_5299:
[----:B------:R-:W2:Y:S02]  /*ec80*/  LDG.E.64 R2, desc[UR36][R2.64] ;  /* 0x0000002402027981 */ /* 0x000ea4000c1e1b00 */
[----:B--2---:R0:W2:Y:S01]  /*ec90*/  F2I.F64.TRUNC R18, R2 ;  /* 0x0000000200127311 */ /* 0x0040a2000030d100 */
[----:B------:R-:W-:Y:S05]  /*eca0*/  BRA `(.L_x_5290) ;  /* 0x0000000800547947 */ /* 0x000fea0003800000 */
.L_x_5298:
        /* <DEDUP_REMOVED lines=27> */
.L_x_5301:
        /* <DEDUP_REMOVED lines=14> */
.L_x_5300:
[----:B------:R-:W2:Y:S02]  /*ef40*/  LDG.E.U16 R18, desc[UR36][R2.64] ;  /* 0x0000002402127981 */ /* 0x000ea4000c1e1500 */
[----:B--2---:R-:W-:-:S06]  /*ef50*/  IMAD.U32 R18, R18, 0x10000, RZ ;  /* 0x0001000012127824 */ /* 0x004fcc00078e00ff */
[----:B------:R-:W0:Y:S01]  /*ef60*/  F2I.FTZ.TRUNC.NTZ R18, R18 ;  /* 0x0000001200127305 */ /* 0x000e22000021f100 */
[----:B------:R-:W-:Y:S05]  /*ef70*/  BRA `(.L_x_5290) ;  /* 0x0000000400a07947 */ /* 0x000fea0003800000 */
.L_x_5297:
        /* <DEDUP_REMOVED lines=10> */
.L_x_5304:
        /* <DEDUP_REMOVED lines=21> */
.L_x_5308:
[----:B------:R-:W-:Y:S05]  /*f170*/  BSYNC B1 ;  /* 0x0000000000017941 */ /* 0x000fea0003800000 */
.L_x_5307:
[----:B------:R-:W-:Y:S01]  /*f180*/  IMAD.SHL.U32 R2, R2, 0x100000, RZ ;  /* 0x0010000002027824 */ /* 0x000fe200078e00ff */
[----:B------:R-:W-:-:S04]  /*f190*/  LEA R3, R0, 0x3b800000, 0x17 ;  /* 0x3b80000000037811 */ /* 0x000fc800078eb8ff */
[----:B------:R-:W-:-:S07]  /*f1a0*/  LOP3.LUT R18, R3, R2, R18, 0xfe, !PT ;  /* 0x0000000203127212 */ /* 0x000fce00078efe12 */
.L_x_5306:
[----:B------:R-:W-:Y:S05]  /*f1b0*/  BSYNC B0 ;  /* 0x0000000000007941 */ /* 0x000fea0003800000 */
.L_x_5305:
[----:B------:R-:W0:Y:S01]  /*f1c0*/  F2I.FTZ.TRUNC.NTZ R18, R18 ;  /* 0x0000001200127305 */ /* 0x000e22000021f100 */
[----:B------:R-:W-:Y:S05]  /*f1d0*/  BRA `(.L_x_5290) ;  /* 0x0000000400087947 */ /* 0x000fea0003800000 */
.L_x_5303:
        /* <DEDUP_REMOVED lines=21> */
.L_x_5312:
[----:B------:R-:W-:Y:S05]  /*f330*/  BSYNC B1 ;  /* 0x0000000000017941 */ /* 0x000fea0003800000 */
.L_x_5311:
[----:B------:R-:W-:Y:S01]  /*f340*/  IMAD.SHL.U32 R2, R2, 0x200000, RZ ;  /* 0x0020000002027824 */ /* 0x000fe200078e00ff */
[----:B------:R-:W-:-:S04]  /*f350*/  LEA R3, R0, 0x37800000, 0x17 ;  /* 0x3780000000037811 */ /* 0x000fc800078eb8ff */
[----:B------:R-:W-:-:S07]  /*f360*/  LOP3.LUT R18, R3, R2, R18, 0xfe, !PT ;  /* 0x0000000203127212 */ /* 0x000fce00078efe12 */
.L_x_5310:
[----:B------:R-:W-:Y:S05]  /*f370*/  BSYNC B0 ;  /* 0x0000000000007941 */ /* 0x000fea0003800000 */
.L_x_5309:
[----:B------:R-:W0:Y:S01]  /*f380*/  F2I.FTZ.TRUNC.NTZ R18, R18 ;  /* 0x0000001200127305 */ /* 0x000e22000021f100 */
[----:B------:R-:W-:Y:S05]  /*f390*/  BRA `(.L_x_5290) ;  /* 0x0000000000987947 */ /* 0x000fea0003800000 */
.L_x_5302:
        /* <DEDUP_REMOVED lines=14> */
.L_x_5316:
[----:B------:R-:W-:Y:S05]  /*f480*/  BSYNC B0 ;  /* 0x0000000000007941 */ /* 0x000fea0003800000 */
.L_x_5315:
[----:B------:R-:W0:Y:S01]  /*f490*/  F2I.FTZ.TRUNC.NTZ R18, R18 ;  /* 0x0000001200127305 */ /* 0x000e22000021f100 */
[----:B------:R-:W-:Y:S05]  /*f4a0*/  BRA `(.L_x_5290) ;  /* 0x0000000000547947 */ /* 0x000fea0003800000 */
.L_x_5289:
        /* <DEDUP_REMOVED lines=17> */
.L_x_5317:
[----:B------:R-:W-:Y:S05]  /*f5c0*/  BRA `(.L_x_5290) ;  /* 0x00000000000c7947 */ /* 0x000fea0003800000 */
.L_x_5314:
[----:B------:R0:W5:Y:S01]  /*f5d0*/  LDG.E R18, desc[UR36][R2.64] ;  /* 0x0000002402127981 */ /* 0x000162000c1e1900 */
[----:B------:R-:W-:Y:S05]  /*f5e0*/  BRA `(.L_x_5290) ;  /* 0x0000000000047947 */ /* 0x000fea0003800000 */
.L_x_5313:
[----:B------:R0:W5:Y:S02]  /*f5f0*/  LDG.E R18, desc[UR36][R2.64] ;  /* 0x0000002402127981 */ /* 0x000164000c1e1900 */
.L_x_5290:
        /* <DEDUP_REMOVED lines=15> */
.L_x_5321:
[----:B------:R-:W-:Y:S01]  /*f6f0*/  STG.E.U8 desc[UR36][R16.64], R2 ;  /* 0x0000000210007986 */ /* 0x000fe2000c101124 */
[----:B------:R-:W-:Y:S05]  /*f700*/  EXIT ;  /* 0x000000000000794d */ /* 0x000fea0003800000 */
.L_x_5320:
        /* <DEDUP_REMOVED lines=9> */
.L_x_5324:
[----:B------:R-:W-:Y:S01]  /*f7a0*/  STG.E desc[UR36][R16.64], R2 ;  /* 0x0000000210007986 */ /* 0x000fe2000c101924 */
[----:B------:R-:W-:Y:S05]  /*f7b0*/  EXIT ;  /* 0x000000000000794d */ /* 0x000fea0003800000 */
.L_x_5323:
[----:B------:R-:W-:Y:S01]  /*f7c0*/  STG.E.U16 desc[UR36][R16.64], R2 ;  /* 0x0000000210007986 */ /* 0x000fe2000c101524 */
[----:B------:R-:W-:Y:S05]  /*f7d0*/  EXIT ;  /* 0x000000000000794d */ /* 0x000fea0003800000 */
.L_x_5319:
        /* <DEDUP_REMOVED lines=9> */
.L_x_5326:
[----:B------:R-:W-:-:S04]  /*f870*/  I2FP.F32.S32 R0, R2 ;  /* 0x0000000200007245 */ /* 0x000fc80000201400 */
[----:B------:R-:W-:-:S05]  /*f880*/  F2FP.F16.F32.PACK_AB R0, RZ, R0 ;  /* 0x00000000ff00723e */ /* 0x000fca00000000ff */
[----:B------:R-:W-:Y:S01]  /*f890*/  STG.E.U16 desc[UR36][R16.64], R0 ;  /* 0x0000000010007986 */ /* 0x000fe2000c101524 */
[----:B------:R-:W-:Y:S05]  /*f8a0*/  EXIT ;  /* 0x000000000000794d */ /* 0x000fea0003800000 */
.L_x_5325:
        /* <DEDUP_REMOVED lines=10> */
.L_x_5328:
[----:B------:R-:W-:-:S04]  /*f950*/  I2FP.F32.S32 R2, R2 ;  /* 0x0000000200027245 */ /* 0x000fc80000201400 */
[----:B------:R-:W-:-:S04]  /*f960*/  F2FP.F16.F32.PACK_AB R3, RZ, R2 ;  /* 0x00000002ff03723e */ /* 0x000fc800000000ff */
[----:B------:R-:W-:-:S05]  /*f970*/  PRMT R3, R3, 0x5410, RZ ;  /* 0x0000541003037816 */ /* 0x000fca00000000ff */
[----:B------:R-:W-:Y:S01]  /*f980*/  STG.E desc[UR36][R16.64], R3 ;  /* 0x0000000310007986 */ /* 0x000fe2000c101924 */
[----:B------:R-:W-:Y:S05]  /*f990*/  EXIT ;  /* 0x000000000000794d */ /* 0x000fea0003800000 */
.L_x_5327:
[----:B------:R-:W0:Y:S02]  /*f9a0*/  I2F.F64 R2, R2 ;  /* 0x0000000200027312 */ /* 0x000e240000201c00 */
[----:B0-----:R-:W-:Y:S01]  /*f9b0*/  STG.E.64 desc[UR36][R16.64], R2 ;  /* 0x0000000210007986 */ /* 0x001fe2000c101b24 */
[----:B------:R-:W-:Y:S05]  /*f9c0*/  EXIT ;  /* 0x000000000000794d */ /* 0x000fea0003800000 */
.L_x_5318:
        /* <DEDUP_REMOVED lines=12> */
.L_x_5331:
[----:B------:R-:W0:Y:S01]  /*fa90*/  I2F.F64 R4, R2 ;  /* 0x0000000200047312 */ /* 0x000e220000201c00 */
[----:B------:R-:W-:-:S05]  /*faa0*/  CS2R R6, SRZ ;  /* 0x0000000000067805 */ /* 0x000fca000001ff00 */
[----:B0-----:R-:W-:Y:S01]  /*fab0*/  STG.E.128 desc[UR36][R16.64], R4 ;  /* 0x0000000410007986 */ /* 0x001fe2000c101d24 */
[----:B------:R-:W-:Y:S05]  /*fac0*/  EXIT ;  /* 0x000000000000794d */ /* 0x000fea0003800000 */
.L_x_5330:
        /* <DEDUP_REMOVED lines=21> */
.L_x_5335:
[----:B------:R-:W-:Y:S05]  /*fc20*/  BSYNC B0 ;  /* 0x0000000000007941 */ /* 0x000fea0003800000 */
.L_x_5334:
[----:B------:R-:W-:-:S05]  /*fc30*/  LOP3.LUT R3, R0, R3, RZ, 0xfc, !PT ;  /* 0x0000000300037212 */ /* 0x000fca00078efcff */
[----:B------:R-:W-:Y:S01]  /*fc40*/  STG.E.U8 desc[UR36][R16.64], R3 ;  /* 0x0000000310007986 */ /* 0x000fe2000c101124 */
[----:B------:R-:W-:Y:S05]  /*fc50*/  EXIT ;  /* 0x000000000000794d */ /* 0x000fea0003800000 */
.L_x_5333:
        /* <DEDUP_REMOVED lines=13> */
.L_x_5337:
[----:B------:R-:W-:Y:S01]  /*fd30*/  IMAD.MOV.U32 R0, RZ, RZ, 0x7f ;  /* 0x0000007fff007424 */ /* 0x000fe200078e00ff */
[----:B------:R-:W-:-:S04]  /*fd40*/  ISETP.GT.U32.AND P0, PT, R2, 0x7f800000, PT ;  /* 0x7f8000000200780c */ /* 0x000fc80003f04070 */
[----:B------:R-:W-:-:S09]  /*fd50*/  SEL R0, R0, 0x7c, P0 ;  /* 0x0000007c00007807 */ /* 0x000fd20000000000 */
.L_x_5338:
[----:B------:R-:W-:Y:S05]  /*fd60*/  BSYNC B0 ;  /* 0x0000000000007941 */ /* 0x000fea0003800000 */
.L_x_5336:
[----:B------:R-:W-:-:S04]  /*fd70*/  LOP3.LUT R2, R3, 0x80000000, RZ, 0xc0, !PT ;  /* 0x8000000003027812 */ /* 0x000fc800078ec0ff */
[----:B------:R-:W-:-:S04]  /*fd80*/  SHF.R.U32.HI R3, RZ, 0x18, R2 ;  /* 0x00000018ff037819 */ /* 0x000fc80000011602 */
[----:B------:R-:W-:-:S05]  /*fd90*/  LOP3.LUT R3, R0, R3, RZ, 0xfc, !PT ;  /* 0x0000000300037212 */ /* 0x000fca00078efcff */
[----:B------:R-:W-:Y:S01]  /*fda0*/  STG.E.U8 desc[UR36][R16.64], R3 ;  /* 0x0000000310007986 */ /* 0x000fe2000c101124 */
[----:B------:R-:W-:Y:S05]  /*fdb0*/  EXIT ;  /* 0x000000000000794d */ /* 0x000fea0003800000 */
.L_x_5332:
[----:B------:R-:W-:-:S04]  /*fdc0*/  I2FP.F32.S32 R0, R2 ;  /* 0x0000000200007245 */ /* 0x000fc80000201400 */
[----:B------:R-:W-:-:S05]  /*fdd0*/  F2FP.BF16.F32.PACK_AB R0, RZ, R0 ;  /* 0x00000000ff00723e */ /* 0x000fca00000010ff */
[----:B------:R-:W-:Y:S01]  /*fde0*/  STG.E.U16 desc[UR36][R16.64], R0 ;  /* 0x0000000010007986 */ /* 0x000fe2000c101524 */
[----:B------:R-:W-:Y:S05]  /*fdf0*/  EXIT ;  /* 0x000000000000794d */ /* 0x000fea0003800000 */
.L_x_5329:
        /* <DEDUP_REMOVED lines=10> */
.L_x_5341:
        /* <DEDUP_REMOVED lines=17> */
.L_x_5344:
[----:B------:R-:W-:-:S04]  /*ffb0*/  LOP3.LUT R2, R3, 0x80000000, RZ, 0xc0, !PT ;  /* 0x8000000003027812 */ /* 0x000fc800078ec0ff */
[----:B------:R-:W-:-:S04]  /*ffc0*/  SHF.R.U32.HI R3, RZ, 0x18, R2 ;  /* 0x00000018ff037819 */ /* 0x000fc80000011602 */
[----:B------:R-:W-:-:S04]  /*ffd0*/  LOP3.LUT R0, R0, R3, RZ, 0xfc, !PT ;  /* 0x0000000300007212 */ /* 0x000fc800078efcff */
[----:B------:R-:W-:-:S07]  /*ffe0*/  PRMT R8, R0, 0x7610, R8 ;  /* 0x0000761000087816 */ /* 0x000fce0000000008 */
.L_x_5343:
[----:B------:R-:W-:Y:S05]  /*fff0*/  BSYNC B0 ;  /* 0x0000000000007941 */ /* 0x000fea0003800000 */
.L_x_5342:
[----:B------:R-:W-:Y:S01]  /*10000*/  STG.E.U8 desc[UR36][R16.64], R8 ;  /* 0x0000000810007986 */ /* 0x000fe2000c101124 */
[----:B------:R-:W-:Y:S05]  /*10010*/  EXIT ;  /* 0x000000000000794d */ /* 0x000fea0003800000 */
.L_x_5340:
        /* <DEDUP_REMOVED lines=17> */
.L_x_5347:
[----:B------:R-:W-:-:S04]  /*10130*/  LOP3.LUT R2, R3, 0x80000000, RZ, 0xc0, !PT ;  /* 0x8000000003027812 */ /* 0x000fc800078ec0ff */
[----:B------:R-:W-:-:S04]  /*10140*/  SHF.R.U32.HI R3, RZ, 0x18, R2 ;  /* 0x00000018ff037819 */ /* 0x000fc80000011602 */
[----:B------:R-:W-:-:S04]  /*10150*/  LOP3.LUT R0, R0, R3, RZ, 0xfc, !PT ;  /* 0x0000000300007212 */ /* 0x000fc800078efcff */
[----:B------:R-:W-:-:S07]  /*10160*/  PRMT R8, R0, 0x7610, R8 ;  /* 0x0000761000087816 */ /* 0x000fce0000000008 */
.L_x_5346:
[----:B------:R-:W-:Y:S05]  /*10170*/  BSYNC B0 ;  /* 0x0000000000007941 */ /* 0x000fea0003800000 */
.L_x_5345:
[----:B------:R-:W-:Y:S01]  /*10180*/  STG.E.U8 desc[UR36][R16.64], R8 ;  /* 0x0000000810007986 */ /* 0x000fe2000c101124 */
[----:B------:R-:W-:Y:S05]  /*10190*/  EXIT ;  /* 0x000000000000794d */ /* 0x000fea0003800000 */
.L_x_5339:
        /* <DEDUP_REMOVED lines=22> */
.L_x_5322:
        /* <DEDUP_REMOVED lines=16> */
.L_x_5350:
[----:B------:R-:W-:Y:S05]  /*10400*/  EXIT ;  /* 0x000000000000794d */ /* 0x000fea0003800000 */
.L_x_5349:
[----:B------:R-:W-:-:S05]  /*10410*/  SHF.R.S32.HI R3, RZ, 0x1f, R2 ;  /* 0x0000001fff037819 */ /* 0x000fca0000011402 */
[----:B------:R-:W-:Y:S01]  /*10420*/  STG.E.64 desc[UR36][R16.64], R2 ;  /* 0x0000000210007986 */ /* 0x000fe2000c101b24 */
[----:B------:R-:W-:Y:S05]  /*10430*/  EXIT ;  /* 0x000000000000794d */ /* 0x000fea0003800000 */
.L_x_5348:
[----:B------:R-:W-:Y:S01]  /*10440*/  STG.E desc[UR36][R16.64], R2 ;  /* 0x0000000210007986 */ /* 0x000fe2000c101924 */
[----:B------:R-:W-:Y:S05]  /*10450*/  EXIT ;  /* 0x000000000000794d */ /* 0x000fea0003800000 */
.L_x_5351:
        /* <DEDUP_REMOVED lines=10> */
.L_x_26169:


//--------------------- .text._ZN2at6native27unrolled_elementwise_kernelINS0_13BinaryFunctorIiiiNS0_17BitwiseXorFunctorIiEEEESt5arrayIPcLm3EELi4E23TrivialOffsetCalculatorILi2EjES9_ILi1EjENS0_6memory12LoadWithCastILi2EEENSC_13StoreWithCastILi1EEEEEviT_T0_T2_T3_T4_T5_ --------------------------
	.section	.text._ZN2at6native27unrolled_elementwise_kernelINS0_13BinaryFunctorIiiiNS0_17BitwiseXorFunctorIiEEEESt5arrayIPcLm3EELi4E23TrivialOffsetCalculatorILi2EjES9_ILi1EjENS0_6memory12LoadWithCastILi2EEENSC_13StoreWithCastILi1EEEEEviT_T0_T2_T3_T4_T5_,"ax",@progbits
	.align	128
        .global         _ZN2at6native27unrolled_elementwise_kernelINS0_13BinaryFunctorIiiiNS0_17BitwiseXorFunctorIiEEEESt5arrayIPcLm3EELi4E23TrivialOffsetCalculatorILi2EjES9_ILi1EjENS0_6memory12LoadWithCastILi2EEENSC_13StoreWithCastILi1EEEEEviT_T0_T2_T3_T4_T5_
        .type           _ZN2at6native27unrolled_elementwise_kernelINS0_13BinaryFunctorIiiiNS0_17BitwiseXorFunctorIiEEEESt5arrayIPcLm3EELi4E23TrivialOffsetCalculatorILi2EjES9_ILi1EjENS0_6memory12LoadWithCastILi2EEENSC_13StoreWithCastILi1EEEEEviT_T0_T2_T3_T4_T5_,@function
        .size           _ZN2at6native27unrolled_elementwise_kernelINS0_13BinaryFunctorIiiiNS0_17BitwiseXorFunctorIiEEEESt5arrayIPcLm3EELi4E23TrivialOffsetCalculatorILi2EjES9_ILi1EjENS0_6memory12LoadWithCastILi2EEENSC_13StoreWithCastILi1EEEEEviT_T0_T2_T3_T4_T5_,(.L_x_26170 - _ZN2at6native27unrolled_elementwise_kernelINS0_13BinaryFunctorIiiiNS0_17BitwiseXorFunctorIiEEEESt5arrayIPcLm3EELi4E23TrivialOffsetCalculatorILi2EjES9_ILi1EjENS0_6memory12LoadWithCastILi2EEENSC_13StoreWithCastILi1EEEEEviT_T0_T2_T3_T4_T5_)
        .other          _ZN2at6native27unrolled_elementwise_kernelINS0_13BinaryFunctorIiiiNS0_17BitwiseXorFunctorIiEEEESt5arrayIPcLm3EELi4E23TrivialOffsetCalculatorILi2EjES9_ILi1EjENS0_6memory12LoadWithCastILi2EEENSC_13StoreWithCastILi1EEEEEviT_T0_T2_T3_T4_T5_,@"STO_CUDA_ENTRY STV_DEFAULT"
_ZN2at6native27unrolled_elementwise_kernelINS0_13BinaryFunctorIiiiNS0_17BitwiseXorFunctorIiEEEESt5arrayIPcLm3EELi4E23TrivialOffsetCalculatorILi2EjES9_ILi1EjENS0_6memory12LoadWithCastILi2EEENSC_13StoreWithCastILi1EEEEEviT_T0_T2_T3_T4_T5_:
.text._ZN2at6native27unrolled_elementwise_kernelINS0_13BinaryFunctorIiiiNS0_17BitwiseXorFunctorIiEEEESt5arrayIPcLm3EELi4E23TrivialOffsetCalculatorILi2EjES9_ILi1EjENS0_6memory12LoadWithCastILi2EEENSC_13StoreWithCastILi1EEEEEviT_T0_T2_T3_T4_T5_:
        /* <DEDUP_REMOVED lines=9> */
[----:B------:R-:W-:-:S07]  /*0090*/  IMAD.MOV.U32 R27, RZ, RZ, RZ ;  /* 0x000000ffff1b7224 */ /* 0x000fce00078e00ff */
        /* <DEDUP_REMOVED lines=23> */
.L_x_5357:
[----:B------:R3:W5:Y:S01]  /*0210*/  LDG.E.U8 R24, desc[UR36][R4.64] ;  /* 0x0000002404187981 */ /* 0x000762000c1e1100 */
[----:B------:R-:W-:Y:S05]  /*0220*/  BRA `(.L_x_5359) ;  /* 0x0000000c00387947 */ /* 0x000fea0003800000 */
.L_x_5356:
        /* <DEDUP_REMOVED lines=8> */
.L_x_5361:
[----:B------:R1:W5:Y:S01]  /*02b0*/  LDG.E R24, desc[UR36][R4.64] ;  /* 0x0000002404187981 */ /* 0x000362000c1e1900 */
[----:B------:R-:W-:Y:S05]  /*02c0*/  BRA `(.L_x_5359) ;  /* 0x0000000c00107947 */ /* 0x000fea0003800000 */
.L_x_5360:
[----:B------:R2:W5:Y:S01]  /*02d0*/  LDG.E.S16 R24, desc[UR36][R4.64] ;  /* 0x0000002404187981 */ /* 0x000562000c1e1700 */
[----:B------:R-:W-:Y:S05]  /*02e0*/  BRA `(.L_x_5359) ;  /* 0x0000000c00087947 */ /* 0x000fea0003800000 */
.L_x_5355:
        /* <DEDUP_REMOVED lines=9> */
.L_x_5363:
[----:B------:R-:W2:Y:S02]  /*0380*/  LDG.E.U16 R4, desc[UR36][R4.64] ;  /* 0x0000002404047981 */ /* 0x000ea4000c1e1500 */
[----:B--2---:R-:W-:-:S06]  /*0390*/  HADD2.F32 R24, -RZ, R4.H0_H0 ;  /* 0x20000004ff187230 */ /* 0x004fcc0000004100 */
[----:B------:R-:W0:Y:S01]  /*03a0*/  F2I.FTZ.TRUNC.NTZ R24, R24 ;  /* 0x0000001800187305 */ /* 0x000e22000021f100 */
[----:B------:R-:W-:Y:S05]  /*03b0*/  BRA `(.L_x_5359) ;  /* 0x0000000800d47947 */ /* 0x000fea0003800000 */
.L_x_5362:
        /* <DEDUP_REMOVED lines=9> */
.L_x_5365:
[----:B------:R-:W2:Y:S02]  /*0450*/  LDG.E.U16 R4, desc[UR36][R4.64] ;  /* 0x0000002404047981 */ /* 0x000ea4000c1e1500 */
[----:B--2---:R-:W-:-:S06]  /*0460*/  HADD2.F32 R24, -RZ, R4.H0_H0 ;  /* 0x20000004ff187230 */ /* 0x004fcc0000004100 */
[----:B------:R-:W0:Y:S01]  /*0470*/  F2I.FTZ.TRUNC.NTZ R24, R24 ;  /* 0x0000001800187305 */ /* 0x000e22000021f100 */
[----:B------:R-:W-:Y:S05]  /*0480*/  BRA `(.L_x_5359) ;  /* 0x0000000800a07947 */ /* 0x000fea0003800000 */
.L_x_5364:
[----:B------:R-:W2:Y:S02]  /*0490*/  LDG.E.64 R24, desc[UR36][R4.64] ;  /* 0x0000002404187981 */ /* 0x000ea4000c1e1b00 */
[----:B--2---:R0:W1:Y:S01]  /*04a0*/  F2I.F64.TRUNC R24, R24 ;  /* 0x0000001800187311 */ /* 0x004062000030d100 */
[----:B------:R-:W-:Y:S05]  /*04b0*/  BRA `(.L_x_5359) ;  /* 0x0000000800947947 */ /* 0x000fea0003800000 */
.L_x_5354:
        /* <DEDUP_REMOVED lines=12> */
.L_x_5368:
[----:B------:R-:W2:Y:S02]  /*0580*/  LDG.E.64 R4, desc[UR36][R4.64] ;  /* 0x0000002404047981 */ /* 0x000ea4000c1e1b00 */
[----:B--2---:R0:W1:Y:S01]  /*0590*/  F2I.F64.TRUNC R24, R4 ;  /* 0x0000000400187311 */ /* 0x004062000030d100 */
[----:B------:R-:W-:Y:S05]  /*05a0*/  BRA `(.L_x_5359) ;  /* 0x0000000800587947 */ /* 0x000fea0003800000 */
.L_x_5367:
        /* <DEDUP_REMOVED lines=27> */
.L_x_5370:
        /* <DEDUP_REMOVED lines=13> */
[----:B------:R0:W1:Y:S01]  /*0830*/  F2I.FTZ.TRUNC.NTZ R24, R0 ;  /* 0x0000000000187305 */ /* 0x000062000021f100 */
[----:B------:R-:W-:Y:S05]  /*0840*/  BRA `(.L_x_5359) ;  /* 0x0000000400b07947 */ /* 0x000fea0003800000 */
.L_x_5369:
[----:B------:R-:W2:Y:S02]  /*0850*/  LDG.E.U16 R24, desc[UR36][R4.64] ;  /* 0x0000002404187981 */ /* 0x000ea4000c1e1500 */
[----:B--2---:R-:W-:-:S06]  /*0860*/  IMAD.U32 R24, R24, 0x10000, RZ ;  /* 0x0001000018187824 */ /* 0x004fcc00078e00ff */
[----:B------:R-:W0:Y:S01]  /*0870*/  F2I.FTZ.TRUNC.NTZ R24, R24 ;  /* 0x0000001800187305 */ /* 0x000e22000021f100 */
[----:B------:R-:W-:Y:S05]  /*0880*/  BRA `(.L_x_5359) ;  /* 0x0000000400a07947 */ /* 0x000fea0003800000 */
.L_x_5366:
        /* <DEDUP_REMOVED lines=10> */
.L_x_5373:
        /* <DEDUP_REMOVED lines=21> */
.L_x_5377:
[----:B------:R-:W-:Y:S05]  /*0a80*/  BSYNC B1 ;  /* 0x0000000000017941 */ /* 0x000fea0003800000 */
.L_x_5376:
[----:B------:R-:W-:Y:S01]  /*0a90*/  IMAD.SHL.U32 R3, R3, 0x100000, RZ ;  /* 0x0010000003037824 */ /* 0x000fe200078e00ff */
[----:B------:R-:W-:-:S04]  /*0aa0*/  LEA R5, R0, 0x3b800000, 0x17 ;  /* 0x3b80000000057811 */ /* 0x000fc800078eb8ff */
[----:B------:R-:W-:-:S07]  /*0ab0*/  LOP3.LUT R24, R5, R3, R24, 0xfe, !PT ;  /* 0x0000000305187212 */ /* 0x000fce00078efe18 */
.L_x_5375:
[----:B------:R-:W-:Y:S05]  /*0ac0*/  BSYNC B0 ;  /* 0x0000000000007941 */ /* 0x000fea0003800000 */
.L_x_5374:
[----:B------:R-:W0:Y:S01]  /*0ad0*/  F2I.FTZ.TRUNC.NTZ R24, R24 ;  /* 0x0000001800187305 */ /* 0x000e22000021f100 */
[----:B------:R-:W-:Y:S05]  /*0ae0*/  BRA `(.L_x_5359) ;  /* 0x0000000400087947 */ /* 0x000fea0003800000 */
.L_x_5372:
        /* <DEDUP_REMOVED lines=21> */
.L_x_5381:
[----:B------:R-:W-:Y:S05]  /*0c40*/  BSYNC B1 ;  /* 0x0000000000017941 */ /* 0x000fea0003800000 */
.L_x_5380:
[----:B------:R-:W-:Y:S01]  /*0c50*/  IMAD.SHL.U32 R3, R3, 0x200000, RZ ;  /* 0x0020000003037824 */ /* 0x000fe200078e00ff */
[----:B------:R-:W-:-:S04]  /*0c60*/  LEA R5, R0, 0x37800000, 0x17 ;  /* 0x3780000000057811 */ /* 0x000fc800078eb8ff */
[----:B------:R-:W-:-:S07]  /*0c70*/  LOP3.LUT R24, R5, R3, R24, 0xfe, !PT ;  /* 0x0000000305187212 */ /* 0x000fce00078efe18 */
.L_x_5379:
[----:B------:R-:W-:Y:S05]  /*0c80*/  BSYNC B0 ;  /* 0x0000000000007941 */ /* 0x000fea0003800000 */
.L_x_5378:
[----:B------:R-:W0:Y:S01]  /*0c90*/  F2I.FTZ.TRUNC.NTZ R24, R24 ;  /* 0x0000001800187305 */ /* 0x000e22000021f100 */
[----:B------:R-:W-:Y:S05]  /*0ca0*/  BRA `(.L_x_5359) ;  /* 0x0000000000987947 */ /* 0x000fea0003800000 */
.L_x_5371:
        /* <DEDUP_REMOVED lines=14> */
.L_x_5385:
[----:B------:R-:W-:Y:S05]  /*0d90*/  BSYNC B0 ;  /* 0x0000000000007941 */ /* 0x000fea0003800000 */
.L_x_5384:
[----:B------:R-:W0:Y:S01]  /*0da0*/  F2I.FTZ.TRUNC.NTZ R24, R24 ;  /* 0x0000001800187305 */ /* 0x000e22000021f100 */
[----:B------:R-:W-:Y:S05]  /*0db0*/  BRA `(.L_x_5359) ;  /* 0x0000000000547947 */ /* 0x000fea0003800000 */
.L_x_5358:
        /* <DEDUP_REMOVED lines=17> */
.L_x_5386:
[----:B------:R-:W-:Y:S05]  /*0ed0*/  BRA `(.L_x_5359) ;  /* 0x00000000000c7947 */ /* 0x000fea0003800000 */
.L_x_5383:
[----:B------:R0:W5:Y:S01]  /*0ee0*/  LDG.E R24, desc[UR36][R4.64] ;  /* 0x0000002404187981 */ /* 0x000162000c1e1900 */
[----:B------:R-:W-:Y:S05]  /*0ef0*/  BRA `(.L_x_5359) ;  /* 0x0000000000047947 */ /* 0x000fea0003800000 */
.L_x_5382:
[----:B------:R0:W5:Y:S02]  /*0f00*/  LDG.E R24, desc[UR36][R4.64] ;  /* 0x0000002404187981 */ /* 0x000164000c1e1900 */
.L_x_5359:
        /* <DEDUP_REMOVED lines=18> */
.L_x_5390:
[----:B------:R1:W5:Y:S01]  /*1030*/  LDG.E.U8 R27, desc[UR36][R4.64] ;  /* 0x00000024041b7981 */ /* 0x000362000c1e1100 */
[----:B------:R-:W-:Y:S05]  /*1040*/  BRA `(.L_x_5392) ;  /* 0x0000000c00347947 */ /* 0x000fea0003800000 */
.L_x_5389:
        /* <DEDUP_REMOVED lines=8> */
.L_x_5394:
[----:B------:R3:W5:Y:S01]  /*10d0*/  LDG.E R27, desc[UR36][R4.64] ;  /* 0x00000024041b7981 */ /* 0x000762000c1e1900 */
[----:B------:R-:W-:Y:S05]  /*10e0*/  BRA `(.L_x_5392) ;  /* 0x0000000c000c7947 */ /* 0x000fea0003800000 */
.L_x_5393:
[----:B------:R2:W5:Y:S01]  /*10f0*/  LDG.E.S16 R27, desc[UR36][R4.64] ;  /* 0x00000024041b7981 */ /* 0x000562000c1e1700 */
[----:B------:R-:W-:Y:S05]  /*1100*/  BRA `(.L_x_5392) ;  /* 0x0000000c00047947 */ /* 0x000fea0003800000 */
.L_x_5388:
        /* <DEDUP_REMOVED lines=9> */
.L_x_5396:
[----:B------:R-:W2:Y:S02]  /*11a0*/  LDG.E.U16 R4, desc[UR36][R4.64] ;  /* 0x0000002404047981 */ /* 0x000ea4000c1e1500 */
[----:B--2---:R-:W-:-:S06]  /*11b0*/  HADD2.F32 R27, -RZ, R4.H0_H0 ;  /* 0x20000004ff1b7230 */ /* 0x004fcc0000004100 */
[----:B------:R-:W0:Y:S01]  /*11c0*/  F2I.FTZ.TRUNC.NTZ R27, R27 ;  /* 0x0000001b001b7305 */ /* 0x000e22000021f100 */
[----:B------:R-:W-:Y:S05]  /*11d0*/  BRA `(.L_x_5392) ;  /* 0x0000000800d07947 */ /* 0x000fea0003800000 */
.L_x_5395:
        /* <DEDUP_REMOVED lines=9> */
.L_x_5398:
[----:B------:R-:W2:Y:S02]  /*1270*/  LDG.E.U16 R4, desc[UR36][R4.64] ;  /* 0x0000002404047981 */ /* 0x000ea4000c1e1500 */
[----:B--2---:R-:W-:-:S06]  /*1280*/  HADD2.F32 R27, -RZ, R4.H0_H0 ;  /* 0x20000004ff1b7230 */ /* 0x004fcc0000004100 */
[----:B------:R-:W0:Y:S01]  /*1290*/  F2I.FTZ.TRUNC.NTZ R27, R27 ;  /* 0x0000001b001b7305 */ /* 0x000e22000021f100 */
[----:B------:R-:W-:Y:S05]  /*12a0*/  BRA `(.L_x_5392) ;  /* 0x00000008009c7947 */ /* 0x000fea0003800000 */
.L_x_5397:
[----:B------:R-:W2:Y:S02]  /*12b0*/  LDG.E.64 R4, desc[UR36][R4.64] ;  /* 0x0000002404047981 */ /* 0x000ea4000c1e1b00 */
[----:B--2---:R0:W1:Y:S01]  /*12c0*/  F2I.F64.TRUNC R27, R4 ;  /* 0x00000004001b7311 */ /* 0x004062000030d100 */
[----:B------:R-:W-:Y:S05]  /*12d0*/  BRA `(.L_x_5392) ;  /* 0x0000000800907947 */ /* 0x000fea0003800000 */
.L_x_5387:
        /* <DEDUP_REMOVED lines=12> */
.L_x_5401:
[----:B------:R-:W2:Y:S02]  /*13a0*/  LDG.E.64 R4, desc[UR36][R4.64] ;  /* 0x0000002404047981 */ /* 0x000ea4000c1e1b00 */
[----:B--2---:R0:W1:Y:S01]  /*13b0*/  F2I.F64.TRUNC R27, R4 ;  /* 0x00000004001b7311 */ /* 0x004062000030d100 */
[----:B------:R-:W-:Y:S05]  /*13c0*/  BRA `(.L_x_5392) ;  /* 0x0000000800547947 */ /* 0x000fea0003800000 */
.L_x_5400:
        /* <DEDUP_REMOVED lines=27> */
.L_x_5403:
        /* <DEDUP_REMOVED lines=14> */
.L_x_5402:
[----:B------:R-:W2:Y:S02]  /*1660*/  LDG.E.U16 R27, desc[UR36][R4.64] ;  /* 0x00000024041b7981 */ /* 0x000ea4000c1e1500 */
[----:B--2---:R-:W-:-:S06]  /*1670*/  IMAD.U32 R27, R27, 0x10000, RZ ;  /* 0x000100001b1b7824 */ /* 0x004fcc00078e00ff */
[----:B------:R-:W0:Y:S01]  /*1680*/  F2I.FTZ.TRUNC.NTZ R27, R27 ;  /* 0x0000001b001b7305 */ /* 0x000e22000021f100 */
[----:B------:R-:W-:Y:S05]  /*1690*/  BRA `(.L_x_5392) ;  /* 0x0000000400a07947 */ /* 0x000fea0003800000 */
.L_x_5399:
        /* <DEDUP_REMOVED lines=10> */
.L_x_5406:
        /* <DEDUP_REMOVED lines=21> */
.L_x_5410:
[----:B------:R-:W-:Y:S05]  /*1890*/  BSYNC B1 ;  /* 0x0000000000017941 */ /* 0x000fea0003800000 */
.L_x_5409:
[----:B------:R-:W-:Y:S01]  /*18a0*/  IMAD.SHL.U32 R3, R3, 0x100000, RZ ;  /* 0x0010000003037824 */ /* 0x000fe200078e00ff */
[----:B------:R-:W-:-:S04]  /*18b0*/  LEA R0, R0, 0x3b800000, 0x17 ;  /* 0x3b80000000007811 */ /* 0x000fc800078eb8ff */
[----:B------:R-:W-:-:S07]  /*18c0*/  LOP3.LUT R27, R0, R3, R27, 0xfe, !PT ;  /* 0x00000003001b7212 */ /* 0x000fce00078efe1b */
.L_x_5408:
[----:B------:R-:W-:Y:S05]  /*18d0*/  BSYNC B0 ;  /* 0x0000000000007941 */ /* 0x000fea0003800000 */
.L_x_5407:
[----:B------:R-:W0:Y:S01]  /*18e0*/  F2I.FTZ.TRUNC.NTZ R27, R27 ;  /* 0x0000001b001b7305 */ /* 0x000e22000021f100 */
[----:B------:R-:W-:Y:S05]  /*18f0*/  BRA `(.L_x_5392) ;  /* 0x0000000400087947 */ /* 0x000fea0003800000 */
.L_x_5405:
        /* <DEDUP_REMOVED lines=21> */
.L_x_5414:
[----:B------:R-:W-:Y:S05]  /*1a50*/  BSYNC B1 ;  /* 0x0000000000017941 */ /* 0x000fea0003800000 */
.L_x_5413:
[----:B------:R-:W-:Y:S01]  /*1a60*/  IMAD.SHL.U32 R3, R3, 0x200000, RZ ;  /* 0x0020000003037824 */ /* 0x000fe200078e00ff */
[----:B------:R-:W-:-:S04]  /*1a70*/  LEA R0, R0, 0x37800000, 0x17 ;  /* 0x3780000000007811 */ /* 0x000fc800078eb8ff */
[----:B------:R-:W-:-:S07]  /*1a80*/  LOP3.LUT R27, R0, R3, R27, 0xfe, !PT ;  /* 0x00000003001b7212 */ /* 0x000fce00078efe1b */
.L_x_5412:
[----:B------:R-:W-:Y:S05]  /*1a90*/  BSYNC B0 ;  /* 0x0000000000007941 */ /* 0x000fea0003800000 */
.L_x_5411:
[----:B------:R-:W0:Y:S01]  /*1aa0*/  F2I.FTZ.TRUNC.NTZ R27, R27 ;  /* 0x0000001b001b7305 */ /* 0x000e22000021f100 */
[----:B------:R-:W-:Y:S05]  /*1ab0*/  BRA `(.L_x_5392) ;  /* 0x0000000000987947 */ /* 0x000fea0003800000 */
.L_x_5404:
        /* <DEDUP_REMOVED lines=14> */
.L_x_5418:
[----:B------:R-:W-:Y:S05]  /*1ba0*/  BSYNC B0 ;  /* 0x0000000000007941 */ /* 0x000fea0003800000 */
.L_x_5417:
[----:B------:R-:W0:Y:S01]  /*1bb0*/  F2I.FTZ.TRUNC.NTZ R27, R27 ;  /* 0x0000001b001b7305 */ /* 0x000e22000021f100 */
[----:B------:R-:W-:Y:S05]  /*1bc0*/  BRA `(.L_x_5392) ;  /* 0x0000000000547947 */ /* 0x000fea0003800000 */
.L_x_5391:
        /* <DEDUP_REMOVED lines=17> */
.L_x_5419:
[----:B------:R-:W-:Y:S05]  /*1ce0*/  BRA `(.L_x_5392) ;  /* 0x00000000000c7947 */ /* 0x000fea0003800000 */
.L_x_5416:
[----:B------:R0:W5:Y:S01]  /*1cf0*/  LDG.E R27, desc[UR36][R4.64] ;  /* 0x00000024041b7981 */ /* 0x000162000c1e1900 */
[----:B------:R-:W-:Y:S05]  /*1d00*/  BRA `(.L_x_5392) ;  /* 0x0000000000047947 */ /* 0x000fea0003800000 */
.L_x_5415:
[----:B------:R0:W5:Y:S02]  /*1d10*/  LDG.E R27, desc[UR36][R4.64] ;  /* 0x00000024041b7981 */ /* 0x000164000c1e1900 */
.L_x_5392:
[----:B------:R-:W2:Y:S02]  /*1d20*/  S2R R17, SR_TID.X ;  /* 0x0000000000117919 */ /* 0x000ea40000002100 */
[----:B--2---:R-:W-:-:S07]  /*1d30*/  VIADD R17, R17, 0x80 ;  /* 0x0000008011117836 */ /* 0x004fce0000000000 */
.L_x_5353:
[----:B------:R-:W-:Y:S05]  /*1d40*/  BSYNC B6 ;  /* 0x0000000000067941 */ /* 0x000fea0003800000 */
.L_x_5352:
[----:B------:R-:W-:Y:S01]  /*1d50*/  ISETP.GE.AND P0, PT, R17, R16, PT ;  /* 0x000000101100720c */ /* 0x000fe20003f06270 */
[----:B------:R-:W-:Y:S01]  /*1d60*/  BSSY B6, `(.L_x_5420) ;  /* 0x00001c7000067945 */ /* 0x000fe20003800000 */
[----:B------:R-:W-:-:S11]  /*1d70*/  IMAD.MOV.U32 R26, RZ, RZ, RZ ;  /* 0x000000ffff1a7224 */ /* 0x000fd600078e00ff */
        /* <DEDUP_REMOVED lines=20> */
.L_x_5425:
[----:B------:R0:W5:Y:S01]  /*1ec0*/  LDG.E.U8 R29, desc[UR36][R4.64] ;  /* 0x00000024041d7981 */ /* 0x000162000c1e1100 */
[----:B------:R-:W-:Y:S05]  /*1ed0*/  BRA `(.L_x_5427) ;  /* 0x0000000c00347947 */ /* 0x000fea0003800000 */
.L_x_5424:
        /* <DEDUP_REMOVED lines=8> */
.L_x_5429:
[----:B------:R0:W5:Y:S01]  /*1f60*/  LDG.E R29, desc[UR36][R4.64] ;  /* 0x00000024041d7981 */ /* 0x000162000c1e1900 */
[----:B------:R-:W-:Y:S05]  /*1f70*/  BRA `(.L_x_5427) ;  /* 0x0000000c000c7947 */ /* 0x000fea0003800000 */
.L_x_5428:
[----:B------:R0:W5:Y:S01]  /*1f80*/  LDG.E.S16 R29, desc[UR36][R4.64] ;  /* 0x00000024041d7981 */ /* 0x000162000c1e1700 */
[----:B------:R-:W-:Y:S05]  /*1f90*/  BRA `(.L_x_5427) ;  /* 0x0000000c00047947 */ /* 0x000fea0003800000 */
.L_x_5423:
        /* <DEDUP_REMOVED lines=9> */
.L_x_5431:
[----:B------:R-:W2:Y:S02]  /*2030*/  LDG.E.U16 R4, desc[UR36][R4.64] ;  /* 0x0000002404047981 */ /* 0x000ea4000c1e1500 */
[----:B--2---:R-:W-:-:S06]  /*2040*/  HADD2.F32 R29, -RZ, R4.H0_H0 ;  /* 0x20000004ff1d7230 */ /* 0x004fcc0000004100 */
[----:B------:R-:W0:Y:S01]  /*2050*/  F2I.FTZ.TRUNC.NTZ R29, R29 ;  /* 0x0000001d001d7305 */ /* 0x000e22000021f100 */
[----:B------:R-:W-:Y:S05]  /*2060*/  BRA `(.L_x_5427) ;  /* 0x0000000800d07947 */ /* 0x000fea0003800000 */
.L_x_5430:
        /* <DEDUP_REMOVED lines=9> */
.L_x_5433:
[----:B------:R-:W2:Y:S02]  /*2100*/  LDG.E.U16 R4, desc[UR36][R4.64] ;  /* 0x0000002404047981 */ /* 0x000ea4000c1e1500 */
[----:B--2---:R-:W-:-:S06]  /*2110*/  HADD2.F32 R29, -RZ, R4.H0_H0 ;  /* 0x20000004ff1d7230 */ /* 0x004fcc0000004100 */
[----:B------:R-:W0:Y:S01]  /*2120*/  F2I.FTZ.TRUNC.NTZ R29, R29 ;  /* 0x0000001d001d7305 */ /* 0x000e22000021f100 */
[----:B------:R-:W-:Y:S05]  /*2130*/  BRA `(.L_x_5427) ;  /* 0x00000008009c7947 */ /* 0x000fea0003800000 */
.L_x_5432:
[----:B------:R-:W2:Y:S02]  /*2140*/  LDG.E.64 R4, desc[UR36][R4.64] ;  /* 0x0000002404047981 */ /* 0x000ea4000c1e1b00 */
[----:B--2---:R0:W1:Y:S01]  /*2150*/  F2I.F64.TRUNC R29, R4 ;  /* 0x00000004001d7311 */ /* 0x004062000030d100 */
[----:B------:R-:W-:Y:S05]  /*2160*/  BRA `(.L_x_5427) ;  /* 0x0000000800907947 */ /* 0x000fea0003800000 */
.L_x_5422:
        /* <DEDUP_REMOVED lines=12> */
.L_x_5436:
[----:B------:R-:W2:Y:S02]  /*2230*/  LDG.E.64 R4, desc[UR36][R4.64] ;  /* 0x0000002404047981 */ /* 0x000ea4000c1e1b00 */
[----:B--2---:R0:W1:Y:S01]  /*2240*/  F2I.F64.TRUNC R29, R4 ;  /* 0x00000004001d7311 */ /* 0x004062000030d100 */
[----:B------:R-:W-:Y:S05]  /*2250*/  BRA `(.L_x_5427) ;  /* 0x0000000800547947 */ /* 0x000fea0003800000 */
.L_x_5435:
        /* <DEDUP_REMOVED lines=27> */
.L_x_5438:
        /* <DEDUP_REMOVED lines=12> */
[----:B------:R3:W4:Y:S01]  /*24d0*/  F2I.FTZ.TRUNC.NTZ R29, R0 ;  /* 0x00000000001d7305 */ /* 0x000722000021f100 */
[----:B------:R-:W-:Y:S05]  /*24e0*/  BRA `(.L_x_5427) ;  /* 0x0000000400b07947 */ /* 0x000fea0003800000 */
.L_x_5437:
[----:B------:R-:W2:Y:S02]  /*24f0*/  LDG.E.U16 R29, desc[UR36][R4.64] ;  /* 0x00000024041d7981 */ /* 0x000ea4000c1e1500 */
[----:B--2---:R-:W-:-:S06]  /*2500*/  IMAD.U32 R29, R29, 0x10000, RZ ;  /* 0x000100001d1d7824 */ /* 0x004fcc00078e00ff */
[----:B------:R-:W2:Y:S01]  /*2510*/  F2I.FTZ.TRUNC.NTZ R29, R29 ;  /* 0x0000001d001d7305 */ /* 0x000ea2000021f100 */
[----:B------:R-:W-:Y:S05]  /*2520*/  BRA `(.L_x_5427) ;  /* 0x0000000400a07947 */ /* 0x000fea0003800000 */
.L_x_5434:
        /* <DEDUP_REMOVED lines=10> */
.L_x_5441:
        /* <DEDUP_REMOVED lines=21> */
.L_x_5445:
[----:B------:R-:W-:Y:S05]  /*2720*/  BSYNC B1 ;  /* 0x0000000000017941 */ /* 0x000fea0003800000 */
.L_x_5444:
[----:B------:R-:W-:Y:S01]  /*2730*/  IMAD.SHL.U32 R3, R3, 0x100000, RZ ;  /* 0x0010000003037824 */ /* 0x000fe200078e00ff */
[----:B------:R-:W-:-:S04]  /*2740*/  LEA R0, R0, 0x3b800000, 0x17 ;  /* 0x3b80000000007811 */ /* 0x000fc800078eb8ff */
[----:B------:R-:W-:-:S07]  /*2750*/  LOP3.LUT R29, R0, R3, R29, 0xfe, !PT ;  /* 0x00000003001d7212 */ /* 0x000fce00078efe1d */
.L_x_5443:
[----:B------:R-:W-:Y:S05]  /*2760*/  BSYNC B0 ;  /* 0x0000000000007941 */ /* 0x000fea0003800000 */
.L_x_5442:
[----:B------:R-:W0:Y:S01]  /*2770*/  F2I.FTZ.TRUNC.NTZ R29, R29 ;  /* 0x0000001d001d7305 */ /* 0x000e22000021f100 */
[----:B------:R-:W-:Y:S05]  /*2780*/  BRA `(.L_x_5427) ;  /* 0x0000000400087947 */ /* 0x000fea0003800000 */
.L_x_5440:
        /* <DEDUP_REMOVED lines=21> */
.L_x_5449:
[----:B------:R-:W-:Y:S05]  /*28e0*/  BSYNC B1 ;  /* 0x0000000000017941 */ /* 0x000fea0003800000 */
.L_x_5448:
[----:B------:R-:W-:Y:S01]  /*28f0*/  IMAD.SHL.U32 R3, R3, 0x200000, RZ ;  /* 0x0020000003037824 */ /* 0x000fe200078e00ff */
[----:B------:R-:W-:-:S04]  /*2900*/  LEA R0, R0, 0x37800000, 0x17 ;  /* 0x3780000000007811 */ /* 0x000fc800078eb8ff */
[----:B------:R-:W-:-:S07]  /*2910*/  LOP3.LUT R29, R0, R3, R29, 0xfe, !PT ;  /* 0x00000003001d7212 */ /* 0x000fce00078efe1d */
.L_x_5447:
[----:B------:R-:W-:Y:S05]  /*2920*/  BSYNC B0 ;  /* 0x0000000000007941 */ /* 0x000fea0003800000 */
.L_x_5446:
[----:B------:R-:W0:Y:S01]  /*2930*/  F2I.FTZ.TRUNC.NTZ R29, R29 ;  /* 0x0000001d001d7305 */ /* 0x000e22000021f100 */
[----:B------:R-:W-:Y:S05]  /*2940*/  BRA `(.L_x_5427) ;  /* 0x0000000000987947 */ /* 0x000fea0003800000 */
.L_x_5439:
        /* <DEDUP_REMOVED lines=14> */
.L_x_5453:
[----:B------:R-:W-:Y:S05]  /*2a30*/  BSYNC B0 ;  /* 0x0000000000007941 */ /* 0x000fea0003800000 */
.L_x_5452:
[----:B------:R-:W0:Y:S01]  /*2a40*/  F2I.FTZ.TRUNC.NTZ R29, R29 ;  /* 0x0000001d001d7305 */ /* 0x000e22000021f100 */
[----:B------:R-:W-:Y:S05]  /*2a50*/  BRA `(.L_x_5427) ;  /* 0x0000000000547947 */ /* 0x000fea0003800000 */
.L_x_5426:
        /* <DEDUP_REMOVED lines=17> */
.L_x_5454:
[----:B------:R-:W-:Y:S05]  /*2b70*/  BRA `(.L_x_5427) ;  /* 0x00000000000c7947 */ /* 0x000fea0003800000 */
.L_x_5451:
[----:B------:R0:W5:Y:S01]  /*2b80*/  LDG.E R29, desc[UR36][R4.64] ;  /* 0x00000024041d7981 */ /* 0x000162000c1e1900 */
[----:B------:R-:W-:Y:S05]  /*2b90*/  BRA `(.L_x_5427) ;  /* 0x0000000000047947 */ /* 0x000fea0003800000 */
.L_x_5450:
[----:B------:R0:W5:Y:S02]  /*2ba0*/  LDG.E R29, desc[UR36][R4.64] ;  /* 0x00000024041d7981 */ /* 0x000164000c1e1900 */
.L_x_5427:
        /* <DEDUP_REMOVED lines=18> */
.L_x_5458:
[----:B------:R0:W5:Y:S01]  /*2cd0*/  LDG.E.U8 R26, desc[UR36][R4.64] ;  /* 0x00000024041a7981 */ /* 0x000162000c1e1100 */
[----:B------:R-:W-:Y:S05]  /*2ce0*/  BRA `(.L_x_5460) ;  /* 0x0000000c00347947 */ /* 0x000fea0003800000 */
.L_x_5457:
        /* <DEDUP_REMOVED lines=8> */
.L_x_5462:
[----:B------:R0:W5:Y:S01]  /*2d70*/  LDG.E R26, desc[UR36][R4.64] ;  /* 0x00000024041a7981 */ /* 0x000162000c1e1900 */
[----:B------:R-:W-:Y:S05]  /*2d80*/  BRA `(.L_x_5460) ;  /* 0x0000000c000c7947 */ /* 0x000fea0003800000 */
.L_x_5461:
[----:B------:R0:W5:Y:S01]  /*2d90*/  LDG.E.S16 R26, desc[UR36][R4.64] ;  /* 0x00000024041a7981 */ /* 0x000162000c1e1700 */
[----:B------:R-:W-:Y:S05]  /*2da0*/  BRA `(.L_x_5460) ;  /* 0x0000000c00047947 */ /* 0x000fea0003800000 */
.L_x_5456:
        /* <DEDUP_REMOVED lines=9> */
.L_x_5464:
[----:B------:R-:W3:Y:S02]  /*2e40*/  LDG.E.U16 R4, desc[UR36][R4.64] ;  /* 0x0000002404047981 */ /* 0x000ee4000c1e1500 */
[----:B---3--:R-:W-:-:S06]  /*2e50*/  HADD2.F32 R26, -RZ, R4.H0_H0 ;  /* 0x20000004ff1a7230 */ /* 0x008fcc0000004100 */
[----:B------:R-:W0:Y:S01]  /*2e60*/  F2I.FTZ.TRUNC.NTZ R26, R26 ;  /* 0x0000001a001a7305 */ /* 0x000e22000021f100 */
[----:B------:R-:W-:Y:S05]  /*2e70*/  BRA `(.L_x_5460) ;  /* 0x0000000800d07947 */ /* 0x000fea0003800000 */
.L_x_5463:
        /* <DEDUP_REMOVED lines=9> */
.L_x_5466:
[----:B------:R-:W3:Y:S02]  /*2f10*/  LDG.E.U16 R4, desc[UR36][R4.64] ;  /* 0x0000002404047981 */ /* 0x000ee4000c1e1500 */
[----:B---3--:R-:W-:-:S06]  /*2f20*/  HADD2.F32 R26, -RZ, R4.H0_H0 ;  /* 0x20000004ff1a7230 */ /* 0x008fcc0000004100 */
[----:B------:R-:W0:Y:S01]  /*2f30*/  F2I.FTZ.TRUNC.NTZ R26, R26 ;  /* 0x0000001a001a7305 */ /* 0x000e22000021f100 */
[----:B------:R-:W-:Y:S05]  /*2f40*/  BRA `(.L_x_5460) ;  /* 0x00000008009c7947 */ /* 0x000fea0003800000 */
.L_x_5465:
[----:B------:R-:W3:Y:S02]  /*2f50*/  LDG.E.64 R4, desc[UR36][R4.64] ;  /* 0x0000002404047981 */ /* 0x000ee4000c1e1b00 */
[----:B---3--:R0:W3:Y:S01]  /*2f60*/  F2I.F64.TRUNC R26, R4 ;  /* 0x00000004001a7311 */ /* 0x0080e2000030d100 */
[----:B------:R-:W-:Y:S05]  /*2f70*/  BRA `(.L_x_5460) ;  /* 0x0000000800907947 */ /* 0x000fea0003800000 */
.L_x_5455:
        /* <DEDUP_REMOVED lines=12> */
.L_x_5469:
[----:B------:R-:W3:Y:S02]  /*3040*/  LDG.E.64 R4, desc[UR36][R4.64] ;  /* 0x0000002404047981 */ /* 0x000ee4000c1e1b00 */
[----:B---3--:R0:W3:Y:S01]  /*3050*/  F2I.F64.TRUNC R26, R4 ;  /* 0x00000004001a7311 */ /* 0x0080e2000030d100 */
[----:B------:R-:W-:Y:S05]  /*3060*/  BRA `(.L_x_5460) ;  /* 0x0000000800547947 */ /* 0x000fea0003800000 */
.L_x_5468:
        /* <DEDUP_REMOVED lines=27> */
.L_x_5471:
        /* <DEDUP_REMOVED lines=12> */
[----:B------:R0:W3:Y:S01]  /*32e0*/  F2I.FTZ.TRUNC.NTZ R26, R0 ;  /* 0x00000000001a7305 */ /* 0x0000e2000021f100 */
[----:B------:R-:W-:Y:S05]  /*32f0*/  BRA `(.L_x_5460) ;  /* 0x0000000400b07947 */ /* 0x000fea0003800000 */
.L_x_5470:
[----:B------:R-:W3:Y:S02]  /*3300*/  LDG.E.U16 R26, desc[UR36][R4.64] ;  /* 0x00000024041a7981 */ /* 0x000ee4000c1e1500 */
[----:B---3--:R-:W-:-:S06]  /*3310*/  IMAD.U32 R26, R26, 0x10000, RZ ;  /* 0x000100001a1a7824 */ /* 0x008fcc00078e00ff */
[----:B------:R-:W0:Y:S01]  /*3320*/  F2I.FTZ.TRUNC.NTZ R26, R26 ;  /* 0x0000001a001a7305 */ /* 0x000e22000021f100 */
[----:B------:R-:W-:Y:S05]  /*3330*/  BRA `(.L_x_5460) ;  /* 0x0000000400a07947 */ /* 0x000fea0003800000 */
.L_x_5467:
        /* <DEDUP_REMOVED lines=10> */
.L_x_5474:
        /* <DEDUP_REMOVED lines=21> */
.L_x_5478:
[----:B------:R-:W-:Y:S05]  /*3530*/  BSYNC B1 ;  /* 0x0000000000017941 */ /* 0x000fea0003800000 */
.L_x_5477:
[----:B------:R-:W-:Y:S01]  /*3540*/  IMAD.SHL.U32 R3, R3, 0x100000, RZ ;  /* 0x0010000003037824 */ /* 0x000fe200078e00ff */
[----:B------:R-:W-:-:S04]  /*3550*/  LEA R5, R0, 0x3b800000, 0x17 ;  /* 0x3b80000000057811 */ /* 0x000fc800078eb8ff */
[----:B------:R-:W-:-:S07]  /*3560*/  LOP3.LUT R26, R5, R3, R26, 0xfe, !PT ;  /* 0x00000003051a7212 */ /* 0x000fce00078efe1a */
.L_x_5476:
[----:B------:R-:W-:Y:S05]  /*3570*/  BSYNC B0 ;  /* 0x0000000000007941 */ /* 0x000fea0003800000 */
.L_x_5475:
[----:B------:R-:W3:Y:S01]  /*3580*/  F2I.FTZ.TRUNC.NTZ R26, R26 ;  /* 0x0000001a001a7305 */ /* 0x000ee2000021f100 */
[----:B------:R-:W-:Y:S05]  /*3590*/  BRA `(.L_x_5460) ;  /* 0x0000000400087947 */ /* 0x000fea0003800000 */
.L_x_5473:
        /* <DEDUP_REMOVED lines=21> */
.L_x_5482:
[----:B------:R-:W-:Y:S05]  /*36f0*/  BSYNC B1 ;  /* 0x0000000000017941 */ /* 0x000fea0003800000 */
.L_x_5481:
[----:B------:R-:W-:Y:S01]  /*3700*/  IMAD.SHL.U32 R3, R3, 0x200000, RZ ;  /* 0x0020000003037824 */ /* 0x000fe200078e00ff */
[----:B------:R-:W-:-:S04]  /*3710*/  LEA R5, R0, 0x37800000, 0x17 ;  /* 0x3780000000057811 */ /* 0x000fc800078eb8ff */
[----:B------:R-:W-:-:S07]  /*3720*/  LOP3.LUT R26, R5, R3, R26, 0xfe, !PT ;  /* 0x00000003051a7212 */ /* 0x000fce00078efe1a */
.L_x_5480:
[----:B------:R-:W-:Y:S05]  /*3730*/  BSYNC B0 ;  /* 0x0000000000007941 */ /* 0x000fea0003800000 */
.L_x_5479:
[----:B------:R-:W0:Y:S01]  /*3740*/  F2I.FTZ.TRUNC.NTZ R26, R26 ;  /* 0x0000001a001a7305 */ /* 0x000e22000021f100 */
[----:B------:R-:W-:Y:S05]  /*3750*/  BRA `(.L_x_5460) ;  /* 0x0000000000987947 */ /* 0x000fea0003800000 */
.L_x_5472:
        /* <DEDUP_REMOVED lines=14> */
.L_x_5486:
[----:B------:R-:W-:Y:S05]  /*3840*/  BSYNC B0 ;  /* 0x0000000000007941 */ /* 0x000fea0003800000 */
.L_x_5485:
[----:B------:R-:W0:Y:S01]  /*3850*/  F2I.FTZ.TRUNC.NTZ R26, R26 ;  /* 0x0000001a001a7305 */ /* 0x000e22000021f100 */
[----:B------:R-:W-:Y:S05]  /*3860*/  BRA `(.L_x_5460) ;  /* 0x0000000000547947 */ /* 0x000fea0003800000 */
.L_x_5459:
        /* <DEDUP_REMOVED lines=17> */
.L_x_5487:
[----:B------:R-:W-:Y:S05]  /*3980*/  BRA `(.L_x_5460) ;  /* 0x00000000000c7947 */ /* 0x000fea0003800000 */
.L_x_5484:
[----:B------:R0:W5:Y:S01]  /*3990*/  LDG.E R26, desc[UR36][R4.64] ;  /* 0x00000024041a7981 */ /* 0x000162000c1e1900 */
[----:B------:R-:W-:Y:S05]  /*39a0*/  BRA `(.L_x_5460) ;  /* 0x0000000000047947 */ /* 0x000fea0003800000 */
.L_x_5483:
[----:B------:R0:W5:Y:S02]  /*39b0*/  LDG.E R26, desc[UR36][R4.64] ;  /* 0x00000024041a7981 */ /* 0x000164000c1e1900 */
.L_x_5460:
[----:B------:R-:W-:-:S07]  /*39c0*/  VIADD R17, R17, 0x80 ;  /* 0x0000008011117836 */ /* 0x000fce0000000000 */
.L_x_5421:
[----:B------:R-:W-:Y:S05]  /*39d0*/  BSYNC B6 ;  /* 0x0000000000067941 */ /* 0x000fea0003800000 */
.L_x_5420:
[----:B------:R-:W-:Y:S01]  /*39e0*/  ISETP.GE.AND P0, PT, R17, R16, PT ;  /* 0x000000101100720c */ /* 0x000fe20003f06270 */
[----:B------:R-:W-:Y:S01]  /*39f0*/  BSSY B6, `(.L_x_5488) ;  /* 0x00001ca000067945 */ /* 0x000fe20003800000 */
[----:B------:R-:W-:Y:S02]  /*3a00*/  IMAD.MOV.U32 R18, RZ, RZ, RZ ;  /* 0x000000ffff127224 */ /* 0x000fe400078e00ff */
[----:B------:R-:W-:Y:S02]  /*3a10*/  IMAD.MOV.U32 R22, RZ, RZ, RZ ;  /* 0x000000ffff167224 */ /* 0x000fe400078e00ff */
[----:B------:R-:W-:-:S07]  /*3a20*/  IMAD.MOV.U32 R25, RZ, RZ, RZ ;  /* 0x000000ffff197224 */ /* 0x000fce00078e00ff */
        /* <DEDUP_REMOVED lines=20> */
.L_x_5493:
[----:B------:R0:W5:Y:S01]  /*3b70*/  LDG.E.U8 R22, desc[UR36][R4.64] ;  /* 0x0000002404167981 */ /* 0x000162000c1e1100 */
[----:B------:R-:W-:Y:S05]  /*3b80*/  BRA `(.L_x_5495) ;  /* 0x0000000c00347947 */ /* 0x000fea0003800000 */
.L_x_5492:
        /* <DEDUP_REMOVED lines=8> */
.L_x_5497:
[----:B------:R0:W5:Y:S01]  /*3c10*/  LDG.E R22, desc[UR36][R4.64] ;  /* 0x0000002404167981 */ /* 0x000162000c1e1900 */
[----:B------:R-:W-:Y:S05]  /*3c20*/  BRA `(.L_x_5495) ;  /* 0x0000000c000c7947 */ /* 0x000fea0003800000 */
.L_x_5496:
[----:B------:R0:W5:Y:S01]  /*3c30*/  LDG.E.S16 R22, desc[UR36][R4.64] ;  /* 0x0000002404167981 */ /* 0x000162000c1e1700 */
[----:B------:R-:W-:Y:S05]  /*3c40*/  BRA `(.L_x_5495) ;  /* 0x0000000c00047947 */ /* 0x000fea0003800000 */
.L_x_5491:
        /* <DEDUP_REMOVED lines=9> */
.L_x_5499:
[----:B------:R-:W3:Y:S02]  /*3ce0*/  LDG.E.U16 R4, desc[UR36][R4.64] ;  /* 0x0000002404047981 */ /* 0x000ee4000c1e1500 */
[----:B---3--:R-:W-:-:S06]  /*3cf0*/  HADD2.F32 R22, -RZ, R4.H0_H0 ;  /* 0x20000004ff167230 */ /* 0x008fcc0000004100 */
[----:B------:R-:W0:Y:S01]  /*3d00*/  F2I.FTZ.TRUNC.NTZ R22, R22 ;  /* 0x0000001600167305 */ /* 0x000e22000021f100 */
[----:B------:R-:W-:Y:S05]  /*3d10*/  BRA `(.L_x_5495) ;  /* 0x0000000800d07947 */ /* 0x000fea0003800000 */
.L_x_5498:
        /* <DEDUP_REMOVED lines=9> */
.L_x_5501:
[----:B------:R-:W3:Y:S02]  /*3db0*/  LDG.E.U16 R4, desc[UR36][R4.64] ;  /* 0x0000002404047981 */ /* 0x000ee4000c1e1500 */
[----:B---3--:R-:W-:-:S06]  /*3dc0*/  HADD2.F32 R22, -RZ, R4.H0_H0 ;  /* 0x20000004ff167230 */ /* 0x008fcc0000004100 */
[----:B------:R-:W0:Y:S01]  /*3dd0*/  F2I.FTZ.TRUNC.NTZ R22, R22 ;  /* 0x0000001600167305 */ /* 0x000e22000021f100 */
[----:B------:R-:W-:Y:S05]  /*3de0*/  BRA `(.L_x_5495) ;  /* 0x00000008009c7947 */ /* 0x000fea0003800000 */
.L_x_5500:
[----:B------:R-:W3:Y:S02]  /*3df0*/  LDG.E.64 R4, desc[UR36][R4.64] ;  /* 0x0000002404047981 */ /* 0x000ee4000c1e1b00 */
[----:B---3--:R0:W1:Y:S01]  /*3e00*/  F2I.F64.TRUNC R22, R4 ;  /* 0x0000000400167311 */ /* 0x008062000030d100 */
[----:B------:R-:W-:Y:S05]  /*3e10*/  BRA `(.L_x_5495) ;  /* 0x0000000800907947 */ /* 0x000fea0003800000 */
.L_x_5490:
        /* <DEDUP_REMOVED lines=12> */
.L_x_5504:
[----:B------:R-:W3:Y:S02]  /*3ee0*/  LDG.E.64 R4, desc[UR36][R4.64] ;  /* 0x0000002404047981 */ /* 0x000ee4000c1e1b00 */
[----:B---3--:R0:W1:Y:S01]  /*3ef0*/  F2I.F64.TRUNC R22, R4 ;  /* 0x0000000400167311 */ /* 0x008062000030d100 */
[----:B------:R-:W-:Y:S05]  /*3f00*/  BRA `(.L_x_5495) ;  /* 0x0000000800547947 */ /* 0x000fea0003800000 */
.L_x_5503:
        /* <DEDUP_REMOVED lines=27> */
.L_x_5506:
        /* <DEDUP_REMOVED lines=12> */
[----:B------:R4:W0:Y:S01]  /*4180*/  F2I.FTZ.TRUNC.NTZ R22, R0 ;  /* 0x0000000000167305 */ /* 0x000822000021f100 */
[----:B------:R-:W-:Y:S05]  /*4190*/  BRA `(.L_x_5495) ;  /* 0x0000000400b07947 */ /* 0x000fea0003800000 */
.L_x_5505:
[----:B------:R-:W3:Y:S02]  /*41a0*/  LDG.E.U16 R22, desc[UR36][R4.64] ;  /* 0x0000002404167981 */ /* 0x000ee4000c1e1500 */
[----:B---3--:R-:W-:-:S06]  /*41b0*/  IMAD.U32 R22, R22, 0x10000, RZ ;  /* 0x0001000016167824 */ /* 0x008fcc00078e00ff */
[----:B------:R-:W3:Y:S01]  /*41c0*/  F2I.FTZ.TRUNC.NTZ R22, R22 ;  /* 0x0000001600167305 */ /* 0x000ee2000021f100 */
[----:B------:R-:W-:Y:S05]  /*41d0*/  BRA `(.L_x_5495) ;  /* 0x0000000400a07947 */ /* 0x000fea0003800000 */
.L_x_5502:
        /* <DEDUP_REMOVED lines=10> */
.L_x_5509:
        /* <DEDUP_REMOVED lines=21> */
.L_x_5513:
[----:B------:R-:W-:Y:S05]  /*43d0*/  BSYNC B1 ;  /* 0x0000000000017941 */ /* 0x000fea0003800000 */
.L_x_5512:
[----:B------:R-:W-:Y:S01]  /*43e0*/  IMAD.SHL.U32 R3, R3, 0x100000, RZ ;  /* 0x0010000003037824 */ /* 0x000fe200078e00ff */
[----:B------:R-:W-:-:S04]  /*43f0*/  LEA R5, R0, 0x3b800000, 0x17 ;  /* 0x3b80000000057811 */ /* 0x000fc800078eb8ff */
[----:B------:R-:W-:-:S07]  /*4400*/  LOP3.LUT R22, R5, R3, R22, 0xfe, !PT ;  /* 0x0000000305167212 */ /* 0x000fce00078efe16 */
.L_x_5511:
[----:B------:R-:W-:Y:S05]  /*4410*/  BSYNC B0 ;  /* 0x0000000000007941 */ /* 0x000fea0003800000 */
.L_x_5510:
[----:B------:R-:W0:Y:S01]  /*4420*/  F2I.FTZ.TRUNC.NTZ R22, R22 ;  /* 0x0000001600167305 */ /* 0x000e22000021f100 */
[----:B------:R-:W-:Y:S05]  /*4430*/  BRA `(.L_x_5495) ;  /* 0x0000000400087947 */ /* 0x000fea0003800000 */
.L_x_5508:
        /* <DEDUP_REMOVED lines=21> */
.L_x_5517:
[----:B------:R-:W-:Y:S05]  /*4590*/  BSYNC B1 ;  /* 0x0000000000017941 */ /* 0x000fea0003800000 */
.L_x_5516:
[----:B------:R-:W-:Y:S01]  /*45a0*/  IMAD.SHL.U32 R3, R3, 0x200000, RZ ;  /* 0x0020000003037824 */ /* 0x000fe200078e00ff */
[----:B------:R-:W-:-:S04]  /*45b0*/  LEA R5, R0, 0x37800000, 0x17 ;  /* 0x3780000000057811 */ /* 0x000fc800078eb8ff */
[----:B------:R-:W-:-:S07]  /*45c0*/  LOP3.LUT R22, R5, R3, R22, 0xfe, !PT ;  /* 0x0000000305167212 */ /* 0x000fce00078efe16 */
.L_x_5515:
[----:B------:R-:W-:Y:S05]  /*45d0*/  BSYNC B0 ;  /* 0x0000000000007941 */ /* 0x000fea0003800000 */
.L_x_5514:
[----:B------:R-:W0:Y:S01]  /*45e0*/  F2I.FTZ.TRUNC.NTZ R22, R22 ;  /* 0x0000001600167305 */ /* 0x000e22000021f100 */
[----:B------:R-:W-:Y:S05]  /*45f0*/  BRA `(.L_x_5495) ;  /* 0x0000000000987947 */ /* 0x000fea0003800000 */
.L_x_5507:
        /* <DEDUP_REMOVED lines=14> */
.L_x_5521:
[----:B------:R-:W-:Y:S05]  /*46e0*/  BSYNC B0 ;  /* 0x0000000000007941 */ /* 0x000fea0003800000 */
.L_x_5520:
[----:B------:R-:W0:Y:S01]  /*46f0*/  F2I.FTZ.TRUNC.NTZ R22, R22 ;  /* 0x0000001600167305 */ /* 0x000e22000021f100 */
[----:B------:R-:W-:Y:S05]  /*4700*/  BRA `(.L_x_5495) ;  /* 0x0000000000547947 */ /* 0x000fea0003800000 */
.L_x_5494:
        /* <DEDUP_REMOVED lines=16> */
[----:B0-2--5:R-:W-:Y:S05]  /*4810*/  CALL.ABS.NOINC R14 ;  /* 0x000000000e007343 */ /* 0x025fea0003c00000 */
.L_x_5522:
[----:B------:R-:W-:Y:S05]  /*4820*/  BRA `(.L_x_5495) ;  /* 0x00000000000c7947 */ /* 0x000fea0003800000 */
.L_x_5519:
[----:B------:R0:W5:Y:S01]  /*4830*/  LDG.E R22, desc[UR36][R4.64] ;  /* 0x0000002404167981 */ /* 0x000162000c1e1900 */
[----:B------:R-:W-:Y:S05]  /*4840*/  BRA `(.L_x_5495) ;  /* 0x0000000000047947 */ /* 0x000fea0003800000 */
.L_x_5518:
[----:B------:R0:W5:Y:S02]  /*4850*/  LDG.E R22, desc[UR36][R4.64] ;  /* 0x0000002404167981 */ /* 0x000164000c1e1900 */
.L_x_5495:
[----:B------:R-:W4:Y:S01]  /*4860*/  LDC.U8 R3, c[0x0][0x235] ;  /* 0x00008d40ff037b82 */ /* 0x000f220000000000 */
[----:B------:R-:W-:Y:S02]  /*4870*/  ULDC UR4, c[0x0][0x23c] ;  /* 0x00008f0000047ab9 */ /* 0x000fe40000000800 */
[----:B------:R-:W-:-:S05]  /*4880*/  IMAD R23, R23, UR4, RZ ;  /* 0x0000000417177c24 */ /* 0x000fca000f8e02ff */
[----:B0-----:R-:W0:Y:S01]  /*4890*/  LDC.64 R4, c[0x0][0x228] ;  /* 0x00008a00ff047b82 */ /* 0x001e220000000a00 */
[----:B----4-:R-:W-:-:S04]  /*48a0*/  PRMT R0, R3, 0x9910, RZ ;  /* 0x0000991003007816 */ /* 0x010fc800000000ff */
        /* <DEDUP_REMOVED lines=14> */
.L_x_5526:
[----:B------:R0:W5:Y:S01]  /*4990*/  LDG.E.U8 R25, desc[UR36][R4.64] ;  /* 0x0000002404197981 */ /* 0x000162000c1e1100 */
[----:B------:R-:W-:Y:S05]  /*49a0*/  BRA `(.L_x_5528) ;  /* 0x0000000c00347947 */ /* 0x000fea0003800000 */
.L_x_5525:
        /* <DEDUP_REMOVED lines=8> */
.L_x_5530:
[----:B------:R0:W5:Y:S01]  /*4a30*/  LDG.E R25, desc[UR36][R4.64] ;  /* 0x0000002404197981 */ /* 0x000162000c1e1900 */
[----:B------:R-:W-:Y:S05]  /*4a40*/  BRA `(.L_x_5528) ;  /* 0x0000000c000c7947 */ /* 0x000fea0003800000 */
.L_x_5529:
[----:B------:R0:W5:Y:S01]  /*4a50*/  LDG.E.S16 R25, desc[UR36][R4.64] ;  /* 0x0000002404197981 */ /* 0x000162000c1e1700 */
[----:B------:R-:W-:Y:S05]  /*4a60*/  BRA `(.L_x_5528) ;  /* 0x0000000c00047947 */ /* 0x000fea0003800000 */
.L_x_5524:
[----:B------:R-:W-:-:S13]  /*4a70*/  ISETP.GT.AND P0, PT, R0, 0x6, PT ;  /* 0x000000060000780c */ /* 0x000fda0003f04270 */
[----:B------:R-:W-:Y:S05]  /*4a80*/  @P0 BRA `(.L_x_5531) ;  /* 0x00000000002c0947 */ /* 0x000fea0003800000 */
[----:B------:R-:W-:-:S13]  /*4a90*/  ISETP.NE.AND P0, PT, R0, 0x5, PT ;  /* 0x000000050000780c */ /* 0x000fda0003f05270 */
[----:B------:R-:W-:Y:S05]  /*4aa0*/  @!P0 BRA `(.L_x_5532) ;  /* 0x0000000000148947 */ /* 0x000fea0003800000 */
[----:B------:R-:W-:-:S13]  /*4ab0*/  ISETP.NE.AND P0, PT, R0, 0x6, PT ;  /* 0x000000060000780c */ /* 0x000fda0003f05270 */
[----:B------:R-:W-:Y:S05]  /*4ac0*/  @P0 BRA `(.L_x_5527) ;  /* 0x0000000800980947 */ /* 0x000fea0003800000 */
[----:B------:R-:W4:Y:S02]  /*4ad0*/  LDG.E R4, desc[UR36][R4.64] ;  /* 0x0000002404047981 */ /* 0x000f24000c1e1900 */
[----:B----4-:R0:W4:Y:S01]  /*4ae0*/  F2I.FTZ.TRUNC.NTZ R25, R4 ;  /* 0x0000000400197305 */ /* 0x010122000021f100 */
[----:B------:R-:W-:Y:S05]  /*4af0*/  BRA `(.L_x_5528) ;  /* 0x0000000800e07947 */ /* 0x000fea0003800000 */
.L_x_5532:
[----:B------:R-:W4:Y:S02]  /*4b00*/  LDG.E.U16 R4, desc[UR36][R4.64] ;  /* 0x0000002404047981 */ /* 0x000f24000c1e1500 */
[----:B----4-:R-:W-:-:S06]  /*4b10*/  HADD2.F32 R25, -RZ, R4.H0_H0 ;  /* 0x20000004ff197230 */ /* 0x010fcc0000004100 */
[----:B------:R-:W0:Y:S01]  /*4b20*/  F2I.FTZ.TRUNC.NTZ R25, R25 ;  /* 0x0000001900197305 */ /* 0x000e22000021f100 */
[----:B------:R-:W-:Y:S05]  /*4b30*/  BRA `(.L_x_5528) ;  /* 0x0000000800d07947 */ /* 0x000fea0003800000 */
.L_x_5531:
[----:B------:R-:W-:-:S13]  /*4b40*/  ISETP.NE.AND P0, PT, R0, 0x7, PT ;  /* 0x000000070000780c */ /* 0x000fda0003f05270 */
[----:B------:R-:W-:Y:S05]  /*4b50*/  @!P0 BRA `(.L_x_5533) ;  /* 0x00000000002c8947 */ /* 0x000fea0003800000 */
[----:B------:R-:W-:-:S13]  /*4b60*/  ISETP.NE.AND P0, PT, R0, 0x8, PT ;  /* 0x000000080000780c */ /* 0x000fda0003f05270 */
[----:B------:R-:W-:Y:S05]  /*4b70*/  @!P0 BRA `(.L_x_5534) ;  /* 0x0000000000148947 */ /* 0x000fea0003800000 */
[----:B------:R-:W-:-:S13]  /*4b80*/  ISETP.NE.AND P0, PT, R0, 0x9, PT ;  /* 0x000000090000780c */ /* 0x000fda0003f05270 */
[----:B------:R-:W-:Y:S05]  /*4b90*/  @P0 BRA `(.L_x_5527) ;  /* 0x0000000800640947 */ /* 0x000fea0003800000 */
[----:B------:R-:W4:Y:S02]  /*4ba0*/  LDG.E R4, desc[UR36][R4.64] ;  /* 0x0000002404047981 */ /* 0x000f24000c1e1900 */
[----:B----4-:R0:W4:Y:S01]  /*4bb0*/  F2I.FTZ.TRUNC.NTZ R25, R4 ;  /* 0x0000000400197305 */ /* 0x010122000021f100 */
[----:B------:R-:W-:Y:S05]  /*4bc0*/  BRA `(.L_x_5528) ;  /* 0x0000000800ac7947 */ /* 0x000fea0003800000 */
.L_x_5534:
[----:B------:R-:W4:Y:S02]  /*4bd0*/  LDG.E.U16 R4, desc[UR36][R4.64] ;  /* 0x0000002404047981 */ /* 0x000f24000c1e1500 */
[----:B----4-:R-:W-:-:S06]  /*4be0*/  HADD2.F32 R25, -RZ, R4.H0_H0 ;  /* 0x20000004ff197230 */ /* 0x010fcc0000004100 */
[----:B------:R-:W0:Y:S01]  /*4bf0*/  F2I.FTZ.TRUNC.NTZ R25, R25 ;  /* 0x0000001900197305 */ /* 0x000e22000021f100 */
[----:B------:R-:W-:Y:S05]  /*4c00*/  BRA `(.L_x_5528) ;  /* 0x00000008009c7947 */ /* 0x000fea0003800000 */
.L_x_5533:
[----:B------:R-:W4:Y:S02]  /*4c10*/  LDG.E.64 R4, desc[UR36][R4.64] ;  /* 0x0000002404047981 */ /* 0x000f24000c1e1b00 */
[----:B----4-:R0:W4:Y:S01]  /*4c20*/  F2I.F64.TRUNC R25, R4 ;  /* 0x0000000400197311 */ /* 0x010122000030d100 */
[----:B------:R-:W-:Y:S05]  /*4c30*/  BRA `(.L_x_5528) ;  /* 0x0000000800907947 */ /* 0x000fea0003800000 */
.L_x_5523:
        /* <DEDUP_REMOVED lines=8> */
[----:B------:R-:W4:Y:S02]  /*4cc0*/  LDG.E.U8 R4, desc[UR36][R4.64] ;  /* 0x0000002404047981 */ /* 0x000f24000c1e1100 */
[----:B----4-:R-:W-:-:S04]  /*4cd0*/  ISETP.NE.AND P0, PT, R4, RZ, PT ;  /* 0x000000ff0400720c */ /* 0x010fc80003f05270 */
[----:B------:R-:W-:Y:S01]  /*4ce0*/  SEL R25, RZ, 0x1, !P0 ;  /* 0x00000001ff197807 */ /* 0x000fe20004000000 */
[----:B------:R-:W-:Y:S08]  /*4cf0*/  BRA `(.L_x_5528) ;  /* 0x0000000800607947 */ /* 0x000ff00003800000 */
.L_x_5537:
[----:B------:R-:W4:Y:S02]  /*4d00*/  LDG.E.64 R4, desc[UR36][R4.64] ;  /* 0x0000002404047981 */ /* 0x000f24000c1e1b00 */
[----:B----4-:R0:W4:Y:S01]  /*4d10*/  F2I.F64.TRUNC R25, R4 ;  /* 0x0000000400197311 */ /* 0x010122000030d100 */
[----:B------:R-:W-:Y:S05]  /*4d20*/  BRA `(.L_x_5528) ;  /* 0x0000000800547947 */ /* 0x000fea0003800000 */
.L_x_5536:
[----:B------:R-:W-:-:S13]  /*4d30*/  ISETP.NE.AND P0, PT, R0, 0xf, PT ;  /* 0x0000000f0000780c */ /* 0x000fda0003f05270 */
[----:B------:R-:W-:Y:S05]  /*4d40*/  @!P0 BRA `(.L_x_5538) ;  /* 0x00000000009c8947 */ /* 0x000fea0003800000 */
[----:B------:R-:W-:-:S13]  /*4d50*/  ISETP.NE.AND P0, PT, R0, 0x17, PT ;  /* 0x000000170000780c */ /* 0x000fda0003f05270 */
[----:B------:R-:W-:Y:S05]  /*4d60*/  @!P0 BRA `(.L_x_5539) ;  /* 0x00000000005c8947 */ /* 0x000fea0003800000 */
[----:B------:R-:W-:-:S13]  /*4d70*/  ISETP.NE.AND P0, PT, R0, 0x18, PT ;  /* 0x000000180000780c */ /* 0x000fda0003f05270 */
[----:B------:R-:W-:Y:S05]  /*4d80*/  @P0 BRA `(.L_x_5527) ;  /* 0x0000000400e80947 */ /* 0x000fea0003800000 */
[----:B------:R-:W4:Y:S01]  /*4d90*/  LDG.E.U8 R0, desc[UR36][R4.64] ;  /* 0x0000002404007981 */ /* 0x000f22000c1e1100 */
[----:B------:R-:W-:Y:S02]  /*4da0*/  IMAD.MOV.U32 R9, RZ, RZ, -0x800000 ;  /* 0xff800000ff097424 */ /* 0x000fe400078e00ff */
[----:B----4-:R-:W-:-:S05]  /*4db0*/  IMAD.SHL.U32 R0, R0, 0x1000000, RZ ;  /* 0x0100000000007824 */ /* 0x010fca00078e00ff */
        /* <DEDUP_REMOVED lines=16> */
[----:B------:R0:W4:Y:S01]  /*4ec0*/  F2I.FTZ.TRUNC.NTZ R25, R7 ;  /* 0x0000000700197305 */ /* 0x000122000021f100 */
[----:B------:R-:W-:Y:S05]  /*4ed0*/  BRA `(.L_x_5528) ;  /* 0x0000000400e87947 */ /* 0x000fea0003800000 */
.L_x_5539:
[----:B------:R-:W4:Y:S02]  /*4ee0*/  LDG.E.U8 R4, desc[UR36][R4.64] ;  /* 0x0000002404047981 */ /* 0x000f24000c1e1100 */
[----:B----4-:R-:W-:-:S05]  /*4ef0*/  IMAD.SHL.U32 R0, R4, 0x2000000, RZ ;  /* 0x0200000004007824 */ /* 0x010fca00078e00ff */
        /* <DEDUP_REMOVED lines=12> */
.L_x_5538:
[----:B------:R-:W4:Y:S02]  /*4fc0*/  LDG.E.U16 R25, desc[UR36][R4.64] ;  /* 0x0000002404197981 */ /* 0x000f24000c1e1500 */
[----:B----4-:R-:W-:-:S06]  /*4fd0*/  IMAD.U32 R25, R25, 0x10000, RZ ;  /* 0x0001000019197824 */ /* 0x010fcc00078e00ff */
[----:B------:R-:W0:Y:S01]  /*4fe0*/  F2I.FTZ.TRUNC.NTZ R25, R25 ;  /* 0x0000001900197305 */ /* 0x000e22000021f100 */
[----:B------:R-:W-:Y:S05]  /*4ff0*/  BRA `(.L_x_5528) ;  /* 0x0000000400a07947 */ /* 0x000fea0003800000 */
.L_x_5535:
        /* <DEDUP_REMOVED lines=10> */
.L_x_5542:
[----:B------:R-:W4:Y:S01]  /*50a0*/  LDG.E.U8 R3, desc[UR36][R4.64] ;  /* 0x0000002404037981 */ /* 0x000f22000c1e1100 */
[----:B------:R-:W-:Y:S01]  /*50b0*/  BSSY B0, `(.L_x_5543) ;  /* 0x0000018000007945 */ /* 0x000fe20003800000 */
[----:B------:R-:W-:Y:S01]  /*50c0*/  IMAD.MOV.U32 R25, RZ, RZ, RZ ;  /* 0x000000ffff197224 */ /* 0x000fe200078e00ff */
[----:B----4-:R-:W-:-:S13]  /*50d0*/  ISETP.NE.AND P0, PT, R3, RZ, PT ;  /* 0x000000ff0300720c */ /* 0x010fda0003f05270 */
        /* <DEDUP_REMOVED lines=17> */
.L_x_5546:
[----:B------:R-:W-:Y:S05]  /*51f0*/  BSYNC B1 ;  /* 0x0000000000017941 */ /* 0x000fea0003800000 */
.L_x_5545:
[----:B------:R-:W-:Y:S01]  /*5200*/  IMAD.SHL.U32 R3, R3, 0x100000, RZ ;  /* 0x0010000003037824 */ /* 0x000fe200078e00ff */
[----:B------:R-:W-:-:S04]  /*5210*/  LEA R0, R0, 0x3b800000, 0x17 ;  /* 0x3b80000000007811 */ /* 0x000fc800078eb8ff */
[----:B------:R-:W-:-:S07]  /*5220*/  LOP3.LUT R25, R0, R3, R25, 0xfe, !PT ;  /* 0x0000000300197212 */ /* 0x000fce00078efe19 */
.L_x_5544:
[----:B------:R-:W-:Y:S05]  /*5230*/  BSYNC B0 ;  /* 0x0000000000007941 */ /* 0x000fea0003800000 */
.L_x_5543:
[----:B------:R-:W4:Y:S01]  /*5240*/  F2I.FTZ.TRUNC.NTZ R25, R25 ;  /* 0x0000001900197305 */ /* 0x000f22000021f100 */
[----:B------:R-:W-:Y:S05]  /*5250*/  BRA `(.L_x_5528) ;  /* 0x0000000400087947 */ /* 0x000fea0003800000 */
.L_x_5541:
        /* <DEDUP_REMOVED lines=21> */
.L_x_5550:
[----:B------:R-:W-:Y:S05]  /*53b0*/  BSYNC B1 ;  /* 0x0000000000017941 */ /* 0x000fea0003800000 */
.L_x_5549:
[----:B------:R-:W-:Y:S01]  /*53c0*/  IMAD.SHL.U32 R3, R3, 0x200000, RZ ;  /* 0x0020000003037824 */ /* 0x000fe200078e00ff */
[----:B------:R-:W-:-:S04]  /*53d0*/  LEA R0, R0, 0x37800000, 0x17 ;  /* 0x3780000000007811 */ /* 0x000fc800078eb8ff */
[----:B------:R-:W-:-:S07]  /*53e0*/  LOP3.LUT R25, R0, R3, R25, 0xfe, !PT ;  /* 0x0000000300197212 */ /* 0x000fce00078efe19 */
.L_x_5548:
[----:B------:R-:W-:Y:S05]  /*53f0*/  BSYNC B0 ;  /* 0x0000000000007941 */ /* 0x000fea0003800000 */
.L_x_5547:
[----:B------:R-:W0:Y:S01]  /*5400*/  F2I.FTZ.TRUNC.NTZ R25, R25 ;  /* 0x0000001900197305 */ /* 0x000e22000021f100 */
[----:B------:R-:W-:Y:S05]  /*5410*/  BRA `(.L_x_5528) ;  /* 0x0000000000987947 */ /* 0x000fea0003800000 */
.L_x_5540:
[----:B------:R-:W-:-:S13]  /*5420*/  ISETP.NE.AND P0, PT, R0, 0x1c, PT ;  /* 0x0000001c0000780c */ /* 0x000fda0003f05270 */
[----:B------:R-:W-:Y:S05]  /*5430*/  @!P0 BRA `(.L_x_5551) ;  /* 0x00000000008c8947 */ /* 0x000fea0003800000 */
[----:B------:R-:W-:-:S13]  /*5440*/  ISETP.NE.AND P0, PT, R0, 0x1d, PT ;  /* 0x0000001d0000780c */ /* 0x000fda0003f05270 */
[----:B------:R-:W-:Y:S05]  /*5450*/  @!P0 BRA `(.L_x_5552) ;  /* 0x00000000007c8947 */ /* 0x000fea0003800000 */
[----:B------:R-:W-:-:S13]  /*5460*/  ISETP.NE.AND P0, PT, R0, 0x2c, PT ;  /* 0x0000002c0000780c */ /* 0x000fda0003f05270 */
[----:B------:R-:W-:Y:S05]  /*5470*/  @P0 BRA `(.L_x_5527) ;  /* 0x00000000002c0947 */ /* 0x000fea0003800000 */
[----:B------:R-:W4:Y:S01]  /*5480*/  LDG.E.U8 R4, desc[UR36][R4.64] ;  /* 0x0000002404047981 */ /* 0x000f22000c1e1100 */
[----:B------:R-:W-:Y:S01]  /*5490*/  BSSY B0, `(.L_x_5553) ;  /* 0x0000007000007945 */ /* 0x000fe20003800000 */
[----:B------:R-:W-:Y:S01]  /*54a0*/  IMAD.MOV.U32 R25, RZ, RZ, 0x400000 ;  /* 0x00400000ff197424 */ /* 0x000fe200078e00ff */
[----:B----4-:R-:W-:-:S13]  /*54b0*/  ISETP.NE.AND P0, PT, R4, RZ, PT ;  /* 0x000000ff0400720c */ /* 0x010fda0003f05270 */
[----:B------:R-:W-:Y:S05]  /*54c0*/  @!P0 BRA `(.L_x_5554) ;  /* 0x00000000000c8947 */ /* 0x000fea0003800000 */
[----:B------:R-:W-:-:S13]  /*54d0*/  ISETP.NE.AND P0, PT, R4, 0xff, PT ;  /* 0x000000ff0400780c */ /* 0x000fda0003f05270 */
[----:B------:R-:W-:Y:S02]  /*54e0*/  @!P0 IMAD.MOV.U32 R25, RZ, RZ, 0x7f800001 ;  /* 0x7f800001ff198424 */ /* 0x000fe400078e00ff */
[----:B------:R-:W-:-:S07]  /*54f0*/  @P0 IMAD.SHL.U32 R25, R4, 0x800000, RZ ;  /* 0x0080000004190824 */ /* 0x000fce00078e00ff */
.L_x_5554:
[----:B------:R-:W-:Y:S05]  /*5500*/  BSYNC B0 ;  /* 0x0000000000007941 */ /* 0x000fea0003800000 */
.L_x_5553:
[----:B------:R-:W0:Y:S01]  /*5510*/  F2I.FTZ.TRUNC.NTZ R25, R25 ;  /* 0x0000001900197305 */ /* 0x000e22000021f100 */
[----:B------:R-:W-:Y:S05]  /*5520*/  BRA `(.L_x_5528) ;  /* 0x0000000000547947 */ /* 0x000fea0003800000 */
.L_x_5527:
        /* <DEDUP_REMOVED lines=17> */
.L_x_5555:
[----:B------:R-:W-:Y:S05]  /*5640*/  BRA `(.L_x_5528) ;  /* 0x00000000000c7947 */ /* 0x000fea0003800000 */
.L_x_5552:
[----:B------:R0:W5:Y:S01]  /*5650*/  LDG.E R25, desc[UR36][R4.64] ;  /* 0x0000002404197981 */ /* 0x000162000c1e1900 */
[----:B------:R-:W-:Y:S05]  /*5660*/  BRA `(.L_x_5528) ;  /* 0x0000000000047947 */ /* 0x000fea0003800000 */
.L_x_5551:
[----:B------:R0:W5:Y:S02]  /*5670*/  LDG.E R25, desc[UR36][R4.64] ;  /* 0x0000002404197981 */ /* 0x000164000c1e1900 */
.L_x_5528:
[----:B------:R-:W-:-:S07]  /*5680*/  VIADD R17, R17, 0x80 ;  /* 0x0000008011117836 */ /* 0x000fce0000000000 */
.L_x_5489:
[----:B------:R-:W-:Y:S05]  /*5690*/  BSYNC B6 ;  /* 0x0000000000067941 */ /* 0x000fea0003800000 */
.L_x_5488:
        /* <DEDUP_REMOVED lines=23> */
.L_x_5561:
[----:B------:R0:W5:Y:S01]  /*5810*/  LDG.E.U8 R23, desc[UR36][R4.64] ;  /* 0x0000002404177981 */ /* 0x000162000c1e1100 */
[----:B------:R-:W-:Y:S05]  /*5820*/  BRA `(.L_x_5563) ;  /* 0x0000000c00347947 */ /* 0x000fea0003800000 */
.L_x_5560:
        /* <DEDUP_REMOVED lines=8> */
.L_x_5565:
[----:B------:R4:W5:Y:S01]  /*58b0*/  LDG.E R23, desc[UR36][R4.64] ;  /* 0x0000002404177981 */ /* 0x000962000c1e1900 */
[----:B------:R-:W-:Y:S05]  /*58c0*/  BRA `(.L_x_5563) ;  /* 0x0000000c000c7947 */ /* 0x000fea0003800000 */
.L_x_5564:
[----:B------:R3:W5:Y:S01]  /*58d0*/  LDG.E.S16 R23, desc[UR36][R4.64] ;  /* 0x0000002404177981 */ /* 0x000762000c1e1700 */
[----:B------:R-:W-:Y:S05]  /*58e0*/  BRA `(.L_x_5563) ;  /* 0x0000000c00047947 */ /* 0x000fea0003800000 */
.L_x_5559:
        /* <DEDUP_REMOVED lines=9> */
.L_x_5567:
[----:B------:R-:W3:Y:S02]  /*5980*/  LDG.E.U16 R4, desc[UR36][R4.64] ;  /* 0x0000002404047981 */ /* 0x000ee4000c1e1500 */
[----:B---3--:R-:W-:-:S06]  /*5990*/  HADD2.F32 R23, -RZ, R4.H0_H0 ;  /* 0x20000004ff177230 */ /* 0x008fcc0000004100 */
[----:B------:R-:W0:Y:S01]  /*59a0*/  F2I.FTZ.TRUNC.NTZ R23, R23 ;  /* 0x0000001700177305 */ /* 0x000e22000021f100 */
[----:B------:R-:W-:Y:S05]  /*59b0*/  BRA `(.L_x_5563) ;  /* 0x0000000800d07947 */ /* 0x000fea0003800000 */
.L_x_5566:
        /* <DEDUP_REMOVED lines=9> */
.L_x_5569:
[----:B------:R-:W3:Y:S02]  /*5a50*/  LDG.E.U16 R4, desc[UR36][R4.64] ;  /* 0x0000002404047981 */ /* 0x000ee4000c1e1500 */
[----:B---3--:R-:W-:-:S06]  /*5a60*/  HADD2.F32 R23, -RZ, R4.H0_H0 ;  /* 0x20000004ff177230 */ /* 0x008fcc0000004100 */
[----:B------:R-:W0:Y:S01]  /*5a70*/  F2I.FTZ.TRUNC.NTZ R23, R23 ;  /* 0x0000001700177305 */ /* 0x000e22000021f100 */
[----:B------:R-:W-:Y:S05]  /*5a80*/  BRA `(.L_x_5563) ;  /* 0x00000008009c7947 */ /* 0x000fea0003800000 */
.L_x_5568:
[----:B------:R-:W3:Y:S02]  /*5a90*/  LDG.E.64 R4, desc[UR36][R4.64] ;  /* 0x0000002404047981 */ /* 0x000ee4000c1e1b00 */
[----:B---3--:R0:W1:Y:S01]  /*5aa0*/  F2I.F64.TRUNC R23, R4 ;  /* 0x0000000400177311 */ /* 0x008062000030d100 */
[----:B------:R-:W-:Y:S05]  /*5ab0*/  BRA `(.L_x_5563) ;  /* 0x0000000800907947 */ /* 0x000fea0003800000 */
.L_x_5558:
        /* <DEDUP_REMOVED lines=12> */
.L_x_5572:
[----:B------:R-:W3:Y:S02]  /*5b80*/  LDG.E.64 R4, desc[UR36][R4.64] ;  /* 0x0000002404047981 */ /* 0x000ee4000c1e1b00 */
[----:B---3--:R0:W1:Y:S01]  /*5b90*/  F2I.F64.TRUNC R23, R4 ;  /* 0x0000000400177311 */ /* 0x008062000030d100 */
[----:B------:R-:W-:Y:S05]  /*5ba0*/  BRA `(.L_x_5563) ;  /* 0x0000000800547947 */ /* 0x000fea0003800000 */
.L_x_5571:
        /* <DEDUP_REMOVED lines=27> */
.L_x_5574:
        /* <DEDUP_REMOVED lines=14> */
.L_x_5573:
[----:B------:R-:W3:Y:S02]  /*5e40*/  LDG.E.U16 R23, desc[UR36][R4.64] ;  /* 0x0000002404177981 */ /* 0x000ee4000c1e1500 */
[----:B---3--:R-:W-:-:S06]  /*5e50*/  IMAD.U32 R23, R23, 0x10000, RZ ;  /* 0x0001000017177824 */ /* 0x008fcc00078e00ff */
[----:B------:R-:W0:Y:S01]  /*5e60*/  F2I.FTZ.TRUNC.NTZ R23, R23 ;  /* 0x0000001700177305 */ /* 0x000e22000021f100 */
[----:B------:R-:W-:Y:S05]  /*5e70*/  BRA `(.L_x_5563) ;  /* 0x0000000400a07947 */ /* 0x000fea0003800000 */
.L_x_5570:
        /* <DEDUP_REMOVED lines=10> */
.L_x_5577:
        /* <DEDUP_REMOVED lines=21> */
.L_x_5581:
[----:B------:R-:W-:Y:S05]  /*6070*/  BSYNC B1 ;  /* 0x0000000000017941 */ /* 0x000fea0003800000 */
.L_x_5580:
[----:B------:R-:W-:Y:S01]  /*6080*/  IMAD.SHL.U32 R3, R3, 0x100000, RZ ;  /* 0x0010000003037824 */ /* 0x000fe200078e00ff */
[----:B------:R-:W-:-:S04]  /*6090*/  LEA R0, R0, 0x3b800000, 0x17 ;  /* 0x3b80000000007811 */ /* 0x000fc800078eb8ff */
[----:B------:R-:W-:-:S07]  /*60a0*/  LOP3.LUT R23, R0, R3, R23, 0xfe, !PT ;  /* 0x0000000300177212 */ /* 0x000fce00078efe17 */
.L_x_5579:
[----:B------:R-:W-:Y:S05]  /*60b0*/  BSYNC B0 ;  /* 0x0000000000007941 */ /* 0x000fea0003800000 */
.L_x_5578:
[----:B------:R-:W0:Y:S01]  /*60c0*/  F2I.FTZ.TRUNC.NTZ R23, R23 ;  /* 0x0000001700177305 */ /* 0x000e22000021f100 */
[----:B------:R-:W-:Y:S05]  /*60d0*/  BRA `(.L_x_5563) ;  /* 0x0000000400087947 */ /* 0x000fea0003800000 */
.L_x_5576:
        /* <DEDUP_REMOVED lines=21> */
.L_x_5585:
[----:B------:R-:W-:Y:S05]  /*6230*/  BSYNC B1 ;  /* 0x0000000000017941 */ /* 0x000fea0003800000 */
.L_x_5584:
[----:B------:R-:W-:Y:S01]  /*6240*/  IMAD.SHL.U32 R3, R3, 0x200000, RZ ;  /* 0x0020000003037824 */ /* 0x000fe200078e00ff */
[----:B------:R-:W-:-:S04]  /*6250*/  LEA R0, R0, 0x37800000, 0x17 ;  /* 0x3780000000007811 */ /* 0x000fc800078eb8ff */
[----:B------:R-:W-:-:S07]  /*6260*/  LOP3.LUT R23, R0, R3, R23, 0xfe, !PT ;  /* 0x0000000300177212 */ /* 0x000fce00078efe17 */
.L_x_5583:
[----:B------:R-:W-:Y:S05]  /*6270*/  BSYNC B0 ;  /* 0x0000000000007941 */ /* 0x000fea0003800000 */
.L_x_5582:
[----:B------:R-:W0:Y:S01]  /*6280*/  F2I.FTZ.TRUNC.NTZ R23, R23 ;  /* 0x0000001700177305 */ /* 0x000e22000021f100 */
[----:B------:R-:W-:Y:S05]  /*6290*/  BRA `(.L_x_5563) ;  /* 0x0000000000987947 */ /* 0x000fea0003800000 */
.L_x_5575:
        /* <DEDUP_REMOVED lines=14> */
.L_x_5589:
[----:B------:R-:W-:Y:S05]  /*6380*/  BSYNC B0 ;  /* 0x0000000000007941 */ /* 0x000fea0003800000 */
.L_x_5588:
[----:B------:R-:W0:Y:S01]  /*6390*/  F2I.FTZ.TRUNC.NTZ R23, R23 ;  /* 0x0000001700177305 */ /* 0x000e22000021f100 */
[----:B------:R-:W-:Y:S05]  /*63a0*/  BRA `(.L_x_5563) ;  /* 0x0000000000547947 */ /* 0x000fea0003800000 */
.L_x_5562:
        /* <DEDUP_REMOVED lines=17> */
.L_x_5590:
[----:B------:R-:W-:Y:S05]  /*64c0*/  BRA `(.L_x_5563) ;  /* 0x00000000000c7947 */ /* 0x000fea0003800000 */
.L_x_5587:
[----:B------:R0:W5:Y:S01]  /*64d0*/  LDG.E R23, desc[UR36][R4.64] ;  /* 0x0000002404177981 */ /* 0x000162000c1e1900 */
[----:B------:R-:W-:Y:S05]  /*64e0*/  BRA `(.L_x_5563) ;  /* 0x0000000000047947 */ /* 0x000fea0003800000 */
.L_x_5586:
[----:B------:R0:W5:Y:S02]  /*64f0*/  LDG.E R23, desc[UR36][R4.64] ;  /* 0x0000002404177981 */ /* 0x000164000c1e1900 */
.L_x_5563:
[----:B------:R-:W2:Y:S01]  /*6500*/  LDC.U8 R3, c[0x0][0x235] ;  /* 0x00008d40ff037b82 */ /* 0x000ea20000000000 */
[----:B------:R-:W-:Y:S02]  /*6510*/  ULDC UR4, c[0x0][0x23c] ;  /* 0x00008f0000047ab9 */ /* 0x000fe40000000800 */
[----:B------:R-:W-:-:S05]  /*6520*/  IMAD R17, R17, UR4, RZ ;  /* 0x0000000411117c24 */ /* 0x000fca000f8e02ff */
[----:B01-34-:R-:W0:Y:S01]  /*6530*/  LDC.64 R4, c[0x0][0x228] ;  /* 0x00008a00ff047b82 */ /* 0x01be220000000a00 */
[----:B--2---:R-:W-:-:S04]  /*6540*/  PRMT R0, R3, 0x9910, RZ ;  /* 0x0000991003007816 */ /* 0x004fc800000000ff */
        /* <DEDUP_REMOVED lines=14> */
.L_x_5594:
[----:B------:R0:W5:Y:S01]  /*6630*/  LDG.E.U8 R18, desc[UR36][R4.64] ;  /* 0x0000002404127981 */ /* 0x000162000c1e1100 */
[----:B------:R-:W-:Y:S05]  /*6640*/  BRA `(.L_x_5557) ;  /* 0x0000000c00307947 */ /* 0x000fea0003800000 */
.L_x_5593:
        /* <DEDUP_REMOVED lines=8> */
.L_x_5597:
[----:B------:R0:W5:Y:S01]  /*66d0*/  LDG.E R18, desc[UR36][R4.64] ;  /* 0x0000002404127981 */ /* 0x000162000c1e1900 */
[----:B------:R-:W-:Y:S05]  /*66e0*/  BRA `(.L_x_5557) ;  /* 0x0000000c00087947 */ /* 0x000fea0003800000 */
.L_x_5596:
[----:B------:R0:W5:Y:S01]  /*66f0*/  LDG.E.S16 R18, desc[UR36][R4.64] ;  /* 0x0000002404127981 */ /* 0x000162000c1e1700 */
[----:B------:R-:W-:Y:S05]  /*6700*/  BRA `(.L_x_5557) ;  /* 0x0000000c00007947 */ /* 0x000fea0003800000 */
.L_x_5592:
        /* <DEDUP_REMOVED lines=9> */
.L_x_5599:
[----:B------:R-:W2:Y:S02]  /*67a0*/  LDG.E.U16 R4, desc[UR36][R4.64] ;  /* 0x0000002404047981 */ /* 0x000ea4000c1e1500 */
[----:B--2---:R-:W-:-:S06]  /*67b0*/  HADD2.F32 R18, -RZ, R4.H0_H0 ;  /* 0x20000004ff127230 */ /* 0x004fcc0000004100 */
[----:B------:R-:W0:Y:S01]  /*67c0*/  F2I.FTZ.TRUNC.NTZ R18, R18 ;  /* 0x0000001200127305 */ /* 0x000e22000021f100 */
[----:B------:R-:W-:Y:S05]  /*67d0*/  BRA `(.L_x_5557) ;  /* 0x0000000800cc7947 */ /* 0x000fea0003800000 */
.L_x_5598:
        /* <DEDUP_REMOVED lines=9> */
.L_x_5601:
[----:B------:R-:W2:Y:S02]  /*6870*/  LDG.E.U16 R4, desc[UR36][R4.64] ;  /* 0x0000002404047981 */ /* 0x000ea4000c1e1500 */
[----:B--2---:R-:W-:-:S06]  /*6880*/  HADD2.F32 R18, -RZ, R4.H0_H0 ;  /* 0x20000004ff127230 */ /* 0x004fcc0000004100 */
[----:B------:R-:W0:Y:S01]  /*6890*/  F2I.FTZ.TRUNC.NTZ R18, R18 ;  /* 0x0000001200127305 */ /* 0x000e22000021f100 */
[----:B------:R-:W-:Y:S05]  /*68a0*/  BRA `(.L_x_5557) ;  /* 0x0000000800987947 */ /* 0x000fea0003800000 */
.L_x_5600:
[----:B------:R-:W2:Y:S02]  /*68b0*/  LDG.E.64 R18, desc[UR36][R4.64] ;  /* 0x0000002404127981 */ /* 0x000ea4000c1e1b00 */
[----:B--2---:R0:W1:Y:S01]  /*68c0*/  F2I.F64.TRUNC R18, R18 ;  /* 0x0000001200127311 */ /* 0x004062000030d100 */
[----:B------:R-:W-:Y:S05]  /*68d0*/  BRA `(.L_x_5557) ;  /* 0x00000008008c7947 */ /* 0x000fea0003800000 */
.L_x_5591:
        /* <DEDUP_REMOVED lines=12> */
.L_x_5604:
[----:B------:R-:W2:Y:S02]  /*69a0*/  LDG.E.64 R4, desc[UR36][R4.64] ;  /* 0x0000002404047981 */ /* 0x000ea4000c1e1b00 */
[----:B--2---:R0:W1:Y:S01]  /*69b0*/  F2I.F64.TRUNC R18, R4 ;  /* 0x0000000400127311 */ /* 0x004062000030d100 */
[----:B------:R-:W-:Y:S05]  /*69c0*/  BRA `(.L_x_5557) ;  /* 0x0000000800507947 */ /* 0x000fea0003800000 */
.L_x_5603:
        /* <DEDUP_REMOVED lines=27> */
.L_x_5606:
        /* <DEDUP_REMOVED lines=14> */
.L_x_5605:
[----:B------:R-:W2:Y:S02]  /*6c60*/  LDG.E.U16 R18, desc[UR36][R4.64] ;  /* 0x0000002404127981 */ /* 0x000ea4000c1e1500 */
[----:B--2---:R-:W-:-:S06]  /*6c70*/  IMAD.U32 R18, R18, 0x10000, RZ ;  /* 0x0001000012127824 */ /* 0x004fcc00078e00ff */
[----:B------:R-:W0:Y:S01]  /*6c80*/  F2I.FTZ.TRUNC.NTZ R18, R18 ;  /* 0x0000001200127305 */ /* 0x000e22000021f100 */
[----:B------:R-:W-:Y:S05]  /*6c90*/  BRA `(.L_x_5557) ;  /* 0x00000004009c7947 */ /* 0x000fea0003800000 */
.L_x_5602:
        /* <DEDUP_REMOVED lines=10> */
.L_x_5609:
        /* <DEDUP_REMOVED lines=21> */
.L_x_5613:
[----:B------:R-:W-:Y:S05]  /*6e90*/  BSYNC B1 ;  /* 0x0000000000017941 */ /* 0x000fea0003800000 */
.L_x_5612:
[----:B------:R-:W-:Y:S01]  /*6ea0*/  IMAD.SHL.U32 R3, R3, 0x100000, RZ ;  /* 0x0010000003037824 */ /* 0x000fe200078e00ff */
[----:B------:R-:W-:-:S04]  /*6eb0*/  LEA R5, R0, 0x3b800000, 0x17 ;  /* 0x3b80000000057811 */ /* 0x000fc800078eb8ff */
[----:B------:R-:W-:-:S07]  /*6ec0*/  LOP3.LUT R18, R5, R3, R18, 0xfe, !PT ;  /* 0x0000000305127212 */ /* 0x000fce00078efe12 */
.L_x_5611:
[----:B------:R-:W-:Y:S05]  /*6ed0*/  BSYNC B0 ;  /* 0x0000000000007941 */ /* 0x000fea0003800000 */
.L_x_5610:
[----:B------:R-:W0:Y:S01]  /*6ee0*/  F2I.FTZ.TRUNC.NTZ R18, R18 ;  /* 0x0000001200127305 */ /* 0x000e22000021f100 */
[----:B------:R-:W-:Y:S05]  /*6ef0*/  BRA `(.L_x_5557) ;  /* 0x0000000400047947 */ /* 0x000fea0003800000 */
.L_x_5608:
        /* <DEDUP_REMOVED lines=21> */
.L_x_5617:
[----:B------:R-:W-:Y:S05]  /*7050*/  BSYNC B1 ;  /* 0x0000000000017941 */ /* 0x000fea0003800000 */
.L_x_5616:
[----:B------:R-:W-:Y:S01]  /*7060*/  IMAD.SHL.U32 R3, R3, 0x200000, RZ ;  /* 0x0020000003037824 */ /* 0x000fe200078e00ff */
[----:B------:R-:W-:-:S04]  /*7070*/  LEA R5, R0, 0x37800000, 0x17 ;  /* 0x3780000000057811 */ /* 0x000fc800078eb8ff */
[----:B------:R-:W-:-:S07]  /*7080*/  LOP3.LUT R18, R5, R3, R18, 0xfe, !PT ;  /* 0x0000000305127212 */ /* 0x000fce00078efe12 */
.L_x_5615:
[----:B------:R-:W-:Y:S05]  /*7090*/  BSYNC B0 ;  /* 0x0000000000007941 */ /* 0x000fea0003800000 */
.L_x_5614:
[----:B------:R-:W0:Y:S01]  /*70a0*/  F2I.FTZ.TRUNC.NTZ R18, R18 ;  /* 0x0000001200127305 */ /* 0x000e22000021f100 */
[----:B------:R-:W-:Y:S05]  /*70b0*/  BRA `(.L_x_5557) ;  /* 0x0000000000947947 */ /* 0x000fea0003800000 */
.L_x_5607:
        /* <DEDUP_REMOVED lines=14> */
.L_x_5621:
[----:B------:R-:W-:Y:S05]  /*71a0*/  BSYNC B0 ;  /* 0x0000000000007941 */ /* 0x000fea0003800000 */
.L_x_5620:
[----:B------:R-:W0:Y:S01]  /*71b0*/  F2I.FTZ.TRUNC.NTZ R18, R18 ;  /* 0x0000001200127305 */ /* 0x000e22000021f100 */
[----:B------:R-:W-:Y:S05]  /*71c0*/  BRA `(.L_x_5557) ;  /* 0x0000000000507947 */ /* 0x000fea0003800000 */
.L_x_5595:
        /* <DEDUP_REMOVED lines=16> */
.L_x_5622:
[----:B------:R-:W-:Y:S05]  /*72d0*/  BRA `(.L_x_5557) ;  /* 0x00000000000c7947 */ /* 0x000fea0003800000 */
.L_x_5619:
[----:B------:R0:W5:Y:S01]  /*72e0*/  LDG.E R18, desc[UR36][R4.64] ;  /* 0x0000002404127981 */ /* 0x000162000c1e1900 */
[----:B------:R-:W-:Y:S05]  /*72f0*/  BRA `(.L_x_5557) ;  /* 0x0000000000047947 */ /* 0x000fea0003800000 */
.L_x_5618:
[----:B------:R0:W5:Y:S02]  /*7300*/  LDG.E R18, desc[UR36][R4.64] ;  /* 0x0000002404127981 */ /* 0x000164000c1e1900 */
.L_x_5557:
[----:B------:R-:W-:Y:S05]  /*7310*/  BSYNC B6 ;  /* 0x0000000000067941 */ /* 0x000fea0003800000 */
.L_x_5556:
[----:B0-----:R-:W0:Y:S01]  /*7320*/  S2R R19, SR_TID.X ;  /* 0x0000000000137919 */ /* 0x001e220000002100 */
[----:B------:R-:W0:Y:S01]  /*7330*/  LDC.U8 R17, c[0x0][0x240] ;  /* 0x00009000ff117b82 */ /* 0x000e220000000000 */
[----:B------:R-:W-:Y:S01]  /*7340*/  BSSY B6, `(.L_x_5623) ;  /* 0x00000f2000067945 */ /* 0x000fe20003800000 */
[----:B-1-345:R-:W-:Y:S02]  /*7350*/  LOP3.LUT R4, R27, R24, RZ, 0x3c, !PT ;  /* 0x000000181b047212 */ /* 0x03afe400078e3cff */
[----:B--2---:R-:W-:Y:S02]  /*7360*/  LOP3.LUT R24, R26, R29, RZ, 0x3c, !PT ;  /* 0x0000001d1a187212 */ /* 0x004fe400078e3cff */
[----:B------:R-:W-:Y:S02]  /*7370*/  LOP3.LUT R22, R25, R22, RZ, 0x3c, !PT ;  /* 0x0000001619167212 */ /* 0x000fe400078e3cff */
[----:B------:R-:W-:Y:S02]  /*7380*/  LOP3.LUT R18, R18, R23, RZ, 0x3c, !PT ;  /* 0x0000001712127212 */ /* 0x000fe400078e3cff */
[----:B0-----:R-:W-:-:S13]  /*7390*/  ISETP.GE.AND P0, PT, R19, R16, PT ;  /* 0x000000101300720c */ /* 0x001fda0003f06270 */
        /* <DEDUP_REMOVED lines=22> */
.L_x_5628:
[----:B------:R0:W-:Y:S01]  /*7500*/  STG.E.U8 desc[UR36][R8.64], R4 ;  /* 0x0000000408007986 */ /* 0x0001e2000c101124 */
[----:B------:R-:W-:Y:S05]  /*7510*/  BRA `(.L_x_5624) ;  /* 0x0000000c00507947 */ /* 0x000fea0003800000 */
.L_x_5627:
        /* <DEDUP_REMOVED lines=9> */
.L_x_5631:
[----:B------:R0:W-:Y:S01]  /*75b0*/  STG.E desc[UR36][R8.64], R4 ;  /* 0x0000000408007986 */ /* 0x0001e2000c101924 */
[----:B------:R-:W-:Y:S05]  /*75c0*/  BRA `(.L_x_5624) ;  /* 0x0000000c00247947 */ /* 0x000fea0003800000 */
.L_x_5630:
[----:B------:R0:W-:Y:S01]  /*75d0*/  STG.E.U16 desc[UR36][R8.64], R4 ;  /* 0x0000000408007986 */ /* 0x0001e2000c101524 */
[----:B------:R-:W-:Y:S05]  /*75e0*/  BRA `(.L_x_5624) ;  /* 0x0000000c001c7947 */ /* 0x000fea0003800000 */
.L_x_5626:
        /* <DEDUP_REMOVED lines=9> */
.L_x_5633:
[----:B------:R-:W-:-:S04]  /*7680*/  I2FP.F32.S32 R0, R4 ;  /* 0x0000000400007245 */ /* 0x000fc80000201400 */
[----:B------:R-:W-:-:S05]  /*7690*/  F2FP.F16.F32.PACK_AB R0, RZ, R0 ;  /* 0x00000000ff00723e */ /* 0x000fca00000000ff */
[----:B------:R0:W-:Y:S01]  /*76a0*/  STG.E.U16 desc[UR36][R8.64], R0 ;  /* 0x0000000008007986 */ /* 0x0001e2000c101524 */
[----:B------:R-:W-:Y:S05]  /*76b0*/  BRA `(.L_x_5624) ;  /* 0x0000000800e87947 */ /* 0x000fea0003800000 */
.L_x_5632:
        /* <DEDUP_REMOVED lines=10> */
.L_x_5635:
[----:B------:R-:W-:-:S04]  /*7760*/  I2FP.F32.S32 R4, R4 ;  /* 0x0000000400047245 */ /* 0x000fc80000201400 */
[----:B------:R-:W-:-:S04]  /*7770*/  F2FP.F16.F32.PACK_AB R3, RZ, R4 ;  /* 0x00000004ff03723e */ /* 0x000fc800000000ff */
[----:B------:R-:W-:-:S05]  /*7780*/  PRMT R3, R3, 0x5410, RZ ;  /* 0x0000541003037816 */ /* 0x000fca00000000ff */
[----:B------:R3:W-:Y:S01]  /*7790*/  STG.E desc[UR36][R8.64], R3 ;  /* 0x0000000308007986 */ /* 0x0007e2000c101924 */
[----:B------:R-:W-:Y:S05]  /*77a0*/  BRA `(.L_x_5624) ;  /* 0x0000000800ac7947 */ /* 0x000fea0003800000 */
.L_x_5634:
[----:B------:R-:W0:Y:S02]  /*77b0*/  I2F.F64 R4, R4 ;  /* 0x0000000400047312 */ /* 0x000e240000201c00 */
[----:B0-----:R4:W-:Y:S01]  /*77c0*/  STG.E.64 desc[UR36][R8.64], R4 ;  /* 0x0000000408007986 */ /* 0x0019e2000c101b24 */
[----:B------:R-:W-:Y:S05]  /*77d0*/  BRA `(.L_x_5624) ;  /* 0x0000000800a07947 */ /* 0x000fea0003800000 */
.L_x_5625:
        /* <DEDUP_REMOVED lines=12> */
.L_x_5638:
[----:B------:R-:W0:Y:S01]  /*78a0*/  I2F.F64 R4, R4 ;  /* 0x0000000400047312 */ /* 0x000e220000201c00 */
[----:B------:R-:W-:-:S05]  /*78b0*/  CS2R R6, SRZ ;  /* 0x0000000000067805 */ /* 0x000fca000001ff00 */
[----:B0-----:R0:W-:Y:S01]  /*78c0*/  STG.E.128 desc[UR36][R8.64], R4 ;  /* 0x0000000408007986 */ /* 0x0011e2000c101d24 */
[----:B------:R-:W-:Y:S05]  /*78d0*/  BRA `(.L_x_5624) ;  /* 0x0000000800607947 */ /* 0x000fea0003800000 */
.L_x_5637:
        /* <DEDUP_REMOVED lines=21> */
.L_x_5642:
[----:B------:R-:W-:Y:S05]  /*7a30*/  BSYNC B0 ;  /* 0x0000000000007941 */ /* 0x000fea0003800000 */
.L_x_5641:
[----:B------:R-:W-:-:S05]  /*7a40*/  LOP3.LUT R5, R0, R5, RZ, 0xfc, !PT ;  /* 0x0000000500057212 */ /* 0x000fca00078efcff */
[----:B------:R0:W-:Y:S01]  /*7a50*/  STG.E.U8 desc[UR36][R8.64], R5 ;  /* 0x0000000508007986 */ /* 0x0001e2000c101124 */
[----:B------:R-:W-:Y:S05]  /*7a60*/  BRA `(.L_x_5624) ;  /* 0x0000000400fc7947 */ /* 0x000fea0003800000 */
.L_x_5640:
        /* <DEDUP_REMOVED lines=13> */
.L_x_5644:
[----:B------:R-:W-:Y:S01]  /*7b40*/  IMAD.MOV.U32 R0, RZ, RZ, 0x7f ;  /* 0x0000007fff007424 */ /* 0x000fe200078e00ff */
[----:B------:R-:W-:-:S04]  /*7b50*/  ISETP.GT.U32.AND P0, PT, R3, 0x7f800000, PT ;  /* 0x7f8000000300780c */ /* 0x000fc80003f04070 */
[----:B------:R-:W-:-:S09]  /*7b60*/  SEL R0, R0, 0x7c, P0 ;  /* 0x0000007c00007807 */ /* 0x000fd20000000000 */
.L_x_5645:
[----:B------:R-:W-:Y:S05]  /*7b70*/  BSYNC B0 ;  /* 0x0000000000007941 */ /* 0x000fea0003800000 */
.L_x_5643:
[----:B------:R-:W-:-:S04]  /*7b80*/  LOP3.LUT R3, R5, 0x80000000, RZ, 0xc0, !PT ;  /* 0x8000000005037812 */ /* 0x000fc800078ec0ff */
[----:B------:R-:W-:-:S04]  /*7b90*/  SHF.R.U32.HI R3, RZ, 0x18, R3 ;  /* 0x00000018ff037819 */ /* 0x000fc80000011603 */
[----:B------:R-:W-:-:S05]  /*7ba0*/  LOP3.LUT R3, R0, R3, RZ, 0xfc, !PT ;  /* 0x0000000300037212 */ /* 0x000fca00078efcff */
[----:B------:R0:W-:Y:S01]  /*7bb0*/  STG.E.U8 desc[UR36][R8.64], R3 ;  /* 0x0000000308007986 */ /* 0x0001e2000c101124 */
[----:B------:R-:W-:Y:S05]  /*7bc0*/  BRA `(.L_x_5624) ;  /* 0x0000000400a47947 */ /* 0x000fea0003800000 */
.L_x_5639:
[----:B------:R-:W-:-:S04]  /*7bd0*/  I2FP.F32.S32 R0, R4 ;  /* 0x0000000400007245 */ /* 0x000fc80000201400 */
[----:B------:R-:W-:-:S05]  /*7be0*/  F2FP.BF16.F32.PACK_AB R0, RZ, R0 ;  /* 0x00000000ff00723e */ /* 0x000fca00000010ff */
[----:B------:R0:W-:Y:S01]  /*7bf0*/  STG.E.U16 desc[UR36][R8.64], R0 ;  /* 0x0000000008007986 */ /* 0x0001e2000c101524 */
[----:B------:R-:W-:Y:S05]  /*7c00*/  BRA `(.L_x_5624) ;  /* 0x0000000400947947 */ /* 0x000fea0003800000 */
.L_x_5636:
        /* <DEDUP_REMOVED lines=10> */
.L_x_5648:
        /* <DEDUP_REMOVED lines=17> */
.L_x_5651:
[----:B------:R-:W-:-:S04]  /*7dc0*/  LOP3.LUT R3, R5, 0x80000000, RZ, 0xc0, !PT ;  /* 0x8000000005037812 */ /* 0x000fc800078ec0ff */
[----:B------:R-:W-:-:S04]  /*7dd0*/  SHF.R.U32.HI R3, RZ, 0x18, R3 ;  /* 0x00000018ff037819 */ /* 0x000fc80000011603 */
[----:B------:R-:W-:-:S04]  /*7de0*/  LOP3.LUT R0, R0, R3, RZ, 0xfc, !PT ;  /* 0x0000000300007212 */ /* 0x000fc800078efcff */
[----:B------:R-:W-:-:S07]  /*7df0*/  PRMT R4, R0, 0x7610, R4 ;  /* 0x0000761000047816 */ /* 0x000fce0000000004 */
.L_x_5650:
[----:B------:R-:W-:Y:S05]  /*7e00*/  BSYNC B0 ;  /* 0x0000000000007941 */ /* 0x000fea0003800000 */
.L_x_5649:
[----:B------:R0:W-:Y:S01]  /*7e10*/  STG.E.U8 desc[UR36][R8.64], R4 ;  /* 0x0000000408007986 */ /* 0x0001e2000c101124 */
[----:B------:R-:W-:Y:S05]  /*7e20*/  BRA `(.L_x_5624) ;  /* 0x00000004000c7947 */ /* 0x000fea0003800000 */
.L_x_5647:
        /* <DEDUP_REMOVED lines=17> */
.L_x_5654:
[----:B------:R-:W-:-:S04]  /*7f40*/  LOP3.LUT R3, R5, 0x80000000, RZ, 0xc0, !PT ;  /* 0x8000000005037812 */ /* 0x000fc800078ec0ff */
[----:B------:R-:W-:-:S04]  /*7f50*/  SHF.R.U32.HI R3, RZ, 0x18, R3 ;  /* 0x00000018ff037819 */ /* 0x000fc80000011603 */
[----:B------:R-:W-:-:S04]  /*7f60*/  LOP3.LUT R0, R0, R3, RZ, 0xfc, !PT ;  /* 0x0000000300007212 */ /* 0x000fc800078efcff */
[----:B------:R-:W-:-:S07]  /*7f70*/  PRMT R4, R0, 0x7610, R4 ;  /* 0x0000761000047816 */ /* 0x000fce0000000004 */
.L_x_5653:
[----:B------:R-:W-:Y:S05]  /*7f80*/  BSYNC B0 ;  /* 0x0000000000007941 */ /* 0x000fea0003800000 */
.L_x_5652:
[----:B------:R0:W-:Y:S01]  /*7f90*/  STG.E.U8 desc[UR36][R8.64], R4 ;  /* 0x0000000408007986 */ /* 0x0001e2000c101124 */
[----:B------:R-:W-:Y:S05]  /*7fa0*/  BRA `(.L_x_5624) ;  /* 0x0000000000ac7947 */ /* 0x000fea0003800000 */
.L_x_5646:
        /* <DEDUP_REMOVED lines=22> */
.L_x_5629:
        /* <DEDUP_REMOVED lines=16> */
.L_x_5657:
[----:B------:R-:W-:Y:S05]  /*8210*/  BRA `(.L_x_5624) ;  /* 0x0000000000107947 */ /* 0x000fea0003800000 */
.L_x_5656:
[----:B------:R-:W-:-:S05]  /*8220*/  SHF.R.S32.HI R5, RZ, 0x1f, R4 ;  /* 0x0000001fff057819 */ /* 0x000fca0000011404 */
[----:B------:R0:W-:Y:S01]  /*8230*/  STG.E.64 desc[UR36][R8.64], R4 ;  /* 0x0000000408007986 */ /* 0x0001e2000c101b24 */
[----:B------:R-:W-:Y:S05]  /*8240*/  BRA `(.L_x_5624) ;  /* 0x0000000000047947 */ /* 0x000fea0003800000 */
.L_x_5655:
[----:B------:R0:W-:Y:S02]  /*8250*/  STG.E desc[UR36][R8.64], R4 ;  /* 0x0000000408007986 */ /* 0x0001e4000c101924 */
.L_x_5624:
[----:B------:R-:W-:Y:S05]  /*8260*/  BSYNC B6 ;  /* 0x0000000000067941 */ /* 0x000fea0003800000 */
.L_x_5623:
        /* <DEDUP_REMOVED lines=23> */
.L_x_5663:
[----:B------:R0:W-:Y:S01]  /*83e0*/  STG.E.U8 desc[UR36][R8.64], R24 ;  /* 0x0000001808007986 */ /* 0x0001e2000c101124 */
[----:B------:R-:W-:Y:S05]  /*83f0*/  BRA `(.L_x_5665) ;  /* 0x0000000c00507947 */ /* 0x000fea0003800000 */
.L_x_5662:
        /* <DEDUP_REMOVED lines=9> */
.L_x_5667:
[----:B------:R0:W-:Y:S01]  /*8490*/  STG.E desc[UR36][R8.64], R24 ;  /* 0x0000001808007986 */ /* 0x0001e2000c101924 */
[----:B------:R-:W-:Y:S05]  /*84a0*/  BRA `(.L_x_5665) ;  /* 0x0000000c00247947 */ /* 0x000fea0003800000 */
.L_x_5666:
[----:B------:R0:W-:Y:S01]  /*84b0*/  STG.E.U16 desc[UR36][R8.64], R24 ;  /* 0x0000001808007986 */ /* 0x0001e2000c101524 */
[----:B------:R-:W-:Y:S05]  /*84c0*/  BRA `(.L_x_5665) ;  /* 0x0000000c001c7947 */ /* 0x000fea0003800000 */
.L_x_5661:
        /* <DEDUP_REMOVED lines=9> */
.L_x_5669:
[----:B------:R-:W-:-:S04]  /*8560*/  I2FP.F32.S32 R0, R24 ;  /* 0x0000001800007245 */ /* 0x000fc80000201400 */
[----:B------:R-:W-:-:S05]  /*8570*/  F2FP.F16.F32.PACK_AB R0, RZ, R0 ;  /* 0x00000000ff00723e */ /* 0x000fca00000000ff */
[----:B------:R0:W-:Y:S01]  /*8580*/  STG.E.U16 desc[UR36][R8.64], R0 ;  /* 0x0000000008007986 */ /* 0x0001e2000c101524 */
[----:B------:R-:W-:Y:S05]  /*8590*/  BRA `(.L_x_5665) ;  /* 0x0000000800e87947 */ /* 0x000fea0003800000 */
.L_x_5668:
        /* <DEDUP_REMOVED lines=10> */
.L_x_5671:
[----:B------:R-:W-:-:S04]  /*8640*/  I2FP.F32.S32 R24, R24 ;  /* 0x0000001800187245 */ /* 0x000fc80000201400 */
[----:B------:R-:W-:-:S04]  /*8650*/  F2FP.F16.F32.PACK_AB R3, RZ, R24 ;  /* 0x00000018ff03723e */ /* 0x000fc800000000ff */
[----:B------:R-:W-:-:S05]  /*8660*/  PRMT R3, R3, 0x5410, RZ ;  /* 0x0000541003037816 */ /* 0x000fca00000000ff */
[----:B------:R3:W-:Y:S01]  /*8670*/  STG.E desc[UR36][R8.64], R3 ;  /* 0x0000000308007986 */ /* 0x0007e2000c101924 */
[----:B------:R-:W-:Y:S05]  /*8680*/  BRA `(.L_x_5665) ;  /* 0x0000000800ac7947 */ /* 0x000fea0003800000 */
.L_x_5670:
[----:B------:R-:W0:Y:S02]  /*8690*/  I2F.F64 R24, R24 ;  /* 0x0000001800187312 */ /* 0x000e240000201c00 */
[----:B0-----:R4:W-:Y:S01]  /*86a0*/  STG.E.64 desc[UR36][R8.64], R24 ;  /* 0x0000001808007986 */ /* 0x0019e2000c101b24 */
[----:B------:R-:W-:Y:S05]  /*86b0*/  BRA `(.L_x_5665) ;  /* 0x0000000800a07947 */ /* 0x000fea0003800000 */
.L_x_5660:
        /* <DEDUP_REMOVED lines=12> */
.L_x_5674:
[----:B------:R-:W0:Y:S01]  /*8780*/  I2F.F64 R4, R24 ;  /* 0x0000001800047312 */ /* 0x000e220000201c00 */
[----:B------:R-:W-:-:S05]  /*8790*/  CS2R R6, SRZ ;  /* 0x0000000000067805 */ /* 0x000fca000001ff00 */
[----:B0-----:R0:W-:Y:S01]  /*87a0*/  STG.E.128 desc[UR36][R8.64], R4 ;  /* 0x0000000408007986 */ /* 0x0011e2000c101d24 */
[----:B------:R-:W-:Y:S05]  /*87b0*/  BRA `(.L_x_5665) ;  /* 0x0000000800607947 */ /* 0x000fea0003800000 */
.L_x_5673:
        /* <DEDUP_REMOVED lines=21> */
.L_x_5678:
[----:B------:R-:W-:Y:S05]  /*8910*/  BSYNC B0 ;  /* 0x0000000000007941 */ /* 0x000fea0003800000 */
.L_x_5677:
[----:B------:R-:W-:-:S05]  /*8920*/  LOP3.LUT R5, R0, R5, RZ, 0xfc, !PT ;  /* 0x0000000500057212 */ /* 0x000fca00078efcff */
[----:B------:R0:W-:Y:S01]  /*8930*/  STG.E.U8 desc[UR36][R8.64], R5 ;  /* 0x0000000508007986 */ /* 0x0001e2000c101124 */
[----:B------:R-:W-:Y:S05]  /*8940*/  BRA `(.L_x_5665) ;  /* 0x0000000400fc7947 */ /* 0x000fea0003800000 */
.L_x_5676:
        /* <DEDUP_REMOVED lines=13> */
.L_x_5680:
[----:B------:R-:W-:Y:S01]  /*8a20*/  IMAD.MOV.U32 R0, RZ, RZ, 0x7f ;  /* 0x0000007fff007424 */ /* 0x000fe200078e00ff */
[----:B------:R-:W-:-:S04]  /*8a30*/  ISETP.GT.U32.AND P0, PT, R3, 0x7f800000, PT ;  /* 0x7f8000000300780c */ /* 0x000fc80003f04070 */
[----:B------:R-:W-:-:S09]  /*8a40*/  SEL R0, R0, 0x7c, P0 ;  /* 0x0000007c00007807 */ /* 0x000fd20000000000 */
.L_x_5681:
[----:B------:R-:W-:Y:S05]  /*8a50*/  BSYNC B0 ;  /* 0x0000000000007941 */ /* 0x000fea0003800000 */
.L_x_5679:
[----:B------:R-:W-:-:S04]  /*8a60*/  LOP3.LUT R3, R5, 0x80000000, RZ, 0xc0, !PT ;  /* 0x8000000005037812 */ /* 0x000fc800078ec0ff */
[----:B------:R-:W-:-:S04]  /*8a70*/  SHF.R.U32.HI R3, RZ, 0x18, R3 ;  /* 0x00000018ff037819 */ /* 0x000fc80000011603 */
[----:B------:R-:W-:-:S05]  /*8a80*/  LOP3.LUT R3, R0, R3, RZ, 0xfc, !PT ;  /* 0x0000000300037212 */ /* 0x000fca00078efcff */
[----:B------:R0:W-:Y:S01]  /*8a90*/  STG.E.U8 desc[UR36][R8.64], R3 ;  /* 0x0000000308007986 */ /* 0x0001e2000c101124 */
[----:B------:R-:W-:Y:S05]  /*8aa0*/  BRA `(.L_x_5665) ;  /* 0x0000000400a47947 */ /* 0x000fea0003800000 */
.L_x_5675:
[----:B------:R-:W-:-:S04]  /*8ab0*/  I2FP.F32.S32 R0, R24 ;  /* 0x0000001800007245 */ /* 0x000fc80000201400 */
[----:B------:R-:W-:-:S05]  /*8ac0*/  F2FP.BF16.F32.PACK_AB R0, RZ, R0 ;  /* 0x00000000ff00723e */ /* 0x000fca00000010ff */
[----:B------:R0:W-:Y:S01]  /*8ad0*/  STG.E.U16 desc[UR36][R8.64], R0 ;  /* 0x0000000008007986 */ /* 0x0001e2000c101524 */
[----:B------:R-:W-:Y:S05]  /*8ae0*/  BRA `(.L_x_5665) ;  /* 0x0000000400947947 */ /* 0x000fea0003800000 */
.L_x_5672:
        /* <DEDUP_REMOVED lines=10> */
.L_x_5684:
        /* <DEDUP_REMOVED lines=17> */
.L_x_5687:
[----:B------:R-:W-:-:S04]  /*8ca0*/  LOP3.LUT R3, R5, 0x80000000, RZ, 0xc0, !PT ;  /* 0x8000000005037812 */ /* 0x000fc800078ec0ff */
[----:B------:R-:W-:-:S04]  /*8cb0*/  SHF.R.U32.HI R3, RZ, 0x18, R3 ;  /* 0x00000018ff037819 */ /* 0x000fc80000011603 */
[----:B------:R-:W-:-:S04]  /*8cc0*/  LOP3.LUT R0, R0, R3, RZ, 0xfc, !PT ;  /* 0x0000000300007212 */ /* 0x000fc800078efcff */
[----:B------:R-:W-:-:S07]  /*8cd0*/  PRMT R4, R0, 0x7610, R4 ;  /* 0x0000761000047816 */ /* 0x000fce0000000004 */
.L_x_5686:
[----:B------:R-:W-:Y:S05]  /*8ce0*/  BSYNC B0 ;  /* 0x0000000000007941 */ /* 0x000fea0003800000 */
.L_x_5685:
[----:B------:R0:W-:Y:S01]  /*8cf0*/  STG.E.U8 desc[UR36][R8.64], R4 ;  /* 0x0000000408007986 */ /* 0x0001e2000c101124 */
[----:B------:R-:W-:Y:S05]  /*8d00*/  BRA `(.L_x_5665) ;  /* 0x00000004000c7947 */ /* 0x000fea0003800000 */
.L_x_5683:
        /* <DEDUP_REMOVED lines=17> */
.L_x_5690:
[----:B------:R-:W-:-:S04]  /*8e20*/  LOP3.LUT R3, R5, 0x80000000, RZ, 0xc0, !PT ;  /* 0x8000000005037812 */ /* 0x000fc800078ec0ff */
[----:B------:R-:W-:-:S04]  /*8e30*/  SHF.R.U32.HI R3, RZ, 0x18, R3 ;  /* 0x00000018ff037819 */ /* 0x000fc80000011603 */
[----:B------:R-:W-:-:S04]  /*8e40*/  LOP3.LUT R0, R0, R3, RZ, 0xfc, !PT ;  /* 0x0000000300007212 */ /* 0x000fc800078efcff */
[----:B------:R-:W-:-:S07]  /*8e50*/  PRMT R4, R0, 0x7610, R4 ;  /* 0x0000761000047816 */ /* 0x000fce0000000004 */
.L_x_5689:
[----:B------:R-:W-:Y:S05]  /*8e60*/  BSYNC B0 ;  /* 0x0000000000007941 */ /* 0x000fea0003800000 */
.L_x_5688:
[----:B------:R0:W-:Y:S01]  /*8e70*/  STG.E.U8 desc[UR36][R8.64], R4 ;  /* 0x0000000408007986 */ /* 0x0001e2000c101124 */
[----:B------:R-:W-:Y:S05]  /*8e80*/  BRA `(.L_x_5665) ;  /* 0x0000000000ac7947 */ /* 0x000fea0003800000 */
.L_x_5682:
        /* <DEDUP_REMOVED lines=22> */
.L_x_5664:
        /* <DEDUP_REMOVED lines=16> */
.L_x_5693:
[----:B------:R-:W-:Y:S05]  /*90f0*/  BRA `(.L_x_5665) ;  /* 0x0000000000107947 */ /* 0x000fea0003800000 */
.L_x_5692:
[----:B------:R-:W-:-:S05]  /*9100*/  SHF.R.S32.HI R25, RZ, 0x1f, R24 ;  /* 0x0000001fff197819 */ /* 0x000fca0000011418 */
[----:B------:R0:W-:Y:S01]  /*9110*/  STG.E.64 desc[UR36][R8.64], R24 ;  /* 0x0000001808007986 */ /* 0x0001e2000c101b24 */
[----:B------:R-:W-:Y:S05]  /*9120*/  BRA `(.L_x_5665) ;  /* 0x0000000000047947 */ /* 0x000fea0003800000 */
.L_x_5691:
[----:B------:R0:W-:Y:S02]  /*9130*/  STG.E desc[UR36][R8.64], R24 ;  /* 0x0000001808007986 */ /* 0x0001e4000c101924 */
.L_x_5665:
        /* <DEDUP_REMOVED lines=23> */
.L_x_5697:
[----:B------:R0:W-:Y:S01]  /*92b0*/  STG.E.U8 desc[UR36][R8.64], R22 ;  /* 0x0000001608007986 */ /* 0x0001e2000c101124 */
[----:B------:R-:W-:Y:S05]  /*92c0*/  BRA `(.L_x_5699) ;  /* 0x0000000c00507947 */ /* 0x000fea0003800000 */
.L_x_5696:
        /* <DEDUP_REMOVED lines=9> */
.L_x_5701:
[----:B------:R0:W-:Y:S01]  /*9360*/  STG.E desc[UR36][R8.64], R22 ;  /* 0x0000001608007986 */ /* 0x0001e2000c101924 */
[----:B------:R-:W-:Y:S05]  /*9370*/  BRA `(.L_x_5699) ;  /* 0x0000000c00247947 */ /* 0x000fea0003800000 */
.L_x_5700:
[----:B------:R0:W-:Y:S01]  /*9380*/  STG.E.U16 desc[UR36][R8.64], R22 ;  /* 0x0000001608007986 */ /* 0x0001e2000c101524 */
[----:B------:R-:W-:Y:S05]  /*9390*/  BRA `(.L_x_5699) ;  /* 0x0000000c001c7947 */ /* 0x000fea0003800000 */
.L_x_5695:
        /* <DEDUP_REMOVED lines=9> */
.L_x_5703:
[----:B------:R-:W-:-:S04]  /*9430*/  I2FP.F32.S32 R0, R22 ;  /* 0x0000001600007245 */ /* 0x000fc80000201400 */
[----:B------:R-:W-:-:S05]  /*9440*/  F2FP.F16.F32.PACK_AB R0, RZ, R0 ;  /* 0x00000000ff00723e */ /* 0x000fca00000000ff */
[----:B------:R4:W-:Y:S01]  /*9450*/  STG.E.U16 desc[UR36][R8.64], R0 ;  /* 0x0000000008007986 */ /* 0x0009e2000c101524 */
[----:B------:R-:W-:Y:S05]  /*9460*/  BRA `(.L_x_5699) ;  /* 0x0000000800e87947 */ /* 0x000fea0003800000 */
.L_x_5702:
        /* <DEDUP_REMOVED lines=10> */
.L_x_5705:
[----:B------:R-:W-:-:S04]  /*9510*/  I2FP.F32.S32 R22, R22 ;  /* 0x0000001600167245 */ /* 0x000fc80000201400 */
[----:B------:R-:W-:-:S04]  /*9520*/  F2FP.F16.F32.PACK_AB R3, RZ, R22 ;  /* 0x00000016ff03723e */ /* 0x000fc800000000ff */
[----:B------:R-:W-:-:S05]  /*9530*/  PRMT R3, R3, 0x5410, RZ ;  /* 0x0000541003037816 */ /* 0x000fca00000000ff */
[----:B------:R2:W-:Y:S01]  /*9540*/  STG.E desc[UR36][R8.64], R3 ;  /* 0x0000000308007986 */ /* 0x0005e2000c101924 */
[----:B------:R-:W-:Y:S05]  /*9550*/  BRA `(.L_x_5699) ;  /* 0x0000000800ac7947 */ /* 0x000fea0003800000 */
.L_x_5704:
[----:B------:R-:W0:Y:S02]  /*9560*/  I2F.F64 R22, R22 ;  /* 0x0000001600167312 */ /* 0x000e240000201c00 */
[----:B0-----:R0:W-:Y:S01]  /*9570*/  STG.E.64 desc[UR36][R8.64], R22 ;  /* 0x0000001608007986 */ /* 0x0011e2000c101b24 */
[----:B------:R-:W-:Y:S05]  /*9580*/  BRA `(.L_x_5699) ;  /* 0x0000000800a07947 */ /* 0x000fea0003800000 */
.L_x_5694:
        /* <DEDUP_REMOVED lines=12> */
.L_x_5708:
[----:B------:R-:W0:Y:S01]  /*9650*/  I2F.F64 R4, R22 ;  /* 0x0000001600047312 */ /* 0x000e220000201c00 */
[----:B------:R-:W-:-:S05]  /*9660*/  CS2R R6, SRZ ;  /* 0x0000000000067805 */ /* 0x000fca000001ff00 */
[----:B0-----:R0:W-:Y:S01]  /*9670*/  STG.E.128 desc[UR36][R8.64], R4 ;  /* 0x0000000408007986 */ /* 0x0011e2000c101d24 */
[----:B------:R-:W-:Y:S05]  /*9680*/  BRA `(.L_x_5699) ;  /* 0x0000000800607947 */ /* 0x000fea0003800000 */
.L_x_5707:
        /* <DEDUP_REMOVED lines=21> */
.L_x_5712:
[----:B------:R-:W-:Y:S05]  /*97e0*/  BSYNC B0 ;  /* 0x0000000000007941 */ /* 0x000fea0003800000 */
.L_x_5711:
[----:B------:R-:W-:-:S05]  /*97f0*/  LOP3.LUT R5, R0, R5, RZ, 0xfc, !PT ;  /* 0x0000000500057212 */ /* 0x000fca00078efcff */
[----:B------:R0:W-:Y:S01]  /*9800*/  STG.E.U8 desc[UR36][R8.64], R5 ;  /* 0x0000000508007986 */ /* 0x0001e2000c101124 */
[----:B------:R-:W-:Y:S05]  /*9810*/  BRA `(.L_x_5699) ;  /* 0x0000000400fc7947 */ /* 0x000fea0003800000 */
.L_x_5710:
        /* <DEDUP_REMOVED lines=13> */
.L_x_5714:
[----:B------:R-:W-:Y:S01]  /*98f0*/  IMAD.MOV.U32 R0, RZ, RZ, 0x7f ;  /* 0x0000007fff007424 */ /* 0x000fe200078e00ff */
[----:B------:R-:W-:-:S04]  /*9900*/  ISETP.GT.U32.AND P0, PT, R3, 0x7f800000, PT ;  /* 0x7f8000000300780c */ /* 0x000fc80003f04070 */
[----:B------:R-:W-:-:S09]  /*9910*/  SEL R0, R0, 0x7c, P0 ;  /* 0x0000007c00007807 */ /* 0x000fd20000000000 */
.L_x_5715:
[----:B------:R-:W-:Y:S05]  /*9920*/  BSYNC B0 ;  /* 0x0000000000007941 */ /* 0x000fea0003800000 */
.L_x_5713:
[----:B------:R-:W-:-:S04]  /*9930*/  LOP3.LUT R3, R5, 0x80000000, RZ, 0xc0, !PT ;  /* 0x8000000005037812 */ /* 0x000fc800078ec0ff */
[----:B------:R-:W-:-:S04]  /*9940*/  SHF.R.U32.HI R3, RZ, 0x18, R3 ;  /* 0x00000018ff037819 */ /* 0x000fc80000011603 */
[----:B------:R-:W-:-:S05]  /*9950*/  LOP3.LUT R3, R0, R3, RZ, 0xfc, !PT ;  /* 0x0000000300037212 */ /* 0x000fca00078efcff */
[----:B------:R0:W-:Y:S01]  /*9960*/  STG.E.U8 desc[UR36][R8.64], R3 ;  /* 0x0000000308007986 */ /* 0x0001e2000c101124 */
[----:B------:R-:W-:Y:S05]  /*9970*/  BRA `(.L_x_5699) ;  /* 0x0000000400a47947 */ /* 0x000fea0003800000 */
.L_x_5709:
[----:B------:R-:W-:-:S04]  /*9980*/  I2FP.F32.S32 R0, R22 ;  /* 0x0000001600007245 */ /* 0x000fc80000201400 */
[----:B------:R-:W-:-:S05]  /*9990*/  F2FP.BF16.F32.PACK_AB R0, RZ, R0 ;  /* 0x00000000ff00723e */ /* 0x000fca00000010ff */
[----:B------:R0:W-:Y:S01]  /*99a0*/  STG.E.U16 desc[UR36][R8.64], R0 ;  /* 0x0000000008007986 */ /* 0x0001e2000c101524 */
[----:B------:R-:W-:Y:S05]  /*99b0*/  BRA `(.L_x_5699) ;  /* 0x0000000400947947 */ /* 0x000fea0003800000 */
.L_x_5706:
        /* <DEDUP_REMOVED lines=10> */
.L_x_5718:
        /* <DEDUP_REMOVED lines=17> */
.L_x_5721:
[----:B------:R-:W-:-:S04]  /*9b70*/  LOP3.LUT R3, R5, 0x80000000, RZ, 0xc0, !PT ;  /* 0x8000000005037812 */ /* 0x000fc800078ec0ff */
[----:B------:R-:W-:-:S04]  /*9b80*/  SHF.R.U32.HI R3, RZ, 0x18, R3 ;  /* 0x00000018ff037819 */ /* 0x000fc80000011603 */
[----:B------:R-:W-:-:S04]  /*9b90*/  LOP3.LUT R0, R0, R3, RZ, 0xfc, !PT ;  /* 0x0000000300007212 */ /* 0x000fc800078efcff */
[----:B------:R-:W-:-:S07]  /*9ba0*/  PRMT R4, R0, 0x7610, R4 ;  /* 0x0000761000047816 */ /* 0x000fce0000000004 */
.L_x_5720:
[----:B------:R-:W-:Y:S05]  /*9bb0*/  BSYNC B0 ;  /* 0x0000000000007941 */ /* 0x000fea0003800000 */
.L_x_5719:
[----:B------:R0:W-:Y:S01]  /*9bc0*/  STG.E.U8 desc[UR36][R8.64], R4 ;  /* 0x0000000408007986 */ /* 0x0001e2000c101124 */
[----:B------:R-:W-:Y:S05]  /*9bd0*/  BRA `(.L_x_5699) ;  /* 0x00000004000c7947 */ /* 0x000fea0003800000 */
.L_x_5717:
        /* <DEDUP_REMOVED lines=17> */
.L_x_5724:
[----:B------:R-:W-:-:S04]  /*9cf0*/  LOP3.LUT R3, R5, 0x80000000, RZ, 0xc0, !PT ;  /* 0x8000000005037812 */ /* 0x000fc800078ec0ff */
[----:B------:R-:W-:-:S04]  /*9d00*/  SHF.R.U32.HI R3, RZ, 0x18, R3 ;  /* 0x00000018ff037819 */ /* 0x000fc80000011603 */
[----:B------:R-:W-:-:S04]  /*9d10*/  LOP3.LUT R0, R0, R3, RZ, 0xfc, !PT ;  /* 0x0000000300007212 */ /* 0x000fc800078efcff */
[----:B------:R-:W-:-:S07]  /*9d20*/  PRMT R4, R0, 0x7610, R4 ;  /* 0x0000761000047816 */ /* 0x000fce0000000004 */
.L_x_5723:
[----:B------:R-:W-:Y:S05]  /*9d30*/  BSYNC B0 ;  /* 0x0000000000007941 */ /* 0x000fea0003800000 */
.L_x_5722:
[----:B------:R0:W-:Y:S01]  /*9d40*/  STG.E.U8 desc[UR36][R8.64], R4 ;  /* 0x0000000408007986 */ /* 0x0001e2000c101124 */
[----:B------:R-:W-:Y:S05]  /*9d50*/  BRA `(.L_x_5699) ;  /* 0x0000000000ac7947 */ /* 0x000fea0003800000 */
.L_x_5716:
        /* <DEDUP_REMOVED lines=22> */
.L_x_5698:
        /* <DEDUP_REMOVED lines=16> */
.L_x_5727:
[----:B------:R-:W-:Y:S05]  /*9fc0*/  BRA `(.L_x_5699) ;  /* 0x0000000000107947 */ /* 0x000fea0003800000 */
.L_x_5726:
[----:B------:R-:W-:-:S05]  /*9fd0*/  SHF.R.S32.HI R23, RZ, 0x1f, R22 ;  /* 0x0000001fff177819 */ /* 0x000fca0000011416 */
[----:B------:R0:W-:Y:S01]  /*9fe0*/  STG.E.64 desc[UR36][R8.64], R22 ;  /* 0x0000001608007986 */ /* 0x0001e2000c101b24 */
[----:B------:R-:W-:Y:S05]  /*9ff0*/  BRA `(.L_x_5699) ;  /* 0x0000000000047947 */ /* 0x000fea0003800000 */
.L_x_5725:
[----:B------:R0:W-:Y:S02]  /*a000*/  STG.E desc[UR36][R8.64], R22 ;  /* 0x0000001608007986 */ /* 0x0001e4000c101924 */
.L_x_5699:
[----:B------:R-:W-:-:S07]  /*a010*/  VIADD R19, R19, 0x80 ;  /* 0x0000008013137836 */ /* 0x000fce0000000000 */
.L_x_5659:
[----:B------:R-:W-:Y:S05]  /*a020*/  BSYNC B6 ;  /* 0x0000000000067941 */ /* 0x000fea0003800000 */
.L_x_5658:
[----:B------:R-:W-:-:S13]  /*a030*/  ISETP.GE.AND P0, PT, R19, R16, PT ;  /* 0x000000101300720c */ /* 0x000fda0003f06270 */
[----:B------:R-:W-:Y:S05]  /*a040*/  @P0 EXIT ;  /* 0x000000000000094d */ /* 0x000fea0003800000 */
[----:B0-2-4-:R-:W0:Y:S01]  /*a050*/  LDC.64 R4, c[0x0][0x218] ;  /* 0x00008600ff047b82 */ /* 0x015e220000000a00 */
[----:B------:R-:W-:Y:S01]  /*a060*/  PRMT R0, R17, 0x9910, RZ ;  /* 0x0000991011007816 */ /* 0x000fe200000000ff */
[----:B------:R-:W-:Y:S01]  /*a070*/  IMAD R2, R2, 0x200, R19 ;  /* 0x0000020002027824 */ /* 0x000fe200078e0213 */
[----:B------:R-:W-:Y:S02]  /*a080*/  ULDC UR4, c[0x0][0x244] ;  /* 0x0000910000047ab9 */ /* 0x000fe40000000800 */
[----:B------:R-:W-:Y:S01]  /*a090*/  ISETP.GT.AND P1, PT, R0, 0x9, PT ;  /* 0x000000090000780c */ /* 0x000fe20003f24270 */
[----:B-1-3--:R-:W-:-:S05]  /*a0a0*/  IMAD R3, R2, UR4, RZ ;  /* 0x0000000402037c24 */ /* 0x00afca000f8e02ff */
        /* <DEDUP_REMOVED lines=13> */
.L_x_5731:
[----:B------:R-:W-:Y:S01]  /*a180*/  STG.E.U8 desc[UR36][R2.64], R18 ;  /* 0x0000001202007986 */ /* 0x000fe2000c101124 */
[----:B------:R-:W-:Y:S05]  /*a190*/  EXIT ;  /* 0x000000000000794d */ /* 0x000fea0003800000 */
.L_x_5730:
        /* <DEDUP_REMOVED lines=9> */
.L_x_5734:
[----:B------:R-:W-:Y:S01]  /*a230*/  STG.E desc[UR36][R2.64], R18 ;  /* 0x0000001202007986 */ /* 0x000fe2000c101924 */
[----:B------:R-:W-:Y:S05]  /*a240*/  EXIT ;  /* 0x000000000000794d */ /* 0x000fea0003800000 */
.L_x_5733:
[----:B------:R-:W-:Y:S01]  /*a250*/  STG.E.U16 desc[UR36][R2.64], R18 ;  /* 0x0000001202007986 */ /* 0x000fe2000c101524 */
[----:B------:R-:W-:Y:S05]  /*a260*/  EXIT ;  /* 0x000000000000794d */ /* 0x000fea0003800000 */
.L_x_5729:
        /* <DEDUP_REMOVED lines=9> */
.L_x_5736:
[----:B------:R-:W-:-:S04]  /*a300*/  I2FP.F32.S32 R0, R18 ;  /* 0x0000001200007245 */ /* 0x000fc80000201400 */
[----:B------:R-:W-:-:S05]  /*a310*/  F2FP.F16.F32.PACK_AB R0, RZ, R0 ;  /* 0x00000000ff00723e */ /* 0x000fca00000000ff */
[----:B------:R-:W-:Y:S01]  /*a320*/  STG.E.U16 desc[UR36][R2.64], R0 ;  /* 0x0000000002007986 */ /* 0x000fe2000c101524 */
[----:B------:R-:W-:Y:S05]  /*a330*/  EXIT ;  /* 0x000000000000794d */ /* 0x000fea0003800000 */
.L_x_5735:
        /* <DEDUP_REMOVED lines=10> */
.L_x_5738:
[----:B------:R-:W-:-:S04]  /*a3e0*/  I2FP.F32.S32 R18, R18 ;  /* 0x0000001200127245 */ /* 0x000fc80000201400 */
[----:B------:R-:W-:-:S04]  /*a3f0*/  F2FP.F16.F32.PACK_AB R5, RZ, R18 ;  /* 0x00000012ff05723e */ /* 0x000fc800000000ff */
[----:B------:R-:W-:-:S05]  /*a400*/  PRMT R5, R5, 0x5410, RZ ;  /* 0x0000541005057816 */ /* 0x000fca00000000ff */
[----:B------:R-:W-:Y:S01]  /*a410*/  STG.E desc[UR36][R2.64], R5 ;  /* 0x0000000502007986 */ /* 0x000fe2000c101924 */
[----:B------:R-:W-:Y:S05]  /*a420*/  EXIT ;  /* 0x000000000000794d */ /* 0x000fea0003800000 */
.L_x_5737:
[----:B------:R-:W0:Y:S02]  /*a430*/  I2F.F64 R18, R18 ;  /* 0x0000001200127312 */ /* 0x000e240000201c00 */
[----:B0-----:R-:W-:Y:S01]  /*a440*/  STG.E.64 desc[UR36][R2.64], R18 ;  /* 0x0000001202007986 */ /* 0x001fe2000c101b24 */
[----:B------:R-:W-:Y:S05]  /*a450*/  EXIT ;  /* 0x000000000000794d */ /* 0x000fea0003800000 */
.L_x_5728:
        /* <DEDUP_REMOVED lines=12> */
.L_x_5741:
[----:B------:R-:W0:Y:S01]  /*a520*/  I2F.F64 R4, R18 ;  /* 0x0000001200047312 */ /* 0x000e220000201c00 */
[----:B------:R-:W-:-:S05]  /*a530*/  CS2R R6, SRZ ;  /* 0x0000000000067805 */ /* 0x000fca000001ff00 */
[----:B0-----:R-:W-:Y:S01]  /*a540*/  STG.E.128 desc[UR36][R2.64], R4 ;  /* 0x0000000402007986 */ /* 0x001fe2000c101d24 */
[----:B------:R-:W-:Y:S05]  /*a550*/  EXIT ;  /* 0x000000000000794d */ /* 0x000fea0003800000 */
.L_x_5740:
        /* <DEDUP_REMOVED lines=21> */
.L_x_5745:
[----:B------:R-:W-:Y:S05]  /*a6b0*/  BSYNC B0 ;  /* 0x0000000000007941 */ /* 0x000fea0003800000 */
.L_x_5744:
[----:B------:R-:W-:-:S05]  /*a6c0*/  LOP3.LUT R5, R0, R5, RZ, 0xfc, !PT ;  /* 0x0000000500057212 */ /* 0x000fca00078efcff */
[----:B------:R-:W-:Y:S01]  /*a6d0*/  STG.E.U8 desc[UR36][R2.64], R5 ;  /* 0x0000000502007986 */ /* 0x000fe2000c101124 */
[----:B------:R-:W-:Y:S05]  /*a6e0*/  EXIT ;  /* 0x000000000000794d */ /* 0x000fea0003800000 */
.L_x_5743:
        /* <DEDUP_REMOVED lines=13> */
.L_x_5747:
[----:B------:R-:W-:Y:S01]  /*a7c0*/  IMAD.MOV.U32 R0, RZ, RZ, 0x7f ;  /* 0x0000007fff007424 */ /* 0x000fe200078e00ff */
[----:B------:R-:W-:-:S04]  /*a7d0*/  ISETP.GT.U32.AND P0, PT, R4, 0x7f800000, PT ;  /* 0x7f8000000400780c */ /* 0x000fc80003f04070 */
[----:B------:R-:W-:-:S09]  /*a7e0*/  SEL R0, R0, 0x7c, P0 ;  /* 0x0000007c00007807 */ /* 0x000fd20000000000 */
.L_x_5748:
[----:B------:R-:W-:Y:S05]  /*a7f0*/  BSYNC B0 ;  /* 0x0000000000007941 */ /* 0x000fea0003800000 */
.L_x_5746:
[----:B------:R-:W-:-:S04]  /*a800*/  LOP3.LUT R4, R5, 0x80000000, RZ, 0xc0, !PT ;  /* 0x8000000005047812 */ /* 0x000fc800078ec0ff */
[----:B------:R-:W-:-:S04]  /*a810*/  SHF.R.U32.HI R5, RZ, 0x18, R4 ;  /* 0x00000018ff057819 */ /* 0x000fc80000011604 */
[----:B------:R-:W-:-:S05]  /*a820*/  LOP3.LUT R5, R0, R5, RZ, 0xfc, !PT ;  /* 0x0000000500057212 */ /* 0x000fca00078efcff */
[----:B------:R-:W-:Y:S01]  /*a830*/  STG.E.U8 desc[UR36][R2.64], R5 ;  /* 0x0000000502007986 */ /* 0x000fe2000c101124 */
[----:B------:R-:W-:Y:S05]  /*a840*/  EXIT ;  /* 0x000000000000794d */ /* 0x000fea0003800000 */
.L_x_5742:
[----:B------:R-:W-:-:S04]  /*a850*/  I2FP.F32.S32 R0, R18 ;  /* 0x0000001200007245 */ /* 0x000fc80000201400 */
[----:B------:R-:W-:-:S05]  /*a860*/  F2FP.BF16.F32.PACK_AB R0, RZ, R0 ;  /* 0x00000000ff00723e */ /* 0x000fca00000010ff */
[----:B------:R-:W-:Y:S01]  /*a870*/  STG.E.U16 desc[UR36][R2.64], R0 ;  /* 0x0000000002007986 */ /* 0x000fe2000c101524 */
[----:B------:R-:W-:Y:S05]  /*a880*/  EXIT ;  /* 0x000000000000794d */ /* 0x000fea0003800000 */
.L_x_5739:
        /* <DEDUP_REMOVED lines=10> */
.L_x_5751:
        /* <DEDUP_REMOVED lines=17> */
.L_x_5754:
[----:B------:R-:W-:-:S04]  /*aa40*/  LOP3.LUT R0, R7, 0x80000000, RZ, 0xc0, !PT ;  /* 0x8000000007007812 */ /* 0x000fc800078ec0ff */
[----:B------:R-:W-:-:S04]  /*aa50*/  SHF.R.U32.HI R5, RZ, 0x18, R0 ;  /* 0x00000018ff057819 */ /* 0x000fc80000011600 */
[----:B------:R-:W-:-:S04]  /*aa60*/  LOP3.LUT R4, R4, R5, RZ, 0xfc, !PT ;  /* 0x0000000504047212 */ /* 0x000fc800078efcff */
[----:B------:R-:W-:-:S07]  /*aa70*/  PRMT R0, R4, 0x7610, R0 ;  /* 0x0000761004007816 */ /* 0x000fce0000000000 */
.L_x_5753:
[----:B------:R-:W-:Y:S05]  /*aa80*/  BSYNC B0 ;  /* 0x0000000000007941 */ /* 0x000fea0003800000 */
.L_x_5752:
[----:B------:R-:W-:Y:S01]  /*aa90*/  STG.E.U8 desc[UR36][R2.64], R0 ;  /* 0x0000000002007986 */ /* 0x000fe2000c101124 */
[----:B------:R-:W-:Y:S05]  /*aaa0*/  EXIT ;  /* 0x000000000000794d */ /* 0x000fea0003800000 */
.L_x_5750:
        /* <DEDUP_REMOVED lines=17> */
.L_x_5757:
[----:B------:R-:W-:-:S04]  /*abc0*/  LOP3.LUT R0, R7, 0x80000000, RZ, 0xc0, !PT ;  /* 0x8000000007007812 */ /* 0x000fc800078ec0ff */
[----:B------:R-:W-:-:S04]  /*abd0*/  SHF.R.U32.HI R5, RZ, 0x18, R0 ;  /* 0x00000018ff057819 */ /* 0x000fc80000011600 */
[----:B------:R-:W-:-:S04]  /*abe0*/  LOP3.LUT R4, R4, R5, RZ, 0xfc, !PT ;  /* 0x0000000504047212 */ /* 0x000fc800078efcff */
[----:B------:R-:W-:-:S07]  /*abf0*/  PRMT R0, R4, 0x7610, R0 ;  /* 0x0000761004007816 */ /* 0x000fce0000000000 */
.L_x_5756:
[----:B------:R-:W-:Y:S05]  /*ac00*/  BSYNC B0 ;  /* 0x0000000000007941 */ /* 0x000fea0003800000 */
.L_x_5755:
[----:B------:R-:W-:Y:S01]  /*ac10*/  STG.E.U8 desc[UR36][R2.64], R0 ;  /* 0x0000000002007986 */ /* 0x000fe2000c101124 */
[----:B------:R-:W-:Y:S05]  /*ac20*/  EXIT ;  /* 0x000000000000794d */ /* 0x000fea0003800000 */
.L_x_5749:
        /* <DEDUP_REMOVED lines=22> */
.L_x_5732:
        /* <DEDUP_REMOVED lines=16> */
.L_x_5760:
[----:B------:R-:W-:Y:S05]  /*ae90*/  EXIT ;  /* 0x000000000000794d */ /* 0x000fea0003800000 */
.L_x_5759:
[----:B------:R-:W-:-:S05]  /*aea0*/  SHF.R.S32.HI R19, RZ, 0x1f, R18 ;  /* 0x0000001fff137819 */ /* 0x000fca0000011412 */
[----:B------:R-:W-:Y:S01]  /*aeb0*/  STG.E.64 desc[UR36][R2.64], R18 ;  /* 0x0000001202007986 */ /* 0x000fe2000c101b24 */
[----:B------:R-:W-:Y:S05]  /*aec0*/  EXIT ;  /* 0x000000000000794d */ /* 0x000fea0003800000 */
.L_x_5758:
[----:B------:R-:W-:Y:S01]  /*aed0*/  STG.E desc[UR36][R2.64], R18 ;  /* 0x0000001202007986 */ /* 0x000fe2000c101924 */
[----:B------:R-:W-:Y:S05]  /*aee0*/  EXIT ;  /* 0x000000000000794d */ /* 0x000fea0003800000 */
.L_x_5761:
        /* <DEDUP_REMOVED lines=9> */
.L_x_26170:


//--------------------- .text._ZN2at6native18elementwise_kernelILi128ELi2EZNS0_22gpu_kernel_impl_nocastINS0_13BinaryFunctorIiiiNS0_17BitwiseXorFunctorIiEEEEEEvRNS_18TensorIteratorBaseERKT_EUliE_EEviT1_ --------------------------
	.section	.text._ZN2at6native18elementwise_kernelILi128ELi2EZNS0_22gpu_kernel_impl_nocastINS0_13BinaryFunctorIiiiNS0_17BitwiseXorFunctorIiEEEEEEvRNS_18TensorIteratorBaseERKT_EUliE_EEviT1_,"ax",@progbits
	.align	128
        .global         _ZN2at6native18elementwise_kernelILi128ELi2EZNS0_22gpu_kernel_impl_nocastINS0_13BinaryFunctorIiiiNS0_17BitwiseXorFunctorIiEEEEEEvRNS_18TensorIteratorBaseERKT_EUliE_EEviT1_
        .type           _ZN2at6native18elementwise_kernelILi128ELi2EZNS0_22gpu_kernel_impl_nocastINS0_13BinaryFunctorIiiiNS0_17BitwiseXorFunctorIiEEEEEEvRNS_18TensorIteratorBaseERKT_EUliE_EEviT1_,@function
        .size           _ZN2at6native18elementwise_kernelILi128ELi2EZNS0_22gpu_kernel_impl_nocastINS0_13BinaryFunctorIiiiNS0_17BitwiseXorFunctorIiEEEEEEvRNS_18TensorIteratorBaseERKT_EUliE_EEviT1_,(.L_x_26171 - _ZN2at6native18elementwise_kernelILi128ELi2EZNS0_22gpu_kernel_impl_nocastINS0_13BinaryFunctorIiiiNS0_17BitwiseXorFunctorIiEEEEEEvRNS_18TensorIteratorBaseERKT_EUliE_EEviT1_)
        .other          _ZN2at6native18elementwise_kernelILi128ELi2EZNS0_22gpu_kernel_impl_nocastINS0_13BinaryFunctorIiiiNS0_17BitwiseXorFunctorIiEEEEEEvRNS_18TensorIteratorBaseERKT_EUliE_EEviT1_,@"STO_CUDA_ENTRY STV_DEFAULT"
_ZN2at6native18elementwise_kernelILi128ELi2EZNS0_22gpu_kernel_impl_nocastINS0_13BinaryFunctorIiiiNS0_17BitwiseXorFunctorIiEEEEEEvRNS_18TensorIteratorBaseERKT_EUliE_EEviT1_:
.text._ZN2at6native18elementwise_kernelILi128ELi2EZNS0_22gpu_kernel_impl_nocastINS0_13BinaryFunctorIiiiNS0_17BitwiseXorFunctorIiEEEEEEvRNS_18TensorIteratorBaseERKT_EUliE_EEviT1_:
        /* <DEDUP_REMOVED lines=363> */
.L_x_5764:
[----:B------:R-:W-:Y:S01]  /*16b0*/  ULDC.64 UR8, c[0x0][0x480] ;  /* 0x0001200000087ab9 */ /* 0x000fe20000000a00 */
[----:B------:R-:W-:Y:S01]  /*16c0*/  ULDC.64 UR10, c[0x0][0x488] ;  /* 0x00012200000a7ab9 */ /* 0x000fe20000000a00 */
[----:B------:R-:W-:Y:S02]  /*16d0*/  IADD3 R6, P0, R2, UR8, RZ ;  /* 0x0000000802067c10 */ /* 0x000fe4000ff1e0ff */
[----:B------:R-:W-:Y:S02]  /*16e0*/  IADD3 R4, P1, R4, UR10, RZ ;  /* 0x0000000a04047c10 */ /* 0x000fe4000ff3e0ff */
[----:B------:R-:W-:Y:S01]  /*16f0*/  IADD3.X R7, RZ, UR9, RZ, P0, !PT ;  /* 0x00000009ff077c10 */ /* 0x000fe200087fe4ff */
[----:B------:R-:W-:Y:S01]  /*1700*/  ULDC.64 UR8, c[0x0][0x478] ;  /* 0x00011e0000087ab9 */ /* 0x000fe20000000a00 */
[----:B------:R-:W-:-:S04]  /*1710*/  IADD3.X R5, RZ, UR11, RZ, P1, !PT ;  /* 0x0000000bff057c10 */ /* 0x000fc80008ffe4ff */
[----:B------:R-:W2:Y:S04]  /*1720*/  LDG.E R7, desc[UR4][R6.64] ;  /* 0x0000000406077981 */ /* 0x000ea8000c1e1900 */
[----:B------:R-:W2:Y:S01]  /*1730*/  LDG.E R4, desc[UR4][R4.64] ;  /* 0x0000000404047981 */ /* 0x000ea2000c1e1900 */
[----:B------:R-:W-:-:S04]  /*1740*/  IADD3 R2, P0, R3, UR8, RZ ;  /* 0x0000000803027c10 */ /* 0x000fc8000ff1e0ff */
[----:B------:R-:W-:Y:S02]  /*1750*/  IADD3.X R3, RZ, UR9, RZ, P0, !PT ;  /* 0x00000009ff037c10 */ /* 0x000fe400087fe4ff */
[----:B------:R-:W-:Y:S02]  /*1760*/  IADD3 R9, R0, 0x80, RZ ;  /* 0x0000008000097810 */ /* 0x000fe40007ffe0ff */
[----:B--2---:R-:W-:-:S05]  /*1770*/  LOP3.LUT R11, R4, R7, RZ, 0x3c, !PT ;  /* 0x00000007040b7212 */ /* 0x004fca00078e3cff */
[----:B------:R0:W-:Y:S02]  /*1780*/  STG.E desc[UR4][R2.64], R11 ;  /* 0x0000000b02007986 */ /* 0x0001e4000c101904 */
.L_x_5763:
[----:B------:R-:W-:Y:S05]  /*1790*/  BSYNC B0 ;  /* 0x0000000000007941 */ /* 0x000fea0003800000 */
.L_x_5762:
[----:B------:R-:W-:-:S13]  /*17a0*/  ISETP.GE.AND P0, PT, R9, UR6, PT ;  /* 0x0000000609007c0c */ /* 0x000fda000bf06270 */
[----:B------:R-:W-:Y:S05]  /*17b0*/  @P0 EXIT ;  /* 0x000000000000094d */ /* 0x000fea0003800000 */
[----:B------:R-:W1:Y:S01]  /*17c0*/  LDC R8, c[0x0][0x218] ;  /* 0x00008600ff087b82 */ /* 0x000e620000000800 */
[----:B------:R-:W-:Y:S01]  /*17d0*/  HFMA2.MMA R0, -RZ, RZ, 0, 0 ;  /* 0x00000000ff007435 */ /* 0x000fe200000001ff */
[----:B0-----:R-:W-:Y:S02]  /*17e0*/  CS2R R2, SRZ ;  /* 0x0000000000027805 */ /* 0x001fe4000001ff00 */
[----:B-1----:R-:W-:-:S13]  /*17f0*/  ISETP.NE.AND P0, PT, R8, RZ, PT ;  /* 0x000000ff0800720c */ /* 0x002fda0003f05270 */
        /* <DEDUP_REMOVED lines=349> */
.L_x_5765:
        /* <DEDUP_REMOVED lines=11> */
[----:B--2---:R-:W-:-:S05]  /*2e80*/  LOP3.LUT R9, R4, R7, RZ, 0x3c, !PT ;  /* 0x0000000704097212 */ /* 0x004fca00078e3cff */
[----:B------:R-:W-:Y:S01]  /*2e90*/  STG.E desc[UR4][R2.64], R9 ;  /* 0x0000000902007986 */ /* 0x000fe2000c101904 */
[----:B------:R-:W-:Y:S05]  /*2ea0*/  EXIT ;  /* 0x000000000000794d */ /* 0x000fea0003800000 */
.L_x_5766:
        /* <DEDUP_REMOVED lines=13> */
.L_x_26171:


//--------------------- .text._ZN2at6native27unrolled_elementwise_kernelINS0_13BinaryFunctorIiiiNS0_17BitwiseXorFunctorIiEEEESt5arrayIPcLm3EELi4E23TrivialOffsetCalculatorILi2EjES9_ILi1EjENS0_6memory15LoadWithoutCastENSC_16StoreWithoutCastEEEviT_T0_T2_T3_T4_T5_ --------------------------
	.section	.text._ZN2at6native27unrolled_elementwise_kernelINS0_13BinaryFunctorIiiiNS0_17BitwiseXorFunctorIiEEEESt5arrayIPcLm3EELi4E23TrivialOffsetCalculatorILi2EjES9_ILi1EjENS0_6memory15LoadWithoutCastENSC_16StoreWithoutCastEEEviT_T0_T2_T3_T4_T5_,"ax",@progbits
	.align	128
        .global         _ZN2at6native27unrolled_elementwise_kernelINS0_13BinaryFunctorIiiiNS0_17BitwiseXorFunctorIiEEEESt5arrayIPcLm3EELi4E23TrivialOffsetCalculatorILi2EjES9_ILi1EjENS0_6memory15LoadWithoutCastENSC_16StoreWithoutCastEEEviT_T0_T2_T3_T4_T5_
        .type           _ZN2at6native27unrolled_elementwise_kernelINS0_13BinaryFunctorIiiiNS0_17BitwiseXorFunctorIiEEEESt5arrayIPcLm3EELi4E23TrivialOffsetCalculatorILi2EjES9_ILi1EjENS0_6memory15LoadWithoutCastENSC_16StoreWithoutCastEEEviT_T0_T2_T3_T4_T5_,@function
        .size           _ZN2at6native27unrolled_elementwise_kernelINS0_13BinaryFunctorIiiiNS0_17BitwiseXorFunctorIiEEEESt5arrayIPcLm3EELi4E23TrivialOffsetCalculatorILi2EjES9_ILi1EjENS0_6memory15LoadWithoutCastENSC_16StoreWithoutCastEEEviT_T0_T2_T3_T4_T5_,(.L_x_26172 - _ZN2at6native27unrolled_elementwise_kernelINS0_13BinaryFunctorIiiiNS0_17BitwiseXorFunctorIiEEEESt5arrayIPcLm3EELi4E23TrivialOffsetCalculatorILi2EjES9_ILi1EjENS0_6memory15LoadWithoutCastENSC_16StoreWithoutCastEEEviT_T0_T2_T3_T4_T5_)
        .other          _ZN2at6native27unrolled_elementwise_kernelINS0_13BinaryFunctorIiiiNS0_17BitwiseXorFunctorIiEEEESt5arrayIPcLm3EELi4E23TrivialOffsetCalculatorILi2EjES9_ILi1EjENS0_6memory15LoadWithoutCastENSC_16StoreWithoutCastEEEviT_T0_T2_T3_T4_T5_,@"STO_CUDA_ENTRY STV_DEFAULT"
_ZN2at6native27unrolled_elementwise_kernelINS0_13BinaryFunctorIiiiNS0_17BitwiseXorFunctorIiEEEESt5arrayIPcLm3EELi4E23TrivialOffsetCalculatorILi2EjES9_ILi1EjENS0_6memory15LoadWithoutCastENSC_16StoreWithoutCastEEEviT_T0_T2_T3_T4_T5_:
.text._ZN2at6native27unrolled_elementwise_kernelINS0_13BinaryFunctorIiiiNS0_17BitwiseXorFunctorIiEEEESt5arrayIPcLm3EELi4E23TrivialOffsetCalculatorILi2EjES9_ILi1EjENS0_6memory15LoadWithoutCastENSC_16StoreWithoutCastEEEviT_T0_T2_T3_T4_T5_:
        /* <DEDUP_REMOVED lines=8> */
[----:B------:R-:W-:Y:S01]  /*0080*/  @!P0 LEA R9, R0, R15, 0x9 ;  /* 0x0000000f00098211 */ /* 0x000fe200078e48ff */
[----:B------:R-:W-:Y:S01]  /*0090*/  @!P0 VIADD R15, R15, 0x80 ;  /* 0x000000800f0f8836 */ /* 0x000fe20000000000 */
[----:B------:R-:W0:Y:S04]  /*00a0*/  @!P0 LDC.64 R18, c[0x0][0x220] ;  /* 0x00008800ff128b82 */ /* 0x000e280000000a00 */
[----:B------:R-:W-:-:S04]  /*00b0*/  ISETP.GE.AND P1, PT, R15, R6, PT ;  /* 0x000000060f00720c */ /* 0x000fc80003f26270 */
[----:B------:R-:W1:Y:S09]  /*00c0*/  @!P0 LDC.64 R20, c[0x0][0x228] ;  /* 0x00008a00ff148b82 */ /* 0x000e720000000a00 */
[----:B------:R-:W-:Y:S01]  /*00d0*/  @!P1 LEA R17, R0, R15, 0x9 ;  /* 0x0000000f00119211 */ /* 0x000fe200078e48ff */
[----:B------:R-:W-:Y:S01]  /*00e0*/  @!P1 VIADD R15, R15, 0x80 ;  /* 0x000000800f0f9836 */ /* 0x000fe20000000000 */
[----:B------:R-:W2:Y:S04]  /*00f0*/  @!P1 LDC.64 R2, c[0x0][0x220] ;  /* 0x00008800ff029b82 */ /* 0x000ea80000000a00 */
[----:B------:R-:W-:Y:S01]  /*0100*/  ISETP.GE.AND P2, PT, R15, R6, PT ;  /* 0x000000060f00720c */ /* 0x000fe20003f46270 */
[----:B0-----:R-:W-:-:S03]  /*0110*/  @!P0 IMAD.WIDE.U32 R18, R9, 0x4, R18 ;  /* 0x0000000409128825 */ /* 0x001fc600078e0012 */
[----:B------:R-:W0:Y:S01]  /*0120*/  @!P1 LDC.64 R4, c[0x0][0x228] ;  /* 0x00008a00ff049b82 */ /* 0x000e220000000a00 */
[----:B-1----:R-:W-:Y:S01]  /*0130*/  @!P0 IMAD.WIDE.U32 R20, R9, 0x4, R20 ;  /* 0x0000000409148825 */ /* 0x002fe200078e0014 */
[----:B------:R-:W-:-:S07]  /*0140*/  CS2R R8, SRZ ;  /* 0x0000000000087805 */ /* 0x000fce000001ff00 */
[----:B------:R-:W1:Y:S01]  /*0150*/  @!P2 LDC.64 R12, c[0x0][0x220] ;  /* 0x00008800ff0cab82 */ /* 0x000e620000000a00 */
[----:B------:R-:W3:Y:S04]  /*0160*/  @!P0 LDG.E R8, desc[UR4][R18.64] ;  /* 0x0000000412088981 */ /* 0x000ee8000c1e1900 */
[----:B------:R-:W3:Y:S03]  /*0170*/  @!P0 LDG.E R9, desc[UR4][R20.64] ;  /* 0x0000000414098981 */ /* 0x000ee6000c1e1900 */
[----:B------:R-:W4:Y:S01]  /*0180*/  @!P2 LDC.64 R10, c[0x0][0x228] ;  /* 0x00008a00ff0aab82 */ /* 0x000f220000000a00 */
[----:B------:R-:W-:Y:S01]  /*0190*/  @!P2 LEA R23, R0, R15, 0x9 ;  /* 0x0000000f0017a211 */ /* 0x000fe200078e48ff */
[----:B--2---:R-:W-:-:S04]  /*01a0*/  @!P1 IMAD.WIDE.U32 R2, R17, 0x4, R2 ;  /* 0x0000000411029825 */ /* 0x004fc800078e0002 */
[----:B0-----:R-:W-:Y:S01]  /*01b0*/  @!P1 IMAD.WIDE.U32 R4, R17, 0x4, R4 ;  /* 0x0000000411049825 */ /* 0x001fe200078e0004 */
[----:B------:R-:W-:-:S03]  /*01c0*/  HFMA2.MMA R17, -RZ, RZ, 0, 0 ;  /* 0x00000000ff117435 */ /* 0x000fc600000001ff */
[----:B------:R-:W-:Y:S02]  /*01d0*/  IMAD.MOV.U32 R14, RZ, RZ, RZ ;  /* 0x000000ffff0e7224 */ /* 0x000fe400078e00ff */
[----:B-1----:R-:W-:-:S04]  /*01e0*/  @!P2 IMAD.WIDE.U32 R12, R23, 0x4, R12 ;  /* 0x00000004170ca825 */ /* 0x002fc800078e000c */
[----:B------:R-:W2:Y:S04]  /*01f0*/  @!P1 LDG.E R14, desc[UR4][R2.64] ;  /* 0x00000004020e9981 */ /* 0x000ea8000c1e1900 */
[----:B------:R0:W2:Y:S01]  /*0200*/  @!P1 LDG.E R17, desc[UR4][R4.64] ;  /* 0x0000000404119981 */ /* 0x0000a2000c1e1900 */
[----:B----4-:R-:W-:Y:S01]  /*0210*/  @!P2 IMAD.WIDE.U32 R22, R23, 0x4, R10 ;  /* 0x000000041716a825 */ /* 0x010fe200078e000a */
[----:B------:R-:W-:-:S06]  /*0220*/  CS2R R10, SRZ ;  /* 0x00000000000a7805 */ /* 0x000fcc000001ff00 */
[----:B------:R1:W4:Y:S01]  /*0230*/  @!P2 LDG.E R10, desc[UR4][R12.64] ;  /* 0x000000040c0aa981 */ /* 0x000322000c1e1900 */
[----:B------:R-:W-:Y:S01]  /*0240*/  @!P2 VIADD R15, R15, 0x80 ;  /* 0x000000800f0fa836 */ /* 0x000fe20000000000 */
[----:B0-----:R-:W0:Y:S02]  /*0250*/  @!P0 LDC.64 R4, c[0x0][0x218] ;  /* 0x00008600ff048b82 */ /* 0x001e240000000a00 */
[----:B------:R-:W4:Y:S02]  /*0260*/  @!P2 LDG.E R11, desc[UR4][R22.64] ;  /* 0x00000004160ba981 */ /* 0x000f24000c1e1900 */
[----:B------:R-:W-:-:S13]  /*0270*/  ISETP.GE.AND P1, PT, R15, R6, PT ;  /* 0x000000060f00720c */ /* 0x000fda0003f26270 */
[----:B------:R-:W0:Y:S08]  /*0280*/  @!P1 LDC.64 R18, c[0x0][0x220] ;  /* 0x00008800ff129b82 */ /* 0x000e300000000a00 */
[----:B------:R-:W0:Y:S01]  /*0290*/  @!P1 LDC.64 R20, c[0x0][0x228] ;  /* 0x00008a00ff149b82 */ /* 0x000e220000000a00 */
[----:B------:R-:W-:Y:S01]  /*02a0*/  @!P1 LEA R15, R0, R15, 0x9 ;  /* 0x0000000f000f9211 */ /* 0x000fe200078e48ff */
[----:B-1----:R-:W-:Y:S01]  /*02b0*/  VIADD R12, R7, 0x80 ;  /* 0x00000080070c7836 */ /* 0x002fe20000000000 */
[----:B------:R-:W-:-:S02]  /*02c0*/  MOV R13, R7 ;  /* 0x00000007000d7202 */ /* 0x000fc40000000f00 */
[----:B------:R-:W-:Y:S02]  /*02d0*/  @!P0 LEA R7, R0, R7, 0x9 ;  /* 0x0000000700078211 */ /* 0x000fe400078e48ff */
[----:B------:R-:W-:-:S03]  /*02e0*/  CS2R R2, SRZ ;  /* 0x0000000000027805 */ /* 0x000fc6000001ff00 */
[----:B0-----:R-:W-:-:S04]  /*02f0*/  @!P0 IMAD.WIDE.U32 R4, R7, 0x4, R4 ;  /* 0x0000000407048825 */ /* 0x001fc800078e0004 */
[----:B------:R-:W-:-:S04]  /*0300*/  @!P1 IMAD.WIDE.U32 R18, R15, 0x4, R18 ;  /* 0x000000040f129825 */ /* 0x000fc800078e0012 */
[----:B------:R-:W-:Y:S01]  /*0310*/  @!P1 IMAD.WIDE.U32 R20, R15, 0x4, R20 ;  /* 0x000000040f149825 */ /* 0x000fe200078e0014 */
[----:B------:R0:W5:Y:S03]  /*0320*/  @!P1 LDG.E R2, desc[UR4][R18.64] ;  /* 0x0000000412029981 */ /* 0x000166000c1e1900 */
[----:B------:R-:W-:Y:S01]  /*0330*/  @!P0 IMAD.MOV.U32 R13, RZ, RZ, R12 ;  /* 0x000000ffff0d8224 */ /* 0x000fe200078e000c */
[----:B------:R0:W5:Y:S04]  /*0340*/  @!P1 LDG.E R3, desc[UR4][R20.64] ;  /* 0x0000000414039981 */ /* 0x000168000c1e1900 */
[----:B------:R-:W-:Y:S01]  /*0350*/  ISETP.GE.AND P1, PT, R13, R6, PT ;  /* 0x000000060d00720c */ /* 0x000fe20003f26270 */
[----:B------:R-:W-:Y:S01]  /*0360*/  BSSY B0, `(.L_x_5767) ;  /* 0x0000010000007945 */ /* 0x000fe20003800000 */
[----:B---3--:R-:W-:-:S05]  /*0370*/  LOP3.LUT R9, R9, R8, RZ, 0x3c, !PT ;  /* 0x0000000809097212 */ /* 0x008fca00078e3cff */
[----:B------:R0:W-:Y:S01]  /*0380*/  @!P0 STG.E desc[UR4][R4.64], R9 ;  /* 0x0000000904008986 */ /* 0x0001e2000c101904 */
[----:B--2---:R-:W-:Y:S02]  /*0390*/  LOP3.LUT R17, R17, R14, RZ, 0x3c, !PT ;  /* 0x0000000e11117212 */ /* 0x004fe400078e3cff */
[----:B----4-:R-:W-:-:S03]  /*03a0*/  LOP3.LUT R11, R11, R10, RZ, 0x3c, !PT ;  /* 0x0000000a0b0b7212 */ /* 0x010fc600078e3cff */
[----:B0-----:R-:W-:Y:S05]  /*03b0*/  @P1 BRA `(.L_x_5768) ;  /* 0x0000000000281947 */ /* 0x001fea0003800000 */
[----:B------:R-:W0:Y:S01]  /*03c0*/  LDC.64 R8, c[0x0][0x218] ;  /* 0x00008600ff087b82 */ /* 0x000e220000000a00 */
[----:B------:R-:W-:Y:S01]  /*03d0*/  IMAD R5, R0, 0x200, R13 ;  /* 0x0000020000057824 */ /* 0x000fe200078e020d */
[----:B------:R-:W-:-:S04]  /*03e0*/  IADD3 R13, R13, 0x80, RZ ;  /* 0x000000800d0d7810 */ /* 0x000fc80007ffe0ff */
[----:B------:R-:W-:-:S13]  /*03f0*/  ISETP.GE.AND P0, PT, R13, R6, PT ;  /* 0x000000060d00720c */ /* 0x000fda0003f06270 */
[----:B------:R-:W-:Y:S01]  /*0400*/  @!P0 IMAD R7, R0, 0x200, R13 ;  /* 0x0000020000078824 */ /* 0x000fe200078e020d */
[----:B------:R-:W-:Y:S01]  /*0410*/  @!P0 IADD3 R13, R13, 0x80, RZ ;  /* 0x000000800d0d8810 */ /* 0x000fe20007ffe0ff */
[----:B0-----:R-:W-:-:S04]  /*0420*/  IMAD.WIDE.U32 R4, R5, 0x4, R8 ;  /* 0x0000000405047825 */ /* 0x001fc800078e0008 */
[----:B------:R-:W-:Y:S01]  /*0430*/  @!P0 IMAD.WIDE.U32 R8, R7, 0x4, R8 ;  /* 0x0000000407088825 */ /* 0x000fe200078e0008 */
[----:B------:R0:W-:Y:S04]  /*0440*/  STG.E desc[UR4][R4.64], R17 ;  /* 0x0000001104007986 */ /* 0x0001e8000c101904 */
[----:B------:R0:W-:Y:S02]  /*0450*/  @!P0 STG.E desc[UR4][R8.64], R11 ;  /* 0x0000000b08008986 */ /* 0x0001e4000c101904 */
.L_x_5768:
[----:B------:R-:W-:Y:S05]  /*0460*/  BSYNC B0 ;  /* 0x0000000000007941 */ /* 0x000fea0003800000 */
.L_x_5767:
[----:B------:R-:W-:-:S13]  /*0470*/  ISETP.GE.AND P0, PT, R13, R6, PT ;  /* 0x000000060d00720c */ /* 0x000fda0003f06270 */
[----:B------:R-:W-:Y:S05]  /*0480*/  @P0 EXIT ;  /* 0x000000000000094d */ /* 0x000fea0003800000 */
[----:B0-----:R-:W0:Y:S01]  /*0490*/  LDC.64 R4, c[0x0][0x218] ;  /* 0x00008600ff047b82 */ /* 0x001e220000000a00 */
[----:B------:R-:W-:Y:S01]  /*04a0*/  IMAD R13, R0, 0x200, R13 ;  /* 0x00000200000d7824 */ /* 0x000fe200078e020d */
[----:B-----5:R-:W-:-:S03]  /*04b0*/  LOP3.LUT R7, R3, R2, RZ, 0x3c, !PT ;  /* 0x0000000203077212 */ /* 0x020fc600078e3cff */
[----:B0-----:R-:W-:-:S05]  /*04c0*/  IMAD.WIDE.U32 R2, R13, 0x4, R4 ;  /* 0x000000040d027825 */ /* 0x001fca00078e0004 */
[----:B------:R-:W-:Y:S01]  /*04d0*/  STG.E desc[UR4][R2.64], R7 ;  /* 0x0000000702007986 */ /* 0x000fe2000c101904 */
[----:B------:R-:W-:Y:S05]  /*04e0*/  EXIT ;  /* 0x000000000000794d */ /* 0x000fea0003800000 */
.L_x_5769:
        /* <DEDUP_REMOVED lines=9> */
.L_x_26172:


//--------------------- .text._ZN2at6native29vectorized_elementwise_kernelILi2ENS0_13BinaryFunctorIiiiNS0_17BitwiseXorFunctorIiEEEESt5arrayIPcLm3EEEEviT0_T1_ --------------------------
	.section	.text._ZN2at6native29vectorized_elementwise_kernelILi2ENS0_13BinaryFunctorIiiiNS0_17BitwiseXorFunctorIiEEEESt5arrayIPcLm3EEEEviT0_T1_,"ax",@progbits
	.align	128
        .global         _ZN2at6native29vectorized_elementwise_kernelILi2ENS0_13BinaryFunctorIiiiNS0_17BitwiseXorFunctorIiEEEESt5arrayIPcLm3EEEEviT0_T1_
        .type           _ZN2at6native29vectorized_elementwise_kernelILi2ENS0_13BinaryFunctorIiiiNS0_17BitwiseXorFunctorIiEEEESt5arrayIPcLm3EEEEviT0_T1_,@function
        .size           _ZN2at6native29vectorized_elementwise_kernelILi2ENS0_13BinaryFunctorIiiiNS0_17BitwiseXorFunctorIiEEEESt5arrayIPcLm3EEEEviT0_T1_,(.L_x_26173 - _ZN2at6native29vectorized_elementwise_kernelILi2ENS0_13BinaryFunctorIiiiNS0_17BitwiseXorFunctorIiEEEESt5arrayIPcLm3EEEEviT0_T1_)
        .other          _ZN2at6native29vectorized_elementwise_kernelILi2ENS0_13BinaryFunctorIiiiNS0_17BitwiseXorFunctorIiEEEESt5arrayIPcLm3EEEEviT0_T1_,@"STO_CUDA_ENTRY STV_DEFAULT"
_ZN2at6native29vectorized_elementwise_kernelILi2ENS0_13BinaryFunctorIiiiNS0_17BitwiseXorFunctorIiEEEESt5arrayIPcLm3EEEEviT0_T1_:
.text._ZN2at6native29vectorized_elementwise_kernelILi2ENS0_13BinaryFunctorIiiiNS0_17BitwiseXorFunctorIiEEEESt5arrayIPcLm3EEEEviT0_T1_:
        /* <DEDUP_REMOVED lines=17> */
[----:B------:R-:W-:-:S03]  /*0110*/  IMAD.WIDE.U32 R18, R2, 0x8, R6 ;  /* 0x0000000802127825 */ /* 0x000fc600078e0006 */
[----:B------:R-:W5:Y:S04]  /*0120*/  LDG.E.64 R4, desc[UR4][R16.64+0x800] ;  /* 0x0008000410047981 */ /* 0x000f68000c1e1b00 */
[----:B------:R-:W2:Y:S04]  /*0130*/  LDG.E.64 R24, desc[UR4][R18.64] ;  /* 0x0000000412187981 */ /* 0x000ea8000c1e1b00 */
[----:B------:R-:W4:Y:S04]  /*0140*/  LDG.E.64 R12, desc[UR4][R18.64+0x400] ;  /* 0x00040004120c7981 */ /* 0x000f28000c1e1b00 */
[----:B------:R-:W5:Y:S04]  /*0150*/  LDG.E.64 R6, desc[UR4][R18.64+0x800] ;  /* 0x0008000412067981 */ /* 0x000f68000c1e1b00 */
[----:B------:R-:W5:Y:S04]  /*0160*/  LDG.E.64 R8, desc[UR4][R16.64+0xc00] ;  /* 0x000c000410087981 */ /* 0x000f68000c1e1b00 */
[----:B------:R-:W5:Y:S01]  /*0170*/  LDG.E.64 R14, desc[UR4][R18.64+0xc00] ;  /* 0x000c0004120e7981 */ /* 0x000f62000c1e1b00 */
[----:B---3--:R-:W-:-:S04]  /*0180*/  IMAD.WIDE.U32 R20, R0, 0x4, R20 ;  /* 0x0000000400147825 */ /* 0x008fc800078e0014 */
[----:B------:R-:W-:Y:S01]  /*0190*/  IMAD.WIDE R20, R2, 0x8, R20 ;  /* 0x0000000802147825 */ /* 0x000fe200078e0214 */
[----:B--2---:R-:W-:Y:S02]  /*01a0*/  LOP3.LUT R23, R25, R23, RZ, 0x3c, !PT ;  /* 0x0000001719177212 */ /* 0x004fe400078e3cff */
[----:B------:R-:W-:Y:S02]  /*01b0*/  LOP3.LUT R22, R24, R22, RZ, 0x3c, !PT ;  /* 0x0000001618167212 */ /* 0x000fe400078e3cff */
[----:B----4-:R-:W-:Y:S02]  /*01c0*/  LOP3.LUT R11, R13, R11, RZ, 0x3c, !PT ;  /* 0x0000000b0d0b7212 */ /* 0x010fe400078e3cff */
[----:B------:R-:W-:Y:S02]  /*01d0*/  LOP3.LUT R10, R12, R10, RZ, 0x3c, !PT ;  /* 0x0000000a0c0a7212 */ /* 0x000fe400078e3cff */
[----:B-----5:R-:W-:Y:S02]  /*01e0*/  LOP3.LUT R5, R7, R5, RZ, 0x3c, !PT ;  /* 0x0000000507057212 */ /* 0x020fe400078e3cff */
[----:B------:R-:W-:Y:S01]  /*01f0*/  LOP3.LUT R4, R6, R4, RZ, 0x3c, !PT ;  /* 0x0000000406047212 */ /* 0x000fe200078e3cff */
[----:B------:R-:W-:Y:S01]  /*0200*/  STG.E.64 desc[UR4][R20.64], R22 ;  /* 0x0000001614007986 */ /* 0x000fe2000c101b04 */
[----:B------:R-:W-:-:S02]  /*0210*/  LOP3.LUT R9, R15, R9, RZ, 0x3c, !PT ;  /* 0x000000090f097212 */ /* 0x000fc400078e3cff */
[----:B------:R-:W-:Y:S01]  /*0220*/  LOP3.LUT R8, R14, R8, RZ, 0x3c, !PT ;  /* 0x000000080e087212 */ /* 0x000fe200078e3cff */
[----:B------:R-:W-:Y:S04]  /*0230*/  STG.E.64 desc[UR4][R20.64+0x400], R10 ;  /* 0x0004000a14007986 */ /* 0x000fe8000c101b04 */
[----:B------:R-:W-:Y:S04]  /*0240*/  STG.E.64 desc[UR4][R20.64+0x800], R4 ;  /* 0x0008000414007986 */ /* 0x000fe8000c101b04 */
[----:B------:R-:W-:Y:S01]  /*0250*/  STG.E.64 desc[UR4][R20.64+0xc00], R8 ;  /* 0x000c000814007986 */ /* 0x000fe2000c101b04 */
[----:B------:R-:W-:Y:S05]  /*0260*/  EXIT ;  /* 0x000000000000794d */ /* 0x000fea0003800000 */
.L_x_5770:
[----:B------:R-:W0:Y:S01]  /*0270*/  S2R R3, SR_TID.X ;  /* 0x0000000000037919 */ /* 0x000e220000002100 */
[----:B------:R-:W-:Y:S01]  /*0280*/  IMAD.MOV.U32 R10, RZ, RZ, RZ ;  /* 0x000000ffff0a7224 */ /* 0x000fe200078e00ff */
[----:B0-----:R-:W-:Y:S01]  /*0290*/  ISETP.GE.AND P0, PT, R3, R2, PT ;  /* 0x000000020300720c */ /* 0x001fe20003f06270 */
[----:B------:R-:W-:-:S12]  /*02a0*/  IMAD.MOV.U32 R7, RZ, RZ, R3 ;  /* 0x000000ffff077224 */ /* 0x000fd800078e0003 */
[----:B------:R-:W-:Y:S01]  /*02b0*/  @!P0 IADD3 R9, R0, R7, RZ ;  /* 0x0000000700098210 */ /* 0x000fe20007ffe0ff */
[----:B------:R-:W-:Y:S01]  /*02c0*/  @!P0 VIADD R7, R7, 0x80 ;  /* 0x0000008007078836 */ /* 0x000fe20000000000 */
[----:B------:R-:W0:Y:S04]  /*02d0*/  @!P0 LDC.64 R24, c[0x0][0x228] ;  /* 0x00008a00ff188b82 */ /* 0x000e280000000a00 */
[----:B------:R-:W-:-:S04]  /*02e0*/  ISETP.GE.AND P4, PT, R7, R2, PT ;  /* 0x000000020700720c */ /* 0x000fc80003f86270 */
[----:B------:R-:W1:Y:S09]  /*02f0*/  @!P0 LDC.64 R20, c[0x0][0x220] ;  /* 0x00008800ff148b82 */ /* 0x000e720000000a00 */
[----:B------:R-:W-:Y:S01]  /*0300*/  @!P4 IMAD.IADD R23, R0, 0x1, R7 ;  /* 0x000000010017c824 */ /* 0x000fe200078e0207 */
[----:B------:R-:W-:Y:S01]  /*0310*/  @!P4 IADD3 R7, R7, 0x80, RZ ;  /* 0x000000800707c810 */ /* 0x000fe20007ffe0ff */
[----:B------:R-:W2:Y:S03]  /*0320*/  @!P4 LDC.64 R18, c[0x0][0x220] ;  /* 0x00008800ff12cb82 */ /* 0x000ea60000000a00 */
[----:B------:R-:W-:Y:S01]  /*0330*/  ISETP.GE.AND P5, PT, R7, R2, PT ;  /* 0x000000020700720c */ /* 0x000fe20003fa6270 */
[----:B0-----:R-:W-:-:S04]  /*0340*/  @!P0 IMAD.WIDE.U32 R24, R9, 0x4, R24 ;  /* 0x0000000409188825 */ /* 0x001fc800078e0018 */
[----:B------:R-:W0:Y:S01]  /*0350*/  @!P4 LDC.64 R16, c[0x0][0x228] ;  /* 0x00008a00ff10cb82 */ /* 0x000e220000000a00 */
[----:B------:R3:W4:Y:S01]  /*0360*/  @!P0 LDG.E R10, desc[UR4][R24.64] ;  /* 0x00000004180a8981 */ /* 0x000722000c1e1900 */
[----:B-1----:R-:W-:Y:S01]  /*0370*/  @!P0 IMAD.WIDE.U32 R20, R9, 0x4, R20 ;  /* 0x0000000409148825 */ /* 0x002fe200078e0014 */
[----:B------:R-:W-:-:S05]  /*0380*/  HFMA2.MMA R9, -RZ, RZ, 0, 0 ;  /* 0x00000000ff097435 */ /* 0x000fca00000001ff */
[----:B------:R-:W1:Y:S01]  /*0390*/  @!P5 LDC.64 R14, c[0x0][0x220] ;  /* 0x00008800ff0edb82 */ /* 0x000e620000000a00 */
[----:B------:R-:W-:Y:S02]  /*03a0*/  @!P5 IMAD.IADD R11, R0, 0x1, R7 ;  /* 0x00000001000bd824 */ /* 0x000fe400078e0207 */
[----:B------:R-:W-:-:S05]  /*03b0*/  @!P5 VIADD R7, R7, 0x80 ;  /* 0x000000800707d836 */ /* 0x000fca0000000000 */
[CC--:B------:R-:W-:Y:S01]  /*03c0*/  ISETP.GE.AND P3, PT, R7.reuse, R2.reuse, PT ;  /* 0x000000020700720c */ /* 0x0c0fe20003f66270 */
[----:B------:R-:W5:Y:S01]  /*03d0*/  @!P5 LDC.64 R12, c[0x0][0x228] ;  /* 0x00008a00ff0cdb82 */ /* 0x000f620000000a00 */
[----:B------:R2:W4:Y:S11]  /*03e0*/  @!P0 LDG.E R9, desc[UR4][R20.64] ;  /* 0x0000000414098981 */ /* 0x000536000c1e1900 */
[----:B------:R-:W-:Y:S01]  /*03f0*/  @!P3 IADD3 R5, R0, R7, RZ ;  /* 0x000000070005b210 */ /* 0x000fe20007ffe0ff */
[----:B------:R-:W-:Y:S01]  /*0400*/  @!P3 VIADD R7, R7, 0x80 ;  /* 0x000000800707b836 */ /* 0x000fe20000000000 */
[----:B------:R-:W5:Y:S04]  /*0410*/  @!P3 LDC.64 R28, c[0x0][0x220] ;  /* 0x00008800ff1cbb82 */ /* 0x000f680000000a00 */
[----:B------:R-:W-:-:S04]  /*0420*/  ISETP.GE.AND P1, PT, R7, R2, PT ;  /* 0x000000020700720c */ /* 0x000fc80003f26270 */
[----:B---3--:R-:W3:Y:S09]  /*0430*/  @!P3 LDC.64 R24, c[0x0][0x228] ;  /* 0x00008a00ff18bb82 */ /* 0x008ef20000000a00 */
[----:B------:R-:W-:Y:S01]  /*0440*/  @!P1 IMAD.IADD R26, R0, 0x1, R7 ;  /* 0x00000001001a9824 */ /* 0x000fe200078e0207 */
[----:B------:R-:W-:-:S04]  /*0450*/  @!P1 IADD3 R7, R7, 0x80, RZ ;  /* 0x0000008007079810 */ /* 0x000fc80007ffe0ff */
[----:B------:R-:W-:Y:S01]  /*0460*/  ISETP.GE.AND P2, PT, R7, R2, PT ;  /* 0x000000020700720c */ /* 0x000fe20003f46270 */
[C---:B--2---:R-:W-:Y:S01]  /*0470*/  @!P4 IMAD.WIDE.U32 R18, R23.reuse, 0x4, R18 ;  /* 0x000000041712c825 */ /* 0x044fe200078e0012 */
[----:B------:R-:W-:Y:S02]  /*0480*/  MOV R22, RZ ;  /* 0x000000ff00167202 */ /* 0x000fe40000000f00 */
[----:B------:R-:W-:Y:S01]  /*0490*/  CS2R R20, SRZ ;  /* 0x0000000000147805 */ /* 0x000fe2000001ff00 */
[----:B0-----:R-:W-:-:S03]  /*04a0*/  @!P4 IMAD.WIDE.U32 R16, R23, 0x4, R16 ;  /* 0x000000041710c825 */ /* 0x001fc600078e0010 */
[----:B------:R0:W2:Y:S01]  /*04b0*/  @!P4 LDG.E R22, desc[UR4][R18.64] ;  /* 0x000000041216c981 */ /* 0x0000a2000c1e1900 */
[----:B------:R-:W-:Y:S02]  /*04c0*/  IMAD.MOV.U32 R4, RZ, RZ, RZ ;  /* 0x000000ffff047224 */ /* 0x000fe400078e00ff */
[C---:B-1----:R-:W-:Y:S01]  /*04d0*/  @!P5 IMAD.WIDE.U32 R14, R11.reuse, 0x4, R14 ;  /* 0x000000040b0ed825 */ /* 0x042fe200078e000e */
[----:B------:R-:W2:Y:S01]  /*04e0*/  @!P4 LDG.E R21, desc[UR4][R16.64] ;  /* 0x000000041015c981 */ /* 0x000ea2000c1e1900 */
[----:B------:R-:W-:Y:S02]  /*04f0*/  @!P2 IADD3 R23, R0, R7, RZ ;  /* 0x000000070017a210 */ /* 0x000fe40007ffe0ff */
[----:B-----5:R-:W-:Y:S01]  /*0500*/  @!P5 IMAD.WIDE.U32 R12, R11, 0x4, R12 ;  /* 0x000000040b0cd825 */ /* 0x020fe200078e000c */
[----:B------:R1:W5:Y:S01]  /*0510*/  @!P5 LDG.E R4, desc[UR4][R14.64] ;  /* 0x000000040e04d981 */ /* 0x000362000c1e1900 */
[----:B0-----:R-:W0:Y:S02]  /*0520*/  @!P1 LDC.64 R18, c[0x0][0x220] ;  /* 0x00008800ff129b82 */ /* 0x001e240000000a00 */
[----:B------:R-:W-:Y:S01]  /*0530*/  @!P2 VIADD R7, R7, 0x80 ;  /* 0x000000800707a836 */ /* 0x000fe20000000000 */
[----:B------:R3:W5:Y:S04]  /*0540*/  @!P5 LDG.E R20, desc[UR4][R12.64] ;  /* 0x000000040c14d981 */ /* 0x000768000c1e1900 */
[----:B------:R-:W-:Y:S01]  /*0550*/  ISETP.GE.AND P4, PT, R7, R2, PT ;  /* 0x000000020700720c */ /* 0x000fe20003f86270 */
[----:B-1----:R-:W1:Y:S01]  /*0560*/  @!P2 LDC.64 R14, c[0x0][0x220] ;  /* 0x00008800ff0eab82 */ /* 0x002e620000000a00 */
[----:B------:R-:W-:-:S07]  /*0570*/  @!P3 IMAD.WIDE.U32 R28, R5, 0x4, R28 ;  /* 0x00000004051cb825 */ /* 0x000fce00078e001c */
[----:B---3--:R-:W3:Y:S01]  /*0580*/  @!P2 LDC.64 R12, c[0x0][0x228] ;  /* 0x00008a00ff0cab82 */ /* 0x008ee20000000a00 */
[----:B------:R-:W-:Y:S01]  /*0590*/  @!P3 IMAD.WIDE.U32 R24, R5, 0x4, R24 ;  /* 0x000000040518b825 */ /* 0x000fe200078e0018 */
[----:B------:R-:W-:-:S06]  /*05a0*/  HFMA2.MMA R5, -RZ, RZ, 0, 0 ;  /* 0x00000000ff057435 */ /* 0x000fcc00000001ff */
[----:B------:R-:W0:Y:S01]  /*05b0*/  @!P1 LDC.64 R16, c[0x0][0x228] ;  /* 0x00008a00ff109b82 */ /* 0x000e220000000a00 */
[----:B------:R-:W-:Y:S02]  /*05c0*/  IMAD.MOV.U32 R11, RZ, RZ, RZ ;  /* 0x000000ffff0b7224 */ /* 0x000fe400078e00ff */
[----:B------:R-:W-:Y:S01]  /*05d0*/  @!P4 IMAD.IADD R8, R0, 0x1, R7 ;  /* 0x000000010008c824 */ /* 0x000fe200078e0207 */
[----:B------:R-:W-:Y:S01]  /*05e0*/  @!P4 IADD3 R7, R7, 0x80, RZ ;  /* 0x000000800707c810 */ /* 0x000fe20007ffe0ff */
[----:B------:R-:W5:Y:S04]  /*05f0*/  @!P3 LDG.E R5, desc[UR4][R28.64] ;  /* 0x000000041c05b981 */ /* 0x000f68000c1e1900 */
[----:B------:R3:W5:Y:S01]  /*0600*/  @!P3 LDG.E R11, desc[UR4][R24.64] ;  /* 0x00000004180bb981 */ /* 0x000762000c1e1900 */
[----:B------:R-:W-:Y:S01]  /*0610*/  ISETP.GE.AND P3, PT, R7, R2, PT ;  /* 0x000000020700720c */ /* 0x000fe20003f66270 */
[----:B-1----:R-:W-:Y:S01]  /*0620*/  @!P2 IMAD.WIDE.U32 R14, R23, 0x4, R14 ;  /* 0x00000004170ea825 */ /* 0x002fe200078e000e */
[----:B------:R-:W-:-:S03]  /*0630*/  MOV R6, RZ ;  /* 0x000000ff00067202 */ /* 0x000fc60000000f00 */
[----:B---3--:R-:W-:Y:S01]  /*0640*/  @!P2 IMAD.WIDE.U32 R12, R23, 0x4, R12 ;  /* 0x00000004170ca825 */ /* 0x008fe200078e000c */
[----:B------:R-:W-:-:S03]  /*0650*/  CS2R R24, SRZ ;  /* 0x0000000000187805 */ /* 0x000fc6000001ff00 */
[----:B------:R-:W-:Y:S02]  /*0660*/  IMAD.MOV.U32 R23, RZ, RZ, RZ ;  /* 0x000000ffff177224 */ /* 0x000fe400078e00ff */
[C---:B0-----:R-:W-:Y:S01]  /*0670*/  @!P1 IMAD.WIDE.U32 R18, R26.reuse, 0x4, R18 ;  /* 0x000000041a129825 */ /* 0x041fe200078e0012 */
[----:B------:R0:W3:Y:S03]  /*0680*/  @!P2 LDG.E R24, desc[UR4][R14.64] ;  /* 0x000000040e18a981 */ /* 0x0000e6000c1e1900 */
[----:B------:R-:W-:Y:S01]  /*0690*/  @!P1 IMAD.WIDE.U32 R16, R26, 0x4, R16 ;  /* 0x000000041a109825 */ /* 0x000fe200078e0010 */
[----:B------:R1:W3:Y:S04]  /*06a0*/  @!P2 LDG.E R25, desc[UR4][R12.64] ;  /* 0x000000040c19a981 */ /* 0x0002e8000c1e1900 */
[----:B------:R1:W3:Y:S01]  /*06b0*/  @!P1 LDG.E R6, desc[UR4][R18.64] ;  /* 0x0000000412069981 */ /* 0x0002e2000c1e1900 */
[----:B0-----:R-:W0:Y:S03]  /*06c0*/  @!P3 LDC.64 R14, c[0x0][0x220] ;  /* 0x00008800ff0ebb82 */ /* 0x001e260000000a00 */
[----:B------:R1:W3:Y:S05]  /*06d0*/  @!P1 LDG.E R23, desc[UR4][R16.64] ;  /* 0x0000000410179981 */ /* 0x0002ea000c1e1900 */
[----:B-1----:R-:W1:Y:S08]  /*06e0*/  @!P3 LDC.64 R12, c[0x0][0x228] ;  /* 0x00008a00ff0cbb82 */ /* 0x002e700000000a00 */
[----:B------:R-:W1:Y:S08]  /*06f0*/  @!P4 LDC.64 R18, c[0x0][0x220] ;  /* 0x00008800ff12cb82 */ /* 0x000e700000000a00 */
[----:B------:R-:W1:Y:S01]  /*0700*/  @!P4 LDC.64 R16, c[0x0][0x228] ;  /* 0x00008a00ff10cb82 */ /* 0x000e620000000a00 */
[----:B------:R-:W-:Y:S01]  /*0710*/  @!P3 IADD3 R7, R0, R7, RZ ;  /* 0x000000070007b210 */ /* 0x000fe20007ffe0ff */
[----:B------:R-:W-:Y:S01]  /*0720*/  HFMA2.MMA R28, -RZ, RZ, 0, 0 ;  /* 0x00000000ff1c7435 */ /* 0x000fe200000001ff */
[----:B------:R-:W-:-:S03]  /*0730*/  CS2R R26, SRZ ;  /* 0x00000000001a7805 */ /* 0x000fc6000001ff00 */
[----:B0-----:R-:W-:-:S04]  /*0740*/  @!P3 IMAD.WIDE.U32 R14, R7, 0x4, R14 ;  /* 0x00000004070eb825 */ /* 0x001fc800078e000e */
[----:B-1----:R-:W-:Y:S01]  /*0750*/  @!P3 IMAD.WIDE.U32 R12, R7, 0x4, R12 ;  /* 0x00000004070cb825 */ /* 0x002fe200078e000c */
[----:B------:R-:W3:Y:S03]  /*0760*/  @!P3 LDG.E R27, desc[UR4][R14.64] ;  /* 0x000000040e1bb981 */ /* 0x000ee6000c1e1900 */
[----:B------:R-:W-:Y:S01]  /*0770*/  IMAD.MOV.U32 R7, RZ, RZ, RZ ;  /* 0x000000ffff077224 */ /* 0x000fe200078e00ff */
[----:B------:R0:W3:Y:S01]  /*0780*/  @!P3 LDG.E R28, desc[UR4][R12.64] ;  /* 0x000000040c1cb981 */ /* 0x0000e2000c1e1900 */
[----:B------:R-:W-:-:S05]  /*0790*/  @!P4 IMAD.WIDE.U32 R18, R8, 0x4, R18 ;  /* 0x000000040812c825 */ /* 0x000fca00078e0012 */
[----:B------:R1:W3:Y:S01]  /*07a0*/  @!P4 LDG.E R26, desc[UR4][R18.64] ;  /* 0x00000004121ac981 */ /* 0x0002e2000c1e1900 */
[----:B------:R-:W-:Y:S01]  /*07b0*/  @!P4 IMAD.WIDE.U32 R16, R8, 0x4, R16 ;  /* 0x000000040810c825 */ /* 0x000fe200078e0010 */
[----:B0-----:R-:W0:Y:S04]  /*07c0*/  @!P0 LDC.64 R12, c[0x0][0x218] ;  /* 0x00008600ff0c8b82 */ /* 0x001e280000000a00 */
[----:B------:R-:W3:Y:S01]  /*07d0*/  @!P4 LDG.E R7, desc[UR4][R16.64] ;  /* 0x000000041007c981 */ /* 0x000ee2000c1e1900 */
[----:B-1----:R-:W-:Y:S01]  /*07e0*/  @!P0 IMAD.IADD R19, R0, 0x1, R3 ;  /* 0x0000000100138824 */ /* 0x002fe200078e0203 */
[----:B------:R-:W-:Y:S04]  /*07f0*/  BSSY B0, `(.L_x_5771) ;  /* 0x0000039000007945 */ /* 0x000fe80003800000 */
[----:B------:R-:W-:Y:S01]  /*0800*/  BSSY B1, `(.L_x_5772) ;  /* 0x0000031000017945 */ /* 0x000fe20003800000 */
[----:B----4-:R-:W-:-:S02]  /*0810*/  LOP3.LUT R29, R10, R9, RZ, 0x3c, !PT ;  /* 0x000000090a1d7212 */ /* 0x010fc400078e3cff */
[----:B------:R-:W-:Y:S01]  /*0820*/  IADD3 R10, R3, 0x80, RZ ;  /* 0x00000080030a7810 */ /* 0x000fe20007ffe0ff */
[----:B0-----:R-:W-:-:S04]  /*0830*/  @!P0 IMAD.WIDE.U32 R8, R19, 0x4, R12 ;  /* 0x0000000413088825 */ /* 0x001fc800078e000c */
[----:B------:R-:W-:Y:S01]  /*0840*/  @!P0 IMAD.MOV.U32 R3, RZ, RZ, R10 ;  /* 0x000000ffff038224 */ /* 0x000fe200078e000a */
[----:B------:R0:W-:Y:S04]  /*0850*/  @!P0 STG.E desc[UR4][R8.64], R29 ;  /* 0x0000001d08008986 */ /* 0x0001e8000c101904 */
        /* <DEDUP_REMOVED lines=17> */
[----:B------:R-:W-:Y:S01]  /*0970*/  IADD3 R11, R0, R3, RZ ;  /* 0x00000003000b7210 */ /* 0x000fe20007ffe0ff */
[----:B------:R-:W-:-:S04]  /*0980*/  VIADD R3, R3, 0x80 ;  /* 0x0000008003037836 */ /* 0x000fc80000000000 */
[----:B0-----:R-:W-:-:S05]  /*0990*/  IMAD.WIDE.U32 R8, R11, 0x4, R8 ;  /* 0x000000040b087825 */ /* 0x001fca00078e0008 */
[----:B------:R0:W-:Y:S02]  /*09a0*/  STG.E desc[UR4][R8.64], R4 ;  /* 0x0000000408007986 */ /* 0x0001e4000c101904 */
.L_x_5773:
[----:B------:R-:W-:-:S13]  /*09b0*/  ISETP.GE.AND P0, PT, R3, R2, PT ;  /* 0x000000020300720c */ /* 0x000fda0003f06270 */
[----:B------:R-:W-:Y:S05]  /*09c0*/  @P0 BRA `(.L_x_5775) ;  /* 0x0000000000300947 */ /* 0x000fea0003800000 */
[----:B0-----:R-:W0:Y:S01]  /*09d0*/  LDC.64 R8, c[0x0][0x218] ;  /* 0x00008600ff087b82 */ /* 0x001e220000000a00 */
[----:B------:R-:W-:Y:S01]  /*09e0*/  IADD3 R11, R0, R3, RZ ;  /* 0x00000003000b7210 */ /* 0x000fe20007ffe0ff */
[----:B------:R-:W-:-:S04]  /*09f0*/  VIADD R3, R3, 0x80 ;  /* 0x0000008003037836 */ /* 0x000fc80000000000 */
[----:B0-----:R-:W-:-:S05]  /*0a00*/  IMAD.WIDE.U32 R8, R11, 0x4, R8 ;  /* 0x000000040b087825 */ /* 0x001fca00078e0008 */
[----:B------:R1:W-:Y:S02]  /*0a10*/  STG.E desc[UR4][R8.64], R5 ;  /* 0x0000000508007986 */ /* 0x0003e4000c101904 */
.L_x_5774:
[----:B------:R-:W-:-:S13]  /*0a20*/  ISETP.GE.AND P0, PT, R3, R2, PT ;  /* 0x000000020300720c */ /* 0x000fda0003f06270 */
[----:B------:R-:W-:Y:S05]  /*0a30*/  @P0 BRA `(.L_x_5776) ;  /* 0x0000000000340947 */ /* 0x000fea0003800000 */
[----:B-1----:R-:W1:Y:S01]  /*0a40*/  LDC.64 R4, c[0x0][0x218] ;  /* 0x00008600ff047b82 */ /* 0x002e620000000a00 */
[----:B0-----:R-:W-:Y:S01]  /*0a50*/  IADD3 R9, R0, R3, RZ ;  /* 0x0000000300097210 */ /* 0x001fe20007ffe0ff */
[----:B------:R-:W-:-:S04]  /*0a60*/  VIADD R3, R3, 0x80 ;  /* 0x0000008003037836 */ /* 0x000fc80000000000 */
[----:B-1----:R-:W-:-:S05]  /*0a70*/  IMAD.WIDE.U32 R4, R9, 0x4, R4 ;  /* 0x0000000409047825 */ /* 0x002fca00078e0004 */
[----:B------:R1:W-:Y:S02]  /*0a80*/  STG.E desc[UR4][R4.64], R6 ;  /* 0x0000000604007986 */ /* 0x0003e4000c101904 */
.L_x_5775:
        /* <DEDUP_REMOVED lines=8> */
.L_x_5776:
[----:B------:R-:W-:Y:S05]  /*0b10*/  BSYNC B1 ;  /* 0x0000000000017941 */ /* 0x000fea0003800000 */
.L_x_5772:
[----:B------:R-:W-:-:S13]  /*0b20*/  ISETP.GE.AND P0, PT, R3, R2, PT ;  /* 0x000000020300720c */ /* 0x000fda0003f06270 */
[----:B-12---:R-:W1:Y:S01]  /*0b30*/  @!P0 LDC.64 R4, c[0x0][0x218] ;  /* 0x00008600ff048b82 */ /* 0x006e620000000a00 */
[----:B0-----:R-:W-:Y:S01]  /*0b40*/  @!P0 IADD3 R9, R0, R3, RZ ;  /* 0x0000000300098210 */ /* 0x001fe20007ffe0ff */
[----:B------:R-:W-:-:S04]  /*0b50*/  @!P0 VIADD R3, R3, 0x80 ;  /* 0x0000008003038836 */ /* 0x000fc80000000000 */
[----:B-1----:R-:W-:-:S05]  /*0b60*/  @!P0 IMAD.WIDE.U32 R4, R9, 0x4, R4 ;  /* 0x0000000409048825 */ /* 0x002fca00078e0004 */
[----:B------:R2:W-:Y:S02]  /*0b70*/  @!P0 STG.E desc[UR4][R4.64], R7 ;  /* 0x0000000704008986 */ /* 0x0005e4000c101904 */
.L_x_5777:
[----:B------:R-:W-:Y:S05]  /*0b80*/  BSYNC B0 ;  /* 0x0000000000007941 */ /* 0x000fea0003800000 */
.L_x_5771:
[----:B------:R-:W-:Y:S05]  /*0b90*/  WARPSYNC.ALL ;  /* 0x0000000000007948 */ /* 0x000fea0003800000 */
[----:B------:R-:W-:-:S13]  /*0ba0*/  ISETP.GE.AND P0, PT, R3, R2, PT ;  /* 0x000000020300720c */ /* 0x000fda0003f06270 */
[----:B------:R-:W-:Y:S05]  /*0bb0*/  @P0 EXIT ;  /* 0x000000000000094d */ /* 0x000fea0003800000 */
[----:B012---:R-:W0:Y:S01]  /*0bc0*/  LDC.64 R4, c[0x0][0x218] ;  /* 0x00008600ff047b82 */ /* 0x007e220000000a00 */
[----:B------:R-:W-:-:S05]  /*0bd0*/  IADD3 R3, R0, R3, RZ ;  /* 0x0000000300037210 */ /* 0x000fca0007ffe0ff */
[----:B0-----:R-:W-:-:S05]  /*0be0*/  IMAD.WIDE.U32 R2, R3, 0x4, R4 ;  /* 0x0000000403027825 */ /* 0x001fca00078e0004 */
[----:B------:R-:W-:Y:S01]  /*0bf0*/  STG.E desc[UR4][R2.64], R27 ;  /* 0x0000001b02007986 */ /* 0x000fe2000c101904 */
[----:B------:R-:W-:Y:S05]  /*0c00*/  EXIT ;  /* 0x000000000000794d */ /* 0x000fea0003800000 */
.L_x_5778:
        /* <DEDUP_REMOVED lines=15> */
.L_x_26173:


//--------------------- .text._ZN2at6native29vectorized_elementwise_kernelILi4ENS0_13BinaryFunctorIiiiNS0_17BitwiseXorFunctorIiEEEESt5arrayIPcLm3EEEEviT0_T1_ --------------------------
	.section	.text._ZN2at6native29vectorized_elementwise_kernelILi4ENS0_13BinaryFunctorIiiiNS0_17BitwiseXorFunctorIiEEEESt5arrayIPcLm3EEEEviT0_T1_,"ax",@progbits
	.align	128
        .global         _ZN2at6native29vectorized_elementwise_kernelILi4ENS0_13BinaryFunctorIiiiNS0_17BitwiseXorFunctorIiEEEESt5arrayIPcLm3EEEEviT0_T1_
        .type           _ZN2at6native29vectorized_elementwise_kernelILi4ENS0_13BinaryFunctorIiiiNS0_17BitwiseXorFunctorIiEEEESt5arrayIPcLm3EEEEviT0_T1_,@function
        .size           _ZN2at6native29vectorized_elementwise_kernelILi4ENS0_13BinaryFunctorIiiiNS0_17BitwiseXorFunctorIiEEEESt5arrayIPcLm3EEEEviT0_T1_,(.L_x_26174 - _ZN2at6native29vectorized_elementwise_kernelILi4ENS0_13BinaryFunctorIiiiNS0_17BitwiseXorFunctorIiEEEESt5arrayIPcLm3EEEEviT0_T1_)
        .other          _ZN2at6native29vectorized_elementwise_kernelILi4ENS0_13BinaryFunctorIiiiNS0_17BitwiseXorFunctorIiEEEESt5arrayIPcLm3EEEEviT0_T1_,@"STO_CUDA_ENTRY STV_DEFAULT"
_ZN2at6native29vectorized_elementwise_kernelILi4ENS0_13BinaryFunctorIiiiNS0_17BitwiseXorFunctorIiEEEESt5arrayIPcLm3EEEEviT0_T1_:
.text._ZN2at6native29vectorized_elementwise_kernelILi4ENS0_13BinaryFunctorIiiiNS0_17BitwiseXorFunctorIiEEEESt5arrayIPcLm3EEEEviT0_T1_:
        /* <DEDUP_REMOVED lines=16> */
[----:B------:R-:W-:Y:S02]  /*0100*/  IMAD.WIDE.U32 R22, R2, 0x10, R6 ;  /* 0x0000001002167825 */ /* 0x000fe400078e0006 */
[----:B------:R-:W4:Y:S04]  /*0110*/  LDG.E.128 R4, desc[UR4][R20.64+0x800] ;  /* 0x0008000414047981 */ /* 0x000f28000c1e1d00 */
[----:B------:R-:W2:Y:S04]  /*0120*/  LDG.E.128 R16, desc[UR4][R22.64] ;  /* 0x0000000416107981 */ /* 0x000ea8000c1e1d00 */
[----:B------:R-:W4:Y:S01]  /*0130*/  LDG.E.128 R8, desc[UR4][R22.64+0x800] ;  /* 0x0008000416087981 */ /* 0x000f22000c1e1d00 */
[----:B---3--:R-:W-:-:S04]  /*0140*/  IMAD.WIDE.U32 R24, R0, 0x4, R24 ;  /* 0x0000000400187825 */ /* 0x008fc800078e0018 */
[----:B------:R-:W-:Y:S01]  /*0150*/  IMAD.WIDE R24, R2, 0x10, R24 ;  /* 0x0000001002187825 */ /* 0x000fe200078e0218 */
[----:B--2---:R-:W-:Y:S02]  /*0160*/  LOP3.LUT R15, R19, R15, RZ, 0x3c, !PT ;  /* 0x0000000f130f7212 */ /* 0x004fe400078e3cff */
[----:B------:R-:W-:Y:S02]  /*0170*/  LOP3.LUT R14, R18, R14, RZ, 0x3c, !PT ;  /* 0x0000000e120e7212 */ /* 0x000fe400078e3cff */
[----:B------:R-:W-:Y:S02]  /*0180*/  LOP3.LUT R13, R17, R13, RZ, 0x3c, !PT ;  /* 0x0000000d110d7212 */ /* 0x000fe400078e3cff */
[----:B------:R-:W-:Y:S02]  /*0190*/  LOP3.LUT R12, R16, R12, RZ, 0x3c, !PT ;  /* 0x0000000c100c7212 */ /* 0x000fe400078e3cff */
[----:B----4-:R-:W-:Y:S02]  /*01a0*/  LOP3.LUT R7, R11, R7, RZ, 0x3c, !PT ;  /* 0x000000070b077212 */ /* 0x010fe400078e3cff */
[----:B------:R-:W-:-:S02]  /*01b0*/  LOP3.LUT R6, R10, R6, RZ, 0x3c, !PT ;  /* 0x000000060a067212 */ /* 0x000fc400078e3cff */
[----:B------:R-:W-:Y:S02]  /*01c0*/  LOP3.LUT R5, R9, R5, RZ, 0x3c, !PT ;  /* 0x0000000509057212 */ /* 0x000fe400078e3cff */
[----:B------:R-:W-:Y:S01]  /*01d0*/  LOP3.LUT R4, R8, R4, RZ, 0x3c, !PT ;  /* 0x0000000408047212 */ /* 0x000fe200078e3cff */
[----:B------:R-:W-:Y:S04]  /*01e0*/  STG.E.128 desc[UR4][R24.64], R12 ;  /* 0x0000000c18007986 */ /* 0x000fe8000c101d04 */
[----:B------:R-:W-:Y:S01]  /*01f0*/  STG.E.128 desc[UR4][R24.64+0x800], R4 ;  /* 0x0008000418007986 */ /* 0x000fe2000c101d04 */
[----:B------:R-:W-:Y:S05]  /*0200*/  EXIT ;  /* 0x000000000000794d */ /* 0x000fea0003800000 */
.L_x_5779:
        /* <DEDUP_REMOVED lines=116> */
.L_x_5782:
[----:B------:R-:W-:-:S13]  /*0950*/  ISETP.GE.AND P0, PT, R3, R2, PT ;  /* 0x000000020300720c */ /* 0x000fda0003f06270 */
[----:B------:R-:W-:Y:S05]  /*0960*/  @P0 BRA `(.L_x_5784) ;  /* 0x0000000000300947 */ /* 0x000fea0003800000 */
[----:B0-----:R-:W0:Y:S01]  /*0970*/  LDC.64 R8, c[0x0][0x218] ;  /* 0x00008600ff087b82 */ /* 0x001e220000000a00 */
[----:B------:R-:W-:Y:S01]  /*0980*/  IADD3 R11, R0, R3, RZ ;  /* 0x00000003000b7210 */ /* 0x000fe20007ffe0ff */
[----:B------:R-:W-:-:S04]  /*0990*/  VIADD R3, R3, 0x80 ;  /* 0x0000008003037836 */ /* 0x000fc80000000000 */
[----:B0-----:R-:W-:-:S05]  /*09a0*/  IMAD.WIDE.U32 R8, R11, 0x4, R8 ;  /* 0x000000040b087825 */ /* 0x001fca00078e0008 */
[----:B------:R1:W-:Y:S02]  /*09b0*/  STG.E desc[UR4][R8.64], R5 ;  /* 0x0000000508007986 */ /* 0x0003e4000c101904 */
.L_x_5783:
[----:B------:R-:W-:-:S13]  /*09c0*/  ISETP.GE.AND P0, PT, R3, R2, PT ;  /* 0x000000020300720c */ /* 0x000fda0003f06270 */
[----:B------:R-:W-:Y:S05]  /*09d0*/  @P0 BRA `(.L_x_5785) ;  /* 0x0000000000340947 */ /* 0x000fea0003800000 */
[----:B-1----:R-:W1:Y:S01]  /*09e0*/  LDC.64 R4, c[0x0][0x218] ;  /* 0x00008600ff047b82 */ /* 0x002e620000000a00 */
[----:B0-----:R-:W-:Y:S01]  /*09f0*/  IADD3 R9, R0, R3, RZ ;  /* 0x0000000300097210 */ /* 0x001fe20007ffe0ff */
[----:B------:R-:W-:-:S04]  /*0a00*/  VIADD R3, R3, 0x80 ;  /* 0x0000008003037836 */ /* 0x000fc80000000000 */
[----:B-1----:R-:W-:-:S05]  /*0a10*/  IMAD.WIDE.U32 R4, R9, 0x4, R4 ;  /* 0x0000000409047825 */ /* 0x002fca00078e0004 */
[----:B------:R1:W-:Y:S02]  /*0a20*/  STG.E desc[UR4][R4.64], R6 ;  /* 0x0000000604007986 */ /* 0x0003e4000c101904 */
.L_x_5784:
        /* <DEDUP_REMOVED lines=8> */
.L_x_5785:
[----:B------:R-:W-:Y:S05]  /*0ab0*/  BSYNC B1 ;  /* 0x0000000000017941 */ /* 0x000fea0003800000 */
.L_x_5781:
[----:B------:R-:W-:-:S13]  /*0ac0*/  ISETP.GE.AND P0, PT, R3, R2, PT ;  /* 0x000000020300720c */ /* 0x000fda0003f06270 */
[----:B-12---:R-:W1:Y:S01]  /*0ad0*/  @!P0 LDC.64 R4, c[0x0][0x218] ;  /* 0x00008600ff048b82 */ /* 0x006e620000000a00 */
[----:B0-----:R-:W-:Y:S01]  /*0ae0*/  @!P0 IADD3 R9, R0, R3, RZ ;  /* 0x0000000300098210 */ /* 0x001fe20007ffe0ff */
[----:B------:R-:W-:-:S04]  /*0af0*/  @!P0 VIADD R3, R3, 0x80 ;  /* 0x0000008003038836 */ /* 0x000fc80000000000 */
[----:B-1----:R-:W-:-:S05]  /*0b00*/  @!P0 IMAD.WIDE.U32 R4, R9, 0x4, R4 ;  /* 0x0000000409048825 */ /* 0x002fca00078e0004 */
[----:B------:R2:W-:Y:S02]  /*0b10*/  @!P0 STG.E desc[UR4][R4.64], R7 ;  /* 0x0000000704008986 */ /* 0x0005e4000c101904 */
.L_x_5786:
[----:B------:R-:W-:Y:S05]  /*0b20*/  BSYNC B0 ;  /* 0x0000000000007941 */ /* 0x000fea0003800000 */
.L_x_5780:
        /* <DEDUP_REMOVED lines=8> */
.L_x_5787:
        /* <DEDUP_REMOVED lines=13> */
.L_x_26174:


//--------------------- .text._ZN2at6native29vectorized_elementwise_kernelILi8ENS0_13BinaryFunctorIiiiNS0_17BitwiseXorFunctorIiEEEESt5arrayIPcLm3EEEEviT0_T1_ --------------------------
	.section	.text._ZN2at6native29vectorized_elementwise_kernelILi8ENS0_13BinaryFunctorIiiiNS0_17BitwiseXorFunctorIiEEEESt5arrayIPcLm3EEEEviT0_T1_,"ax",@progbits
	.align	128
        .global         _ZN2at6native29vectorized_elementwise_kernelILi8ENS0_13BinaryFunctorIiiiNS0_17BitwiseXorFunctorIiEEEESt5arrayIPcLm3EEEEviT0_T1_
        .type           _ZN2at6native29vectorized_elementwise_kernelILi8ENS0_13BinaryFunctorIiiiNS0_17BitwiseXorFunctorIiEEEESt5arrayIPcLm3EEEEviT0_T1_,@function
        .size           _ZN2at6native29vectorized_elementwise_kernelILi8ENS0_13BinaryFunctorIiiiNS0_17BitwiseXorFunctorIiEEEESt5arrayIPcLm3EEEEviT0_T1_,(.L_x_26175 - _ZN2at6native29vectorized_elementwise_kernelILi8ENS0_13BinaryFunctorIiiiNS0_17BitwiseXorFunctorIiEEEESt5arrayIPcLm3EEEEviT0_T1_)
        .other          _ZN2at6native29vectorized_elementwise_kernelILi8ENS0_13BinaryFunctorIiiiNS0_17BitwiseXorFunctorIiEEEESt5arrayIPcLm3EEEEviT0_T1_,@"STO_CUDA_ENTRY STV_DEFAULT"
_ZN2at6native29vectorized_elementwise_kernelILi8ENS0_13BinaryFunctorIiiiNS0_17BitwiseXorFunctorIiEEEESt5arrayIPcLm3EEEEviT0_T1_:
.text._ZN2at6native29vectorized_elementwise_kernelILi8ENS0_13BinaryFunctorIiiiNS0_17BitwiseXorFunctorIiEEEESt5arrayIPcLm3EEEEviT0_T1_:
        /* <DEDUP_REMOVED lines=33> */
.L_x_5788:
        /* <DEDUP_REMOVED lines=116> */
.L_x_5791:
[----:B------:R-:W-:-:S13]  /*0950*/  ISETP.GE.AND P0, PT, R3, R2, PT ;  /* 0x000000020300720c */ /* 0x000fda0003f06270 */
[----:B------:R-:W-:Y:S05]  /*0960*/  @P0 BRA `(.L_x_5793) ;  /* 0x0000000000300947 */ /* 0x000fea0003800000 */
[----:B0-----:R-:W0:Y:S01]  /*0970*/  LDC.64 R8, c[0x0][0x218] ;  /* 0x00008600ff087b82 */ /* 0x001e220000000a00 */
[----:B------:R-:W-:Y:S01]  /*0980*/  IADD3 R11, R0, R3, RZ ;  /* 0x00000003000b7210 */ /* 0x000fe20007ffe0ff */
[----:B------:R-:W-:-:S04]  /*0990*/  VIADD R3, R3, 0x80 ;  /* 0x0000008003037836 */ /* 0x000fc80000000000 */
[----:B0-----:R-:W-:-:S05]  /*09a0*/  IMAD.WIDE.U32 R8, R11, 0x4, R8 ;  /* 0x000000040b087825 */ /* 0x001fca00078e0008 */
[----:B------:R1:W-:Y:S02]  /*09b0*/  STG.E desc[UR4][R8.64], R5 ;  /* 0x0000000508007986 */ /* 0x0003e4000c101904 */
.L_x_5792:
[----:B------:R-:W-:-:S13]  /*09c0*/  ISETP.GE.AND P0, PT, R3, R2, PT ;  /* 0x000000020300720c */ /* 0x000fda0003f06270 */
[----:B------:R-:W-:Y:S05]  /*09d0*/  @P0 BRA `(.L_x_5794) ;  /* 0x0000000000340947 */ /* 0x000fea0003800000 */
[----:B-1----:R-:W1:Y:S01]  /*09e0*/  LDC.64 R4, c[0x0][0x218] ;  /* 0x00008600ff047b82 */ /* 0x002e620000000a00 */
[----:B0-----:R-:W-:Y:S01]  /*09f0*/  IADD3 R9, R0, R3, RZ ;  /* 0x0000000300097210 */ /* 0x001fe20007ffe0ff */
[----:B------:R-:W-:-:S04]  /*0a00*/  VIADD R3, R3, 0x80 ;  /* 0x0000008003037836 */ /* 0x000fc80000000000 */
[----:B-1----:R-:W-:-:S05]  /*0a10*/  IMAD.WIDE.U32 R4, R9, 0x4, R4 ;  /* 0x0000000409047825 */ /* 0x002fca00078e0004 */
[----:B------:R1:W-:Y:S02]  /*0a20*/  STG.E desc[UR4][R4.64], R6 ;  /* 0x0000000604007986 */ /* 0x0003e4000c101904 */
.L_x_5793:
        /* <DEDUP_REMOVED lines=8> */
.L_x_5794:
[----:B------:R-:W-:Y:S05]  /*0ab0*/  BSYNC B1 ;  /* 0x0000000000017941 */ /* 0x000fea0003800000 */
.L_x_5790:
[----:B------:R-:W-:-:S13]  /*0ac0*/  ISETP.GE.AND P0, PT, R3, R2, PT ;  /* 0x000000020300720c */ /* 0x000fda0003f06270 */
[----:B-12---:R-:W1:Y:S01]  /*0ad0*/  @!P0 LDC.64 R4, c[0x0][0x218] ;  /* 0x00008600ff048b82 */ /* 0x006e620000000a00 */
[----:B0-----:R-:W-:Y:S01]  /*0ae0*/  @!P0 IADD3 R9, R0, R3, RZ ;  /* 0x0000000300098210 */ /* 0x001fe20007ffe0ff */
[----:B------:R-:W-:-:S04]  /*0af0*/  @!P0 VIADD R3, R3, 0x80 ;  /* 0x0000008003038836 */ /* 0x000fc80000000000 */
[----:B-1----:R-:W-:-:S05]  /*0b00*/  @!P0 IMAD.WIDE.U32 R4, R9, 0x4, R4 ;  /* 0x0000000409048825 */ /* 0x002fca00078e0004 */
[----:B------:R2:W-:Y:S02]  /*0b10*/  @!P0 STG.E desc[UR4][R4.64], R7 ;  /* 0x0000000704008986 */ /* 0x0005e4000c101904 */
.L_x_5795:
[----:B------:R-:W-:Y:S05]  /*0b20*/  BSYNC B0 ;  /* 0x0000000000007941 */ /* 0x000fea0003800000 */
.L_x_5789:
        /* <DEDUP_REMOVED lines=8> */
.L_x_5796:
        /* <DEDUP_REMOVED lines=13> */
.L_x_26175:


//--------------------- .text._ZN2at6native18elementwise_kernelILi128ELi4EZNS0_15gpu_kernel_implINS0_13AUnaryFunctorIaaaNS0_17BitwiseXorFunctorIaEEEEEEvRNS_18TensorIteratorBaseERKT_EUliE_EEviT1_ --------------------------
	.section	.text._ZN2at6native18elementwise_kernelILi128ELi4EZNS0_15gpu_kernel_implINS0_13AUnaryFunctorIaaaNS0_17BitwiseXorFunctorIaEEEEEEvRNS_18TensorIteratorBaseERKT_EUliE_EEviT1_,"ax",@progbits
	.align	128
        .global         _ZN2at6native18elementwise_kernelILi128ELi4EZNS0_15gpu_kernel_implINS0_13AUnaryFunctorIaaaNS0_17BitwiseXorFunctorIaEEEEEEvRNS_18TensorIteratorBaseERKT_EUliE_EEviT1_
        .type           _ZN2at6native18elementwise_kernelILi128ELi4EZNS0_15gpu_kernel_implINS0_13AUnaryFunctorIaaaNS0_17BitwiseXorFunctorIaEEEEEEvRNS_18TensorIteratorBaseERKT_EUliE_EEviT1_,@function
        .size           _ZN2at6native18elementwise_kernelILi128ELi4EZNS0_15gpu_kernel_implINS0_13AUnaryFunctorIaaaNS0_17BitwiseXorFunctorIaEEEEEEvRNS_18TensorIteratorBaseERKT_EUliE_EEviT1_,(.L_x_26176 - _ZN2at6native18elementwise_kernelILi128ELi4EZNS0_15gpu_kernel_implINS0_13AUnaryFunctorIaaaNS0_17BitwiseXorFunctorIaEEEEEEvRNS_18TensorIteratorBaseERKT_EUliE_EEviT1_)
        .other          _ZN2at6native18elementwise_kernelILi128ELi4EZNS0_15gpu_kernel_implINS0_13AUnaryFunctorIaaaNS0_17BitwiseXorFunctorIaEEEEEEvRNS_18TensorIteratorBaseERKT_EUliE_EEviT1_,@"STO_CUDA_ENTRY STV_DEFAULT"
_ZN2at6native18elementwise_kernelILi128ELi4EZNS0_15gpu_kernel_implINS0_13AUnaryFunctorIaaaNS0_17BitwiseXorFunctorIaEEEEEEvRNS_18TensorIteratorBaseERKT_EUliE_EEviT1_:
.text._ZN2at6native18elementwise_kernelILi128ELi4EZNS0_15gpu_kernel_implINS0_13AUnaryFunctorIaaaNS0_17BitwiseXorFunctorIaEEEEEEvRNS_18TensorIteratorBaseERKT_EUliE_EEviT1_:
        /* <DEDUP_REMOVED lines=314> */
.L_x_5799:
        /* <DEDUP_REMOVED lines=18> */
[----:B------:R0:W5:Y:S01]  /*14c0*/  LDG.E.U8 R0, desc[UR36][R2.64] ;  /* 0x0000002402007981 */ /* 0x000162000c1e1100 */
[----:B------:R-:W-:Y:S05]  /*14d0*/  BRA `(.L_x_5805) ;  /* 0x0000000c005c7947 */ /* 0x000fea0003800000 */
.L_x_5803:
[----:B------:R0:W5:Y:S01]  /*14e0*/  LDG.E.U8 R0, desc[UR36][R2.64] ;  /* 0x0000002402007981 */ /* 0x000162000c1e1100 */
[----:B------:R-:W-:Y:S05]  /*14f0*/  BRA `(.L_x_5805) ;  /* 0x0000000c00547947 */ /* 0x000fea0003800000 */
.L_x_5802:
[----:B------:R-:W-:-:S13]  /*1500*/  ISETP.NE.AND P0, PT, R4, 0x2, PT ;  /* 0x000000020400780c */ /* 0x000fda0003f05270 */
[----:B------:R-:W-:Y:S05]  /*1510*/  @!P0 BRA `(.L_x_5806) ;  /* 0x0000000000208947 */ /* 0x000fea0003800000 */
[----:B------:R-:W-:-:S13]  /*1520*/  ISETP.NE.AND P0, PT, R4, 0x3, PT ;  /* 0x000000030400780c */ /* 0x000fda0003f05270 */
[----:B------:R-:W-:Y:S05]  /*1530*/  @!P0 BRA `(.L_x_5807) ;  /* 0x0000000000108947 */ /* 0x000fea0003800000 */
[----:B------:R-:W-:-:S13]  /*1540*/  ISETP.NE.AND P0, PT, R4, 0x4, PT ;  /* 0x000000040400780c */ /* 0x000fda0003f05270 */
[----:B------:R-:W-:Y:S05]  /*1550*/  @P0 BRA `(.L_x_5804) ;  /* 0x0000000800e80947 */ /* 0x000fea0003800000 */
[----:B------:R0:W5:Y:S01]  /*1560*/  LDG.E.U8 R0, desc[UR36][R2.64] ;  /* 0x0000002402007981 */ /* 0x000162000c1e1100 */
[----:B------:R-:W-:Y:S05]  /*1570*/  BRA `(.L_x_5805) ;  /* 0x0000000c00347947 */ /* 0x000fea0003800000 */
.L_x_5807:
[----:B------:R0:W5:Y:S01]  /*1580*/  LDG.E.U8 R0, desc[UR36][R2.64] ;  /* 0x0000002402007981 */ /* 0x000162000c1e1100 */
[----:B------:R-:W-:Y:S05]  /*1590*/  BRA `(.L_x_5805) ;  /* 0x0000000c002c7947 */ /* 0x000fea0003800000 */
.L_x_5806:
[----:B------:R0:W5:Y:S01]  /*15a0*/  LDG.E.U16 R0, desc[UR36][R2.64] ;  /* 0x0000002402007981 */ /* 0x000162000c1e1500 */
[----:B------:R-:W-:Y:S05]  /*15b0*/  BRA `(.L_x_5805) ;  /* 0x0000000c00247947 */ /* 0x000fea0003800000 */
.L_x_5801:
        /* <DEDUP_REMOVED lines=9> */
.L_x_5809:
[----:B------:R-:W2:Y:S02]  /*1650*/  LDG.E.U16 R4, desc[UR36][R2.64] ;  /* 0x0000002402047981 */ /* 0x000ea4000c1e1500 */
[----:B--2---:R-:W-:-:S06]  /*1660*/  HADD2.F32 R4, -RZ, R4.H0_H0 ;  /* 0x20000004ff047230 */ /* 0x004fcc0000004100 */
[----:B------:R-:W0:Y:S02]  /*1670*/  F2I.FTZ.TRUNC.NTZ R4, R4 ;  /* 0x0000000400047305 */ /* 0x000e24000021f100 */
[----:B0-----:R-:W-:Y:S01]  /*1680*/  PRMT R0, R4, 0x7610, R0 ;  /* 0x0000761004007816 */ /* 0x001fe20000000000 */
[----:B------:R-:W-:Y:S06]  /*1690*/  BRA `(.L_x_5805) ;  /* 0x0000000800ec7947 */ /* 0x000fec0003800000 */
.L_x_5808:
        /* <DEDUP_REMOVED lines=9> */
.L_x_5811:
[----:B------:R-:W2:Y:S02]  /*1730*/  LDG.E.U16 R2, desc[UR36][R2.64] ;  /* 0x0000002402027981 */ /* 0x000ea4000c1e1500 */
[----:B--2---:R-:W-:-:S06]  /*1740*/  HADD2.F32 R4, -RZ, R2.H0_H0 ;  /* 0x20000002ff047230 */ /* 0x004fcc0000004100 */
[----:B------:R-:W0:Y:S02]  /*1750*/  F2I.FTZ.TRUNC.NTZ R4, R4 ;  /* 0x0000000400047305 */ /* 0x000e24000021f100 */
[----:B0-----:R-:W-:Y:S01]  /*1760*/  PRMT R0, R4, 0x7610, R0 ;  /* 0x0000761004007816 */ /* 0x001fe20000000000 */
[----:B------:R-:W-:Y:S06]  /*1770*/  BRA `(.L_x_5805) ;  /* 0x0000000800b47947 */ /* 0x000fec0003800000 */
.L_x_5810:
[----:B------:R-:W2:Y:S02]  /*1780*/  LDG.E.64 R2, desc[UR36][R2.64] ;  /* 0x0000002402027981 */ /* 0x000ea4000c1e1b00 */
[----:B--2---:R0:W1:Y:S01]  /*1790*/  F2I.F64.TRUNC R0, R2 ;  /* 0x0000000200007311 */ /* 0x004062000030d100 */
[----:B------:R-:W-:Y:S05]  /*17a0*/  BRA `(.L_x_5805) ;  /* 0x0000000800a87947 */ /* 0x000fea0003800000 */
.L_x_5800:
        /* <DEDUP_REMOVED lines=12> */
.L_x_5814:
[----:B------:R-:W2:Y:S02]  /*1870*/  LDG.E.64 R2, desc[UR36][R2.64] ;  /* 0x0000002402027981 */ /* 0x000ea4000c1e1b00 */
[----:B--2---:R3:W4:Y:S01]  /*1880*/  F2I.F64.TRUNC R0, R2 ;  /* 0x0000000200007311 */ /* 0x004722000030d100 */
[----:B------:R-:W-:Y:S05]  /*1890*/  BRA `(.L_x_5805) ;  /* 0x00000008006c7947 */ /* 0x000fea0003800000 */
.L_x_5813:
        /* <DEDUP_REMOVED lines=28> */
.L_x_5816:
        /* <DEDUP_REMOVED lines=15> */
.L_x_5815:
[----:B------:R-:W2:Y:S02]  /*1b50*/  LDG.E.U16 R4, desc[UR36][R2.64] ;  /* 0x0000002402047981 */ /* 0x000ea4000c1e1500 */
[----:B--2---:R-:W-:-:S06]  /*1b60*/  IMAD.U32 R4, R4, 0x10000, RZ ;  /* 0x0001000004047824 */ /* 0x004fcc00078e00ff */
[----:B------:R-:W0:Y:S02]  /*1b70*/  F2I.FTZ.TRUNC.NTZ R4, R4 ;  /* 0x0000000400047305 */ /* 0x000e24000021f100 */
[----:B0-----:R-:W-:Y:S01]  /*1b80*/  PRMT R0, R4, 0x7610, R0 ;  /* 0x0000761004007816 */ /* 0x001fe20000000000 */
[----:B------:R-:W-:Y:S06]  /*1b90*/  BRA `(.L_x_5805) ;  /* 0x0000000400ac7947 */ /* 0x000fec0003800000 */
.L_x_5812:
        /* <DEDUP_REMOVED lines=10> */
.L_x_5819:
        /* <DEDUP_REMOVED lines=21> */
.L_x_5823:
[----:B------:R-:W-:Y:S05]  /*1d90*/  BSYNC B1 ;  /* 0x0000000000017941 */ /* 0x000fea0003800000 */
.L_x_5822:
[----:B------:R-:W-:Y:S01]  /*1da0*/  IMAD.SHL.U32 R2, R2, 0x100000, RZ ;  /* 0x0010000002027824 */ /* 0x000fe200078e00ff */
[----:B------:R-:W-:-:S04]  /*1db0*/  LEA R3, R0, 0x3b800000, 0x17 ;  /* 0x3b80000000037811 */ /* 0x000fc800078eb8ff */
[----:B------:R-:W-:-:S07]  /*1dc0*/  LOP3.LUT R4, R3, R2, R4, 0xfe, !PT ;  /* 0x0000000203047212 */ /* 0x000fce00078efe04 */
.L_x_5821:
[----:B------:R-:W-:Y:S05]  /*1dd0*/  BSYNC B0 ;  /* 0x0000000000007941 */ /* 0x000fea0003800000 */
.L_x_5820:
[----:B------:R-:W0:Y:S02]  /*1de0*/  F2I.FTZ.TRUNC.NTZ R4, R4 ;  /* 0x0000000400047305 */ /* 0x000e24000021f100 */
[----:B0-----:R-:W-:Y:S01]  /*1df0*/  PRMT R0, R4, 0x7610, R0 ;  /* 0x0000761004007816 */ /* 0x001fe20000000000 */
[----:B------:R-:W-:Y:S06]  /*1e00*/  BRA `(.L_x_5805) ;  /* 0x0000000400107947 */ /* 0x000fec0003800000 */
.L_x_5818:
        /* <DEDUP_REMOVED lines=21> */
.L_x_5827:
[----:B------:R-:W-:Y:S05]  /*1f60*/  BSYNC B1 ;  /* 0x0000000000017941 */ /* 0x000fea0003800000 */
.L_x_5826:
[----:B------:R-:W-:Y:S01]  /*1f70*/  IMAD.SHL.U32 R2, R2, 0x200000, RZ ;  /* 0x0020000002027824 */ /* 0x000fe200078e00ff */
[----:B------:R-:W-:-:S04]  /*1f80*/  LEA R3, R0, 0x37800000, 0x17 ;  /* 0x3780000000037811 */ /* 0x000fc800078eb8ff */
[----:B------:R-:W-:-:S07]  /*1f90*/  LOP3.LUT R4, R3, R2, R4, 0xfe, !PT ;  /* 0x0000000203047212 */ /* 0x000fce00078efe04 */
.L_x_5825:
[----:B------:R-:W-:Y:S05]  /*1fa0*/  BSYNC B0 ;  /* 0x0000000000007941 */ /* 0x000fea0003800000 */
.L_x_5824:
[----:B------:R-:W0:Y:S02]  /*1fb0*/  F2I.FTZ.TRUNC.NTZ R4, R4 ;  /* 0x0000000400047305 */ /* 0x000e24000021f100 */
[----:B0-----:R-:W-:Y:S01]  /*1fc0*/  PRMT R0, R4, 0x7610, R0 ;  /* 0x0000761004007816 */ /* 0x001fe20000000000 */
[----:B------:R-:W-:Y:S06]  /*1fd0*/  BRA `(.L_x_5805) ;  /* 0x00000000009c7947 */ /* 0x000fec0003800000 */
.L_x_5817:
        /* <DEDUP_REMOVED lines=14> */
.L_x_5831:
[----:B------:R-:W-:Y:S05]  /*20c0*/  BSYNC B0 ;  /* 0x0000000000007941 */ /* 0x000fea0003800000 */
.L_x_5830:
[----:B------:R-:W0:Y:S02]  /*20d0*/  F2I.FTZ.TRUNC.NTZ R4, R4 ;  /* 0x0000000400047305 */ /* 0x000e24000021f100 */
[----:B0-----:R-:W-:Y:S01]  /*20e0*/  PRMT R0, R4, 0x7610, R0 ;  /* 0x0000761004007816 */ /* 0x001fe20000000000 */
[----:B------:R-:W-:Y:S06]  /*20f0*/  BRA `(.L_x_5805) ;  /* 0x0000000000547947 */ /* 0x000fec0003800000 */
.L_x_5804:
        /* <DEDUP_REMOVED lines=16> */
.L_x_5832:
[----:B------:R-:W-:Y:S01]  /*2200*/  PRMT R0, RZ, 0x7610, R0 ;  /* 0x00007610ff007816 */ /* 0x000fe20000000000 */
[----:B------:R-:W-:Y:S06]  /*2210*/  BRA `(.L_x_5805) ;  /* 0x00000000000c7947 */ /* 0x000fec0003800000 */
.L_x_5829:
[----:B------:R2:W5:Y:S01]  /*2220*/  LDG.E.U8 R0, desc[UR36][R2.64] ;  /* 0x0000002402007981 */ /* 0x000562000c1e1100 */
[----:B------:R-:W-:Y:S05]  /*2230*/  BRA `(.L_x_5805) ;  /* 0x0000000000047947 */ /* 0x000fea0003800000 */
.L_x_5828:
[----:B------:R1:W5:Y:S02]  /*2240*/  LDG.E.U8 R0, desc[UR36][R2.64] ;  /* 0x0000002402007981 */ /* 0x000364000c1e1100 */
.L_x_5805:
[----:B0123--:R-:W0:Y:S01]  /*2250*/  LDC.U8 R3, c[0x0][0x422] ;  /* 0x00010880ff037b82 */ /* 0x00fe220000000000 */
[----:B------:R-:W-:Y:S02]  /*2260*/  ULDC.U8 UR4, c[0x0][0x421] ;  /* 0x0001084000047ab9 */ /* 0x000fe40000000000 */
        /* <DEDUP_REMOVED lines=14> */
.L_x_5836:
[----:B------:R3:W-:Y:S01]  /*2350*/  STG.E.U8 desc[UR36][R16.64], R5 ;  /* 0x0000000510007986 */ /* 0x0007e2000c101124 */
[----:B------:R-:W-:Y:S05]  /*2360*/  BRA `(.L_x_5838) ;  /* 0x0000000c00987947 */ /* 0x000fea0003800000 */
.L_x_5835:
[----:B------:R-:W-:-:S13]  /*2370*/  ISETP.NE.AND P0, PT, R2, 0x2, PT ;  /* 0x000000020200780c */ /* 0x000fda0003f05270 */
[----:B------:R-:W-:Y:S05]  /*2380*/  @!P0 BRA `(.L_x_5839) ;  /* 0x0000000000388947 */ /* 0x000fea0003800000 */
[----:B------:R-:W-:-:S13]  /*2390*/  ISETP.NE.AND P0, PT, R2, 0x3, PT ;  /* 0x000000030200780c */ /* 0x000fda0003f05270 */
[----:B------:R-:W-:Y:S05]  /*23a0*/  @!P0 BRA `(.L_x_5840) ;  /* 0x0000000000208947 */ /* 0x000fea0003800000 */
[----:B------:R-:W-:-:S13]  /*23b0*/  ISETP.NE.AND P0, PT, R2, 0x4, PT ;  /* 0x000000040200780c */ /* 0x000fda0003f05270 */
[----:B------:R-:W-:Y:S05]  /*23c0*/  @P0 BRA `(.L_x_5837) ;  /* 0x0000000c00180947 */ /* 0x000fea0003800000 */
[----:B------:R-:W-:-:S04]  /*23d0*/  LOP3.LUT R0, R5, 0xffff, RZ, 0xc0, !PT ;  /* 0x0000ffff05007812 */ /* 0x000fc800078ec0ff */
[----:B------:R-:W-:-:S05]  /*23e0*/  PRMT R0, R0, 0x8880, RZ ;  /* 0x0000888000007816 */ /* 0x000fca00000000ff */
[----:B------:R-:W-:-:S05]  /*23f0*/  IMAD.MOV.U32 R2, RZ, RZ, R0 ;  /* 0x000000ffff027224 */ /* 0x000fca00078e0000 */
[----:B------:R-:W-:-:S05]  /*2400*/  SHF.R.S32.HI R3, RZ, 0x1f, R2 ;  /* 0x0000001fff037819 */ /* 0x000fca0000011402 */
[----:B------:R0:W-:Y:S01]  /*2410*/  STG.E.64 desc[UR36][R16.64], R2 ;  /* 0x0000000210007986 */ /* 0x0001e2000c101b24 */
[----:B------:R-:W-:Y:S05]  /*2420*/  BRA `(.L_x_5838) ;  /* 0x0000000c00687947 */ /* 0x000fea0003800000 */
.L_x_5840:
[----:B------:R-:W-:-:S04]  /*2430*/  LOP3.LUT R5, R5, 0xffff, RZ, 0xc0, !PT ;  /* 0x0000ffff05057812 */ /* 0x000fc800078ec0ff */
[----:B------:R-:W-:-:S05]  /*2440*/  PRMT R3, R5, 0x8880, RZ ;  /* 0x0000888005037816 */ /* 0x000fca00000000ff */
[----:B------:R1:W-:Y:S01]  /*2450*/  STG.E desc[UR36][R16.64], R3 ;  /* 0x0000000310007986 */ /* 0x0003e2000c101924 */
[----:B------:R-:W-:Y:S05]  /*2460*/  BRA `(.L_x_5838) ;  /* 0x0000000c00587947 */ /* 0x000fea0003800000 */
.L_x_5839:
[----:B------:R-:W-:-:S04]  /*2470*/  PRMT R3, R5, 0x8880, RZ ;  /* 0x0000888005037816 */ /* 0x000fc800000000ff */
[----:B------:R-:W-:-:S05]  /*2480*/  PRMT R3, R3, 0x7710, RZ ;  /* 0x0000771003037816 */ /* 0x000fca00000000ff */
[----:B------:R2:W-:Y:S01]  /*2490*/  STG.E.U16 desc[UR36][R16.64], R3 ;  /* 0x0000000310007986 */ /* 0x0005e2000c101524 */
[----:B------:R-:W-:Y:S05]  /*24a0*/  BRA `(.L_x_5838) ;  /* 0x0000000c00487947 */ /* 0x000fea0003800000 */
.L_x_5834:
[----:B------:R-:W-:-:S13]  /*24b0*/  ISETP.GT.AND P0, PT, R2, 0x6, PT ;  /* 0x000000060200780c */ /* 0x000fda0003f04270 */
[----:B------:R-:W-:Y:S05]  /*24c0*/  @P0 BRA `(.L_x_5841) ;  /* 0x00000000002c0947 */ /* 0x000fea0003800000 */
[----:B------:R-:W-:-:S13]  /*24d0*/  ISETP.NE.AND P0, PT, R2, 0x5, PT ;  /* 0x000000050200780c */ /* 0x000fda0003f05270 */
[----:B------:R-:W-:Y:S05]  /*24e0*/  @!P0 BRA `(.L_x_5842) ;  /* 0x0000000000148947 */ /* 0x000fea0003800000 */
[----:B------:R-:W-:-:S13]  /*24f0*/  ISETP.NE.AND P0, PT, R2, 0x6, PT ;  /* 0x000000060200780c */ /* 0x000fda0003f05270 */
[----:B------:R-:W-:Y:S05]  /*2500*/  @P0 BRA `(.L_x_5837) ;  /* 0x0000000800c80947 */ /* 0x000fea0003800000 */
[----:B------:R-:W0:Y:S02]  /*2510*/  I2F.S8 R3, R5 ;  /* 0x0000000500037306 */ /* 0x000e240000001400 */
[----:B0-----:R0:W-:Y:S01]  /*2520*/  STG.E desc[UR36][R16.64], R3 ;  /* 0x0000000310007986 */ /* 0x0011e2000c101924 */
[----:B------:R-:W-:Y:S05]  /*2530*/  BRA `(.L_x_5838) ;  /* 0x0000000c00247947 */ /* 0x000fea0003800000 */
.L_x_5842:
[----:B------:R-:W0:Y:S02]  /*2540*/  I2F.S8 R0, R5 ;  /* 0x0000000500007306 */ /* 0x000e240000001400 */
[----:B0-----:R-:W-:-:S05]  /*2550*/  F2FP.F16.F32.PACK_AB R0, RZ, R0 ;  /* 0x00000000ff00723e */ /* 0x001fca00000000ff */
[----:B------:R0:W-:Y:S01]  /*2560*/  STG.E.U16 desc[UR36][R16.64], R0 ;  /* 0x0000000010007986 */ /* 0x0001e2000c101524 */
[----:B------:R-:W-:Y:S05]  /*2570*/  BRA `(.L_x_5838) ;  /* 0x0000000c00147947 */ /* 0x000fea0003800000 */
.L_x_5841:
[----:B------:R-:W-:-:S13]  /*2580*/  ISETP.NE.AND P0, PT, R2, 0x7, PT ;  /* 0x000000070200780c */ /* 0x000fda0003f05270 */
[----:B------:R-:W-:Y:S05]  /*2590*/  @!P0 BRA `(.L_x_5843) ;  /* 0x0000000000348947 */ /* 0x000fea0003800000 */
[----:B------:R-:W-:-:S13]  /*25a0*/  ISETP.NE.AND P0, PT, R2, 0x8, PT ;  /* 0x000000080200780c */ /* 0x000fda0003f05270 */
[----:B------:R-:W-:Y:S05]  /*25b0*/  @!P0 BRA `(.L_x_5844) ;  /* 0x0000000000188947 */ /* 0x000fea0003800000 */
[----:B------:R-:W-:-:S13]  /*25c0*/  ISETP.NE.AND P0, PT, R2, 0x9, PT ;  /* 0x000000090200780c */ /* 0x000fda0003f05270 */
[----:B------:R-:W-:Y:S05]  /*25d0*/  @P0 BRA `(.L_x_5837) ;  /* 0x0000000800940947 */ /* 0x000fea0003800000 */
[----:B------:R-:W0:Y:S01]  /*25e0*/  I2F.S8 R2, R5 ;  /* 0x0000000500027306 */ /* 0x000e220000001400 */
[----:B------:R-:W-:-:S05]  /*25f0*/  IMAD.MOV.U32 R3, RZ, RZ, RZ ;  /* 0x000000ffff037224 */ /* 0x000fca00078e00ff */
[----:B0-----:R0:W-:Y:S01]  /*2600*/  STG.E.64 desc[UR36][R16.64], R2 ;  /* 0x0000000210007986 */ /* 0x0011e2000c101b24 */
[----:B------:R-:W-:Y:S05]  /*2610*/  BRA `(.L_x_5838) ;  /* 0x0000000800ec7947 */ /* 0x000fea0003800000 */
.L_x_5844:
[----:B------:R-:W0:Y:S02]  /*2620*/  I2F.S8 R5, R5 ;  /* 0x0000000500057306 */ /* 0x000e240000001400 */
[----:B0-----:R-:W-:-:S04]  /*2630*/  F2FP.F16.F32.PACK_AB R3, RZ, R5 ;  /* 0x00000005ff03723e */ /* 0x001fc800000000ff */
[----:B------:R-:W-:-:S05]  /*2640*/  PRMT R3, R3, 0x5410, RZ ;  /* 0x0000541003037816 */ /* 0x000fca00000000ff */
[----:B------:R0:W-:Y:S01]  /*2650*/  STG.E desc[UR36][R16.64], R3 ;  /* 0x0000000310007986 */ /* 0x0001e2000c101924 */
[----:B------:R-:W-:Y:S05]  /*2660*/  BRA `(.L_x_5838) ;  /* 0x0000000800d87947 */ /* 0x000fea0003800000 */
.L_x_5843:
[----:B------:R-:W-:-:S04]  /*2670*/  PRMT R2, R5, 0x8880, RZ ;  /* 0x0000888005027816 */ /* 0x000fc800000000ff */
[----:B------:R-:W-:-:S06]  /*2680*/  PRMT R2, R2, 0x7710, RZ ;  /* 0x0000771002027816 */ /* 0x000fcc00000000ff */
[----:B------:R-:W0:Y:S02]  /*2690*/  I2F.F64.S16 R2, R2 ;  /* 0x0000000200027312 */ /* 0x000e240000101c00 */
[----:B0-----:R0:W-:Y:S01]  /*26a0*/  STG.E.64 desc[UR36][R16.64], R2 ;  /* 0x0000000210007986 */ /* 0x0011e2000c101b24 */
[----:B------:R-:W-:Y:S05]  /*26b0*/  BRA `(.L_x_5838) ;  /* 0x0000000800c47947 */ /* 0x000fea0003800000 */
.L_x_5833:
        /* <DEDUP_REMOVED lines=8> */
[----:B------:R-:W-:-:S04]  /*2740*/  LOP3.LUT P0, RZ, R5, 0xff, RZ, 0xc0, !PT ;  /* 0x000000ff05ff7812 */ /* 0x000fc8000780c0ff */
[----:B------:R-:W-:-:S05]  /*2750*/  SEL R3, RZ, 0x1, !P0 ;  /* 0x00000001ff037807 */ /* 0x000fca0004000000 */
[----:B------:R0:W-:Y:S01]  /*2760*/  STG.E.U8 desc[UR36][R16.64], R3 ;  /* 0x0000000310007986 */ /* 0x0001e2000c101124 */
[----:B------:R-:W-:Y:S05]  /*2770*/  BRA `(.L_x_5838) ;  /* 0x0000000800947947 */ /* 0x000fea0003800000 */
.L_x_5847:
[----:B------:R-:W-:Y:S02]  /*2780*/  PRMT R4, R5, 0x8880, RZ ;  /* 0x0000888005047816 */ /* 0x000fe400000000ff */
[----:B------:R-:W-:Y:S02]  /*2790*/  CS2R R6, SRZ ;  /* 0x0000000000067805 */ /* 0x000fe4000001ff00 */
[----:B------:R-:W-:-:S06]  /*27a0*/  PRMT R4, R4, 0x7710, RZ ;  /* 0x0000771004047816 */ /* 0x000fcc00000000ff */
[----:B------:R-:W0:Y:S02]  /*27b0*/  I2F.F64.S16 R4, R4 ;  /* 0x0000000400047312 */ /* 0x000e240000101c00 */
[----:B0-----:R0:W-:Y:S01]  /*27c0*/  STG.E.128 desc[UR36][R16.64], R4 ;  /* 0x0000000410007986 */ /* 0x0011e2000c101d24 */
[----:B------:R-:W-:Y:S05]  /*27d0*/  BRA `(.L_x_5838) ;  /* 0x00000008007c7947 */ /* 0x000fea0003800000 */
.L_x_5846:
[----:B------:R-:W-:-:S13]  /*27e0*/  ISETP.NE.AND P0, PT, R2, 0xf, PT ;  /* 0x0000000f0200780c */ /* 0x000fda0003f05270 */
[----:B------:R-:W-:Y:S05]  /*27f0*/  @!P0 BRA `(.L_x_5848) ;  /* 0x0000000000b48947 */ /* 0x000fea0003800000 */
[----:B------:R-:W-:-:S13]  /*2800*/  ISETP.NE.AND P0, PT, R2, 0x17, PT ;  /* 0x000000170200780c */ /* 0x000fda0003f05270 */
[----:B------:R-:W-:Y:S05]  /*2810*/  @!P0 BRA `(.L_x_5849) ;  /* 0x0000000000548947 */ /* 0x000fea0003800000 */
[----:B------:R-:W-:-:S13]  /*2820*/  ISETP.NE.AND P0, PT, R2, 0x18, PT ;  /* 0x000000180200780c */ /* 0x000fda0003f05270 */
[----:B------:R-:W-:Y:S05]  /*2830*/  @P0 BRA `(.L_x_5837) ;  /* 0x0000000400fc0947 */ /* 0x000fea0003800000 */
[----:B------:R-:W0:Y:S01]  /*2840*/  I2F.S8 R5, R5 ;  /* 0x0000000500057306 */ /* 0x000e220000001400 */
        /* <DEDUP_REMOVED lines=14> */
.L_x_5851:
[----:B------:R-:W-:Y:S05]  /*2930*/  BSYNC B0 ;  /* 0x0000000000007941 */ /* 0x000fea0003800000 */
.L_x_5850:
[----:B------:R-:W-:-:S05]  /*2940*/  LOP3.LUT R3, R0, R3, RZ, 0xfc, !PT ;  /* 0x0000000300037212 */ /* 0x000fca00078efcff */
[----:B------:R0:W-:Y:S01]  /*2950*/  STG.E.U8 desc[UR36][R16.64], R3 ;  /* 0x0000000310007986 */ /* 0x0001e2000c101124 */
[----:B------:R-:W-:Y:S05]  /*2960*/  BRA `(.L_x_5838) ;  /* 0x0000000800187947 */ /* 0x000fea0003800000 */
.L_x_5849:
[----:B------:R-:W0:Y:S01]  /*2970*/  I2F.S8 R5, R5 ;  /* 0x0000000500057306 */ /* 0x000e220000001400 */
        /* <DEDUP_REMOVED lines=12> */
.L_x_5853:
[----:B------:R-:W-:Y:S01]  /*2a40*/  IMAD.MOV.U32 R0, RZ, RZ, 0x7f ;  /* 0x0000007fff007424 */ /* 0x000fe200078e00ff */
[----:B------:R-:W-:-:S04]  /*2a50*/  ISETP.GT.U32.AND P0, PT, R2, 0x7f800000, PT ;  /* 0x7f8000000200780c */ /* 0x000fc80003f04070 */
[----:B------:R-:W-:-:S09]  /*2a60*/  SEL R0, R0, 0x7c, P0 ;  /* 0x0000007c00007807 */ /* 0x000fd20000000000 */
.L_x_5854:
[----:B------:R-:W-:Y:S05]  /*2a70*/  BSYNC B0 ;  /* 0x0000000000007941 */ /* 0x000fea0003800000 */
.L_x_5852:
[----:B------:R-:W-:-:S04]  /*2a80*/  LOP3.LUT R2, R5, 0x80000000, RZ, 0xc0, !PT ;  /* 0x8000000005027812 */ /* 0x000fc800078ec0ff */
[----:B------:R-:W-:-:S04]  /*2a90*/  SHF.R.U32.HI R3, RZ, 0x18, R2 ;  /* 0x00000018ff037819 */ /* 0x000fc80000011602 */
[----:B------:R-:W-:-:S05]  /*2aa0*/  LOP3.LUT R3, R0, R3, RZ, 0xfc, !PT ;  /* 0x0000000300037212 */ /* 0x000fca00078efcff */
[----:B------:R0:W-:Y:S01]  /*2ab0*/  STG.E.U8 desc[UR36][R16.64], R3 ;  /* 0x0000000310007986 */ /* 0x0001e2000c101124 */
[----:B------:R-:W-:Y:S05]  /*2ac0*/  BRA `(.L_x_5838) ;  /* 0x0000000400c07947 */ /* 0x000fea0003800000 */
.L_x_5848:
[----:B------:R-:W0:Y:S02]  /*2ad0*/  I2F.S8 R0, R5 ;  /* 0x0000000500007306 */ /* 0x000e240000001400 */
[----:B0-----:R-:W-:-:S05]  /*2ae0*/  F2FP.BF16.F32.PACK_AB R0, RZ, R0 ;  /* 0x00000000ff00723e */ /* 0x001fca00000010ff */
[----:B------:R0:W-:Y:S01]  /*2af0*/  STG.E.U16 desc[UR36][R16.64], R0 ;  /* 0x0000000010007986 */ /* 0x0001e2000c101524 */
[----:B------:R-:W-:Y:S05]  /*2b00*/  BRA `(.L_x_5838) ;  /* 0x0000000400b07947 */ /* 0x000fea0003800000 */
.L_x_5845:
        /* <DEDUP_REMOVED lines=8> */
[----:B------:R-:W-:-:S04]  /*2b90*/  PRMT R3, R5, 0x8880, RZ ;  /* 0x0000888005037816 */ /* 0x000fc800000000ff */
[----:B------:R-:W-:-:S05]  /*2ba0*/  PRMT R3, R3, 0x7710, RZ ;  /* 0x0000771003037816 */ /* 0x000fca00000000ff */
[----:B------:R0:W-:Y:S01]  /*2bb0*/  STG.E.U16 desc[UR36][R16.64], R3 ;  /* 0x0000000310007986 */ /* 0x0001e2000c101524 */
[----:B------:R-:W-:Y:S05]  /*2bc0*/  BRA `(.L_x_5838) ;  /* 0x0000000400807947 */ /* 0x000fea0003800000 */
.L_x_5857:
[----:B------:R-:W0:Y:S01]  /*2bd0*/  I2F.S8 R5, R5 ;  /* 0x0000000500057306 */ /* 0x000e220000001400 */
        /* <DEDUP_REMOVED lines=16> */
.L_x_5860:
[----:B------:R-:W-:-:S04]  /*2ce0*/  LOP3.LUT R2, R5, 0x80000000, RZ, 0xc0, !PT ;  /* 0x8000000005027812 */ /* 0x000fc800078ec0ff */
[----:B------:R-:W-:-:S04]  /*2cf0*/  SHF.R.U32.HI R3, RZ, 0x18, R2 ;  /* 0x00000018ff037819 */ /* 0x000fc80000011602 */
[----:B------:R-:W-:-:S04]  /*2d00*/  LOP3.LUT R0, R0, R3, RZ, 0xfc, !PT ;  /* 0x0000000300007212 */ /* 0x000fc800078efcff */
[----:B------:R-:W-:-:S07]  /*2d10*/  PRMT R8, R0, 0x7610, R8 ;  /* 0x0000761000087816 */ /* 0x000fce0000000008 */
.L_x_5859:
[----:B------:R-:W-:Y:S05]  /*2d20*/  BSYNC B0 ;  /* 0x0000000000007941 */ /* 0x000fea0003800000 */
.L_x_5858:
[----:B------:R0:W-:Y:S01]  /*2d30*/  STG.E.U8 desc[UR36][R16.64], R8 ;  /* 0x0000000810007986 */ /* 0x0001e2000c101124 */
[----:B------:R-:W-:Y:S05]  /*2d40*/  BRA `(.L_x_5838) ;  /* 0x0000000400207947 */ /* 0x000fea0003800000 */
.L_x_5856:
        /* <DEDUP_REMOVED lines=17> */
.L_x_5863:
[----:B------:R-:W-:-:S04]  /*2e60*/  LOP3.LUT R2, R5, 0x80000000, RZ, 0xc0, !PT ;  /* 0x8000000005027812 */ /* 0x000fc800078ec0ff */
[----:B------:R-:W-:-:S04]  /*2e70*/  SHF.R.U32.HI R3, RZ, 0x18, R2 ;  /* 0x00000018ff037819 */ /* 0x000fc80000011602 */
[----:B------:R-:W-:-:S04]  /*2e80*/  LOP3.LUT R0, R0, R3, RZ, 0xfc, !PT ;  /* 0x0000000300007212 */ /* 0x000fc800078efcff */
[----:B------:R-:W-:-:S07]  /*2e90*/  PRMT R8, R0, 0x7610, R8 ;  /* 0x0000761000087816 */ /* 0x000fce0000000008 */
.L_x_5862:
[----:B------:R-:W-:Y:S05]  /*2ea0*/  BSYNC B0 ;  /* 0x0000000000007941 */ /* 0x000fea0003800000 */
.L_x_5861:
[----:B------:R0:W-:Y:S01]  /*2eb0*/  STG.E.U8 desc[UR36][R16.64], R8 ;  /* 0x0000000810007986 */ /* 0x0001e2000c101124 */
[----:B------:R-:W-:Y:S05]  /*2ec0*/  BRA `(.L_x_5838) ;  /* 0x0000000000c07947 */ /* 0x000fea0003800000 */
.L_x_5855:
[----:B------:R-:W-:-:S13]  /*2ed0*/  ISETP.NE.AND P0, PT, R2, 0x1c, PT ;  /* 0x0000001c0200780c */ /* 0x000fda0003f05270 */
[----:B------:R-:W-:Y:S05]  /*2ee0*/  @!P0 BRA `(.L_x_5864) ;  /* 0x0000000000ac8947 */ /* 0x000fea0003800000 */
[----:B------:R-:W-:-:S13]  /*2ef0*/  ISETP.NE.AND P0, PT, R2, 0x1d, PT ;  /* 0x0000001d0200780c */ /* 0x000fda0003f05270 */
[----:B------:R-:W-:Y:S05]  /*2f00*/  @!P0 BRA `(.L_x_5865) ;  /* 0x00000000008c8947 */ /* 0x000fea0003800000 */
[----:B------:R-:W-:-:S13]  /*2f10*/  ISETP.NE.AND P0, PT, R2, 0x2c, PT ;  /* 0x0000002c0200780c */ /* 0x000fda0003f05270 */
[----:B------:R-:W-:Y:S05]  /*2f20*/  @P0 BRA `(.L_x_5837) ;  /* 0x0000000000400947 */ /* 0x000fea0003800000 */
[----:B------:R-:W0:Y:S02]  /*2f30*/  I2F.S8 R4, R5 ;  /* 0x0000000500047306 */ /* 0x000e240000001400 */
        /* <DEDUP_REMOVED lines=15> */
.L_x_5837:
        /* <DEDUP_REMOVED lines=16> */
.L_x_5866:
[----:B------:R-:W-:Y:S05]  /*3130*/  BRA `(.L_x_5838) ;  /* 0x0000000000247947 */ /* 0x000fea0003800000 */
.L_x_5865:
[----:B------:R-:W-:-:S04]  /*3140*/  LOP3.LUT R5, R5, 0xffff, RZ, 0xc0, !PT ;  /* 0x0000ffff05057812 */ /* 0x000fc800078ec0ff */
[----:B------:R-:W-:-:S05]  /*3150*/  PRMT R5, R5, 0x8880, RZ ;  /* 0x0000888005057816 */ /* 0x000fca00000000ff */
[----:B------:R-:W-:-:S05]  /*3160*/  IMAD.MOV.U32 R2, RZ, RZ, R5 ;  /* 0x000000ffff027224 */ /* 0x000fca00078e0005 */
[----:B------:R-:W-:-:S05]  /*3170*/  SHF.R.S32.HI R3, RZ, 0x1f, R2 ;  /* 0x0000001fff037819 */ /* 0x000fca0000011402 */
[----:B------:R0:W-:Y:S01]  /*3180*/  STG.E.64 desc[UR36][R16.64], R2 ;  /* 0x0000000210007986 */ /* 0x0001e2000c101b24 */
[----:B------:R-:W-:Y:S05]  /*3190*/  BRA `(.L_x_5838) ;  /* 0x00000000000c7947 */ /* 0x000fea0003800000 */
.L_x_5864:
[----:B------:R-:W-:-:S04]  /*31a0*/  LOP3.LUT R5, R5, 0xffff, RZ, 0xc0, !PT ;  /* 0x0000ffff05057812 */ /* 0x000fc800078ec0ff */
[----:B------:R-:W-:-:S05]  /*31b0*/  PRMT R3, R5, 0x8880, RZ ;  /* 0x0000888005037816 */ /* 0x000fca00000000ff */
[----:B------:R0:W-:Y:S02]  /*31c0*/  STG.E desc[UR36][R16.64], R3 ;  /* 0x0000000310007986 */ /* 0x0001e4000c101924 */
.L_x_5838:
[----:B------:R-:W-:-:S04]  /*31d0*/  IMAD R18, R23, 0x200, R18 ;  /* 0x0000020017127824 */ /* 0x000fc800078e0212 */
[----:B------:R-:W-:-:S07]  /*31e0*/  VIADD R19, R18, 0x80 ;  /* 0x0000008012137836 */ /* 0x000fce0000000000 */
.L_x_5798:
[----:B------:R-:W-:Y:S05]  /*31f0*/  BSYNC B6 ;  /* 0x0000000000067941 */ /* 0x000fea0003800000 */
.L_x_5797:
        /* <DEDUP_REMOVED lines=307> */
.L_x_5869:
        /* <DEDUP_REMOVED lines=20> */
.L_x_5873:
[----:B------:R0:W5:Y:S01]  /*4670*/  LDG.E.U8 R0, desc[UR36][R2.64] ;  /* 0x0000002402007981 */ /* 0x000162000c1e1100 */
[----:B------:R-:W-:Y:S05]  /*4680*/  BRA `(.L_x_5875) ;  /* 0x0000000c00547947 */ /* 0x000fea0003800000 */
.L_x_5872:
        /* <DEDUP_REMOVED lines=8> */
.L_x_5877:
[----:B------:R0:W5:Y:S01]  /*4710*/  LDG.E.U8 R0, desc[UR36][R2.64] ;  /* 0x0000002402007981 */ /* 0x000162000c1e1100 */
[----:B------:R-:W-:Y:S05]  /*4720*/  BRA `(.L_x_5875) ;  /* 0x0000000c002c7947 */ /* 0x000fea0003800000 */
.L_x_5876:
[----:B------:R0:W5:Y:S01]  /*4730*/  LDG.E.U16 R0, desc[UR36][R2.64] ;  /* 0x0000002402007981 */ /* 0x000162000c1e1500 */
[----:B------:R-:W-:Y:S05]  /*4740*/  BRA `(.L_x_5875) ;  /* 0x0000000c00247947 */ /* 0x000fea0003800000 */
.L_x_5871:
        /* <DEDUP_REMOVED lines=9> */
.L_x_5879:
[----:B------:R-:W2:Y:S02]  /*47e0*/  LDG.E.U16 R4, desc[UR36][R2.64] ;  /* 0x0000002402047981 */ /* 0x000ea4000c1e1500 */
[----:B--2---:R-:W-:-:S06]  /*47f0*/  HADD2.F32 R4, -RZ, R4.H0_H0 ;  /* 0x20000004ff047230 */ /* 0x004fcc0000004100 */
[----:B------:R-:W0:Y:S02]  /*4800*/  F2I.FTZ.TRUNC.NTZ R4, R4 ;  /* 0x0000000400047305 */ /* 0x000e24000021f100 */
[----:B0-----:R-:W-:Y:S01]  /*4810*/  PRMT R0, R4, 0x7610, R0 ;  /* 0x0000761004007816 */ /* 0x001fe20000000000 */
[----:B------:R-:W-:Y:S06]  /*4820*/  BRA `(.L_x_5875) ;  /* 0x0000000800ec7947 */ /* 0x000fec0003800000 */
.L_x_5878:
        /* <DEDUP_REMOVED lines=9> */
.L_x_5881:
[----:B------:R-:W2:Y:S02]  /*48c0*/  LDG.E.U16 R2, desc[UR36][R2.64] ;  /* 0x0000002402027981 */ /* 0x000ea4000c1e1500 */
[----:B--2---:R-:W-:-:S06]  /*48d0*/  HADD2.F32 R4, -RZ, R2.H0_H0 ;  /* 0x20000002ff047230 */ /* 0x004fcc0000004100 */
[----:B------:R-:W0:Y:S02]  /*48e0*/  F2I.FTZ.TRUNC.NTZ R4, R4 ;  /* 0x0000000400047305 */ /* 0x000e24000021f100 */
[----:B0-----:R-:W-:Y:S01]  /*48f0*/  PRMT R0, R4, 0x7610, R0 ;  /* 0x0000761004007816 */ /* 0x001fe20000000000 */
[----:B------:R-:W-:Y:S06]  /*4900*/  BRA `(.L_x_5875) ;  /* 0x0000000800b47947 */ /* 0x000fec0003800000 */
.L_x_5880:
[----:B------:R-:W2:Y:S02]  /*4910*/  LDG.E.64 R2, desc[UR36][R2.64] ;  /* 0x0000002402027981 */ /* 0x000ea4000c1e1b00 */
[----:B--2---:R0:W1:Y:S01]  /*4920*/  F2I.F64.TRUNC R0, R2 ;  /* 0x0000000200007311 */ /* 0x004062000030d100 */
[----:B------:R-:W-:Y:S05]  /*4930*/  BRA `(.L_x_5875) ;  /* 0x0000000800a87947 */ /* 0x000fea0003800000 */
.L_x_5870:
        /* <DEDUP_REMOVED lines=12> */
.L_x_5884:
[----:B------:R-:W2:Y:S02]  /*4a00*/  LDG.E.64 R2, desc[UR36][R2.64] ;  /* 0x0000002402027981 */ /* 0x000ea4000c1e1b00 */
[----:B--2---:R3:W4:Y:S01]  /*4a10*/  F2I.F64.TRUNC R0, R2 ;  /* 0x0000000200007311 */ /* 0x004722000030d100 */
[----:B------:R-:W-:Y:S05]  /*4a20*/  BRA `(.L_x_5875) ;  /* 0x00000008006c7947 */ /* 0x000fea0003800000 */
.L_x_5883:
        /* <DEDUP_REMOVED lines=28> */
.L_x_5886:
        /* <DEDUP_REMOVED lines=15> */
.L_x_5885:
[----:B------:R-:W2:Y:S02]  /*4ce0*/  LDG.E.U16 R4, desc[UR36][R2.64] ;  /* 0x0000002402047981 */ /* 0x000ea4000c1e1500 */
[----:B--2---:R-:W-:-:S06]  /*4cf0*/  IMAD.U32 R4, R4, 0x10000, RZ ;  /* 0x0001000004047824 */ /* 0x004fcc00078e00ff */
[----:B------:R-:W0:Y:S02]  /*4d00*/  F2I.FTZ.TRUNC.NTZ R4, R4 ;  /* 0x0000000400047305 */ /* 0x000e24000021f100 */
[----:B0-----:R-:W-:Y:S01]  /*4d10*/  PRMT R0, R4, 0x7610, R0 ;  /* 0x0000761004007816 */ /* 0x001fe20000000000 */
[----:B------:R-:W-:Y:S06]  /*4d20*/  BRA `(.L_x_5875) ;  /* 0x0000000400ac7947 */ /* 0x000fec0003800000 */
.L_x_5882:
        /* <DEDUP_REMOVED lines=10> */
.L_x_5889:
        /* <DEDUP_REMOVED lines=21> */
.L_x_5893:
[----:B------:R-:W-:Y:S05]  /*4f20*/  BSYNC B1 ;  /* 0x0000000000017941 */ /* 0x000fea0003800000 */
.L_x_5892:
[----:B------:R-:W-:Y:S01]  /*4f30*/  IMAD.SHL.U32 R2, R2, 0x100000, RZ ;  /* 0x0010000002027824 */ /* 0x000fe200078e00ff */
[----:B------:R-:W-:-:S04]  /*4f40*/  LEA R3, R0, 0x3b800000, 0x17 ;  /* 0x3b80000000037811 */ /* 0x000fc800078eb8ff */
[----:B------:R-:W-:-:S07]  /*4f50*/  LOP3.LUT R4, R3, R2, R4, 0xfe, !PT ;  /* 0x0000000203047212 */ /* 0x000fce00078efe04 */
.L_x_5891:
[----:B------:R-:W-:Y:S05]  /*4f60*/  BSYNC B0 ;  /* 0x0000000000007941 */ /* 0x000fea0003800000 */
.L_x_5890:
[----:B------:R-:W0:Y:S02]  /*4f70*/  F2I.FTZ.TRUNC.NTZ R4, R4 ;  /* 0x0000000400047305 */ /* 0x000e24000021f100 */
[----:B0-----:R-:W-:Y:S01]  /*4f80*/  PRMT R0, R4, 0x7610, R0 ;  /* 0x0000761004007816 */ /* 0x001fe20000000000 */
[----:B------:R-:W-:Y:S06]  /*4f90*/  BRA `(.L_x_5875) ;  /* 0x0000000400107947 */ /* 0x000fec0003800000 */
.L_x_5888:
        /* <DEDUP_REMOVED lines=21> */
.L_x_5897:
[----:B------:R-:W-:Y:S05]  /*50f0*/  BSYNC B1 ;  /* 0x0000000000017941 */ /* 0x000fea0003800000 */
.L_x_5896:
[----:B------:R-:W-:Y:S01]  /*5100*/  IMAD.SHL.U32 R2, R2, 0x200000, RZ ;  /* 0x0020000002027824 */ /* 0x000fe200078e00ff */
[----:B------:R-:W-:-:S04]  /*5110*/  LEA R3, R0, 0x37800000, 0x17 ;  /* 0x3780000000037811 */ /* 0x000fc800078eb8ff */
[----:B------:R-:W-:-:S07]  /*5120*/  LOP3.LUT R4, R3, R2, R4, 0xfe, !PT ;  /* 0x0000000203047212 */ /* 0x000fce00078efe04 */
.L_x_5895:
[----:B------:R-:W-:Y:S05]  /*5130*/  BSYNC B0 ;  /* 0x0000000000007941 */ /* 0x000fea0003800000 */
.L_x_5894:
[----:B------:R-:W0:Y:S02]  /*5140*/  F2I.FTZ.TRUNC.NTZ R4, R4 ;  /* 0x0000000400047305 */ /* 0x000e24000021f100 */
[----:B0-----:R-:W-:Y:S01]  /*5150*/  PRMT R0, R4, 0x7610, R0 ;  /* 0x0000761004007816 */ /* 0x001fe20000000000 */
[----:B------:R-:W-:Y:S06]  /*5160*/  BRA `(.L_x_5875) ;  /* 0x00000000009c7947 */ /* 0x000fec0003800000 */
.L_x_5887:
        /* <DEDUP_REMOVED lines=14> */
.L_x_5901:
[----:B------:R-:W-:Y:S05]  /*5250*/  BSYNC B0 ;  /* 0x0000000000007941 */ /* 0x000fea0003800000 */
.L_x_5900:
[----:B------:R-:W0:Y:S02]  /*5260*/  F2I.FTZ.TRUNC.NTZ R4, R4 ;  /* 0x0000000400047305 */ /* 0x000e24000021f100 */
[----:B0-----:R-:W-:Y:S01]  /*5270*/  PRMT R0, R4, 0x7610, R0 ;  /* 0x0000761004007816 */ /* 0x001fe20000000000 */
[----:B------:R-:W-:Y:S06]  /*5280*/  BRA `(.L_x_5875) ;  /* 0x0000000000547947 */ /* 0x000fec0003800000 */
.L_x_5874:
        /* <DEDUP_REMOVED lines=16> */
.L_x_5902:
[----:B------:R-:W-:Y:S01]  /*5390*/  PRMT R0, RZ, 0x7610, R0 ;  /* 0x00007610ff007816 */ /* 0x000fe20000000000 */
[----:B------:R-:W-:Y:S06]  /*53a0*/  BRA `(.L_x_5875) ;  /* 0x00000000000c7947 */ /* 0x000fec0003800000 */
.L_x_5899:
[----:B------:R2:W5:Y:S01]  /*53b0*/  LDG.E.U8 R0, desc[UR36][R2.64] ;  /* 0x0000002402007981 */ /* 0x000562000c1e1100 */
[----:B------:R-:W-:Y:S05]  /*53c0*/  BRA `(.L_x_5875) ;  /* 0x0000000000047947 */ /* 0x000fea0003800000 */
.L_x_5898:
[----:B------:R1:W5:Y:S02]  /*53d0*/  LDG.E.U8 R0, desc[UR36][R2.64] ;  /* 0x0000002402007981 */ /* 0x000364000c1e1100 */
.L_x_5875:
        /* <DEDUP_REMOVED lines=16> */
.L_x_5906:
[----:B------:R0:W-:Y:S01]  /*54e0*/  STG.E.U8 desc[UR36][R16.64], R5 ;  /* 0x0000000510007986 */ /* 0x0001e2000c101124 */
[----:B------:R-:W-:Y:S05]  /*54f0*/  BRA `(.L_x_5908) ;  /* 0x0000000c00987947 */ /* 0x000fea0003800000 */
.L_x_5905:
        /* <DEDUP_REMOVED lines=12> */
.L_x_5910:
[----:B------:R-:W-:-:S04]  /*55c0*/  LOP3.LUT R5, R5, 0xffff, RZ, 0xc0, !PT ;  /* 0x0000ffff05057812 */ /* 0x000fc800078ec0ff */
[----:B------:R-:W-:-:S05]  /*55d0*/  PRMT R3, R5, 0x8880, RZ ;  /* 0x0000888005037816 */ /* 0x000fca00000000ff */
[----:B------:R0:W-:Y:S01]  /*55e0*/  STG.E desc[UR36][R16.64], R3 ;  /* 0x0000000310007986 */ /* 0x0001e2000c101924 */
[----:B------:R-:W-:Y:S05]  /*55f0*/  BRA `(.L_x_5908) ;  /* 0x0000000c00587947 */ /* 0x000fea0003800000 */
.L_x_5909:
[----:B------:R-:W-:-:S04]  /*5600*/  PRMT R3, R5, 0x8880, RZ ;  /* 0x0000888005037816 */ /* 0x000fc800000000ff */
[----:B------:R-:W-:-:S05]  /*5610*/  PRMT R3, R3, 0x7710, RZ ;  /* 0x0000771003037816 */ /* 0x000fca00000000ff */
[----:B------:R0:W-:Y:S01]  /*5620*/  STG.E.U16 desc[UR36][R16.64], R3 ;  /* 0x0000000310007986 */ /* 0x0001e2000c101524 */
[----:B------:R-:W-:Y:S05]  /*5630*/  BRA `(.L_x_5908) ;  /* 0x0000000c00487947 */ /* 0x000fea0003800000 */
.L_x_5904:
        /* <DEDUP_REMOVED lines=9> */
.L_x_5912:
[----:B------:R-:W0:Y:S02]  /*56d0*/  I2F.S8 R0, R5 ;  /* 0x0000000500007306 */ /* 0x000e240000001400 */
[----:B0-----:R-:W-:-:S05]  /*56e0*/  F2FP.F16.F32.PACK_AB R0, RZ, R0 ;  /* 0x00000000ff00723e */ /* 0x001fca00000000ff */
[----:B------:R0:W-:Y:S01]  /*56f0*/  STG.E.U16 desc[UR36][R16.64], R0 ;  /* 0x0000000010007986 */ /* 0x0001e2000c101524 */
[----:B------:R-:W-:Y:S05]  /*5700*/  BRA `(.L_x_5908) ;  /* 0x0000000c00147947 */ /* 0x000fea0003800000 */
.L_x_5911:
        /* <DEDUP_REMOVED lines=10> */
.L_x_5914:
[----:B------:R-:W0:Y:S02]  /*57b0*/  I2F.S8 R5, R5 ;  /* 0x0000000500057306 */ /* 0x000e240000001400 */
[----:B0-----:R-:W-:-:S04]  /*57c0*/  F2FP.F16.F32.PACK_AB R3, RZ, R5 ;  /* 0x00000005ff03723e */ /* 0x001fc800000000ff */
[----:B------:R-:W-:-:S05]  /*57d0*/  PRMT R3, R3, 0x5410, RZ ;  /* 0x0000541003037816 */ /* 0x000fca00000000ff */
[----:B------:R0:W-:Y:S01]  /*57e0*/  STG.E desc[UR36][R16.64], R3 ;  /* 0x0000000310007986 */ /* 0x0001e2000c101924 */
[----:B------:R-:W-:Y:S05]  /*57f0*/  BRA `(.L_x_5908) ;  /* 0x0000000800d87947 */ /* 0x000fea0003800000 */
.L_x_5913:
[----:B------:R-:W-:-:S04]  /*5800*/  PRMT R2, R5, 0x8880, RZ ;  /* 0x0000888005027816 */ /* 0x000fc800000000ff */
[----:B------:R-:W-:-:S06]  /*5810*/  PRMT R2, R2, 0x7710, RZ ;  /* 0x0000771002027816 */ /* 0x000fcc00000000ff */
[----:B------:R-:W0:Y:S02]  /*5820*/  I2F.F64.S16 R2, R2 ;  /* 0x0000000200027312 */ /* 0x000e240000101c00 */
[----:B0-----:R0:W-:Y:S01]  /*5830*/  STG.E.64 desc[UR36][R16.64], R2 ;  /* 0x0000000210007986 */ /* 0x0011e2000c101b24 */
[----:B------:R-:W-:Y:S05]  /*5840*/  BRA `(.L_x_5908) ;  /* 0x0000000800c47947 */ /* 0x000fea0003800000 */
.L_x_5903:
        /* <DEDUP_REMOVED lines=12> */
.L_x_5917:
[----:B------:R-:W-:Y:S02]  /*5910*/  PRMT R4, R5, 0x8880, RZ ;  /* 0x0000888005047816 */ /* 0x000fe400000000ff */
[----:B------:R-:W-:Y:S02]  /*5920*/  CS2R R6, SRZ ;  /* 0x0000000000067805 */ /* 0x000fe4000001ff00 */
[----:B------:R-:W-:-:S06]  /*5930*/  PRMT R4, R4, 0x7710, RZ ;  /* 0x0000771004047816 */ /* 0x000fcc00000000ff */
[----:B------:R-:W0:Y:S02]  /*5940*/  I2F.F64.S16 R4, R4 ;  /* 0x0000000400047312 */ /* 0x000e240000101c00 */
[----:B0-----:R0:W-:Y:S01]  /*5950*/  STG.E.128 desc[UR36][R16.64], R4 ;  /* 0x0000000410007986 */ /* 0x0011e2000c101d24 */
[----:B------:R-:W-:Y:S05]  /*5960*/  BRA `(.L_x_5908) ;  /* 0x00000008007c7947 */ /* 0x000fea0003800000 */
.L_x_5916:
        /* <DEDUP_REMOVED lines=21> */
.L_x_5921:
[----:B------:R-:W-:Y:S05]  /*5ac0*/  BSYNC B0 ;  /* 0x0000000000007941 */ /* 0x000fea0003800000 */
.L_x_5920:
[----:B------:R-:W-:-:S05]  /*5ad0*/  LOP3.LUT R3, R0, R3, RZ, 0xfc, !PT ;  /* 0x0000000300037212 */ /* 0x000fca00078efcff */
[----:B------:R0:W-:Y:S01]  /*5ae0*/  STG.E.U8 desc[UR36][R16.64], R3 ;  /* 0x0000000310007986 */ /* 0x0001e2000c101124 */
[----:B------:R-:W-:Y:S05]  /*5af0*/  BRA `(.L_x_5908) ;  /* 0x0000000800187947 */ /* 0x000fea0003800000 */
.L_x_5919:
        /* <DEDUP_REMOVED lines=13> */
.L_x_5923:
[----:B------:R-:W-:Y:S01]  /*5bd0*/  IMAD.MOV.U32 R0, RZ, RZ, 0x7f ;  /* 0x0000007fff007424 */ /* 0x000fe200078e00ff */
[----:B------:R-:W-:-:S04]  /*5be0*/  ISETP.GT.U32.AND P0, PT, R2, 0x7f800000, PT ;  /* 0x7f8000000200780c */ /* 0x000fc80003f04070 */
[----:B------:R-:W-:-:S09]  /*5bf0*/  SEL R0, R0, 0x7c, P0 ;  /* 0x0000007c00007807 */ /* 0x000fd20000000000 */
.L_x_5924:
[----:B------:R-:W-:Y:S05]  /*5c00*/  BSYNC B0 ;  /* 0x0000000000007941 */ /* 0x000fea0003800000 */
.L_x_5922:
[----:B------:R-:W-:-:S04]  /*5c10*/  LOP3.LUT R2, R5, 0x80000000, RZ, 0xc0, !PT ;  /* 0x8000000005027812 */ /* 0x000fc800078ec0ff */
[----:B------:R-:W-:-:S04]  /*5c20*/  SHF.R.U32.HI R3, RZ, 0x18, R2 ;  /* 0x00000018ff037819 */ /* 0x000fc80000011602 */
[----:B------:R-:W-:-:S05]  /*5c30*/  LOP3.LUT R3, R0, R3, RZ, 0xfc, !PT ;  /* 0x0000000300037212 */ /* 0x000fca00078efcff */
[----:B------:R0:W-:Y:S01]  /*5c40*/  STG.E.U8 desc[UR36][R16.64], R3 ;  /* 0x0000000310007986 */ /* 0x0001e2000c101124 */
[----:B------:R-:W-:Y:S05]  /*5c50*/  BRA `(.L_x_5908) ;  /* 0x0000000400c07947 */ /* 0x000fea0003800000 */
.L_x_5918:
[----:B------:R-:W0:Y:S02]  /*5c60*/  I2F.S8 R0, R5 ;  /* 0x0000000500007306 */ /* 0x000e240000001400 */
[----:B0-----:R-:W-:-:S05]  /*5c70*/  F2FP.BF16.F32.PACK_AB R0, RZ, R0 ;  /* 0x00000000ff00723e */ /* 0x001fca00000010ff */
[----:B------:R0:W-:Y:S01]  /*5c80*/  STG.E.U16 desc[UR36][R16.64], R0 ;  /* 0x0000000010007986 */ /* 0x0001e2000c101524 */
[----:B------:R-:W-:Y:S05]  /*5c90*/  BRA `(.L_x_5908) ;  /* 0x0000000400b07947 */ /* 0x000fea0003800000 */
.L_x_5915:
        /* <DEDUP_REMOVED lines=12> */
.L_x_5927:
        /* <DEDUP_REMOVED lines=17> */
.L_x_5930:
[----:B------:R-:W-:-:S04]  /*5e70*/  LOP3.LUT R2, R5, 0x80000000, RZ, 0xc0, !PT ;  /* 0x8000000005027812 */ /* 0x000fc800078ec0ff */
[----:B------:R-:W-:-:S04]  /*5e80*/  SHF.R.U32.HI R3, RZ, 0x18, R2 ;  /* 0x00000018ff037819 */ /* 0x000fc80000011602 */
[----:B------:R-:W-:-:S04]  /*5e90*/  LOP3.LUT R0, R0, R3, RZ, 0xfc, !PT ;  /* 0x0000000300007212 */ /* 0x000fc800078efcff */
[----:B------:R-:W-:-:S07]  /*5ea0*/  PRMT R8, R0, 0x7610, R8 ;  /* 0x0000761000087816 */ /* 0x000fce0000000008 */
.L_x_5929:
[----:B------:R-:W-:Y:S05]  /*5eb0*/  BSYNC B0 ;  /* 0x0000000000007941 */ /* 0x000fea0003800000 */
.L_x_5928:
[----:B------:R3:W-:Y:S01]  /*5ec0*/  STG.E.U8 desc[UR36][R16.64], R8 ;  /* 0x0000000810007986 */ /* 0x0007e2000c101124 */
[----:B------:R-:W-:Y:S05]  /*5ed0*/  BRA `(.L_x_5908) ;  /* 0x0000000400207947 */ /* 0x000fea0003800000 */
.L_x_5926:
        /* <DEDUP_REMOVED lines=17> */
.L_x_5933:
[----:B------:R-:W-:-:S04]  /*5ff0*/  LOP3.LUT R2, R5, 0x80000000, RZ, 0xc0, !PT ;  /* 0x8000000005027812 */ /* 0x000fc800078ec0ff */
[----:B------:R-:W-:-:S04]  /*6000*/  SHF.R.U32.HI R3, RZ, 0x18, R2 ;  /* 0x00000018ff037819 */ /* 0x000fc80000011602 */
[----:B------:R-:W-:-:S04]  /*6010*/  LOP3.LUT R0, R0, R3, RZ, 0xfc, !PT ;  /* 0x0000000300007212 */ /* 0x000fc800078efcff */
[----:B------:R-:W-:-:S07]  /*6020*/  PRMT R8, R0, 0x7610, R8 ;  /* 0x0000761000087816 */ /* 0x000fce0000000008 */
.L_x_5932:
[----:B------:R-:W-:Y:S05]  /*6030*/  BSYNC B0 ;  /* 0x0000000000007941 */ /* 0x000fea0003800000 */
.L_x_5931:
[----:B------:R0:W-:Y:S01]  /*6040*/  STG.E.U8 desc[UR36][R16.64], R8 ;  /* 0x0000000810007986 */ /* 0x0001e2000c101124 */
[----:B------:R-:W-:Y:S05]  /*6050*/  BRA `(.L_x_5908) ;  /* 0x0000000000c07947 */ /* 0x000fea0003800000 */
.L_x_5925:
        /* <DEDUP_REMOVED lines=22> */
.L_x_5907:
        /* <DEDUP_REMOVED lines=16> */
.L_x_5936:
[----:B------:R-:W-:Y:S05]  /*62c0*/  BRA `(.L_x_5908) ;  /* 0x0000000000247947 */ /* 0x000fea0003800000 */
.L_x_5935:
[----:B------:R-:W-:-:S04]  /*62d0*/  LOP3.LUT R5, R5, 0xffff, RZ, 0xc0, !PT ;  /* 0x0000ffff05057812 */ /* 0x000fc800078ec0ff */
[----:B------:R-:W-:-:S05]  /*62e0*/  PRMT R5, R5, 0x8880, RZ ;  /* 0x0000888005057816 */ /* 0x000fca00000000ff */
[----:B------:R-:W-:-:S05]  /*62f0*/  IMAD.MOV.U32 R2, RZ, RZ, R5 ;  /* 0x000000ffff027224 */ /* 0x000fca00078e0005 */
[----:B------:R-:W-:-:S05]  /*6300*/  SHF.R.S32.HI R3, RZ, 0x1f, R2 ;  /* 0x0000001fff037819 */ /* 0x000fca0000011402 */
[----:B------:R2:W-:Y:S01]  /*6310*/  STG.E.64 desc[UR36][R16.64], R2 ;  /* 0x0000000210007986 */ /* 0x0005e2000c101b24 */
[----:B------:R-:W-:Y:S05]  /*6320*/  BRA `(.L_x_5908) ;  /* 0x00000000000c7947 */ /* 0x000fea0003800000 */
.L_x_5934:
[----:B------:R-:W-:-:S04]  /*6330*/  LOP3.LUT R5, R5, 0xffff, RZ, 0xc0, !PT ;  /* 0x0000ffff05057812 */ /* 0x000fc800078ec0ff */
[----:B------:R-:W-:-:S05]  /*6340*/  PRMT R3, R5, 0x8880, RZ ;  /* 0x0000888005037816 */ /* 0x000fca00000000ff */
[----:B------:R0:W-:Y:S02]  /*6350*/  STG.E desc[UR36][R16.64], R3 ;  /* 0x0000000310007986 */ /* 0x0001e4000c101924 */
.L_x_5908:
[----:B------:R-:W-:-:S07]  /*6360*/  VIADD R19, R19, 0x80 ;  /* 0x0000008013137836 */ /* 0x000fce0000000000 */
.L_x_5868:
[----:B------:R-:W-:Y:S05]  /*6370*/  BSYNC B6 ;  /* 0x0000000000067941 */ /* 0x000fea0003800000 */
.L_x_5867:
        /* <DEDUP_REMOVED lines=307> */
.L_x_5939:
        /* <DEDUP_REMOVED lines=20> */
.L_x_5943:
[----:B------:R0:W5:Y:S01]  /*77f0*/  LDG.E.U8 R0, desc[UR36][R2.64] ;  /* 0x0000002402007981 */ /* 0x000162000c1e1100 */
[----:B------:R-:W-:Y:S05]  /*7800*/  BRA `(.L_x_5945) ;  /* 0x0000000c00547947 */ /* 0x000fea0003800000 */
.L_x_5942:
        /* <DEDUP_REMOVED lines=8> */
.L_x_5947:
[----:B------:R0:W5:Y:S01]  /*7890*/  LDG.E.U8 R0, desc[UR36][R2.64] ;  /* 0x0000002402007981 */ /* 0x000162000c1e1100 */
[----:B------:R-:W-:Y:S05]  /*78a0*/  BRA `(.L_x_5945) ;  /* 0x0000000c002c7947 */ /* 0x000fea0003800000 */
.L_x_5946:
[----:B------:R0:W5:Y:S01]  /*78b0*/  LDG.E.U16 R0, desc[UR36][R2.64] ;  /* 0x0000002402007981 */ /* 0x000162000c1e1500 */
[----:B------:R-:W-:Y:S05]  /*78c0*/  BRA `(.L_x_5945) ;  /* 0x0000000c00247947 */ /* 0x000fea0003800000 */
.L_x_5941:
        /* <DEDUP_REMOVED lines=9> */
.L_x_5949:
[----:B------:R-:W2:Y:S02]  /*7960*/  LDG.E.U16 R4, desc[UR36][R2.64] ;  /* 0x0000002402047981 */ /* 0x000ea4000c1e1500 */
[----:B--2---:R-:W-:-:S06]  /*7970*/  HADD2.F32 R4, -RZ, R4.H0_H0 ;  /* 0x20000004ff047230 */ /* 0x004fcc0000004100 */
[----:B------:R-:W0:Y:S02]  /*7980*/  F2I.FTZ.TRUNC.NTZ R4, R4 ;  /* 0x0000000400047305 */ /* 0x000e24000021f100 */
[----:B0-----:R-:W-:Y:S01]  /*7990*/  PRMT R0, R4, 0x7610, R0 ;  /* 0x0000761004007816 */ /* 0x001fe20000000000 */
[----:B------:R-:W-:Y:S06]  /*79a0*/  BRA `(.L_x_5945) ;  /* 0x0000000800ec7947 */ /* 0x000fec0003800000 */
.L_x_5948:
        /* <DEDUP_REMOVED lines=9> */
.L_x_5951:
[----:B------:R-:W2:Y:S02]  /*7a40*/  LDG.E.U16 R2, desc[UR36][R2.64] ;  /* 0x0000002402027981 */ /* 0x000ea4000c1e1500 */
[----:B--2---:R-:W-:-:S06]  /*7a50*/  HADD2.F32 R4, -RZ, R2.H0_H0 ;  /* 0x20000002ff047230 */ /* 0x004fcc0000004100 */
[----:B------:R-:W0:Y:S02]  /*7a60*/  F2I.FTZ.TRUNC.NTZ R4, R4 ;  /* 0x0000000400047305 */ /* 0x000e24000021f100 */
[----:B0-----:R-:W-:Y:S01]  /*7a70*/  PRMT R0, R4, 0x7610, R0 ;  /* 0x0000761004007816 */ /* 0x001fe20000000000 */
[----:B------:R-:W-:Y:S06]  /*7a80*/  BRA `(.L_x_5945) ;  /* 0x0000000800b47947 */ /* 0x000fec0003800000 */
.L_x_5950:
[----:B------:R-:W2:Y:S02]  /*7a90*/  LDG.E.64 R2, desc[UR36][R2.64] ;  /* 0x0000002402027981 */ /* 0x000ea4000c1e1b00 */
[----:B--2---:R0:W1:Y:S01]  /*7aa0*/  F2I.F64.TRUNC R0, R2 ;  /* 0x0000000200007311 */ /* 0x004062000030d100 */
[----:B------:R-:W-:Y:S05]  /*7ab0*/  BRA `(.L_x_5945) ;  /* 0x0000000800a87947 */ /* 0x000fea0003800000 */
.L_x_5940:
        /* <DEDUP_REMOVED lines=12> */
.L_x_5954:
[----:B------:R-:W2:Y:S02]  /*7b80*/  LDG.E.64 R2, desc[UR36][R2.64] ;  /* 0x0000002402027981 */ /* 0x000ea4000c1e1b00 */
[----:B--2---:R3:W4:Y:S01]  /*7b90*/  F2I.F64.TRUNC R0, R2 ;  /* 0x0000000200007311 */ /* 0x004722000030d100 */
[----:B------:R-:W-:Y:S05]  /*7ba0*/  BRA `(.L_x_5945) ;  /* 0x00000008006c7947 */ /* 0x000fea0003800000 */
.L_x_5953:
        /* <DEDUP_REMOVED lines=28> */
.L_x_5956:
        /* <DEDUP_REMOVED lines=15> */
.L_x_5955:
[----:B------:R-:W2:Y:S02]  /*7e60*/  LDG.E.U16 R4, desc[UR36][R2.64] ;  /* 0x0000002402047981 */ /* 0x000ea4000c1e1500 */
[----:B--2---:R-:W-:-:S06]  /*7e70*/  IMAD.U32 R4, R4, 0x10000, RZ ;  /* 0x0001000004047824 */ /* 0x004fcc00078e00ff */
[----:B------:R-:W0:Y:S02]  /*7e80*/  F2I.FTZ.TRUNC.NTZ R4, R4 ;  /* 0x0000000400047305 */ /* 0x000e24000021f100 */
[----:B0-----:R-:W-:Y:S01]  /*7e90*/  PRMT R0, R4, 0x7610, R0 ;  /* 0x0000761004007816 */ /* 0x001fe20000000000 */
[----:B------:R-:W-:Y:S06]  /*7ea0*/  BRA `(.L_x_5945) ;  /* 0x0000000400ac7947 */ /* 0x000fec0003800000 */
.L_x_5952:
        /* <DEDUP_REMOVED lines=10> */
.L_x_5959:
        /* <DEDUP_REMOVED lines=21> */
.L_x_5963:
[----:B------:R-:W-:Y:S05]  /*80a0*/  BSYNC B1 ;  /* 0x0000000000017941 */ /* 0x000fea0003800000 */
.L_x_5962:
[----:B------:R-:W-:Y:S01]  /*80b0*/  IMAD.SHL.U32 R2, R2, 0x100000, RZ ;  /* 0x0010000002027824 */ /* 0x000fe200078e00ff */
[----:B------:R-:W-:-:S04]  /*80c0*/  LEA R3, R0, 0x3b800000, 0x17 ;  /* 0x3b80000000037811 */ /* 0x000fc800078eb8ff */
[----:B------:R-:W-:-:S07]  /*80d0*/  LOP3.LUT R4, R3, R2, R4, 0xfe, !PT ;  /* 0x0000000203047212 */ /* 0x000fce00078efe04 */
.L_x_5961:
[----:B------:R-:W-:Y:S05]  /*80e0*/  BSYNC B0 ;  /* 0x0000000000007941 */ /* 0x000fea0003800000 */
.L_x_5960:
[----:B------:R-:W0:Y:S02]  /*80f0*/  F2I.FTZ.TRUNC.NTZ R4, R4 ;  /* 0x0000000400047305 */ /* 0x000e24000021f100 */
[----:B0-----:R-:W-:Y:S01]  /*8100*/  PRMT R0, R4, 0x7610, R0 ;  /* 0x0000761004007816 */ /* 0x001fe20000000000 */
[----:B------:R-:W-:Y:S06]  /*8110*/  BRA `(.L_x_5945) ;  /* 0x0000000400107947 */ /* 0x000fec0003800000 */
.L_x_5958:
        /* <DEDUP_REMOVED lines=21> */
.L_x_5967:
[----:B------:R-:W-:Y:S05]  /*8270*/  BSYNC B1 ;  /* 0x0000000000017941 */ /* 0x000fea0003800000 */
.L_x_5966:
[----:B------:R-:W-:Y:S01]  /*8280*/  IMAD.SHL.U32 R2, R2, 0x200000, RZ ;  /* 0x0020000002027824 */ /* 0x000fe200078e00ff */
[----:B------:R-:W-:-:S04]  /*8290*/  LEA R3, R0, 0x37800000, 0x17 ;  /* 0x3780000000037811 */ /* 0x000fc800078eb8ff */
[----:B------:R-:W-:-:S07]  /*82a0*/  LOP3.LUT R4, R3, R2, R4, 0xfe, !PT ;  /* 0x0000000203047212 */ /* 0x000fce00078efe04 */
.L_x_5965:
[----:B------:R-:W-:Y:S05]  /*82b0*/  BSYNC B0 ;  /* 0x0000000000007941 */ /* 0x000fea0003800000 */
.L_x_5964:
[----:B------:R-:W0:Y:S02]  /*82c0*/  F2I.FTZ.TRUNC.NTZ R4, R4 ;  /* 0x0000000400047305 */ /* 0x000e24000021f100 */
[----:B0-----:R-:W-:Y:S01]  /*82d0*/  PRMT R0, R4, 0x7610, R0 ;  /* 0x0000761004007816 */ /* 0x001fe20000000000 */
[----:B------:R-:W-:Y:S06]  /*82e0*/  BRA `(.L_x_5945) ;  /* 0x00000000009c7947 */ /* 0x000fec0003800000 */
.L_x_5957:
        /* <DEDUP_REMOVED lines=14> */
.L_x_5971:
[----:B------:R-:W-:Y:S05]  /*83d0*/  BSYNC B0 ;  /* 0x0000000000007941 */ /* 0x000fea0003800000 */
.L_x_5970:
[----:B------:R-:W0:Y:S02]  /*83e0*/  F2I.FTZ.TRUNC.NTZ R4, R4 ;  /* 0x0000000400047305 */ /* 0x000e24000021f100 */
[----:B0-----:R-:W-:Y:S01]  /*83f0*/  PRMT R0, R4, 0x7610, R0 ;  /* 0x0000761004007816 */ /* 0x001fe20000000000 */
[----:B------:R-:W-:Y:S06]  /*8400*/  BRA `(.L_x_5945) ;  /* 0x0000000000547947 */ /* 0x000fec0003800000 */
.L_x_5944:
        /* <DEDUP_REMOVED lines=16> */
.L_x_5972:
[----:B------:R-:W-:Y:S01]  /*8510*/  PRMT R0, RZ, 0x7610, R0 ;  /* 0x00007610ff007816 */ /* 0x000fe20000000000 */
[----:B------:R-:W-:Y:S06]  /*8520*/  BRA `(.L_x_5945) ;  /* 0x00000000000c7947 */ /* 0x000fec0003800000 */
.L_x_5969:
[----:B------:R1:W5:Y:S01]  /*8530*/  LDG.E.U8 R0, desc[UR36][R2.64] ;  /* 0x0000002402007981 */ /* 0x000362000c1e1100 */
[----:B------:R-:W-:Y:S05]  /*8540*/  BRA `(.L_x_5945) ;  /* 0x0000000000047947 */ /* 0x000fea0003800000 */
.L_x_5968:
[----:B------:R2:W5:Y:S02]  /*8550*/  LDG.E.U8 R0, desc[UR36][R2.64] ;  /* 0x0000002402007981 */ /* 0x000564000c1e1100 */
.L_x_5945:
        /* <DEDUP_REMOVED lines=16> */
.L_x_5976:
[----:B------:R3:W-:Y:S01]  /*8660*/  STG.E.U8 desc[UR36][R16.64], R5 ;  /* 0x0000000510007986 */ /* 0x0007e2000c101124 */
[----:B------:R-:W-:Y:S05]  /*8670*/  BRA `(.L_x_5978) ;  /* 0x0000000c00987947 */ /* 0x000fea0003800000 */
.L_x_5975:
        /* <DEDUP_REMOVED lines=12> */
.L_x_5980:
[----:B------:R-:W-:-:S04]  /*8740*/  LOP3.LUT R5, R5, 0xffff, RZ, 0xc0, !PT ;  /* 0x0000ffff05057812 */ /* 0x000fc800078ec0ff */
[----:B------:R-:W-:-:S05]  /*8750*/  PRMT R3, R5, 0x8880, RZ ;  /* 0x0000888005037816 */ /* 0x000fca00000000ff */
[----:B------:R2:W-:Y:S01]  /*8760*/  STG.E desc[UR36][R16.64], R3 ;  /* 0x0000000310007986 */ /* 0x0005e2000c101924 */
[----:B------:R-:W-:Y:S05]  /*8770*/  BRA `(.L_x_5978) ;  /* 0x0000000c00587947 */ /* 0x000fea0003800000 */
.L_x_5979:
[----:B------:R-:W-:-:S04]  /*8780*/  PRMT R3, R5, 0x8880, RZ ;  /* 0x0000888005037816 */ /* 0x000fc800000000ff */
[----:B------:R-:W-:-:S05]  /*8790*/  PRMT R3, R3, 0x7710, RZ ;  /* 0x0000771003037816 */ /* 0x000fca00000000ff */
[----:B------:R0:W-:Y:S01]  /*87a0*/  STG.E.U16 desc[UR36][R16.64], R3 ;  /* 0x0000000310007986 */ /* 0x0001e2000c101524 */
[----:B------:R-:W-:Y:S05]  /*87b0*/  BRA `(.L_x_5978) ;  /* 0x0000000c00487947 */ /* 0x000fea0003800000 */
.L_x_5974:
        /* <DEDUP_REMOVED lines=9> */
.L_x_5982:
[----:B------:R-:W0:Y:S02]  /*8850*/  I2F.S8 R0, R5 ;  /* 0x0000000500007306 */ /* 0x000e240000001400 */
[----:B0-----:R-:W-:-:S05]  /*8860*/  F2FP.F16.F32.PACK_AB R0, RZ, R0 ;  /* 0x00000000ff00723e */ /* 0x001fca00000000ff */
[----:B------:R0:W-:Y:S01]  /*8870*/  STG.E.U16 desc[UR36][R16.64], R0 ;  /* 0x0000000010007986 */ /* 0x0001e2000c101524 */
[----:B------:R-:W-:Y:S05]  /*8880*/  BRA `(.L_x_5978) ;  /* 0x0000000c00147947 */ /* 0x000fea0003800000 */
.L_x_5981:
        /* <DEDUP_REMOVED lines=10> */
.L_x_5984:
[----:B------:R-:W0:Y:S02]  /*8930*/  I2F.S8 R5, R5 ;  /* 0x0000000500057306 */ /* 0x000e240000001400 */
[----:B0-----:R-:W-:-:S04]  /*8940*/  F2FP.F16.F32.PACK_AB R3, RZ, R5 ;  /* 0x00000005ff03723e */ /* 0x001fc800000000ff */
[----:B------:R-:W-:-:S05]  /*8950*/  PRMT R3, R3, 0x5410, RZ ;  /* 0x0000541003037816 */ /* 0x000fca00000000ff */
[----:B------:R0:W-:Y:S01]  /*8960*/  STG.E desc[UR36][R16.64], R3 ;  /* 0x0000000310007986 */ /* 0x0001e2000c101924 */
[----:B------:R-:W-:Y:S05]  /*8970*/  BRA `(.L_x_5978) ;  /* 0x0000000800d87947 */ /* 0x000fea0003800000 */
.L_x_5983:
[----:B------:R-:W-:-:S04]  /*8980*/  PRMT R2, R5, 0x8880, RZ ;  /* 0x0000888005027816 */ /* 0x000fc800000000ff */
[----:B------:R-:W-:-:S06]  /*8990*/  PRMT R2, R2, 0x7710, RZ ;  /* 0x0000771002027816 */ /* 0x000fcc00000000ff */
[----:B------:R-:W0:Y:S02]  /*89a0*/  I2F.F64.S16 R2, R2 ;  /* 0x0000000200027312 */ /* 0x000e240000101c00 */
[----:B0-----:R0:W-:Y:S01]  /*89b0*/  STG.E.64 desc[UR36][R16.64], R2 ;  /* 0x0000000210007986 */ /* 0x0011e2000c101b24 */
[----:B------:R-:W-:Y:S05]  /*89c0*/  BRA `(.L_x_5978) ;  /* 0x0000000800c47947 */ /* 0x000fea0003800000 */
.L_x_5973:
        /* <DEDUP_REMOVED lines=12> */
.L_x_5987:
[----:B------:R-:W-:Y:S02]  /*8a90*/  PRMT R4, R5, 0x8880, RZ ;  /* 0x0000888005047816 */ /* 0x000fe400000000ff */
[----:B------:R-:W-:Y:S02]  /*8aa0*/  CS2R R6, SRZ ;  /* 0x0000000000067805 */ /* 0x000fe4000001ff00 */
[----:B------:R-:W-:-:S06]  /*8ab0*/  PRMT R4, R4, 0x7710, RZ ;  /* 0x0000771004047816 */ /* 0x000fcc00000000ff */
[----:B------:R-:W0:Y:S02]  /*8ac0*/  I2F.F64.S16 R4, R4 ;  /* 0x0000000400047312 */ /* 0x000e240000101c00 */
[----:B0-----:R0:W-:Y:S01]  /*8ad0*/  STG.E.128 desc[UR36][R16.64], R4 ;  /* 0x0000000410007986 */ /* 0x0011e2000c101d24 */
[----:B------:R-:W-:Y:S05]  /*8ae0*/  BRA `(.L_x_5978) ;  /* 0x00000008007c7947 */ /* 0x000fea0003800000 */
.L_x_5986:
        /* <DEDUP_REMOVED lines=21> */
.L_x_5991:
[----:B------:R-:W-:Y:S05]  /*8c40*/  BSYNC B0 ;  /* 0x0000000000007941 */ /* 0x000fea0003800000 */
.L_x_5990:
[----:B------:R-:W-:-:S05]  /*8c50*/  LOP3.LUT R3, R0, R3, RZ, 0xfc, !PT ;  /* 0x0000000300037212 */ /* 0x000fca00078efcff */
[----:B------:R0:W-:Y:S01]  /*8c60*/  STG.E.U8 desc[UR36][R16.64], R3 ;  /* 0x0000000310007986 */ /* 0x0001e2000c101124 */
[----:B------:R-:W-:Y:S05]  /*8c70*/  BRA `(.L_x_5978) ;  /* 0x0000000800187947 */ /* 0x000fea0003800000 */
.L_x_5989:
        /* <DEDUP_REMOVED lines=13> */
.L_x_5993:
[----:B------:R-:W-:Y:S01]  /*8d50*/  IMAD.MOV.U32 R0, RZ, RZ, 0x7f ;  /* 0x0000007fff007424 */ /* 0x000fe200078e00ff */
[----:B------:R-:W-:-:S04]  /*8d60*/  ISETP.GT.U32.AND P0, PT, R2, 0x7f800000, PT ;  /* 0x7f8000000200780c */ /* 0x000fc80003f04070 */
[----:B------:R-:W-:-:S09]  /*8d70*/  SEL R0, R0, 0x7c, P0 ;  /* 0x0000007c00007807 */ /* 0x000fd20000000000 */
.L_x_5994:
[----:B------:R-:W-:Y:S05]  /*8d80*/  BSYNC B0 ;  /* 0x0000000000007941 */ /* 0x000fea0003800000 */
.L_x_5992:
[----:B------:R-:W-:-:S04]  /*8d90*/  LOP3.LUT R2, R5, 0x80000000, RZ, 0xc0, !PT ;  /* 0x8000000005027812 */ /* 0x000fc800078ec0ff */
[----:B------:R-:W-:-:S04]  /*8da0*/  SHF.R.U32.HI R3, RZ, 0x18, R2 ;  /* 0x00000018ff037819 */ /* 0x000fc80000011602 */
[----:B------:R-:W-:-:S05]  /*8db0*/  LOP3.LUT R3, R0, R3, RZ, 0xfc, !PT ;  /* 0x0000000300037212 */ /* 0x000fca00078efcff */
[----:B------:R0:W-:Y:S01]  /*8dc0*/  STG.E.U8 desc[UR36][R16.64], R3 ;  /* 0x0000000310007986 */ /* 0x0001e2000c101124 */
[----:B------:R-:W-:Y:S05]  /*8dd0*/  BRA `(.L_x_5978) ;  /* 0x0000000400c07947 */ /* 0x000fea0003800000 */
.L_x_5988:
[----:B------:R-:W0:Y:S02]  /*8de0*/  I2F.S8 R0, R5 ;  /* 0x0000000500007306 */ /* 0x000e240000001400 */
[----:B0-----:R-:W-:-:S05]  /*8df0*/  F2FP.BF16.F32.PACK_AB R0, RZ, R0 ;  /* 0x00000000ff00723e */ /* 0x001fca00000010ff */
[----:B------:R0:W-:Y:S01]  /*8e00*/  STG.E.U16 desc[UR36][R16.64], R0 ;  /* 0x0000000010007986 */ /* 0x0001e2000c101524 */
[----:B------:R-:W-:Y:S05]  /*8e10*/  BRA `(.L_x_5978) ;  /* 0x0000000400b07947 */ /* 0x000fea0003800000 */
.L_x_5985:
        /* <DEDUP_REMOVED lines=12> */
.L_x_5997:
        /* <DEDUP_REMOVED lines=17> */
.L_x_6000:
[----:B------:R-:W-:-:S04]  /*8ff0*/  LOP3.LUT R2, R5, 0x80000000, RZ, 0xc0, !PT ;  /* 0x8000000005027812 */ /* 0x000fc800078ec0ff */
[----:B------:R-:W-:-:S04]  /*9000*/  SHF.R.U32.HI R3, RZ, 0x18, R2 ;  /* 0x00000018ff037819 */ /* 0x000fc80000011602 */
[----:B------:R-:W-:-:S04]  /*9010*/  LOP3.LUT R0, R0, R3, RZ, 0xfc, !PT ;  /* 0x0000000300007212 */ /* 0x000fc800078efcff */
[----:B------:R-:W-:-:S07]  /*9020*/  PRMT R8, R0, 0x7610, R8 ;  /* 0x0000761000087816 */ /* 0x000fce0000000008 */
.L_x_5999:
[----:B------:R-:W-:Y:S05]  /*9030*/  BSYNC B0 ;  /* 0x0000000000007941 */ /* 0x000fea0003800000 */
.L_x_5998:
[----:B------:R0:W-:Y:S01]  /*9040*/  STG.E.U8 desc[UR36][R16.64], R8 ;  /* 0x0000000810007986 */ /* 0x0001e2000c101124 */
[----:B------:R-:W-:Y:S05]  /*9050*/  BRA `(.L_x_5978) ;  /* 0x0000000400207947 */ /* 0x000fea0003800000 */
.L_x_5996:
        /* <DEDUP_REMOVED lines=17> */
.L_x_6003:
[----:B------:R-:W-:-:S04]  /*9170*/  LOP3.LUT R2, R5, 0x80000000, RZ, 0xc0, !PT ;  /* 0x8000000005027812 */ /* 0x000fc800078ec0ff */
[----:B------:R-:W-:-:S04]  /*9180*/  SHF.R.U32.HI R3, RZ, 0x18, R2 ;  /* 0x00000018ff037819 */ /* 0x000fc80000011602 */
[----:B------:R-:W-:-:S04]  /*9190*/  LOP3.LUT R0, R0, R3, RZ, 0xfc, !PT ;  /* 0x0000000300007212 */ /* 0x000fc800078efcff */
[----:B------:R-:W-:-:S07]  /*91a0*/  PRMT R8, R0, 0x7610, R8 ;  /* 0x0000761000087816 */ /* 0x000fce0000000008 */
.L_x_6002:
[----:B------:R-:W-:Y:S05]  /*91b0*/  BSYNC B0 ;  /* 0x0000000000007941 */ /* 0x000fea0003800000 */
.L_x_6001:
[----:B------:R0:W-:Y:S01]  /*91c0*/  STG.E.U8 desc[UR36][R16.64], R8 ;  /* 0x0000000810007986 */ /* 0x0001e2000c101124 */
[----:B------:R-:W-:Y:S05]  /*91d0*/  BRA `(.L_x_5978) ;  /* 0x0000000000c07947 */ /* 0x000fea0003800000 */
.L_x_5995:
        /* <DEDUP_REMOVED lines=22> */
.L_x_5977:
        /* <DEDUP_REMOVED lines=16> */
.L_x_6006:
[----:B------:R-:W-:Y:S05]  /*9440*/  BRA `(.L_x_5978) ;  /* 0x0000000000247947 */ /* 0x000fea0003800000 */
.L_x_6005:
[----:B------:R-:W-:-:S04]  /*9450*/  LOP3.LUT R5, R5, 0xffff, RZ, 0xc0, !PT ;  /* 0x0000ffff05057812 */ /* 0x000fc800078ec0ff */
[----:B------:R-:W-:-:S05]  /*9460*/  PRMT R5, R5, 0x8880, RZ ;  /* 0x0000888005057816 */ /* 0x000fca00000000ff */
[----:B------:R-:W-:-:S05]  /*9470*/  IMAD.MOV.U32 R2, RZ, RZ, R5 ;  /* 0x000000ffff027224 */ /* 0x000fca00078e0005 */
[----:B------:R-:W-:-:S05]  /*9480*/  SHF.R.S32.HI R3, RZ, 0x1f, R2 ;  /* 0x0000001fff037819 */ /* 0x000fca0000011402 */
[----:B------:R0:W-:Y:S01]  /*9490*/  STG.E.64 desc[UR36][R16.64], R2 ;  /* 0x0000000210007986 */ /* 0x0001e2000c101b24 */
[----:B------:R-:W-:Y:S05]  /*94a0*/  BRA `(.L_x_5978) ;  /* 0x00000000000c7947 */ /* 0x000fea0003800000 */
.L_x_6004:
[----:B------:R-:W-:-:S04]  /*94b0*/  LOP3.LUT R5, R5, 0xffff, RZ, 0xc0, !PT ;  /* 0x0000ffff05057812 */ /* 0x000fc800078ec0ff */
[----:B------:R-:W-:-:S05]  /*94c0*/  PRMT R3, R5, 0x8880, RZ ;  /* 0x0000888005037816 */ /* 0x000fca00000000ff */
[----:B------:R0:W-:Y:S02]  /*94d0*/  STG.E desc[UR36][R16.64], R3 ;  /* 0x0000000310007986 */ /* 0x0001e4000c101924 */
.L_x_5978:
[----:B------:R-:W-:-:S07]  /*94e0*/  VIADD R19, R19, 0x80 ;  /* 0x0000008013137836 */ /* 0x000fce0000000000 */
.L_x_5938:
[----:B------:R-:W-:Y:S05]  /*94f0*/  BSYNC B6 ;  /* 0x0000000000067941 */ /* 0x000fea0003800000 */
.L_x_5937:
        /* <DEDUP_REMOVED lines=306> */
.L_x_6007:
        /* <DEDUP_REMOVED lines=20> */
.L_x_6011:
[----:B------:R4:W5:Y:S01]  /*a960*/  LDG.E.U8 R0, desc[UR36][R2.64] ;  /* 0x0000002402007981 */ /* 0x000962000c1e1100 */
[----:B------:R-:W-:Y:S05]  /*a970*/  BRA `(.L_x_6013) ;  /* 0x0000000c00547947 */ /* 0x000fea0003800000 */
.L_x_6010:
        /* <DEDUP_REMOVED lines=8> */
.L_x_6015:
[----:B------:R2:W5:Y:S01]  /*aa00*/  LDG.E.U8 R0, desc[UR36][R2.64] ;  /* 0x0000002402007981 */ /* 0x000562000c1e1100 */
[----:B------:R-:W-:Y:S05]  /*aa10*/  BRA `(.L_x_6013) ;  /* 0x0000000c002c7947 */ /* 0x000fea0003800000 */
.L_x_6014:
[----:B------:R0:W5:Y:S01]  /*aa20*/  LDG.E.U16 R0, desc[UR36][R2.64] ;  /* 0x0000002402007981 */ /* 0x000162000c1e1500 */
[----:B------:R-:W-:Y:S05]  /*aa30*/  BRA `(.L_x_6013) ;  /* 0x0000000c00247947 */ /* 0x000fea0003800000 */
.L_x_6009:
        /* <DEDUP_REMOVED lines=9> */
.L_x_6017:
[----:B------:R-:W2:Y:S02]  /*aad0*/  LDG.E.U16 R4, desc[UR36][R2.64] ;  /* 0x0000002402047981 */ /* 0x000ea4000c1e1500 */
[----:B--2---:R-:W-:-:S06]  /*aae0*/  HADD2.F32 R4, -RZ, R4.H0_H0 ;  /* 0x20000004ff047230 */ /* 0x004fcc0000004100 */
[----:B------:R-:W0:Y:S02]  /*aaf0*/  F2I.FTZ.TRUNC.NTZ R4, R4 ;  /* 0x0000000400047305 */ /* 0x000e24000021f100 */
[----:B0-----:R-:W-:Y:S01]  /*ab00*/  PRMT R0, R4, 0x7610, R0 ;  /* 0x0000761004007816 */ /* 0x001fe20000000000 */
[----:B------:R-:W-:Y:S06]  /*ab10*/  BRA `(.L_x_6013) ;  /* 0x0000000800ec7947 */ /* 0x000fec0003800000 */
.L_x_6016:
        /* <DEDUP_REMOVED lines=9> */
.L_x_6019:
[----:B------:R-:W2:Y:S02]  /*abb0*/  LDG.E.U16 R2, desc[UR36][R2.64] ;  /* 0x0000002402027981 */ /* 0x000ea4000c1e1500 */
[----:B--2---:R-:W-:-:S06]  /*abc0*/  HADD2.F32 R4, -RZ, R2.H0_H0 ;  /* 0x20000002ff047230 */ /* 0x004fcc0000004100 */
[----:B------:R-:W0:Y:S02]  /*abd0*/  F2I.FTZ.TRUNC.NTZ R4, R4 ;  /* 0x0000000400047305 */ /* 0x000e24000021f100 */
[----:B0-----:R-:W-:Y:S01]  /*abe0*/  PRMT R0, R4, 0x7610, R0 ;  /* 0x0000761004007816 */ /* 0x001fe20000000000 */
[----:B------:R-:W-:Y:S06]  /*abf0*/  BRA `(.L_x_6013) ;  /* 0x0000000800b47947 */ /* 0x000fec0003800000 */
.L_x_6018:
[----:B------:R-:W2:Y:S02]  /*ac00*/  LDG.E.64 R2, desc[UR36][R2.64] ;  /* 0x0000002402027981 */ /* 0x000ea4000c1e1b00 */
[----:B--2---:R0:W1:Y:S01]  /*ac10*/  F2I.F64.TRUNC R0, R2 ;  /* 0x0000000200007311 */ /* 0x004062000030d100 */
[----:B------:R-:W-:Y:S05]  /*ac20*/  BRA `(.L_x_6013) ;  /* 0x0000000800a87947 */ /* 0x000fea0003800000 */
.L_x_6008:
        /* <DEDUP_REMOVED lines=12> */
.L_x_6022:
[----:B------:R-:W2:Y:S02]  /*acf0*/  LDG.E.64 R2, desc[UR36][R2.64] ;  /* 0x0000002402027981 */ /* 0x000ea4000c1e1b00 */
[----:B--2---:R0:W1:Y:S01]  /*ad00*/  F2I.F64.TRUNC R0, R2 ;  /* 0x0000000200007311 */ /* 0x004062000030d100 */
[----:B------:R-:W-:Y:S05]  /*ad10*/  BRA `(.L_x_6013) ;  /* 0x00000008006c7947 */ /* 0x000fea0003800000 */
.L_x_6021:
        /* <DEDUP_REMOVED lines=28> */
.L_x_6024:
        /* <DEDUP_REMOVED lines=15> */
.L_x_6023:
[----:B------:R-:W2:Y:S02]  /*afd0*/  LDG.E.U16 R4, desc[UR36][R2.64] ;  /* 0x0000002402047981 */ /* 0x000ea4000c1e1500 */
[----:B--2---:R-:W-:-:S06]  /*afe0*/  IMAD.U32 R4, R4, 0x10000, RZ ;  /* 0x0001000004047824 */ /* 0x004fcc00078e00ff */
[----:B------:R-:W0:Y:S02]  /*aff0*/  F2I.FTZ.TRUNC.NTZ R4, R4 ;  /* 0x0000000400047305 */ /* 0x000e24000021f100 */
[----:B0-----:R-:W-:Y:S01]  /*b000*/  PRMT R0, R4, 0x7610, R0 ;  /* 0x0000761004007816 */ /* 0x001fe20000000000 */
[----:B------:R-:W-:Y:S06]  /*b010*/  BRA `(.L_x_6013) ;  /* 0x0000000400ac7947 */ /* 0x000fec0003800000 */
.L_x_6020:
        /* <DEDUP_REMOVED lines=10> */
.L_x_6027:
        /* <DEDUP_REMOVED lines=21> */
.L_x_6031:
[----:B------:R-:W-:Y:S05]  /*b210*/  BSYNC B1 ;  /* 0x0000000000017941 */ /* 0x000fea0003800000 */
.L_x_6030:
[----:B------:R-:W-:Y:S01]  /*b220*/  IMAD.SHL.U32 R2, R2, 0x100000, RZ ;  /* 0x0010000002027824 */ /* 0x000fe200078e00ff */
[----:B------:R-:W-:-:S04]  /*b230*/  LEA R3, R0, 0x3b800000, 0x17 ;  /* 0x3b80000000037811 */ /* 0x000fc800078eb8ff */
[----:B------:R-:W-:-:S07]  /*b240*/  LOP3.LUT R4, R3, R2, R4, 0xfe, !PT ;  /* 0x0000000203047212 */ /* 0x000fce00078efe04 */
.L_x_6029:
[----:B------:R-:W-:Y:S05]  /*b250*/  BSYNC B0 ;  /* 0x0000000000007941 */ /* 0x000fea0003800000 */
.L_x_6028:
[----:B------:R-:W0:Y:S02]  /*b260*/  F2I.FTZ.TRUNC.NTZ R4, R4 ;  /* 0x0000000400047305 */ /* 0x000e24000021f100 */
[----:B0-----:R-:W-:Y:S01]  /*b270*/  PRMT R0, R4, 0x7610, R0 ;  /* 0x0000761004007816 */ /* 0x001fe20000000000 */
[----:B------:R-:W-:Y:S06]  /*b280*/  BRA `(.L_x_6013) ;  /* 0x0000000400107947 */ /* 0x000fec0003800000 */
.L_x_6026:
        /* <DEDUP_REMOVED lines=21> */
.L_x_6035:
[----:B------:R-:W-:Y:S05]  /*b3e0*/  BSYNC B1 ;  /* 0x0000000000017941 */ /* 0x000fea0003800000 */
.L_x_6034:
[----:B------:R-:W-:Y:S01]  /*b3f0*/  IMAD.SHL.U32 R2, R2, 0x200000, RZ ;  /* 0x0020000002027824 */ /* 0x000fe200078e00ff */
[----:B------:R-:W-:-:S04]  /*b400*/  LEA R3, R0, 0x37800000, 0x17 ;  /* 0x3780000000037811 */ /* 0x000fc800078eb8ff */
[----:B------:R-:W-:-:S07]  /*b410*/  LOP3.LUT R4, R3, R2, R4, 0xfe, !PT ;  /* 0x0000000203047212 */ /* 0x000fce00078efe04 */
.L_x_6033:
[----:B------:R-:W-:Y:S05]  /*b420*/  BSYNC B0 ;  /* 0x0000000000007941 */ /* 0x000fea0003800000 */
.L_x_6032:
[----:B------:R-:W0:Y:S02]  /*b430*/  F2I.FTZ.TRUNC.NTZ R4, R4 ;  /* 0x0000000400047305 */ /* 0x000e24000021f100 */
[----:B0-----:R-:W-:Y:S01]  /*b440*/  PRMT R0, R4, 0x7610, R0 ;  /* 0x0000761004007816 */ /* 0x001fe20000000000 */
[----:B------:R-:W-:Y:S06]  /*b450*/  BRA `(.L_x_6013) ;  /* 0x00000000009c7947 */ /* 0x000fec0003800000 */
.L_x_6025:
        /* <DEDUP_REMOVED lines=14> */
.L_x_6039:
[----:B------:R-:W-:Y:S05]  /*b540*/  BSYNC B0 ;  /* 0x0000000000007941 */ /* 0x000fea0003800000 */
.L_x_6038:
[----:B------:R-:W0:Y:S02]  /*b550*/  F2I.FTZ.TRUNC.NTZ R4, R4 ;  /* 0x0000000400047305 */ /* 0x000e24000021f100 */
[----:B0-----:R-:W-:Y:S01]  /*b560*/  PRMT R0, R4, 0x7610, R0 ;  /* 0x0000761004007816 */ /* 0x001fe20000000000 */
[----:B------:R-:W-:Y:S06]  /*b570*/  BRA `(.L_x_6013) ;  /* 0x0000000000547947 */ /* 0x000fec0003800000 */
.L_x_6012:
        /* <DEDUP_REMOVED lines=16> */
.L_x_6040:
[----:B------:R-:W-:Y:S01]  /*b680*/  PRMT R0, RZ, 0x7610, R0 ;  /* 0x00007610ff007816 */ /* 0x000fe20000000000 */
[----:B------:R-:W-:Y:S06]  /*b690*/  BRA `(.L_x_6013) ;  /* 0x00000000000c7947 */ /* 0x000fec0003800000 */
.L_x_6037:
[----:B------:R0:W5:Y:S01]  /*b6a0*/  LDG.E.U8 R0, desc[UR36][R2.64] ;  /* 0x0000002402007981 */ /* 0x000162000c1e1100 */
[----:B------:R-:W-:Y:S05]  /*b6b0*/  BRA `(.L_x_6013) ;  /* 0x0000000000047947 */ /* 0x000fea0003800000 */
.L_x_6036:
[----:B------:R0:W5:Y:S02]  /*b6c0*/  LDG.E.U8 R0, desc[UR36][R2.64] ;  /* 0x0000002402007981 */ /* 0x000164000c1e1100 */
.L_x_6013:
[----:B01234-:R-:W0:Y:S01]  /*b6d0*/  LDC.U8 R3, c[0x0][0x422] ;  /* 0x00010880ff037b82 */ /* 0x01fe220000000000 */
[----:B------:R-:W-:Y:S02]  /*b6e0*/  ULDC.U8 UR4, c[0x0][0x421] ;  /* 0x0001084000047ab9 */ /* 0x000fe40000000000 */
        /* <DEDUP_REMOVED lines=14> */
.L_x_6044:
[----:B------:R-:W-:Y:S01]  /*b7d0*/  STG.E.U8 desc[UR36][R16.64], R5 ;  /* 0x0000000510007986 */ /* 0x000fe2000c101124 */
[----:B------:R-:W-:Y:S05]  /*b7e0*/  EXIT ;  /* 0x000000000000794d */ /* 0x000fea0003800000 */
.L_x_6043:
        /* <DEDUP_REMOVED lines=10> */
[----:B------:R-:W-:Y:S01]  /*b890*/  STG.E.64 desc[UR36][R16.64], R2 ;  /* 0x0000000210007986 */ /* 0x000fe2000c101b24 */
[----:B------:R-:W-:Y:S05]  /*b8a0*/  EXIT ;  /* 0x000000000000794d */ /* 0x000fea0003800000 */
.L_x_6047:
[----:B------:R-:W-:-:S04]  /*b8b0*/  LOP3.LUT R5, R5, 0xffff, RZ, 0xc0, !PT ;  /* 0x0000ffff05057812 */ /* 0x000fc800078ec0ff */
[----:B------:R-:W-:-:S05]  /*b8c0*/  PRMT R3, R5, 0x8880, RZ ;  /* 0x0000888005037816 */ /* 0x000fca00000000ff */
[----:B------:R-:W-:Y:S01]  /*b8d0*/  STG.E desc[UR36][R16.64], R3 ;  /* 0x0000000310007986 */ /* 0x000fe2000c101924 */
[----:B------:R-:W-:Y:S05]  /*b8e0*/  EXIT ;  /* 0x000000000000794d */ /* 0x000fea0003800000 */
.L_x_6046:
[----:B------:R-:W-:-:S04]  /*b8f0*/  PRMT R3, R5, 0x8880, RZ ;  /* 0x0000888005037816 */ /* 0x000fc800000000ff */
[----:B------:R-:W-:-:S05]  /*b900*/  PRMT R3, R3, 0x7710, RZ ;  /* 0x0000771003037816 */ /* 0x000fca00000000ff */
[----:B------:R-:W-:Y:S01]  /*b910*/  STG.E.U16 desc[UR36][R16.64], R3 ;  /* 0x0000000310007986 */ /* 0x000fe2000c101524 */
[----:B------:R-:W-:Y:S05]  /*b920*/  EXIT ;  /* 0x000000000000794d */ /* 0x000fea0003800000 */
.L_x_6042:
[----:B------:R-:W-:-:S13]  /*b930*/  ISETP.GT.AND P0, PT, R2, 0x6, PT ;  /* 0x000000060200780c */ /* 0x000fda0003f04270 */
[----:B------:R-:W-:Y:S05]  /*b940*/  @P0 BRA `(.L_x_6048) ;  /* 0x00000000002c0947 */ /* 0x000fea0003800000 */
[----:B------:R-:W-:-:S13]  /*b950*/  ISETP.NE.AND P0, PT, R2, 0x5, PT ;  /* 0x000000050200780c */ /* 0x000fda0003f05270 */
[----:B------:R-:W-:Y:S05]  /*b960*/  @!P0 BRA `(.L_x_6049) ;  /* 0x0000000000148947 */ /* 0x000fea0003800000 */
[----:B------:R-:W-:-:S13]  /*b970*/  ISETP.NE.AND P0, PT, R2, 0x6, PT ;  /* 0x000000060200780c */ /* 0x000fda0003f05270 */
[----:B------:R-:W-:Y:S05]  /*b980*/  @P0 BRA `(.L_x_6045) ;  /* 0x0000000800c80947 */ /* 0x000fea0003800000 */
[----:B------:R-:W0:Y:S02]  /*b990*/  I2F.S8 R3, R5 ;  /* 0x0000000500037306 */ /* 0x000e240000001400 */
[----:B0-----:R-:W-:Y:S01]  /*b9a0*/  STG.E desc[UR36][R16.64], R3 ;  /* 0x0000000310007986 */ /* 0x001fe2000c101924 */
[----:B------:R-:W-:Y:S05]  /*b9b0*/  EXIT ;  /* 0x000000000000794d */ /* 0x000fea0003800000 */
.L_x_6049:
[----:B------:R-:W0:Y:S02]  /*b9c0*/  I2F.S8 R0, R5 ;  /* 0x0000000500007306 */ /* 0x000e240000001400 */
[----:B0-----:R-:W-:-:S05]  /*b9d0*/  F2FP.F16.F32.PACK_AB R0, RZ, R0 ;  /* 0x00000000ff00723e */ /* 0x001fca00000000ff */
[----:B------:R-:W-:Y:S01]  /*b9e0*/  STG.E.U16 desc[UR36][R16.64], R0 ;  /* 0x0000000010007986 */ /* 0x000fe2000c101524 */
[----:B------:R-:W-:Y:S05]  /*b9f0*/  EXIT ;  /* 0x000000000000794d */ /* 0x000fea0003800000 */
.L_x_6048:
        /* <DEDUP_REMOVED lines=8> */
[----:B0-----:R-:W-:Y:S01]  /*ba80*/  STG.E.64 desc[UR36][R16.64], R2 ;  /* 0x0000000210007986 */ /* 0x001fe2000c101b24 */
[----:B------:R-:W-:Y:S05]  /*ba90*/  EXIT ;  /* 0x000000000000794d */ /* 0x000fea0003800000 */
.L_x_6051:
[----:B------:R-:W0:Y:S02]  /*baa0*/  I2F.S8 R5, R5 ;  /* 0x0000000500057306 */ /* 0x000e240000001400 */
[----:B0-----:R-:W-:-:S04]  /*bab0*/  F2FP.F16.F32.PACK_AB R3, RZ, R5 ;  /* 0x00000005ff03723e */ /* 0x001fc800000000ff */
[----:B------:R-:W-:-:S05]  /*bac0*/  PRMT R3, R3, 0x5410, RZ ;  /* 0x0000541003037816 */ /* 0x000fca00000000ff */
[----:B------:R-:W-:Y:S01]  /*bad0*/  STG.E desc[UR36][R16.64], R3 ;  /* 0x0000000310007986 */ /* 0x000fe2000c101924 */
[----:B------:R-:W-:Y:S05]  /*bae0*/  EXIT ;  /* 0x000000000000794d */ /* 0x000fea0003800000 */
.L_x_6050:
[----:B------:R-:W-:-:S04]  /*baf0*/  PRMT R2, R5, 0x8880, RZ ;  /* 0x0000888005027816 */ /* 0x000fc800000000ff */
[----:B------:R-:W-:-:S06]  /*bb00*/  PRMT R2, R2, 0x7710, RZ ;  /* 0x0000771002027816 */ /* 0x000fcc00000000ff */
[----:B------:R-:W0:Y:S02]  /*bb10*/  I2F.F64.S16 R2, R2 ;  /* 0x0000000200027312 */ /* 0x000e240000101c00 */
[----:B0-----:R-:W-:Y:S01]  /*bb20*/  STG.E.64 desc[UR36][R16.64], R2 ;  /* 0x0000000210007986 */ /* 0x001fe2000c101b24 */
[----:B------:R-:W-:Y:S05]  /*bb30*/  EXIT ;  /* 0x000000000000794d */ /* 0x000fea0003800000 */
.L_x_6041:
        /* <DEDUP_REMOVED lines=10> */
[----:B------:R-:W-:Y:S01]  /*bbe0*/  STG.E.U8 desc[UR36][R16.64], R3 ;  /* 0x0000000310007986 */ /* 0x000fe2000c101124 */
[----:B------:R-:W-:Y:S05]  /*bbf0*/  EXIT ;  /* 0x000000000000794d */ /* 0x000fea0003800000 */
.L_x_6054:
[----:B------:R-:W-:Y:S02]  /*bc00*/  PRMT R4, R5, 0x8880, RZ ;  /* 0x0000888005047816 */ /* 0x000fe400000000ff */
[----:B------:R-:W-:Y:S02]  /*bc10*/  CS2R R6, SRZ ;  /* 0x0000000000067805 */ /* 0x000fe4000001ff00 */
[----:B------:R-:W-:-:S06]  /*bc20*/  PRMT R4, R4, 0x7710, RZ ;  /* 0x0000771004047816 */ /* 0x000fcc00000000ff */
[----:B------:R-:W0:Y:S02]  /*bc30*/  I2F.F64.S16 R4, R4 ;  /* 0x0000000400047312 */ /* 0x000e240000101c00 */
[----:B0-----:R-:W-:Y:S01]  /*bc40*/  STG.E.128 desc[UR36][R16.64], R4 ;  /* 0x0000000410007986 */ /* 0x001fe2000c101d24 */
[----:B------:R-:W-:Y:S05]  /*bc50*/  EXIT ;  /* 0x000000000000794d */ /* 0x000fea0003800000 */
.L_x_6053:
        /* <DEDUP_REMOVED lines=21> */
.L_x_6058:
[----:B------:R-:W-:Y:S05]  /*bdb0*/  BSYNC B0 ;  /* 0x0000000000007941 */ /* 0x000fea0003800000 */
.L_x_6057:
[----:B------:R-:W-:-:S05]  /*bdc0*/  LOP3.LUT R3, R0, R3, RZ, 0xfc, !PT ;  /* 0x0000000300037212 */ /* 0x000fca00078efcff */
[----:B------:R-:W-:Y:S01]  /*bdd0*/  STG.E.U8 desc[UR36][R16.64], R3 ;  /* 0x0000000310007986 */ /* 0x000fe2000c101124 */
[----:B------:R-:W-:Y:S05]  /*bde0*/  EXIT ;  /* 0x000000000000794d */ /* 0x000fea0003800000 */
.L_x_6056:
        /* <DEDUP_REMOVED lines=13> */
.L_x_6060:
[----:B------:R-:W-:Y:S01]  /*bec0*/  IMAD.MOV.U32 R0, RZ, RZ, 0x7f ;  /* 0x0000007fff007424 */ /* 0x000fe200078e00ff */
[----:B------:R-:W-:-:S04]  /*bed0*/  ISETP.GT.U32.AND P0, PT, R2, 0x7f800000, PT ;  /* 0x7f8000000200780c */ /* 0x000fc80003f04070 */
[----:B------:R-:W-:-:S09]  /*bee0*/  SEL R0, R0, 0x7c, P0 ;  /* 0x0000007c00007807 */ /* 0x000fd20000000000 */
.L_x_6061:
[----:B------:R-:W-:Y:S05]  /*bef0*/  BSYNC B0 ;  /* 0x0000000000007941 */ /* 0x000fea0003800000 */
.L_x_6059:
[----:B------:R-:W-:-:S04]  /*bf00*/  LOP3.LUT R2, R5, 0x80000000, RZ, 0xc0, !PT ;  /* 0x8000000005027812 */ /* 0x000fc800078ec0ff */
[----:B------:R-:W-:-:S04]  /*bf10*/  SHF.R.U32.HI R3, RZ, 0x18, R2 ;  /* 0x00000018ff037819 */ /* 0x000fc80000011602 */
[----:B------:R-:W-:-:S05]  /*bf20*/  LOP3.LUT R3, R0, R3, RZ, 0xfc, !PT ;  /* 0x0000000300037212 */ /* 0x000fca00078efcff */
[----:B------:R-:W-:Y:S01]  /*bf30*/  STG.E.U8 desc[UR36][R16.64], R3 ;  /* 0x0000000310007986 */ /* 0x000fe2000c101124 */
[----:B------:R-:W-:Y:S05]  /*bf40*/  EXIT ;  /* 0x000000000000794d */ /* 0x000fea0003800000 */
.L_x_6055:
[----:B------:R-:W0:Y:S02]  /*bf50*/  I2F.S8 R0, R5 ;  /* 0x0000000500007306 */ /* 0x000e240000001400 */
[----:B0-----:R-:W-:-:S05]  /*bf60*/  F2FP.BF16.F32.PACK_AB R0, RZ, R0 ;  /* 0x00000000ff00723e */ /* 0x001fca00000010ff */
[----:B------:R-:W-:Y:S01]  /*bf70*/  STG.E.U16 desc[UR36][R16.64], R0 ;  /* 0x0000000010007986 */ /* 0x000fe2000c101524 */
[----:B------:R-:W-:Y:S05]  /*bf80*/  EXIT ;  /* 0x000000000000794d */ /* 0x000fea0003800000 */
.L_x_6052:
        /* <DEDUP_REMOVED lines=10> */
[----:B------:R-:W-:Y:S01]  /*c030*/  STG.E.U16 desc[UR36][R16.64], R3 ;  /* 0x0000000310007986 */ /* 0x000fe2000c101524 */
[----:B------:R-:W-:Y:S05]  /*c040*/  EXIT ;  /* 0x000000000000794d */ /* 0x000fea0003800000 */
.L_x_6064:
        /* <DEDUP_REMOVED lines=17> */
.L_x_6067:
[----:B------:R-:W-:-:S04]  /*c160*/  LOP3.LUT R2, R5, 0x80000000, RZ, 0xc0, !PT ;  /* 0x8000000005027812 */ /* 0x000fc800078ec0ff */
[----:B------:R-:W-:-:S04]  /*c170*/  SHF.R.U32.HI R3, RZ, 0x18, R2 ;  /* 0x00000018ff037819 */ /* 0x000fc80000011602 */
[----:B------:R-:W-:-:S04]  /*c180*/  LOP3.LUT R0, R0, R3, RZ, 0xfc, !PT ;  /* 0x0000000300007212 */ /* 0x000fc800078efcff */
[----:B------:R-:W-:-:S07]  /*c190*/  PRMT R8, R0, 0x7610, R8 ;  /* 0x0000761000087816 */ /* 0x000fce0000000008 */
.L_x_6066:
[----:B------:R-:W-:Y:S05]  /*c1a0*/  BSYNC B0 ;  /* 0x0000000000007941 */ /* 0x000fea0003800000 */
.L_x_6065:
[----:B------:R-:W-:Y:S01]  /*c1b0*/  STG.E.U8 desc[UR36][R16.64], R8 ;  /* 0x0000000810007986 */ /* 0x000fe2000c101124 */
[----:B------:R-:W-:Y:S05]  /*c1c0*/  EXIT ;  /* 0x000000000000794d */ /* 0x000fea0003800000 */
.L_x_6063:
        /* <DEDUP_REMOVED lines=17> */
.L_x_6070:
[----:B------:R-:W-:-:S04]  /*c2e0*/  LOP3.LUT R2, R5, 0x80000000, RZ, 0xc0, !PT ;  /* 0x8000000005027812 */ /* 0x000fc800078ec0ff */
[----:B------:R-:W-:-:S04]  /*c2f0*/  SHF.R.U32.HI R3, RZ, 0x18, R2 ;  /* 0x00000018ff037819 */ /* 0x000fc80000011602 */
[----:B------:R-:W-:-:S04]  /*c300*/  LOP3.LUT R0, R0, R3, RZ, 0xfc, !PT ;  /* 0x0000000300007212 */ /* 0x000fc800078efcff */
[----:B------:R-:W-:-:S07]  /*c310*/  PRMT R8, R0, 0x7610, R8 ;  /* 0x0000761000087816 */ /* 0x000fce0000000008 */
.L_x_6069:
[----:B------:R-:W-:Y:S05]  /*c320*/  BSYNC B0 ;  /* 0x0000000000007941 */ /* 0x000fea0003800000 */
.L_x_6068:
[----:B------:R-:W-:Y:S01]  /*c330*/  STG.E.U8 desc[UR36][R16.64], R8 ;  /* 0x0000000810007986 */ /* 0x000fe2000c101124 */
[----:B------:R-:W-:Y:S05]  /*c340*/  EXIT ;  /* 0x000000000000794d */ /* 0x000fea0003800000 */
.L_x_6062:
        /* <DEDUP_REMOVED lines=22> */
.L_x_6045:
        /* <DEDUP_REMOVED lines=16> */
.L_x_6073:
[----:B------:R-:W-:Y:S05]  /*c5b0*/  EXIT ;  /* 0x000000000000794d */ /* 0x000fea0003800000 */
.L_x_6072:
[----:B------:R-:W-:-:S04]  /*c5c0*/  LOP3.LUT R5, R5, 0xffff, RZ, 0xc0, !PT ;  /* 0x0000ffff05057812 */ /* 0x000fc800078ec0ff */
[----:B------:R-:W-:-:S05]  /*c5d0*/  PRMT R5, R5, 0x8880, RZ ;  /* 0x0000888005057816 */ /* 0x000fca00000000ff */
[----:B------:R-:W-:-:S05]  /*c5e0*/  IMAD.MOV.U32 R2, RZ, RZ, R5 ;  /* 0x000000ffff027224 */ /* 0x000fca00078e0005 */
[----:B------:R-:W-:-:S05]  /*c5f0*/  SHF.R.S32.HI R3, RZ, 0x1f, R2 ;  /* 0x0000001fff037819 */ /* 0x000fca0000011402 */
[----:B------:R-:W-:Y:S01]  /*c600*/  STG.E.64 desc[UR36][R16.64], R2 ;  /* 0x0000000210007986 */ /* 0x000fe2000c101b24 */
[----:B------:R-:W-:Y:S05]  /*c610*/  EXIT ;  /* 0x000000000000794d */ /* 0x000fea0003800000 */
.L_x_6071:
[----:B------:R-:W-:-:S04]  /*c620*/  LOP3.LUT R5, R5, 0xffff, RZ, 0xc0, !PT ;  /* 0x0000ffff05057812 */ /* 0x000fc800078ec0ff */
[----:B------:R-:W-:-:S05]  /*c630*/  PRMT R3, R5, 0x8880, RZ ;  /* 0x0000888005037816 */ /* 0x000fca00000000ff */
[----:B------:R-:W-:Y:S01]  /*c640*/  STG.E desc[UR36][R16.64], R3 ;  /* 0x0000000310007986 */ /* 0x000fe2000c101924 */
[----:B------:R-:W-:Y:S05]  /*c650*/  EXIT ;  /* 0x000000000000794d */ /* 0x000fea0003800000 */
.L_x_6074:
        /* <DEDUP_REMOVED lines=10> */
.L_x_26176:


//--------------------- .text._ZN2at6native27unrolled_elementwise_kernelINS0_13AUnaryFunctorIaaaNS0_17BitwiseXorFunctorIaEEEESt5arrayIPcLm2EELi4E23TrivialOffsetCalculatorILi1EjESA_NS0_6memory12LoadWithCastILi1EEENSB_13StoreWithCastILi1EEEEEviT_T0_T2_T3_T4_T5_ --------------------------
	.section	.text._ZN2at6native27unrolled_elementwise_kernelINS0_13AUnaryFunctorIaaaNS0_17BitwiseXorFunctorIaEEEESt5arrayIPcLm2EELi4E23TrivialOffsetCalculatorILi1EjESA_NS0_6memory12LoadWithCastILi1EEENSB_13StoreWithCastILi1EEEEEviT_T0_T2_T3_T4_T5_,"ax",@progbits
	.align	128
        .global         _ZN2at6native27unrolled_elementwise_kernelINS0_13AUnaryFunctorIaaaNS0_17BitwiseXorFunctorIaEEEESt5arrayIPcLm2EELi4E23TrivialOffsetCalculatorILi1EjESA_NS0_6memory12LoadWithCastILi1EEENSB_13StoreWithCastILi1EEEEEviT_T0_T2_T3_T4_T5_
        .type           _ZN2at6native27unrolled_elementwise_kernelINS0_13AUnaryFunctorIaaaNS0_17BitwiseXorFunctorIaEEEESt5arrayIPcLm2EELi4E23TrivialOffsetCalculatorILi1EjESA_NS0_6memory12LoadWithCastILi1EEENSB_13StoreWithCastILi1EEEEEviT_T0_T2_T3_T4_T5_,@function
        .size           _ZN2at6native27unrolled_elementwise_kernelINS0_13AUnaryFunctorIaaaNS0_17BitwiseXorFunctorIaEEEESt5arrayIPcLm2EELi4E23TrivialOffsetCalculatorILi1EjESA_NS0_6memory12LoadWithCastILi1EEENSB_13StoreWithCastILi1EEEEEviT_T0_T2_T3_T4_T5_,(.L_x_26177 - _ZN2at6native27unrolled_elementwise_kernelINS0_13AUnaryFunctorIaaaNS0_17BitwiseXorFunctorIaEEEESt5arrayIPcLm2EELi4E23TrivialOffsetCalculatorILi1EjESA_NS0_6memory12LoadWithCastILi1EEENSB_13StoreWithCastILi1EEEEEviT_T0_T2_T3_T4_T5_)
        .other          _ZN2at6native27unrolled_elementwise_kernelINS0_13AUnaryFunctorIaaaNS0_17BitwiseXorFunctorIaEEEESt5arrayIPcLm2EELi4E23TrivialOffsetCalculatorILi1EjESA_NS0_6memory12LoadWithCastILi1EEENSB_13StoreWithCastILi1EEEEEviT_T0_T2_T3_T4_T5_,@"STO_CUDA_ENTRY STV_DEFAULT"
_ZN2at6native27unrolled_elementwise_kernelINS0_13AUnaryFunctorIaaaNS0_17BitwiseXorFunctorIaEEEESt5arrayIPcLm2EELi4E23TrivialOffsetCalculatorILi1EjESA_NS0_6memory12LoadWithCastILi1EEENSB_13StoreWithCastILi1EEEEEviT_T0_T2_T3_T4_T5_:
.text._ZN2at6native27unrolled_elementwise_kernelINS0_13AUnaryFunctorIaaaNS0_17BitwiseXorFunctorIaEEEESt5arrayIPcLm2EELi4E23TrivialOffsetCalculatorILi1EjESA_NS0_6memory12LoadWithCastILi1EEENSB_13StoreWithCastILi1EEEEEviT_T0_T2_T3_T4_T5_:
        /* <DEDUP_REMOVED lines=31> */
.L_x_6080:
[----:B------:R3:W5:Y:S01]  /*01f0*/  LDG.E.U8 R26, desc[UR36][R2.64] ;  /* 0x00000024021a7981 */ /* 0x000762000c1e1100 */
[----:B------:R-:W-:Y:S05]  /*0200*/  BRA `(.L_x_6082) ;  /* 0x0000000c00587947 */ /* 0x000fea0003800000 */
.L_x_6079:
        /* <DEDUP_REMOVED lines=8> */
.L_x_6084:
[----:B------:R1:W5:Y:S01]  /*0290*/  LDG.E.U8 R26, desc[UR36][R2.64] ;  /* 0x00000024021a7981 */ /* 0x000362000c1e1100 */
[----:B------:R-:W-:Y:S05]  /*02a0*/  BRA `(.L_x_6082) ;  /* 0x0000000c00307947 */ /* 0x000fea0003800000 */
.L_x_6083:
[----:B------:R2:W5:Y:S01]  /*02b0*/  LDG.E.U16 R26, desc[UR36][R2.64] ;  /* 0x00000024021a7981 */ /* 0x000562000c1e1500 */
[----:B------:R-:W-:Y:S05]  /*02c0*/  BRA `(.L_x_6082) ;  /* 0x0000000c00287947 */ /* 0x000fea0003800000 */
.L_x_6078:
        /* <DEDUP_REMOVED lines=9> */
.L_x_6086:
[----:B------:R-:W2:Y:S02]  /*0360*/  LDG.E.U16 R0, desc[UR36][R2.64] ;  /* 0x0000002402007981 */ /* 0x000ea4000c1e1500 */
[----:B--2---:R-:W-:-:S06]  /*0370*/  HADD2.F32 R0, -RZ, R0.H0_H0 ;  /* 0x20000000ff007230 */ /* 0x004fcc0000004100 */
[----:B------:R-:W0:Y:S02]  /*0380*/  F2I.FTZ.TRUNC.NTZ R0, R0 ;  /* 0x0000000000007305 */ /* 0x000e24000021f100 */
[----:B0-----:R-:W-:Y:S01]  /*0390*/  PRMT R26, R0, 0x7610, R26 ;  /* 0x00007610001a7816 */ /* 0x001fe2000000001a */
[----:B------:R-:W-:Y:S06]  /*03a0*/  BRA `(.L_x_6082) ;  /* 0x0000000800f07947 */ /* 0x000fec0003800000 */
.L_x_6085:
        /* <DEDUP_REMOVED lines=9> */
.L_x_6088:
[----:B------:R-:W2:Y:S02]  /*0440*/  LDG.E.U16 R2, desc[UR36][R2.64] ;  /* 0x0000002402027981 */ /* 0x000ea4000c1e1500 */
[----:B--2---:R-:W-:-:S06]  /*0450*/  HADD2.F32 R0, -RZ, R2.H0_H0 ;  /* 0x20000002ff007230 */ /* 0x004fcc0000004100 */
[----:B------:R-:W0:Y:S02]  /*0460*/  F2I.FTZ.TRUNC.NTZ R0, R0 ;  /* 0x0000000000007305 */ /* 0x000e24000021f100 */
[----:B0-----:R-:W-:Y:S01]  /*0470*/  PRMT R26, R0, 0x7610, R26 ;  /* 0x00007610001a7816 */ /* 0x001fe2000000001a */
[----:B------:R-:W-:Y:S06]  /*0480*/  BRA `(.L_x_6082) ;  /* 0x0000000800b87947 */ /* 0x000fec0003800000 */
.L_x_6087:
[----:B------:R-:W2:Y:S02]  /*0490*/  LDG.E.64 R2, desc[UR36][R2.64] ;  /* 0x0000002402027981 */ /* 0x000ea4000c1e1b00 */
[----:B--2---:R0:W1:Y:S01]  /*04a0*/  F2I.F64.TRUNC R26, R2 ;  /* 0x00000002001a7311 */ /* 0x004062000030d100 */
[----:B------:R-:W-:Y:S05]  /*04b0*/  BRA `(.L_x_6082) ;  /* 0x0000000800ac7947 */ /* 0x000fea0003800000 */
.L_x_6077:
        /* <DEDUP_REMOVED lines=12> */
.L_x_6091:
[----:B------:R-:W2:Y:S02]  /*0580*/  LDG.E.64 R2, desc[UR36][R2.64] ;  /* 0x0000002402027981 */ /* 0x000ea4000c1e1b00 */
[----:B--2---:R0:W1:Y:S01]  /*0590*/  F2I.F64.TRUNC R26, R2 ;  /* 0x00000002001a7311 */ /* 0x004062000030d100 */
[----:B------:R-:W-:Y:S05]  /*05a0*/  BRA `(.L_x_6082) ;  /* 0x0000000800707947 */ /* 0x000fea0003800000 */
.L_x_6090:
        /* <DEDUP_REMOVED lines=28> */
.L_x_6093:
        /* <DEDUP_REMOVED lines=16> */
.L_x_6092:
[----:B------:R-:W2:Y:S02]  /*0870*/  LDG.E.U16 R0, desc[UR36][R2.64] ;  /* 0x0000002402007981 */ /* 0x000ea4000c1e1500 */
[----:B--2---:R-:W-:-:S06]  /*0880*/  IMAD.U32 R0, R0, 0x10000, RZ ;  /* 0x0001000000007824 */ /* 0x004fcc00078e00ff */
[----:B------:R-:W0:Y:S02]  /*0890*/  F2I.FTZ.TRUNC.NTZ R0, R0 ;  /* 0x0000000000007305 */ /* 0x000e24000021f100 */
[----:B0-----:R-:W-:Y:S01]  /*08a0*/  PRMT R26, R0, 0x7610, R26 ;  /* 0x00007610001a7816 */ /* 0x001fe2000000001a */
[----:B------:R-:W-:Y:S06]  /*08b0*/  BRA `(.L_x_6082) ;  /* 0x0000000400ac7947 */ /* 0x000fec0003800000 */
.L_x_6089:
        /* <DEDUP_REMOVED lines=10> */
.L_x_6096:
        /* <DEDUP_REMOVED lines=21> */
.L_x_6100:
[----:B------:R-:W-:Y:S05]  /*0ab0*/  BSYNC B1 ;  /* 0x0000000000017941 */ /* 0x000fea0003800000 */
.L_x_6099:
[----:B------:R-:W-:Y:S01]  /*0ac0*/  LEA R3, R0, 0x3b800000, 0x17 ;  /* 0x3b80000000037811 */ /* 0x000fe200078eb8ff */
[----:B------:R-:W-:-:S05]  /*0ad0*/  IMAD.SHL.U32 R0, R2, 0x100000, RZ ;  /* 0x0010000002007824 */ /* 0x000fca00078e00ff */
[----:B------:R-:W-:-:S07]  /*0ae0*/  LOP3.LUT R0, R3, R0, R4, 0xfe, !PT ;  /* 0x0000000003007212 */ /* 0x000fce00078efe04 */
.L_x_6098:
[----:B------:R-:W-:Y:S05]  /*0af0*/  BSYNC B0 ;  /* 0x0000000000007941 */ /* 0x000fea0003800000 */
.L_x_6097:
[----:B------:R-:W0:Y:S02]  /*0b00*/  F2I.FTZ.TRUNC.NTZ R0, R0 ;  /* 0x0000000000007305 */ /* 0x000e24000021f100 */
[----:B0-----:R-:W-:Y:S01]  /*0b10*/  PRMT R26, R0, 0x7610, R26 ;  /* 0x00007610001a7816 */ /* 0x001fe2000000001a */
[----:B------:R-:W-:Y:S06]  /*0b20*/  BRA `(.L_x_6082) ;  /* 0x0000000400107947 */ /* 0x000fec0003800000 */
.L_x_6095:
        /* <DEDUP_REMOVED lines=21> */
.L_x_6104:
[----:B------:R-:W-:Y:S05]  /*0c80*/  BSYNC B1 ;  /* 0x0000000000017941 */ /* 0x000fea0003800000 */
.L_x_6103:
[----:B------:R-:W-:Y:S01]  /*0c90*/  LEA R3, R0, 0x37800000, 0x17 ;  /* 0x3780000000037811 */ /* 0x000fe200078eb8ff */
[----:B------:R-:W-:-:S05]  /*0ca0*/  IMAD.SHL.U32 R0, R2, 0x200000, RZ ;  /* 0x0020000002007824 */ /* 0x000fca00078e00ff */
[----:B------:R-:W-:-:S07]  /*0cb0*/  LOP3.LUT R0, R3, R0, R4, 0xfe, !PT ;  /* 0x0000000003007212 */ /* 0x000fce00078efe04 */
.L_x_6102:
[----:B------:R-:W-:Y:S05]  /*0cc0*/  BSYNC B0 ;  /* 0x0000000000007941 */ /* 0x000fea0003800000 */
.L_x_6101:
[----:B------:R-:W0:Y:S02]  /*0cd0*/  F2I.FTZ.TRUNC.NTZ R0, R0 ;  /* 0x0000000000007305 */ /* 0x000e24000021f100 */
[----:B0-----:R-:W-:Y:S01]  /*0ce0*/  PRMT R26, R0, 0x7610, R26 ;  /* 0x00007610001a7816 */ /* 0x001fe2000000001a */
[----:B------:R-:W-:Y:S06]  /*0cf0*/  BRA `(.L_x_6082) ;  /* 0x00000000009c7947 */ /* 0x000fec0003800000 */
.L_x_6094:
        /* <DEDUP_REMOVED lines=14> */
.L_x_6108:
[----:B------:R-:W-:Y:S05]  /*0de0*/  BSYNC B0 ;  /* 0x0000000000007941 */ /* 0x000fea0003800000 */
.L_x_6107:
[----:B------:R-:W0:Y:S02]  /*0df0*/  F2I.FTZ.TRUNC.NTZ R0, R0 ;  /* 0x0000000000007305 */ /* 0x000e24000021f100 */
[----:B0-----:R-:W-:Y:S01]  /*0e00*/  PRMT R26, R0, 0x7610, R26 ;  /* 0x00007610001a7816 */ /* 0x001fe2000000001a */
[----:B------:R-:W-:Y:S06]  /*0e10*/  BRA `(.L_x_6082) ;  /* 0x0000000000547947 */ /* 0x000fec0003800000 */
.L_x_6081:
        /* <DEDUP_REMOVED lines=16> */
.L_x_6109:
[----:B------:R-:W-:Y:S01]  /*0f20*/  PRMT R26, RZ, 0x7610, R26 ;  /* 0x00007610ff1a7816 */ /* 0x000fe2000000001a */
[----:B------:R-:W-:Y:S06]  /*0f30*/  BRA `(.L_x_6082) ;  /* 0x00000000000c7947 */ /* 0x000fec0003800000 */
.L_x_6106:
[----:B------:R0:W5:Y:S01]  /*0f40*/  LDG.E.U8 R26, desc[UR36][R2.64] ;  /* 0x00000024021a7981 */ /* 0x000162000c1e1100 */
[----:B------:R-:W-:Y:S05]  /*0f50*/  BRA `(.L_x_6082) ;  /* 0x0000000000047947 */ /* 0x000fea0003800000 */
.L_x_6105:
[----:B------:R0:W5:Y:S02]  /*0f60*/  LDG.E.U8 R26, desc[UR36][R2.64] ;  /* 0x00000024021a7981 */ /* 0x000164000c1e1100 */
.L_x_6082:
[----:B------:R-:W2:Y:S02]  /*0f70*/  S2R R17, SR_TID.X ;  /* 0x0000000000117919 */ /* 0x000ea40000002100 */
[----:B--2---:R-:W-:-:S07]  /*0f80*/  VIADD R17, R17, 0x80 ;  /* 0x0000008011117836 */ /* 0x004fce0000000000 */
.L_x_6076:
[----:B------:R-:W-:Y:S05]  /*0f90*/  BSYNC B6 ;  /* 0x0000000000067941 */ /* 0x000fea0003800000 */
.L_x_6075:
        /* <DEDUP_REMOVED lines=23> */
.L_x_6115:
[----:B------:R0:W5:Y:S01]  /*1110*/  LDG.E.U8 R18, desc[UR36][R2.64] ;  /* 0x0000002402127981 */ /* 0x000162000c1e1100 */
[----:B------:R-:W-:Y:S05]  /*1120*/  BRA `(.L_x_6117) ;  /* 0x0000000c00547947 */ /* 0x000fea0003800000 */
.L_x_6114:
        /* <DEDUP_REMOVED lines=8> */
.L_x_6119:
[----:B------:R0:W5:Y:S01]  /*11b0*/  LDG.E.U8 R18, desc[UR36][R2.64] ;  /* 0x0000002402127981 */ /* 0x000162000c1e1100 */
[----:B------:R-:W-:Y:S05]  /*11c0*/  BRA `(.L_x_6117) ;  /* 0x0000000c002c7947 */ /* 0x000fea0003800000 */
.L_x_6118:
[----:B------:R0:W5:Y:S01]  /*11d0*/  LDG.E.U16 R18, desc[UR36][R2.64] ;  /* 0x0000002402127981 */ /* 0x000162000c1e1500 */
[----:B------:R-:W-:Y:S05]  /*11e0*/  BRA `(.L_x_6117) ;  /* 0x0000000c00247947 */ /* 0x000fea0003800000 */
.L_x_6113:
        /* <DEDUP_REMOVED lines=9> */
.L_x_6121:
[----:B------:R-:W2:Y:S02]  /*1280*/  LDG.E.U16 R0, desc[UR36][R2.64] ;  /* 0x0000002402007981 */ /* 0x000ea4000c1e1500 */
[----:B--2---:R-:W-:-:S06]  /*1290*/  HADD2.F32 R0, -RZ, R0.H0_H0 ;  /* 0x20000000ff007230 */ /* 0x004fcc0000004100 */
[----:B------:R-:W0:Y:S02]  /*12a0*/  F2I.FTZ.TRUNC.NTZ R0, R0 ;  /* 0x0000000000007305 */ /* 0x000e24000021f100 */
[----:B0-----:R-:W-:Y:S01]  /*12b0*/  PRMT R18, R0, 0x7610, R18 ;  /* 0x0000761000127816 */ /* 0x001fe20000000012 */
[----:B------:R-:W-:Y:S06]  /*12c0*/  BRA `(.L_x_6117) ;  /* 0x0000000800ec7947 */ /* 0x000fec0003800000 */
.L_x_6120:
        /* <DEDUP_REMOVED lines=9> */
.L_x_6123:
[----:B------:R-:W2:Y:S02]  /*1360*/  LDG.E.U16 R2, desc[UR36][R2.64] ;  /* 0x0000002402027981 */ /* 0x000ea4000c1e1500 */
[----:B--2---:R-:W-:-:S06]  /*1370*/  HADD2.F32 R0, -RZ, R2.H0_H0 ;  /* 0x20000002ff007230 */ /* 0x004fcc0000004100 */
[----:B------:R-:W0:Y:S02]  /*1380*/  F2I.FTZ.TRUNC.NTZ R0, R0 ;  /* 0x0000000000007305 */ /* 0x000e24000021f100 */
[----:B0-----:R-:W-:Y:S01]  /*1390*/  PRMT R18, R0, 0x7610, R18 ;  /* 0x0000761000127816 */ /* 0x001fe20000000012 */
[----:B------:R-:W-:Y:S06]  /*13a0*/  BRA `(.L_x_6117) ;  /* 0x0000000800b47947 */ /* 0x000fec0003800000 */
.L_x_6122:
[----:B------:R-:W2:Y:S02]  /*13b0*/  LDG.E.64 R2, desc[UR36][R2.64] ;  /* 0x0000002402027981 */ /* 0x000ea4000c1e1b00 */
[----:B--2---:R0:W1:Y:S01]  /*13c0*/  F2I.F64.TRUNC R18, R2 ;  /* 0x0000000200127311 */ /* 0x004062000030d100 */
[----:B------:R-:W-:Y:S05]  /*13d0*/  BRA `(.L_x_6117) ;  /* 0x0000000800a87947 */ /* 0x000fea0003800000 */
.L_x_6112:
        /* <DEDUP_REMOVED lines=12> */
.L_x_6126:
[----:B------:R-:W2:Y:S02]  /*14a0*/  LDG.E.64 R2, desc[UR36][R2.64] ;  /* 0x0000002402027981 */ /* 0x000ea4000c1e1b00 */
[----:B--2---:R0:W1:Y:S01]  /*14b0*/  F2I.F64.TRUNC R18, R2 ;  /* 0x0000000200127311 */ /* 0x004062000030d100 */
[----:B------:R-:W-:Y:S05]  /*14c0*/  BRA `(.L_x_6117) ;  /* 0x00000008006c7947 */ /* 0x000fea0003800000 */
.L_x_6125:
        /* <DEDUP_REMOVED lines=28> */
.L_x_6128:
        /* <DEDUP_REMOVED lines=15> */
.L_x_6127:
[----:B------:R-:W2:Y:S02]  /*1780*/  LDG.E.U16 R0, desc[UR36][R2.64] ;  /* 0x0000002402007981 */ /* 0x000ea4000c1e1500 */
[----:B--2---:R-:W-:-:S06]  /*1790*/  IMAD.U32 R0, R0, 0x10000, RZ ;  /* 0x0001000000007824 */ /* 0x004fcc00078e00ff */
[----:B------:R-:W0:Y:S02]  /*17a0*/  F2I.FTZ.TRUNC.NTZ R0, R0 ;  /* 0x0000000000007305 */ /* 0x000e24000021f100 */
[----:B0-----:R-:W-:Y:S01]  /*17b0*/  PRMT R18, R0, 0x7610, R18 ;  /* 0x0000761000127816 */ /* 0x001fe20000000012 */
[----:B------:R-:W-:Y:S06]  /*17c0*/  BRA `(.L_x_6117) ;  /* 0x0000000400ac7947 */ /* 0x000fec0003800000 */
.L_x_6124:
        /* <DEDUP_REMOVED lines=10> */
.L_x_6131:
        /* <DEDUP_REMOVED lines=21> */
.L_x_6135:
[----:B------:R-:W-:Y:S05]  /*19c0*/  BSYNC B1 ;  /* 0x0000000000017941 */ /* 0x000fea0003800000 */
.L_x_6134:
[----:B------:R-:W-:Y:S01]  /*19d0*/  LEA R3, R0, 0x3b800000, 0x17 ;  /* 0x3b80000000037811 */ /* 0x000fe200078eb8ff */
[----:B------:R-:W-:-:S05]  /*19e0*/  IMAD.SHL.U32 R0, R2, 0x100000, RZ ;  /* 0x0010000002007824 */ /* 0x000fca00078e00ff */
[----:B------:R-:W-:-:S07]  /*19f0*/  LOP3.LUT R0, R3, R0, R4, 0xfe, !PT ;  /* 0x0000000003007212 */ /* 0x000fce00078efe04 */
.L_x_6133:
[----:B------:R-:W-:Y:S05]  /*1a00*/  BSYNC B0 ;  /* 0x0000000000007941 */ /* 0x000fea0003800000 */
.L_x_6132:
[----:B------:R-:W0:Y:S02]  /*1a10*/  F2I.FTZ.TRUNC.NTZ R0, R0 ;  /* 0x0000000000007305 */ /* 0x000e24000021f100 */
[----:B0-----:R-:W-:Y:S01]  /*1a20*/  PRMT R18, R0, 0x7610, R18 ;  /* 0x0000761000127816 */ /* 0x001fe20000000012 */
[----:B------:R-:W-:Y:S06]  /*1a30*/  BRA `(.L_x_6117) ;  /* 0x0000000400107947 */ /* 0x000fec0003800000 */
.L_x_6130:
        /* <DEDUP_REMOVED lines=21> */
.L_x_6139:
[----:B------:R-:W-:Y:S05]  /*1b90*/  BSYNC B1 ;  /* 0x0000000000017941 */ /* 0x000fea0003800000 */
.L_x_6138:
[----:B------:R-:W-:Y:S01]  /*1ba0*/  LEA R3, R0, 0x37800000, 0x17 ;  /* 0x3780000000037811 */ /* 0x000fe200078eb8ff */
[----:B------:R-:W-:-:S05]  /*1bb0*/  IMAD.SHL.U32 R0, R2, 0x200000, RZ ;  /* 0x0020000002007824 */ /* 0x000fca00078e00ff */
[----:B------:R-:W-:-:S07]  /*1bc0*/  LOP3.LUT R0, R3, R0, R4, 0xfe, !PT ;  /* 0x0000000003007212 */ /* 0x000fce00078efe04 */
.L_x_6137:
[----:B------:R-:W-:Y:S05]  /*1bd0*/  BSYNC B0 ;  /* 0x0000000000007941 */ /* 0x000fea0003800000 */
.L_x_6136:
[----:B------:R-:W0:Y:S02]  /*1be0*/  F2I.FTZ.TRUNC.NTZ R0, R0 ;  /* 0x0000000000007305 */ /* 0x000e24000021f100 */
[----:B0-----:R-:W-:Y:S01]  /*1bf0*/  PRMT R18, R0, 0x7610, R18 ;  /* 0x0000761000127816 */ /* 0x001fe20000000012 */
[----:B------:R-:W-:Y:S06]  /*1c00*/  BRA `(.L_x_6117) ;  /* 0x00000000009c7947 */ /* 0x000fec0003800000 */
.L_x_6129:
        /* <DEDUP_REMOVED lines=14> */
.L_x_6143:
[----:B------:R-:W-:Y:S05]  /*1cf0*/  BSYNC B0 ;  /* 0x0000000000007941 */ /* 0x000fea0003800000 */
.L_x_6142:
[----:B------:R-:W0:Y:S02]  /*1d00*/  F2I.FTZ.TRUNC.NTZ R0, R0 ;  /* 0x0000000000007305 */ /* 0x000e24000021f100 */
[----:B0-----:R-:W-:Y:S01]  /*1d10*/  PRMT R18, R0, 0x7610, R18 ;  /* 0x0000761000127816 */ /* 0x001fe20000000012 */
[----:B------:R-:W-:Y:S06]  /*1d20*/  BRA `(.L_x_6117) ;  /* 0x0000000000547947 */ /* 0x000fec0003800000 */
.L_x_6116:
        /* <DEDUP_REMOVED lines=16> */
.L_x_6144:
[----:B------:R-:W-:Y:S01]  /*1e30*/  PRMT R18, RZ, 0x7610, R18 ;  /* 0x00007610ff127816 */ /* 0x000fe20000000012 */
[----:B------:R-:W-:Y:S06]  /*1e40*/  BRA `(.L_x_6117) ;  /* 0x00000000000c7947 */ /* 0x000fec0003800000 */
.L_x_6141:
[----:B------:R3:W5:Y:S01]  /*1e50*/  LDG.E.U8 R18, desc[UR36][R2.64] ;  /* 0x0000002402127981 */ /* 0x000762000c1e1100 */
[----:B------:R-:W-:Y:S05]  /*1e60*/  BRA `(.L_x_6117) ;  /* 0x0000000000047947 */ /* 0x000fea0003800000 */
.L_x_6140:
[----:B------:R2:W5:Y:S02]  /*1e70*/  LDG.E.U8 R18, desc[UR36][R2.64] ;  /* 0x0000002402127981 */ /* 0x000564000c1e1100 */
.L_x_6117:
[----:B------:R-:W-:-:S07]  /*1e80*/  VIADD R17, R17, 0x80 ;  /* 0x0000008011117836 */ /* 0x000fce0000000000 */
.L_x_6111:
[----:B------:R-:W-:Y:S05]  /*1e90*/  BSYNC B6 ;  /* 0x0000000000067941 */ /* 0x000fea0003800000 */
.L_x_6110:
        /* <DEDUP_REMOVED lines=25> */
.L_x_6150:
[----:B------:R0:W5:Y:S01]  /*2030*/  LDG.E.U8 R24, desc[UR36][R2.64] ;  /* 0x0000002402187981 */ /* 0x000162000c1e1100 */
[----:B------:R-:W-:Y:S05]  /*2040*/  BRA `(.L_x_6152) ;  /* 0x0000000c00547947 */ /* 0x000fea0003800000 */
.L_x_6149:
        /* <DEDUP_REMOVED lines=8> */
.L_x_6154:
[----:B------:R0:W5:Y:S01]  /*20d0*/  LDG.E.U8 R24, desc[UR36][R2.64] ;  /* 0x0000002402187981 */ /* 0x000162000c1e1100 */
[----:B------:R-:W-:Y:S05]  /*20e0*/  BRA `(.L_x_6152) ;  /* 0x0000000c002c7947 */ /* 0x000fea0003800000 */
.L_x_6153:
[----:B------:R0:W5:Y:S01]  /*20f0*/  LDG.E.U16 R24, desc[UR36][R2.64] ;  /* 0x0000002402187981 */ /* 0x000162000c1e1500 */
[----:B------:R-:W-:Y:S05]  /*2100*/  BRA `(.L_x_6152) ;  /* 0x0000000c00247947 */ /* 0x000fea0003800000 */
.L_x_6148:
        /* <DEDUP_REMOVED lines=9> */
.L_x_6156:
[----:B------:R-:W2:Y:S02]  /*21a0*/  LDG.E.U16 R0, desc[UR36][R2.64] ;  /* 0x0000002402007981 */ /* 0x000ea4000c1e1500 */
[----:B--2---:R-:W-:-:S06]  /*21b0*/  HADD2.F32 R0, -RZ, R0.H0_H0 ;  /* 0x20000000ff007230 */ /* 0x004fcc0000004100 */
[----:B------:R-:W0:Y:S02]  /*21c0*/  F2I.FTZ.TRUNC.NTZ R0, R0 ;  /* 0x0000000000007305 */ /* 0x000e24000021f100 */
[----:B0-----:R-:W-:Y:S01]  /*21d0*/  PRMT R24, R0, 0x7610, R24 ;  /* 0x0000761000187816 */ /* 0x001fe20000000018 */
[----:B------:R-:W-:Y:S06]  /*21e0*/  BRA `(.L_x_6152) ;  /* 0x0000000800ec7947 */ /* 0x000fec0003800000 */
.L_x_6155:
        /* <DEDUP_REMOVED lines=9> */
.L_x_6158:
[----:B------:R-:W2:Y:S02]  /*2280*/  LDG.E.U16 R2, desc[UR36][R2.64] ;  /* 0x0000002402027981 */ /* 0x000ea4000c1e1500 */
[----:B--2---:R-:W-:-:S06]  /*2290*/  HADD2.F32 R0, -RZ, R2.H0_H0 ;  /* 0x20000002ff007230 */ /* 0x004fcc0000004100 */
[----:B------:R-:W0:Y:S02]  /*22a0*/  F2I.FTZ.TRUNC.NTZ R0, R0 ;  /* 0x0000000000007305 */ /* 0x000e24000021f100 */
[----:B0-----:R-:W-:Y:S01]  /*22b0*/  PRMT R24, R0, 0x7610, R24 ;  /* 0x0000761000187816 */ /* 0x001fe20000000018 */
[----:B------:R-:W-:Y:S06]  /*22c0*/  BRA `(.L_x_6152) ;  /* 0x0000000800b47947 */ /* 0x000fec0003800000 */
.L_x_6157:
[----:B------:R-:W2:Y:S02]  /*22d0*/  LDG.E.64 R2, desc[UR36][R2.64] ;  /* 0x0000002402027981 */ /* 0x000ea4000c1e1b00 */
[----:B--2---:R0:W1:Y:S01]  /*22e0*/  F2I.F64.TRUNC R24, R2 ;  /* 0x0000000200187311 */ /* 0x004062000030d100 */
[----:B------:R-:W-:Y:S05]  /*22f0*/  BRA `(.L_x_6152) ;  /* 0x0000000800a87947 */ /* 0x000fea0003800000 */
.L_x_6147:
        /* <DEDUP_REMOVED lines=12> */
.L_x_6161:
[----:B------:R-:W2:Y:S02]  /*23c0*/  LDG.E.64 R2, desc[UR36][R2.64] ;  /* 0x0000002402027981 */ /* 0x000ea4000c1e1b00 */
[----:B--2---:R3:W4:Y:S01]  /*23d0*/  F2I.F64.TRUNC R24, R2 ;  /* 0x0000000200187311 */ /* 0x004722000030d100 */
[----:B------:R-:W-:Y:S05]  /*23e0*/  BRA `(.L_x_6152) ;  /* 0x00000008006c7947 */ /* 0x000fea0003800000 */
.L_x_6160:
        /* <DEDUP_REMOVED lines=28> */
.L_x_6163:
        /* <DEDUP_REMOVED lines=15> */
.L_x_6162:
[----:B------:R-:W2:Y:S02]  /*26a0*/  LDG.E.U16 R0, desc[UR36][R2.64] ;  /* 0x0000002402007981 */ /* 0x000ea4000c1e1500 */
[----:B--2---:R-:W-:-:S06]  /*26b0*/  IMAD.U32 R0, R0, 0x10000, RZ ;  /* 0x0001000000007824 */ /* 0x004fcc00078e00ff */
[----:B------:R-:W0:Y:S02]  /*26c0*/  F2I.FTZ.TRUNC.NTZ R0, R0 ;  /* 0x0000000000007305 */ /* 0x000e24000021f100 */
[----:B0-----:R-:W-:Y:S01]  /*26d0*/  PRMT R24, R0, 0x7610, R24 ;  /* 0x0000761000187816 */ /* 0x001fe20000000018 */
[----:B------:R-:W-:Y:S06]  /*26e0*/  BRA `(.L_x_6152) ;  /* 0x0000000400ac7947 */ /* 0x000fec0003800000 */
.L_x_6159:
        /* <DEDUP_REMOVED lines=10> */
.L_x_6166:
        /* <DEDUP_REMOVED lines=21> */
.L_x_6170:
[----:B------:R-:W-:Y:S05]  /*28e0*/  BSYNC B1 ;  /* 0x0000000000017941 */ /* 0x000fea0003800000 */
.L_x_6169:
[----:B------:R-:W-:Y:S01]  /*28f0*/  LEA R3, R0, 0x3b800000, 0x17 ;  /* 0x3b80000000037811 */ /* 0x000fe200078eb8ff */
[----:B------:R-:W-:-:S05]  /*2900*/  IMAD.SHL.U32 R0, R2, 0x100000, RZ ;  /* 0x0010000002007824 */ /* 0x000fca00078e00ff */
[----:B------:R-:W-:-:S07]  /*2910*/  LOP3.LUT R0, R3, R0, R4, 0xfe, !PT ;  /* 0x0000000003007212 */ /* 0x000fce00078efe04 */
.L_x_6168:
[----:B------:R-:W-:Y:S05]  /*2920*/  BSYNC B0 ;  /* 0x0000000000007941 */ /* 0x000fea0003800000 */
.L_x_6167:
[----:B------:R-:W0:Y:S02]  /*2930*/  F2I.FTZ.TRUNC.NTZ R0, R0 ;  /* 0x0000000000007305 */ /* 0x000e24000021f100 */
[----:B0-----:R-:W-:Y:S01]  /*2940*/  PRMT R24, R0, 0x7610, R24 ;  /* 0x0000761000187816 */ /* 0x001fe20000000018 */
[----:B------:R-:W-:Y:S06]  /*2950*/  BRA `(.L_x_6152) ;  /* 0x0000000400107947 */ /* 0x000fec0003800000 */
.L_x_6165:
        /* <DEDUP_REMOVED lines=21> */
.L_x_6174:
[----:B------:R-:W-:Y:S05]  /*2ab0*/  BSYNC B1 ;  /* 0x0000000000017941 */ /* 0x000fea0003800000 */
.L_x_6173:
[----:B------:R-:W-:Y:S01]  /*2ac0*/  LEA R3, R0, 0x37800000, 0x17 ;  /* 0x3780000000037811 */ /* 0x000fe200078eb8ff */
[----:B------:R-:W-:-:S05]  /*2ad0*/  IMAD.SHL.U32 R0, R2, 0x200000, RZ ;  /* 0x0020000002007824 */ /* 0x000fca00078e00ff */
[----:B------:R-:W-:-:S07]  /*2ae0*/  LOP3.LUT R0, R3, R0, R4, 0xfe, !PT ;  /* 0x0000000003007212 */ /* 0x000fce00078efe04 */
.L_x_6172:
[----:B------:R-:W-:Y:S05]  /*2af0*/  BSYNC B0 ;  /* 0x0000000000007941 */ /* 0x000fea0003800000 */
.L_x_6171:
[----:B------:R-:W0:Y:S02]  /*2b00*/  F2I.FTZ.TRUNC.NTZ R0, R0 ;  /* 0x0000000000007305 */ /* 0x000e24000021f100 */
[----:B0-----:R-:W-:Y:S01]  /*2b10*/  PRMT R24, R0, 0x7610, R24 ;  /* 0x0000761000187816 */ /* 0x001fe20000000018 */
[----:B------:R-:W-:Y:S06]  /*2b20*/  BRA `(.L_x_6152) ;  /* 0x00000000009c7947 */ /* 0x000fec0003800000 */
.L_x_6164:
        /* <DEDUP_REMOVED lines=14> */
.L_x_6178:
[----:B------:R-:W-:Y:S05]  /*2c10*/  BSYNC B0 ;  /* 0x0000000000007941 */ /* 0x000fea0003800000 */
.L_x_6177:
[----:B------:R-:W0:Y:S02]  /*2c20*/  F2I.FTZ.TRUNC.NTZ R0, R0 ;  /* 0x0000000000007305 */ /* 0x000e24000021f100 */
[----:B0-----:R-:W-:Y:S01]  /*2c30*/  PRMT R24, R0, 0x7610, R24 ;  /* 0x0000761000187816 */ /* 0x001fe20000000018 */
[----:B------:R-:W-:Y:S06]  /*2c40*/  BRA `(.L_x_6152) ;  /* 0x0000000000547947 */ /* 0x000fec0003800000 */
.L_x_6151:
        /* <DEDUP_REMOVED lines=16> */
.L_x_6179:
[----:B------:R-:W-:Y:S01]  /*2d50*/  PRMT R24, RZ, 0x7610, R24 ;  /* 0x00007610ff187816 */ /* 0x000fe20000000018 */
[----:B------:R-:W-:Y:S06]  /*2d60*/  BRA `(.L_x_6152) ;  /* 0x00000000000c7947 */ /* 0x000fec0003800000 */
.L_x_6176:
[----:B------:R2:W5:Y:S01]  /*2d70*/  LDG.E.U8 R24, desc[UR36][R2.64] ;  /* 0x0000002402187981 */ /* 0x000562000c1e1100 */
[----:B------:R-:W-:Y:S05]  /*2d80*/  BRA `(.L_x_6152) ;  /* 0x0000000000047947 */ /* 0x000fea0003800000 */
.L_x_6175:
[----:B------:R1:W5:Y:S02]  /*2d90*/  LDG.E.U8 R24, desc[UR36][R2.64] ;  /* 0x0000002402187981 */ /* 0x000364000c1e1100 */
.L_x_6152:
[----:B------:R-:W-:-:S07]  /*2da0*/  VIADD R17, R17, 0x80 ;  /* 0x0000008011117836 */ /* 0x000fce0000000000 */
.L_x_6146:
[----:B------:R-:W-:Y:S05]  /*2db0*/  BSYNC B6 ;  /* 0x0000000000067941 */ /* 0x000fea0003800000 */
.L_x_6145:
[----:B------:R-:W0:Y:S01]  /*2dc0*/  LDC.U8 R25, c[0x0][0x215] ;  /* 0x00008540ff197b82 */ /* 0x000e220000000000 */
        /* <DEDUP_REMOVED lines=22> */
.L_x_6185:
[----:B------:R0:W5:Y:S01]  /*2f30*/  LDG.E.U8 R16, desc[UR36][R2.64] ;  /* 0x0000002402107981 */ /* 0x000162000c1e1100 */
[----:B------:R-:W-:Y:S05]  /*2f40*/  BRA `(.L_x_6181) ;  /* 0x0000000c00507947 */ /* 0x000fea0003800000 */
.L_x_6184:
        /* <DEDUP_REMOVED lines=8> */
.L_x_6188:
[----:B------:R0:W5:Y:S01]  /*2fd0*/  LDG.E.U8 R16, desc[UR36][R2.64] ;  /* 0x0000002402107981 */ /* 0x000162000c1e1100 */
[----:B------:R-:W-:Y:S05]  /*2fe0*/  BRA `(.L_x_6181) ;  /* 0x0000000c00287947 */ /* 0x000fea0003800000 */
.L_x_6187:
[----:B------:R0:W5:Y:S01]  /*2ff0*/  LDG.E.U16 R16, desc[UR36][R2.64] ;  /* 0x0000002402107981 */ /* 0x000162000c1e1500 */
[----:B------:R-:W-:Y:S05]  /*3000*/  BRA `(.L_x_6181) ;  /* 0x0000000c00207947 */ /* 0x000fea0003800000 */
.L_x_6183:
        /* <DEDUP_REMOVED lines=9> */
.L_x_6190:
[----:B------:R-:W2:Y:S02]  /*30a0*/  LDG.E.U16 R0, desc[UR36][R2.64] ;  /* 0x0000002402007981 */ /* 0x000ea4000c1e1500 */
[----:B--2---:R-:W-:-:S06]  /*30b0*/  HADD2.F32 R0, -RZ, R0.H0_H0 ;  /* 0x20000000ff007230 */ /* 0x004fcc0000004100 */
[----:B------:R-:W0:Y:S02]  /*30c0*/  F2I.FTZ.TRUNC.NTZ R0, R0 ;  /* 0x0000000000007305 */ /* 0x000e24000021f100 */
[----:B0-----:R-:W-:Y:S01]  /*30d0*/  PRMT R16, R0, 0x7610, R16 ;  /* 0x0000761000107816 */ /* 0x001fe20000000010 */
[----:B------:R-:W-:Y:S06]  /*30e0*/  BRA `(.L_x_6181) ;  /* 0x0000000800e87947 */ /* 0x000fec0003800000 */
.L_x_6189:
        /* <DEDUP_REMOVED lines=9> */
.L_x_6192:
[----:B------:R-:W2:Y:S02]  /*3180*/  LDG.E.U16 R2, desc[UR36][R2.64] ;  /* 0x0000002402027981 */ /* 0x000ea4000c1e1500 */
[----:B--2---:R-:W-:-:S06]  /*3190*/  HADD2.F32 R0, -RZ, R2.H0_H0 ;  /* 0x20000002ff007230 */ /* 0x004fcc0000004100 */
[----:B------:R-:W0:Y:S02]  /*31a0*/  F2I.FTZ.TRUNC.NTZ R0, R0 ;  /* 0x0000000000007305 */ /* 0x000e24000021f100 */
[----:B0-----:R-:W-:Y:S01]  /*31b0*/  PRMT R16, R0, 0x7610, R16 ;  /* 0x0000761000107816 */ /* 0x001fe20000000010 */
[----:B------:R-:W-:Y:S06]  /*31c0*/  BRA `(.L_x_6181) ;  /* 0x0000000800b07947 */ /* 0x000fec0003800000 */
.L_x_6191:
[----:B------:R-:W2:Y:S02]  /*31d0*/  LDG.E.64 R2, desc[UR36][R2.64] ;  /* 0x0000002402027981 */ /* 0x000ea4000c1e1b00 */
[----:B--2---:R0:W1:Y:S01]  /*31e0*/  F2I.F64.TRUNC R16, R2 ;  /* 0x0000000200107311 */ /* 0x004062000030d100 */
[----:B------:R-:W-:Y:S05]  /*31f0*/  BRA `(.L_x_6181) ;  /* 0x0000000800a47947 */ /* 0x000fea0003800000 */
.L_x_6182:
        /* <DEDUP_REMOVED lines=12> */
.L_x_6195:
[----:B------:R-:W2:Y:S02]  /*32c0*/  LDG.E.64 R2, desc[UR36][R2.64] ;  /* 0x0000002402027981 */ /* 0x000ea4000c1e1b00 */
[----:B--2---:R0:W1:Y:S01]  /*32d0*/  F2I.F64.TRUNC R16, R2 ;  /* 0x0000000200107311 */ /* 0x004062000030d100 */
[----:B------:R-:W-:Y:S05]  /*32e0*/  BRA `(.L_x_6181) ;  /* 0x0000000800687947 */ /* 0x000fea0003800000 */
.L_x_6194:
        /* <DEDUP_REMOVED lines=28> */
.L_x_6197:
        /* <DEDUP_REMOVED lines=15> */
.L_x_6196:
[----:B------:R-:W2:Y:S02]  /*35a0*/  LDG.E.U16 R0, desc[UR36][R2.64] ;  /* 0x0000002402007981 */ /* 0x000ea4000c1e1500 */
[----:B--2---:R-:W-:-:S06]  /*35b0*/  IMAD.U32 R0, R0, 0x10000, RZ ;  /* 0x0001000000007824 */ /* 0x004fcc00078e00ff */
[----:B------:R-:W0:Y:S02]  /*35c0*/  F2I.FTZ.TRUNC.NTZ R0, R0 ;  /* 0x0000000000007305 */ /* 0x000e24000021f100 */
[----:B0-----:R-:W-:Y:S01]  /*35d0*/  PRMT R16, R0, 0x7610, R16 ;  /* 0x0000761000107816 */ /* 0x001fe20000000010 */
[----:B------:R-:W-:Y:S06]  /*35e0*/  BRA `(.L_x_6181) ;  /* 0x0000000400a87947 */ /* 0x000fec0003800000 */
.L_x_6193:
        /* <DEDUP_REMOVED lines=10> */
.L_x_6200:
        /* <DEDUP_REMOVED lines=21> */
.L_x_6204:
[----:B------:R-:W-:Y:S05]  /*37e0*/  BSYNC B1 ;  /* 0x0000000000017941 */ /* 0x000fea0003800000 */
.L_x_6203:
[----:B------:R-:W-:Y:S01]  /*37f0*/  LEA R3, R0, 0x3b800000, 0x17 ;  /* 0x3b80000000037811 */ /* 0x000fe200078eb8ff */
[----:B------:R-:W-:-:S05]  /*3800*/  IMAD.SHL.U32 R0, R2, 0x100000, RZ ;  /* 0x0010000002007824 */ /* 0x000fca00078e00ff */
[----:B------:R-:W-:-:S07]  /*3810*/  LOP3.LUT R0, R3, R0, R4, 0xfe, !PT ;  /* 0x0000000003007212 */ /* 0x000fce00078efe04 */
.L_x_6202:
[----:B------:R-:W-:Y:S05]  /*3820*/  BSYNC B0 ;  /* 0x0000000000007941 */ /* 0x000fea0003800000 */
.L_x_6201:
[----:B------:R-:W0:Y:S02]  /*3830*/  F2I.FTZ.TRUNC.NTZ R0, R0 ;  /* 0x0000000000007305 */ /* 0x000e24000021f100 */
[----:B0-----:R-:W-:Y:S01]  /*3840*/  PRMT R16, R0, 0x7610, R16 ;  /* 0x0000761000107816 */ /* 0x001fe20000000010 */
[----:B------:R-:W-:Y:S06]  /*3850*/  BRA `(.L_x_6181) ;  /* 0x00000004000c7947 */ /* 0x000fec0003800000 */
.L_x_6199:
        /* <DEDUP_REMOVED lines=21> */
.L_x_6208:
[----:B------:R-:W-:Y:S05]  /*39b0*/  BSYNC B1 ;  /* 0x0000000000017941 */ /* 0x000fea0003800000 */
.L_x_6207:
[----:B------:R-:W-:Y:S01]  /*39c0*/  LEA R3, R0, 0x37800000, 0x17 ;  /* 0x3780000000037811 */ /* 0x000fe200078eb8ff */
[----:B------:R-:W-:-:S05]  /*39d0*/  IMAD.SHL.U32 R0, R2, 0x200000, RZ ;  /* 0x0020000002007824 */ /* 0x000fca00078e00ff */
[----:B------:R-:W-:-:S07]  /*39e0*/  LOP3.LUT R0, R3, R0, R4, 0xfe, !PT ;  /* 0x0000000003007212 */ /* 0x000fce00078efe04 */
.L_x_6206:
[----:B------:R-:W-:Y:S05]  /*39f0*/  BSYNC B0 ;  /* 0x0000000000007941 */ /* 0x000fea0003800000 */
.L_x_6205:
[----:B------:R-:W0:Y:S02]  /*3a00*/  F2I.FTZ.TRUNC.NTZ R0, R0 ;  /* 0x0000000000007305 */ /* 0x000e24000021f100 */
[----:B0-----:R-:W-:Y:S01]  /*3a10*/  PRMT R16, R0, 0x7610, R16 ;  /* 0x0000761000107816 */ /* 0x001fe20000000010 */
[----:B------:R-:W-:Y:S06]  /*3a20*/  BRA `(.L_x_6181) ;  /* 0x0000000000987947 */ /* 0x000fec0003800000 */
.L_x_6198:
        /* <DEDUP_REMOVED lines=14> */
.L_x_6212:
[----:B------:R-:W-:Y:S05]  /*3b10*/  BSYNC B0 ;  /* 0x0000000000007941 */ /* 0x000fea0003800000 */
.L_x_6211:
[----:B------:R-:W0:Y:S02]  /*3b20*/  F2I.FTZ.TRUNC.NTZ R0, R0 ;  /* 0x0000000000007305 */ /* 0x000e24000021f100 */
[----:B0-----:R-:W-:Y:S01]  /*3b30*/  PRMT R16, R0, 0x7610, R16 ;  /* 0x0000761000107816 */ /* 0x001fe20000000010 */
[----:B------:R-:W-:Y:S06]  /*3b40*/  BRA `(.L_x_6181) ;  /* 0x0000000000507947 */ /* 0x000fec0003800000 */
.L_x_6186:
        /* <DEDUP_REMOVED lines=16> */
.L_x_6213:
[----:B------:R-:W-:Y:S05]  /*3c50*/  BRA `(.L_x_6181) ;  /* 0x00000000000c7947 */ /* 0x000fea0003800000 */
.L_x_6210:
[----:B------:R0:W5:Y:S01]  /*3c60*/  LDG.E.U8 R16, desc[UR36][R2.64] ;  /* 0x0000002402107981 */ /* 0x000162000c1e1100 */
[----:B------:R-:W-:Y:S05]  /*3c70*/  BRA `(.L_x_6181) ;  /* 0x0000000000047947 */ /* 0x000fea0003800000 */
.L_x_6209:
[----:B------:R0:W5:Y:S02]  /*3c80*/  LDG.E.U8 R16, desc[UR36][R2.64] ;  /* 0x0000002402107981 */ /* 0x000164000c1e1100 */
.L_x_6181:
[----:B------:R-:W-:Y:S05]  /*3c90*/  BSYNC B6 ;  /* 0x0000000000067941 */ /* 0x000fea0003800000 */
.L_x_6180:
        /* <DEDUP_REMOVED lines=30> */
.L_x_6219:
[----:B------:R0:W-:Y:S01]  /*3e80*/  STG.E.U8 desc[UR36][R8.64], R3 ;  /* 0x0000000308007986 */ /* 0x0001e2000c101124 */
[----:B------:R-:W-:Y:S05]  /*3e90*/  BRA `(.L_x_6215) ;  /* 0x0000000c009c7947 */ /* 0x000fea0003800000 */
.L_x_6218:
        /* <DEDUP_REMOVED lines=12> */
.L_x_6222:
[----:B------:R-:W-:-:S04]  /*3f60*/  LOP3.LUT R3, R3, 0xffff, RZ, 0xc0, !PT ;  /* 0x0000ffff03037812 */ /* 0x000fc800078ec0ff */
[----:B------:R-:W-:-:S05]  /*3f70*/  PRMT R3, R3, 0x8880, RZ ;  /* 0x0000888003037816 */ /* 0x000fca00000000ff */
[----:B------:R0:W-:Y:S01]  /*3f80*/  STG.E desc[UR36][R8.64], R3 ;  /* 0x0000000308007986 */ /* 0x0001e2000c101924 */
[----:B------:R-:W-:Y:S05]  /*3f90*/  BRA `(.L_x_6215) ;  /* 0x0000000c005c7947 */ /* 0x000fea0003800000 */
.L_x_6221:
[----:B------:R-:W-:-:S04]  /*3fa0*/  PRMT R3, R3, 0x8880, RZ ;  /* 0x0000888003037816 */ /* 0x000fc800000000ff */
[----:B------:R-:W-:-:S05]  /*3fb0*/  PRMT R3, R3, 0x7710, RZ ;  /* 0x0000771003037816 */ /* 0x000fca00000000ff */
[----:B------:R0:W-:Y:S01]  /*3fc0*/  STG.E.U16 desc[UR36][R8.64], R3 ;  /* 0x0000000308007986 */ /* 0x0001e2000c101524 */
[----:B------:R-:W-:Y:S05]  /*3fd0*/  BRA `(.L_x_6215) ;  /* 0x0000000c004c7947 */ /* 0x000fea0003800000 */
.L_x_6217:
        /* <DEDUP_REMOVED lines=9> */
.L_x_6224:
[----:B------:R-:W0:Y:S02]  /*4070*/  I2F.S8 R0, R3 ;  /* 0x0000000300007306 */ /* 0x000e240000001400 */
[----:B0-----:R-:W-:-:S05]  /*4080*/  F2FP.F16.F32.PACK_AB R0, RZ, R0 ;  /* 0x00000000ff00723e */ /* 0x001fca00000000ff */
[----:B------:R0:W-:Y:S01]  /*4090*/  STG.E.U16 desc[UR36][R8.64], R0 ;  /* 0x0000000008007986 */ /* 0x0001e2000c101524 */
[----:B------:R-:W-:Y:S05]  /*40a0*/  BRA `(.L_x_6215) ;  /* 0x0000000c00187947 */ /* 0x000fea0003800000 */
.L_x_6223:
        /* <DEDUP_REMOVED lines=10> */
.L_x_6226:
[----:B------:R-:W0:Y:S02]  /*4150*/  I2F.S8 R3, R3 ;  /* 0x0000000300037306 */ /* 0x000e240000001400 */
[----:B0-----:R-:W-:-:S04]  /*4160*/  F2FP.F16.F32.PACK_AB R3, RZ, R3 ;  /* 0x00000003ff03723e */ /* 0x001fc800000000ff */
[----:B------:R-:W-:-:S05]  /*4170*/  PRMT R3, R3, 0x5410, RZ ;  /* 0x0000541003037816 */ /* 0x000fca00000000ff */
[----:B------:R0:W-:Y:S01]  /*4180*/  STG.E desc[UR36][R8.64], R3 ;  /* 0x0000000308007986 */ /* 0x0001e2000c101924 */
[----:B------:R-:W-:Y:S05]  /*4190*/  BRA `(.L_x_6215) ;  /* 0x0000000800dc7947 */ /* 0x000fea0003800000 */
.L_x_6225:
[----:B------:R-:W-:-:S04]  /*41a0*/  PRMT R4, R3, 0x8880, RZ ;  /* 0x0000888003047816 */ /* 0x000fc800000000ff */
[----:B------:R-:W-:-:S06]  /*41b0*/  PRMT R4, R4, 0x7710, RZ ;  /* 0x0000771004047816 */ /* 0x000fcc00000000ff */
[----:B------:R-:W0:Y:S02]  /*41c0*/  I2F.F64.S16 R4, R4 ;  /* 0x0000000400047312 */ /* 0x000e240000101c00 */
[----:B0-----:R0:W-:Y:S01]  /*41d0*/  STG.E.64 desc[UR36][R8.64], R4 ;  /* 0x0000000408007986 */ /* 0x0011e2000c101b24 */
[----:B------:R-:W-:Y:S05]  /*41e0*/  BRA `(.L_x_6215) ;  /* 0x0000000800c87947 */ /* 0x000fea0003800000 */
.L_x_6216:
        /* <DEDUP_REMOVED lines=12> */
.L_x_6229:
[----:B------:R-:W-:Y:S02]  /*42b0*/  PRMT R4, R3, 0x8880, RZ ;  /* 0x0000888003047816 */ /* 0x000fe400000000ff */
[----:B------:R-:W-:Y:S02]  /*42c0*/  CS2R R6, SRZ ;  /* 0x0000000000067805 */ /* 0x000fe4000001ff00 */
[----:B------:R-:W-:-:S06]  /*42d0*/  PRMT R4, R4, 0x7710, RZ ;  /* 0x0000771004047816 */ /* 0x000fcc00000000ff */
[----:B------:R-:W0:Y:S02]  /*42e0*/  I2F.F64.S16 R4, R4 ;  /* 0x0000000400047312 */ /* 0x000e240000101c00 */
[----:B0-----:R0:W-:Y:S01]  /*42f0*/  STG.E.128 desc[UR36][R8.64], R4 ;  /* 0x0000000408007986 */ /* 0x0011e2000c101d24 */
[----:B------:R-:W-:Y:S05]  /*4300*/  BRA `(.L_x_6215) ;  /* 0x0000000800807947 */ /* 0x000fea0003800000 */
.L_x_6228:
        /* <DEDUP_REMOVED lines=21> */
.L_x_6233:
[----:B------:R-:W-:Y:S05]  /*4460*/  BSYNC B0 ;  /* 0x0000000000007941 */ /* 0x000fea0003800000 */
.L_x_6232:
[----:B------:R-:W-:-:S05]  /*4470*/  LOP3.LUT R5, R0, R5, RZ, 0xfc, !PT ;  /* 0x0000000500057212 */ /* 0x000fca00078efcff */
[----:B------:R0:W-:Y:S01]  /*4480*/  STG.E.U8 desc[UR36][R8.64], R5 ;  /* 0x0000000508007986 */ /* 0x0001e2000c101124 */
[----:B------:R-:W-:Y:S05]  /*4490*/  BRA `(.L_x_6215) ;  /* 0x00000008001c7947 */ /* 0x000fea0003800000 */
.L_x_6231:
        /* <DEDUP_REMOVED lines=13> */
.L_x_6235:
[----:B------:R-:W-:Y:S01]  /*4570*/  IMAD.MOV.U32 R0, RZ, RZ, 0x7f ;  /* 0x0000007fff007424 */ /* 0x000fe200078e00ff */
[----:B------:R-:W-:-:S04]  /*4580*/  ISETP.GT.U32.AND P0, PT, R4, 0x7f800000, PT ;  /* 0x7f8000000400780c */ /* 0x000fc80003f04070 */
[----:B------:R-:W-:-:S09]  /*4590*/  SEL R0, R0, 0x7c, P0 ;  /* 0x0000007c00007807 */ /* 0x000fd20000000000 */
.L_x_6236:
[----:B------:R-:W-:Y:S05]  /*45a0*/  BSYNC B0 ;  /* 0x0000000000007941 */ /* 0x000fea0003800000 */
.L_x_6234:
[----:B------:R-:W-:-:S04]  /*45b0*/  LOP3.LUT R3, R5, 0x80000000, RZ, 0xc0, !PT ;  /* 0x8000000005037812 */ /* 0x000fc800078ec0ff */
[----:B------:R-:W-:-:S04]  /*45c0*/  SHF.R.U32.HI R3, RZ, 0x18, R3 ;  /* 0x00000018ff037819 */ /* 0x000fc80000011603 */
[----:B------:R-:W-:-:S05]  /*45d0*/  LOP3.LUT R3, R0, R3, RZ, 0xfc, !PT ;  /* 0x0000000300037212 */ /* 0x000fca00078efcff */
[----:B------:R0:W-:Y:S01]  /*45e0*/  STG.E.U8 desc[UR36][R8.64], R3 ;  /* 0x0000000308007986 */ /* 0x0001e2000c101124 */
[----:B------:R-:W-:Y:S05]  /*45f0*/  BRA `(.L_x_6215) ;  /* 0x0000000400c47947 */ /* 0x000fea0003800000 */
.L_x_6230:
[----:B------:R-:W0:Y:S02]  /*4600*/  I2F.S8 R0, R3 ;  /* 0x0000000300007306 */ /* 0x000e240000001400 */
[----:B0-----:R-:W-:-:S05]  /*4610*/  F2FP.BF16.F32.PACK_AB R0, RZ, R0 ;  /* 0x00000000ff00723e */ /* 0x001fca00000010ff */
[----:B------:R0:W-:Y:S01]  /*4620*/  STG.E.U16 desc[UR36][R8.64], R0 ;  /* 0x0000000008007986 */ /* 0x0001e2000c101524 */
[----:B------:R-:W-:Y:S05]  /*4630*/  BRA `(.L_x_6215) ;  /* 0x0000000400b47947 */ /* 0x000fea0003800000 */
.L_x_6227:
        /* <DEDUP_REMOVED lines=12> */
.L_x_6239:
        /* <DEDUP_REMOVED lines=17> */
.L_x_6242:
[----:B------:R-:W-:-:S04]  /*4810*/  LOP3.LUT R3, R3, 0x80000000, RZ, 0xc0, !PT ;  /* 0x8000000003037812 */ /* 0x000fc800078ec0ff */
[----:B------:R-:W-:-:S04]  /*4820*/  SHF.R.U32.HI R3, RZ, 0x18, R3 ;  /* 0x00000018ff037819 */ /* 0x000fc80000011603 */
[----:B------:R-:W-:-:S04]  /*4830*/  LOP3.LUT R0, R0, R3, RZ, 0xfc, !PT ;  /* 0x0000000300007212 */ /* 0x000fc800078efcff */
[----:B------:R-:W-:-:S07]  /*4840*/  PRMT R4, R0, 0x7610, R4 ;  /* 0x0000761000047816 */ /* 0x000fce0000000004 */
.L_x_6241:
[----:B------:R-:W-:Y:S05]  /*4850*/  BSYNC B0 ;  /* 0x0000000000007941 */ /* 0x000fea0003800000 */
.L_x_6240:
[----:B------:R4:W-:Y:S01]  /*4860*/  STG.E.U8 desc[UR36][R8.64], R4 ;  /* 0x0000000408007986 */ /* 0x0009e2000c101124 */
[----:B------:R-:W-:Y:S05]  /*4870*/  BRA `(.L_x_6215) ;  /* 0x0000000400247947 */ /* 0x000fea0003800000 */
.L_x_6238:
        /* <DEDUP_REMOVED lines=17> */
.L_x_6245:
[----:B------:R-:W-:-:S04]  /*4990*/  LOP3.LUT R3, R3, 0x80000000, RZ, 0xc0, !PT ;  /* 0x8000000003037812 */ /* 0x000fc800078ec0ff */
[----:B------:R-:W-:-:S04]  /*49a0*/  SHF.R.U32.HI R3, RZ, 0x18, R3 ;  /* 0x00000018ff037819 */ /* 0x000fc80000011603 */
[----:B------:R-:W-:-:S04]  /*49b0*/  LOP3.LUT R0, R0, R3, RZ, 0xfc, !PT ;  /* 0x0000000300007212 */ /* 0x000fc800078efcff */
[----:B------:R-:W-:-:S07]  /*49c0*/  PRMT R4, R0, 0x7610, R4 ;  /* 0x0000761000047816 */ /* 0x000fce0000000004 */
.L_x_6244:
[----:B------:R-:W-:Y:S05]  /*49d0*/  BSYNC B0 ;  /* 0x0000000000007941 */ /* 0x000fea0003800000 */
.L_x_6243:
[----:B------:R0:W-:Y:S01]  /*49e0*/  STG.E.U8 desc[UR36][R8.64], R4 ;  /* 0x0000000408007986 */ /* 0x0001e2000c101124 */
[----:B------:R-:W-:Y:S05]  /*49f0*/  BRA `(.L_x_6215) ;  /* 0x0000000000c47947 */ /* 0x000fea0003800000 */
.L_x_6237:
        /* <DEDUP_REMOVED lines=23> */
.L_x_6220:
        /* <DEDUP_REMOVED lines=16> */
.L_x_6248:
[----:B------:R-:W-:Y:S05]  /*4c70*/  BRA `(.L_x_6215) ;  /* 0x0000000000247947 */ /* 0x000fea0003800000 */
.L_x_6247:
[----:B------:R-:W-:-:S04]  /*4c80*/  LOP3.LUT R3, R3, 0xffff, RZ, 0xc0, !PT ;  /* 0x0000ffff03037812 */ /* 0x000fc800078ec0ff */
[----:B------:R-:W-:-:S05]  /*4c90*/  PRMT R3, R3, 0x8880, RZ ;  /* 0x0000888003037816 */ /* 0x000fca00000000ff */
[----:B------:R-:W-:-:S05]  /*4ca0*/  IMAD.MOV.U32 R4, RZ, RZ, R3 ;  /* 0x000000ffff047224 */ /* 0x000fca00078e0003 */
[----:B------:R-:W-:-:S05]  /*4cb0*/  SHF.R.S32.HI R5, RZ, 0x1f, R4 ;  /* 0x0000001fff057819 */ /* 0x000fca0000011404 */
[----:B------:R3:W-:Y:S01]  /*4cc0*/  STG.E.64 desc[UR36][R8.64], R4 ;  /* 0x0000000408007986 */ /* 0x0007e2000c101b24 */
[----:B------:R-:W-:Y:S05]  /*4cd0*/  BRA `(.L_x_6215) ;  /* 0x00000000000c7947 */ /* 0x000fea0003800000 */
.L_x_6246:
[----:B------:R-:W-:-:S04]  /*4ce0*/  LOP3.LUT R3, R3, 0xffff, RZ, 0xc0, !PT ;  /* 0x0000ffff03037812 */ /* 0x000fc800078ec0ff */
[----:B------:R-:W-:-:S05]  /*4cf0*/  PRMT R3, R3, 0x8880, RZ ;  /* 0x0000888003037816 */ /* 0x000fca00000000ff */
[----:B------:R0:W-:Y:S02]  /*4d00*/  STG.E desc[UR36][R8.64], R3 ;  /* 0x0000000308007986 */ /* 0x0001e4000c101924 */
.L_x_6215:
[----:B------:R-:W-:Y:S05]  /*4d10*/  BSYNC B6 ;  /* 0x0000000000067941 */ /* 0x000fea0003800000 */
.L_x_6214:
        /* <DEDUP_REMOVED lines=23> */
.L_x_6254:
[----:B------:R0:W-:Y:S01]  /*4e90*/  STG.E.U8 desc[UR36][R8.64], R18 ;  /* 0x0000001208007986 */ /* 0x0001e2000c101124 */
[----:B------:R-:W-:Y:S05]  /*4ea0*/  BRA `(.L_x_6256) ;  /* 0x0000000c00987947 */ /* 0x000fea0003800000 */
.L_x_6253:
        /* <DEDUP_REMOVED lines=12> */
.L_x_6258:
[----:B------:R-:W-:-:S04]  /*4f70*/  LOP3.LUT R18, R18, 0xffff, RZ, 0xc0, !PT ;  /* 0x0000ffff12127812 */ /* 0x000fc800078ec0ff */
[----:B------:R-:W-:-:S05]  /*4f80*/  PRMT R3, R18, 0x8880, RZ ;  /* 0x0000888012037816 */ /* 0x000fca00000000ff */
[----:B------:R0:W-:Y:S01]  /*4f90*/  STG.E desc[UR36][R8.64], R3 ;  /* 0x0000000308007986 */ /* 0x0001e2000c101924 */
[----:B------:R-:W-:Y:S05]  /*4fa0*/  BRA `(.L_x_6256) ;  /* 0x0000000c00587947 */ /* 0x000fea0003800000 */
.L_x_6257:
[----:B------:R-:W-:-:S04]  /*4fb0*/  PRMT R3, R18, 0x8880, RZ ;  /* 0x0000888012037816 */ /* 0x000fc800000000ff */
[----:B------:R-:W-:-:S05]  /*4fc0*/  PRMT R3, R3, 0x7710, RZ ;  /* 0x0000771003037816 */ /* 0x000fca00000000ff */
[----:B------:R0:W-:Y:S01]  /*4fd0*/  STG.E.U16 desc[UR36][R8.64], R3 ;  /* 0x0000000308007986 */ /* 0x0001e2000c101524 */
[----:B------:R-:W-:Y:S05]  /*4fe0*/  BRA `(.L_x_6256) ;  /* 0x0000000c00487947 */ /* 0x000fea0003800000 */
.L_x_6252:
        /* <DEDUP_REMOVED lines=9> */
.L_x_6260:
[----:B------:R-:W0:Y:S02]  /*5080*/  I2F.S8 R0, R18 ;  /* 0x0000001200007306 */ /* 0x000e240000001400 */
[----:B0-----:R-:W-:-:S05]  /*5090*/  F2FP.F16.F32.PACK_AB R0, RZ, R0 ;  /* 0x00000000ff00723e */ /* 0x001fca00000000ff */
[----:B------:R0:W-:Y:S01]  /*50a0*/  STG.E.U16 desc[UR36][R8.64], R0 ;  /* 0x0000000008007986 */ /* 0x0001e2000c101524 */
[----:B------:R-:W-:Y:S05]  /*50b0*/  BRA `(.L_x_6256) ;  /* 0x0000000c00147947 */ /* 0x000fea0003800000 */
.L_x_6259:
        /* <DEDUP_REMOVED lines=10> */
.L_x_6262:
[----:B------:R-:W0:Y:S02]  /*5160*/  I2F.S8 R18, R18 ;  /* 0x0000001200127306 */ /* 0x000e240000001400 */
[----:B0-----:R-:W-:-:S04]  /*5170*/  F2FP.F16.F32.PACK_AB R3, RZ, R18 ;  /* 0x00000012ff03723e */ /* 0x001fc800000000ff */
[----:B------:R-:W-:-:S05]  /*5180*/  PRMT R3, R3, 0x5410, RZ ;  /* 0x0000541003037816 */ /* 0x000fca00000000ff */
[----:B------:R0:W-:Y:S01]  /*5190*/  STG.E desc[UR36][R8.64], R3 ;  /* 0x0000000308007986 */ /* 0x0001e2000c101924 */
[----:B------:R-:W-:Y:S05]  /*51a0*/  BRA `(.L_x_6256) ;  /* 0x0000000800d87947 */ /* 0x000fea0003800000 */
.L_x_6261:
[----:B------:R-:W-:-:S04]  /*51b0*/  PRMT R4, R18, 0x8880, RZ ;  /* 0x0000888012047816 */ /* 0x000fc800000000ff */
[----:B------:R-:W-:-:S06]  /*51c0*/  PRMT R4, R4, 0x7710, RZ ;  /* 0x0000771004047816 */ /* 0x000fcc00000000ff */
[----:B------:R-:W0:Y:S02]  /*51d0*/  I2F.F64.S16 R4, R4 ;  /* 0x0000000400047312 */ /* 0x000e240000101c00 */
[----:B0-----:R0:W-:Y:S01]  /*51e0*/  STG.E.64 desc[UR36][R8.64], R4 ;  /* 0x0000000408007986 */ /* 0x0011e2000c101b24 */
[----:B------:R-:W-:Y:S05]  /*51f0*/  BRA `(.L_x_6256) ;  /* 0x0000000800c47947 */ /* 0x000fea0003800000 */
.L_x_6251:
        /* <DEDUP_REMOVED lines=12> */
.L_x_6265:
[----:B------:R-:W-:Y:S02]  /*52c0*/  PRMT R4, R18, 0x8880, RZ ;  /* 0x0000888012047816 */ /* 0x000fe400000000ff */
[----:B------:R-:W-:Y:S02]  /*52d0*/  CS2R R6, SRZ ;  /* 0x0000000000067805 */ /* 0x000fe4000001ff00 */
[----:B------:R-:W-:-:S06]  /*52e0*/  PRMT R4, R4, 0x7710, RZ ;  /* 0x0000771004047816 */ /* 0x000fcc00000000ff */
[----:B------:R-:W0:Y:S02]  /*52f0*/  I2F.F64.S16 R4, R4 ;  /* 0x0000000400047312 */ /* 0x000e240000101c00 */
[----:B0-----:R0:W-:Y:S01]  /*5300*/  STG.E.128 desc[UR36][R8.64], R4 ;  /* 0x0000000408007986 */ /* 0x0011e2000c101d24 */
[----:B------:R-:W-:Y:S05]  /*5310*/  BRA `(.L_x_6256) ;  /* 0x00000008007c7947 */ /* 0x000fea0003800000 */
.L_x_6264:
        /* <DEDUP_REMOVED lines=21> */
.L_x_6269:
[----:B------:R-:W-:Y:S05]  /*5470*/  BSYNC B0 ;  /* 0x0000000000007941 */ /* 0x000fea0003800000 */
.L_x_6268:
[----:B------:R-:W-:-:S05]  /*5480*/  LOP3.LUT R5, R0, R5, RZ, 0xfc, !PT ;  /* 0x0000000500057212 */ /* 0x000fca00078efcff */
[----:B------:R0:W-:Y:S01]  /*5490*/  STG.E.U8 desc[UR36][R8.64], R5 ;  /* 0x0000000508007986 */ /* 0x0001e2000c101124 */
[----:B------:R-:W-:Y:S05]  /*54a0*/  BRA `(.L_x_6256) ;  /* 0x0000000800187947 */ /* 0x000fea0003800000 */
.L_x_6267:
        /* <DEDUP_REMOVED lines=13> */
.L_x_6271:
[----:B------:R-:W-:Y:S01]  /*5580*/  IMAD.MOV.U32 R0, RZ, RZ, 0x7f ;  /* 0x0000007fff007424 */ /* 0x000fe200078e00ff */
[----:B------:R-:W-:-:S04]  /*5590*/  ISETP.GT.U32.AND P0, PT, R3, 0x7f800000, PT ;  /* 0x7f8000000300780c */ /* 0x000fc80003f04070 */
[----:B------:R-:W-:-:S09]  /*55a0*/  SEL R0, R0, 0x7c, P0 ;  /* 0x0000007c00007807 */ /* 0x000fd20000000000 */
.L_x_6272:
[----:B------:R-:W-:Y:S05]  /*55b0*/  BSYNC B0 ;  /* 0x0000000000007941 */ /* 0x000fea0003800000 */
.L_x_6270:
[----:B------:R-:W-:-:S04]  /*55c0*/  LOP3.LUT R3, R5, 0x80000000, RZ, 0xc0, !PT ;  /* 0x8000000005037812 */ /* 0x000fc800078ec0ff */
[----:B------:R-:W-:-:S04]  /*55d0*/  SHF.R.U32.HI R3, RZ, 0x18, R3 ;  /* 0x00000018ff037819 */ /* 0x000fc80000011603 */
[----:B------:R-:W-:-:S05]  /*55e0*/  LOP3.LUT R3, R0, R3, RZ, 0xfc, !PT ;  /* 0x0000000300037212 */ /* 0x000fca00078efcff */
[----:B------:R0:W-:Y:S01]  /*55f0*/  STG.E.U8 desc[UR36][R8.64], R3 ;  /* 0x0000000308007986 */ /* 0x0001e2000c101124 */
[----:B------:R-:W-:Y:S05]  /*5600*/  BRA `(.L_x_6256) ;  /* 0x0000000400c07947 */ /* 0x000fea0003800000 */
.L_x_6266:
[----:B------:R-:W0:Y:S02]  /*5610*/  I2F.S8 R0, R18 ;  /* 0x0000001200007306 */ /* 0x000e240000001400 */
[----:B0-----:R-:W-:-:S05]  /*5620*/  F2FP.BF16.F32.PACK_AB R0, RZ, R0 ;  /* 0x00000000ff00723e */ /* 0x001fca00000010ff */
[----:B------:R0:W-:Y:S01]  /*5630*/  STG.E.U16 desc[UR36][R8.64], R0 ;  /* 0x0000000008007986 */ /* 0x0001e2000c101524 */
[----:B------:R-:W-:Y:S05]  /*5640*/  BRA `(.L_x_6256) ;  /* 0x0000000400b07947 */ /* 0x000fea0003800000 */
.L_x_6263:
        /* <DEDUP_REMOVED lines=12> */
.L_x_6275:
        /* <DEDUP_REMOVED lines=17> */
.L_x_6278:
[----:B------:R-:W-:-:S04]  /*5820*/  LOP3.LUT R3, R5, 0x80000000, RZ, 0xc0, !PT ;  /* 0x8000000005037812 */ /* 0x000fc800078ec0ff */
[----:B------:R-:W-:-:S04]  /*5830*/  SHF.R.U32.HI R3, RZ, 0x18, R3 ;  /* 0x00000018ff037819 */ /* 0x000fc80000011603 */
[----:B------:R-:W-:-:S04]  /*5840*/  LOP3.LUT R0, R0, R3, RZ, 0xfc, !PT ;  /* 0x0000000300007212 */ /* 0x000fc800078efcff */
[----:B------:R-:W-:-:S07]  /*5850*/  PRMT R4, R0, 0x7610, R4 ;  /* 0x0000761000047816 */ /* 0x000fce0000000004 */
.L_x_6277:
[----:B------:R-:W-:Y:S05]  /*5860*/  BSYNC B0 ;  /* 0x0000000000007941 */ /* 0x000fea0003800000 */
.L_x_6276:
[----:B------:R3:W-:Y:S01]  /*5870*/  STG.E.U8 desc[UR36][R8.64], R4 ;  /* 0x0000000408007986 */ /* 0x0007e2000c101124 */
[----:B------:R-:W-:Y:S05]  /*5880*/  BRA `(.L_x_6256) ;  /* 0x0000000400207947 */ /* 0x000fea0003800000 */
.L_x_6274:
        /* <DEDUP_REMOVED lines=17> */
.L_x_6281:
[----:B------:R-:W-:-:S04]  /*59a0*/  LOP3.LUT R3, R5, 0x80000000, RZ, 0xc0, !PT ;  /* 0x8000000005037812 */ /* 0x000fc800078ec0ff */
[----:B------:R-:W-:-:S04]  /*59b0*/  SHF.R.U32.HI R3, RZ, 0x18, R3 ;  /* 0x00000018ff037819 */ /* 0x000fc80000011603 */
[----:B------:R-:W-:-:S04]  /*59c0*/  LOP3.LUT R0, R0, R3, RZ, 0xfc, !PT ;  /* 0x0000000300007212 */ /* 0x000fc800078efcff */
[----:B------:R-:W-:-:S07]  /*59d0*/  PRMT R4, R0, 0x7610, R4 ;  /* 0x0000761000047816 */ /* 0x000fce0000000004 */
.L_x_6280:
[----:B------:R-:W-:Y:S05]  /*59e0*/  BSYNC B0 ;  /* 0x0000000000007941 */ /* 0x000fea0003800000 */
.L_x_6279:
[----:B------:R0:W-:Y:S01]  /*59f0*/  STG.E.U8 desc[UR36][R8.64], R4 ;  /* 0x0000000408007986 */ /* 0x0001e2000c101124 */
[----:B------:R-:W-:Y:S05]  /*5a00*/  BRA `(.L_x_6256) ;  /* 0x0000000000c07947 */ /* 0x000fea0003800000 */
.L_x_6273:
        /* <DEDUP_REMOVED lines=22> */
.L_x_6255:
        /* <DEDUP_REMOVED lines=16> */
.L_x_6284:
[----:B------:R-:W-:Y:S05]  /*5c70*/  BRA `(.L_x_6256) ;  /* 0x0000000000247947 */ /* 0x000fea0003800000 */
.L_x_6283:
[----:B------:R-:W-:-:S04]  /*5c80*/  LOP3.LUT R18, R18, 0xffff, RZ, 0xc0, !PT ;  /* 0x0000ffff12127812 */ /* 0x000fc800078ec0ff */
[----:B------:R-:W-:-:S05]  /*5c90*/  PRMT R18, R18, 0x8880, RZ ;  /* 0x0000888012127816 */ /* 0x000fca00000000ff */
[----:B------:R-:W-:-:S05]  /*5ca0*/  IMAD.MOV.U32 R4, RZ, RZ, R18 ;  /* 0x000000ffff047224 */ /* 0x000fca00078e0012 */
[----:B------:R-:W-:-:S05]  /*5cb0*/  SHF.R.S32.HI R5, RZ, 0x1f, R4 ;  /* 0x0000001fff057819 */ /* 0x000fca0000011404 */
[----:B------:R2:W-:Y:S01]  /*5cc0*/  STG.E.64 desc[UR36][R8.64], R4 ;  /* 0x0000000408007986 */ /* 0x0005e2000c101b24 */
[----:B------:R-:W-:Y:S05]  /*5cd0*/  BRA `(.L_x_6256) ;  /* 0x00000000000c7947 */ /* 0x000fea0003800000 */
.L_x_6282:
[----:B------:R-:W-:-:S04]  /*5ce0*/  LOP3.LUT R18, R18, 0xffff, RZ, 0xc0, !PT ;  /* 0x0000ffff12127812 */ /* 0x000fc800078ec0ff */
[----:B------:R-:W-:-:S05]  /*5cf0*/  PRMT R3, R18, 0x8880, RZ ;  /* 0x0000888012037816 */ /* 0x000fca00000000ff */
[----:B------:R0:W-:Y:S02]  /*5d00*/  STG.E desc[UR36][R8.64], R3 ;  /* 0x0000000308007986 */ /* 0x0001e4000c101924 */
.L_x_6256:
        /* <DEDUP_REMOVED lines=23> */
.L_x_6288:
[----:B------:R3:W-:Y:S01]  /*5e80*/  STG.E.U8 desc[UR36][R8.64], R17 ;  /* 0x0000001108007986 */ /* 0x0007e2000c101124 */
[----:B------:R-:W-:Y:S05]  /*5e90*/  BRA `(.L_x_6290) ;  /* 0x0000000c00987947 */ /* 0x000fea0003800000 */
.L_x_6287:
        /* <DEDUP_REMOVED lines=12> */
.L_x_6292:
[----:B------:R-:W-:-:S04]  /*5f60*/  LOP3.LUT R17, R17, 0xffff, RZ, 0xc0, !PT ;  /* 0x0000ffff11117812 */ /* 0x000fc800078ec0ff */
[----:B------:R-:W-:-:S05]  /*5f70*/  PRMT R3, R17, 0x8880, RZ ;  /* 0x0000888011037816 */ /* 0x000fca00000000ff */
[----:B------:R2:W-:Y:S01]  /*5f80*/  STG.E desc[UR36][R8.64], R3 ;  /* 0x0000000308007986 */ /* 0x0005e2000c101924 */
[----:B------:R-:W-:Y:S05]  /*5f90*/  BRA `(.L_x_6290) ;  /* 0x0000000c00587947 */ /* 0x000fea0003800000 */
.L_x_6291:
[----:B------:R-:W-:-:S04]  /*5fa0*/  PRMT R3, R17, 0x8880, RZ ;  /* 0x0000888011037816 */ /* 0x000fc800000000ff */
[----:B------:R-:W-:-:S05]  /*5fb0*/  PRMT R3, R3, 0x7710, RZ ;  /* 0x0000771003037816 */ /* 0x000fca00000000ff */
[----:B------:R0:W-:Y:S01]  /*5fc0*/  STG.E.U16 desc[UR36][R8.64], R3 ;  /* 0x0000000308007986 */ /* 0x0001e2000c101524 */
[----:B------:R-:W-:Y:S05]  /*5fd0*/  BRA `(.L_x_6290) ;  /* 0x0000000c00487947 */ /* 0x000fea0003800000 */
.L_x_6286:
        /* <DEDUP_REMOVED lines=9> */
.L_x_6294:
[----:B------:R-:W0:Y:S02]  /*6070*/  I2F.S8 R0, R17 ;  /* 0x0000001100007306 */ /* 0x000e240000001400 */
[----:B0-----:R-:W-:-:S05]  /*6080*/  F2FP.F16.F32.PACK_AB R0, RZ, R0 ;  /* 0x00000000ff00723e */ /* 0x001fca00000000ff */
[----:B------:R0:W-:Y:S01]  /*6090*/  STG.E.U16 desc[UR36][R8.64], R0 ;  /* 0x0000000008007986 */ /* 0x0001e2000c101524 */
[----:B------:R-:W-:Y:S05]  /*60a0*/  BRA `(.L_x_6290) ;  /* 0x0000000c00147947 */ /* 0x000fea0003800000 */
.L_x_6293:
        /* <DEDUP_REMOVED lines=10> */
.L_x_6296:
[----:B------:R-:W0:Y:S02]  /*6150*/  I2F.S8 R17, R17 ;  /* 0x0000001100117306 */ /* 0x000e240000001400 */
[----:B0-----:R-:W-:-:S04]  /*6160*/  F2FP.F16.F32.PACK_AB R3, RZ, R17 ;  /* 0x00000011ff03723e */ /* 0x001fc800000000ff */
[----:B------:R-:W-:-:S05]  /*6170*/  PRMT R3, R3, 0x5410, RZ ;  /* 0x0000541003037816 */ /* 0x000fca00000000ff */
[----:B------:R0:W-:Y:S01]  /*6180*/  STG.E desc[UR36][R8.64], R3 ;  /* 0x0000000308007986 */ /* 0x0001e2000c101924 */
[----:B------:R-:W-:Y:S05]  /*6190*/  BRA `(.L_x_6290) ;  /* 0x0000000800d87947 */ /* 0x000fea0003800000 */
.L_x_6295:
[----:B------:R-:W-:-:S04]  /*61a0*/  PRMT R4, R17, 0x8880, RZ ;  /* 0x0000888011047816 */ /* 0x000fc800000000ff */
[----:B------:R-:W-:-:S06]  /*61b0*/  PRMT R4, R4, 0x7710, RZ ;  /* 0x0000771004047816 */ /* 0x000fcc00000000ff */
[----:B------:R-:W0:Y:S02]  /*61c0*/  I2F.F64.S16 R4, R4 ;  /* 0x0000000400047312 */ /* 0x000e240000101c00 */
[----:B0-----:R0:W-:Y:S01]  /*61d0*/  STG.E.64 desc[UR36][R8.64], R4 ;  /* 0x0000000408007986 */ /* 0x0011e2000c101b24 */
[----:B------:R-:W-:Y:S05]  /*61e0*/  BRA `(.L_x_6290) ;  /* 0x0000000800c47947 */ /* 0x000fea0003800000 */
.L_x_6285:
        /* <DEDUP_REMOVED lines=12> */
.L_x_6299:
[----:B------:R-:W-:Y:S02]  /*62b0*/  PRMT R4, R17, 0x8880, RZ ;  /* 0x0000888011047816 */ /* 0x000fe400000000ff */
[----:B------:R-:W-:Y:S02]  /*62c0*/  CS2R R6, SRZ ;  /* 0x0000000000067805 */ /* 0x000fe4000001ff00 */
[----:B------:R-:W-:-:S06]  /*62d0*/  PRMT R4, R4, 0x7710, RZ ;  /* 0x0000771004047816 */ /* 0x000fcc00000000ff */
[----:B------:R-:W0:Y:S02]  /*62e0*/  I2F.F64.S16 R4, R4 ;  /* 0x0000000400047312 */ /* 0x000e240000101c00 */
[----:B0-----:R0:W-:Y:S01]  /*62f0*/  STG.E.128 desc[UR36][R8.64], R4 ;  /* 0x0000000408007986 */ /* 0x0011e2000c101d24 */
[----:B------:R-:W-:Y:S05]  /*6300*/  BRA `(.L_x_6290) ;  /* 0x00000008007c7947 */ /* 0x000fea0003800000 */
.L_x_6298:
        /* <DEDUP_REMOVED lines=21> */
.L_x_6303:
[----:B------:R-:W-:Y:S05]  /*6460*/  BSYNC B0 ;  /* 0x0000000000007941 */ /* 0x000fea0003800000 */
.L_x_6302:
[----:B------:R-:W-:-:S05]  /*6470*/  LOP3.LUT R5, R0, R5, RZ, 0xfc, !PT ;  /* 0x0000000500057212 */ /* 0x000fca00078efcff */
[----:B------:R0:W-:Y:S01]  /*6480*/  STG.E.U8 desc[UR36][R8.64], R5 ;  /* 0x0000000508007986 */ /* 0x0001e2000c101124 */
[----:B------:R-:W-:Y:S05]  /*6490*/  BRA `(.L_x_6290) ;  /* 0x0000000800187947 */ /* 0x000fea0003800000 */
.L_x_6301:
        /* <DEDUP_REMOVED lines=13> */
.L_x_6305:
[----:B------:R-:W-:Y:S01]  /*6570*/  IMAD.MOV.U32 R0, RZ, RZ, 0x7f ;  /* 0x0000007fff007424 */ /* 0x000fe200078e00ff */
[----:B------:R-:W-:-:S04]  /*6580*/  ISETP.GT.U32.AND P0, PT, R3, 0x7f800000, PT ;  /* 0x7f8000000300780c */ /* 0x000fc80003f04070 */
[----:B------:R-:W-:-:S09]  /*6590*/  SEL R0, R0, 0x7c, P0 ;  /* 0x0000007c00007807 */ /* 0x000fd20000000000 */
.L_x_6306:
[----:B------:R-:W-:Y:S05]  /*65a0*/  BSYNC B0 ;  /* 0x0000000000007941 */ /* 0x000fea0003800000 */
.L_x_6304:
[----:B------:R-:W-:-:S04]  /*65b0*/  LOP3.LUT R3, R17, 0x80000000, RZ, 0xc0, !PT ;  /* 0x8000000011037812 */ /* 0x000fc800078ec0ff */
[----:B------:R-:W-:-:S04]  /*65c0*/  SHF.R.U32.HI R3, RZ, 0x18, R3 ;  /* 0x00000018ff037819 */ /* 0x000fc80000011603 */
[----:B------:R-:W-:-:S05]  /*65d0*/  LOP3.LUT R3, R0, R3, RZ, 0xfc, !PT ;  /* 0x0000000300037212 */ /* 0x000fca00078efcff */
[----:B------:R0:W-:Y:S01]  /*65e0*/  STG.E.U8 desc[UR36][R8.64], R3 ;  /* 0x0000000308007986 */ /* 0x0001e2000c101124 */
[----:B------:R-:W-:Y:S05]  /*65f0*/  BRA `(.L_x_6290) ;  /* 0x0000000400c07947 */ /* 0x000fea0003800000 */
.L_x_6300:
[----:B------:R-:W0:Y:S02]  /*6600*/  I2F.S8 R0, R17 ;  /* 0x0000001100007306 */ /* 0x000e240000001400 */
[----:B0-----:R-:W-:-:S05]  /*6610*/  F2FP.BF16.F32.PACK_AB R0, RZ, R0 ;  /* 0x00000000ff00723e */ /* 0x001fca00000010ff */
[----:B------:R0:W-:Y:S01]  /*6620*/  STG.E.U16 desc[UR36][R8.64], R0 ;  /* 0x0000000008007986 */ /* 0x0001e2000c101524 */
[----:B------:R-:W-:Y:S05]  /*6630*/  BRA `(.L_x_6290) ;  /* 0x0000000400b07947 */ /* 0x000fea0003800000 */
.L_x_6297:
        /* <DEDUP_REMOVED lines=12> */
.L_x_6309:
        /* <DEDUP_REMOVED lines=17> */
.L_x_6312:
[----:B------:R-:W-:-:S04]  /*6810*/  LOP3.LUT R3, R17, 0x80000000, RZ, 0xc0, !PT ;  /* 0x8000000011037812 */ /* 0x000fc800078ec0ff */
[----:B------:R-:W-:-:S04]  /*6820*/  SHF.R.U32.HI R3, RZ, 0x18, R3 ;  /* 0x00000018ff037819 */ /* 0x000fc80000011603 */
[----:B------:R-:W-:-:S04]  /*6830*/  LOP3.LUT R0, R0, R3, RZ, 0xfc, !PT ;  /* 0x0000000300007212 */ /* 0x000fc800078efcff */
[----:B------:R-:W-:-:S07]  /*6840*/  PRMT R4, R0, 0x7610, R4 ;  /* 0x0000761000047816 */ /* 0x000fce0000000004 */
.L_x_6311:
[----:B------:R-:W-:Y:S05]  /*6850*/  BSYNC B0 ;  /* 0x0000000000007941 */ /* 0x000fea0003800000 */
.L_x_6310:
[----:B------:R0:W-:Y:S01]  /*6860*/  STG.E.U8 desc[UR36][R8.64], R4 ;  /* 0x0000000408007986 */ /* 0x0001e2000c101124 */
[----:B------:R-:W-:Y:S05]  /*6870*/  BRA `(.L_x_6290) ;  /* 0x0000000400207947 */ /* 0x000fea0003800000 */
.L_x_6308:
        /* <DEDUP_REMOVED lines=17> */
.L_x_6315:
[----:B------:R-:W-:-:S04]  /*6990*/  LOP3.LUT R3, R17, 0x80000000, RZ, 0xc0, !PT ;  /* 0x8000000011037812 */ /* 0x000fc800078ec0ff */
[----:B------:R-:W-:-:S04]  /*69a0*/  SHF.R.U32.HI R3, RZ, 0x18, R3 ;  /* 0x00000018ff037819 */ /* 0x000fc80000011603 */
[----:B------:R-:W-:-:S04]  /*69b0*/  LOP3.LUT R0, R0, R3, RZ, 0xfc, !PT ;  /* 0x0000000300007212 */ /* 0x000fc800078efcff */
[----:B------:R-:W-:-:S07]  /*69c0*/  PRMT R4, R0, 0x7610, R4 ;  /* 0x0000761000047816 */ /* 0x000fce0000000004 */
.L_x_6314:
[----:B------:R-:W-:Y:S05]  /*69d0*/  BSYNC B0 ;  /* 0x0000000000007941 */ /* 0x000fea0003800000 */
.L_x_6313:
[----:B------:R0:W-:Y:S01]  /*69e0*/  STG.E.U8 desc[UR36][R8.64], R4 ;  /* 0x0000000408007986 */ /* 0x0001e2000c101124 */
[----:B------:R-:W-:Y:S05]  /*69f0*/  BRA `(.L_x_6290) ;  /* 0x0000000000c07947 */ /* 0x000fea0003800000 */
.L_x_6307:
        /* <DEDUP_REMOVED lines=22> */
.L_x_6289:
        /* <DEDUP_REMOVED lines=16> */
.L_x_6318:
[----:B------:R-:W-:Y:S05]  /*6c60*/  BRA `(.L_x_6290) ;  /* 0x0000000000247947 */ /* 0x000fea0003800000 */
.L_x_6317:
[----:B------:R-:W-:-:S04]  /*6c70*/  LOP3.LUT R17, R17, 0xffff, RZ, 0xc0, !PT ;  /* 0x0000ffff11117812 */ /* 0x000fc800078ec0ff */
[----:B------:R-:W-:-:S05]  /*6c80*/  PRMT R17, R17, 0x8880, RZ ;  /* 0x0000888011117816 */ /* 0x000fca00000000ff */
[----:B------:R-:W-:-:S05]  /*6c90*/  IMAD.MOV.U32 R4, RZ, RZ, R17 ;  /* 0x000000ffff047224 */ /* 0x000fca00078e0011 */
[----:B------:R-:W-:-:S05]  /*6ca0*/  SHF.R.S32.HI R5, RZ, 0x1f, R4 ;  /* 0x0000001fff057819 */ /* 0x000fca0000011404 */
[----:B------:R0:W-:Y:S01]  /*6cb0*/  STG.E.64 desc[UR36][R8.64], R4 ;  /* 0x0000000408007986 */ /* 0x0001e2000c101b24 */
[----:B------:R-:W-:Y:S05]  /*6cc0*/  BRA `(.L_x_6290) ;  /* 0x00000000000c7947 */ /* 0x000fea0003800000 */
.L_x_6316:
[----:B------:R-:W-:-:S04]  /*6cd0*/  LOP3.LUT R17, R17, 0xffff, RZ, 0xc0, !PT ;  /* 0x0000ffff11117812 */ /* 0x000fc800078ec0ff */
[----:B------:R-:W-:-:S05]  /*6ce0*/  PRMT R3, R17, 0x8880, RZ ;  /* 0x0000888011037816 */ /* 0x000fca00000000ff */
[----:B------:R0:W-:Y:S02]  /*6cf0*/  STG.E desc[UR36][R8.64], R3 ;  /* 0x0000000308007986 */ /* 0x0001e4000c101924 */
.L_x_6290:
[----:B------:R-:W-:-:S07]  /*6d00*/  VIADD R2, R2, 0x80 ;  /* 0x0000008002027836 */ /* 0x000fce0000000000 */
.L_x_6250:
[----:B------:R-:W-:Y:S05]  /*6d10*/  BSYNC B6 ;  /* 0x0000000000067941 */ /* 0x000fea0003800000 */
.L_x_6249:
        /* <DEDUP_REMOVED lines=21> */
.L_x_6322:
[----:B------:R-:W-:Y:S01]  /*6e70*/  STG.E.U8 desc[UR36][R2.64], R16 ;  /* 0x0000001002007986 */ /* 0x000fe2000c101124 */
[----:B------:R-:W-:Y:S05]  /*6e80*/  EXIT ;  /* 0x000000000000794d */ /* 0x000fea0003800000 */
.L_x_6321:
        /* <DEDUP_REMOVED lines=12> */
.L_x_6325:
[----:B------:R-:W-:-:S04]  /*6f50*/  LOP3.LUT R16, R16, 0xffff, RZ, 0xc0, !PT ;  /* 0x0000ffff10107812 */ /* 0x000fc800078ec0ff */
[----:B------:R-:W-:-:S05]  /*6f60*/  PRMT R5, R16, 0x8880, RZ ;  /* 0x0000888010057816 */ /* 0x000fca00000000ff */
[----:B------:R-:W-:Y:S01]  /*6f70*/  STG.E desc[UR36][R2.64], R5 ;  /* 0x0000000502007986 */ /* 0x000fe2000c101924 */
[----:B------:R-:W-:Y:S05]  /*6f80*/  EXIT ;  /* 0x000000000000794d */ /* 0x000fea0003800000 */
.L_x_6324:
[----:B------:R-:W-:-:S04]  /*6f90*/  PRMT R5, R16, 0x8880, RZ ;  /* 0x0000888010057816 */ /* 0x000fc800000000ff */
[----:B------:R-:W-:-:S05]  /*6fa0*/  PRMT R5, R5, 0x7710, RZ ;  /* 0x0000771005057816 */ /* 0x000fca00000000ff */
[----:B------:R-:W-:Y:S01]  /*6fb0*/  STG.E.U16 desc[UR36][R2.64], R5 ;  /* 0x0000000502007986 */ /* 0x000fe2000c101524 */
[----:B------:R-:W-:Y:S05]  /*6fc0*/  EXIT ;  /* 0x000000000000794d */ /* 0x000fea0003800000 */
.L_x_6320:
        /* <DEDUP_REMOVED lines=9> */
.L_x_6327:
[----:B------:R-:W0:Y:S02]  /*7060*/  I2F.S8 R0, R16 ;  /* 0x0000001000007306 */ /* 0x000e240000001400 */
[----:B0-----:R-:W-:-:S05]  /*7070*/  F2FP.F16.F32.PACK_AB R0, RZ, R0 ;  /* 0x00000000ff00723e */ /* 0x001fca00000000ff */
[----:B------:R-:W-:Y:S01]  /*7080*/  STG.E.U16 desc[UR36][R2.64], R0 ;  /* 0x0000000002007986 */ /* 0x000fe2000c101524 */
[----:B------:R-:W-:Y:S05]  /*7090*/  EXIT ;  /* 0x000000000000794d */ /* 0x000fea0003800000 */
.L_x_6326:
        /* <DEDUP_REMOVED lines=10> */
.L_x_6329:
[----:B------:R-:W0:Y:S02]  /*7140*/  I2F.S8 R16, R16 ;  /* 0x0000001000107306 */ /* 0x000e240000001400 */
[----:B0-----:R-:W-:-:S04]  /*7150*/  F2FP.F16.F32.PACK_AB R5, RZ, R16 ;  /* 0x00000010ff05723e */ /* 0x001fc800000000ff */
[----:B------:R-:W-:-:S05]  /*7160*/  PRMT R5, R5, 0x5410, RZ ;  /* 0x0000541005057816 */ /* 0x000fca00000000ff */
[----:B------:R-:W-:Y:S01]  /*7170*/  STG.E desc[UR36][R2.64], R5 ;  /* 0x0000000502007986 */ /* 0x000fe2000c101924 */
[----:B------:R-:W-:Y:S05]  /*7180*/  EXIT ;  /* 0x000000000000794d */ /* 0x000fea0003800000 */
.L_x_6328:
[----:B------:R-:W-:-:S04]  /*7190*/  PRMT R4, R16, 0x8880, RZ ;  /* 0x0000888010047816 */ /* 0x000fc800000000ff */
[----:B------:R-:W-:-:S06]  /*71a0*/  PRMT R4, R4, 0x7710, RZ ;  /* 0x0000771004047816 */ /* 0x000fcc00000000ff */
[----:B------:R-:W0:Y:S02]  /*71b0*/  I2F.F64.S16 R4, R4 ;  /* 0x0000000400047312 */ /* 0x000e240000101c00 */
[----:B0-----:R-:W-:Y:S01]  /*71c0*/  STG.E.64 desc[UR36][R2.64], R4 ;  /* 0x0000000402007986 */ /* 0x001fe2000c101b24 */
[----:B------:R-:W-:Y:S05]  /*71d0*/  EXIT ;  /* 0x000000000000794d */ /* 0x000fea0003800000 */
.L_x_6319:
        /* <DEDUP_REMOVED lines=12> */
.L_x_6332:
[----:B------:R-:W-:Y:S02]  /*72a0*/  PRMT R4, R16, 0x8880, RZ ;  /* 0x0000888010047816 */ /* 0x000fe400000000ff */
[----:B------:R-:W-:Y:S02]  /*72b0*/  CS2R R6, SRZ ;  /* 0x0000000000067805 */ /* 0x000fe4000001ff00 */
[----:B------:R-:W-:-:S06]  /*72c0*/  PRMT R4, R4, 0x7710, RZ ;  /* 0x0000771004047816 */ /* 0x000fcc00000000ff */
[----:B------:R-:W0:Y:S02]  /*72d0*/  I2F.F64.S16 R4, R4 ;  /* 0x0000000400047312 */ /* 0x000e240000101c00 */
[----:B0-----:R-:W-:Y:S01]  /*72e0*/  STG.E.128 desc[UR36][R2.64], R4 ;  /* 0x0000000402007986 */ /* 0x001fe2000c101d24 */
[----:B------:R-:W-:Y:S05]  /*72f0*/  EXIT ;  /* 0x000000000000794d */ /* 0x000fea0003800000 */
.L_x_6331:
        /* <DEDUP_REMOVED lines=21> */
.L_x_6336:
[----:B------:R-:W-:Y:S05]  /*7450*/  BSYNC B0 ;  /* 0x0000000000007941 */ /* 0x000fea0003800000 */
.L_x_6335:
[----:B------:R-:W-:-:S05]  /*7460*/  LOP3.LUT R5, R0, R5, RZ, 0xfc, !PT ;  /* 0x0000000500057212 */ /* 0x000fca00078efcff */
[----:B------:R-:W-:Y:S01]  /*7470*/  STG.E.U8 desc[UR36][R2.64], R5 ;  /* 0x0000000502007986 */ /* 0x000fe2000c101124 */
[----:B------:R-:W-:Y:S05]  /*7480*/  EXIT ;  /* 0x000000000000794d */ /* 0x000fea0003800000 */
.L_x_6334:
        /* <DEDUP_REMOVED lines=13> */
.L_x_6338:
[----:B------:R-:W-:Y:S01]  /*7560*/  IMAD.MOV.U32 R0, RZ, RZ, 0x7f ;  /* 0x0000007fff007424 */ /* 0x000fe200078e00ff */
[----:B------:R-:W-:-:S04]  /*7570*/  ISETP.GT.U32.AND P0, PT, R4, 0x7f800000, PT ;  /* 0x7f8000000400780c */ /* 0x000fc80003f04070 */
[----:B------:R-:W-:-:S09]  /*7580*/  SEL R0, R0, 0x7c, P0 ;  /* 0x0000007c00007807 */ /* 0x000fd20000000000 */
.L_x_6339:
[----:B------:R-:W-:Y:S05]  /*7590*/  BSYNC B0 ;  /* 0x0000000000007941 */ /* 0x000fea0003800000 */
.L_x_6337:
[----:B------:R-:W-:-:S04]  /*75a0*/  LOP3.LUT R4, R5, 0x80000000, RZ, 0xc0, !PT ;  /* 0x8000000005047812 */ /* 0x000fc800078ec0ff */
[----:B------:R-:W-:-:S04]  /*75b0*/  SHF.R.U32.HI R5, RZ, 0x18, R4 ;  /* 0x00000018ff057819 */ /* 0x000fc80000011604 */
[----:B------:R-:W-:-:S05]  /*75c0*/  LOP3.LUT R5, R0, R5, RZ, 0xfc, !PT ;  /* 0x0000000500057212 */ /* 0x000fca00078efcff */
[----:B------:R-:W-:Y:S01]  /*75d0*/  STG.E.U8 desc[UR36][R2.64], R5 ;  /* 0x0000000502007986 */ /* 0x000fe2000c101124 */
[----:B------:R-:W-:Y:S05]  /*75e0*/  EXIT ;  /* 0x000000000000794d */ /* 0x000fea0003800000 */
.L_x_6333:
[----:B------:R-:W0:Y:S02]  /*75f0*/  I2F.S8 R0, R16 ;  /* 0x0000001000007306 */ /* 0x000e240000001400 */
[----:B0-----:R-:W-:-:S05]  /*7600*/  F2FP.BF16.F32.PACK_AB R0, RZ, R0 ;  /* 0x00000000ff00723e */ /* 0x001fca00000010ff */
[----:B------:R-:W-:Y:S01]  /*7610*/  STG.E.U16 desc[UR36][R2.64], R0 ;  /* 0x0000000002007986 */ /* 0x000fe2000c101524 */
[----:B------:R-:W-:Y:S05]  /*7620*/  EXIT ;  /* 0x000000000000794d */ /* 0x000fea0003800000 */
.L_x_6330:
        /* <DEDUP_REMOVED lines=12> */
.L_x_6342:
        /* <DEDUP_REMOVED lines=17> */
.L_x_6345:
[----:B------:R-:W-:-:S04]  /*7800*/  LOP3.LUT R0, R7, 0x80000000, RZ, 0xc0, !PT ;  /* 0x8000000007007812 */ /* 0x000fc800078ec0ff */
[----:B------:R-:W-:-:S04]  /*7810*/  SHF.R.U32.HI R5, RZ, 0x18, R0 ;  /* 0x00000018ff057819 */ /* 0x000fc80000011600 */
[----:B------:R-:W-:-:S04]  /*7820*/  LOP3.LUT R4, R4, R5, RZ, 0xfc, !PT ;  /* 0x0000000504047212 */ /* 0x000fc800078efcff */
[----:B------:R-:W-:-:S07]  /*7830*/  PRMT R0, R4, 0x7610, R0 ;  /* 0x0000761004007816 */ /* 0x000fce0000000000 */
.L_x_6344:
[----:B------:R-:W-:Y:S05]  /*7840*/  BSYNC B0 ;  /* 0x0000000000007941 */ /* 0x000fea0003800000 */
.L_x_6343:
[----:B------:R-:W-:Y:S01]  /*7850*/  STG.E.U8 desc[UR36][R2.64], R0 ;  /* 0x0000000002007986 */ /* 0x000fe2000c101124 */
[----:B------:R-:W-:Y:S05]  /*7860*/  EXIT ;  /* 0x000000000000794d */ /* 0x000fea0003800000 */
.L_x_6341:
        /* <DEDUP_REMOVED lines=17> */
.L_x_6348:
[----:B------:R-:W-:-:S04]  /*7980*/  LOP3.LUT R0, R7, 0x80000000, RZ, 0xc0, !PT ;  /* 0x8000000007007812 */ /* 0x000fc800078ec0ff */
[----:B------:R-:W-:-:S04]  /*7990*/  SHF.R.U32.HI R5, RZ, 0x18, R0 ;  /* 0x00000018ff057819 */ /* 0x000fc80000011600 */
[----:B------:R-:W-:-:S04]  /*79a0*/  LOP3.LUT R4, R4, R5, RZ, 0xfc, !PT ;  /* 0x0000000504047212 */ /* 0x000fc800078efcff */
[----:B------:R-:W-:-:S07]  /*79b0*/  PRMT R0, R4, 0x7610, R0 ;  /* 0x0000761004007816 */ /* 0x000fce0000000000 */
.L_x_6347:
[----:B------:R-:W-:Y:S05]  /*79c0*/  BSYNC B0 ;  /* 0x0000000000007941 */ /* 0x000fea0003800000 */
.L_x_6346:
[----:B------:R-:W-:Y:S01]  /*79d0*/  STG.E.U8 desc[UR36][R2.64], R0 ;  /* 0x0000000002007986 */ /* 0x000fe2000c101124 */
[----:B------:R-:W-:Y:S05]  /*79e0*/  EXIT ;  /* 0x000000000000794d */ /* 0x000fea0003800000 */
.L_x_6340:
        /* <DEDUP_REMOVED lines=22> */
.L_x_6323:
        /* <DEDUP_REMOVED lines=16> */
.L_x_6351:
[----:B------:R-:W-:Y:S05]  /*7c50*/  EXIT ;  /* 0x000000000000794d */ /* 0x000fea0003800000 */
.L_x_6350:
[----:B------:R-:W-:-:S04]  /*7c60*/  LOP3.LUT R16, R16, 0xffff, RZ, 0xc0, !PT ;  /* 0x0000ffff10107812 */ /* 0x000fc800078ec0ff */
[----:B------:R-:W-:-:S05]  /*7c70*/  PRMT R16, R16, 0x8880, RZ ;  /* 0x0000888010107816 */ /* 0x000fca00000000ff */
[----:B------:R-:W-:-:S05]  /*7c80*/  IMAD.MOV.U32 R4, RZ, RZ, R16 ;  /* 0x000000ffff047224 */ /* 0x000fca00078e0010 */
[----:B------:R-:W-:-:S05]  /*7c90*/  SHF.R.S32.HI R5, RZ, 0x1f, R4 ;  /* 0x0000001fff057819 */ /* 0x000fca0000011404 */
[----:B------:R-:W-:Y:S01]  /*7ca0*/  STG.E.64 desc[UR36][R2.64], R4 ;  /* 0x0000000402007986 */ /* 0x000fe2000c101b24 */
[----:B------:R-:W-:Y:S05]  /*7cb0*/  EXIT ;  /* 0x000000000000794d */ /* 0x000fea0003800000 */
.L_x_6349:
[----:B------:R-:W-:-:S04]  /*7cc0*/  LOP3.LUT R16, R16, 0xffff, RZ, 0xc0, !PT ;  /* 0x0000ffff10107812 */ /* 0x000fc800078ec0ff */
[----:B------:R-:W-:-:S05]  /*7cd0*/  PRMT R5, R16, 0x8880, RZ ;  /* 0x0000888010057816 */ /* 0x000fca00000000ff */
[----:B------:R-:W-:Y:S01]  /*7ce0*/  STG.E desc[UR36][R2.64], R5 ;  /* 0x0000000502007986 */ /* 0x000fe2000c101924 */
[----:B------:R-:W-:Y:S05]  /*7cf0*/  EXIT ;  /* 0x000000000000794d */ /* 0x000fea0003800000 */
.L_x_6352:
        /* <DEDUP_REMOVED lines=16> */
.L_x_26177:


//--------------------- .text._ZN2at6native18elementwise_kernelILi128ELi4EZNS0_22gpu_kernel_impl_nocastINS0_13AUnaryFunctorIaaaNS0_17BitwiseXorFunctorIaEEEEEEvRNS_18TensorIteratorBaseERKT_EUliE_EEviT1_ --------------------------
	.section	.text._ZN2at6native18elementwise_kernelILi128ELi4EZNS0_22gpu_kernel_impl_nocastINS0_13AUnaryFunctorIaaaNS0_17BitwiseXorFunctorIaEEEEEEvRNS_18TensorIteratorBaseERKT_EUliE_EEviT1_,"ax",@progbits
	.align	128
        .global         _ZN2at6native18elementwise_kernelILi128ELi4EZNS0_22gpu_kernel_impl_nocastINS0_13AUnaryFunctorIaaaNS0_17BitwiseXorFunctorIaEEEEEEvRNS_18TensorIteratorBaseERKT_EUliE_EEviT1_
        .type           _ZN2at6native18elementwise_kernelILi128ELi4EZNS0_22gpu_kernel_impl_nocastINS0_13AUnaryFunctorIaaaNS0_17BitwiseXorFunctorIaEEEEEEvRNS_18TensorIteratorBaseERKT_EUliE_EEviT1_,@function
        .size           _ZN2at6native18elementwise_kernelILi128ELi4EZNS0_22gpu_kernel_impl_nocastINS0_13AUnaryFunctorIaaaNS0_17BitwiseXorFunctorIaEEEEEEvRNS_18TensorIteratorBaseERKT_EUliE_EEviT1_,(.L_x_26178 - _ZN2at6native18elementwise_kernelILi128ELi4EZNS0_22gpu_kernel_impl_nocastINS0_13AUnaryFunctorIaaaNS0_17BitwiseXorFunctorIaEEEEEEvRNS_18TensorIteratorBaseERKT_EUliE_EEviT1_)
        .other          _ZN2at6native18elementwise_kernelILi128ELi4EZNS0_22gpu_kernel_impl_nocastINS0_13AUnaryFunctorIaaaNS0_17BitwiseXorFunctorIaEEEEEEvRNS_18TensorIteratorBaseERKT_EUliE_EEviT1_,@"STO_CUDA_ENTRY STV_DEFAULT"
_ZN2at6native18elementwise_kernelILi128ELi4EZNS0_22gpu_kernel_impl_nocastINS0_13AUnaryFunctorIaaaNS0_17BitwiseXorFunctorIaEEEEEEvRNS_18TensorIteratorBaseERKT_EUliE_EEviT1_:
.text._ZN2at6native18elementwise_kernelILi128ELi4EZNS0_22gpu_kernel_impl_nocastINS0_13AUnaryFunctorIaaaNS0_17BitwiseXorFunctorIaEEEEEEvRNS_18TensorIteratorBaseERKT_EUliE_EEviT1_:
        /* <DEDUP_REMOVED lines=312> */
.L_x_6355:
[----:B------:R-:W-:Y:S02]  /*1380*/  ULDC.64 UR8, c[0x0][0x418] ;  /* 0x0001060000087ab9 */ /* 0x000fe40000000a00 */
[----:B------:R-:W-:-:S04]  /*1390*/  IADD3 R4, P0, R2, UR8, RZ ;  /* 0x0000000802047c10 */ /* 0x000fc8000ff1e0ff */
[----:B------:R-:W-:Y:S01]  /*13a0*/  IADD3.X R5, RZ, UR9, RZ, P0, !PT ;  /* 0x00000009ff057c10 */ /* 0x000fe200087fe4ff */
[----:B------:R-:W-:-:S04]  /*13b0*/  ULDC.64 UR8, c[0x0][0x410] ;  /* 0x0001040000087ab9 */ /* 0x000fc80000000a00 */
[----:B------:R-:W2:Y:S01]  /*13c0*/  LDG.E.U8 R4, desc[UR4][R4.64] ;  /* 0x0000000404047981 */ /* 0x000ea2000c1e1100 */
[----:B------:R-:W-:Y:S02]  /*13d0*/  IADD3 R2, P0, R3, UR8, RZ ;  /* 0x0000000803027c10 */ /* 0x000fe4000ff1e0ff */
[----:B------:R-:W-:Y:S02]  /*13e0*/  IADD3 R0, R0, 0x80, RZ ;  /* 0x0000008000007810 */ /* 0x000fe40007ffe0ff */
[----:B------:R-:W-:Y:S02]  /*13f0*/  IADD3.X R3, RZ, UR9, RZ, P0, !PT ;  /* 0x00000009ff037c10 */ /* 0x000fe400087fe4ff */
[----:B--2---:R-:W-:-:S05]  /*1400*/  LOP3.LUT R7, R4, UR7, RZ, 0x3c, !PT ;  /* 0x0000000704077c12 */ /* 0x004fca000f8e3cff */
[----:B------:R0:W-:Y:S02]  /*1410*/  STG.E.U8 desc[UR4][R2.64], R7 ;  /* 0x0000000702007986 */ /* 0x0001e4000c101104 */
.L_x_6354:
[----:B------:R-:W-:Y:S05]  /*1420*/  BSYNC B0 ;  /* 0x0000000000007941 */ /* 0x000fea0003800000 */
.L_x_6353:
        /* <DEDUP_REMOVED lines=305> */
.L_x_6358:
        /* <DEDUP_REMOVED lines=8> */
[----:B------:R-:W-:Y:S02]  /*27c0*/  ISETP.GE.AND P0, PT, R0, UR6, PT ;  /* 0x0000000600007c0c */ /* 0x000fe4000bf06270 */
[----:B--2---:R-:W-:-:S05]  /*27d0*/  LOP3.LUT R7, R4, UR7, RZ, 0x3c, !PT ;  /* 0x0000000704077c12 */ /* 0x004fca000f8e3cff */
[----:B------:R1:W-:Y:S06]  /*27e0*/  STG.E.U8 desc[UR4][R2.64], R7 ;  /* 0x0000000702007986 */ /* 0x0003ec000c101104 */
        /* <DEDUP_REMOVED lines=303> */
.L_x_6359:
        /* <DEDUP_REMOVED lines=10> */
.L_x_6357:
[----:B------:R-:W-:Y:S05]  /*3b80*/  BSYNC B0 ;  /* 0x0000000000007941 */ /* 0x000fea0003800000 */
.L_x_6356:
        /* <DEDUP_REMOVED lines=304> */
.L_x_6360:
[----:B------:R-:W-:Y:S02]  /*4e90*/  ULDC.64 UR8, c[0x0][0x418] ;  /* 0x0001060000087ab9 */ /* 0x000fe40000000a00 */
[----:B------:R-:W-:-:S04]  /*4ea0*/  IADD3 R4, P0, R2, UR8, RZ ;  /* 0x0000000802047c10 */ /* 0x000fc8000ff1e0ff */
[----:B------:R-:W-:Y:S01]  /*4eb0*/  IADD3.X R5, RZ, UR9, RZ, P0, !PT ;  /* 0x00000009ff057c10 */ /* 0x000fe200087fe4ff */
[----:B------:R-:W-:-:S04]  /*4ec0*/  ULDC.64 UR8, c[0x0][0x410] ;  /* 0x0001040000087ab9 */ /* 0x000fc80000000a00 */
[----:B------:R-:W2:Y:S01]  /*4ed0*/  LDG.E.U8 R4, desc[UR4][R4.64] ;  /* 0x0000000404047981 */ /* 0x000ea2000c1e1100 */
[----:B------:R-:W-:-:S04]  /*4ee0*/  IADD3 R2, P0, R3, UR8, RZ ;  /* 0x0000000803027c10 */ /* 0x000fc8000ff1e0ff */
[----:B------:R-:W-:Y:S02]  /*4ef0*/  IADD3.X R3, RZ, UR9, RZ, P0, !PT ;  /* 0x00000009ff037c10 */ /* 0x000fe400087fe4ff */
[----:B--2---:R-:W-:-:S05]  /*4f00*/  LOP3.LUT R7, R4, UR7, RZ, 0x3c, !PT ;  /* 0x0000000704077c12 */ /* 0x004fca000f8e3cff */
[----:B------:R-:W-:Y:S01]  /*4f10*/  STG.E.U8 desc[UR4][R2.64], R7 ;  /* 0x0000000702007986 */ /* 0x000fe2000c101104 */
[----:B------:R-:W-:Y:S05]  /*4f20*/  EXIT ;  /* 0x000000000000794d */ /* 0x000fea0003800000 */
.L_x_6361:
        /* <DEDUP_REMOVED lines=13> */
.L_x_26178:


//--------------------- .text._ZN2at6native27unrolled_elementwise_kernelINS0_13AUnaryFunctorIaaaNS0_17BitwiseXorFunctorIaEEEESt5arrayIPcLm2EELi4E23TrivialOffsetCalculatorILi1EjESA_NS0_6memory15LoadWithoutCastENSB_16StoreWithoutCastEEEviT_T0_T2_T3_T4_T5_ --------------------------
	.section	.text._ZN2at6native27unrolled_elementwise_kernelINS0_13AUnaryFunctorIaaaNS0_17BitwiseXorFunctorIaEEEESt5arrayIPcLm2EELi4E23TrivialOffsetCalculatorILi1EjESA_NS0_6memory15LoadWithoutCastENSB_16StoreWithoutCastEEEviT_T0_T2_T3_T4_T5_,"ax",@progbits
	.align	128
        .global         _ZN2at6native27unrolled_elementwise_kernelINS0_13AUnaryFunctorIaaaNS0_17BitwiseXorFunctorIaEEEESt5arrayIPcLm2EELi4E23TrivialOffsetCalculatorILi1EjESA_NS0_6memory15LoadWithoutCastENSB_16StoreWithoutCastEEEviT_T0_T2_T3_T4_T5_
        .type           _ZN2at6native27unrolled_elementwise_kernelINS0_13AUnaryFunctorIaaaNS0_17BitwiseXorFunctorIaEEEESt5arrayIPcLm2EELi4E23TrivialOffsetCalculatorILi1EjESA_NS0_6memory15LoadWithoutCastENSB_16StoreWithoutCastEEEviT_T0_T2_T3_T4_T5_,@function
        .size           _ZN2at6native27unrolled_elementwise_kernelINS0_13AUnaryFunctorIaaaNS0_17BitwiseXorFunctorIaEEEESt5arrayIPcLm2EELi4E23TrivialOffsetCalculatorILi1EjESA_NS0_6memory15LoadWithoutCastENSB_16StoreWithoutCastEEEviT_T0_T2_T3_T4_T5_,(.L_x_26179 - _ZN2at6native27unrolled_elementwise_kernelINS0_13AUnaryFunctorIaaaNS0_17BitwiseXorFunctorIaEEEESt5arrayIPcLm2EELi4E23TrivialOffsetCalculatorILi1EjESA_NS0_6memory15LoadWithoutCastENSB_16StoreWithoutCastEEEviT_T0_T2_T3_T4_T5_)
        .other          _ZN2at6native27unrolled_elementwise_kernelINS0_13AUnaryFunctorIaaaNS0_17BitwiseXorFunctorIaEEEESt5arrayIPcLm2EELi4E23TrivialOffsetCalculatorILi1EjESA_NS0_6memory15LoadWithoutCastENSB_16StoreWithoutCastEEEviT_T0_T2_T3_T4_T5_,@"STO_CUDA_ENTRY STV_DEFAULT"
_ZN2at6native27unrolled_elementwise_kernelINS0_13AUnaryFunctorIaaaNS0_17BitwiseXorFunctorIaEEEESt5arrayIPcLm2EELi4E23TrivialOffsetCalculatorILi1EjESA_NS0_6memory15LoadWithoutCastENSB_16StoreWithoutCastEEEviT_T0_T2_T3_T4_T5_:
.text._ZN2at6native27unrolled_elementwise_kernelINS0_13AUnaryFunctorIaaaNS0_17BitwiseXorFunctorIaEEEESt5arrayIPcLm2EELi4E23TrivialOffsetCalculatorILi1EjESA_NS0_6memory15LoadWithoutCastENSB_16StoreWithoutCastEEEviT_T0_T2_T3_T4_T5_:
[----:B------:R-:W-:Y:S01]  /*0000*/  LDC R1, c[0x0][0x28] ;  /* 0x00000a00ff017b82 */ /* 0x000fe20000000800 */
[----:B------:R-:W0:Y:S07]  /*0010*/  S2R R0, SR_CTAID.X ;  /* 0x0000000000007919 */ /* 0x000e2e0000002500 */
[----:B------:R-:W0:Y:S01]  /*0020*/  LDC R3, c[0x0][0x210] ;  /* 0x00008400ff037b82 */ /* 0x000e220000000800 */
[----:B------:R-:W-:Y:S01]  /*0030*/  PRMT R12, RZ, 0x7610, R12 ;  /* 0x00007610ff0c7816 */ /* 0x000fe2000000000c */
[----:B------:R-:W-:Y:S01]  /*0040*/  ULDC.64 UR4, c[0x0][0x208] ;  /* 0x0000820000047ab9 */ /* 0x000fe20000000a00 */
[----:B------:R-:W1:Y:S01]  /*0050*/  S2R R5, SR_TID.X ;  /* 0x0000000000057919 */ /* 0x000e620000002100 */
[----:B0-----:R-:W-:-:S02]  /*0060*/  IMAD R4, R0, -0x200, R3 ;  /* 0xfffffe0000047824 */ /* 0x001fc400078e0203 */
[----:B-1----:R-:W-:-:S03]  /*0070*/  VIADD R16, R5, 0x80 ;  /* 0x0000008005107836 */ /* 0x002fc60000000000 */
[----:B------:R-:W-:Y:S01]  /*0080*/  ISETP.GE.AND P0, PT, R5, R4, PT ;  /* 0x000000040500720c */ /* 0x000fe20003f06270 */
[----:B------:R-:W-:-:S12]  /*0090*/  IMAD.MOV.U32 R13, RZ, RZ, R5 ;  /* 0x000000ffff0d7224 */ /* 0x000fd800078e0005 */
[----:B------:R-:W-:Y:S01]  /*00a0*/  @!P0 IMAD.MOV.U32 R13, RZ, RZ, R16 ;  /* 0x000000ffff0d8224 */ /* 0x000fe200078e0010 */
[----:B------:R-:W0:Y:S01]  /*00b0*/  @!P0 LDC.64 R18, c[0x0][0x220] ;  /* 0x00008800ff128b82 */ /* 0x000e220000000a00 */
[----:B------:R-:W-:-:S03]  /*00c0*/  @!P0 IMAD R11, R0, 0x200, R5 ;  /* 0x00000200000b8824 */ /* 0x000fc600078e0205 */
[----:B------:R-:W-:-:S13]  /*00d0*/  ISETP.GE.AND P3, PT, R13, R4, PT ;  /* 0x000000040d00720c */ /* 0x000fda0003f66270 */
[----:B------:R-:W-:Y:S01]  /*00e0*/  @!P3 IMAD R15, R0, 0x200, R13 ;  /* 0x00000200000fb824 */ /* 0x000fe200078e020d */
[----:B------:R-:W1:Y:S01]  /*00f0*/  @!P3 LDC.64 R6, c[0x0][0x220] ;  /* 0x00008800ff06bb82 */ /* 0x000e620000000a00 */
[----:B------:R-:W-:-:S05]  /*0100*/  @!P3 VIADD R13, R13, 0x80 ;  /* 0x000000800d0db836 */ /* 0x000fca0000000000 */
[----:B------:R-:W-:Y:S02]  /*0110*/  ISETP.GE.AND P2, PT, R13, R4, PT ;  /* 0x000000040d00720c */ /* 0x000fe40003f46270 */
[----:B0-----:R-:W-:-:S05]  /*0120*/  @!P0 IADD3 R10, P5, R11, R18, RZ ;  /* 0x000000120b0a8210 */ /* 0x001fca0007fbe0ff */
[----:B------:R-:W-:-:S05]  /*0130*/  @!P0 IMAD.X R11, RZ, RZ, R19, P5 ;  /* 0x000000ffff0b8224 */ /* 0x000fca00028e0613 */
[----:B------:R0:W2:Y:S01]  /*0140*/  @!P0 LDG.E.U8 R12, desc[UR4][R10.64] ;  /* 0x000000040a0c8981 */ /* 0x0000a2000c1e1100 */
[----:B------:R-:W-:Y:S01]  /*0150*/  @!P2 IMAD R17, R0, 0x200, R13 ;  /* 0x000002000011a824 */ /* 0x000fe200078e020d */
[----:B------:R-:W3:Y:S01]  /*0160*/  @!P2 LDC.64 R8, c[0x0][0x220] ;  /* 0x00008800ff08ab82 */ /* 0x000ee20000000a00 */
[----:B------:R-:W-:Y:S01]  /*0170*/  @!P2 VIADD R13, R13, 0x80 ;  /* 0x000000800d0da836 */ /* 0x000fe20000000000 */
[----:B-1----:R-:W-:-:S04]  /*0180*/  @!P3 IADD3 R6, P4, R15, R6, RZ ;  /* 0x000000060f06b210 */ /* 0x002fc80007f9e0ff */
[----:B------:R-:W-:Y:S02]  /*0190*/  ISETP.GE.AND P1, PT, R13, R4, PT ;  /* 0x000000040d00720c */ /* 0x000fe40003f26270 */
[----:B------:R-:W-:Y:S01]  /*01a0*/  PRMT R14, RZ, 0x7610, R14 ;  /* 0x00007610ff0e7816 */ /* 0x000fe2000000000e */
[----:B0-----:R-:W0:Y:S10]  /*01b0*/  @!P0 LDC.64 R10, c[0x0][0x218] ;  /* 0x00008600ff0a8b82 */ /* 0x001e340000000a00 */
[----:B------:R-:W1:Y:S01]  /*01c0*/  @!P1 LDC.64 R2, c[0x0][0x220] ;  /* 0x00008800ff029b82 */ /* 0x000e620000000a00 */
[----:B------:R-:W-:Y:S01]  /*01d0*/  @!P1 IMAD R13, R0, 0x200, R13 ;  /* 0x00000200000d9824 */ /* 0x000fe200078e020d */
[----:B---3--:R-:W-:Y:S01]  /*01e0*/  @!P2 IADD3 R8, P6, R17, R8, RZ ;  /* 0x000000081108a210 */ /* 0x008fe20007fde0ff */
[----:B------:R-:W-:Y:S01]  /*01f0*/  @!P3 IMAD.X R7, RZ, RZ, R7, P4 ;  /* 0x000000ffff07b224 */ /* 0x000fe200020e0607 */
[----:B------:R-:W-:-:S03]  /*0200*/  PRMT R15, RZ, 0x7610, R15 ;  /* 0x00007610ff0f7816 */ /* 0x000fc6000000000f */
[----:B------:R-:W-:-:S05]  /*0210*/  @!P2 IMAD.X R9, RZ, RZ, R9, P6 ;  /* 0x000000ffff09a224 */ /* 0x000fca00030e0609 */
[----:B------:R-:W3:Y:S01]  /*0220*/  @!P2 LDG.E.U8 R15, desc[UR4][R8.64] ;  /* 0x00000004080fa981 */ /* 0x000ee2000c1e1100 */
[----:B-1----:R-:W-:Y:S02]  /*0230*/  @!P1 IADD3 R2, P5, R13, R2, RZ ;  /* 0x000000020d029210 */ /* 0x002fe40007fbe0ff */
[----:B------:R-:W-:Y:S02]  /*0240*/  PRMT R13, RZ, 0x7610, R13 ;  /* 0x00007610ff0d7816 */ /* 0x000fe4000000000d */
[----:B------:R-:W-:-:S04]  /*0250*/  @!P1 IADD3.X R3, RZ, R3, RZ, P5, !PT ;  /* 0x00000003ff039210 */ /* 0x000fc80002ffe4ff */
[----:B------:R2:W4:Y:S04]  /*0260*/  @!P3 LDG.E.U8 R13, desc[UR4][R6.64] ;  /* 0x00000004060db981 */ /* 0x000528000c1e1100 */
[----:B------:R-:W5:Y:S01]  /*0270*/  @!P1 LDG.E.U8 R14, desc[UR4][R2.64] ;  /* 0x00000004020e9981 */ /* 0x000f62000c1e1100 */
[----:B------:R-:W-:Y:S01]  /*0280*/  @!P0 IMAD R17, R0, 0x200, R5 ;  /* 0x0000020000118824 */ /* 0x000fe200078e0205 */
[----:B------:R-:W-:-:S04]  /*0290*/  ULDC.U8 UR6, c[0x0][0x215] ;  /* 0x0000854000067ab9 */ /* 0x000fc80000000000 */
[----:B0-----:R-:W-:-:S05]  /*02a0*/  @!P0 IADD3 R10, P1, R17, R10, RZ ;  /* 0x0000000a110a8210 */ /* 0x001fca0007f3e0ff */
[----:B------:R-:W-:Y:S02]  /*02b0*/  @!P0 IMAD.X R11, RZ, RZ, R11, P1 ;  /* 0x000000ffff0b8224 */ /* 0x000fe400008e060b */
[----:B------:R-:W-:-:S05]  /*02c0*/  @!P0 IMAD.MOV.U32 R5, RZ, RZ, R16 ;  /* 0x000000ffff058224 */ /* 0x000fca00078e0010 */
[----:B------:R-:W-:Y:S01]  /*02d0*/  ISETP.GE.AND P1, PT, R5, R4, PT ;  /* 0x000000040500720c */ /* 0x000fe20003f26270 */
[----:B------:R-:W-:Y:S01]  /*02e0*/  BSSY B0, `(.L_x_6362) ;  /* 0x0000013000007945 */ /* 0x000fe20003800000 */
[----:B--2---:R-:W-:-:S05]  /*02f0*/  LOP3.LUT R7, R12, UR6, RZ, 0x3c, !PT ;  /* 0x000000060c077c12 */ /* 0x004fca000f8e3cff */
[----:B------:R0:W-:Y:S01]  /*0300*/  @!P0 STG.E.U8 desc[UR4][R10.64], R7 ;  /* 0x000000070a008986 */ /* 0x0001e2000c101104 */
[----:B---3--:R-:W-:Y:S02]  /*0310*/  LOP3.LUT R15, R15, UR6, RZ, 0x3c, !PT ;  /* 0x000000060f0f7c12 */ /* 0x008fe4000f8e3cff */
[----:B----4-:R-:W-:Y:S02]  /*0320*/  LOP3.LUT R13, R13, UR6, RZ, 0x3c, !PT ;  /* 0x000000060d0d7c12 */ /* 0x010fe4000f8e3cff */
[----:B-----5:R-:W-:Y:S01]  /*0330*/  LOP3.LUT R9, R14, UR6, RZ, 0x3c, !PT ;  /* 0x000000060e097c12 */ /* 0x020fe2000f8e3cff */
[----:B0-----:R-:W-:Y:S06]  /*0340*/  @P1 BRA `(.L_x_6363) ;  /* 0x0000000000301947 */ /* 0x001fec0003800000 */
[----:B------:R-:W-:Y:S01]  /*0350*/  IMAD R2, R0, 0x200, R5 ;  /* 0x0000020000027824 */ /* 0x000fe200078e0205 */
[----:B------:R-:W-:Y:S01]  /*0360*/  ULDC.64 UR6, c[0x0][0x218] ;  /* 0x0000860000067ab9 */ /* 0x000fe20000000a00 */
[----:B------:R-:W-:-:S03]  /*0370*/  VIADD R5, R5, 0x80 ;  /* 0x0000008005057836 */ /* 0x000fc60000000000 */
[----:B------:R-:W-:Y:S02]  /*0380*/  IADD3 R2, P0, R2, UR6, RZ ;  /* 0x0000000602027c10 */ /* 0x000fe4000ff1e0ff */
[----:B------:R-:W-:Y:S02]  /*0390*/  ISETP.GE.AND P1, PT, R5, R4, PT ;  /* 0x000000040500720c */ /* 0x000fe40003f26270 */
[----:B------:R-:W-:-:S05]  /*03a0*/  IADD3.X R3, RZ, UR7, RZ, P0, !PT ;  /* 0x00000007ff037c10 */ /* 0x000fca00087fe4ff */
[----:B------:R0:W-:Y:S06]  /*03b0*/  STG.E.U8 desc[UR4][R2.64], R13 ;  /* 0x0000000d02007986 */ /* 0x0001ec000c101104 */
[----:B------:R-:W-:Y:S02]  /*03c0*/  @!P1 IMAD R6, R0, 0x200, R5 ;  /* 0x0000020000069824 */ /* 0x000fe400078e0205 */
[----:B------:R-:W-:-:S03]  /*03d0*/  @!P1 VIADD R5, R5, 0x80 ;  /* 0x0000008005059836 */ /* 0x000fc60000000000 */
[----:B------:R-:W-:-:S05]  /*03e0*/  @!P1 IADD3 R6, P2, R6, UR6, RZ ;  /* 0x0000000606069c10 */ /* 0x000fca000ff5e0ff */
[----:B------:R-:W-:-:S05]  /*03f0*/  @!P1 IMAD.X R7, RZ, RZ, UR7, P2 ;  /* 0x00000007ff079e24 */ /* 0x000fca00090e06ff */
[----:B------:R0:W-:Y:S03]  /*0400*/  @!P1 STG.E.U8 desc[UR4][R6.64], R15 ;  /* 0x0000000f06009986 */ /* 0x0001e6000c101104 */
.L_x_6363:
[----:B------:R-:W-:Y:S05]  /*0410*/  BSYNC B0 ;  /* 0x0000000000007941 */ /* 0x000fea0003800000 */
.L_x_6362:
[----:B------:R-:W-:-:S13]  /*0420*/  ISETP.GE.AND P0, PT, R5, R4, PT ;  /* 0x000000040500720c */ /* 0x000fda0003f06270 */
[----:B------:R-:W-:Y:S05]  /*0430*/  @P0 EXIT ;  /* 0x000000000000094d */ /* 0x000fea0003800000 */
[----:B------:R-:W-:Y:S01]  /*0440*/  IMAD R0, R0, 0x200, R5 ;  /* 0x0000020000007824 */ /* 0x000fe200078e0205 */
[----:B------:R-:W-:-:S04]  /*0450*/  ULDC.64 UR6, c[0x0][0x218] ;  /* 0x0000860000067ab9 */ /* 0x000fc80000000a00 */
[----:B0-----:R-:W-:-:S05]  /*0460*/  IADD3 R2, P0, R0, UR6, RZ ;  /* 0x0000000600027c10 */ /* 0x001fca000ff1e0ff */
[----:B------:R-:W-:-:S05]  /*0470*/  IMAD.X R3, RZ, RZ, UR7, P0 ;  /* 0x00000007ff037e24 */ /* 0x000fca00080e06ff */
[----:B------:R-:W-:Y:S01]  /*0480*/  STG.E.U8 desc[UR4][R2.64], R9 ;  /* 0x0000000902007986 */ /* 0x000fe2000c101104 */
[----:B------:R-:W-:Y:S05]  /*0490*/  EXIT ;  /* 0x000000000000794d */ /* 0x000fea0003800000 */
.L_x_6364:
        /* <DEDUP_REMOVED lines=14> */
.L_x_26179:


//--------------------- .text._ZN2at6native29vectorized_elementwise_kernelILi2ENS0_13AUnaryFunctorIaaaNS0_17BitwiseXorFunctorIaEEEESt5arrayIPcLm2EEEEviT0_T1_ --------------------------
	.section	.text._ZN2at6native29vectorized_elementwise_kernelILi2ENS0_13AUnaryFunctorIaaaNS0_17BitwiseXorFunctorIaEEEESt5arrayIPcLm2EEEEviT0_T1_,"ax",@progbits
	.align	128
        .global         _ZN2at6native29vectorized_elementwise_kernelILi2ENS0_13AUnaryFunctorIaaaNS0_17BitwiseXorFunctorIaEEEESt5arrayIPcLm2EEEEviT0_T1_
        .type           _ZN2at6native29vectorized_elementwise_kernelILi2ENS0_13AUnaryFunctorIaaaNS0_17BitwiseXorFunctorIaEEEESt5arrayIPcLm2EEEEviT0_T1_,@function
        .size           _ZN2at6native29vectorized_elementwise_kernelILi2ENS0_13AUnaryFunctorIaaaNS0_17BitwiseXorFunctorIaEEEESt5arrayIPcLm2EEEEviT0_T1_,(.L_x_26180 - _ZN2at6native29vectorized_elementwise_kernelILi2ENS0_13AUnaryFunctorIaaaNS0_17BitwiseXorFunctorIaEEEESt5arrayIPcLm2EEEEviT0_T1_)
        .other          _ZN2at6native29vectorized_elementwise_kernelILi2ENS0_13AUnaryFunctorIaaaNS0_17BitwiseXorFunctorIaEEEESt5arrayIPcLm2EEEEviT0_T1_,@"STO_CUDA_ENTRY STV_DEFAULT"
_ZN2at6native29vectorized_elementwise_kernelILi2ENS0_13AUnaryFunctorIaaaNS0_17BitwiseXorFunctorIaEEEESt5arrayIPcLm2EEEEviT0_T1_:
.text._ZN2at6native29vectorized_elementwise_kernelILi2ENS0_13AUnaryFunctorIaaaNS0_17BitwiseXorFunctorIaEEEESt5arrayIPcLm2EEEEviT0_T1_:
        /* <DEDUP_REMOVED lines=14> */
[----:B------:R-:W-:Y:S01]  /*00e0*/  IMAD.U32 R5, RZ, RZ, UR6 ;  /* 0x00000006ff057e24 */ /* 0x000fe2000f8e00ff */
[----:B------:R-:W-:Y:S01]  /*00f0*/  ULDC.64 UR6, c[0x0][0x218] ;  /* 0x0000860000067ab9 */ /* 0x000fe20000000a00 */
[----:B0-----:R-:W-:-:S05]  /*0100*/  IMAD.WIDE.U32 R4, R7, 0x2, R4 ;  /* 0x0000000207047825 */ /* 0x001fca00078e0004 */
[----:B------:R-:W2:Y:S04]  /*0110*/  LDG.E.U16 R9, desc[UR8][R4.64+0x200] ;  /* 0x0002000804097981 */ /* 0x000ea8000c1e1500 */
[----:B------:R-:W3:Y:S04]  /*0120*/  LDG.E.U16 R6, desc[UR8][R4.64] ;  /* 0x0000000804067981 */ /* 0x000ee8000c1e1500 */
[----:B------:R-:W4:Y:S04]  /*0130*/  LDG.E.U16 R8, desc[UR8][R4.64+0x100] ;  /* 0x0001000804087981 */ /* 0x000f28000c1e1500 */
[----:B------:R2:W5:Y:S01]  /*0140*/  LDG.E.U16 R10, desc[UR8][R4.64+0x300] ;  /* 0x00030008040a7981 */ /* 0x000562000c1e1500 */
[----:B------:R-:W-:-:S04]  /*0150*/  UIADD3 UR5, UP0, UR4, UR6, URZ ;  /* 0x0000000604057290 */ /* 0x000fc8000ff1e03f */
[----:B------:R-:W-:Y:S02]  /*0160*/  UIADD3.X UR6, URZ, UR7, URZ, UP0, !UPT ;  /* 0x000000073f067290 */ /* 0x000fe400087fe43f */
[----:B------:R-:W-:-:S04]  /*0170*/  IMAD.U32 R2, RZ, RZ, UR5 ;  /* 0x00000005ff027e24 */ /* 0x000fc8000f8e00ff */
[----:B------:R-:W-:Y:S02]  /*0180*/  IMAD.U32 R3, RZ, RZ, UR6 ;  /* 0x00000006ff037e24 */ /* 0x000fe4000f8e00ff */
[----:B------:R-:W-:Y:S01]  /*0190*/  IMAD.WIDE R2, R7, 0x2, R2 ;  /* 0x0000000207027825 */ /* 0x000fe200078e0202 */
[C---:B--2---:R-:W-:Y:S02]  /*01a0*/  PRMT R4, R9.reuse, 0x7770, RZ ;  /* 0x0000777009047816 */ /* 0x044fe400000000ff */
[----:B------:R-:W-:Y:S02]  /*01b0*/  PRMT R5, R9, 0x7771, RZ ;  /* 0x0000777109057816 */ /* 0x000fe400000000ff */
[C---:B---3--:R-:W-:Y:S02]  /*01c0*/  PRMT R0, R6.reuse, 0x7770, RZ ;  /* 0x0000777006007816 */ /* 0x048fe400000000ff */
[----:B------:R-:W-:Y:S02]  /*01d0*/  PRMT R6, R6, 0x7771, RZ ;  /* 0x0000777106067816 */ /* 0x000fe400000000ff */
[----:B----4-:R-:W-:-:S02]  /*01e0*/  PRMT R7, R8, 0x7770, RZ ;  /* 0x0000777008077816 */ /* 0x010fc400000000ff */
[----:B------:R-:W-:Y:S02]  /*01f0*/  PRMT R8, R8, 0x7771, RZ ;  /* 0x0000777108087816 */ /* 0x000fe400000000ff */
[C---:B-----5:R-:W-:Y:S02]  /*0200*/  PRMT R9, R10.reuse, 0x7770, RZ ;  /* 0x000077700a097816 */ /* 0x060fe400000000ff */
[----:B------:R-:W-:Y:S02]  /*0210*/  PRMT R10, R10, 0x7771, RZ ;  /* 0x000077710a0a7816 */ /* 0x000fe400000000ff */
[----:B------:R-:W-:Y:S02]  /*0220*/  LOP3.LUT R6, R6, UR10, RZ, 0x3c, !PT ;  /* 0x0000000a06067c12 */ /* 0x000fe4000f8e3cff */
[----:B------:R-:W-:Y:S02]  /*0230*/  LOP3.LUT R11, R0, UR10, RZ, 0x3c, !PT ;  /* 0x0000000a000b7c12 */ /* 0x000fe4000f8e3cff */
[----:B------:R-:W-:-:S02]  /*0240*/  LOP3.LUT R8, R8, UR10, RZ, 0x3c, !PT ;  /* 0x0000000a08087c12 */ /* 0x000fc4000f8e3cff */
[----:B------:R-:W-:Y:S02]  /*0250*/  LOP3.LUT R7, R7, UR10, RZ, 0x3c, !PT ;  /* 0x0000000a07077c12 */ /* 0x000fe4000f8e3cff */
[----:B------:R-:W-:Y:S02]  /*0260*/  LOP3.LUT R5, R5, UR10, RZ, 0x3c, !PT ;  /* 0x0000000a05057c12 */ /* 0x000fe4000f8e3cff */
[----:B------:R-:W-:Y:S02]  /*0270*/  LOP3.LUT R4, R4, UR10, RZ, 0x3c, !PT ;  /* 0x0000000a04047c12 */ /* 0x000fe4000f8e3cff */
[----:B------:R-:W-:Y:S02]  /*0280*/  LOP3.LUT R10, R10, UR10, RZ, 0x3c, !PT ;  /* 0x0000000a0a0a7c12 */ /* 0x000fe4000f8e3cff */
[----:B------:R-:W-:Y:S02]  /*0290*/  LOP3.LUT R9, R9, UR10, RZ, 0x3c, !PT ;  /* 0x0000000a09097c12 */ /* 0x000fe4000f8e3cff */
        /* <DEDUP_REMOVED lines=9> */
.L_x_6365:
[----:B------:R-:W0:Y:S01]  /*0330*/  S2R R14, SR_TID.X ;  /* 0x00000000000e7919 */ /* 0x000e220000002100 */
[----:B------:R-:W-:Y:S02]  /*0340*/  PRMT R16, RZ, 0x7610, R16 ;  /* 0x00007610ff107816 */ /* 0x000fe40000000010 */
[C---:B0-----:R-:W-:Y:S01]  /*0350*/  ISETP.GE.AND P0, PT, R14.reuse, R15, PT ;  /* 0x0000000f0e00720c */ /* 0x041fe20003f06270 */
[----:B------:R-:W-:Y:S02]  /*0360*/  VIADD R23, R14, 0x80 ;  /* 0x000000800e177836 */ /* 0x000fe40000000000 */
[----:B------:R-:W-:-:S10]  /*0370*/  IMAD.MOV.U32 R0, RZ, RZ, R14 ;  /* 0x000000ffff007224 */ /* 0x000fd400078e000e */
[----:B------:R-:W-:Y:S01]  /*0380*/  @!P0 IMAD.MOV.U32 R0, RZ, RZ, R23 ;  /* 0x000000ffff008224 */ /* 0x000fe200078e0017 */
[----:B------:R-:W0:Y:S01]  /*0390*/  @!P0 LDC.64 R6, c[0x0][0x220] ;  /* 0x00008800ff068b82 */ /* 0x000e220000000a00 */
[----:B------:R-:W-:-:S03]  /*03a0*/  @!P0 VIADD R3, R14, UR4 ;  /* 0x000000040e038c36 */ /* 0x000fc60008000000 */
[----:B------:R-:W-:-:S13]  /*03b0*/  ISETP.GE.AND P6, PT, R0, R15, PT ;  /* 0x0000000f0000720c */ /* 0x000fda0003fc6270 */
[C---:B------:R-:W-:Y:S01]  /*03c0*/  @!P6 VIADD R11, R0.reuse, UR4 ;  /* 0x00000004000bec36 */ /* 0x040fe20008000000 */
[----:B------:R-:W1:Y:S01]  /*03d0*/  @!P6 LDC.64 R4, c[0x0][0x220] ;  /* 0x00008800ff04eb82 */ /* 0x000e620000000a00 */
[----:B------:R-:W-:-:S05]  /*03e0*/  @!P6 VIADD R0, R0, 0x80 ;  /* 0x000000800000e836 */ /* 0x000fca0000000000 */
[----:B------:R-:W-:Y:S02]  /*03f0*/  ISETP.GE.AND P1, PT, R0, R15, PT ;  /* 0x0000000f0000720c */ /* 0x000fe40003f26270 */
[----:B0-----:R-:W-:-:S05]  /*0400*/  @!P0 IADD3 R2, P5, R3, R6, RZ ;  /* 0x0000000603028210 */ /* 0x001fca0007fbe0ff */
[----:B------:R-:W-:-:S06]  /*0410*/  @!P0 IMAD.X R3, RZ, RZ, R7, P5 ;  /* 0x000000ffff038224 */ /* 0x000fcc00028e0607 */
[C---:B------:R-:W-:Y:S01]  /*0420*/  @!P1 VIADD R9, R0.reuse, UR4 ;  /* 0x0000000400099c36 */ /* 0x040fe20008000000 */
[----:B------:R-:W0:Y:S01]  /*0430*/  @!P1 LDC.64 R18, c[0x0][0x220] ;  /* 0x00008800ff129b82 */ /* 0x000e220000000a00 */
[----:B------:R-:W-:Y:S01]  /*0440*/  @!P1 VIADD R0, R0, 0x80 ;  /* 0x0000008000009836 */ /* 0x000fe20000000000 */
[----:B-1----:R-:W-:-:S04]  /*0450*/  @!P6 IADD3 R10, P5, R11, R4, RZ ;  /* 0x000000040b0ae210 */ /* 0x002fc80007fbe0ff */
[----:B------:R-:W-:Y:S01]  /*0460*/  ISETP.GE.AND P2, PT, R0, R15, PT ;  /* 0x0000000f0000720c */ /* 0x000fe20003f46270 */
[----:B------:R-:W-:-:S05]  /*0470*/  @!P6 IMAD.X R11, RZ, RZ, R5, P5 ;  /* 0x000000ffff0be224 */ /* 0x000fca00028e0605 */
[----:B------:R1:W2:Y:S07]  /*0480*/  @!P6 LDG.E.U8 R16, desc[UR8][R10.64] ;  /* 0x000000080a10e981 */ /* 0x0002ae000c1e1100 */
[C---:B------:R-:W-:Y:S01]  /*0490*/  @!P2 VIADD R21, R0.reuse, UR4 ;  /* 0x000000040015ac36 */ /* 0x040fe20008000000 */
[----:B------:R-:W3:Y:S01]  /*04a0*/  @!P2 LDC.64 R12, c[0x0][0x220] ;  /* 0x00008800ff0cab82 */ /* 0x000ee20000000a00 */
[----:B------:R-:W-:-:S05]  /*04b0*/  @!P2 VIADD R0, R0, 0x80 ;  /* 0x000000800000a836 */ /* 0x000fca0000000000 */
[----:B------:R-:W-:-:S13]  /*04c0*/  ISETP.GE.AND P3, PT, R0, R15, PT ;  /* 0x0000000f0000720c */ /* 0x000fda0003f66270 */
[C---:B------:R-:W-:Y:S02]  /*04d0*/  @!P3 VIADD R27, R0.reuse, UR4 ;  /* 0x00000004001bbc36 */ /* 0x040fe40008000000 */
[----:B------:R-:W-:-:S05]  /*04e0*/  @!P3 VIADD R0, R0, 0x80 ;  /* 0x000000800000b836 */ /* 0x000fca0000000000 */
[----:B------:R-:W-:-:S13]  /*04f0*/  ISETP.GE.AND P4, PT, R0, R15, PT ;  /* 0x0000000f0000720c */ /* 0x000fda0003f86270 */
[C---:B------:R-:W-:Y:S01]  /*0500*/  @!P4 VIADD R25, R0.reuse, UR4 ;  /* 0x000000040019cc36 */ /* 0x040fe20008000000 */
[----:B0-----:R-:W-:Y:S01]  /*0510*/  @!P1 IADD3 R18, P6, R9, R18, RZ ;  /* 0x0000001209129210 */ /* 0x001fe20007fde0ff */
[----:B------:R-:W-:Y:S01]  /*0520*/  @!P4 VIADD R0, R0, 0x80 ;  /* 0x000000800000c836 */ /* 0x000fe20000000000 */
[----:B------:R-:W0:Y:S04]  /*0530*/  @!P3 LDC.64 R8, c[0x0][0x220] ;  /* 0x00008800ff08bb82 */ /* 0x000e280000000a00 */
[C---:B------:R-:W-:Y:S01]  /*0540*/  ISETP.GE.AND P5, PT, R0.reuse, R15, PT ;  /* 0x0000000f0000720c */ /* 0x040fe20003fa6270 */
[----:B------:R-:W-:Y:S01]  /*0550*/  @!P1 IMAD.X R19, RZ, RZ, R19, P6 ;  /* 0x000000ffff139224 */ /* 0x000fe200030e0613 */
[----:B------:R-:W-:Y:S02]  /*0560*/  PRMT R20, RZ, 0x7610, R20 ;  /* 0x00007610ff147816 */ /* 0x000fe40000000014 */
[----:B------:R-:W4:Y:S04]  /*0570*/  @!P4 LDC.64 R4, c[0x0][0x220] ;  /* 0x00008800ff04cb82 */ /* 0x000f280000000a00 */
[----:B------:R5:W2:Y:S05]  /*0580*/  @!P1 LDG.E.U8 R20, desc[UR8][R18.64] ;  /* 0x0000000812149981 */ /* 0x000aaa000c1e1100 */
[C---:B------:R-:W-:Y:S01]  /*0590*/  @!P5 VIADD R17, R0.reuse, UR4 ;  /* 0x000000040011dc36 */ /* 0x040fe20008000000 */
[----:B------:R-:W4:Y:S01]  /*05a0*/  @!P5 LDC.64 R6, c[0x0][0x220] ;  /* 0x00008800ff06db82 */ /* 0x000f220000000a00 */
[----:B------:R-:W-:-:S05]  /*05b0*/  @!P5 VIADD R0, R0, 0x80 ;  /* 0x000000800000d836 */ /* 0x000fca0000000000 */
[----:B------:R-:W-:Y:S02]  /*05c0*/  ISETP.GE.AND P6, PT, R0, R15, PT ;  /* 0x0000000f0000720c */ /* 0x000fe40003fc6270 */
[----:B---3--:R-:W-:-:S11]  /*05d0*/  @!P2 IADD3 R12, P1, R21, R12, RZ ;  /* 0x0000000c150ca210 */ /* 0x008fd60007f3e0ff */
[----:B-1----:R-:W1:Y:S01]  /*05e0*/  @!P6 LDC.64 R10, c[0x0][0x220] ;  /* 0x00008800ff0aeb82 */ /* 0x002e620000000a00 */
[----:B------:R-:W-:Y:S01]  /*05f0*/  PRMT R21, RZ, 0x7610, R21 ;  /* 0x00007610ff157816 */ /* 0x000fe20000000015 */
[----:B------:R-:W-:Y:S01]  /*0600*/  @!P2 IMAD.X R13, RZ, RZ, R13, P1 ;  /* 0x000000ffff0da224 */ /* 0x000fe200008e060d */
[----:B0-----:R-:W-:Y:S02]  /*0610*/  @!P3 IADD3 R8, P1, R27, R8, RZ ;  /* 0x000000081b08b210 */ /* 0x001fe40007f3e0ff */
[----:B------:R-:W-:Y:S02]  /*0620*/  PRMT R22, RZ, 0x7610, R22 ;  /* 0x00007610ff167816 */ /* 0x000fe40000000016 */
[----:B------:R0:W3:Y:S01]  /*0630*/  @!P0 LDG.E.U8 R21, desc[UR8][R2.64] ;  /* 0x0000000802158981 */ /* 0x0000e2000c1e1100 */
[----:B------:R-:W-:Y:S01]  /*0640*/  PRMT R24, RZ, 0x7610, R24 ;  /* 0x00007610ff187816 */ /* 0x000fe20000000018 */
[----:B------:R-:W-:Y:S02]  /*0650*/  @!P3 IMAD.X R9, RZ, RZ, R9, P1 ;  /* 0x000000ffff09b224 */ /* 0x000fe400008e0609 */
[----:B-----5:R-:W-:Y:S01]  /*0660*/  @!P6 VIADD R19, R0, UR4 ;  /* 0x000000040013ec36 */ /* 0x020fe20008000000 */
[----:B------:R5:W3:Y:S01]  /*0670*/  @!P2 LDG.E.U8 R22, desc[UR8][R12.64] ;  /* 0x000000080c16a981 */ /* 0x000ae2000c1e1100 */
[----:B----4-:R-:W-:-:S02]  /*0680*/  @!P4 IADD3 R4, P2, R25, R4, RZ ;  /* 0x000000041904c210 */ /* 0x010fc40007f5e0ff */
[----:B------:R-:W-:Y:S01]  /*0690*/  @!P5 IADD3 R6, P1, R17, R6, RZ ;  /* 0x000000061106d210 */ /* 0x000fe20007f3e0ff */
[----:B------:R4:W3:Y:S01]  /*06a0*/  @!P3 LDG.E.U8 R24, desc[UR8][R8.64] ;  /* 0x000000080818b981 */ /* 0x0008e2000c1e1100 */
[----:B0-----:R-:W-:Y:S01]  /*06b0*/  PRMT R2, RZ, 0x7610, R2 ;  /* 0x00007610ff027816 */ /* 0x001fe20000000002 */
[----:B------:R-:W-:Y:S01]  /*06c0*/  @!P4 IMAD.X R5, RZ, RZ, R5, P2 ;  /* 0x000000ffff05c224 */ /* 0x000fe200010e0605 */
[----:B------:R-:W-:Y:S01]  /*06d0*/  PRMT R3, RZ, 0x7610, R3 ;  /* 0x00007610ff037816 */ /* 0x000fe20000000003 */
[----:B------:R-:W-:Y:S01]  /*06e0*/  @!P5 IMAD.X R7, RZ, RZ, R7, P1 ;  /* 0x000000ffff07d224 */ /* 0x000fe200008e0607 */
[----:B------:R-:W-:Y:S01]  /*06f0*/  PRMT R0, RZ, 0x7610, R0 ;  /* 0x00007610ff007816 */ /* 0x000fe20000000000 */
[----:B-----5:R-:W0:Y:S01]  /*0700*/  @!P0 LDC.64 R12, c[0x0][0x218] ;  /* 0x00008600ff0c8b82 */ /* 0x020e220000000a00 */
[----:B------:R-:W5:Y:S01]  /*0710*/  @!P4 LDG.E.U8 R2, desc[UR8][R4.64] ;  /* 0x000000080402c981 */ /* 0x000f62000c1e1100 */
[----:B-1----:R-:W-:-:S03]  /*0720*/  @!P6 IADD3 R10, P3, R19, R10, RZ ;  /* 0x0000000a130ae210 */ /* 0x002fc60007f7e0ff */
[----:B------:R2:W5:Y:S02]  /*0730*/  @!P5 LDG.E.U8 R3, desc[UR8][R6.64] ;  /* 0x000000080603d981 */ /* 0x000564000c1e1100 */
[----:B------:R-:W-:-:S05]  /*0740*/  @!P6 IMAD.X R11, RZ, RZ, R11, P3 ;  /* 0x000000ffff0be224 */ /* 0x000fca00018e060b */
[----:B------:R1:W5:Y:S01]  /*0750*/  @!P6 LDG.E.U8 R0, desc[UR8][R10.64] ;  /* 0x000000080a00e981 */ /* 0x000362000c1e1100 */
[----:B----4-:R-:W-:Y:S02]  /*0760*/  @!P0 VIADD R9, R14, UR4 ;  /* 0x000000040e098c36 */ /* 0x010fe40008000000 */
[----:B------:R-:W-:-:S03]  /*0770*/  @!P0 IMAD.MOV.U32 R14, RZ, RZ, R23 ;  /* 0x000000ffff0e8224 */ /* 0x000fc600078e0017 */
[----:B0-----:R-:W-:-:S05]  /*0780*/  @!P0 IADD3 R8, P1, R9, R12, RZ ;  /* 0x0000000c09088210 */ /* 0x001fca0007f3e0ff */
[----:B------:R-:W-:Y:S01]  /*0790*/  @!P0 IMAD.X R9, RZ, RZ, R13, P1 ;  /* 0x000000ffff098224 */ /* 0x000fe200008e060d */
[----:B------:R-:W-:Y:S04]  /*07a0*/  BSSY B0, `(.L_x_6366) ;  /* 0x000003c000007945 */ /* 0x000fe80003800000 */
[----:B------:R-:W-:Y:S01]  /*07b0*/  BSSY B1, `(.L_x_6367) ;  /* 0x0000033000017945 */ /* 0x000fe20003800000 */
[----:B--2---:R-:W-:Y:S02]  /*07c0*/  LOP3.LUT R7, R16, UR10, RZ, 0x3c, !PT ;  /* 0x0000000a10077c12 */ /* 0x004fe4000f8e3cff */
[----:B-1----:R-:W-:Y:S02]  /*07d0*/  LOP3.LUT R11, R20, UR10, RZ, 0x3c, !PT ;  /* 0x0000000a140b7c12 */ /* 0x002fe4000f8e3cff */
[----:B---3--:R-:W-:-:S05]  /*07e0*/  LOP3.LUT R21, R21, UR10, RZ, 0x3c, !PT ;  /* 0x0000000a15157c12 */ /* 0x008fca000f8e3cff */
[----:B------:R0:W-:Y:S01]  /*07f0*/  @!P0 STG.E.U8 desc[UR8][R8.64], R21 ;  /* 0x0000001508008986 */ /* 0x0001e2000c101108 */
[----:B------:R-:W-:Y:S02]  /*0800*/  ISETP.GE.AND P0, PT, R14, R15, PT ;  /* 0x0000000f0e00720c */ /* 0x000fe40003f06270 */
[----:B------:R-:W-:Y:S02]  /*0810*/  LOP3.LUT R13, R22, UR10, RZ, 0x3c, !PT ;  /* 0x0000000a160d7c12 */ /* 0x000fe4000f8e3cff */
[----:B------:R-:W-:Y:S02]  /*0820*/  LOP3.LUT R17, R24, UR10, RZ, 0x3c, !PT ;  /* 0x0000000a18117c12 */ /* 0x000fe4000f8e3cff */
[----:B-----5:R-:W-:Y:S02]  /*0830*/  LOP3.LUT R19, R2, UR10, RZ, 0x3c, !PT ;  /* 0x0000000a02137c12 */ /* 0x020fe4000f8e3cff */
[----:B------:R-:W-:Y:S02]  /*0840*/  LOP3.LUT R2, R3, UR10, RZ, 0x3c, !PT ;  /* 0x0000000a03027c12 */ /* 0x000fe4000f8e3cff */
[----:B------:R-:W-:-:S03]  /*0850*/  LOP3.LUT R0, R0, UR10, RZ, 0x3c, !PT ;  /* 0x0000000a00007c12 */ /* 0x000fc6000f8e3cff */
[----:B0-----:R-:W-:Y:S05]  /*0860*/  @P0 BRA `(.L_x_6368) ;  /* 0x0000000000380947 */ /* 0x001fea0003800000 */
        /* <DEDUP_REMOVED lines=14> */
.L_x_6368:
        /* <DEDUP_REMOVED lines=8> */
.L_x_6369:
[----:B------:R-:W-:-:S13]  /*09d0*/  ISETP.GE.AND P0, PT, R14, R15, PT ;  /* 0x0000000f0e00720c */ /* 0x000fda0003f06270 */
[----:B------:R-:W-:Y:S05]  /*09e0*/  @P0 BRA `(.L_x_6371) ;  /* 0x00000000003c0947 */ /* 0x000fea0003800000 */
[C---:B01----:R-:W-:Y:S01]  /*09f0*/  VIADD R4, R14.reuse, UR4 ;  /* 0x000000040e047c36 */ /* 0x043fe20008000000 */
[----:B------:R-:W-:Y:S01]  /*0a00*/  ULDC.64 UR6, c[0x0][0x218] ;  /* 0x0000860000067ab9 */ /* 0x000fe20000000a00 */
[----:B------:R-:W-:-:S03]  /*0a10*/  VIADD R14, R14, 0x80 ;  /* 0x000000800e0e7836 */ /* 0x000fc60000000000 */
[----:B------:R-:W-:-:S05]  /*0a20*/  IADD3 R4, P0, R4, UR6, RZ ;  /* 0x0000000604047c10 */ /* 0x000fca000ff1e0ff */
[----:B------:R-:W-:-:S05]  /*0a30*/  IMAD.X R5, RZ, RZ, UR7, P0 ;  /* 0x00000007ff057e24 */ /* 0x000fca00080e06ff */
[----:B------:R1:W-:Y:S03]  /*0a40*/  STG.E.U8 desc[UR8][R4.64], R17 ;  /* 0x0000001104007986 */ /* 0x0003e6000c101108 */
.L_x_6370:
[----:B------:R-:W-:-:S13]  /*0a50*/  ISETP.GE.AND P0, PT, R14, R15, PT ;  /* 0x0000000f0e00720c */ /* 0x000fda0003f06270 */
[----:B------:R-:W-:Y:S05]  /*0a60*/  @P0 BREAK B1 ;  /* 0x0000000000010942 */ /* 0x000fea0003800000 */
[----:B------:R-:W-:Y:S05]  /*0a70*/  @P0 BRA `(.L_x_6372) ;  /* 0x0000000000380947 */ /* 0x000fea0003800000 */
[C---:B01----:R-:W-:Y:S01]  /*0a80*/  VIADD R4, R14.reuse, UR4 ;  /* 0x000000040e047c36 */ /* 0x043fe20008000000 */
[----:B------:R-:W-:Y:S01]  /*0a90*/  ULDC.64 UR6, c[0x0][0x218] ;  /* 0x0000860000067ab9 */ /* 0x000fe20000000a00 */
[----:B------:R-:W-:-:S03]  /*0aa0*/  VIADD R14, R14, 0x80 ;  /* 0x000000800e0e7836 */ /* 0x000fc60000000000 */
[----:B------:R-:W-:-:S05]  /*0ab0*/  IADD3 R4, P0, R4, UR6, RZ ;  /* 0x0000000604047c10 */ /* 0x000fca000ff1e0ff */
[----:B------:R-:W-:-:S05]  /*0ac0*/  IMAD.X R5, RZ, RZ, UR7, P0 ;  /* 0x00000007ff057e24 */ /* 0x000fca00080e06ff */
[----:B------:R2:W-:Y:S03]  /*0ad0*/  STG.E.U8 desc[UR8][R4.64], R19 ;  /* 0x0000001304007986 */ /* 0x0005e6000c101108 */
.L_x_6371:
[----:B------:R-:W-:Y:S05]  /*0ae0*/  BSYNC B1 ;  /* 0x0000000000017941 */ /* 0x000fea0003800000 */
.L_x_6367:
[----:B------:R-:W-:-:S13]  /*0af0*/  ISETP.GE.AND P0, PT, R14, R15, PT ;  /* 0x0000000f0e00720c */ /* 0x000fda0003f06270 */
[----:B0-----:R-:W0:Y:S01]  /*0b00*/  @!P0 LDC.64 R6, c[0x0][0x218] ;  /* 0x00008600ff068b82 */ /* 0x001e220000000a00 */
[C---:B-12---:R-:W-:Y:S02]  /*0b10*/  @!P0 VIADD R5, R14.reuse, UR4 ;  /* 0x000000040e058c36 */ /* 0x046fe40008000000 */
[----:B------:R-:W-:-:S03]  /*0b20*/  @!P0 VIADD R14, R14, 0x80 ;  /* 0x000000800e0e8836 */ /* 0x000fc60000000000 */
[----:B0-----:R-:W-:-:S05]  /*0b30*/  @!P0 IADD3 R4, P1, R5, R6, RZ ;  /* 0x0000000605048210 */ /* 0x001fca0007f3e0ff */
[----:B------:R-:W-:-:S05]  /*0b40*/  @!P0 IMAD.X R5, RZ, RZ, R7, P1 ;  /* 0x000000ffff058224 */ /* 0x000fca00008e0607 */
[----:B------:R2:W-:Y:S03]  /*0b50*/  @!P0 STG.E.U8 desc[UR8][R4.64], R2 ;  /* 0x0000000204008986 */ /* 0x0005e6000c101108 */
.L_x_6372:
[----:B------:R-:W-:Y:S05]  /*0b60*/  BSYNC B0 ;  /* 0x0000000000007941 */ /* 0x000fea0003800000 */
.L_x_6366:
[----:B------:R-:W-:Y:S05]  /*0b70*/  WARPSYNC.ALL ;  /* 0x0000000000007948 */ /* 0x000fea0003800000 */
[----:B------:R-:W-:-:S13]  /*0b80*/  ISETP.GE.AND P0, PT, R14, R15, PT ;  /* 0x0000000f0e00720c */ /* 0x000fda0003f06270 */
[----:B------:R-:W-:Y:S05]  /*0b90*/  @P0 EXIT ;  /* 0x000000000000094d */ /* 0x000fea0003800000 */
[----:B--2---:R-:W-:Y:S01]  /*0ba0*/  VIADD R2, R14, UR4 ;  /* 0x000000040e027c36 */ /* 0x004fe20008000000 */
[----:B------:R-:W-:-:S04]  /*0bb0*/  ULDC.64 UR6, c[0x0][0x218] ;  /* 0x0000860000067ab9 */ /* 0x000fc80000000a00 */
[----:B------:R-:W-:-:S05]  /*0bc0*/  IADD3 R2, P0, R2, UR6, RZ ;  /* 0x0000000602027c10 */ /* 0x000fca000ff1e0ff */
[----:B------:R-:W-:-:S05]  /*0bd0*/  IMAD.X R3, RZ, RZ, UR7, P0 ;  /* 0x00000007ff037e24 */ /* 0x000fca00080e06ff */
[----:B------:R-:W-:Y:S01]  /*0be0*/  STG.E.U8 desc[UR8][R2.64], R0 ;  /* 0x0000000002007986 */ /* 0x000fe2000c101108 */
[----:B------:R-:W-:Y:S05]  /*0bf0*/  EXIT ;  /* 0x000000000000794d */ /* 0x000fea0003800000 */
.L_x_6373:
        /* <DEDUP_REMOVED lines=16> */
.L_x_26180:


//--------------------- .text._ZN2at6native29vectorized_elementwise_kernelILi4ENS0_13AUnaryFunctorIaaaNS0_17BitwiseXorFunctorIaEEEESt5arrayIPcLm2EEEEviT0_T1_ --------------------------
	.section	.text._ZN2at6native29vectorized_elementwise_kernelILi4ENS0_13AUnaryFunctorIaaaNS0_17BitwiseXorFunctorIaEEEESt5arrayIPcLm2EEEEviT0_T1_,"ax",@progbits
	.align	128
        .global         _ZN2at6native29vectorized_elementwise_kernelILi4ENS0_13AUnaryFunctorIaaaNS0_17BitwiseXorFunctorIaEEEESt5arrayIPcLm2EEEEviT0_T1_
        .type           _ZN2at6native29vectorized_elementwise_kernelILi4ENS0_13AUnaryFunctorIaaaNS0_17BitwiseXorFunctorIaEEEESt5arrayIPcLm2EEEEviT0_T1_,@function
        .size           _ZN2at6native29vectorized_elementwise_kernelILi4ENS0_13AUnaryFunctorIaaaNS0_17BitwiseXorFunctorIaEEEESt5arrayIPcLm2EEEEviT0_T1_,(.L_x_26181 - _ZN2at6native29vectorized_elementwise_kernelILi4ENS0_13AUnaryFunctorIaaaNS0_17BitwiseXorFunctorIaEEEESt5arrayIPcLm2EEEEviT0_T1_)
        .other          _ZN2at6native29vectorized_elementwise_kernelILi4ENS0_13AUnaryFunctorIaaaNS0_17BitwiseXorFunctorIaEEEESt5arrayIPcLm2EEEEviT0_T1_,@"STO_CUDA_ENTRY STV_DEFAULT"
_ZN2at6native29vectorized_elementwise_kernelILi4ENS0_13AUnaryFunctorIaaaNS0_17BitwiseXorFunctorIaEEEESt5arrayIPcLm2EEEEviT0_T1_:
.text._ZN2at6native29vectorized_elementwise_kernelILi4ENS0_13AUnaryFunctorIaaaNS0_17BitwiseXorFunctorIaEEEESt5arrayIPcLm2EEEEviT0_T1_:
        /* <DEDUP_REMOVED lines=17> */
[----:B------:R-:W2:Y:S04]  /*0110*/  LDG.E R8, desc[UR8][R2.64] ;  /* 0x0000000802087981 */ /* 0x000ea8000c1e1900 */
[----:B------:R0:W3:Y:S01]  /*0120*/  LDG.E R9, desc[UR8][R2.64+0x200] ;  /* 0x0002000802097981 */ /* 0x0000e2000c1e1900 */
[----:B------:R-:W-:-:S04]  /*0130*/  UIADD3 UR5, UP0, UR4, UR6, URZ ;  /* 0x0000000604057290 */ /* 0x000fc8000ff1e03f */
[----:B------:R-:W-:Y:S02]  /*0140*/  UIADD3.X UR6, URZ, UR7, URZ, UP0, !UPT ;  /* 0x000000073f067290 */ /* 0x000fe400087fe43f */
[----:B0-----:R-:W-:-:S04]  /*0150*/  IMAD.U32 R2, RZ, RZ, UR5 ;  /* 0x00000005ff027e24 */ /* 0x001fc8000f8e00ff */
[----:B------:R-:W-:Y:S02]  /*0160*/  IMAD.U32 R3, RZ, RZ, UR6 ;  /* 0x00000006ff037e24 */ /* 0x000fe4000f8e00ff */
[----:B------:R-:W-:Y:S01]  /*0170*/  IMAD.WIDE R2, R11, 0x4, R2 ;  /* 0x000000040b027825 */ /* 0x000fe200078e0202 */
[C---:B--2---:R-:W-:Y:S02]  /*0180*/  PRMT R0, R8.reuse, 0x7770, RZ ;  /* 0x0000777008007816 */ /* 0x044fe400000000ff */
[----:B------:R-:W-:Y:S02]  /*0190*/  PRMT R4, R8, 0x7771, RZ ;  /* 0x0000777108047816 */ /* 0x000fe400000000ff */
[C---:B---3--:R-:W-:Y:S02]  /*01a0*/  PRMT R6, R9.reuse, 0x7771, RZ ;  /* 0x0000777109067816 */ /* 0x048fe400000000ff */
[----:B------:R-:W-:Y:S02]  /*01b0*/  PRMT R5, R9, 0x7770, RZ ;  /* 0x0000777009057816 */ /* 0x000fe400000000ff */
[----:B------:R-:W-:-:S02]  /*01c0*/  LOP3.LUT R7, R0, UR10, RZ, 0x3c, !PT ;  /* 0x0000000a00077c12 */ /* 0x000fc4000f8e3cff */
[----:B------:R-:W-:Y:S02]  /*01d0*/  LOP3.LUT R4, R4, UR10, RZ, 0x3c, !PT ;  /* 0x0000000a04047c12 */ /* 0x000fe4000f8e3cff */
[----:B------:R-:W-:Y:S02]  /*01e0*/  LOP3.LUT R6, R6, UR10, RZ, 0x3c, !PT ;  /* 0x0000000a06067c12 */ /* 0x000fe4000f8e3cff */
[----:B------:R-:W-:Y:S02]  /*01f0*/  LOP3.LUT R5, R5, UR10, RZ, 0x3c, !PT ;  /* 0x0000000a05057c12 */ /* 0x000fe4000f8e3cff */
[----:B------:R-:W-:Y:S02]  /*0200*/  PRMT R10, R4, 0x7604, R7 ;  /* 0x00007604040a7816 */ /* 0x000fe40000000007 */
[----:B------:R-:W-:Y:S02]  /*0210*/  PRMT R0, R8, 0x7772, RZ ;  /* 0x0000777208007816 */ /* 0x000fe400000000ff */
[----:B------:R-:W-:-:S02]  /*0220*/  PRMT R4, R9, 0x7772, RZ ;  /* 0x0000777209047816 */ /* 0x000fc400000000ff */
[----:B------:R-:W-:Y:S02]  /*0230*/  PRMT R7, R6, 0x7604, R5 ;  /* 0x0000760406077816 */ /* 0x000fe40000000005 */
[----:B------:R-:W-:Y:S02]  /*0240*/  LOP3.LUT R5, R0, UR10, RZ, 0x3c, !PT ;  /* 0x0000000a00057c12 */ /* 0x000fe4000f8e3cff */
[----:B------:R-:W-:Y:S02]  /*0250*/  LOP3.LUT R6, R4, UR10, RZ, 0x3c, !PT ;  /* 0x0000000a04067c12 */ /* 0x000fe4000f8e3cff */
[----:B------:R-:W-:Y:S02]  /*0260*/  PRMT R0, R8, 0x7773, RZ ;  /* 0x0000777308007816 */ /* 0x000fe400000000ff */
[----:B------:R-:W-:Y:S02]  /*0270*/  PRMT R4, R9, 0x7773, RZ ;  /* 0x0000777309047816 */ /* 0x000fe400000000ff */
[----:B------:R-:W-:-:S02]  /*0280*/  PRMT R5, R5, 0x7054, R10 ;  /* 0x0000705405057816 */ /* 0x000fc4000000000a */
[----:B------:R-:W-:Y:S02]  /*0290*/  PRMT R7, R6, 0x7054, R7 ;  /* 0x0000705406077816 */ /* 0x000fe40000000007 */
[----:B------:R-:W-:Y:S02]  /*02a0*/  LOP3.LUT R0, R0, UR10, RZ, 0x3c, !PT ;  /* 0x0000000a00007c12 */ /* 0x000fe4000f8e3cff */
[----:B------:R-:W-:Y:S02]  /*02b0*/  LOP3.LUT R4, R4, UR10, RZ, 0x3c, !PT ;  /* 0x0000000a04047c12 */ /* 0x000fe4000f8e3cff */
[----:B------:R-:W-:Y:S02]  /*02c0*/  PRMT R5, R0, 0x654, R5 ;  /* 0x0000065400057816 */ /* 0x000fe40000000005 */
[----:B------:R-:W-:-:S03]  /*02d0*/  PRMT R7, R4, 0x654, R7 ;  /* 0x0000065404077816 */ /* 0x000fc60000000007 */
[----:B------:R-:W-:Y:S04]  /*02e0*/  STG.E desc[UR8][R2.64], R5 ;  /* 0x0000000502007986 */ /* 0x000fe8000c101908 */
[----:B------:R-:W-:Y:S01]  /*02f0*/  STG.E desc[UR8][R2.64+0x200], R7 ;  /* 0x0002000702007986 */ /* 0x000fe2000c101908 */
[----:B------:R-:W-:Y:S05]  /*0300*/  EXIT ;  /* 0x000000000000794d */ /* 0x000fea0003800000 */
.L_x_6374:
        /* <DEDUP_REMOVED lines=98> */
.L_x_6377:
        /* <DEDUP_REMOVED lines=8> */
.L_x_6378:
        /* <DEDUP_REMOVED lines=8> */
.L_x_6379:
        /* <DEDUP_REMOVED lines=9> */
.L_x_6380:
[----:B------:R-:W-:Y:S05]  /*0ac0*/  BSYNC B1 ;  /* 0x0000000000017941 */ /* 0x000fea0003800000 */
.L_x_6376:
[----:B------:R-:W-:-:S13]  /*0ad0*/  ISETP.GE.AND P0, PT, R14, R15, PT ;  /* 0x0000000f0e00720c */ /* 0x000fda0003f06270 */
[----:B0-----:R-:W0:Y:S01]  /*0ae0*/  @!P0 LDC.64 R6, c[0x0][0x218] ;  /* 0x00008600ff068b82 */ /* 0x001e220000000a00 */
[C---:B-12---:R-:W-:Y:S02]  /*0af0*/  @!P0 VIADD R5, R14.reuse, UR4 ;  /* 0x000000040e058c36 */ /* 0x046fe40008000000 */
[----:B------:R-:W-:-:S03]  /*0b00*/  @!P0 VIADD R14, R14, 0x80 ;  /* 0x000000800e0e8836 */ /* 0x000fc60000000000 */
[----:B0-----:R-:W-:-:S05]  /*0b10*/  @!P0 IADD3 R4, P1, R5, R6, RZ ;  /* 0x0000000605048210 */ /* 0x001fca0007f3e0ff */
[----:B------:R-:W-:-:S05]  /*0b20*/  @!P0 IMAD.X R5, RZ, RZ, R7, P1 ;  /* 0x000000ffff058224 */ /* 0x000fca00008e0607 */
[----:B------:R2:W-:Y:S03]  /*0b30*/  @!P0 STG.E.U8 desc[UR8][R4.64], R2 ;  /* 0x0000000204008986 */ /* 0x0005e6000c101108 */
.L_x_6381:
[----:B------:R-:W-:Y:S05]  /*0b40*/  BSYNC B0 ;  /* 0x0000000000007941 */ /* 0x000fea0003800000 */
.L_x_6375:
        /* <DEDUP_REMOVED lines=9> */
.L_x_6382:
        /* <DEDUP_REMOVED lines=10> */
.L_x_26181:


//--------------------- .text._ZN2at6native29vectorized_elementwise_kernelILi8ENS0_13AUnaryFunctorIaaaNS0_17BitwiseXorFunctorIaEEEESt5arrayIPcLm2EEEEviT0_T1_ --------------------------
	.section	.text._ZN2at6native29vectorized_elementwise_kernelILi8ENS0_13AUnaryFunctorIaaaNS0_17BitwiseXorFunctorIaEEEESt5arrayIPcLm2EEEEviT0_T1_,"ax",@progbits
	.align	128
        .global         _ZN2at6native29vectorized_elementwise_kernelILi8ENS0_13AUnaryFunctorIaaaNS0_17BitwiseXorFunctorIaEEEESt5arrayIPcLm2EEEEviT0_T1_
        .type           _ZN2at6native29vectorized_elementwise_kernelILi8ENS0_13AUnaryFunctorIaaaNS0_17BitwiseXorFunctorIaEEEESt5arrayIPcLm2EEEEviT0_T1_,@function
        .size           _ZN2at6native29vectorized_elementwise_kernelILi8ENS0_13AUnaryFunctorIaaaNS0_17BitwiseXorFunctorIaEEEESt5arrayIPcLm2EEEEviT0_T1_,(.L_x_26182 - _ZN2at6native29vectorized_elementwise_kernelILi8ENS0_13AUnaryFunctorIaaaNS0_17BitwiseXorFunctorIaEEEESt5arrayIPcLm2EEEEviT0_T1_)
        .other          _ZN2at6native29vectorized_elementwise_kernelILi8ENS0_13AUnaryFunctorIaaaNS0_17BitwiseXorFunctorIaEEEESt5arrayIPcLm2EEEEviT0_T1_,@"STO_CUDA_ENTRY STV_DEFAULT"
_ZN2at6native29vectorized_elementwise_kernelILi8ENS0_13AUnaryFunctorIaaaNS0_17BitwiseXorFunctorIaEEEESt5arrayIPcLm2EEEEviT0_T1_:
.text._ZN2at6native29vectorized_elementwise_kernelILi8ENS0_13AUnaryFunctorIaaaNS0_17BitwiseXorFunctorIaEEEESt5arrayIPcLm2EEEEviT0_T1_:
[----:B------:R-:W-:Y:S08]  /*0000*/  LDC R1, c[0x0][0x28] ;  /* 0x00000a00ff017b82 */ /* 0x000ff00000000800 */
[----:B------:R-:W0:Y:S01]  /*0010*/  S2UR UR4, SR_CTAID.X ;  /* 0x00000000000479c3 */ /* 0x000e220000002500 */
[----:B------:R-:W-:-:S07]  /*0020*/  ULDC.64 UR8, c[0x0][0x208] ;  /* 0x0000820000087ab9 */ /* 0x000fce0000000a00 */
[----:B------:R-:W1:Y:S08]  /*0030*/  LDC R0, c[0x0][0x210] ;  /* 0x00008400ff007b82 */ /* 0x000e700000000800 */
[----:B------:R-:W2:Y:S01]  /*0040*/  LDC.U8 R17, c[0x0][0x215] ;  /* 0x00008540ff117b82 */ /* 0x000ea20000000000 */
[----:B0-----:R-:W-:-:S06]  /*0050*/  USHF.L.U32 UR4, UR4, 0xa, URZ ;  /* 0x0000000a04047899 */ /* 0x001fcc000800063f */
[----:B-1----:R-:W-:-:S05]  /*0060*/  VIADD R0, R0, -UR4 ;  /* 0x8000000400007c36 */ /* 0x002fca0008000000 */
[----:B------:R-:W-:-:S13]  /*0070*/  ISETP.GE.U32.AND P0, PT, R0, 0x400, PT ;  /* 0x000004000000780c */ /* 0x000fda0003f06070 */
[----:B--2---:R-:W-:Y:S05]  /*0080*/  @!P0 BRA `(.L_x_6383) ;  /* 0x0000000000a08947 */ /* 0x004fea0003800000 */
[----:B------:R-:W0:Y:S01]  /*0090*/  S2R R0, SR_TID.X ;  /* 0x0000000000007919 */ /* 0x000e220000002100 */
[----:B------:R-:W-:Y:S02]  /*00a0*/  ULDC.64 UR6, c[0x0][0x220] ;  /* 0x0000880000067ab9 */ /* 0x000fe40000000a00 */
[----:B------:R-:W-:-:S04]  /*00b0*/  UIADD3 UR5, UP0, UR4, UR6, URZ ;  /* 0x0000000604057290 */ /* 0x000fc8000ff1e03f */
[----:B------:R-:W-:Y:S02]  /*00c0*/  ULEA.HI.X.SX32 UR6, UR4, UR7, 0x1, UP0 ;  /* 0x0000000704067291 */ /* 0x000fe400080f0e3f */
[----:B------:R-:W-:-:S04]  /*00d0*/  IMAD.U32 R2, RZ, RZ, UR5 ;  /* 0x00000005ff027e24 */ /* 0x000fc8000f8e00ff */
[----:B------:R-:W-:Y:S01]  /*00e0*/  IMAD.U32 R3, RZ, RZ, UR6 ;  /* 0x00000006ff037e24 */ /* 0x000fe2000f8e00ff */
[----:B------:R-:W-:Y:S01]  /*00f0*/  ULDC.64 UR6, c[0x0][0x218] ;  /* 0x0000860000067ab9 */ /* 0x000fe20000000a00 */
[----:B0-----:R-:W-:-:S06]  /*0100*/  IMAD.WIDE.U32 R2, R0, 0x8, R2 ;  /* 0x0000000800027825 */ /* 0x001fcc00078e0002 */
[----:B------:R-:W2:Y:S01]  /*0110*/  LDG.E.64 R2, desc[UR8][R2.64] ;  /* 0x0000000802027981 */ /* 0x000ea2000c1e1b00 */
[----:B------:R-:W-:-:S04]  /*0120*/  UIADD3 UR5, UP0, UR4, UR6, URZ ;  /* 0x0000000604057290 */ /* 0x000fc8000ff1e03f */
[----:B------:R-:W-:Y:S01]  /*0130*/  UIADD3.X UR6, URZ, UR7, URZ, UP0, !UPT ;  /* 0x000000073f067290 */ /* 0x000fe200087fe43f */
[C---:B--2---:R-:W-:Y:S02]  /*0140*/  PRMT R6, R3.reuse, 0x7632, R6 ;  /* 0x0000763203067816 */ /* 0x044fe40000000006 */
[C---:B------:R-:W-:Y:S02]  /*0150*/  LOP3.LUT R7, R3.reuse, 0xffff, RZ, 0xc0, !PT ;  /* 0x0000ffff03077812 */ /* 0x040fe400078ec0ff */
[C---:B------:R-:W-:Y:S02]  /*0160*/  PRMT R11, R3.reuse, 0x7732, RZ ;  /* 0x00007732030b7816 */ /* 0x040fe400000000ff */
[----:B------:R-:W-:Y:S02]  /*0170*/  LOP3.LUT R9, R3, 0xff, R17, 0x48, !PT ;  /* 0x000000ff03097812 */ /* 0x000fe400078e4811 */
[C---:B------:R-:W-:Y:S02]  /*0180*/  PRMT R4, R2.reuse, 0x7632, R4 ;  /* 0x0000763202047816 */ /* 0x040fe40000000004 */
[----:B------:R-:W-:-:S02]  /*0190*/  LOP3.LUT R8, R2, 0xffff, RZ, 0xc0, !PT ;  /* 0x0000ffff02087812 */ /* 0x000fc400078ec0ff */
[----:B------:R-:W-:Y:S02]  /*01a0*/  PRMT R3, R2, 0x7732, RZ ;  /* 0x0000773202037816 */ /* 0x000fe400000000ff */
[--C-:B------:R-:W-:Y:S02]  /*01b0*/  LOP3.LUT R10, R6, 0xff, R17.reuse, 0x48, !PT ;  /* 0x000000ff060a7812 */ /* 0x100fe400078e4811 */
[----:B------:R-:W-:Y:S02]  /*01c0*/  LOP3.LUT R5, R2, 0xff, R17, 0x48, !PT ;  /* 0x000000ff02057812 */ /* 0x000fe400078e4811 */
[----:B------:R-:W-:Y:S02]  /*01d0*/  SHF.R.U32.HI R6, RZ, 0x8, R7 ;  /* 0x00000008ff067819 */ /* 0x000fe40000011607 */
[----:B------:R-:W-:Y:S02]  /*01e0*/  LOP3.LUT R7, R4, 0xff, R17, 0x48, !PT ;  /* 0x000000ff04077812 */ /* 0x000fe400078e4811 */
[----:B------:R-:W-:-:S02]  /*01f0*/  SHF.R.U32.HI R2, RZ, 0x8, R8 ;  /* 0x00000008ff027819 */ /* 0x000fc40000011608 */
[----:B------:R-:W-:Y:S02]  /*0200*/  SHF.R.U32.HI R8, RZ, 0x8, R11 ;  /* 0x00000008ff087819 */ /* 0x000fe4000001160b */
[----:B------:R-:W-:Y:S01]  /*0210*/  SHF.R.U32.HI R4, RZ, 0x8, R3 ;  /* 0x00000008ff047819 */ /* 0x000fe20000011603 */
[----:B------:R-:W-:Y:S01]  /*0220*/  IMAD.U32 R3, RZ, RZ, UR6 ;  /* 0x00000006ff037e24 */ /* 0x000fe2000f8e00ff */
[--C-:B------:R-:W-:Y:S02]  /*0230*/  LOP3.LUT R6, R6, 0xffff, R17.reuse, 0x48, !PT ;  /* 0x0000ffff06067812 */ /* 0x100fe400078e4811 */
[--C-:B------:R-:W-:Y:S01]  /*0240*/  LOP3.LUT R12, R2, 0xffff, R17.reuse, 0x48, !PT ;  /* 0x0000ffff020c7812 */ /* 0x100fe200078e4811 */
[----:B------:R-:W-:Y:S01]  /*0250*/  IMAD.U32 R2, RZ, RZ, UR5 ;  /* 0x00000005ff027e24 */ /* 0x000fe2000f8e00ff */
[--C-:B------:R-:W-:Y:S02]  /*0260*/  LOP3.LUT R11, R8, 0xffff, R17.reuse, 0x48, !PT ;  /* 0x0000ffff080b7812 */ /* 0x100fe400078e4811 */
[----:B------:R-:W-:Y:S01]  /*0270*/  LOP3.LUT R4, R4, 0xffff, R17, 0x48, !PT ;  /* 0x0000ffff04047812 */ /* 0x000fe200078e4811 */
[----:B------:R-:W-:Y:S01]  /*0280*/  IMAD.WIDE R2, R0, 0x8, R2 ;  /* 0x0000000800027825 */ /* 0x000fe200078e0202 */
[----:B------:R-:W-:-:S02]  /*0290*/  PRMT R9, R6, 0x7604, R9 ;  /* 0x0000760406097816 */ /* 0x000fc40000000009 */
[----:B------:R-:W-:Y:S02]  /*02a0*/  PRMT R5, R12, 0x7604, R5 ;  /* 0x000076040c057816 */ /* 0x000fe40000000005 */
[----:B------:R-:W-:Y:S02]  /*02b0*/  PRMT R10, R11, 0x7604, R10 ;  /* 0x000076040b0a7816 */ /* 0x000fe4000000000a */
[----:B------:R-:W-:Y:S02]  /*02c0*/  PRMT R4, R4, 0x7604, R7 ;  /* 0x0000760404047816 */ /* 0x000fe40000000007 */
[----:B------:R-:W-:Y:S02]  /*02d0*/  PRMT R9, R9, 0x5410, R10 ;  /* 0x0000541009097816 */ /* 0x000fe4000000000a */
[----:B------:R-:W-:-:S05]  /*02e0*/  PRMT R8, R5, 0x5410, R4 ;  /* 0x0000541005087816 */ /* 0x000fca0000000004 */
[----:B------:R-:W-:Y:S01]  /*02f0*/  STG.E.64 desc[UR8][R2.64], R8 ;  /* 0x0000000802007986 */ /* 0x000fe2000c101b08 */
[----:B------:R-:W-:Y:S05]  /*0300*/  EXIT ;  /* 0x000000000000794d */ /* 0x000fea0003800000 */
.L_x_6383:
        /* <DEDUP_REMOVED lines=26> */
[----:B------:R-:W-:Y:S01]  /*04b0*/  @!P3 VIADD R27, R19, UR4 ;  /* 0x00000004131bbc36 */ /* 0x000fe20008000000 */
[----:B0-----:R-:W-:Y:S01]  /*04c0*/  @!P1 IADD3 R14, P6, R9, R14, RZ ;  /* 0x0000000e090e9210 */ /* 0x001fe20007fde0ff */
[----:B------:R-:W-:Y:S01]  /*04d0*/  @!P3 VIADD R19, R19, 0x80 ;  /* 0x000000801313b836 */ /* 0x000fe20000000000 */
[----:B------:R-:W0:Y:S04]  /*04e0*/  @!P3 LDC.64 R4, c[0x0][0x220] ;  /* 0x00008800ff04bb82 */ /* 0x000e280000000a00 */
[----:B------:R-:W-:-:S13]  /*04f0*/  ISETP.GE.AND P4, PT, R19, R0, PT ;  /* 0x000000001300720c */ /* 0x000fda0003f86270 */
[C---:B------:R-:W-:Y:S01]  /*0500*/  @!P4 VIADD R25, R19.reuse, UR4 ;  /* 0x000000041319cc36 */ /* 0x040fe20008000000 */
[----:B------:R-:W4:Y:S01]  /*0510*/  @!P4 LDC.64 R6, c[0x0][0x220] ;  /* 0x00008800ff06cb82 */ /* 0x000f220000000a00 */
[----:B------:R-:W-:-:S05]  /*0520*/  @!P4 VIADD R19, R19, 0x80 ;  /* 0x000000801313c836 */ /* 0x000fca0000000000 */
[----:B------:R-:W-:Y:S01]  /*0530*/  ISETP.GE.AND P5, PT, R19, R0, PT ;  /* 0x000000001300720c */ /* 0x000fe20003fa6270 */
[----:B------:R-:W-:-:S12]  /*0540*/  @!P1 IMAD.X R15, RZ, RZ, R15, P6 ;  /* 0x000000ffff0f9224 */ /* 0x000fd800030e060f */
[C---:B------:R-:W-:Y:S01]  /*0550*/  @!P5 VIADD R23, R19.reuse, UR4 ;  /* 0x000000041317dc36 */ /* 0x040fe20008000000 */
[----:B------:R-:W5:Y:S01]  /*0560*/  @!P5 LDC.64 R8, c[0x0][0x220] ;  /* 0x00008800ff08db82 */ /* 0x000f620000000a00 */
[----:B------:R-:W-:-:S05]  /*0570*/  @!P5 VIADD R19, R19, 0x80 ;  /* 0x000000801313d836 */ /* 0x000fca0000000000 */
[----:B------:R-:W-:Y:S02]  /*0580*/  ISETP.GE.AND P6, PT, R19, R0, PT ;  /* 0x000000001300720c */ /* 0x000fe40003fc6270 */
[----:B------:R-:W-:Y:S02]  /*0590*/  PRMT R16, RZ, 0x7610, R16 ;  /* 0x00007610ff107816 */ /* 0x000fe40000000010 */
[----:B------:R-:W-:-:S04]  /*05a0*/  PRMT R20, RZ, 0x7610, R20 ;  /* 0x00007610ff147816 */ /* 0x000fc80000000014 */
[----:B------:R4:W2:Y:S05]  /*05b0*/  @!P1 LDG.E.U8 R16, desc[UR8][R14.64] ;  /* 0x000000080e109981 */ /* 0x0008aa000c1e1100 */
[----:B-1----:R-:W1:Y:S01]  /*05c0*/  @!P6 LDC.64 R10, c[0x0][0x220] ;  /* 0x00008800ff0aeb82 */ /* 0x002e620000000a00 */
[----:B---3--:R-:W-:Y:S01]  /*05d0*/  @!P2 IADD3 R12, P1, R29, R12, RZ ;  /* 0x0000000c1d0ca210 */ /* 0x008fe20007f3e0ff */
[----:B------:R3:W2:Y:S04]  /*05e0*/  @!P0 LDG.E.U8 R20, desc[UR8][R2.64] ;  /* 0x0000000802148981 */ /* 0x0006a8000c1e1100 */
[----:B------:R-:W-:Y:S01]  /*05f0*/  @!P2 IMAD.X R13, RZ, RZ, R13, P1 ;  /* 0x000000ffff0da224 */ /* 0x000fe200008e060d */
[----:B0-----:R-:W-:-:S02]  /*0600*/  @!P3 IADD3 R4, P1, R27, R4, RZ ;  /* 0x000000041b04b210 */ /* 0x001fc40007f3e0ff */
[----:B------:R-:W-:Y:S02]  /*0610*/  PRMT R24, RZ, 0x7610, R24 ;  /* 0x00007610ff187816 */ /* 0x000fe40000000018 */
[----:B------:R-:W-:Y:S01]  /*0620*/  PRMT R26, RZ, 0x7610, R26 ;  /* 0x00007610ff1a7816 */ /* 0x000fe2000000001a */
[----:B------:R-:W-:Y:S02]  /*0630*/  @!P3 IMAD.X R5, RZ, RZ, R5, P1 ;  /* 0x000000ffff05b224 */ /* 0x000fe400008e0605 */
[----:B----4-:R-:W-:Y:S01]  /*0640*/  @!P6 VIADD R15, R19, UR4 ;  /* 0x00000004130fec36 */ /* 0x010fe20008000000 */
[----:B------:R0:W4:Y:S01]  /*0650*/  @!P2 LDG.E.U8 R24, desc[UR8][R12.64] ;  /* 0x000000080c18a981 */ /* 0x000122000c1e1100 */
[----:B------:R-:W-:Y:S01]  /*0660*/  @!P4 IADD3 R6, P2, R25, R6, RZ ;  /* 0x000000061906c210 */ /* 0x000fe20007f5e0ff */
[----:B---3--:R-:W3:Y:S01]  /*0670*/  @!P0 LDC.64 R2, c[0x0][0x218] ;  /* 0x00008600ff028b82 */ /* 0x008ee20000000a00 */
[----:B-----5:R-:W-:Y:S01]  /*0680*/  @!P5 IADD3 R8, P1, R23, R8, RZ ;  /* 0x000000081708d210 */ /* 0x020fe20007f3e0ff */
[----:B------:R5:W4:Y:S01]  /*0690*/  @!P3 LDG.E.U8 R26, desc[UR8][R4.64] ;  /* 0x00000008041ab981 */ /* 0x000b22000c1e1100 */
[----:B------:R-:W-:-:S02]  /*06a0*/  PRMT R14, RZ, 0x7610, R14 ;  /* 0x00007610ff0e7816 */ /* 0x000fc4000000000e */
[----:B-1----:R-:W-:Y:S01]  /*06b0*/  @!P6 IADD3 R10, P3, R15, R10, RZ ;  /* 0x0000000a0f0ae210 */ /* 0x002fe20007f7e0ff */
[----:B------:R-:W-:Y:S01]  /*06c0*/  @!P4 IMAD.X R7, RZ, RZ, R7, P2 ;  /* 0x000000ffff07c224 */ /* 0x000fe200010e0607 */
[----:B------:R-:W-:Y:S01]  /*06d0*/  PRMT R28, RZ, 0x7610, R28 ;  /* 0x00007610ff1c7816 */ /* 0x000fe2000000001c */
[----:B------:R-:W-:Y:S01]  /*06e0*/  @!P5 IMAD.X R9, RZ, RZ, R9, P1 ;  /* 0x000000ffff09d224 */ /* 0x000fe200008e0609 */
[----:B0-----:R-:W-:Y:S01]  /*06f0*/  PRMT R12, RZ, 0x7610, R12 ;  /* 0x00007610ff0c7816 */ /* 0x001fe2000000000c */
[----:B------:R-:W-:Y:S01]  /*0700*/  @!P6 IMAD.X R11, RZ, RZ, R11, P3 ;  /* 0x000000ffff0be224 */ /* 0x000fe200018e060b */
[----:B------:R2:W4:Y:S04]  /*0710*/  @!P4 LDG.E.U8 R14, desc[UR8][R6.64] ;  /* 0x00000008060ec981 */ /* 0x000528000c1e1100 */
[----:B------:R0:W4:Y:S04]  /*0720*/  @!P5 LDG.E.U8 R28, desc[UR8][R8.64] ;  /* 0x00000008081cd981 */ /* 0x000128000c1e1100 */
[----:B------:R4:W4:Y:S01]  /*0730*/  @!P6 LDG.E.U8 R12, desc[UR8][R10.64] ;  /* 0x000000080a0ce981 */ /* 0x000922000c1e1100 */
[----:B-----5:R-:W-:-:S05]  /*0740*/  @!P0 VIADD R5, R21, UR4 ;  /* 0x0000000415058c36 */ /* 0x020fca0008000000 */
[----:B---3--:R-:W-:Y:S01]  /*0750*/  @!P0 IADD3 R2, P1, R5, R2, RZ ;  /* 0x0000000205028210 */ /* 0x008fe20007f3e0ff */
[----:B------:R-:W-:-:S04]  /*0760*/  @!P0 IMAD.MOV.U32 R21, RZ, RZ, R22 ;  /* 0x000000ffff158224 */ /* 0x000fc800078e0016 */
[----:B------:R-:W-:Y:S01]  /*0770*/  @!P0 IMAD.X R3, RZ, RZ, R3, P1 ;  /* 0x000000ffff038224 */ /* 0x000fe200008e0603 */
[----:B------:R-:W-:Y:S04]  /*0780*/  BSSY B0, `(.L_x_6384) ;  /* 0x000003c000007945 */ /* 0x000fe80003800000 */
[----:B------:R-:W-:Y:S01]  /*0790*/  BSSY B1, `(.L_x_6385) ;  /* 0x0000033000017945 */ /* 0x000fe20003800000 */
[-C--:B--2---:R-:W-:Y:S02]  /*07a0*/  LOP3.LUT R7, R18, R17.reuse, RZ, 0x3c, !PT ;  /* 0x0000001112077212 */ /* 0x084fe400078e3cff */
[----:B------:R-:W-:-:S05]  /*07b0*/  LOP3.LUT R5, R20, R17, RZ, 0x3c, !PT ;  /* 0x0000001114057212 */ /* 0x000fca00078e3cff */
[----:B------:R1:W-:Y:S01]  /*07c0*/  @!P0 STG.E.U8 desc[UR8][R2.64], R5 ;  /* 0x0000000502008986 */ /* 0x0003e2000c101108 */
[----:B------:R-:W-:Y:S02]  /*07d0*/  ISETP.GE.AND P0, PT, R21, R0, PT ;  /* 0x000000001500720c */ /* 0x000fe40003f06270 */
[-C--:B0-----:R-:W-:Y:S02]  /*07e0*/  LOP3.LUT R9, R16, R17.reuse, RZ, 0x3c, !PT ;  /* 0x0000001110097212 */ /* 0x081fe400078e3cff */
[-C--:B----4-:R-:W-:Y:S02]  /*07f0*/  LOP3.LUT R11, R24, R17.reuse, RZ, 0x3c, !PT ;  /* 0x00000011180b7212 */ /* 0x090fe400078e3cff */
[-C--:B------:R-:W-:Y:S02]  /*0800*/  LOP3.LUT R13, R26, R17.reuse, RZ, 0x3c, !PT ;  /* 0x000000111a0d7212 */ /* 0x080fe400078e3cff */
[-C--:B------:R-:W-:Y:S02]  /*0810*/  LOP3.LUT R15, R14, R17.reuse, RZ, 0x3c, !PT ;  /* 0x000000110e0f7212 */ /* 0x080fe400078e3cff */
[----:B------:R-:W-:-:S02]  /*0820*/  LOP3.LUT R28, R28, R17, RZ, 0x3c, !PT ;  /* 0x000000111c1c7212 */ /* 0x000fc400078e3cff */
[----:B------:R-:W-:Y:S01]  /*0830*/  LOP3.LUT R12, R12, R17, RZ, 0x3c, !PT ;  /* 0x000000110c0c7212 */ /* 0x000fe200078e3cff */
[----:B-1----:R-:W-:Y:S06]  /*0840*/  @P0 BRA `(.L_x_6386) ;  /* 0x0000000000380947 */ /* 0x002fec0003800000 */
        /* <DEDUP_REMOVED lines=14> */
.L_x_6386:
        /* <DEDUP_REMOVED lines=8> */
.L_x_6387:
        /* <DEDUP_REMOVED lines=8> */
.L_x_6388:
        /* <DEDUP_REMOVED lines=9> */
.L_x_6389:
[----:B------:R-:W-:Y:S05]  /*0ac0*/  BSYNC B1 ;  /* 0x0000000000017941 */ /* 0x000fea0003800000 */
.L_x_6385:
[----:B------:R-:W-:-:S13]  /*0ad0*/  ISETP.GE.AND P0, PT, R21, R0, PT ;  /* 0x000000001500720c */ /* 0x000fda0003f06270 */
[----:B------:R-:W3:Y:S01]  /*0ae0*/  @!P0 LDC.64 R4, c[0x0][0x218] ;  /* 0x00008600ff048b82 */ /* 0x000ee20000000a00 */
[C---:B012---:R-:W-:Y:S02]  /*0af0*/  @!P0 VIADD R3, R21.reuse, UR4 ;  /* 0x0000000415038c36 */ /* 0x047fe40008000000 */
[----:B------:R-:W-:-:S03]  /*0b00*/  @!P0 VIADD R21, R21, 0x80 ;  /* 0x0000008015158836 */ /* 0x000fc60000000000 */
[----:B---3--:R-:W-:-:S05]  /*0b10*/  @!P0 IADD3 R2, P1, R3, R4, RZ ;  /* 0x0000000403028210 */ /* 0x008fca0007f3e0ff */
[----:B------:R-:W-:-:S05]  /*0b20*/  @!P0 IMAD.X R3, RZ, RZ, R5, P1 ;  /* 0x000000ffff038224 */ /* 0x000fca00008e0605 */
[----:B------:R2:W-:Y:S03]  /*0b30*/  @!P0 STG.E.U8 desc[UR8][R2.64], R28 ;  /* 0x0000001c02008986 */ /* 0x0005e6000c101108 */
.L_x_6390:
[----:B------:R-:W-:Y:S05]  /*0b40*/  BSYNC B0 ;  /* 0x0000000000007941 */ /* 0x000fea0003800000 */
.L_x_6384:
[----:B------:R-:W-:Y:S05]  /*0b50*/  WARPSYNC.ALL ;  /* 0x0000000000007948 */ /* 0x000fea0003800000 */
[----:B------:R-:W-:-:S13]  /*0b60*/  ISETP.GE.AND P0, PT, R21, R0, PT ;  /* 0x000000001500720c */ /* 0x000fda0003f06270 */
[----:B------:R-:W-:Y:S05]  /*0b70*/  @P0 EXIT ;  /* 0x000000000000094d */ /* 0x000fea0003800000 */
[----:B012---:R-:W-:Y:S01]  /*0b80*/  VIADD R2, R21, UR4 ;  /* 0x0000000415027c36 */ /* 0x007fe20008000000 */
[----:B------:R-:W-:-:S04]  /*0b90*/  ULDC.64 UR6, c[0x0][0x218] ;  /* 0x0000860000067ab9 */ /* 0x000fc80000000a00 */
[----:B------:R-:W-:-:S05]  /*0ba0*/  IADD3 R2, P0, R2, UR6, RZ ;  /* 0x0000000602027c10 */ /* 0x000fca000ff1e0ff */
[----:B------:R-:W-:-:S05]  /*0bb0*/  IMAD.X R3, RZ, RZ, UR7, P0 ;  /* 0x00000007ff037e24 */ /* 0x000fca00080e06ff */
[----:B------:R-:W-:Y:S01]  /*0bc0*/  STG.E.U8 desc[UR8][R2.64], R12 ;  /* 0x0000000c02007986 */ /* 0x000fe2000c101108 */
[----:B------:R-:W-:Y:S05]  /*0bd0*/  EXIT ;  /* 0x000000000000794d */ /* 0x000fea0003800000 */
.L_x_6391:
        /* <DEDUP_REMOVED lines=10> */
.L_x_26182:


//--------------------- .text._ZN2at6native18elementwise_kernelILi128ELi4EZNS0_15gpu_kernel_implINS0_13BinaryFunctorIaaaNS0_17BitwiseXorFunctorIaEEEEEEvRNS_18TensorIteratorBaseERKT_EUliE_EEviT1_ --------------------------
	.section	.text._ZN2at6native18elementwise_kernelILi128ELi4EZNS0_15gpu_kernel_implINS0_13BinaryFunctorIaaaNS0_17BitwiseXorFunctorIaEEEEEEvRNS_18TensorIteratorBaseERKT_EUliE_EEviT1_,"ax",@progbits
	.align	128
        .global         _ZN2at6native18elementwise_kernelILi128ELi4EZNS0_15gpu_kernel_implINS0_13BinaryFunctorIaaaNS0_17BitwiseXorFunctorIaEEEEEEvRNS_18TensorIteratorBaseERKT_EUliE_EEviT1_
        .type           _ZN2at6native18elementwise_kernelILi128ELi4EZNS0_15gpu_kernel_implINS0_13BinaryFunctorIaaaNS0_17BitwiseXorFunctorIaEEEEEEvRNS_18TensorIteratorBaseERKT_EUliE_EEviT1_,@function
        .size           _ZN2at6native18elementwise_kernelILi128ELi4EZNS0_15gpu_kernel_implINS0_13BinaryFunctorIaaaNS0_17BitwiseXorFunctorIaEEEEEEvRNS_18TensorIteratorBaseERKT_EUliE_EEviT1_,(.L_x_26183 - _ZN2at6native18elementwise_kernelILi128ELi4EZNS0_15gpu_kernel_implINS0_13BinaryFunctorIaaaNS0_17BitwiseXorFunctorIaEEEEEEvRNS_18TensorIteratorBaseERKT_EUliE_EEviT1_)
        .other          _ZN2at6native18elementwise_kernelILi128ELi4EZNS0_15gpu_kernel_implINS0_13BinaryFunctorIaaaNS0_17BitwiseXorFunctorIaEEEEEEvRNS_18TensorIteratorBaseERKT_EUliE_EEviT1_,@"STO_CUDA_ENTRY STV_DEFAULT"
_ZN2at6native18elementwise_kernelILi128ELi4EZNS0_15gpu_kernel_implINS0_13BinaryFunctorIaaaNS0_17BitwiseXorFunctorIaEEEEEEvRNS_18TensorIteratorBaseERKT_EUliE_EEviT1_:
.text._ZN2at6native18elementwise_kernelILi128ELi4EZNS0_15gpu_kernel_implINS0_13BinaryFunctorIaaaNS0_17BitwiseXorFunctorIaEEEEEEvRNS_18TensorIteratorBaseERKT_EUliE_EEviT1_:
        /* <DEDUP_REMOVED lines=365> */
.L_x_6394:
        /* <DEDUP_REMOVED lines=20> */
.L_x_6398:
[----:B------:R0:W5:Y:S01]  /*1810*/  LDG.E.U8 R19, desc[UR36][R2.64] ;  /* 0x0000002402137981 */ /* 0x000162000c1e1100 */
[----:B------:R-:W-:Y:S05]  /*1820*/  BRA `(.L_x_6400) ;  /* 0x0000000c00547947 */ /* 0x000fea0003800000 */
.L_x_6397:
        /* <DEDUP_REMOVED lines=8> */
.L_x_6402:
[----:B------:R0:W5:Y:S01]  /*18b0*/  LDG.E.U8 R19, desc[UR36][R2.64] ;  /* 0x0000002402137981 */ /* 0x000162000c1e1100 */
[----:B------:R-:W-:Y:S05]  /*18c0*/  BRA `(.L_x_6400) ;  /* 0x0000000c002c7947 */ /* 0x000fea0003800000 */
.L_x_6401:
[----:B------:R0:W5:Y:S01]  /*18d0*/  LDG.E.U16 R19, desc[UR36][R2.64] ;  /* 0x0000002402137981 */ /* 0x000162000c1e1500 */
[----:B------:R-:W-:Y:S05]  /*18e0*/  BRA `(.L_x_6400) ;  /* 0x0000000c00247947 */ /* 0x000fea0003800000 */
.L_x_6396:
        /* <DEDUP_REMOVED lines=9> */
.L_x_6404:
[----:B------:R-:W2:Y:S02]  /*1980*/  LDG.E.U16 R0, desc[UR36][R2.64] ;  /* 0x0000002402007981 */ /* 0x000ea4000c1e1500 */
[----:B--2---:R-:W-:-:S06]  /*1990*/  HADD2.F32 R0, -RZ, R0.H0_H0 ;  /* 0x20000000ff007230 */ /* 0x004fcc0000004100 */
[----:B------:R-:W0:Y:S02]  /*19a0*/  F2I.FTZ.TRUNC.NTZ R0, R0 ;  /* 0x0000000000007305 */ /* 0x000e24000021f100 */
[----:B0-----:R-:W-:Y:S01]  /*19b0*/  PRMT R19, R0, 0x7610, R19 ;  /* 0x0000761000137816 */ /* 0x001fe20000000013 */
[----:B------:R-:W-:Y:S06]  /*19c0*/  BRA `(.L_x_6400) ;  /* 0x0000000800ec7947 */ /* 0x000fec0003800000 */
.L_x_6403:
        /* <DEDUP_REMOVED lines=9> */
.L_x_6406:
[----:B------:R-:W2:Y:S02]  /*1a60*/  LDG.E.U16 R2, desc[UR36][R2.64] ;  /* 0x0000002402027981 */ /* 0x000ea4000c1e1500 */
[----:B--2---:R-:W-:-:S06]  /*1a70*/  HADD2.F32 R0, -RZ, R2.H0_H0 ;  /* 0x20000002ff007230 */ /* 0x004fcc0000004100 */
[----:B------:R-:W0:Y:S02]  /*1a80*/  F2I.FTZ.TRUNC.NTZ R0, R0 ;  /* 0x0000000000007305 */ /* 0x000e24000021f100 */
[----:B0-----:R-:W-:Y:S01]  /*1a90*/  PRMT R19, R0, 0x7610, R19 ;  /* 0x0000761000137816 */ /* 0x001fe20000000013 */
[----:B------:R-:W-:Y:S06]  /*1aa0*/  BRA `(.L_x_6400) ;  /* 0x0000000800b47947 */ /* 0x000fec0003800000 */
.L_x_6405:
[----:B------:R-:W2:Y:S02]  /*1ab0*/  LDG.E.64 R2, desc[UR36][R2.64] ;  /* 0x0000002402027981 */ /* 0x000ea4000c1e1b00 */
[----:B--2---:R0:W1:Y:S01]  /*1ac0*/  F2I.F64.TRUNC R19, R2 ;  /* 0x0000000200137311 */ /* 0x004062000030d100 */
[----:B------:R-:W-:Y:S05]  /*1ad0*/  BRA `(.L_x_6400) ;  /* 0x0000000800a87947 */ /* 0x000fea0003800000 */
.L_x_6395:
        /* <DEDUP_REMOVED lines=12> */
.L_x_6409:
[----:B------:R-:W2:Y:S02]  /*1ba0*/  LDG.E.64 R2, desc[UR36][R2.64] ;  /* 0x0000002402027981 */ /* 0x000ea4000c1e1b00 */
[----:B--2---:R3:W4:Y:S01]  /*1bb0*/  F2I.F64.TRUNC R19, R2 ;  /* 0x0000000200137311 */ /* 0x004722000030d100 */
[----:B------:R-:W-:Y:S05]  /*1bc0*/  BRA `(.L_x_6400) ;  /* 0x00000008006c7947 */ /* 0x000fea0003800000 */
.L_x_6408:
        /* <DEDUP_REMOVED lines=28> */
.L_x_6411:
        /* <DEDUP_REMOVED lines=15> */
.L_x_6410:
[----:B------:R-:W2:Y:S02]  /*1e80*/  LDG.E.U16 R0, desc[UR36][R2.64] ;  /* 0x0000002402007981 */ /* 0x000ea4000c1e1500 */
[----:B--2---:R-:W-:-:S06]  /*1e90*/  IMAD.U32 R0, R0, 0x10000, RZ ;  /* 0x0001000000007824 */ /* 0x004fcc00078e00ff */
[----:B------:R-:W0:Y:S02]  /*1ea0*/  F2I.FTZ.TRUNC.NTZ R0, R0 ;  /* 0x0000000000007305 */ /* 0x000e24000021f100 */
[----:B0-----:R-:W-:Y:S01]  /*1eb0*/  PRMT R19, R0, 0x7610, R19 ;  /* 0x0000761000137816 */ /* 0x001fe20000000013 */
[----:B------:R-:W-:Y:S06]  /*1ec0*/  BRA `(.L_x_6400) ;  /* 0x0000000400ac7947 */ /* 0x000fec0003800000 */
.L_x_6407:
        /* <DEDUP_REMOVED lines=10> */
.L_x_6414:
        /* <DEDUP_REMOVED lines=21> */
.L_x_6418:
[----:B------:R-:W-:Y:S05]  /*20c0*/  BSYNC B1 ;  /* 0x0000000000017941 */ /* 0x000fea0003800000 */
.L_x_6417:
[----:B------:R-:W-:Y:S01]  /*20d0*/  LEA R3, R0, 0x3b800000, 0x17 ;  /* 0x3b80000000037811 */ /* 0x000fe200078eb8ff */
[----:B------:R-:W-:-:S05]  /*20e0*/  IMAD.SHL.U32 R0, R2, 0x100000, RZ ;  /* 0x0010000002007824 */ /* 0x000fca00078e00ff */
[----:B------:R-:W-:-:S07]  /*20f0*/  LOP3.LUT R0, R3, R0, R4, 0xfe, !PT ;  /* 0x0000000003007212 */ /* 0x000fce00078efe04 */
.L_x_6416:
[----:B------:R-:W-:Y:S05]  /*2100*/  BSYNC B0 ;  /* 0x0000000000007941 */ /* 0x000fea0003800000 */
.L_x_6415:
[----:B------:R-:W0:Y:S02]  /*2110*/  F2I.FTZ.TRUNC.NTZ R0, R0 ;  /* 0x0000000000007305 */ /* 0x000e24000021f100 */
[----:B0-----:R-:W-:Y:S01]  /*2120*/  PRMT R19, R0, 0x7610, R19 ;  /* 0x0000761000137816 */ /* 0x001fe20000000013 */
[----:B------:R-:W-:Y:S06]  /*2130*/  BRA `(.L_x_6400) ;  /* 0x0000000400107947 */ /* 0x000fec0003800000 */
.L_x_6413:
        /* <DEDUP_REMOVED lines=21> */
.L_x_6422:
[----:B------:R-:W-:Y:S05]  /*2290*/  BSYNC B1 ;  /* 0x0000000000017941 */ /* 0x000fea0003800000 */
.L_x_6421:
[----:B------:R-:W-:Y:S01]  /*22a0*/  LEA R3, R0, 0x37800000, 0x17 ;  /* 0x3780000000037811 */ /* 0x000fe200078eb8ff */
[----:B------:R-:W-:-:S05]  /*22b0*/  IMAD.SHL.U32 R0, R2, 0x200000, RZ ;  /* 0x0020000002007824 */ /* 0x000fca00078e00ff */
[----:B------:R-:W-:-:S07]  /*22c0*/  LOP3.LUT R0, R3, R0, R4, 0xfe, !PT ;  /* 0x0000000003007212 */ /* 0x000fce00078efe04 */
.L_x_6420:
[----:B------:R-:W-:Y:S05]  /*22d0*/  BSYNC B0 ;  /* 0x0000000000007941 */ /* 0x000fea0003800000 */
.L_x_6419:
[----:B------:R-:W0:Y:S02]  /*22e0*/  F2I.FTZ.TRUNC.NTZ R0, R0 ;  /* 0x0000000000007305 */ /* 0x000e24000021f100 */
[----:B0-----:R-:W-:Y:S01]  /*22f0*/  PRMT R19, R0, 0x7610, R19 ;  /* 0x0000761000137816 */ /* 0x001fe20000000013 */
[----:B------:R-:W-:Y:S06]  /*2300*/  BRA `(.L_x_6400) ;  /* 0x00000000009c7947 */ /* 0x000fec0003800000 */
.L_x_6412:
        /* <DEDUP_REMOVED lines=14> */
.L_x_6426:
[----:B------:R-:W-:Y:S05]  /*23f0*/  BSYNC B0 ;  /* 0x0000000000007941 */ /* 0x000fea0003800000 */
.L_x_6425:
[----:B------:R-:W0:Y:S02]  /*2400*/  F2I.FTZ.TRUNC.NTZ R0, R0 ;  /* 0x0000000000007305 */ /* 0x000e24000021f100 */
[----:B0-----:R-:W-:Y:S01]  /*2410*/  PRMT R19, R0, 0x7610, R19 ;  /* 0x0000761000137816 */ /* 0x001fe20000000013 */
[----:B------:R-:W-:Y:S06]  /*2420*/  BRA `(.L_x_6400) ;  /* 0x0000000000547947 */ /* 0x000fec0003800000 */
.L_x_6399:
        /* <DEDUP_REMOVED lines=16> */
.L_x_6427:
[----:B------:R-:W-:Y:S01]  /*2530*/  PRMT R19, RZ, 0x7610, R19 ;  /* 0x00007610ff137816 */ /* 0x000fe20000000013 */
[----:B------:R-:W-:Y:S06]  /*2540*/  BRA `(.L_x_6400) ;  /* 0x00000000000c7947 */ /* 0x000fec0003800000 */
.L_x_6424:
[----:B------:R2:W5:Y:S01]  /*2550*/  LDG.E.U8 R19, desc[UR36][R2.64] ;  /* 0x0000002402137981 */ /* 0x000562000c1e1100 */
[----:B------:R-:W-:Y:S05]  /*2560*/  BRA `(.L_x_6400) ;  /* 0x0000000000047947 */ /* 0x000fea0003800000 */
.L_x_6423:
[----:B------:R1:W5:Y:S02]  /*2570*/  LDG.E.U8 R19, desc[UR36][R2.64] ;  /* 0x0000002402137981 */ /* 0x000364000c1e1100 */
.L_x_6400:
        /* <DEDUP_REMOVED lines=17> */
.L_x_6431:
[----:B------:R3:W5:Y:S01]  /*2690*/  LDG.E.U8 R0, desc[UR36][R2.64] ;  /* 0x0000002402007981 */ /* 0x000762000c1e1100 */
[----:B------:R-:W-:Y:S05]  /*26a0*/  BRA `(.L_x_6433) ;  /* 0x0000000c00547947 */ /* 0x000fea0003800000 */
.L_x_6430:
        /* <DEDUP_REMOVED lines=8> */
.L_x_6435:
[----:B------:R1:W5:Y:S01]  /*2730*/  LDG.E.U8 R0, desc[UR36][R2.64] ;  /* 0x0000002402007981 */ /* 0x000362000c1e1100 */
[----:B------:R-:W-:Y:S05]  /*2740*/  BRA `(.L_x_6433) ;  /* 0x0000000c002c7947 */ /* 0x000fea0003800000 */
.L_x_6434:
[----:B------:R2:W5:Y:S01]  /*2750*/  LDG.E.U16 R0, desc[UR36][R2.64] ;  /* 0x0000002402007981 */ /* 0x000562000c1e1500 */
[----:B------:R-:W-:Y:S05]  /*2760*/  BRA `(.L_x_6433) ;  /* 0x0000000c00247947 */ /* 0x000fea0003800000 */
.L_x_6429:
        /* <DEDUP_REMOVED lines=9> */
.L_x_6437:
[----:B------:R-:W2:Y:S02]  /*2800*/  LDG.E.U16 R4, desc[UR36][R2.64] ;  /* 0x0000002402047981 */ /* 0x000ea4000c1e1500 */
[----:B--2---:R-:W-:-:S06]  /*2810*/  HADD2.F32 R4, -RZ, R4.H0_H0 ;  /* 0x20000004ff047230 */ /* 0x004fcc0000004100 */
[----:B------:R-:W0:Y:S02]  /*2820*/  F2I.FTZ.TRUNC.NTZ R4, R4 ;  /* 0x0000000400047305 */ /* 0x000e24000021f100 */
[----:B0-----:R-:W-:Y:S01]  /*2830*/  PRMT R0, R4, 0x7610, R0 ;  /* 0x0000761004007816 */ /* 0x001fe20000000000 */
[----:B------:R-:W-:Y:S06]  /*2840*/  BRA `(.L_x_6433) ;  /* 0x0000000800ec7947 */ /* 0x000fec0003800000 */
.L_x_6436:
        /* <DEDUP_REMOVED lines=9> */
.L_x_6439:
[----:B------:R-:W2:Y:S02]  /*28e0*/  LDG.E.U16 R2, desc[UR36][R2.64] ;  /* 0x0000002402027981 */ /* 0x000ea4000c1e1500 */
[----:B--2---:R-:W-:-:S06]  /*28f0*/  HADD2.F32 R4, -RZ, R2.H0_H0 ;  /* 0x20000002ff047230 */ /* 0x004fcc0000004100 */
[----:B------:R-:W0:Y:S02]  /*2900*/  F2I.FTZ.TRUNC.NTZ R4, R4 ;  /* 0x0000000400047305 */ /* 0x000e24000021f100 */
[----:B0-----:R-:W-:Y:S01]  /*2910*/  PRMT R0, R4, 0x7610, R0 ;  /* 0x0000761004007816 */ /* 0x001fe20000000000 */
[----:B------:R-:W-:Y:S06]  /*2920*/  BRA `(.L_x_6433) ;  /* 0x0000000800b47947 */ /* 0x000fec0003800000 */
.L_x_6438:
[----:B------:R-:W2:Y:S02]  /*2930*/  LDG.E.64 R2, desc[UR36][R2.64] ;  /* 0x0000002402027981 */ /* 0x000ea4000c1e1b00 */
[----:B--2---:R0:W1:Y:S01]  /*2940*/  F2I.F64.TRUNC R0, R2 ;  /* 0x0000000200007311 */ /* 0x004062000030d100 */
[----:B------:R-:W-:Y:S05]  /*2950*/  BRA `(.L_x_6433) ;  /* 0x0000000800a87947 */ /* 0x000fea0003800000 */
.L_x_6428:
        /* <DEDUP_REMOVED lines=12> */
.L_x_6442:
[----:B------:R-:W2:Y:S02]  /*2a20*/  LDG.E.64 R2, desc[UR36][R2.64] ;  /* 0x0000002402027981 */ /* 0x000ea4000c1e1b00 */
[----:B--2---:R0:W1:Y:S01]  /*2a30*/  F2I.F64.TRUNC R0, R2 ;  /* 0x0000000200007311 */ /* 0x004062000030d100 */
[----:B------:R-:W-:Y:S05]  /*2a40*/  BRA `(.L_x_6433) ;  /* 0x00000008006c7947 */ /* 0x000fea0003800000 */
.L_x_6441:
        /* <DEDUP_REMOVED lines=28> */
.L_x_6444:
        /* <DEDUP_REMOVED lines=15> */
.L_x_6443:
[----:B------:R-:W2:Y:S02]  /*2d00*/  LDG.E.U16 R4, desc[UR36][R2.64] ;  /* 0x0000002402047981 */ /* 0x000ea4000c1e1500 */
[----:B--2---:R-:W-:-:S06]  /*2d10*/  IMAD.U32 R4, R4, 0x10000, RZ ;  /* 0x0001000004047824 */ /* 0x004fcc00078e00ff */
[----:B------:R-:W0:Y:S02]  /*2d20*/  F2I.FTZ.TRUNC.NTZ R4, R4 ;  /* 0x0000000400047305 */ /* 0x000e24000021f100 */
[----:B0-----:R-:W-:Y:S01]  /*2d30*/  PRMT R0, R4, 0x7610, R0 ;  /* 0x0000761004007816 */ /* 0x001fe20000000000 */
[----:B------:R-:W-:Y:S06]  /*2d40*/  BRA `(.L_x_6433) ;  /* 0x0000000400ac7947 */ /* 0x000fec0003800000 */
.L_x_6440:
        /* <DEDUP_REMOVED lines=10> */
.L_x_6447:
        /* <DEDUP_REMOVED lines=21> */
.L_x_6451:
[----:B------:R-:W-:Y:S05]  /*2f40*/  BSYNC B1 ;  /* 0x0000000000017941 */ /* 0x000fea0003800000 */
.L_x_6450:
[----:B------:R-:W-:Y:S01]  /*2f50*/  IMAD.SHL.U32 R2, R2, 0x100000, RZ ;  /* 0x0010000002027824 */ /* 0x000fe200078e00ff */
[----:B------:R-:W-:-:S04]  /*2f60*/  LEA R3, R0, 0x3b800000, 0x17 ;  /* 0x3b80000000037811 */ /* 0x000fc800078eb8ff */
[----:B------:R-:W-:-:S07]  /*2f70*/  LOP3.LUT R4, R3, R2, R4, 0xfe, !PT ;  /* 0x0000000203047212 */ /* 0x000fce00078efe04 */
.L_x_6449:
[----:B------:R-:W-:Y:S05]  /*2f80*/  BSYNC B0 ;  /* 0x0000000000007941 */ /* 0x000fea0003800000 */
.L_x_6448:
[----:B------:R-:W0:Y:S02]  /*2f90*/  F2I.FTZ.TRUNC.NTZ R4, R4 ;  /* 0x0000000400047305 */ /* 0x000e24000021f100 */
[----:B0-----:R-:W-:Y:S01]  /*2fa0*/  PRMT R0, R4, 0x7610, R0 ;  /* 0x0000761004007816 */ /* 0x001fe20000000000 */
[----:B------:R-:W-:Y:S06]  /*2fb0*/  BRA `(.L_x_6433) ;  /* 0x0000000400107947 */ /* 0x000fec0003800000 */
.L_x_6446:
        /* <DEDUP_REMOVED lines=21> */
.L_x_6455:
[----:B------:R-:W-:Y:S05]  /*3110*/  BSYNC B1 ;  /* 0x0000000000017941 */ /* 0x000fea0003800000 */
.L_x_6454:
[----:B------:R-:W-:Y:S01]  /*3120*/  IMAD.SHL.U32 R2, R2, 0x200000, RZ ;  /* 0x0020000002027824 */ /* 0x000fe200078e00ff */
[----:B------:R-:W-:-:S04]  /*3130*/  LEA R3, R0, 0x37800000, 0x17 ;  /* 0x3780000000037811 */ /* 0x000fc800078eb8ff */
[----:B------:R-:W-:-:S07]  /*3140*/  LOP3.LUT R4, R3, R2, R4, 0xfe, !PT ;  /* 0x0000000203047212 */ /* 0x000fce00078efe04 */
.L_x_6453:
[----:B------:R-:W-:Y:S05]  /*3150*/  BSYNC B0 ;  /* 0x0000000000007941 */ /* 0x000fea0003800000 */
.L_x_6452:
[----:B------:R-:W0:Y:S02]  /*3160*/  F2I.FTZ.TRUNC.NTZ R4, R4 ;  /* 0x0000000400047305 */ /* 0x000e24000021f100 */
[----:B0-----:R-:W-:Y:S01]  /*3170*/  PRMT R0, R4, 0x7610, R0 ;  /* 0x0000761004007816 */ /* 0x001fe20000000000 */
[----:B------:R-:W-:Y:S06]  /*3180*/  BRA `(.L_x_6433) ;  /* 0x00000000009c7947 */ /* 0x000fec0003800000 */
.L_x_6445:
        /* <DEDUP_REMOVED lines=14> */
.L_x_6459:
[----:B------:R-:W-:Y:S05]  /*3270*/  BSYNC B0 ;  /* 0x0000000000007941 */ /* 0x000fea0003800000 */
.L_x_6458:
[----:B------:R-:W0:Y:S02]  /*3280*/  F2I.FTZ.TRUNC.NTZ R4, R4 ;  /* 0x0000000400047305 */ /* 0x000e24000021f100 */
[----:B0-----:R-:W-:Y:S01]  /*3290*/  PRMT R0, R4, 0x7610, R0 ;  /* 0x0000761004007816 */ /* 0x001fe20000000000 */
[----:B------:R-:W-:Y:S06]  /*32a0*/  BRA `(.L_x_6433) ;  /* 0x0000000000547947 */ /* 0x000fec0003800000 */
.L_x_6432:
        /* <DEDUP_REMOVED lines=16> */
.L_x_6460:
[----:B------:R-:W-:Y:S01]  /*33b0*/  PRMT R0, RZ, 0x7610, R0 ;  /* 0x00007610ff007816 */ /* 0x000fe20000000000 */
[----:B------:R-:W-:Y:S06]  /*33c0*/  BRA `(.L_x_6433) ;  /* 0x00000000000c7947 */ /* 0x000fec0003800000 */
.L_x_6457:
[----:B------:R0:W5:Y:S01]  /*33d0*/  LDG.E.U8 R0, desc[UR36][R2.64] ;  /* 0x0000002402007981 */ /* 0x000162000c1e1100 */
[----:B------:R-:W-:Y:S05]  /*33e0*/  BRA `(.L_x_6433) ;  /* 0x0000000000047947 */ /* 0x000fea0003800000 */
.L_x_6456:
[----:B------:R0:W5:Y:S02]  /*33f0*/  LDG.E.U8 R0, desc[UR36][R2.64] ;  /* 0x0000002402007981 */ /* 0x000164000c1e1100 */
.L_x_6433:
        /* <DEDUP_REMOVED lines=15> */
.L_x_6464:
[----:B------:R1:W-:Y:S01]  /*34f0*/  STG.E.U8 desc[UR36][R16.64], R19 ;  /* 0x0000001310007986 */ /* 0x0003e2000c101124 */
[----:B------:R-:W-:Y:S05]  /*3500*/  BRA `(.L_x_6466) ;  /* 0x0000000c00987947 */ /* 0x000fea0003800000 */
.L_x_6463:
        /* <DEDUP_REMOVED lines=12> */
.L_x_6468:
[----:B------:R-:W-:-:S04]  /*35d0*/  LOP3.LUT R19, R19, 0xffff, RZ, 0xc0, !PT ;  /* 0x0000ffff13137812 */ /* 0x000fc800078ec0ff */
[----:B------:R-:W-:-:S05]  /*35e0*/  PRMT R3, R19, 0x8880, RZ ;  /* 0x0000888013037816 */ /* 0x000fca00000000ff */
[----:B------:R3:W-:Y:S01]  /*35f0*/  STG.E desc[UR36][R16.64], R3 ;  /* 0x0000000310007986 */ /* 0x0007e2000c101924 */
[----:B------:R-:W-:Y:S05]  /*3600*/  BRA `(.L_x_6466) ;  /* 0x0000000c00587947 */ /* 0x000fea0003800000 */
.L_x_6467:
[----:B------:R-:W-:-:S04]  /*3610*/  PRMT R3, R19, 0x8880, RZ ;  /* 0x0000888013037816 */ /* 0x000fc800000000ff */
[----:B------:R-:W-:-:S05]  /*3620*/  PRMT R3, R3, 0x7710, RZ ;  /* 0x0000771003037816 */ /* 0x000fca00000000ff */
[----:B------:R2:W-:Y:S01]  /*3630*/  STG.E.U16 desc[UR36][R16.64], R3 ;  /* 0x0000000310007986 */ /* 0x0005e2000c101524 */
[----:B------:R-:W-:Y:S05]  /*3640*/  BRA `(.L_x_6466) ;  /* 0x0000000c00487947 */ /* 0x000fea0003800000 */
.L_x_6462:
        /* <DEDUP_REMOVED lines=9> */
.L_x_6470:
[----:B------:R-:W0:Y:S02]  /*36e0*/  I2F.S8 R0, R19 ;  /* 0x0000001300007306 */ /* 0x000e240000001400 */
[----:B0-----:R-:W-:-:S05]  /*36f0*/  F2FP.F16.F32.PACK_AB R0, RZ, R0 ;  /* 0x00000000ff00723e */ /* 0x001fca00000000ff */
[----:B------:R0:W-:Y:S01]  /*3700*/  STG.E.U16 desc[UR36][R16.64], R0 ;  /* 0x0000000010007986 */ /* 0x0001e2000c101524 */
[----:B------:R-:W-:Y:S05]  /*3710*/  BRA `(.L_x_6466) ;  /* 0x0000000c00147947 */ /* 0x000fea0003800000 */
.L_x_6469:
        /* <DEDUP_REMOVED lines=10> */
.L_x_6472:
[----:B------:R-:W0:Y:S02]  /*37c0*/  I2F.S8 R19, R19 ;  /* 0x0000001300137306 */ /* 0x000e240000001400 */
[----:B0-----:R-:W-:-:S04]  /*37d0*/  F2FP.F16.F32.PACK_AB R3, RZ, R19 ;  /* 0x00000013ff03723e */ /* 0x001fc800000000ff */
[----:B------:R-:W-:-:S05]  /*37e0*/  PRMT R3, R3, 0x5410, RZ ;  /* 0x0000541003037816 */ /* 0x000fca00000000ff */
[----:B------:R0:W-:Y:S01]  /*37f0*/  STG.E desc[UR36][R16.64], R3 ;  /* 0x0000000310007986 */ /* 0x0001e2000c101924 */
[----:B------:R-:W-:Y:S05]  /*3800*/  BRA `(.L_x_6466) ;  /* 0x0000000800d87947 */ /* 0x000fea0003800000 */
.L_x_6471:
[----:B------:R-:W-:-:S04]  /*3810*/  PRMT R2, R19, 0x8880, RZ ;  /* 0x0000888013027816 */ /* 0x000fc800000000ff */
[----:B------:R-:W-:-:S06]  /*3820*/  PRMT R2, R2, 0x7710, RZ ;  /* 0x0000771002027816 */ /* 0x000fcc00000000ff */
[----:B------:R-:W0:Y:S02]  /*3830*/  I2F.F64.S16 R2, R2 ;  /* 0x0000000200027312 */ /* 0x000e240000101c00 */
[----:B0-----:R0:W-:Y:S01]  /*3840*/  STG.E.64 desc[UR36][R16.64], R2 ;  /* 0x0000000210007986 */ /* 0x0011e2000c101b24 */
[----:B------:R-:W-:Y:S05]  /*3850*/  BRA `(.L_x_6466) ;  /* 0x0000000800c47947 */ /* 0x000fea0003800000 */
.L_x_6461:
        /* <DEDUP_REMOVED lines=12> */
.L_x_6475:
[----:B------:R-:W-:Y:S02]  /*3920*/  PRMT R4, R19, 0x8880, RZ ;  /* 0x0000888013047816 */ /* 0x000fe400000000ff */
[----:B------:R-:W-:Y:S02]  /*3930*/  CS2R R6, SRZ ;  /* 0x0000000000067805 */ /* 0x000fe4000001ff00 */
[----:B------:R-:W-:-:S06]  /*3940*/  PRMT R4, R4, 0x7710, RZ ;  /* 0x0000771004047816 */ /* 0x000fcc00000000ff */
[----:B------:R-:W0:Y:S02]  /*3950*/  I2F.F64.S16 R4, R4 ;  /* 0x0000000400047312 */ /* 0x000e240000101c00 */
[----:B0-----:R0:W-:Y:S01]  /*3960*/  STG.E.128 desc[UR36][R16.64], R4 ;  /* 0x0000000410007986 */ /* 0x0011e2000c101d24 */
[----:B------:R-:W-:Y:S05]  /*3970*/  BRA `(.L_x_6466) ;  /* 0x00000008007c7947 */ /* 0x000fea0003800000 */
.L_x_6474:
        /* <DEDUP_REMOVED lines=21> */
.L_x_6479:
[----:B------:R-:W-:Y:S05]  /*3ad0*/  BSYNC B0 ;  /* 0x0000000000007941 */ /* 0x000fea0003800000 */
.L_x_6478:
[----:B------:R-:W-:-:S05]  /*3ae0*/  LOP3.LUT R3, R0, R3, RZ, 0xfc, !PT ;  /* 0x0000000300037212 */ /* 0x000fca00078efcff */
[----:B------:R0:W-:Y:S01]  /*3af0*/  STG.E.U8 desc[UR36][R16.64], R3 ;  /* 0x0000000310007986 */ /* 0x0001e2000c101124 */
[----:B------:R-:W-:Y:S05]  /*3b00*/  BRA `(.L_x_6466) ;  /* 0x0000000800187947 */ /* 0x000fea0003800000 */
.L_x_6477:
        /* <DEDUP_REMOVED lines=13> */
.L_x_6481:
[----:B------:R-:W-:Y:S01]  /*3be0*/  IMAD.MOV.U32 R0, RZ, RZ, 0x7f ;  /* 0x0000007fff007424 */ /* 0x000fe200078e00ff */
[----:B------:R-:W-:-:S04]  /*3bf0*/  ISETP.GT.U32.AND P0, PT, R2, 0x7f800000, PT ;  /* 0x7f8000000200780c */ /* 0x000fc80003f04070 */
[----:B------:R-:W-:-:S09]  /*3c00*/  SEL R0, R0, 0x7c, P0 ;  /* 0x0000007c00007807 */ /* 0x000fd20000000000 */
.L_x_6482:
[----:B------:R-:W-:Y:S05]  /*3c10*/  BSYNC B0 ;  /* 0x0000000000007941 */ /* 0x000fea0003800000 */
.L_x_6480:
[----:B------:R-:W-:-:S04]  /*3c20*/  LOP3.LUT R2, R19, 0x80000000, RZ, 0xc0, !PT ;  /* 0x8000000013027812 */ /* 0x000fc800078ec0ff */
[----:B------:R-:W-:-:S04]  /*3c30*/  SHF.R.U32.HI R3, RZ, 0x18, R2 ;  /* 0x00000018ff037819 */ /* 0x000fc80000011602 */
[----:B------:R-:W-:-:S05]  /*3c40*/  LOP3.LUT R3, R0, R3, RZ, 0xfc, !PT ;  /* 0x0000000300037212 */ /* 0x000fca00078efcff */
[----:B------:R0:W-:Y:S01]  /*3c50*/  STG.E.U8 desc[UR36][R16.64], R3 ;  /* 0x0000000310007986 */ /* 0x0001e2000c101124 */
[----:B------:R-:W-:Y:S05]  /*3c60*/  BRA `(.L_x_6466) ;  /* 0x0000000400c07947 */ /* 0x000fea0003800000 */
.L_x_6476:
[----:B------:R-:W0:Y:S02]  /*3c70*/  I2F.S8 R0, R19 ;  /* 0x0000001300007306 */ /* 0x000e240000001400 */
[----:B0-----:R-:W-:-:S05]  /*3c80*/  F2FP.BF16.F32.PACK_AB R0, RZ, R0 ;  /* 0x00000000ff00723e */ /* 0x001fca00000010ff */
[----:B------:R0:W-:Y:S01]  /*3c90*/  STG.E.U16 desc[UR36][R16.64], R0 ;  /* 0x0000000010007986 */ /* 0x0001e2000c101524 */
[----:B------:R-:W-:Y:S05]  /*3ca0*/  BRA `(.L_x_6466) ;  /* 0x0000000400b07947 */ /* 0x000fea0003800000 */
.L_x_6473:
        /* <DEDUP_REMOVED lines=12> */
.L_x_6485:
        /* <DEDUP_REMOVED lines=17> */
.L_x_6488:
[----:B------:R-:W-:-:S04]  /*3e80*/  LOP3.LUT R2, R19, 0x80000000, RZ, 0xc0, !PT ;  /* 0x8000000013027812 */ /* 0x000fc800078ec0ff */
[----:B------:R-:W-:-:S04]  /*3e90*/  SHF.R.U32.HI R3, RZ, 0x18, R2 ;  /* 0x00000018ff037819 */ /* 0x000fc80000011602 */
[----:B------:R-:W-:-:S04]  /*3ea0*/  LOP3.LUT R0, R0, R3, RZ, 0xfc, !PT ;  /* 0x0000000300007212 */ /* 0x000fc800078efcff */
[----:B------:R-:W-:-:S07]  /*3eb0*/  PRMT R8, R0, 0x7610, R8 ;  /* 0x0000761000087816 */ /* 0x000fce0000000008 */
.L_x_6487:
[----:B------:R-:W-:Y:S05]  /*3ec0*/  BSYNC B0 ;  /* 0x0000000000007941 */ /* 0x000fea0003800000 */
.L_x_6486:
[----:B------:R0:W-:Y:S01]  /*3ed0*/  STG.E.U8 desc[UR36][R16.64], R8 ;  /* 0x0000000810007986 */ /* 0x0001e2000c101124 */
[----:B------:R-:W-:Y:S05]  /*3ee0*/  BRA `(.L_x_6466) ;  /* 0x0000000400207947 */ /* 0x000fea0003800000 */
.L_x_6484:
        /* <DEDUP_REMOVED lines=17> */
.L_x_6491:
[----:B------:R-:W-:-:S04]  /*4000*/  LOP3.LUT R2, R19, 0x80000000, RZ, 0xc0, !PT ;  /* 0x8000000013027812 */ /* 0x000fc800078ec0ff */
[----:B------:R-:W-:-:S04]  /*4010*/  SHF.R.U32.HI R3, RZ, 0x18, R2 ;  /* 0x00000018ff037819 */ /* 0x000fc80000011602 */
[----:B------:R-:W-:-:S04]  /*4020*/  LOP3.LUT R0, R0, R3, RZ, 0xfc, !PT ;  /* 0x0000000300007212 */ /* 0x000fc800078efcff */
[----:B------:R-:W-:-:S07]  /*4030*/  PRMT R8, R0, 0x7610, R8 ;  /* 0x0000761000087816 */ /* 0x000fce0000000008 */
.L_x_6490:
[----:B------:R-:W-:Y:S05]  /*4040*/  BSYNC B0 ;  /* 0x0000000000007941 */ /* 0x000fea0003800000 */
.L_x_6489:
[----:B------:R0:W-:Y:S01]  /*4050*/  STG.E.U8 desc[UR36][R16.64], R8 ;  /* 0x0000000810007986 */ /* 0x0001e2000c101124 */
[----:B------:R-:W-:Y:S05]  /*4060*/  BRA `(.L_x_6466) ;  /* 0x0000000000c07947 */ /* 0x000fea0003800000 */
.L_x_6483:
        /* <DEDUP_REMOVED lines=22> */
.L_x_6465:
        /* <DEDUP_REMOVED lines=16> */
.L_x_6494:
[----:B------:R-:W-:Y:S05]  /*42d0*/  BRA `(.L_x_6466) ;  /* 0x0000000000247947 */ /* 0x000fea0003800000 */
.L_x_6493:
[----:B------:R-:W-:-:S04]  /*42e0*/  LOP3.LUT R19, R19, 0xffff, RZ, 0xc0, !PT ;  /* 0x0000ffff13137812 */ /* 0x000fc800078ec0ff */
[----:B------:R-:W-:-:S05]  /*42f0*/  PRMT R19, R19, 0x8880, RZ ;  /* 0x0000888013137816 */ /* 0x000fca00000000ff */
[----:B------:R-:W-:-:S05]  /*4300*/  IMAD.MOV.U32 R2, RZ, RZ, R19 ;  /* 0x000000ffff027224 */ /* 0x000fca00078e0013 */
[----:B------:R-:W-:-:S05]  /*4310*/  SHF.R.S32.HI R3, RZ, 0x1f, R2 ;  /* 0x0000001fff037819 */ /* 0x000fca0000011402 */
[----:B------:R0:W-:Y:S01]  /*4320*/  STG.E.64 desc[UR36][R16.64], R2 ;  /* 0x0000000210007986 */ /* 0x0001e2000c101b24 */
[----:B------:R-:W-:Y:S05]  /*4330*/  BRA `(.L_x_6466) ;  /* 0x00000000000c7947 */ /* 0x000fea0003800000 */
.L_x_6492:
[----:B------:R-:W-:-:S04]  /*4340*/  LOP3.LUT R19, R19, 0xffff, RZ, 0xc0, !PT ;  /* 0x0000ffff13137812 */ /* 0x000fc800078ec0ff */
[----:B------:R-:W-:-:S05]  /*4350*/  PRMT R3, R19, 0x8880, RZ ;  /* 0x0000888013037816 */ /* 0x000fca00000000ff */
[----:B------:R0:W-:Y:S02]  /*4360*/  STG.E desc[UR36][R16.64], R3 ;  /* 0x0000000310007986 */ /* 0x0001e4000c101924 */
.L_x_6466:
[----:B------:R-:W-:-:S04]  /*4370*/  IMAD R18, R18, 0x200, R23 ;  /* 0x0000020012127824 */ /* 0x000fc800078e0217 */
[----:B01----:R-:W-:-:S07]  /*4380*/  VIADD R19, R18, 0x80 ;  /* 0x0000008012137836 */ /* 0x003fce0000000000 */
.L_x_6393:
[----:B------:R-:W-:Y:S05]  /*4390*/  BSYNC B6 ;  /* 0x0000000000067941 */ /* 0x000fea0003800000 */
.L_x_6392:
[----:B------:R-:W-:Y:S01]  /*43a0*/  ULDC UR4, c[0x0][0x210] ;  /* 0x0000840000047ab9 */ /* 0x000fe20000000800 */
[----:B------:R-:W-:Y:S01]  /*43b0*/  BSSY B6, `(.L_x_6495) ;  /* 0x0000430000067945 */ /* 0x000fe20003800000 */
[----:B------:R-:W-:-:S13]  /*43c0*/  ISETP.GE.AND P0, PT, R19, UR4, PT ;  /* 0x0000000413007c0c */ /* 0x000fda000bf06270 */
[----:B------:R-:W-:Y:S05]  /*43d0*/  @P0 BRA `(.L_x_6496) ;  /* 0x0000004000b40947 */ /* 0x000fea0003800000 */
[----:B------:R-:W0:Y:S01]  /*43e0*/  LDC R6, c[0x0][0x218] ;  /* 0x00008600ff067b82 */ /* 0x000e220000000800 */
[----:B------:R-:W-:Y:S02]  /*43f0*/  IMAD.MOV.U32 R18, RZ, RZ, RZ ;  /* 0x000000ffff127224 */ /* 0x000fe400078e00ff */
[----:B------:R-:W-:Y:S02]  /*4400*/  IMAD.MOV.U32 R0, RZ, RZ, RZ ;  /* 0x000000ffff007224 */ /* 0x000fe400078e00ff */
[----:B--234-:R-:W-:Y:S01]  /*4410*/  IMAD.MOV.U32 R16, RZ, RZ, RZ ;  /* 0x000000ffff107224 */ /* 0x01cfe200078e00ff */
        /* <DEDUP_REMOVED lines=350> */
.L_x_6497:
        /* <DEDUP_REMOVED lines=20> */
.L_x_6501:
[----:B------:R0:W5:Y:S01]  /*5b40*/  LDG.E.U8 R22, desc[UR36][R2.64] ;  /* 0x0000002402167981 */ /* 0x000162000c1e1100 */
[----:B------:R-:W-:Y:S05]  /*5b50*/  BRA `(.L_x_6503) ;  /* 0x0000000c00547947 */ /* 0x000fea0003800000 */
.L_x_6500:
        /* <DEDUP_REMOVED lines=8> */
.L_x_6505:
[----:B------:R0:W5:Y:S01]  /*5be0*/  LDG.E.U8 R22, desc[UR36][R2.64] ;  /* 0x0000002402167981 */ /* 0x000162000c1e1100 */
[----:B------:R-:W-:Y:S05]  /*5bf0*/  BRA `(.L_x_6503) ;  /* 0x0000000c002c7947 */ /* 0x000fea0003800000 */
.L_x_6504:
[----:B------:R0:W5:Y:S01]  /*5c00*/  LDG.E.U16 R22, desc[UR36][R2.64] ;  /* 0x0000002402167981 */ /* 0x000162000c1e1500 */
[----:B------:R-:W-:Y:S05]  /*5c10*/  BRA `(.L_x_6503) ;  /* 0x0000000c00247947 */ /* 0x000fea0003800000 */
.L_x_6499:
        /* <DEDUP_REMOVED lines=9> */
.L_x_6507:
[----:B------:R-:W2:Y:S02]  /*5cb0*/  LDG.E.U16 R0, desc[UR36][R2.64] ;  /* 0x0000002402007981 */ /* 0x000ea4000c1e1500 */
[----:B--2---:R-:W-:-:S06]  /*5cc0*/  HADD2.F32 R0, -RZ, R0.H0_H0 ;  /* 0x20000000ff007230 */ /* 0x004fcc0000004100 */
[----:B------:R-:W0:Y:S02]  /*5cd0*/  F2I.FTZ.TRUNC.NTZ R0, R0 ;  /* 0x0000000000007305 */ /* 0x000e24000021f100 */
[----:B0-----:R-:W-:Y:S01]  /*5ce0*/  PRMT R22, R0, 0x7610, R22 ;  /* 0x0000761000167816 */ /* 0x001fe20000000016 */
[----:B------:R-:W-:Y:S06]  /*5cf0*/  BRA `(.L_x_6503) ;  /* 0x0000000800ec7947 */ /* 0x000fec0003800000 */
.L_x_6506:
        /* <DEDUP_REMOVED lines=9> */
.L_x_6509:
[----:B------:R-:W2:Y:S02]  /*5d90*/  LDG.E.U16 R2, desc[UR36][R2.64] ;  /* 0x0000002402027981 */ /* 0x000ea4000c1e1500 */
[----:B--2---:R-:W-:-:S06]  /*5da0*/  HADD2.F32 R0, -RZ, R2.H0_H0 ;  /* 0x20000002ff007230 */ /* 0x004fcc0000004100 */
[----:B------:R-:W0:Y:S02]  /*5db0*/  F2I.FTZ.TRUNC.NTZ R0, R0 ;  /* 0x0000000000007305 */ /* 0x000e24000021f100 */
[----:B0-----:R-:W-:Y:S01]  /*5dc0*/  PRMT R22, R0, 0x7610, R22 ;  /* 0x0000761000167816 */ /* 0x001fe20000000016 */
[----:B------:R-:W-:Y:S06]  /*5dd0*/  BRA `(.L_x_6503) ;  /* 0x0000000800b47947 */ /* 0x000fec0003800000 */
.L_x_6508:
[----:B------:R-:W2:Y:S02]  /*5de0*/  LDG.E.64 R2, desc[UR36][R2.64] ;  /* 0x0000002402027981 */ /* 0x000ea4000c1e1b00 */
[----:B--2---:R0:W1:Y:S01]  /*5df0*/  F2I.F64.TRUNC R22, R2 ;  /* 0x0000000200167311 */ /* 0x004062000030d100 */
[----:B------:R-:W-:Y:S05]  /*5e00*/  BRA `(.L_x_6503) ;  /* 0x0000000800a87947 */ /* 0x000fea0003800000 */
.L_x_6498:
        /* <DEDUP_REMOVED lines=12> */
.L_x_6512:
[----:B------:R-:W2:Y:S02]  /*5ed0*/  LDG.E.64 R2, desc[UR36][R2.64] ;  /* 0x0000002402027981 */ /* 0x000ea4000c1e1b00 */
[----:B--2---:R0:W1:Y:S01]  /*5ee0*/  F2I.F64.TRUNC R22, R2 ;  /* 0x0000000200167311 */ /* 0x004062000030d100 */
[----:B------:R-:W-:Y:S05]  /*5ef0*/  BRA `(.L_x_6503) ;  /* 0x00000008006c7947 */ /* 0x000fea0003800000 */
.L_x_6511:
        /* <DEDUP_REMOVED lines=28> */
.L_x_6514:
        /* <DEDUP_REMOVED lines=15> */
.L_x_6513:
[----:B------:R-:W2:Y:S02]  /*61b0*/  LDG.E.U16 R0, desc[UR36][R2.64] ;  /* 0x0000002402007981 */ /* 0x000ea4000c1e1500 */
[----:B--2---:R-:W-:-:S06]  /*61c0*/  IMAD.U32 R0, R0, 0x10000, RZ ;  /* 0x0001000000007824 */ /* 0x004fcc00078e00ff */
[----:B------:R-:W0:Y:S02]  /*61d0*/  F2I.FTZ.TRUNC.NTZ R0, R0 ;  /* 0x0000000000007305 */ /* 0x000e24000021f100 */
[----:B0-----:R-:W-:Y:S01]  /*61e0*/  PRMT R22, R0, 0x7610, R22 ;  /* 0x0000761000167816 */ /* 0x001fe20000000016 */
[----:B------:R-:W-:Y:S06]  /*61f0*/  BRA `(.L_x_6503) ;  /* 0x0000000400ac7947 */ /* 0x000fec0003800000 */
.L_x_6510:
        /* <DEDUP_REMOVED lines=10> */
.L_x_6517:
        /* <DEDUP_REMOVED lines=21> */
.L_x_6521:
[----:B------:R-:W-:Y:S05]  /*63f0*/  BSYNC B1 ;  /* 0x0000000000017941 */ /* 0x000fea0003800000 */
.L_x_6520:
[----:B------:R-:W-:Y:S01]  /*6400*/  LEA R3, R0, 0x3b800000, 0x17 ;  /* 0x3b80000000037811 */ /* 0x000fe200078eb8ff */
[----:B------:R-:W-:-:S05]  /*6410*/  IMAD.SHL.U32 R0, R2, 0x100000, RZ ;  /* 0x0010000002007824 */ /* 0x000fca00078e00ff */
[----:B------:R-:W-:-:S07]  /*6420*/  LOP3.LUT R0, R3, R0, R4, 0xfe, !PT ;  /* 0x0000000003007212 */ /* 0x000fce00078efe04 */
.L_x_6519:
[----:B------:R-:W-:Y:S05]  /*6430*/  BSYNC B0 ;  /* 0x0000000000007941 */ /* 0x000fea0003800000 */
.L_x_6518:
[----:B------:R-:W0:Y:S02]  /*6440*/  F2I.FTZ.TRUNC.NTZ R0, R0 ;  /* 0x0000000000007305 */ /* 0x000e24000021f100 */
[----:B0-----:R-:W-:Y:S01]  /*6450*/  PRMT R22, R0, 0x7610, R22 ;  /* 0x0000761000167816 */ /* 0x001fe20000000016 */
[----:B------:R-:W-:Y:S06]  /*6460*/  BRA `(.L_x_6503) ;  /* 0x0000000400107947 */ /* 0x000fec0003800000 */
.L_x_6516:
        /* <DEDUP_REMOVED lines=21> */
.L_x_6525:
[----:B------:R-:W-:Y:S05]  /*65c0*/  BSYNC B1 ;  /* 0x0000000000017941 */ /* 0x000fea0003800000 */
.L_x_6524:
[----:B------:R-:W-:Y:S01]  /*65d0*/  LEA R3, R0, 0x37800000, 0x17 ;  /* 0x3780000000037811 */ /* 0x000fe200078eb8ff */
[----:B------:R-:W-:-:S05]  /*65e0*/  IMAD.SHL.U32 R0, R2, 0x200000, RZ ;  /* 0x0020000002007824 */ /* 0x000fca00078e00ff */
[----:B------:R-:W-:-:S07]  /*65f0*/  LOP3.LUT R0, R3, R0, R4, 0xfe, !PT ;  /* 0x0000000003007212 */ /* 0x000fce00078efe04 */
.L_x_6523:
[----:B------:R-:W-:Y:S05]  /*6600*/  BSYNC B0 ;  /* 0x0000000000007941 */ /* 0x000fea0003800000 */
.L_x_6522:
[----:B------:R-:W0:Y:S02]  /*6610*/  F2I.FTZ.TRUNC.NTZ R0, R0 ;  /* 0x0000000000007305 */ /* 0x000e24000021f100 */
[----:B0-----:R-:W-:Y:S01]  /*6620*/  PRMT R22, R0, 0x7610, R22 ;  /* 0x0000761000167816 */ /* 0x001fe20000000016 */
[----:B------:R-:W-:Y:S06]  /*6630*/  BRA `(.L_x_6503) ;  /* 0x00000000009c7947 */ /* 0x000fec0003800000 */
.L_x_6515:
        /* <DEDUP_REMOVED lines=14> */
.L_x_6529:
[----:B------:R-:W-:Y:S05]  /*6720*/  BSYNC B0 ;  /* 0x0000000000007941 */ /* 0x000fea0003800000 */
.L_x_6528:
[----:B------:R-:W0:Y:S02]  /*6730*/  F2I.FTZ.TRUNC.NTZ R0, R0 ;  /* 0x0000000000007305 */ /* 0x000e24000021f100 */
[----:B0-----:R-:W-:Y:S01]  /*6740*/  PRMT R22, R0, 0x7610, R22 ;  /* 0x0000761000167816 */ /* 0x001fe20000000016 */
[----:B------:R-:W-:Y:S06]  /*6750*/  BRA `(.L_x_6503) ;  /* 0x0000000000547947 */ /* 0x000fec0003800000 */
.L_x_6502:
        /* <DEDUP_REMOVED lines=16> */
.L_x_6530:
[----:B------:R-:W-:Y:S01]  /*6860*/  PRMT R22, RZ, 0x7610, R22 ;  /* 0x00007610ff167816 */ /* 0x000fe20000000016 */
[----:B------:R-:W-:Y:S06]  /*6870*/  BRA `(.L_x_6503) ;  /* 0x00000000000c7947 */ /* 0x000fec0003800000 */
.L_x_6527:
[----:B------:R3:W5:Y:S01]  /*6880*/  LDG.E.U8 R22, desc[UR36][R2.64] ;  /* 0x0000002402167981 */ /* 0x000762000c1e1100 */
[----:B------:R-:W-:Y:S05]  /*6890*/  BRA `(.L_x_6503) ;  /* 0x0000000000047947 */ /* 0x000fea0003800000 */
.L_x_6526:
[----:B------:R4:W5:Y:S02]  /*68a0*/  LDG.E.U8 R22, desc[UR36][R2.64] ;  /* 0x0000002402167981 */ /* 0x000964000c1e1100 */
.L_x_6503:
        /* <DEDUP_REMOVED lines=17> */
.L_x_6534:
[----:B------:R4:W5:Y:S01]  /*69c0*/  LDG.E.U8 R5, desc[UR36][R2.64] ;  /* 0x0000002402057981 */ /* 0x000962000c1e1100 */
[----:B------:R-:W-:Y:S05]  /*69d0*/  BRA `(.L_x_6536) ;  /* 0x0000000c00547947 */ /* 0x000fea0003800000 */
.L_x_6533:
        /* <DEDUP_REMOVED lines=8> */
.L_x_6538:
[----:B------:R2:W5:Y:S01]  /*6a60*/  LDG.E.U8 R5, desc[UR36][R2.64] ;  /* 0x0000002402057981 */ /* 0x000562000c1e1100 */
[----:B------:R-:W-:Y:S05]  /*6a70*/  BRA `(.L_x_6536) ;  /* 0x0000000c002c7947 */ /* 0x000fea0003800000 */
.L_x_6537:
[----:B------:R0:W5:Y:S01]  /*6a80*/  LDG.E.U16 R5, desc[UR36][R2.64] ;  /* 0x0000002402057981 */ /* 0x000162000c1e1500 */
[----:B------:R-:W-:Y:S05]  /*6a90*/  BRA `(.L_x_6536) ;  /* 0x0000000c00247947 */ /* 0x000fea0003800000 */
.L_x_6532:
        /* <DEDUP_REMOVED lines=9> */
.L_x_6540:
[----:B------:R-:W2:Y:S02]  /*6b30*/  LDG.E.U16 R0, desc[UR36][R2.64] ;  /* 0x0000002402007981 */ /* 0x000ea4000c1e1500 */
[----:B--2---:R-:W-:-:S06]  /*6b40*/  HADD2.F32 R0, -RZ, R0.H0_H0 ;  /* 0x20000000ff007230 */ /* 0x004fcc0000004100 */
[----:B------:R-:W0:Y:S02]  /*6b50*/  F2I.FTZ.TRUNC.NTZ R0, R0 ;  /* 0x0000000000007305 */ /* 0x000e24000021f100 */
[----:B0-----:R-:W-:Y:S01]  /*6b60*/  PRMT R5, R0, 0x7610, R5 ;  /* 0x0000761000057816 */ /* 0x001fe20000000005 */
[----:B------:R-:W-:Y:S06]  /*6b70*/  BRA `(.L_x_6536) ;  /* 0x0000000800ec7947 */ /* 0x000fec0003800000 */
.L_x_6539:
        /* <DEDUP_REMOVED lines=9> */
.L_x_6542:
[----:B------:R-:W2:Y:S02]  /*6c10*/  LDG.E.U16 R2, desc[UR36][R2.64] ;  /* 0x0000002402027981 */ /* 0x000ea4000c1e1500 */
[----:B--2---:R-:W-:-:S06]  /*6c20*/  HADD2.F32 R0, -RZ, R2.H0_H0 ;  /* 0x20000002ff007230 */ /* 0x004fcc0000004100 */
[----:B------:R-:W0:Y:S02]  /*6c30*/  F2I.FTZ.TRUNC.NTZ R0, R0 ;  /* 0x0000000000007305 */ /* 0x000e24000021f100 */
[----:B0-----:R-:W-:Y:S01]  /*6c40*/  PRMT R5, R0, 0x7610, R5 ;  /* 0x0000761000057816 */ /* 0x001fe20000000005 */
[----:B------:R-:W-:Y:S06]  /*6c50*/  BRA `(.L_x_6536) ;  /* 0x0000000800b47947 */ /* 0x000fec0003800000 */
.L_x_6541:
[----:B------:R-:W2:Y:S02]  /*6c60*/  LDG.E.64 R2, desc[UR36][R2.64] ;  /* 0x0000002402027981 */ /* 0x000ea4000c1e1b00 */
[----:B--2---:R0:W1:Y:S01]  /*6c70*/  F2I.F64.TRUNC R5, R2 ;  /* 0x0000000200057311 */ /* 0x004062000030d100 */
[----:B------:R-:W-:Y:S05]  /*6c80*/  BRA `(.L_x_6536) ;  /* 0x0000000800a87947 */ /* 0x000fea0003800000 */
.L_x_6531:
        /* <DEDUP_REMOVED lines=12> */
.L_x_6545:
[----:B------:R-:W2:Y:S02]  /*6d50*/  LDG.E.64 R2, desc[UR36][R2.64] ;  /* 0x0000002402027981 */ /* 0x000ea4000c1e1b00 */
[----:B--2---:R0:W1:Y:S01]  /*6d60*/  F2I.F64.TRUNC R5, R2 ;  /* 0x0000000200057311 */ /* 0x004062000030d100 */
[----:B------:R-:W-:Y:S05]  /*6d70*/  BRA `(.L_x_6536) ;  /* 0x00000008006c7947 */ /* 0x000fea0003800000 */
.L_x_6544:
        /* <DEDUP_REMOVED lines=28> */
.L_x_6547:
        /* <DEDUP_REMOVED lines=15> */
.L_x_6546:
[----:B------:R-:W2:Y:S02]  /*7030*/  LDG.E.U16 R0, desc[UR36][R2.64] ;  /* 0x0000002402007981 */ /* 0x000ea4000c1e1500 */
[----:B--2---:R-:W-:-:S06]  /*7040*/  IMAD.U32 R0, R0, 0x10000, RZ ;  /* 0x0001000000007824 */ /* 0x004fcc00078e00ff */
[----:B------:R-:W0:Y:S02]  /*7050*/  F2I.FTZ.TRUNC.NTZ R0, R0 ;  /* 0x0000000000007305 */ /* 0x000e24000021f100 */
[----:B0-----:R-:W-:Y:S01]  /*7060*/  PRMT R5, R0, 0x7610, R5 ;  /* 0x0000761000057816 */ /* 0x001fe20000000005 */
[----:B------:R-:W-:Y:S06]  /*7070*/  BRA `(.L_x_6536) ;  /* 0x0000000400ac7947 */ /* 0x000fec0003800000 */
.L_x_6543:
        /* <DEDUP_REMOVED lines=10> */
.L_x_6550:
        /* <DEDUP_REMOVED lines=21> */
.L_x_6554:
[----:B------:R-:W-:Y:S05]  /*7270*/  BSYNC B1 ;  /* 0x0000000000017941 */ /* 0x000fea0003800000 */
.L_x_6553:
[----:B------:R-:W-:Y:S01]  /*7280*/  LEA R3, R0, 0x3b800000, 0x17 ;  /* 0x3b80000000037811 */ /* 0x000fe200078eb8ff */
[----:B------:R-:W-:-:S05]  /*7290*/  IMAD.SHL.U32 R0, R2, 0x100000, RZ ;  /* 0x0010000002007824 */ /* 0x000fca00078e00ff */
[----:B------:R-:W-:-:S07]  /*72a0*/  LOP3.LUT R0, R3, R0, R4, 0xfe, !PT ;  /* 0x0000000003007212 */ /* 0x000fce00078efe04 */
.L_x_6552:
[----:B------:R-:W-:Y:S05]  /*72b0*/  BSYNC B0 ;  /* 0x0000000000007941 */ /* 0x000fea0003800000 */
.L_x_6551:
[----:B------:R-:W0:Y:S02]  /*72c0*/  F2I.FTZ.TRUNC.NTZ R0, R0 ;  /* 0x0000000000007305 */ /* 0x000e24000021f100 */
[----:B0-----:R-:W-:Y:S01]  /*72d0*/  PRMT R5, R0, 0x7610, R5 ;  /* 0x0000761000057816 */ /* 0x001fe20000000005 */
[----:B------:R-:W-:Y:S06]  /*72e0*/  BRA `(.L_x_6536) ;  /* 0x0000000400107947 */ /* 0x000fec0003800000 */
.L_x_6549:
        /* <DEDUP_REMOVED lines=21> */
.L_x_6558:
[----:B------:R-:W-:Y:S05]  /*7440*/  BSYNC B1 ;  /* 0x0000000000017941 */ /* 0x000fea0003800000 */
.L_x_6557:
[----:B------:R-:W-:Y:S01]  /*7450*/  LEA R3, R0, 0x37800000, 0x17 ;  /* 0x3780000000037811 */ /* 0x000fe200078eb8ff */
[----:B------:R-:W-:-:S05]  /*7460*/  IMAD.SHL.U32 R0, R2, 0x200000, RZ ;  /* 0x0020000002007824 */ /* 0x000fca00078e00ff */
[----:B------:R-:W-:-:S07]  /*7470*/  LOP3.LUT R0, R3, R0, R4, 0xfe, !PT ;  /* 0x0000000003007212 */ /* 0x000fce00078efe04 */
.L_x_6556:
[----:B------:R-:W-:Y:S05]  /*7480*/  BSYNC B0 ;  /* 0x0000000000007941 */ /* 0x000fea0003800000 */
.L_x_6555:
[----:B------:R-:W0:Y:S02]  /*7490*/  F2I.FTZ.TRUNC.NTZ R0, R0 ;  /* 0x0000000000007305 */ /* 0x000e24000021f100 */
[----:B0-----:R-:W-:Y:S01]  /*74a0*/  PRMT R5, R0, 0x7610, R5 ;  /* 0x0000761000057816 */ /* 0x001fe20000000005 */
[----:B------:R-:W-:Y:S06]  /*74b0*/  BRA `(.L_x_6536) ;  /* 0x00000000009c7947 */ /* 0x000fec0003800000 */
.L_x_6548:
        /* <DEDUP_REMOVED lines=14> */
.L_x_6562:
[----:B------:R-:W-:Y:S05]  /*75a0*/  BSYNC B0 ;  /* 0x0000000000007941 */ /* 0x000fea0003800000 */
.L_x_6561:
[----:B------:R-:W0:Y:S02]  /*75b0*/  F2I.FTZ.TRUNC.NTZ R0, R0 ;  /* 0x0000000000007305 */ /* 0x000e24000021f100 */
[----:B0-----:R-:W-:Y:S01]  /*75c0*/  PRMT R5, R0, 0x7610, R5 ;  /* 0x0000761000057816 */ /* 0x001fe20000000005 */
[----:B------:R-:W-:Y:S06]  /*75d0*/  BRA `(.L_x_6536) ;  /* 0x0000000000547947 */ /* 0x000fec0003800000 */
.L_x_6535:
        /* <DEDUP_REMOVED lines=16> */
.L_x_6563:
[----:B------:R-:W-:Y:S01]  /*76e0*/  PRMT R5, RZ, 0x7610, R5 ;  /* 0x00007610ff057816 */ /* 0x000fe20000000005 */
[----:B------:R-:W-:Y:S06]  /*76f0*/  BRA `(.L_x_6536) ;  /* 0x00000000000c7947 */ /* 0x000fec0003800000 */
.L_x_6560:
[----:B------:R0:W5:Y:S01]  /*7700*/  LDG.E.U8 R5, desc[UR36][R2.64] ;  /* 0x0000002402057981 */ /* 0x000162000c1e1100 */
[----:B------:R-:W-:Y:S05]  /*7710*/  BRA `(.L_x_6536) ;  /* 0x0000000000047947 */ /* 0x000fea0003800000 */
.L_x_6559:
[----:B------:R0:W5:Y:S02]  /*7720*/  LDG.E.U8 R5, desc[UR36][R2.64] ;  /* 0x0000002402057981 */ /* 0x000164000c1e1100 */
.L_x_6536:
        /* <DEDUP_REMOVED lines=15> */
.L_x_6567:
[----:B------:R0:W-:Y:S01]  /*7820*/  STG.E.U8 desc[UR36][R16.64], R5 ;  /* 0x0000000510007986 */ /* 0x0001e2000c101124 */
[----:B------:R-:W-:Y:S05]  /*7830*/  BRA `(.L_x_6569) ;  /* 0x0000000c00987947 */ /* 0x000fea0003800000 */
.L_x_6566:
        /* <DEDUP_REMOVED lines=12> */
.L_x_6571:
[----:B------:R-:W-:-:S04]  /*7900*/  LOP3.LUT R5, R5, 0xffff, RZ, 0xc0, !PT ;  /* 0x0000ffff05057812 */ /* 0x000fc800078ec0ff */
[----:B------:R-:W-:-:S05]  /*7910*/  PRMT R3, R5, 0x8880, RZ ;  /* 0x0000888005037816 */ /* 0x000fca00000000ff */
[----:B------:R3:W-:Y:S01]  /*7920*/  STG.E desc[UR36][R16.64], R3 ;  /* 0x0000000310007986 */ /* 0x0007e2000c101924 */
[----:B------:R-:W-:Y:S05]  /*7930*/  BRA `(.L_x_6569) ;  /* 0x0000000c00587947 */ /* 0x000fea0003800000 */
.L_x_6570:
[----:B------:R-:W-:-:S04]  /*7940*/  PRMT R3, R5, 0x8880, RZ ;  /* 0x0000888005037816 */ /* 0x000fc800000000ff */
[----:B------:R-:W-:-:S05]  /*7950*/  PRMT R3, R3, 0x7710, RZ ;  /* 0x0000771003037816 */ /* 0x000fca00000000ff */
[----:B------:R2:W-:Y:S01]  /*7960*/  STG.E.U16 desc[UR36][R16.64], R3 ;  /* 0x0000000310007986 */ /* 0x0005e2000c101524 */
[----:B------:R-:W-:Y:S05]  /*7970*/  BRA `(.L_x_6569) ;  /* 0x0000000c00487947 */ /* 0x000fea0003800000 */
.L_x_6565:
        /* <DEDUP_REMOVED lines=9> */
.L_x_6573:
[----:B------:R-:W0:Y:S02]  /*7a10*/  I2F.S8 R0, R5 ;  /* 0x0000000500007306 */ /* 0x000e240000001400 */
[----:B0-----:R-:W-:-:S05]  /*7a20*/  F2FP.F16.F32.PACK_AB R0, RZ, R0 ;  /* 0x00000000ff00723e */ /* 0x001fca00000000ff */
[----:B------:R0:W-:Y:S01]  /*7a30*/  STG.E.U16 desc[UR36][R16.64], R0 ;  /* 0x0000000010007986 */ /* 0x0001e2000c101524 */
[----:B------:R-:W-:Y:S05]  /*7a40*/  BRA `(.L_x_6569) ;  /* 0x0000000c00147947 */ /* 0x000fea0003800000 */
.L_x_6572:
        /* <DEDUP_REMOVED lines=10> */
.L_x_6575:
[----:B------:R-:W0:Y:S02]  /*7af0*/  I2F.S8 R5, R5 ;  /* 0x0000000500057306 */ /* 0x000e240000001400 */
[----:B0-----:R-:W-:-:S04]  /*7b00*/  F2FP.F16.F32.PACK_AB R3, RZ, R5 ;  /* 0x00000005ff03723e */ /* 0x001fc800000000ff */
[----:B------:R-:W-:-:S05]  /*7b10*/  PRMT R3, R3, 0x5410, RZ ;  /* 0x0000541003037816 */ /* 0x000fca00000000ff */
[----:B------:R0:W-:Y:S01]  /*7b20*/  STG.E desc[UR36][R16.64], R3 ;  /* 0x0000000310007986 */ /* 0x0001e2000c101924 */
[----:B------:R-:W-:Y:S05]  /*7b30*/  BRA `(.L_x_6569) ;  /* 0x0000000800d87947 */ /* 0x000fea0003800000 */
.L_x_6574:
[----:B------:R-:W-:-:S04]  /*7b40*/  PRMT R2, R5, 0x8880, RZ ;  /* 0x0000888005027816 */ /* 0x000fc800000000ff */
[----:B------:R-:W-:-:S06]  /*7b50*/  PRMT R2, R2, 0x7710, RZ ;  /* 0x0000771002027816 */ /* 0x000fcc00000000ff */
[----:B------:R-:W0:Y:S02]  /*7b60*/  I2F.F64.S16 R2, R2 ;  /* 0x0000000200027312 */ /* 0x000e240000101c00 */
[----:B0-----:R0:W-:Y:S01]  /*7b70*/  STG.E.64 desc[UR36][R16.64], R2 ;  /* 0x0000000210007986 */ /* 0x0011e2000c101b24 */
[----:B------:R-:W-:Y:S05]  /*7b80*/  BRA `(.L_x_6569) ;  /* 0x0000000800c47947 */ /* 0x000fea0003800000 */
.L_x_6564:
        /* <DEDUP_REMOVED lines=12> */
.L_x_6578:
[----:B------:R-:W-:Y:S02]  /*7c50*/  PRMT R4, R5, 0x8880, RZ ;  /* 0x0000888005047816 */ /* 0x000fe400000000ff */
[----:B------:R-:W-:Y:S02]  /*7c60*/  CS2R R6, SRZ ;  /* 0x0000000000067805 */ /* 0x000fe4000001ff00 */
[----:B------:R-:W-:-:S06]  /*7c70*/  PRMT R4, R4, 0x7710, RZ ;  /* 0x0000771004047816 */ /* 0x000fcc00000000ff */
[----:B------:R-:W0:Y:S02]  /*7c80*/  I2F.F64.S16 R4, R4 ;  /* 0x0000000400047312 */ /* 0x000e240000101c00 */
[----:B0-----:R0:W-:Y:S01]  /*7c90*/  STG.E.128 desc[UR36][R16.64], R4 ;  /* 0x0000000410007986 */ /* 0x0011e2000c101d24 */
[----:B------:R-:W-:Y:S05]  /*7ca0*/  BRA `(.L_x_6569) ;  /* 0x00000008007c7947 */ /* 0x000fea0003800000 */
.L_x_6577:
        /* <DEDUP_REMOVED lines=21> */
.L_x_6582:
[----:B------:R-:W-:Y:S05]  /*7e00*/  BSYNC B0 ;  /* 0x0000000000007941 */ /* 0x000fea0003800000 */
.L_x_6581:
[----:B------:R-:W-:-:S05]  /*7e10*/  LOP3.LUT R3, R0, R3, RZ, 0xfc, !PT ;  /* 0x0000000300037212 */ /* 0x000fca00078efcff */
[----:B------:R0:W-:Y:S01]  /*7e20*/  STG.E.U8 desc[UR36][R16.64], R3 ;  /* 0x0000000310007986 */ /* 0x0001e2000c101124 */
[----:B------:R-:W-:Y:S05]  /*7e30*/  BRA `(.L_x_6569) ;  /* 0x0000000800187947 */ /* 0x000fea0003800000 */
.L_x_6580:
        /* <DEDUP_REMOVED lines=13> */
.L_x_6584:
[----:B------:R-:W-:Y:S01]  /*7f10*/  IMAD.MOV.U32 R0, RZ, RZ, 0x7f ;  /* 0x0000007fff007424 */ /* 0x000fe200078e00ff */
[----:B------:R-:W-:-:S04]  /*7f20*/  ISETP.GT.U32.AND P0, PT, R2, 0x7f800000, PT ;  /* 0x7f8000000200780c */ /* 0x000fc80003f04070 */
[----:B------:R-:W-:-:S09]  /*7f30*/  SEL R0, R0, 0x7c, P0 ;  /* 0x0000007c00007807 */ /* 0x000fd20000000000 */
.L_x_6585:
[----:B------:R-:W-:Y:S05]  /*7f40*/  BSYNC B0 ;  /* 0x0000000000007941 */ /* 0x000fea0003800000 */
.L_x_6583:
[----:B------:R-:W-:-:S04]  /*7f50*/  LOP3.LUT R2, R5, 0x80000000, RZ, 0xc0, !PT ;  /* 0x8000000005027812 */ /* 0x000fc800078ec0ff */
[----:B------:R-:W-:-:S04]  /*7f60*/  SHF.R.U32.HI R3, RZ, 0x18, R2 ;  /* 0x00000018ff037819 */ /* 0x000fc80000011602 */
[----:B------:R-:W-:-:S05]  /*7f70*/  LOP3.LUT R3, R0, R3, RZ, 0xfc, !PT ;  /* 0x0000000300037212 */ /* 0x000fca00078efcff */
[----:B------:R0:W-:Y:S01]  /*7f80*/  STG.E.U8 desc[UR36][R16.64], R3 ;  /* 0x0000000310007986 */ /* 0x0001e2000c101124 */
[----:B------:R-:W-:Y:S05]  /*7f90*/  BRA `(.L_x_6569) ;  /* 0x0000000400c07947 */ /* 0x000fea0003800000 */
.L_x_6579:
[----:B------:R-:W0:Y:S02]  /*7fa0*/  I2F.S8 R0, R5 ;  /* 0x0000000500007306 */ /* 0x000e240000001400 */
[----:B0-----:R-:W-:-:S05]  /*7fb0*/  F2FP.BF16.F32.PACK_AB R0, RZ, R0 ;  /* 0x00000000ff00723e */ /* 0x001fca00000010ff */
[----:B------:R0:W-:Y:S01]  /*7fc0*/  STG.E.U16 desc[UR36][R16.64], R0 ;  /* 0x0000000010007986 */ /* 0x0001e2000c101524 */
[----:B------:R-:W-:Y:S05]  /*7fd0*/  BRA `(.L_x_6569) ;  /* 0x0000000400b07947 */ /* 0x000fea0003800000 */
.L_x_6576:
        /* <DEDUP_REMOVED lines=12> */
.L_x_6588:
        /* <DEDUP_REMOVED lines=17> */
.L_x_6591:
[----:B------:R-:W-:-:S04]  /*81b0*/  LOP3.LUT R2, R5, 0x80000000, RZ, 0xc0, !PT ;  /* 0x8000000005027812 */ /* 0x000fc800078ec0ff */
[----:B------:R-:W-:-:S04]  /*81c0*/  SHF.R.U32.HI R3, RZ, 0x18, R2 ;  /* 0x00000018ff037819 */ /* 0x000fc80000011602 */
[----:B------:R-:W-:-:S04]  /*81d0*/  LOP3.LUT R0, R0, R3, RZ, 0xfc, !PT ;  /* 0x0000000300007212 */ /* 0x000fc800078efcff */
[----:B------:R-:W-:-:S07]  /*81e0*/  PRMT R8, R0, 0x7610, R8 ;  /* 0x0000761000087816 */ /* 0x000fce0000000008 */
.L_x_6590:
[----:B------:R-:W-:Y:S05]  /*81f0*/  BSYNC B0 ;  /* 0x0000000000007941 */ /* 0x000fea0003800000 */
.L_x_6589:
[----:B------:R0:W-:Y:S01]  /*8200*/  STG.E.U8 desc[UR36][R16.64], R8 ;  /* 0x0000000810007986 */ /* 0x0001e2000c101124 */
[----:B------:R-:W-:Y:S05]  /*8210*/  BRA `(.L_x_6569) ;  /* 0x0000000400207947 */ /* 0x000fea0003800000 */
.L_x_6587:
        /* <DEDUP_REMOVED lines=17> */
.L_x_6594:
[----:B------:R-:W-:-:S04]  /*8330*/  LOP3.LUT R2, R5, 0x80000000, RZ, 0xc0, !PT ;  /* 0x8000000005027812 */ /* 0x000fc800078ec0ff */
[----:B------:R-:W-:-:S04]  /*8340*/  SHF.R.U32.HI R3, RZ, 0x18, R2 ;  /* 0x00000018ff037819 */ /* 0x000fc80000011602 */
[----:B------:R-:W-:-:S04]  /*8350*/  LOP3.LUT R0, R0, R3, RZ, 0xfc, !PT ;  /* 0x0000000300007212 */ /* 0x000fc800078efcff */
[----:B------:R-:W-:-:S07]  /*8360*/  PRMT R8, R0, 0x7610, R8 ;  /* 0x0000761000087816 */ /* 0x000fce0000000008 */
.L_x_6593:
[----:B------:R-:W-:Y:S05]  /*8370*/  BSYNC B0 ;  /* 0x0000000000007941 */ /* 0x000fea0003800000 */
.L_x_6592:
[----:B------:R0:W-:Y:S01]  /*8380*/  STG.E.U8 desc[UR36][R16.64], R8 ;  /* 0x0000000810007986 */ /* 0x0001e2000c101124 */
[----:B------:R-:W-:Y:S05]  /*8390*/  BRA `(.L_x_6569) ;  /* 0x0000000000c07947 */ /* 0x000fea0003800000 */
.L_x_6586:
        /* <DEDUP_REMOVED lines=22> */
.L_x_6568:
        /* <DEDUP_REMOVED lines=16> */
.L_x_6597:
[----:B------:R-:W-:Y:S05]  /*8600*/  BRA `(.L_x_6569) ;  /* 0x0000000000247947 */ /* 0x000fea0003800000 */
.L_x_6596:
[----:B------:R-:W-:-:S04]  /*8610*/  LOP3.LUT R5, R5, 0xffff, RZ, 0xc0, !PT ;  /* 0x0000ffff05057812 */ /* 0x000fc800078ec0ff */
[----:B------:R-:W-:-:S05]  /*8620*/  PRMT R5, R5, 0x8880, RZ ;  /* 0x0000888005057816 */ /* 0x000fca00000000ff */
[----:B------:R-:W-:-:S05]  /*8630*/  IMAD.MOV.U32 R2, RZ, RZ, R5 ;  /* 0x000000ffff027224 */ /* 0x000fca00078e0005 */
[----:B------:R-:W-:-:S05]  /*8640*/  SHF.R.S32.HI R3, RZ, 0x1f, R2 ;  /* 0x0000001fff037819 */ /* 0x000fca0000011402 */
[----:B------:R0:W-:Y:S01]  /*8650*/  STG.E.64 desc[UR36][R16.64], R2 ;  /* 0x0000000210007986 */ /* 0x0001e2000c101b24 */
[----:B------:R-:W-:Y:S05]  /*8660*/  BRA `(.L_x_6569) ;  /* 0x00000000000c7947 */ /* 0x000fea0003800000 */
.L_x_6595:
[----:B------:R-:W-:-:S04]  /*8670*/  LOP3.LUT R5, R5, 0xffff, RZ, 0xc0, !PT ;  /* 0x0000ffff05057812 */ /* 0x000fc800078ec0ff */
[----:B------:R-:W-:-:S05]  /*8680*/  PRMT R3, R5, 0x8880, RZ ;  /* 0x0000888005037816 */ /* 0x000fca00000000ff */
[----:B------:R0:W-:Y:S02]  /*8690*/  STG.E desc[UR36][R16.64], R3 ;  /* 0x0000000310007986 */ /* 0x0001e4000c101924 */
.L_x_6569:
[----:B------:R-:W-:-:S07]  /*86a0*/  VIADD R19, R19, 0x80 ;  /* 0x0000008013137836 */ /* 0x000fce0000000000 */
.L_x_6496:
[----:B------:R-:W-:Y:S05]  /*86b0*/  BSYNC B6 ;  /* 0x0000000000067941 */ /* 0x000fea0003800000 */
.L_x_6495:
        /* <DEDUP_REMOVED lines=358> */
.L_x_6600:
        /* <DEDUP_REMOVED lines=20> */
.L_x_6604:
[----:B------:R0:W5:Y:S01]  /*9e60*/  LDG.E.U8 R22, desc[UR36][R2.64] ;  /* 0x0000002402167981 */ /* 0x000162000c1e1100 */
[----:B------:R-:W-:Y:S05]  /*9e70*/  BRA `(.L_x_6606) ;  /* 0x0000000c00547947 */ /* 0x000fea0003800000 */
.L_x_6603:
        /* <DEDUP_REMOVED lines=8> */
.L_x_6608:
[----:B------:R0:W5:Y:S01]  /*9f00*/  LDG.E.U8 R22, desc[UR36][R2.64] ;  /* 0x0000002402167981 */ /* 0x000162000c1e1100 */
[----:B------:R-:W-:Y:S05]  /*9f10*/  BRA `(.L_x_6606) ;  /* 0x0000000c002c7947 */ /* 0x000fea0003800000 */
.L_x_6607:
[----:B------:R0:W5:Y:S01]  /*9f20*/  LDG.E.U16 R22, desc[UR36][R2.64] ;  /* 0x0000002402167981 */ /* 0x000162000c1e1500 */
[----:B------:R-:W-:Y:S05]  /*9f30*/  BRA `(.L_x_6606) ;  /* 0x0000000c00247947 */ /* 0x000fea0003800000 */
.L_x_6602:
        /* <DEDUP_REMOVED lines=9> */
.L_x_6610:
[----:B------:R-:W2:Y:S02]  /*9fd0*/  LDG.E.U16 R0, desc[UR36][R2.64] ;  /* 0x0000002402007981 */ /* 0x000ea4000c1e1500 */
[----:B--2---:R-:W-:-:S06]  /*9fe0*/  HADD2.F32 R0, -RZ, R0.H0_H0 ;  /* 0x20000000ff007230 */ /* 0x004fcc0000004100 */
[----:B------:R-:W0:Y:S02]  /*9ff0*/  F2I.FTZ.TRUNC.NTZ R0, R0 ;  /* 0x0000000000007305 */ /* 0x000e24000021f100 */
[----:B0-----:R-:W-:Y:S01]  /*a000*/  PRMT R22, R0, 0x7610, R22 ;  /* 0x0000761000167816 */ /* 0x001fe20000000016 */
[----:B------:R-:W-:Y:S06]  /*a010*/  BRA `(.L_x_6606) ;  /* 0x0000000800ec7947 */ /* 0x000fec0003800000 */
.L_x_6609:
        /* <DEDUP_REMOVED lines=9> */
.L_x_6612:
[----:B------:R-:W2:Y:S02]  /*a0b0*/  LDG.E.U16 R2, desc[UR36][R2.64] ;  /* 0x0000002402027981 */ /* 0x000ea4000c1e1500 */
[----:B--2---:R-:W-:-:S06]  /*a0c0*/  HADD2.F32 R0, -RZ, R2.H0_H0 ;  /* 0x20000002ff007230 */ /* 0x004fcc0000004100 */
[----:B------:R-:W0:Y:S02]  /*a0d0*/  F2I.FTZ.TRUNC.NTZ R0, R0 ;  /* 0x0000000000007305 */ /* 0x000e24000021f100 */
[----:B0-----:R-:W-:Y:S01]  /*a0e0*/  PRMT R22, R0, 0x7610, R22 ;  /* 0x0000761000167816 */ /* 0x001fe20000000016 */
[----:B------:R-:W-:Y:S06]  /*a0f0*/  BRA `(.L_x_6606) ;  /* 0x0000000800b47947 */ /* 0x000fec0003800000 */
.L_x_6611:
[----:B------:R-:W2:Y:S02]  /*a100*/  LDG.E.64 R2, desc[UR36][R2.64] ;  /* 0x0000002402027981 */ /* 0x000ea4000c1e1b00 */
[----:B--2---:R2:W3:Y:S01]  /*a110*/  F2I.F64.TRUNC R22, R2 ;  /* 0x0000000200167311 */ /* 0x0044e2000030d100 */
[----:B------:R-:W-:Y:S05]  /*a120*/  BRA `(.L_x_6606) ;  /* 0x0000000800a87947 */ /* 0x000fea0003800000 */
.L_x_6601:
        /* <DEDUP_REMOVED lines=12> */
.L_x_6615:
[----:B------:R-:W2:Y:S02]  /*a1f0*/  LDG.E.64 R2, desc[UR36][R2.64] ;  /* 0x0000002402027981 */ /* 0x000ea4000c1e1b00 */
[----:B--2---:R0:W1:Y:S01]  /*a200*/  F2I.F64.TRUNC R22, R2 ;  /* 0x0000000200167311 */ /* 0x004062000030d100 */
[----:B------:R-:W-:Y:S05]  /*a210*/  BRA `(.L_x_6606) ;  /* 0x00000008006c7947 */ /* 0x000fea0003800000 */
.L_x_6614:
        /* <DEDUP_REMOVED lines=28> */
.L_x_6617:
        /* <DEDUP_REMOVED lines=15> */
.L_x_6616:
[----:B------:R-:W2:Y:S02]  /*a4d0*/  LDG.E.U16 R0, desc[UR36][R2.64] ;  /* 0x0000002402007981 */ /* 0x000ea4000c1e1500 */
[----:B--2---:R-:W-:-:S06]  /*a4e0*/  IMAD.U32 R0, R0, 0x10000, RZ ;  /* 0x0001000000007824 */ /* 0x004fcc00078e00ff */
[----:B------:R-:W0:Y:S02]  /*a4f0*/  F2I.FTZ.TRUNC.NTZ R0, R0 ;  /* 0x0000000000007305 */ /* 0x000e24000021f100 */
[----:B0-----:R-:W-:Y:S01]  /*a500*/  PRMT R22, R0, 0x7610, R22 ;  /* 0x0000761000167816 */ /* 0x001fe20000000016 */
[----:B------:R-:W-:Y:S06]  /*a510*/  BRA `(.L_x_6606) ;  /* 0x0000000400ac7947 */ /* 0x000fec0003800000 */
.L_x_6613:
        /* <DEDUP_REMOVED lines=10> */
.L_x_6620:
        /* <DEDUP_REMOVED lines=21> */
.L_x_6624:
[----:B------:R-:W-:Y:S05]  /*a710*/  BSYNC B1 ;  /* 0x0000000000017941 */ /* 0x000fea0003800000 */
.L_x_6623:
[----:B------:R-:W-:Y:S01]  /*a720*/  LEA R3, R0, 0x3b800000, 0x17 ;  /* 0x3b80000000037811 */ /* 0x000fe200078eb8ff */
[----:B------:R-:W-:-:S05]  /*a730*/  IMAD.SHL.U32 R0, R2, 0x100000, RZ ;  /* 0x0010000002007824 */ /* 0x000fca00078e00ff */
[----:B------:R-:W-:-:S07]  /*a740*/  LOP3.LUT R0, R3, R0, R4, 0xfe, !PT ;  /* 0x0000000003007212 */ /* 0x000fce00078efe04 */
.L_x_6622:
[----:B------:R-:W-:Y:S05]  /*a750*/  BSYNC B0 ;  /* 0x0000000000007941 */ /* 0x000fea0003800000 */
.L_x_6621:
[----:B------:R-:W0:Y:S02]  /*a760*/  F2I.FTZ.TRUNC.NTZ R0, R0 ;  /* 0x0000000000007305 */ /* 0x000e24000021f100 */
[----:B0-----:R-:W-:Y:S01]  /*a770*/  PRMT R22, R0, 0x7610, R22 ;  /* 0x0000761000167816 */ /* 0x001fe20000000016 */
[----:B------:R-:W-:Y:S06]  /*a780*/  BRA `(.L_x_6606) ;  /* 0x0000000400107947 */ /* 0x000fec0003800000 */
.L_x_6619:
        /* <DEDUP_REMOVED lines=21> */
.L_x_6628:
[----:B------:R-:W-:Y:S05]  /*a8e0*/  BSYNC B1 ;  /* 0x0000000000017941 */ /* 0x000fea0003800000 */
.L_x_6627:
[----:B------:R-:W-:Y:S01]  /*a8f0*/  LEA R3, R0, 0x37800000, 0x17 ;  /* 0x3780000000037811 */ /* 0x000fe200078eb8ff */
[----:B------:R-:W-:-:S05]  /*a900*/  IMAD.SHL.U32 R0, R2, 0x200000, RZ ;  /* 0x0020000002007824 */ /* 0x000fca00078e00ff */
[----:B------:R-:W-:-:S07]  /*a910*/  LOP3.LUT R0, R3, R0, R4, 0xfe, !PT ;  /* 0x0000000003007212 */ /* 0x000fce00078efe04 */
.L_x_6626:
[----:B------:R-:W-:Y:S05]  /*a920*/  BSYNC B0 ;  /* 0x0000000000007941 */ /* 0x000fea0003800000 */
.L_x_6625:
[----:B------:R-:W0:Y:S02]  /*a930*/  F2I.FTZ.TRUNC.NTZ R0, R0 ;  /* 0x0000000000007305 */ /* 0x000e24000021f100 */
[----:B0-----:R-:W-:Y:S01]  /*a940*/  PRMT R22, R0, 0x7610, R22 ;  /* 0x0000761000167816 */ /* 0x001fe20000000016 */
[----:B------:R-:W-:Y:S06]  /*a950*/  BRA `(.L_x_6606) ;  /* 0x00000000009c7947 */ /* 0x000fec0003800000 */
.L_x_6618:
        /* <DEDUP_REMOVED lines=14> */
.L_x_6632:
[----:B------:R-:W-:Y:S05]  /*aa40*/  BSYNC B0 ;  /* 0x0000000000007941 */ /* 0x000fea0003800000 */
.L_x_6631:
[----:B------:R-:W0:Y:S02]  /*aa50*/  F2I.FTZ.TRUNC.NTZ R0, R0 ;  /* 0x0000000000007305 */ /* 0x000e24000021f100 */
[----:B0-----:R-:W-:Y:S01]  /*aa60*/  PRMT R22, R0, 0x7610, R22 ;  /* 0x0000761000167816 */ /* 0x001fe20000000016 */
[----:B------:R-:W-:Y:S06]  /*aa70*/  BRA `(.L_x_6606) ;  /* 0x0000000000547947 */ /* 0x000fec0003800000 */
.L_x_6605:
        /* <DEDUP_REMOVED lines=16> */
.L_x_6633:
[----:B------:R-:W-:Y:S01]  /*ab80*/  PRMT R22, RZ, 0x7610, R22 ;  /* 0x00007610ff167816 */ /* 0x000fe20000000016 */
[----:B------:R-:W-:Y:S06]  /*ab90*/  BRA `(.L_x_6606) ;  /* 0x00000000000c7947 */ /* 0x000fec0003800000 */
.L_x_6630:
[----:B------:R0:W5:Y:S01]  /*aba0*/  LDG.E.U8 R22, desc[UR36][R2.64] ;  /* 0x0000002402167981 */ /* 0x000162000c1e1100 */
[----:B------:R-:W-:Y:S05]  /*abb0*/  BRA `(.L_x_6606) ;  /* 0x0000000000047947 */ /* 0x000fea0003800000 */
.L_x_6629:
[----:B------:R0:W5:Y:S02]  /*abc0*/  LDG.E.U8 R22, desc[UR36][R2.64] ;  /* 0x0000002402167981 */ /* 0x000164000c1e1100 */
.L_x_6606:
        /* <DEDUP_REMOVED lines=17> */
.L_x_6637:
[----:B------:R0:W5:Y:S01]  /*ace0*/  LDG.E.U8 R5, desc[UR36][R2.64] ;  /* 0x0000002402057981 */ /* 0x000162000c1e1100 */
[----:B------:R-:W-:Y:S05]  /*acf0*/  BRA `(.L_x_6639) ;  /* 0x0000000c00547947 */ /* 0x000fea0003800000 */
.L_x_6636:
        /* <DEDUP_REMOVED lines=8> */
.L_x_6641:
[----:B------:R0:W5:Y:S01]  /*ad80*/  LDG.E.U8 R5, desc[UR36][R2.64] ;  /* 0x0000002402057981 */ /* 0x000162000c1e1100 */
[----:B------:R-:W-:Y:S05]  /*ad90*/  BRA `(.L_x_6639) ;  /* 0x0000000c002c7947 */ /* 0x000fea0003800000 */
.L_x_6640:
[----:B------:R0:W5:Y:S01]  /*ada0*/  LDG.E.U16 R5, desc[UR36][R2.64] ;  /* 0x0000002402057981 */ /* 0x000162000c1e1500 */
[----:B------:R-:W-:Y:S05]  /*adb0*/  BRA `(.L_x_6639) ;  /* 0x0000000c00247947 */ /* 0x000fea0003800000 */
.L_x_6635:
        /* <DEDUP_REMOVED lines=9> */
.L_x_6643:
[----:B------:R-:W2:Y:S02]  /*ae50*/  LDG.E.U16 R0, desc[UR36][R2.64] ;  /* 0x0000002402007981 */ /* 0x000ea4000c1e1500 */
[----:B--2---:R-:W-:-:S06]  /*ae60*/  HADD2.F32 R0, -RZ, R0.H0_H0 ;  /* 0x20000000ff007230 */ /* 0x004fcc0000004100 */
[----:B------:R-:W0:Y:S02]  /*ae70*/  F2I.FTZ.TRUNC.NTZ R0, R0 ;  /* 0x0000000000007305 */ /* 0x000e24000021f100 */
[----:B0-----:R-:W-:Y:S01]  /*ae80*/  PRMT R5, R0, 0x7610, R5 ;  /* 0x0000761000057816 */ /* 0x001fe20000000005 */
[----:B------:R-:W-:Y:S06]  /*ae90*/  BRA `(.L_x_6639) ;  /* 0x0000000800ec7947 */ /* 0x000fec0003800000 */
.L_x_6642:
        /* <DEDUP_REMOVED lines=9> */
.L_x_6645:
[----:B------:R-:W2:Y:S02]  /*af30*/  LDG.E.U16 R2, desc[UR36][R2.64] ;  /* 0x0000002402027981 */ /* 0x000ea4000c1e1500 */
[----:B--2---:R-:W-:-:S06]  /*af40*/  HADD2.F32 R0, -RZ, R2.H0_H0 ;  /* 0x20000002ff007230 */ /* 0x004fcc0000004100 */
[----:B------:R-:W0:Y:S02]  /*af50*/  F2I.FTZ.TRUNC.NTZ R0, R0 ;  /* 0x0000000000007305 */ /* 0x000e24000021f100 */
[----:B0-----:R-:W-:Y:S01]  /*af60*/  PRMT R5, R0, 0x7610, R5 ;  /* 0x0000761000057816 */ /* 0x001fe20000000005 */
[----:B------:R-:W-:Y:S06]  /*af70*/  BRA `(.L_x_6639) ;  /* 0x0000000800b47947 */ /* 0x000fec0003800000 */
.L_x_6644:
[----:B------:R-:W2:Y:S02]  /*af80*/  LDG.E.64 R2, desc[UR36][R2.64] ;  /* 0x0000002402027981 */ /* 0x000ea4000c1e1b00 */
[----:B--2---:R0:W1:Y:S01]  /*af90*/  F2I.F64.TRUNC R5, R2 ;  /* 0x0000000200057311 */ /* 0x004062000030d100 */
[----:B------:R-:W-:Y:S05]  /*afa0*/  BRA `(.L_x_6639) ;  /* 0x0000000800a87947 */ /* 0x000fea0003800000 */
.L_x_6634:
        /* <DEDUP_REMOVED lines=12> */
.L_x_6648:
[----:B------:R-:W2:Y:S02]  /*b070*/  LDG.E.64 R2, desc[UR36][R2.64] ;  /* 0x0000002402027981 */ /* 0x000ea4000c1e1b00 */
[----:B--2---:R0:W1:Y:S01]  /*b080*/  F2I.F64.TRUNC R5, R2 ;  /* 0x0000000200057311 */ /* 0x004062000030d100 */
[----:B------:R-:W-:Y:S05]  /*b090*/  BRA `(.L_x_6639) ;  /* 0x00000008006c7947 */ /* 0x000fea0003800000 */
.L_x_6647:
        /* <DEDUP_REMOVED lines=28> */
.L_x_6650:
        /* <DEDUP_REMOVED lines=15> */
.L_x_6649:
[----:B------:R-:W2:Y:S02]  /*b350*/  LDG.E.U16 R0, desc[UR36][R2.64] ;  /* 0x0000002402007981 */ /* 0x000ea4000c1e1500 */
[----:B--2---:R-:W-:-:S06]  /*b360*/  IMAD.U32 R0, R0, 0x10000, RZ ;  /* 0x0001000000007824 */ /* 0x004fcc00078e00ff */
[----:B------:R-:W0:Y:S02]  /*b370*/  F2I.FTZ.TRUNC.NTZ R0, R0 ;  /* 0x0000000000007305 */ /* 0x000e24000021f100 */
[----:B0-----:R-:W-:Y:S01]  /*b380*/  PRMT R5, R0, 0x7610, R5 ;  /* 0x0000761000057816 */ /* 0x001fe20000000005 */
[----:B------:R-:W-:Y:S06]  /*b390*/  BRA `(.L_x_6639) ;  /* 0x0000000400ac7947 */ /* 0x000fec0003800000 */
.L_x_6646:
        /* <DEDUP_REMOVED lines=10> */
.L_x_6653:
        /* <DEDUP_REMOVED lines=21> */
.L_x_6657:
[----:B------:R-:W-:Y:S05]  /*b590*/  BSYNC B1 ;  /* 0x0000000000017941 */ /* 0x000fea0003800000 */
.L_x_6656:
[----:B------:R-:W-:Y:S01]  /*b5a0*/  LEA R3, R0, 0x3b800000, 0x17 ;  /* 0x3b80000000037811 */ /* 0x000fe200078eb8ff */
[----:B------:R-:W-:-:S05]  /*b5b0*/  IMAD.SHL.U32 R0, R2, 0x100000, RZ ;  /* 0x0010000002007824 */ /* 0x000fca00078e00ff */
[----:B------:R-:W-:-:S07]  /*b5c0*/  LOP3.LUT R0, R3, R0, R4, 0xfe, !PT ;  /* 0x0000000003007212 */ /* 0x000fce00078efe04 */
.L_x_6655:
[----:B------:R-:W-:Y:S05]  /*b5d0*/  BSYNC B0 ;  /* 0x0000000000007941 */ /* 0x000fea0003800000 */
.L_x_6654:
[----:B------:R-:W0:Y:S02]  /*b5e0*/  F2I.FTZ.TRUNC.NTZ R0, R0 ;  /* 0x0000000000007305 */ /* 0x000e24000021f100 */
[----:B0-----:R-:W-:Y:S01]  /*b5f0*/  PRMT R5, R0, 0x7610, R5 ;  /* 0x0000761000057816 */ /* 0x001fe20000000005 */
[----:B------:R-:W-:Y:S06]  /*b600*/  BRA `(.L_x_6639) ;  /* 0x0000000400107947 */ /* 0x000fec0003800000 */
.L_x_6652:
        /* <DEDUP_REMOVED lines=21> */
.L_x_6661:
[----:B------:R-:W-:Y:S05]  /*b760*/  BSYNC B1 ;  /* 0x0000000000017941 */ /* 0x000fea0003800000 */
.L_x_6660:
[----:B------:R-:W-:Y:S01]  /*b770*/  LEA R3, R0, 0x37800000, 0x17 ;  /* 0x3780000000037811 */ /* 0x000fe200078eb8ff */
[----:B------:R-:W-:-:S05]  /*b780*/  IMAD.SHL.U32 R0, R2, 0x200000, RZ ;  /* 0x0020000002007824 */ /* 0x000fca00078e00ff */
[----:B------:R-:W-:-:S07]  /*b790*/  LOP3.LUT R0, R3, R0, R4, 0xfe, !PT ;  /* 0x0000000003007212 */ /* 0x000fce00078efe04 */
.L_x_6659:
[----:B------:R-:W-:Y:S05]  /*b7a0*/  BSYNC B0 ;  /* 0x0000000000007941 */ /* 0x000fea0003800000 */
.L_x_6658:
[----:B------:R-:W0:Y:S02]  /*b7b0*/  F2I.FTZ.TRUNC.NTZ R0, R0 ;  /* 0x0000000000007305 */ /* 0x000e24000021f100 */
[----:B0-----:R-:W-:Y:S01]  /*b7c0*/  PRMT R5, R0, 0x7610, R5 ;  /* 0x0000761000057816 */ /* 0x001fe20000000005 */
[----:B------:R-:W-:Y:S06]  /*b7d0*/  BRA `(.L_x_6639) ;  /* 0x00000000009c7947 */ /* 0x000fec0003800000 */
.L_x_6651:
        /* <DEDUP_REMOVED lines=14> */
.L_x_6665:
[----:B------:R-:W-:Y:S05]  /*b8c0*/  BSYNC B0 ;  /* 0x0000000000007941 */ /* 0x000fea0003800000 */
.L_x_6664:
[----:B------:R-:W0:Y:S02]  /*b8d0*/  F2I.FTZ.TRUNC.NTZ R0, R0 ;  /* 0x0000000000007305 */ /* 0x000e24000021f100 */
[----:B0-----:R-:W-:Y:S01]  /*b8e0*/  PRMT R5, R0, 0x7610, R5 ;  /* 0x0000761000057816 */ /* 0x001fe20000000005 */
[----:B------:R-:W-:Y:S06]  /*b8f0*/  BRA `(.L_x_6639) ;  /* 0x0000000000547947 */ /* 0x000fec0003800000 */
.L_x_6638:
        /* <DEDUP_REMOVED lines=16> */
.L_x_6666:
[----:B------:R-:W-:Y:S01]  /*ba00*/  PRMT R5, RZ, 0x7610, R5 ;  /* 0x00007610ff057816 */ /* 0x000fe20000000005 */
[----:B------:R-:W-:Y:S06]  /*ba10*/  BRA `(.L_x_6639) ;  /* 0x00000000000c7947 */ /* 0x000fec0003800000 */
.L_x_6663:
[----:B------:R0:W5:Y:S01]  /*ba20*/  LDG.E.U8 R5, desc[UR36][R2.64] ;  /* 0x0000002402057981 */ /* 0x000162000c1e1100 */
[----:B------:R-:W-:Y:S05]  /*ba30*/  BRA `(.L_x_6639) ;  /* 0x0000000000047947 */ /* 0x000fea0003800000 */
.L_x_6662:
[----:B------:R0:W5:Y:S02]  /*ba40*/  LDG.E.U8 R5, desc[UR36][R2.64] ;  /* 0x0000002402057981 */ /* 0x000164000c1e1100 */
.L_x_6639:
        /* <DEDUP_REMOVED lines=15> */
.L_x_6670:
[----:B------:R0:W-:Y:S01]  /*bb40*/  STG.E.U8 desc[UR36][R16.64], R5 ;  /* 0x0000000510007986 */ /* 0x0001e2000c101124 */
[----:B------:R-:W-:Y:S05]  /*bb50*/  BRA `(.L_x_6672) ;  /* 0x0000000c00987947 */ /* 0x000fea0003800000 */
.L_x_6669:
        /* <DEDUP_REMOVED lines=12> */
.L_x_6674:
[----:B------:R-:W-:-:S04]  /*bc20*/  LOP3.LUT R5, R5, 0xffff, RZ, 0xc0, !PT ;  /* 0x0000ffff05057812 */ /* 0x000fc800078ec0ff */
[----:B------:R-:W-:-:S05]  /*bc30*/  PRMT R3, R5, 0x8880, RZ ;  /* 0x0000888005037816 */ /* 0x000fca00000000ff */
[----:B------:R0:W-:Y:S01]  /*bc40*/  STG.E desc[UR36][R16.64], R3 ;  /* 0x0000000310007986 */ /* 0x0001e2000c101924 */
[----:B------:R-:W-:Y:S05]  /*bc50*/  BRA `(.L_x_6672) ;  /* 0x0000000c00587947 */ /* 0x000fea0003800000 */
.L_x_6673:
[----:B------:R-:W-:-:S04]  /*bc60*/  PRMT R3, R5, 0x8880, RZ ;  /* 0x0000888005037816 */ /* 0x000fc800000000ff */
[----:B------:R-:W-:-:S05]  /*bc70*/  PRMT R3, R3, 0x7710, RZ ;  /* 0x0000771003037816 */ /* 0x000fca00000000ff */
[----:B------:R0:W-:Y:S01]  /*bc80*/  STG.E.U16 desc[UR36][R16.64], R3 ;  /* 0x0000000310007986 */ /* 0x0001e2000c101524 */
[----:B------:R-:W-:Y:S05]  /*bc90*/  BRA `(.L_x_6672) ;  /* 0x0000000c00487947 */ /* 0x000fea0003800000 */
.L_x_6668:
        /* <DEDUP_REMOVED lines=9> */
.L_x_6676:
[----:B------:R-:W0:Y:S02]  /*bd30*/  I2F.S8 R0, R5 ;  /* 0x0000000500007306 */ /* 0x000e240000001400 */
[----:B0-----:R-:W-:-:S05]  /*bd40*/  F2FP.F16.F32.PACK_AB R0, RZ, R0 ;  /* 0x00000000ff00723e */ /* 0x001fca00000000ff */
[----:B------:R0:W-:Y:S01]  /*bd50*/  STG.E.U16 desc[UR36][R16.64], R0 ;  /* 0x0000000010007986 */ /* 0x0001e2000c101524 */
[----:B------:R-:W-:Y:S05]  /*bd60*/  BRA `(.L_x_6672) ;  /* 0x0000000c00147947 */ /* 0x000fea0003800000 */
.L_x_6675:
        /* <DEDUP_REMOVED lines=10> */
.L_x_6678:
[----:B------:R-:W0:Y:S02]  /*be10*/  I2F.S8 R5, R5 ;  /* 0x0000000500057306 */ /* 0x000e240000001400 */
[----:B0-----:R-:W-:-:S04]  /*be20*/  F2FP.F16.F32.PACK_AB R3, RZ, R5 ;  /* 0x00000005ff03723e */ /* 0x001fc800000000ff */
[----:B------:R-:W-:-:S05]  /*be30*/  PRMT R3, R3, 0x5410, RZ ;  /* 0x0000541003037816 */ /* 0x000fca00000000ff */
[----:B------:R0:W-:Y:S01]  /*be40*/  STG.E desc[UR36][R16.64], R3 ;  /* 0x0000000310007986 */ /* 0x0001e2000c101924 */
[----:B------:R-:W-:Y:S05]  /*be50*/  BRA `(.L_x_6672) ;  /* 0x0000000800d87947 */ /* 0x000fea0003800000 */
.L_x_6677:
[----:B------:R-:W-:-:S04]  /*be60*/  PRMT R2, R5, 0x8880, RZ ;  /* 0x0000888005027816 */ /* 0x000fc800000000ff */
[----:B------:R-:W-:-:S06]  /*be70*/  PRMT R2, R2, 0x7710, RZ ;  /* 0x0000771002027816 */ /* 0x000fcc00000000ff */
[----:B------:R-:W0:Y:S02]  /*be80*/  I2F.F64.S16 R2, R2 ;  /* 0x0000000200027312 */ /* 0x000e240000101c00 */
[----:B0-----:R0:W-:Y:S01]  /*be90*/  STG.E.64 desc[UR36][R16.64], R2 ;  /* 0x0000000210007986 */ /* 0x0011e2000c101b24 */
[----:B------:R-:W-:Y:S05]  /*bea0*/  BRA `(.L_x_6672) ;  /* 0x0000000800c47947 */ /* 0x000fea0003800000 */
.L_x_6667:
        /* <DEDUP_REMOVED lines=12> */
.L_x_6681:
[----:B------:R-:W-:Y:S02]  /*bf70*/  PRMT R4, R5, 0x8880, RZ ;  /* 0x0000888005047816 */ /* 0x000fe400000000ff */
[----:B------:R-:W-:Y:S02]  /*bf80*/  CS2R R6, SRZ ;  /* 0x0000000000067805 */ /* 0x000fe4000001ff00 */
[----:B------:R-:W-:-:S06]  /*bf90*/  PRMT R4, R4, 0x7710, RZ ;  /* 0x0000771004047816 */ /* 0x000fcc00000000ff */
[----:B------:R-:W0:Y:S02]  /*bfa0*/  I2F.F64.S16 R4, R4 ;  /* 0x0000000400047312 */ /* 0x000e240000101c00 */
[----:B0-----:R0:W-:Y:S01]  /*bfb0*/  STG.E.128 desc[UR36][R16.64], R4 ;  /* 0x0000000410007986 */ /* 0x0011e2000c101d24 */
[----:B------:R-:W-:Y:S05]  /*bfc0*/  BRA `(.L_x_6672) ;  /* 0x00000008007c7947 */ /* 0x000fea0003800000 */
.L_x_6680:
        /* <DEDUP_REMOVED lines=21> */
.L_x_6685:
[----:B------:R-:W-:Y:S05]  /*c120*/  BSYNC B0 ;  /* 0x0000000000007941 */ /* 0x000fea0003800000 */
.L_x_6684:
[----:B------:R-:W-:-:S05]  /*c130*/  LOP3.LUT R3, R0, R3, RZ, 0xfc, !PT ;  /* 0x0000000300037212 */ /* 0x000fca00078efcff */
[----:B------:R0:W-:Y:S01]  /*c140*/  STG.E.U8 desc[UR36][R16.64], R3 ;  /* 0x0000000310007986 */ /* 0x0001e2000c101124 */
[----:B------:R-:W-:Y:S05]  /*c150*/  BRA `(.L_x_6672) ;  /* 0x0000000800187947 */ /* 0x000fea0003800000 */
.L_x_6683:
        /* <DEDUP_REMOVED lines=13> */
.L_x_6687:
[----:B------:R-:W-:Y:S01]  /*c230*/  IMAD.MOV.U32 R0, RZ, RZ, 0x7f ;  /* 0x0000007fff007424 */ /* 0x000fe200078e00ff */
[----:B------:R-:W-:-:S04]  /*c240*/  ISETP.GT.U32.AND P0, PT, R2, 0x7f800000, PT ;  /* 0x7f8000000200780c */ /* 0x000fc80003f04070 */
[----:B------:R-:W-:-:S09]  /*c250*/  SEL R0, R0, 0x7c, P0 ;  /* 0x0000007c00007807 */ /* 0x000fd20000000000 */
.L_x_6688:
[----:B------:R-:W-:Y:S05]  /*c260*/  BSYNC B0 ;  /* 0x0000000000007941 */ /* 0x000fea0003800000 */
.L_x_6686:
[----:B------:R-:W-:-:S04]  /*c270*/  LOP3.LUT R2, R5, 0x80000000, RZ, 0xc0, !PT ;  /* 0x8000000005027812 */ /* 0x000fc800078ec0ff */
[----:B------:R-:W-:-:S04]  /*c280*/  SHF.R.U32.HI R3, RZ, 0x18, R2 ;  /* 0x00000018ff037819 */ /* 0x000fc80000011602 */
[----:B------:R-:W-:-:S05]  /*c290*/  LOP3.LUT R3, R0, R3, RZ, 0xfc, !PT ;  /* 0x0000000300037212 */ /* 0x000fca00078efcff */
[----:B------:R0:W-:Y:S01]  /*c2a0*/  STG.E.U8 desc[UR36][R16.64], R3 ;  /* 0x0000000310007986 */ /* 0x0001e2000c101124 */
[----:B------:R-:W-:Y:S05]  /*c2b0*/  BRA `(.L_x_6672) ;  /* 0x0000000400c07947 */ /* 0x000fea0003800000 */
.L_x_6682:
[----:B------:R-:W0:Y:S02]  /*c2c0*/  I2F.S8 R0, R5 ;  /* 0x0000000500007306 */ /* 0x000e240000001400 */
[----:B0-----:R-:W-:-:S05]  /*c2d0*/  F2FP.BF16.F32.PACK_AB R0, RZ, R0 ;  /* 0x00000000ff00723e */ /* 0x001fca00000010ff */
[----:B------:R0:W-:Y:S01]  /*c2e0*/  STG.E.U16 desc[UR36][R16.64], R0 ;  /* 0x0000000010007986 */ /* 0x0001e2000c101524 */
[----:B------:R-:W-:Y:S05]  /*c2f0*/  BRA `(.L_x_6672) ;  /* 0x0000000400b07947 */ /* 0x000fea0003800000 */
.L_x_6679:
        /* <DEDUP_REMOVED lines=12> */
.L_x_6691:
        /* <DEDUP_REMOVED lines=17> */
.L_x_6694:
[----:B------:R-:W-:-:S04]  /*c4d0*/  LOP3.LUT R2, R5, 0x80000000, RZ, 0xc0, !PT ;  /* 0x8000000005027812 */ /* 0x000fc800078ec0ff */
[----:B------:R-:W-:-:S04]  /*c4e0*/  SHF.R.U32.HI R3, RZ, 0x18, R2 ;  /* 0x00000018ff037819 */ /* 0x000fc80000011602 */
[----:B------:R-:W-:-:S04]  /*c4f0*/  LOP3.LUT R0, R0, R3, RZ, 0xfc, !PT ;  /* 0x0000000300007212 */ /* 0x000fc800078efcff */
[----:B------:R-:W-:-:S07]  /*c500*/  PRMT R8, R0, 0x7610, R8 ;  /* 0x0000761000087816 */ /* 0x000fce0000000008 */
.L_x_6693:
[----:B------:R-:W-:Y:S05]  /*c510*/  BSYNC B0 ;  /* 0x0000000000007941 */ /* 0x000fea0003800000 */
.L_x_6692:
[----:B------:R3:W-:Y:S01]  /*c520*/  STG.E.U8 desc[UR36][R16.64], R8 ;  /* 0x0000000810007986 */ /* 0x0007e2000c101124 */
[----:B------:R-:W-:Y:S05]  /*c530*/  BRA `(.L_x_6672) ;  /* 0x0000000400207947 */ /* 0x000fea0003800000 */
.L_x_6690:
        /* <DEDUP_REMOVED lines=17> */
.L_x_6697:
[----:B------:R-:W-:-:S04]  /*c650*/  LOP3.LUT R2, R5, 0x80000000, RZ, 0xc0, !PT ;  /* 0x8000000005027812 */ /* 0x000fc800078ec0ff */
[----:B------:R-:W-:-:S04]  /*c660*/  SHF.R.U32.HI R3, RZ, 0x18, R2 ;  /* 0x00000018ff037819 */ /* 0x000fc80000011602 */
[----:B------:R-:W-:-:S04]  /*c670*/  LOP3.LUT R0, R0, R3, RZ, 0xfc, !PT ;  /* 0x0000000300007212 */ /* 0x000fc800078efcff */
[----:B------:R-:W-:-:S07]  /*c680*/  PRMT R8, R0, 0x7610, R8 ;  /* 0x0000761000087816 */ /* 0x000fce0000000008 */
.L_x_6696:
[----:B------:R-:W-:Y:S05]  /*c690*/  BSYNC B0 ;  /* 0x0000000000007941 */ /* 0x000fea0003800000 */
.L_x_6695:
[----:B------:R0:W-:Y:S01]  /*c6a0*/  STG.E.U8 desc[UR36][R16.64], R8 ;  /* 0x0000000810007986 */ /* 0x0001e2000c101124 */
[----:B------:R-:W-:Y:S05]  /*c6b0*/  BRA `(.L_x_6672) ;  /* 0x0000000000c07947 */ /* 0x000fea0003800000 */
.L_x_6689:
        /* <DEDUP_REMOVED lines=22> */
.L_x_6671:
        /* <DEDUP_REMOVED lines=16> */
.L_x_6700:
[----:B------:R-:W-:Y:S05]  /*c920*/  BRA `(.L_x_6672) ;  /* 0x0000000000247947 */ /* 0x000fea0003800000 */
.L_x_6699:
[----:B------:R-:W-:-:S04]  /*c930*/  LOP3.LUT R5, R5, 0xffff, RZ, 0xc0, !PT ;  /* 0x0000ffff05057812 */ /* 0x000fc800078ec0ff */
[----:B------:R-:W-:-:S05]  /*c940*/  PRMT R5, R5, 0x8880, RZ ;  /* 0x0000888005057816 */ /* 0x000fca00000000ff */
[----:B------:R-:W-:-:S05]  /*c950*/  IMAD.MOV.U32 R2, RZ, RZ, R5 ;  /* 0x000000ffff027224 */ /* 0x000fca00078e0005 */
[----:B------:R-:W-:-:S05]  /*c960*/  SHF.R.S32.HI R3, RZ, 0x1f, R2 ;  /* 0x0000001fff037819 */ /* 0x000fca0000011402 */
[----:B------:R1:W-:Y:S01]  /*c970*/  STG.E.64 desc[UR36][R16.64], R2 ;  /* 0x0000000210007986 */ /* 0x0003e2000c101b24 */
[----:B------:R-:W-:Y:S05]  /*c980*/  BRA `(.L_x_6672) ;  /* 0x00000000000c7947 */ /* 0x000fea0003800000 */
.L_x_6698:
[----:B------:R-:W-:-:S04]  /*c990*/  LOP3.LUT R5, R5, 0xffff, RZ, 0xc0, !PT ;  /* 0x0000ffff05057812 */ /* 0x000fc800078ec0ff */
[----:B------:R-:W-:-:S05]  /*c9a0*/  PRMT R3, R5, 0x8880, RZ ;  /* 0x0000888005037816 */ /* 0x000fca00000000ff */
[----:B------:R0:W-:Y:S02]  /*c9b0*/  STG.E desc[UR36][R16.64], R3 ;  /* 0x0000000310007986 */ /* 0x0001e4000c101924 */
.L_x_6672:
[----:B------:R-:W-:-:S07]  /*c9c0*/  VIADD R19, R19, 0x80 ;  /* 0x0000008013137836 */ /* 0x000fce0000000000 */
.L_x_6599:
[----:B------:R-:W-:Y:S05]  /*c9d0*/  BSYNC B6 ;  /* 0x0000000000067941 */ /* 0x000fea0003800000 */
.L_x_6598:
        /* <DEDUP_REMOVED lines=357> */
.L_x_6701:
        /* <DEDUP_REMOVED lines=20> */
.L_x_6705:
[----:B------:R0:W5:Y:S01]  /*e170*/  LDG.E.U8 R19, desc[UR36][R2.64] ;  /* 0x0000002402137981 */ /* 0x000162000c1e1100 */
[----:B------:R-:W-:Y:S05]  /*e180*/  BRA `(.L_x_6707) ;  /* 0x0000000c00547947 */ /* 0x000fea0003800000 */
.L_x_6704:
        /* <DEDUP_REMOVED lines=8> */
.L_x_6709:
[----:B------:R0:W5:Y:S01]  /*e210*/  LDG.E.U8 R19, desc[UR36][R2.64] ;  /* 0x0000002402137981 */ /* 0x000162000c1e1100 */
[----:B------:R-:W-:Y:S05]  /*e220*/  BRA `(.L_x_6707) ;  /* 0x0000000c002c7947 */ /* 0x000fea0003800000 */
.L_x_6708:
[----:B------:R0:W5:Y:S01]  /*e230*/  LDG.E.U16 R19, desc[UR36][R2.64] ;  /* 0x0000002402137981 */ /* 0x000162000c1e1500 */
[----:B------:R-:W-:Y:S05]  /*e240*/  BRA `(.L_x_6707) ;  /* 0x0000000c00247947 */ /* 0x000fea0003800000 */
.L_x_6703:
        /* <DEDUP_REMOVED lines=9> */
.L_x_6711:
[----:B------:R-:W2:Y:S02]  /*e2e0*/  LDG.E.U16 R0, desc[UR36][R2.64] ;  /* 0x0000002402007981 */ /* 0x000ea4000c1e1500 */
[----:B--2---:R-:W-:-:S06]  /*e2f0*/  HADD2.F32 R0, -RZ, R0.H0_H0 ;  /* 0x20000000ff007230 */ /* 0x004fcc0000004100 */
[----:B------:R-:W0:Y:S02]  /*e300*/  F2I.FTZ.TRUNC.NTZ R0, R0 ;  /* 0x0000000000007305 */ /* 0x000e24000021f100 */
[----:B0-----:R-:W-:Y:S01]  /*e310*/  PRMT R19, R0, 0x7610, R19 ;  /* 0x0000761000137816 */ /* 0x001fe20000000013 */
[----:B------:R-:W-:Y:S06]  /*e320*/  BRA `(.L_x_6707) ;  /* 0x0000000800ec7947 */ /* 0x000fec0003800000 */
.L_x_6710:
        /* <DEDUP_REMOVED lines=9> */
.L_x_6713:
[----:B------:R-:W2:Y:S02]  /*e3c0*/  LDG.E.U16 R2, desc[UR36][R2.64] ;  /* 0x0000002402027981 */ /* 0x000ea4000c1e1500 */
[----:B--2---:R-:W-:-:S06]  /*e3d0*/  HADD2.F32 R0, -RZ, R2.H0_H0 ;  /* 0x20000002ff007230 */ /* 0x004fcc0000004100 */
[----:B------:R-:W0:Y:S02]  /*e3e0*/  F2I.FTZ.TRUNC.NTZ R0, R0 ;  /* 0x0000000000007305 */ /* 0x000e24000021f100 */
[----:B0-----:R-:W-:Y:S01]  /*e3f0*/  PRMT R19, R0, 0x7610, R19 ;  /* 0x0000761000137816 */ /* 0x001fe20000000013 */
[----:B------:R-:W-:Y:S06]  /*e400*/  BRA `(.L_x_6707) ;  /* 0x0000000800b47947 */ /* 0x000fec0003800000 */
.L_x_6712:
[----:B------:R-:W2:Y:S02]  /*e410*/  LDG.E.64 R2, desc[UR36][R2.64] ;  /* 0x0000002402027981 */ /* 0x000ea4000c1e1b00 */
[----:B--2---:R0:W1:Y:S01]  /*e420*/  F2I.F64.TRUNC R19, R2 ;  /* 0x0000000200137311 */ /* 0x004062000030d100 */
[----:B------:R-:W-:Y:S05]  /*e430*/  BRA `(.L_x_6707) ;  /* 0x0000000800a87947 */ /* 0x000fea0003800000 */
.L_x_6702:
        /* <DEDUP_REMOVED lines=12> */
.L_x_6716:
[----:B------:R-:W2:Y:S02]  /*e500*/  LDG.E.64 R2, desc[UR36][R2.64] ;  /* 0x0000002402027981 */ /* 0x000ea4000c1e1b00 */
[----:B--2---:R0:W1:Y:S01]  /*e510*/  F2I.F64.TRUNC R19, R2 ;  /* 0x0000000200137311 */ /* 0x004062000030d100 */
[----:B------:R-:W-:Y:S05]  /*e520*/  BRA `(.L_x_6707) ;  /* 0x00000008006c7947 */ /* 0x000fea0003800000 */
.L_x_6715:
        /* <DEDUP_REMOVED lines=28> */
.L_x_6718:
        /* <DEDUP_REMOVED lines=15> */
.L_x_6717:
[----:B------:R-:W2:Y:S02]  /*e7e0*/  LDG.E.U16 R0, desc[UR36][R2.64] ;  /* 0x0000002402007981 */ /* 0x000ea4000c1e1500 */
[----:B--2---:R-:W-:-:S06]  /*e7f0*/  IMAD.U32 R0, R0, 0x10000, RZ ;  /* 0x0001000000007824 */ /* 0x004fcc00078e00ff */
[----:B------:R-:W0:Y:S02]  /*e800*/  F2I.FTZ.TRUNC.NTZ R0, R0 ;  /* 0x0000000000007305 */ /* 0x000e24000021f100 */
[----:B0-----:R-:W-:Y:S01]  /*e810*/  PRMT R19, R0, 0x7610, R19 ;  /* 0x0000761000137816 */ /* 0x001fe20000000013 */
[----:B------:R-:W-:Y:S06]  /*e820*/  BRA `(.L_x_6707) ;  /* 0x0000000400ac7947 */ /* 0x000fec0003800000 */
.L_x_6714:
        /* <DEDUP_REMOVED lines=10> */
.L_x_6721:
        /* <DEDUP_REMOVED lines=21> */
.L_x_6725:
[----:B------:R-:W-:Y:S05]  /*ea20*/  BSYNC B1 ;  /* 0x0000000000017941 */ /* 0x000fea0003800000 */
.L_x_6724:
[----:B------:R-:W-:Y:S01]  /*ea30*/  LEA R3, R0, 0x3b800000, 0x17 ;  /* 0x3b80000000037811 */ /* 0x000fe200078eb8ff */
[----:B------:R-:W-:-:S05]  /*ea40*/  IMAD.SHL.U32 R0, R2, 0x100000, RZ ;  /* 0x0010000002007824 */ /* 0x000fca00078e00ff */
[----:B------:R-:W-:-:S07]  /*ea50*/  LOP3.LUT R0, R3, R0, R4, 0xfe, !PT ;  /* 0x0000000003007212 */ /* 0x000fce00078efe04 */
.L_x_6723:
[----:B------:R-:W-:Y:S05]  /*ea60*/  BSYNC B0 ;  /* 0x0000000000007941 */ /* 0x000fea0003800000 */
.L_x_6722:
[----:B------:R-:W0:Y:S02]  /*ea70*/  F2I.FTZ.TRUNC.NTZ R0, R0 ;  /* 0x0000000000007305 */ /* 0x000e24000021f100 */
[----:B0-----:R-:W-:Y:S01]  /*ea80*/  PRMT R19, R0, 0x7610, R19 ;  /* 0x0000761000137816 */ /* 0x001fe20000000013 */
[----:B------:R-:W-:Y:S06]  /*ea90*/  BRA `(.L_x_6707) ;  /* 0x0000000400107947 */ /* 0x000fec0003800000 */
.L_x_6720:
        /* <DEDUP_REMOVED lines=21> */
.L_x_6729:
[----:B------:R-:W-:Y:S05]  /*ebf0*/  BSYNC B1 ;  /* 0x0000000000017941 */ /* 0x000fea0003800000 */
.L_x_6728:
[----:B------:R-:W-:Y:S01]  /*ec00*/  LEA R3, R0, 0x37800000, 0x17 ;  /* 0x3780000000037811 */ /* 0x000fe200078eb8ff */
[----:B------:R-:W-:-:S05]  /*ec10*/  IMAD.SHL.U32 R0, R2, 0x200000, RZ ;  /* 0x0020000002007824 */ /* 0x000fca00078e00ff */
[----:B------:R-:W-:-:S07]  /*ec20*/  LOP3.LUT R0, R3, R0, R4, 0xfe, !PT ;  /* 0x0000000003007212 */ /* 0x000fce00078efe04 */
.L_x_6727:
[----:B------:R-:W-:Y:S05]  /*ec30*/  BSYNC B0 ;  /* 0x0000000000007941 */ /* 0x000fea0003800000 */
.L_x_6726:
[----:B------:R-:W0:Y:S02]  /*ec40*/  F2I.FTZ.TRUNC.NTZ R0, R0 ;  /* 0x0000000000007305 */ /* 0x000e24000021f100 */
[----:B0-----:R-:W-:Y:S01]  /*ec50*/  PRMT R19, R0, 0x7610, R19 ;  /* 0x0000761000137816 */ /* 0x001fe20000000013 */
[----:B------:R-:W-:Y:S06]  /*ec60*/  BRA `(.L_x_6707) ;  /* 0x00000000009c7947 */ /* 0x000fec0003800000 */
.L_x_6719:
        /* <DEDUP_REMOVED lines=14> */
.L_x_6733:
[----:B------:R-:W-:Y:S05]  /*ed50*/  BSYNC B0 ;  /* 0x0000000000007941 */ /* 0x000fea0003800000 */
.L_x_6732:
[----:B------:R-:W0:Y:S02]  /*ed60*/  F2I.FTZ.TRUNC.NTZ R0, R0 ;  /* 0x0000000000007305 */ /* 0x000e24000021f100 */
[----:B0-----:R-:W-:Y:S01]  /*ed70*/  PRMT R19, R0, 0x7610, R19 ;  /* 0x0000761000137816 */ /* 0x001fe20000000013 */
[----:B------:R-:W-:Y:S06]  /*ed80*/  BRA `(.L_x_6707) ;  /* 0x0000000000547947 */ /* 0x000fec0003800000 */
.L_x_6706:
        /* <DEDUP_REMOVED lines=16> */
.L_x_6734:
[----:B------:R-:W-:Y:S01]  /*ee90*/  PRMT R19, RZ, 0x7610, R19 ;  /* 0x00007610ff137816 */ /* 0x000fe20000000013 */
[----:B------:R-:W-:Y:S06]  /*eea0*/  BRA `(.L_x_6707) ;  /* 0x00000000000c7947 */ /* 0x000fec0003800000 */
.L_x_6731:
[----:B------:R2:W5:Y:S01]  /*eeb0*/  LDG.E.U8 R19, desc[UR36][R2.64] ;  /* 0x0000002402137981 */ /* 0x000562000c1e1100 */
[----:B------:R-:W-:Y:S05]  /*eec0*/  BRA `(.L_x_6707) ;  /* 0x0000000000047947 */ /* 0x000fea0003800000 */
.L_x_6730:
[----:B------:R3:W5:Y:S02]  /*eed0*/  LDG.E.U8 R19, desc[UR36][R2.64] ;  /* 0x0000002402137981 */ /* 0x000764000c1e1100 */
.L_x_6707:
        /* <DEDUP_REMOVED lines=17> */
.L_x_6738:
[----:B------:R1:W5:Y:S01]  /*eff0*/  LDG.E.U8 R0, desc[UR36][R2.64] ;  /* 0x0000002402007981 */ /* 0x000362000c1e1100 */
[----:B------:R-:W-:Y:S05]  /*f000*/  BRA `(.L_x_6740) ;  /* 0x0000000c00547947 */ /* 0x000fea0003800000 */
.L_x_6737:
        /* <DEDUP_REMOVED lines=8> */
.L_x_6742:
[----:B------:R3:W5:Y:S01]  /*f090*/  LDG.E.U8 R0, desc[UR36][R2.64] ;  /* 0x0000002402007981 */ /* 0x000762000c1e1100 */
[----:B------:R-:W-:Y:S05]  /*f0a0*/  BRA `(.L_x_6740) ;  /* 0x0000000c002c7947 */ /* 0x000fea0003800000 */
.L_x_6741:
[----:B------:R4:W5:Y:S01]  /*f0b0*/  LDG.E.U16 R0, desc[UR36][R2.64] ;  /* 0x0000002402007981 */ /* 0x000962000c1e1500 */
[----:B------:R-:W-:Y:S05]  /*f0c0*/  BRA `(.L_x_6740) ;  /* 0x0000000c00247947 */ /* 0x000fea0003800000 */
.L_x_6736:
        /* <DEDUP_REMOVED lines=9> */
.L_x_6744:
[----:B------:R-:W2:Y:S02]  /*f160*/  LDG.E.U16 R4, desc[UR36][R2.64] ;  /* 0x0000002402047981 */ /* 0x000ea4000c1e1500 */
[----:B--2---:R-:W-:-:S06]  /*f170*/  HADD2.F32 R4, -RZ, R4.H0_H0 ;  /* 0x20000004ff047230 */ /* 0x004fcc0000004100 */
[----:B------:R-:W0:Y:S02]  /*f180*/  F2I.FTZ.TRUNC.NTZ R4, R4 ;  /* 0x0000000400047305 */ /* 0x000e24000021f100 */
[----:B0-----:R-:W-:Y:S01]  /*f190*/  PRMT R0, R4, 0x7610, R0 ;  /* 0x0000761004007816 */ /* 0x001fe20000000000 */
[----:B------:R-:W-:Y:S06]  /*f1a0*/  BRA `(.L_x_6740) ;  /* 0x0000000800ec7947 */ /* 0x000fec0003800000 */
.L_x_6743:
        /* <DEDUP_REMOVED lines=9> */
.L_x_6746:
[----:B------:R-:W2:Y:S02]  /*f240*/  LDG.E.U16 R2, desc[UR36][R2.64] ;  /* 0x0000002402027981 */ /* 0x000ea4000c1e1500 */
[----:B--2---:R-:W-:-:S06]  /*f250*/  HADD2.F32 R4, -RZ, R2.H0_H0 ;  /* 0x20000002ff047230 */ /* 0x004fcc0000004100 */
[----:B------:R-:W0:Y:S02]  /*f260*/  F2I.FTZ.TRUNC.NTZ R4, R4 ;  /* 0x0000000400047305 */ /* 0x000e24000021f100 */
[----:B0-----:R-:W-:Y:S01]  /*f270*/  PRMT R0, R4, 0x7610, R0 ;  /* 0x0000761004007816 */ /* 0x001fe20000000000 */
[----:B------:R-:W-:Y:S06]  /*f280*/  BRA `(.L_x_6740) ;  /* 0x0000000800b47947 */ /* 0x000fec0003800000 */
.L_x_6745:
[----:B------:R-:W2:Y:S02]  /*f290*/  LDG.E.64 R2, desc[UR36][R2.64] ;  /* 0x0000002402027981 */ /* 0x000ea4000c1e1b00 */
[----:B--2---:R0:W1:Y:S01]  /*f2a0*/  F2I.F64.TRUNC R0, R2 ;  /* 0x0000000200007311 */ /* 0x004062000030d100 */
[----:B------:R-:W-:Y:S05]  /*f2b0*/  BRA `(.L_x_6740) ;  /* 0x0000000800a87947 */ /* 0x000fea0003800000 */
.L_x_6735:
        /* <DEDUP_REMOVED lines=12> */
.L_x_6749:
[----:B------:R-:W2:Y:S02]  /*f380*/  LDG.E.64 R2, desc[UR36][R2.64] ;  /* 0x0000002402027981 */ /* 0x000ea4000c1e1b00 */
[----:B--2---:R0:W1:Y:S01]  /*f390*/  F2I.F64.TRUNC R0, R2 ;  /* 0x0000000200007311 */ /* 0x004062000030d100 */
[----:B------:R-:W-:Y:S05]  /*f3a0*/  BRA `(.L_x_6740) ;  /* 0x00000008006c7947 */ /* 0x000fea0003800000 */
.L_x_6748:
        /* <DEDUP_REMOVED lines=28> */
.L_x_6751:
        /* <DEDUP_REMOVED lines=15> */
.L_x_6750:
[----:B------:R-:W2:Y:S02]  /*f660*/  LDG.E.U16 R4, desc[UR36][R2.64] ;  /* 0x0000002402047981 */ /* 0x000ea4000c1e1500 */
[----:B--2---:R-:W-:-:S06]  /*f670*/  IMAD.U32 R4, R4, 0x10000, RZ ;  /* 0x0001000004047824 */ /* 0x004fcc00078e00ff */
[----:B------:R-:W0:Y:S02]  /*f680*/  F2I.FTZ.TRUNC.NTZ R4, R4 ;  /* 0x0000000400047305 */ /* 0x000e24000021f100 */
[----:B0-----:R-:W-:Y:S01]  /*f690*/  PRMT R0, R4, 0x7610, R0 ;  /* 0x0000761004007816 */ /* 0x001fe20000000000 */
[----:B------:R-:W-:Y:S06]  /*f6a0*/  BRA `(.L_x_6740) ;  /* 0x0000000400ac7947 */ /* 0x000fec0003800000 */
.L_x_6747:
        /* <DEDUP_REMOVED lines=10> */
.L_x_6754:
        /* <DEDUP_REMOVED lines=21> */
.L_x_6758:
[----:B------:R-:W-:Y:S05]  /*f8a0*/  BSYNC B1 ;  /* 0x0000000000017941 */ /* 0x000fea0003800000 */
.L_x_6757:
[----:B------:R-:W-:Y:S01]  /*f8b0*/  IMAD.SHL.U32 R2, R2, 0x100000, RZ ;  /* 0x0010000002027824 */ /* 0x000fe200078e00ff */
[----:B------:R-:W-:-:S04]  /*f8c0*/  LEA R3, R0, 0x3b800000, 0x17 ;  /* 0x3b80000000037811 */ /* 0x000fc800078eb8ff */
[----:B------:R-:W-:-:S07]  /*f8d0*/  LOP3.LUT R4, R3, R2, R4, 0xfe, !PT ;  /* 0x0000000203047212 */ /* 0x000fce00078efe04 */
.L_x_6756:
[----:B------:R-:W-:Y:S05]  /*f8e0*/  BSYNC B0 ;  /* 0x0000000000007941 */ /* 0x000fea0003800000 */
.L_x_6755:
[----:B------:R-:W0:Y:S02]  /*f8f0*/  F2I.FTZ.TRUNC.NTZ R4, R4 ;  /* 0x0000000400047305 */ /* 0x000e24000021f100 */
[----:B0-----:R-:W-:Y:S01]  /*f900*/  PRMT R0, R4, 0x7610, R0 ;  /* 0x0000761004007816 */ /* 0x001fe20000000000 */
[----:B------:R-:W-:Y:S06]  /*f910*/  BRA `(.L_x_6740) ;  /* 0x0000000400107947 */ /* 0x000fec0003800000 */
.L_x_6753:
        /* <DEDUP_REMOVED lines=21> */
.L_x_6762:
[----:B------:R-:W-:Y:S05]  /*fa70*/  BSYNC B1 ;  /* 0x0000000000017941 */ /* 0x000fea0003800000 */
.L_x_6761:
[----:B------:R-:W-:Y:S01]  /*fa80*/  IMAD.SHL.U32 R2, R2, 0x200000, RZ ;  /* 0x0020000002027824 */ /* 0x000fe200078e00ff */
[----:B------:R-:W-:-:S04]  /*fa90*/  LEA R3, R0, 0x37800000, 0x17 ;  /* 0x3780000000037811 */ /* 0x000fc800078eb8ff */
[----:B------:R-:W-:-:S07]  /*faa0*/  LOP3.LUT R4, R3, R2, R4, 0xfe, !PT ;  /* 0x0000000203047212 */ /* 0x000fce00078efe04 */
.L_x_6760:
[----:B------:R-:W-:Y:S05]  /*fab0*/  BSYNC B0 ;  /* 0x0000000000007941 */ /* 0x000fea0003800000 */
.L_x_6759:
[----:B------:R-:W0:Y:S02]  /*fac0*/  F2I.FTZ.TRUNC.NTZ R4, R4 ;  /* 0x0000000400047305 */ /* 0x000e24000021f100 */
[----:B0-----:R-:W-:Y:S01]  /*fad0*/  PRMT R0, R4, 0x7610, R0 ;  /* 0x0000761004007816 */ /* 0x001fe20000000000 */
[----:B------:R-:W-:Y:S06]  /*fae0*/  BRA `(.L_x_6740) ;  /* 0x00000000009c7947 */ /* 0x000fec0003800000 */
.L_x_6752:
        /* <DEDUP_REMOVED lines=14> */
.L_x_6766:
[----:B------:R-:W-:Y:S05]  /*fbd0*/  BSYNC B0 ;  /* 0x0000000000007941 */ /* 0x000fea0003800000 */
.L_x_6765:
[----:B------:R-:W0:Y:S02]  /*fbe0*/  F2I.FTZ.TRUNC.NTZ R4, R4 ;  /* 0x0000000400047305 */ /* 0x000e24000021f100 */
[----:B0-----:R-:W-:Y:S01]  /*fbf0*/  PRMT R0, R4, 0x7610, R0 ;  /* 0x0000761004007816 */ /* 0x001fe20000000000 */
[----:B------:R-:W-:Y:S06]  /*fc00*/  BRA `(.L_x_6740) ;  /* 0x0000000000547947 */ /* 0x000fec0003800000 */
.L_x_6739:
        /* <DEDUP_REMOVED lines=16> */
.L_x_6767:
[----:B------:R-:W-:Y:S01]  /*fd10*/  PRMT R0, RZ, 0x7610, R0 ;  /* 0x00007610ff007816 */ /* 0x000fe20000000000 */
[----:B------:R-:W-:Y:S06]  /*fd20*/  BRA `(.L_x_6740) ;  /* 0x00000000000c7947 */ /* 0x000fec0003800000 */
.L_x_6764:
[----:B------:R0:W5:Y:S01]  /*fd30*/  LDG.E.U8 R0, desc[UR36][R2.64] ;  /* 0x0000002402007981 */ /* 0x000162000c1e1100 */
[----:B------:R-:W-:Y:S05]  /*fd40*/  BRA `(.L_x_6740) ;  /* 0x0000000000047947 */ /* 0x000fea0003800000 */
.L_x_6763:
[----:B------:R0:W5:Y:S02]  /*fd50*/  LDG.E.U8 R0, desc[UR36][R2.64] ;  /* 0x0000002402007981 */ /* 0x000164000c1e1100 */
.L_x_6740:
        /* <DEDUP_REMOVED lines=15> */
.L_x_6771:
[----:B------:R-:W-:Y:S01]  /*fe50*/  STG.E.U8 desc[UR36][R16.64], R19 ;  /* 0x0000001310007986 */ /* 0x000fe2000c101124 */
[----:B------:R-:W-:Y:S05]  /*fe60*/  EXIT ;  /* 0x000000000000794d */ /* 0x000fea0003800000 */
.L_x_6770:
        /* <DEDUP_REMOVED lines=12> */
.L_x_6774:
[----:B------:R-:W-:-:S04]  /*ff30*/  LOP3.LUT R19, R19, 0xffff, RZ, 0xc0, !PT ;  /* 0x0000ffff13137812 */ /* 0x000fc800078ec0ff */
[----:B------:R-:W-:-:S05]  /*ff40*/  PRMT R3, R19, 0x8880, RZ ;  /* 0x0000888013037816 */ /* 0x000fca00000000ff */
[----:B------:R-:W-:Y:S01]  /*ff50*/  STG.E desc[UR36][R16.64], R3 ;  /* 0x0000000310007986 */ /* 0x000fe2000c101924 */
[----:B------:R-:W-:Y:S05]  /*ff60*/  EXIT ;  /* 0x000000000000794d */ /* 0x000fea0003800000 */
.L_x_6773:
[----:B------:R-:W-:-:S04]  /*ff70*/  PRMT R3, R19, 0x8880, RZ ;  /* 0x0000888013037816 */ /* 0x000fc800000000ff */
[----:B------:R-:W-:-:S05]  /*ff80*/  PRMT R3, R3, 0x7710, RZ ;  /* 0x0000771003037816 */ /* 0x000fca00000000ff */
[----:B------:R-:W-:Y:S01]  /*ff90*/  STG.E.U16 desc[UR36][R16.64], R3 ;  /* 0x0000000310007986 */ /* 0x000fe2000c101524 */
[----:B------:R-:W-:Y:S05]  /*ffa0*/  EXIT ;  /* 0x000000000000794d */ /* 0x000fea0003800000 */
.L_x_6769:
        /* <DEDUP_REMOVED lines=9> */
.L_x_6776:
[----:B------:R-:W0:Y:S02]  /*10040*/  I2F.S8 R0, R19 ;  /* 0x0000001300007306 */ /* 0x000e240000001400 */
[----:B0-----:R-:W-:-:S05]  /*10050*/  F2FP.F16.F32.PACK_AB R0, RZ, R0 ;  /* 0x00000000ff00723e */ /* 0x001fca00000000ff */
[----:B------:R-:W-:Y:S01]  /*10060*/  STG.E.U16 desc[UR36][R16.64], R0 ;  /* 0x0000000010007986 */ /* 0x000fe2000c101524 */
[----:B------:R-:W-:Y:S05]  /*10070*/  EXIT ;  /* 0x000000000000794d */ /* 0x000fea0003800000 */
.L_x_6775:
        /* <DEDUP_REMOVED lines=10> */
.L_x_6778:
[----:B------:R-:W0:Y:S02]  /*10120*/  I2F.S8 R19, R19 ;  /* 0x0000001300137306 */ /* 0x000e240000001400 */
[----:B0-----:R-:W-:-:S04]  /*10130*/  F2FP.F16.F32.PACK_AB R3, RZ, R19 ;  /* 0x00000013ff03723e */ /* 0x001fc800000000ff */
[----:B------:R-:W-:-:S05]  /*10140*/  PRMT R3, R3, 0x5410, RZ ;  /* 0x0000541003037816 */ /* 0x000fca00000000ff */
[----:B------:R-:W-:Y:S01]  /*10150*/  STG.E desc[UR36][R16.64], R3 ;  /* 0x0000000310007986 */ /* 0x000fe2000c101924 */
[----:B------:R-:W-:Y:S05]  /*10160*/  EXIT ;  /* 0x000000000000794d */ /* 0x000fea0003800000 */
.L_x_6777:
[----:B------:R-:W-:-:S04]  /*10170*/  PRMT R2, R19, 0x8880, RZ ;  /* 0x0000888013027816 */ /* 0x000fc800000000ff */
[----:B------:R-:W-:-:S06]  /*10180*/  PRMT R2, R2, 0x7710, RZ ;  /* 0x0000771002027816 */ /* 0x000fcc00000000ff */
[----:B------:R-:W0:Y:S02]  /*10190*/  I2F.F64.S16 R2, R2 ;  /* 0x0000000200027312 */ /* 0x000e240000101c00 */
[----:B0-----:R-:W-:Y:S01]  /*101a0*/  STG.E.64 desc[UR36][R16.64], R2 ;  /* 0x0000000210007986 */ /* 0x001fe2000c101b24 */
[----:B------:R-:W-:Y:S05]  /*101b0*/  EXIT ;  /* 0x000000000000794d */ /* 0x000fea0003800000 */
.L_x_6768:
        /* <DEDUP_REMOVED lines=12> */
.L_x_6781:
[----:B------:R-:W-:Y:S02]  /*10280*/  PRMT R4, R19, 0x8880, RZ ;  /* 0x0000888013047816 */ /* 0x000fe400000000ff */
[----:B------:R-:W-:Y:S02]  /*10290*/  CS2R R6, SRZ ;  /* 0x0000000000067805 */ /* 0x000fe4000001ff00 */
[----:B------:R-:W-:-:S06]  /*102a0*/  PRMT R4, R4, 0x7710, RZ ;  /* 0x0000771004047816 */ /* 0x000fcc00000000ff */
[----:B------:R-:W0:Y:S02]  /*102b0*/  I2F.F64.S16 R4, R4 ;  /* 0x0000000400047312 */ /* 0x000e240000101c00 */
[----:B0-----:R-:W-:Y:S01]  /*102c0*/  STG.E.128 desc[UR36][R16.64], R4 ;  /* 0x0000000410007986 */ /* 0x001fe2000c101d24 */
[----:B------:R-:W-:Y:S05]  /*102d0*/  EXIT ;  /* 0x000000000000794d */ /* 0x000fea0003800000 */
.L_x_6780:
        /* <DEDUP_REMOVED lines=21> */
.L_x_6785:
[----:B------:R-:W-:Y:S05]  /*10430*/  BSYNC B0 ;  /* 0x0000000000007941 */ /* 0x000fea0003800000 */
.L_x_6784:
[----:B------:R-:W-:-:S05]  /*10440*/  LOP3.LUT R3, R0, R3, RZ, 0xfc, !PT ;  /* 0x0000000300037212 */ /* 0x000fca00078efcff */
[----:B------:R-:W-:Y:S01]  /*10450*/  STG.E.U8 desc[UR36][R16.64], R3 ;  /* 0x0000000310007986 */ /* 0x000fe2000c101124 */
[----:B------:R-:W-:Y:S05]  /*10460*/  EXIT ;  /* 0x000000000000794d */ /* 0x000fea0003800000 */
.L_x_6783:
        /* <DEDUP_REMOVED lines=13> */
.L_x_6787:
[----:B------:R-:W-:Y:S01]  /*10540*/  IMAD.MOV.U32 R0, RZ, RZ, 0x7f ;  /* 0x0000007fff007424 */ /* 0x000fe200078e00ff */
[----:B------:R-:W-:-:S04]  /*10550*/  ISETP.GT.U32.AND P0, PT, R2, 0x7f800000, PT ;  /* 0x7f8000000200780c */ /* 0x000fc80003f04070 */
[----:B------:R-:W-:-:S09]  /*10560*/  SEL R0, R0, 0x7c, P0 ;  /* 0x0000007c00007807 */ /* 0x000fd20000000000 */
.L_x_6788:
[----:B------:R-:W-:Y:S05]  /*10570*/  BSYNC B0 ;  /* 0x0000000000007941 */ /* 0x000fea0003800000 */
.L_x_6786:
[----:B------:R-:W-:-:S04]  /*10580*/  LOP3.LUT R2, R19, 0x80000000, RZ, 0xc0, !PT ;  /* 0x8000000013027812 */ /* 0x000fc800078ec0ff */
[----:B------:R-:W-:-:S04]  /*10590*/  SHF.R.U32.HI R3, RZ, 0x18, R2 ;  /* 0x00000018ff037819 */ /* 0x000fc80000011602 */
[----:B------:R-:W-:-:S05]  /*105a0*/  LOP3.LUT R3, R0, R3, RZ, 0xfc, !PT ;  /* 0x0000000300037212 */ /* 0x000fca00078efcff */
[----:B------:R-:W-:Y:S01]  /*105b0*/  STG.E.U8 desc[UR36][R16.64], R3 ;  /* 0x0000000310007986 */ /* 0x000fe2000c101124 */
[----:B------:R-:W-:Y:S05]  /*105c0*/  EXIT ;  /* 0x000000000000794d */ /* 0x000fea0003800000 */
.L_x_6782:
[----:B------:R-:W0:Y:S02]  /*105d0*/  I2F.S8 R0, R19 ;  /* 0x0000001300007306 */ /* 0x000e240000001400 */
[----:B0-----:R-:W-:-:S05]  /*105e0*/  F2FP.BF16.F32.PACK_AB R0, RZ, R0 ;  /* 0x00000000ff00723e */ /* 0x001fca00000010ff */
[----:B------:R-:W-:Y:S01]  /*105f0*/  STG.E.U16 desc[UR36][R16.64], R0 ;  /* 0x0000000010007986 */ /* 0x000fe2000c101524 */
[----:B------:R-:W-:Y:S05]  /*10600*/  EXIT ;  /* 0x000000000000794d */ /* 0x000fea0003800000 */
.L_x_6779:
        /* <DEDUP_REMOVED lines=12> */
.L_x_6791:
        /* <DEDUP_REMOVED lines=17> */
.L_x_6794:
[----:B------:R-:W-:-:S04]  /*107e0*/  LOP3.LUT R2, R19, 0x80000000, RZ, 0xc0, !PT ;  /* 0x8000000013027812 */ /* 0x000fc800078ec0ff */
[----:B------:R-:W-:-:S04]  /*107f0*/  SHF.R.U32.HI R3, RZ, 0x18, R2 ;  /* 0x00000018ff037819 */ /* 0x000fc80000011602 */
[----:B------:R-:W-:-:S04]  /*10800*/  LOP3.LUT R0, R0, R3, RZ, 0xfc, !PT ;  /* 0x0000000300007212 */ /* 0x000fc800078efcff */
[----:B------:R-:W-:-:S07]  /*10810*/  PRMT R8, R0, 0x7610, R8 ;  /* 0x0000761000087816 */ /* 0x000fce0000000008 */
.L_x_6793:
[----:B------:R-:W-:Y:S05]  /*10820*/  BSYNC B0 ;  /* 0x0000000000007941 */ /* 0x000fea0003800000 */
.L_x_6792:
[----:B------:R-:W-:Y:S01]  /*10830*/  STG.E.U8 desc[UR36][R16.64], R8 ;  /* 0x0000000810007986 */ /* 0x000fe2000c101124 */
[----:B------:R-:W-:Y:S05]  /*10840*/  EXIT ;  /* 0x000000000000794d */ /* 0x000fea0003800000 */
.L_x_6790:
        /* <DEDUP_REMOVED lines=17> */
.L_x_6797:
[----:B------:R-:W-:-:S04]  /*10960*/  LOP3.LUT R2, R19, 0x80000000, RZ, 0xc0, !PT ;  /* 0x8000000013027812 */ /* 0x000fc800078ec0ff */
[----:B------:R-:W-:-:S04]  /*10970*/  SHF.R.U32.HI R3, RZ, 0x18, R2 ;  /* 0x00000018ff037819 */ /* 0x000fc80000011602 */
[----:B------:R-:W-:-:S04]  /*10980*/  LOP3.LUT R0, R0, R3, RZ, 0xfc, !PT ;  /* 0x0000000300007212 */ /* 0x000fc800078efcff */
[----:B------:R-:W-:-:S07]  /*10990*/  PRMT R8, R0, 0x7610, R8 ;  /* 0x0000761000087816 */ /* 0x000fce0000000008 */
.L_x_6796:
[----:B------:R-:W-:Y:S05]  /*109a0*/  BSYNC B0 ;  /* 0x0000000000007941 */ /* 0x000fea0003800000 */
.L_x_6795:
[----:B------:R-:W-:Y:S01]  /*109b0*/  STG.E.U8 desc[UR36][R16.64], R8 ;  /* 0x0000000810007986 */ /* 0x000fe2000c101124 */
[----:B------:R-:W-:Y:S05]  /*109c0*/  EXIT ;  /* 0x000000000000794d */ /* 0x000fea0003800000 */
.L_x_6789:
        /* <DEDUP_REMOVED lines=22> */
.L_x_6772:
        /* <DEDUP_REMOVED lines=16> */
.L_x_6800:
[----:B------:R-:W-:Y:S05]  /*10c30*/  EXIT ;  /* 0x000000000000794d */ /* 0x000fea0003800000 */
.L_x_6799:
[----:B------:R-:W-:-:S04]  /*10c40*/  LOP3.LUT R19, R19, 0xffff, RZ, 0xc0, !PT ;  /* 0x0000ffff13137812 */ /* 0x000fc800078ec0ff */
[----:B------:R-:W-:-:S05]  /*10c50*/  PRMT R19, R19, 0x8880, RZ ;  /* 0x0000888013137816 */ /* 0x000fca00000000ff */
[----:B------:R-:W-:-:S05]  /*10c60*/  IMAD.MOV.U32 R2, RZ, RZ, R19 ;  /* 0x000000ffff027224 */ /* 0x000fca00078e0013 */
[----:B------:R-:W-:-:S05]  /*10c70*/  SHF.R.S32.HI R3, RZ, 0x1f, R2 ;  /* 0x0000001fff037819 */ /* 0x000fca0000011402 */
[----:B------:R-:W-:Y:S01]  /*10c80*/  STG.E.64 desc[UR36][R16.64], R2 ;  /* 0x0000000210007986 */ /* 0x000fe2000c101b24 */
[----:B------:R-:W-:Y:S05]  /*10c90*/  EXIT ;  /* 0x000000000000794d */ /* 0x000fea0003800000 */
.L_x_6798:
[----:B------:R-:W-:-:S04]  /*10ca0*/  LOP3.LUT R19, R19, 0xffff, RZ, 0xc0, !PT ;  /* 0x0000ffff13137812 */ /* 0x000fc800078ec0ff */
[----:B------:R-:W-:-:S05]  /*10cb0*/  PRMT R3, R19, 0x8880, RZ ;  /* 0x0000888013037816 */ /* 0x000fca00000000ff */
[----:B------:R-:W-:Y:S01]  /*10cc0*/  STG.E desc[UR36][R16.64], R3 ;  /* 0x0000000310007986 */ /* 0x000fe2000c101924 */
[----:B------:R-:W-:Y:S05]  /*10cd0*/  EXIT ;  /* 0x000000000000794d */ /* 0x000fea0003800000 */
.L_x_6801:
        /* <DEDUP_REMOVED lines=10> */
.L_x_26183:


//--------------------- .text._ZN2at6native27unrolled_elementwise_kernelINS0_13BinaryFunctorIaaaNS0_17BitwiseXorFunctorIaEEEESt5arrayIPcLm3EELi4E23TrivialOffsetCalculatorILi2EjES9_ILi1EjENS0_6memory12LoadWithCastILi2EEENSC_13StoreWithCastILi1EEEEEviT_T0_T2_T3_T4_T5_ --------------------------
	.section	.text._ZN2at6native27unrolled_elementwise_kernelINS0_13BinaryFunctorIaaaNS0_17BitwiseXorFunctorIaEEEESt5arrayIPcLm3EELi4E23TrivialOffsetCalculatorILi2EjES9_ILi1EjENS0_6memory12LoadWithCastILi2EEENSC_13StoreWithCastILi1EEEEEviT_T0_T2_T3_T4_T5_,"ax",@progbits
	.align	128
        .global         _ZN2at6native27unrolled_elementwise_kernelINS0_13BinaryFunctorIaaaNS0_17BitwiseXorFunctorIaEEEESt5arrayIPcLm3EELi4E23TrivialOffsetCalculatorILi2EjES9_ILi1EjENS0_6memory12LoadWithCastILi2EEENSC_13StoreWithCastILi1EEEEEviT_T0_T2_T3_T4_T5_
        .type           _ZN2at6native27unrolled_elementwise_kernelINS0_13BinaryFunctorIaaaNS0_17BitwiseXorFunctorIaEEEESt5arrayIPcLm3EELi4E23TrivialOffsetCalculatorILi2EjES9_ILi1EjENS0_6memory12LoadWithCastILi2EEENSC_13StoreWithCastILi1EEEEEviT_T0_T2_T3_T4_T5_,@function
        .size           _ZN2at6native27unrolled_elementwise_kernelINS0_13BinaryFunctorIaaaNS0_17BitwiseXorFunctorIaEEEESt5arrayIPcLm3EELi4E23TrivialOffsetCalculatorILi2EjES9_ILi1EjENS0_6memory12LoadWithCastILi2EEENSC_13StoreWithCastILi1EEEEEviT_T0_T2_T3_T4_T5_,(.L_x_26184 - _ZN2at6native27unrolled_elementwise_kernelINS0_13BinaryFunctorIaaaNS0_17BitwiseXorFunctorIaEEEESt5arrayIPcLm3EELi4E23TrivialOffsetCalculatorILi2EjES9_ILi1EjENS0_6memory12LoadWithCastILi2EEENSC_13StoreWithCastILi1EEEEEviT_T0_T2_T3_T4_T5_)
        .other          _ZN2at6native27unrolled_elementwise_kernelINS0_13BinaryFunctorIaaaNS0_17BitwiseXorFunctorIaEEEESt5arrayIPcLm3EELi4E23TrivialOffsetCalculatorILi2EjES9_ILi1EjENS0_6memory12LoadWithCastILi2EEENSC_13StoreWithCastILi1EEEEEviT_T0_T2_T3_T4_T5_,@"STO_CUDA_ENTRY STV_DEFAULT"
_ZN2at6native27unrolled_elementwise_kernelINS0_13BinaryFunctorIaaaNS0_17BitwiseXorFunctorIaEEEESt5arrayIPcLm3EELi4E23TrivialOffsetCalculatorILi2EjES9_ILi1EjENS0_6memory12LoadWithCastILi2EEENSC_13StoreWithCastILi1EEEEEviT_T0_T2_T3_T4_T5_:
.text._ZN2at6native27unrolled_elementwise_kernelINS0_13BinaryFunctorIaaaNS0_17BitwiseXorFunctorIaEEEESt5arrayIPcLm3EELi4E23TrivialOffsetCalculatorILi2EjES9_ILi1EjENS0_6memory12LoadWithCastILi2EEENSC_13StoreWithCastILi1EEEEEviT_T0_T2_T3_T4_T5_:
        /* <DEDUP_REMOVED lines=33> */
.L_x_6807:
[----:B------:R3:W5:Y:S01]  /*0210*/  LDG.E.U8 R22, desc[UR36][R4.64] ;  /* 0x0000002404167981 */ /* 0x000762000c1e1100 */
[----:B------:R-:W-:Y:S05]  /*0220*/  BRA `(.L_x_6809) ;  /* 0x0000000c00587947 */ /* 0x000fea0003800000 */
.L_x_6806:
        /* <DEDUP_REMOVED lines=8> */
.L_x_6811:
[----:B------:R1:W5:Y:S01]  /*02b0*/  LDG.E.U8 R22, desc[UR36][R4.64] ;  /* 0x0000002404167981 */ /* 0x000362000c1e1100 */
[----:B------:R-:W-:Y:S05]  /*02c0*/  BRA `(.L_x_6809) ;  /* 0x0000000c00307947 */ /* 0x000fea0003800000 */
.L_x_6810:
[----:B------:R2:W5:Y:S01]  /*02d0*/  LDG.E.U16 R22, desc[UR36][R4.64] ;  /* 0x0000002404167981 */ /* 0x000562000c1e1500 */
[----:B------:R-:W-:Y:S05]  /*02e0*/  BRA `(.L_x_6809) ;  /* 0x0000000c00287947 */ /* 0x000fea0003800000 */
.L_x_6805:
        /* <DEDUP_REMOVED lines=9> */
.L_x_6813:
[----:B------:R-:W2:Y:S02]  /*0380*/  LDG.E.U16 R0, desc[UR36][R4.64] ;  /* 0x0000002404007981 */ /* 0x000ea4000c1e1500 */
[----:B--2---:R-:W-:-:S06]  /*0390*/  HADD2.F32 R0, -RZ, R0.H0_H0 ;  /* 0x20000000ff007230 */ /* 0x004fcc0000004100 */
[----:B------:R-:W0:Y:S02]  /*03a0*/  F2I.FTZ.TRUNC.NTZ R0, R0 ;  /* 0x0000000000007305 */ /* 0x000e24000021f100 */
[----:B0-----:R-:W-:Y:S01]  /*03b0*/  PRMT R22, R0, 0x7610, R22 ;  /* 0x0000761000167816 */ /* 0x001fe20000000016 */
[----:B------:R-:W-:Y:S06]  /*03c0*/  BRA `(.L_x_6809) ;  /* 0x0000000800f07947 */ /* 0x000fec0003800000 */
.L_x_6812:
        /* <DEDUP_REMOVED lines=9> */
.L_x_6815:
[----:B------:R-:W2:Y:S02]  /*0460*/  LDG.E.U16 R4, desc[UR36][R4.64] ;  /* 0x0000002404047981 */ /* 0x000ea4000c1e1500 */
[----:B--2---:R-:W-:-:S06]  /*0470*/  HADD2.F32 R0, -RZ, R4.H0_H0 ;  /* 0x20000004ff007230 */ /* 0x004fcc0000004100 */
[----:B------:R-:W0:Y:S02]  /*0480*/  F2I.FTZ.TRUNC.NTZ R0, R0 ;  /* 0x0000000000007305 */ /* 0x000e24000021f100 */
[----:B0-----:R-:W-:Y:S01]  /*0490*/  PRMT R22, R0, 0x7610, R22 ;  /* 0x0000761000167816 */ /* 0x001fe20000000016 */
[----:B------:R-:W-:Y:S06]  /*04a0*/  BRA `(.L_x_6809) ;  /* 0x0000000800b87947 */ /* 0x000fec0003800000 */
.L_x_6814:
[----:B------:R-:W2:Y:S02]  /*04b0*/  LDG.E.64 R4, desc[UR36][R4.64] ;  /* 0x0000002404047981 */ /* 0x000ea4000c1e1b00 */
[----:B--2---:R0:W1:Y:S01]  /*04c0*/  F2I.F64.TRUNC R22, R4 ;  /* 0x0000000400167311 */ /* 0x004062000030d100 */
[----:B------:R-:W-:Y:S05]  /*04d0*/  BRA `(.L_x_6809) ;  /* 0x0000000800ac7947 */ /* 0x000fea0003800000 */
.L_x_6804:
        /* <DEDUP_REMOVED lines=12> */
.L_x_6818:
[----:B------:R-:W2:Y:S02]  /*05a0*/  LDG.E.64 R4, desc[UR36][R4.64] ;  /* 0x0000002404047981 */ /* 0x000ea4000c1e1b00 */
[----:B--2---:R0:W1:Y:S01]  /*05b0*/  F2I.F64.TRUNC R22, R4 ;  /* 0x0000000400167311 */ /* 0x004062000030d100 */
[----:B------:R-:W-:Y:S05]  /*05c0*/  BRA `(.L_x_6809) ;  /* 0x0000000800707947 */ /* 0x000fea0003800000 */
.L_x_6817:
        /* <DEDUP_REMOVED lines=28> */
.L_x_6820:
        /* <DEDUP_REMOVED lines=16> */
.L_x_6819:
[----:B------:R-:W2:Y:S02]  /*0890*/  LDG.E.U16 R0, desc[UR36][R4.64] ;  /* 0x0000002404007981 */ /* 0x000ea4000c1e1500 */
[----:B--2---:R-:W-:-:S06]  /*08a0*/  IMAD.U32 R0, R0, 0x10000, RZ ;  /* 0x0001000000007824 */ /* 0x004fcc00078e00ff */
[----:B------:R-:W0:Y:S02]  /*08b0*/  F2I.FTZ.TRUNC.NTZ R0, R0 ;  /* 0x0000000000007305 */ /* 0x000e24000021f100 */
[----:B0-----:R-:W-:Y:S01]  /*08c0*/  PRMT R22, R0, 0x7610, R22 ;  /* 0x0000761000167816 */ /* 0x001fe20000000016 */
[----:B------:R-:W-:Y:S06]  /*08d0*/  BRA `(.L_x_6809) ;  /* 0x0000000400ac7947 */ /* 0x000fec0003800000 */
.L_x_6816:
        /* <DEDUP_REMOVED lines=10> */
.L_x_6823:
        /* <DEDUP_REMOVED lines=21> */
.L_x_6827:
[----:B------:R-:W-:Y:S05]  /*0ad0*/  BSYNC B1 ;  /* 0x0000000000017941 */ /* 0x000fea0003800000 */
.L_x_6826:
[----:B------:R-:W-:Y:S01]  /*0ae0*/  LEA R5, R0, 0x3b800000, 0x17 ;  /* 0x3b80000000057811 */ /* 0x000fe200078eb8ff */
[----:B------:R-:W-:-:S05]  /*0af0*/  IMAD.SHL.U32 R0, R3, 0x100000, RZ ;  /* 0x0010000003007824 */ /* 0x000fca00078e00ff */
[----:B------:R-:W-:-:S07]  /*0b00*/  LOP3.LUT R0, R5, R0, R6, 0xfe, !PT ;  /* 0x0000000005007212 */ /* 0x000fce00078efe06 */
.L_x_6825:
[----:B------:R-:W-:Y:S05]  /*0b10*/  BSYNC B0 ;  /* 0x0000000000007941 */ /* 0x000fea0003800000 */
.L_x_6824:
[----:B------:R-:W0:Y:S02]  /*0b20*/  F2I.FTZ.TRUNC.NTZ R0, R0 ;  /* 0x0000000000007305 */ /* 0x000e24000021f100 */
[----:B0-----:R-:W-:Y:S01]  /*0b30*/  PRMT R22, R0, 0x7610, R22 ;  /* 0x0000761000167816 */ /* 0x001fe20000000016 */
[----:B------:R-:W-:Y:S06]  /*0b40*/  BRA `(.L_x_6809) ;  /* 0x0000000400107947 */ /* 0x000fec0003800000 */
.L_x_6822:
        /* <DEDUP_REMOVED lines=21> */
.L_x_6831:
[----:B------:R-:W-:Y:S05]  /*0ca0*/  BSYNC B1 ;  /* 0x0000000000017941 */ /* 0x000fea0003800000 */
.L_x_6830:
[----:B------:R-:W-:Y:S01]  /*0cb0*/  LEA R5, R0, 0x37800000, 0x17 ;  /* 0x3780000000057811 */ /* 0x000fe200078eb8ff */
[----:B------:R-:W-:-:S05]  /*0cc0*/  IMAD.SHL.U32 R0, R3, 0x200000, RZ ;  /* 0x0020000003007824 */ /* 0x000fca00078e00ff */
[----:B------:R-:W-:-:S07]  /*0cd0*/  LOP3.LUT R0, R5, R0, R6, 0xfe, !PT ;  /* 0x0000000005007212 */ /* 0x000fce00078efe06 */
.L_x_6829:
[----:B------:R-:W-:Y:S05]  /*0ce0*/  BSYNC B0 ;  /* 0x0000000000007941 */ /* 0x000fea0003800000 */
.L_x_6828:
[----:B------:R-:W0:Y:S02]  /*0cf0*/  F2I.FTZ.TRUNC.NTZ R0, R0 ;  /* 0x0000000000007305 */ /* 0x000e24000021f100 */
[----:B0-----:R-:W-:Y:S01]  /*0d00*/  PRMT R22, R0, 0x7610, R22 ;  /* 0x0000761000167816 */ /* 0x001fe20000000016 */
[----:B------:R-:W-:Y:S06]  /*0d10*/  BRA `(.L_x_6809) ;  /* 0x00000000009c7947 */ /* 0x000fec0003800000 */
.L_x_6821:
        /* <DEDUP_REMOVED lines=14> */
.L_x_6835:
[----:B------:R-:W-:Y:S05]  /*0e00*/  BSYNC B0 ;  /* 0x0000000000007941 */ /* 0x000fea0003800000 */
.L_x_6834:
[----:B------:R-:W0:Y:S02]  /*0e10*/  F2I.FTZ.TRUNC.NTZ R0, R0 ;  /* 0x0000000000007305 */ /* 0x000e24000021f100 */
[----:B0-----:R-:W-:Y:S01]  /*0e20*/  PRMT R22, R0, 0x7610, R22 ;  /* 0x0000761000167816 */ /* 0x001fe20000000016 */
[----:B------:R-:W-:Y:S06]  /*0e30*/  BRA `(.L_x_6809) ;  /* 0x0000000000547947 */ /* 0x000fec0003800000 */
.L_x_6808:
        /* <DEDUP_REMOVED lines=16> */
.L_x_6836:
[----:B------:R-:W-:Y:S01]  /*0f40*/  PRMT R22, RZ, 0x7610, R22 ;  /* 0x00007610ff167816 */ /* 0x000fe20000000016 */
[----:B------:R-:W-:Y:S06]  /*0f50*/  BRA `(.L_x_6809) ;  /* 0x00000000000c7947 */ /* 0x000fec0003800000 */
.L_x_6833:
[----:B------:R0:W5:Y:S01]  /*0f60*/  LDG.E.U8 R22, desc[UR36][R4.64] ;  /* 0x0000002404167981 */ /* 0x000162000c1e1100 */
[----:B------:R-:W-:Y:S05]  /*0f70*/  BRA `(.L_x_6809) ;  /* 0x0000000000047947 */ /* 0x000fea0003800000 */
.L_x_6832:
[----:B------:R0:W5:Y:S02]  /*0f80*/  LDG.E.U8 R22, desc[UR36][R4.64] ;  /* 0x0000002404167981 */ /* 0x000164000c1e1100 */
.L_x_6809:
        /* <DEDUP_REMOVED lines=18> */
.L_x_6840:
[----:B------:R1:W5:Y:S01]  /*10b0*/  LDG.E.U8 R25, desc[UR36][R4.64] ;  /* 0x0000002404197981 */ /* 0x000362000c1e1100 */
[----:B------:R-:W-:Y:S05]  /*10c0*/  BRA `(.L_x_6842) ;  /* 0x0000000c00547947 */ /* 0x000fea0003800000 */
.L_x_6839:
        /* <DEDUP_REMOVED lines=8> */
.L_x_6844:
[----:B------:R3:W5:Y:S01]  /*1150*/  LDG.E.U8 R25, desc[UR36][R4.64] ;  /* 0x0000002404197981 */ /* 0x000762000c1e1100 */
[----:B------:R-:W-:Y:S05]  /*1160*/  BRA `(.L_x_6842) ;  /* 0x0000000c002c7947 */ /* 0x000fea0003800000 */
.L_x_6843:
[----:B------:R2:W5:Y:S01]  /*1170*/  LDG.E.U16 R25, desc[UR36][R4.64] ;  /* 0x0000002404197981 */ /* 0x000562000c1e1500 */
[----:B------:R-:W-:Y:S05]  /*1180*/  BRA `(.L_x_6842) ;  /* 0x0000000c00247947 */ /* 0x000fea0003800000 */
.L_x_6838:
        /* <DEDUP_REMOVED lines=9> */
.L_x_6846:
[----:B------:R-:W2:Y:S02]  /*1220*/  LDG.E.U16 R0, desc[UR36][R4.64] ;  /* 0x0000002404007981 */ /* 0x000ea4000c1e1500 */
[----:B--2---:R-:W-:-:S06]  /*1230*/  HADD2.F32 R0, -RZ, R0.H0_H0 ;  /* 0x20000000ff007230 */ /* 0x004fcc0000004100 */
[----:B------:R-:W0:Y:S02]  /*1240*/  F2I.FTZ.TRUNC.NTZ R0, R0 ;  /* 0x0000000000007305 */ /* 0x000e24000021f100 */
[----:B0-----:R-:W-:Y:S01]  /*1250*/  PRMT R25, R0, 0x7610, R25 ;  /* 0x0000761000197816 */ /* 0x001fe20000000019 */
[----:B------:R-:W-:Y:S06]  /*1260*/  BRA `(.L_x_6842) ;  /* 0x0000000800ec7947 */ /* 0x000fec0003800000 */
.L_x_6845:
        /* <DEDUP_REMOVED lines=9> */
.L_x_6848:
[----:B------:R-:W2:Y:S02]  /*1300*/  LDG.E.U16 R4, desc[UR36][R4.64] ;  /* 0x0000002404047981 */ /* 0x000ea4000c1e1500 */
[----:B--2---:R-:W-:-:S06]  /*1310*/  HADD2.F32 R0, -RZ, R4.H0_H0 ;  /* 0x20000004ff007230 */ /* 0x004fcc0000004100 */
[----:B------:R-:W0:Y:S02]  /*1320*/  F2I.FTZ.TRUNC.NTZ R0, R0 ;  /* 0x0000000000007305 */ /* 0x000e24000021f100 */
[----:B0-----:R-:W-:Y:S01]  /*1330*/  PRMT R25, R0, 0x7610, R25 ;  /* 0x0000761000197816 */ /* 0x001fe20000000019 */
[----:B------:R-:W-:Y:S06]  /*1340*/  BRA `(.L_x_6842) ;  /* 0x0000000800b47947 */ /* 0x000fec0003800000 */
.L_x_6847:
[----:B------:R-:W2:Y:S02]  /*1350*/  LDG.E.64 R4, desc[UR36][R4.64] ;  /* 0x0000002404047981 */ /* 0x000ea4000c1e1b00 */
[----:B--2---:R0:W1:Y:S01]  /*1360*/  F2I.F64.TRUNC R25, R4 ;  /* 0x0000000400197311 */ /* 0x004062000030d100 */
[----:B------:R-:W-:Y:S05]  /*1370*/  BRA `(.L_x_6842) ;  /* 0x0000000800a87947 */ /* 0x000fea0003800000 */
.L_x_6837:
        /* <DEDUP_REMOVED lines=12> */
.L_x_6851:
[----:B------:R-:W2:Y:S02]  /*1440*/  LDG.E.64 R4, desc[UR36][R4.64] ;  /* 0x0000002404047981 */ /* 0x000ea4000c1e1b00 */
[----:B--2---:R0:W1:Y:S01]  /*1450*/  F2I.F64.TRUNC R25, R4 ;  /* 0x0000000400197311 */ /* 0x004062000030d100 */
[----:B------:R-:W-:Y:S05]  /*1460*/  BRA `(.L_x_6842) ;  /* 0x00000008006c7947 */ /* 0x000fea0003800000 */
.L_x_6850:
        /* <DEDUP_REMOVED lines=28> */
.L_x_6853:
        /* <DEDUP_REMOVED lines=15> */
.L_x_6852:
[----:B------:R-:W2:Y:S02]  /*1720*/  LDG.E.U16 R0, desc[UR36][R4.64] ;  /* 0x0000002404007981 */ /* 0x000ea4000c1e1500 */
[----:B--2---:R-:W-:-:S06]  /*1730*/  IMAD.U32 R0, R0, 0x10000, RZ ;  /* 0x0001000000007824 */ /* 0x004fcc00078e00ff */
[----:B------:R-:W0:Y:S02]  /*1740*/  F2I.FTZ.TRUNC.NTZ R0, R0 ;  /* 0x0000000000007305 */ /* 0x000e24000021f100 */
[----:B0-----:R-:W-:Y:S01]  /*1750*/  PRMT R25, R0, 0x7610, R25 ;  /* 0x0000761000197816 */ /* 0x001fe20000000019 */
[----:B------:R-:W-:Y:S06]  /*1760*/  BRA `(.L_x_6842) ;  /* 0x0000000400ac7947 */ /* 0x000fec0003800000 */
.L_x_6849:
        /* <DEDUP_REMOVED lines=10> */
.L_x_6856:
        /* <DEDUP_REMOVED lines=21> */
.L_x_6860:
[----:B------:R-:W-:Y:S05]  /*1960*/  BSYNC B1 ;  /* 0x0000000000017941 */ /* 0x000fea0003800000 */
.L_x_6859:
[----:B------:R-:W-:Y:S01]  /*1970*/  LEA R5, R0, 0x3b800000, 0x17 ;  /* 0x3b80000000057811 */ /* 0x000fe200078eb8ff */
[----:B------:R-:W-:-:S05]  /*1980*/  IMAD.SHL.U32 R0, R3, 0x100000, RZ ;  /* 0x0010000003007824 */ /* 0x000fca00078e00ff */
[----:B------:R-:W-:-:S07]  /*1990*/  LOP3.LUT R0, R5, R0, R6, 0xfe, !PT ;  /* 0x0000000005007212 */ /* 0x000fce00078efe06 */
.L_x_6858:
[----:B------:R-:W-:Y:S05]  /*19a0*/  BSYNC B0 ;  /* 0x0000000000007941 */ /* 0x000fea0003800000 */
.L_x_6857:
[----:B------:R-:W0:Y:S02]  /*19b0*/  F2I.FTZ.TRUNC.NTZ R0, R0 ;  /* 0x0000000000007305 */ /* 0x000e24000021f100 */
[----:B0-----:R-:W-:Y:S01]  /*19c0*/  PRMT R25, R0, 0x7610, R25 ;  /* 0x0000761000197816 */ /* 0x001fe20000000019 */
[----:B------:R-:W-:Y:S06]  /*19d0*/  BRA `(.L_x_6842) ;  /* 0x0000000400107947 */ /* 0x000fec0003800000 */
.L_x_6855:
        /* <DEDUP_REMOVED lines=21> */
.L_x_6864:
[----:B------:R-:W-:Y:S05]  /*1b30*/  BSYNC B1 ;  /* 0x0000000000017941 */ /* 0x000fea0003800000 */
.L_x_6863:
[----:B------:R-:W-:Y:S01]  /*1b40*/  LEA R5, R0, 0x37800000, 0x17 ;  /* 0x3780000000057811 */ /* 0x000fe200078eb8ff */
[----:B------:R-:W-:-:S05]  /*1b50*/  IMAD.SHL.U32 R0, R3, 0x200000, RZ ;  /* 0x0020000003007824 */ /* 0x000fca00078e00ff */
[----:B------:R-:W-:-:S07]  /*1b60*/  LOP3.LUT R0, R5, R0, R6, 0xfe, !PT ;  /* 0x0000000005007212 */ /* 0x000fce00078efe06 */
.L_x_6862:
[----:B------:R-:W-:Y:S05]  /*1b70*/  BSYNC B0 ;  /* 0x0000000000007941 */ /* 0x000fea0003800000 */
.L_x_6861:
[----:B------:R-:W0:Y:S02]  /*1b80*/  F2I.FTZ.TRUNC.NTZ R0, R0 ;  /* 0x0000000000007305 */ /* 0x000e24000021f100 */
[----:B0-----:R-:W-:Y:S01]  /*1b90*/  PRMT R25, R0, 0x7610, R25 ;  /* 0x0000761000197816 */ /* 0x001fe20000000019 */
[----:B------:R-:W-:Y:S06]  /*1ba0*/  BRA `(.L_x_6842) ;  /* 0x00000000009c7947 */ /* 0x000fec0003800000 */
.L_x_6854:
        /* <DEDUP_REMOVED lines=14> */
.L_x_6868:
[----:B------:R-:W-:Y:S05]  /*1c90*/  BSYNC B0 ;  /* 0x0000000000007941 */ /* 0x000fea0003800000 */
.L_x_6867:
[----:B------:R-:W0:Y:S02]  /*1ca0*/  F2I.FTZ.TRUNC.NTZ R0, R0 ;  /* 0x0000000000007305 */ /* 0x000e24000021f100 */
[----:B0-----:R-:W-:Y:S01]  /*1cb0*/  PRMT R25, R0, 0x7610, R25 ;  /* 0x0000761000197816 */ /* 0x001fe20000000019 */
[----:B------:R-:W-:Y:S06]  /*1cc0*/  BRA `(.L_x_6842) ;  /* 0x0000000000547947 */ /* 0x000fec0003800000 */
.L_x_6841:
        /* <DEDUP_REMOVED lines=16> */
.L_x_6869:
[----:B------:R-:W-:Y:S01]  /*1dd0*/  PRMT R25, RZ, 0x7610, R25 ;  /* 0x00007610ff197816 */ /* 0x000fe20000000019 */
[----:B------:R-:W-:Y:S06]  /*1de0*/  BRA `(.L_x_6842) ;  /* 0x00000000000c7947 */ /* 0x000fec0003800000 */
.L_x_6866:
[----:B------:R0:W5:Y:S01]  /*1df0*/  LDG.E.U8 R25, desc[UR36][R4.64] ;  /* 0x0000002404197981 */ /* 0x000162000c1e1100 */
[----:B------:R-:W-:Y:S05]  /*1e00*/  BRA `(.L_x_6842) ;  /* 0x0000000000047947 */ /* 0x000fea0003800000 */
.L_x_6865:
[----:B------:R0:W5:Y:S02]  /*1e10*/  LDG.E.U8 R25, desc[UR36][R4.64] ;  /* 0x0000002404197981 */ /* 0x000164000c1e1100 */
.L_x_6842:
[----:B------:R-:W2:Y:S02]  /*1e20*/  S2R R29, SR_TID.X ;  /* 0x00000000001d7919 */ /* 0x000ea40000002100 */
[----:B--2---:R-:W-:-:S07]  /*1e30*/  VIADD R29, R29, 0x80 ;  /* 0x000000801d1d7836 */ /* 0x004fce0000000000 */
.L_x_6803:
[----:B------:R-:W-:Y:S05]  /*1e40*/  BSYNC B6 ;  /* 0x0000000000067941 */ /* 0x000fea0003800000 */
.L_x_6802:
        /* <DEDUP_REMOVED lines=23> */
.L_x_6875:
[----:B------:R0:W5:Y:S01]  /*1fc0*/  LDG.E.U8 R28, desc[UR36][R4.64] ;  /* 0x00000024041c7981 */ /* 0x000162000c1e1100 */
[----:B------:R-:W-:Y:S05]  /*1fd0*/  BRA `(.L_x_6877) ;  /* 0x0000000c00547947 */ /* 0x000fea0003800000 */
.L_x_6874:
        /* <DEDUP_REMOVED lines=8> */
.L_x_6879:
[----:B------:R0:W5:Y:S01]  /*2060*/  LDG.E.U8 R28, desc[UR36][R4.64] ;  /* 0x00000024041c7981 */ /* 0x000162000c1e1100 */
[----:B------:R-:W-:Y:S05]  /*2070*/  BRA `(.L_x_6877) ;  /* 0x0000000c002c7947 */ /* 0x000fea0003800000 */
.L_x_6878:
[----:B------:R0:W5:Y:S01]  /*2080*/  LDG.E.U16 R28, desc[UR36][R4.64] ;  /* 0x00000024041c7981 */ /* 0x000162000c1e1500 */
[----:B------:R-:W-:Y:S05]  /*2090*/  BRA `(.L_x_6877) ;  /* 0x0000000c00247947 */ /* 0x000fea0003800000 */
.L_x_6873:
        /* <DEDUP_REMOVED lines=9> */
.L_x_6881:
[----:B------:R-:W2:Y:S02]  /*2130*/  LDG.E.U16 R0, desc[UR36][R4.64] ;  /* 0x0000002404007981 */ /* 0x000ea4000c1e1500 */
[----:B--2---:R-:W-:-:S06]  /*2140*/  HADD2.F32 R0, -RZ, R0.H0_H0 ;  /* 0x20000000ff007230 */ /* 0x004fcc0000004100 */
[----:B------:R-:W0:Y:S02]  /*2150*/  F2I.FTZ.TRUNC.NTZ R0, R0 ;  /* 0x0000000000007305 */ /* 0x000e24000021f100 */
[----:B0-----:R-:W-:Y:S01]  /*2160*/  PRMT R28, R0, 0x7610, R28 ;  /* 0x00007610001c7816 */ /* 0x001fe2000000001c */
[----:B------:R-:W-:Y:S06]  /*2170*/  BRA `(.L_x_6877) ;  /* 0x0000000800ec7947 */ /* 0x000fec0003800000 */
.L_x_6880:
        /* <DEDUP_REMOVED lines=9> */
.L_x_6883:
[----:B------:R-:W2:Y:S02]  /*2210*/  LDG.E.U16 R4, desc[UR36][R4.64] ;  /* 0x0000002404047981 */ /* 0x000ea4000c1e1500 */
[----:B--2---:R-:W-:-:S06]  /*2220*/  HADD2.F32 R0, -RZ, R4.H0_H0 ;  /* 0x20000004ff007230 */ /* 0x004fcc0000004100 */
[----:B------:R-:W0:Y:S02]  /*2230*/  F2I.FTZ.TRUNC.NTZ R0, R0 ;  /* 0x0000000000007305 */ /* 0x000e24000021f100 */
[----:B0-----:R-:W-:Y:S01]  /*2240*/  PRMT R28, R0, 0x7610, R28 ;  /* 0x00007610001c7816 */ /* 0x001fe2000000001c */
[----:B------:R-:W-:Y:S06]  /*2250*/  BRA `(.L_x_6877) ;  /* 0x0000000800b47947 */ /* 0x000fec0003800000 */
.L_x_6882:
[----:B------:R-:W2:Y:S02]  /*2260*/  LDG.E.64 R4, desc[UR36][R4.64] ;  /* 0x0000002404047981 */ /* 0x000ea4000c1e1b00 */
[----:B--2---:R0:W1:Y:S01]  /*2270*/  F2I.F64.TRUNC R28, R4 ;  /* 0x00000004001c7311 */ /* 0x004062000030d100 */
[----:B------:R-:W-:Y:S05]  /*2280*/  BRA `(.L_x_6877) ;  /* 0x0000000800a87947 */ /* 0x000fea0003800000 */
.L_x_6872:
        /* <DEDUP_REMOVED lines=12> */
.L_x_6886:
[----:B------:R-:W2:Y:S02]  /*2350*/  LDG.E.64 R4, desc[UR36][R4.64] ;  /* 0x0000002404047981 */ /* 0x000ea4000c1e1b00 */
[----:B--2---:R0:W1:Y:S01]  /*2360*/  F2I.F64.TRUNC R28, R4 ;  /* 0x00000004001c7311 */ /* 0x004062000030d100 */
[----:B------:R-:W-:Y:S05]  /*2370*/  BRA `(.L_x_6877) ;  /* 0x00000008006c7947 */ /* 0x000fea0003800000 */
.L_x_6885:
        /* <DEDUP_REMOVED lines=28> */
.L_x_6888:
        /* <DEDUP_REMOVED lines=15> */
.L_x_6887:
[----:B------:R-:W2:Y:S02]  /*2630*/  LDG.E.U16 R0, desc[UR36][R4.64] ;  /* 0x0000002404007981 */ /* 0x000ea4000c1e1500 */
[----:B--2---:R-:W-:-:S06]  /*2640*/  IMAD.U32 R0, R0, 0x10000, RZ ;  /* 0x0001000000007824 */ /* 0x004fcc00078e00ff */
[----:B------:R-:W0:Y:S02]  /*2650*/  F2I.FTZ.TRUNC.NTZ R0, R0 ;  /* 0x0000000000007305 */ /* 0x000e24000021f100 */
[----:B0-----:R-:W-:Y:S01]  /*2660*/  PRMT R28, R0, 0x7610, R28 ;  /* 0x00007610001c7816 */ /* 0x001fe2000000001c */
[----:B------:R-:W-:Y:S06]  /*2670*/  BRA `(.L_x_6877) ;  /* 0x0000000400ac7947 */ /* 0x000fec0003800000 */
.L_x_6884:
        /* <DEDUP_REMOVED lines=10> */
.L_x_6891:
        /* <DEDUP_REMOVED lines=21> */
.L_x_6895:
[----:B------:R-:W-:Y:S05]  /*2870*/  BSYNC B1 ;  /* 0x0000000000017941 */ /* 0x000fea0003800000 */
.L_x_6894:
[----:B------:R-:W-:Y:S01]  /*2880*/  LEA R5, R0, 0x3b800000, 0x17 ;  /* 0x3b80000000057811 */ /* 0x000fe200078eb8ff */
[----:B------:R-:W-:-:S05]  /*2890*/  IMAD.SHL.U32 R0, R3, 0x100000, RZ ;  /* 0x0010000003007824 */ /* 0x000fca00078e00ff */
[----:B------:R-:W-:-:S07]  /*28a0*/  LOP3.LUT R0, R5, R0, R6, 0xfe, !PT ;  /* 0x0000000005007212 */ /* 0x000fce00078efe06 */
.L_x_6893:
[----:B------:R-:W-:Y:S05]  /*28b0*/  BSYNC B0 ;  /* 0x0000000000007941 */ /* 0x000fea0003800000 */
.L_x_6892:
[----:B------:R-:W0:Y:S02]  /*28c0*/  F2I.FTZ.TRUNC.NTZ R0, R0 ;  /* 0x0000000000007305 */ /* 0x000e24000021f100 */
[----:B0-----:R-:W-:Y:S01]  /*28d0*/  PRMT R28, R0, 0x7610, R28 ;  /* 0x00007610001c7816 */ /* 0x001fe2000000001c */
[----:B------:R-:W-:Y:S06]  /*28e0*/  BRA `(.L_x_6877) ;  /* 0x0000000400107947 */ /* 0x000fec0003800000 */
.L_x_6890:
        /* <DEDUP_REMOVED lines=21> */
.L_x_6899:
[----:B------:R-:W-:Y:S05]  /*2a40*/  BSYNC B1 ;  /* 0x0000000000017941 */ /* 0x000fea0003800000 */
.L_x_6898:
[----:B------:R-:W-:Y:S01]  /*2a50*/  LEA R5, R0, 0x37800000, 0x17 ;  /* 0x3780000000057811 */ /* 0x000fe200078eb8ff */
[----:B------:R-:W-:-:S05]  /*2a60*/  IMAD.SHL.U32 R0, R3, 0x200000, RZ ;  /* 0x0020000003007824 */ /* 0x000fca00078e00ff */
[----:B------:R-:W-:-:S07]  /*2a70*/  LOP3.LUT R0, R5, R0, R6, 0xfe, !PT ;  /* 0x0000000005007212 */ /* 0x000fce00078efe06 */
.L_x_6897:
[----:B------:R-:W-:Y:S05]  /*2a80*/  BSYNC B0 ;  /* 0x0000000000007941 */ /* 0x000fea0003800000 */
.L_x_6896:
[----:B------:R-:W0:Y:S02]  /*2a90*/  F2I.FTZ.TRUNC.NTZ R0, R0 ;  /* 0x0000000000007305 */ /* 0x000e24000021f100 */
[----:B0-----:R-:W-:Y:S01]  /*2aa0*/  PRMT R28, R0, 0x7610, R28 ;  /* 0x00007610001c7816 */ /* 0x001fe2000000001c */
[----:B------:R-:W-:Y:S06]  /*2ab0*/  BRA `(.L_x_6877) ;  /* 0x00000000009c7947 */ /* 0x000fec0003800000 */
.L_x_6889:
        /* <DEDUP_REMOVED lines=14> */
.L_x_6903:
[----:B------:R-:W-:Y:S05]  /*2ba0*/  BSYNC B0 ;  /* 0x0000000000007941 */ /* 0x000fea0003800000 */
.L_x_6902:
[----:B------:R-:W0:Y:S02]  /*2bb0*/  F2I.FTZ.TRUNC.NTZ R0, R0 ;  /* 0x0000000000007305 */ /* 0x000e24000021f100 */
[----:B0-----:R-:W-:Y:S01]  /*2bc0*/  PRMT R28, R0, 0x7610, R28 ;  /* 0x00007610001c7816 */ /* 0x001fe2000000001c */
[----:B------:R-:W-:Y:S06]  /*2bd0*/  BRA `(.L_x_6877) ;  /* 0x0000000000547947 */ /* 0x000fec0003800000 */
.L_x_6876:
        /* <DEDUP_REMOVED lines=16> */
.L_x_6904:
[----:B------:R-:W-:Y:S01]  /*2ce0*/  PRMT R28, RZ, 0x7610, R28 ;  /* 0x00007610ff1c7816 */ /* 0x000fe2000000001c */
[----:B------:R-:W-:Y:S06]  /*2cf0*/  BRA `(.L_x_6877) ;  /* 0x00000000000c7947 */ /* 0x000fec0003800000 */
.L_x_6901:
[----:B------:R2:W5:Y:S01]  /*2d00*/  LDG.E.U8 R28, desc[UR36][R4.64] ;  /* 0x00000024041c7981 */ /* 0x000562000c1e1100 */
[----:B------:R-:W-:Y:S05]  /*2d10*/  BRA `(.L_x_6877) ;  /* 0x0000000000047947 */ /* 0x000fea0003800000 */
.L_x_6900:
[----:B------:R3:W5:Y:S02]  /*2d20*/  LDG.E.U8 R28, desc[UR36][R4.64] ;  /* 0x00000024041c7981 */ /* 0x000764000c1e1100 */
.L_x_6877:
        /* <DEDUP_REMOVED lines=18> */
.L_x_6908:
[----:B------:R0:W5:Y:S01]  /*2e50*/  LDG.E.U8 R27, desc[UR36][R4.64] ;  /* 0x00000024041b7981 */ /* 0x000162000c1e1100 */
[----:B------:R-:W-:Y:S05]  /*2e60*/  BRA `(.L_x_6910) ;  /* 0x0000000c00547947 */ /* 0x000fea0003800000 */
.L_x_6907:
        /* <DEDUP_REMOVED lines=8> */
.L_x_6912:
[----:B------:R0:W5:Y:S01]  /*2ef0*/  LDG.E.U8 R27, desc[UR36][R4.64] ;  /* 0x00000024041b7981 */ /* 0x000162000c1e1100 */
[----:B------:R-:W-:Y:S05]  /*2f00*/  BRA `(.L_x_6910) ;  /* 0x0000000c002c7947 */ /* 0x000fea0003800000 */
.L_x_6911:
[----:B------:R0:W5:Y:S01]  /*2f10*/  LDG.E.U16 R27, desc[UR36][R4.64] ;  /* 0x00000024041b7981 */ /* 0x000162000c1e1500 */
[----:B------:R-:W-:Y:S05]  /*2f20*/  BRA `(.L_x_6910) ;  /* 0x0000000c00247947 */ /* 0x000fea0003800000 */
.L_x_6906:
        /* <DEDUP_REMOVED lines=9> */
.L_x_6914:
[----:B------:R-:W2:Y:S02]  /*2fc0*/  LDG.E.U16 R0, desc[UR36][R4.64] ;  /* 0x0000002404007981 */ /* 0x000ea4000c1e1500 */
[----:B--2---:R-:W-:-:S06]  /*2fd0*/  HADD2.F32 R0, -RZ, R0.H0_H0 ;  /* 0x20000000ff007230 */ /* 0x004fcc0000004100 */
[----:B------:R-:W0:Y:S02]  /*2fe0*/  F2I.FTZ.TRUNC.NTZ R0, R0 ;  /* 0x0000000000007305 */ /* 0x000e24000021f100 */
[----:B0-----:R-:W-:Y:S01]  /*2ff0*/  PRMT R27, R0, 0x7610, R27 ;  /* 0x00007610001b7816 */ /* 0x001fe2000000001b */
[----:B------:R-:W-:Y:S06]  /*3000*/  BRA `(.L_x_6910) ;  /* 0x0000000800ec7947 */ /* 0x000fec0003800000 */
.L_x_6913:
        /* <DEDUP_REMOVED lines=9> */
.L_x_6916:
[----:B------:R-:W2:Y:S02]  /*30a0*/  LDG.E.U16 R4, desc[UR36][R4.64] ;  /* 0x0000002404047981 */ /* 0x000ea4000c1e1500 */
[----:B--2---:R-:W-:-:S06]  /*30b0*/  HADD2.F32 R0, -RZ, R4.H0_H0 ;  /* 0x20000004ff007230 */ /* 0x004fcc0000004100 */
[----:B------:R-:W0:Y:S02]  /*30c0*/  F2I.FTZ.TRUNC.NTZ R0, R0 ;  /* 0x0000000000007305 */ /* 0x000e24000021f100 */
[----:B0-----:R-:W-:Y:S01]  /*30d0*/  PRMT R27, R0, 0x7610, R27 ;  /* 0x00007610001b7816 */ /* 0x001fe2000000001b */
[----:B------:R-:W-:Y:S06]  /*30e0*/  BRA `(.L_x_6910) ;  /* 0x0000000800b47947 */ /* 0x000fec0003800000 */
.L_x_6915:
[----:B------:R-:W2:Y:S02]  /*30f0*/  LDG.E.64 R4, desc[UR36][R4.64] ;  /* 0x0000002404047981 */ /* 0x000ea4000c1e1b00 */
[----:B--2---:R0:W2:Y:S01]  /*3100*/  F2I.F64.TRUNC R27, R4 ;  /* 0x00000004001b7311 */ /* 0x0040a2000030d100 */
[----:B------:R-:W-:Y:S05]  /*3110*/  BRA `(.L_x_6910) ;  /* 0x0000000800a87947 */ /* 0x000fea0003800000 */
.L_x_6905:
        /* <DEDUP_REMOVED lines=12> */
.L_x_6919:
[----:B------:R-:W2:Y:S02]  /*31e0*/  LDG.E.64 R4, desc[UR36][R4.64] ;  /* 0x0000002404047981 */ /* 0x000ea4000c1e1b00 */
[----:B--2---:R4:W0:Y:S01]  /*31f0*/  F2I.F64.TRUNC R27, R4 ;  /* 0x00000004001b7311 */ /* 0x004822000030d100 */
[----:B------:R-:W-:Y:S05]  /*3200*/  BRA `(.L_x_6910) ;  /* 0x00000008006c7947 */ /* 0x000fea0003800000 */
.L_x_6918:
        /* <DEDUP_REMOVED lines=28> */
.L_x_6921:
        /* <DEDUP_REMOVED lines=15> */
.L_x_6920:
[----:B------:R-:W2:Y:S02]  /*34c0*/  LDG.E.U16 R0, desc[UR36][R4.64] ;  /* 0x0000002404007981 */ /* 0x000ea4000c1e1500 */
[----:B--2---:R-:W-:-:S06]  /*34d0*/  IMAD.U32 R0, R0, 0x10000, RZ ;  /* 0x0001000000007824 */ /* 0x004fcc00078e00ff */
[----:B------:R-:W0:Y:S02]  /*34e0*/  F2I.FTZ.TRUNC.NTZ R0, R0 ;  /* 0x0000000000007305 */ /* 0x000e24000021f100 */
[----:B0-----:R-:W-:Y:S01]  /*34f0*/  PRMT R27, R0, 0x7610, R27 ;  /* 0x00007610001b7816 */ /* 0x001fe2000000001b */
[----:B------:R-:W-:Y:S06]  /*3500*/  BRA `(.L_x_6910) ;  /* 0x0000000400ac7947 */ /* 0x000fec0003800000 */
.L_x_6917:
        /* <DEDUP_REMOVED lines=10> */
.L_x_6924:
        /* <DEDUP_REMOVED lines=21> */
.L_x_6928:
[----:B------:R-:W-:Y:S05]  /*3700*/  BSYNC B1 ;  /* 0x0000000000017941 */ /* 0x000fea0003800000 */
.L_x_6927:
[----:B------:R-:W-:Y:S01]  /*3710*/  LEA R5, R0, 0x3b800000, 0x17 ;  /* 0x3b80000000057811 */ /* 0x000fe200078eb8ff */
[----:B------:R-:W-:-:S05]  /*3720*/  IMAD.SHL.U32 R0, R3, 0x100000, RZ ;  /* 0x0010000003007824 */ /* 0x000fca00078e00ff */
[----:B------:R-:W-:-:S07]  /*3730*/  LOP3.LUT R0, R5, R0, R6, 0xfe, !PT ;  /* 0x0000000005007212 */ /* 0x000fce00078efe06 */
.L_x_6926:
[----:B------:R-:W-:Y:S05]  /*3740*/  BSYNC B0 ;  /* 0x0000000000007941 */ /* 0x000fea0003800000 */
.L_x_6925:
[----:B------:R-:W0:Y:S02]  /*3750*/  F2I.FTZ.TRUNC.NTZ R0, R0 ;  /* 0x0000000000007305 */ /* 0x000e24000021f100 */
[----:B0-----:R-:W-:Y:S01]  /*3760*/  PRMT R27, R0, 0x7610, R27 ;  /* 0x00007610001b7816 */ /* 0x001fe2000000001b */
[----:B------:R-:W-:Y:S06]  /*3770*/  BRA `(.L_x_6910) ;  /* 0x0000000400107947 */ /* 0x000fec0003800000 */
.L_x_6923:
        /* <DEDUP_REMOVED lines=21> */
.L_x_6932:
[----:B------:R-:W-:Y:S05]  /*38d0*/  BSYNC B1 ;  /* 0x0000000000017941 */ /* 0x000fea0003800000 */
.L_x_6931:
[----:B------:R-:W-:Y:S01]  /*38e0*/  LEA R5, R0, 0x37800000, 0x17 ;  /* 0x3780000000057811 */ /* 0x000fe200078eb8ff */
[----:B------:R-:W-:-:S05]  /*38f0*/  IMAD.SHL.U32 R0, R3, 0x200000, RZ ;  /* 0x0020000003007824 */ /* 0x000fca00078e00ff */
[----:B------:R-:W-:-:S07]  /*3900*/  LOP3.LUT R0, R5, R0, R6, 0xfe, !PT ;  /* 0x0000000005007212 */ /* 0x000fce00078efe06 */
.L_x_6930:
[----:B------:R-:W-:Y:S05]  /*3910*/  BSYNC B0 ;  /* 0x0000000000007941 */ /* 0x000fea0003800000 */
.L_x_6929:
[----:B------:R-:W0:Y:S02]  /*3920*/  F2I.FTZ.TRUNC.NTZ R0, R0 ;  /* 0x0000000000007305 */ /* 0x000e24000021f100 */
[----:B0-----:R-:W-:Y:S01]  /*3930*/  PRMT R27, R0, 0x7610, R27 ;  /* 0x00007610001b7816 */ /* 0x001fe2000000001b */
[----:B------:R-:W-:Y:S06]  /*3940*/  BRA `(.L_x_6910) ;  /* 0x00000000009c7947 */ /* 0x000fec0003800000 */
.L_x_6922:
        /* <DEDUP_REMOVED lines=14> */
.L_x_6936:
[----:B------:R-:W-:Y:S05]  /*3a30*/  BSYNC B0 ;  /* 0x0000000000007941 */ /* 0x000fea0003800000 */
.L_x_6935:
[----:B------:R-:W0:Y:S02]  /*3a40*/  F2I.FTZ.TRUNC.NTZ R0, R0 ;  /* 0x0000000000007305 */ /* 0x000e24000021f100 */
[----:B0-----:R-:W-:Y:S01]  /*3a50*/  PRMT R27, R0, 0x7610, R27 ;  /* 0x00007610001b7816 */ /* 0x001fe2000000001b */
[----:B------:R-:W-:Y:S06]  /*3a60*/  BRA `(.L_x_6910) ;  /* 0x0000000000547947 */ /* 0x000fec0003800000 */
.L_x_6909:
        /* <DEDUP_REMOVED lines=16> */
.L_x_6937:
[----:B------:R-:W-:Y:S01]  /*3b70*/  PRMT R27, RZ, 0x7610, R27 ;  /* 0x00007610ff1b7816 */ /* 0x000fe2000000001b */
[----:B------:R-:W-:Y:S06]  /*3b80*/  BRA `(.L_x_6910) ;  /* 0x00000000000c7947 */ /* 0x000fec0003800000 */
.L_x_6934:
[----:B------:R2:W5:Y:S01]  /*3b90*/  LDG.E.U8 R27, desc[UR36][R4.64] ;  /* 0x00000024041b7981 */ /* 0x000562000c1e1100 */
[----:B------:R-:W-:Y:S05]  /*3ba0*/  BRA `(.L_x_6910) ;  /* 0x0000000000047947 */ /* 0x000fea0003800000 */
.L_x_6933:
[----:B------:R3:W5:Y:S02]  /*3bb0*/  LDG.E.U8 R27, desc[UR36][R4.64] ;  /* 0x00000024041b7981 */ /* 0x000764000c1e1100 */
.L_x_6910:
[----:B------:R-:W-:-:S07]  /*3bc0*/  VIADD R29, R29, 0x80 ;  /* 0x000000801d1d7836 */ /* 0x000fce0000000000 */
.L_x_6871:
[----:B------:R-:W-:Y:S05]  /*3bd0*/  BSYNC B6 ;  /* 0x0000000000067941 */ /* 0x000fea0003800000 */
.L_x_6870:
        /* <DEDUP_REMOVED lines=25> */
.L_x_6943:
[----:B------:R0:W5:Y:S01]  /*3d70*/  LDG.E.U8 R19, desc[UR36][R4.64] ;  /* 0x0000002404137981 */ /* 0x000162000c1e1100 */
[----:B------:R-:W-:Y:S05]  /*3d80*/  BRA `(.L_x_6945) ;  /* 0x0000000c00547947 */ /* 0x000fea0003800000 */
.L_x_6942:
        /* <DEDUP_REMOVED lines=8> */
.L_x_6947:
[----:B------:R0:W5:Y:S01]  /*3e10*/  LDG.E.U8 R19, desc[UR36][R4.64] ;  /* 0x0000002404137981 */ /* 0x000162000c1e1100 */
[----:B------:R-:W-:Y:S05]  /*3e20*/  BRA `(.L_x_6945) ;  /* 0x0000000c002c7947 */ /* 0x000fea0003800000 */
.L_x_6946:
[----:B------:R0:W5:Y:S01]  /*3e30*/  LDG.E.U16 R19, desc[UR36][R4.64] ;  /* 0x0000002404137981 */ /* 0x000162000c1e1500 */
[----:B------:R-:W-:Y:S05]  /*3e40*/  BRA `(.L_x_6945) ;  /* 0x0000000c00247947 */ /* 0x000fea0003800000 */
.L_x_6941:
        /* <DEDUP_REMOVED lines=9> */
.L_x_6949:
[----:B------:R-:W2:Y:S02]  /*3ee0*/  LDG.E.U16 R0, desc[UR36][R4.64] ;  /* 0x0000002404007981 */ /* 0x000ea4000c1e1500 */
[----:B--2---:R-:W-:-:S06]  /*3ef0*/  HADD2.F32 R0, -RZ, R0.H0_H0 ;  /* 0x20000000ff007230 */ /* 0x004fcc0000004100 */
[----:B------:R-:W0:Y:S02]  /*3f00*/  F2I.FTZ.TRUNC.NTZ R0, R0 ;  /* 0x0000000000007305 */ /* 0x000e24000021f100 */
[----:B0-----:R-:W-:Y:S01]  /*3f10*/  PRMT R19, R0, 0x7610, R19 ;  /* 0x0000761000137816 */ /* 0x001fe20000000013 */
[----:B------:R-:W-:Y:S06]  /*3f20*/  BRA `(.L_x_6945) ;  /* 0x0000000800ec7947 */ /* 0x000fec0003800000 */
.L_x_6948:
        /* <DEDUP_REMOVED lines=9> */
.L_x_6951:
[----:B------:R-:W2:Y:S02]  /*3fc0*/  LDG.E.U16 R4, desc[UR36][R4.64] ;  /* 0x0000002404047981 */ /* 0x000ea4000c1e1500 */
[----:B--2---:R-:W-:-:S06]  /*3fd0*/  HADD2.F32 R0, -RZ, R4.H0_H0 ;  /* 0x20000004ff007230 */ /* 0x004fcc0000004100 */
[----:B------:R-:W0:Y:S02]  /*3fe0*/  F2I.FTZ.TRUNC.NTZ R0, R0 ;  /* 0x0000000000007305 */ /* 0x000e24000021f100 */
[----:B0-----:R-:W-:Y:S01]  /*3ff0*/  PRMT R19, R0, 0x7610, R19 ;  /* 0x0000761000137816 */ /* 0x001fe20000000013 */
[----:B------:R-:W-:Y:S06]  /*4000*/  BRA `(.L_x_6945) ;  /* 0x0000000800b47947 */ /* 0x000fec0003800000 */
.L_x_6950:
[----:B------:R-:W2:Y:S02]  /*4010*/  LDG.E.64 R4, desc[UR36][R4.64] ;  /* 0x0000002404047981 */ /* 0x000ea4000c1e1b00 */
[----:B--2---:R0:W1:Y:S01]  /*4020*/  F2I.F64.TRUNC R19, R4 ;  /* 0x0000000400137311 */ /* 0x004062000030d100 */
[----:B------:R-:W-:Y:S05]  /*4030*/  BRA `(.L_x_6945) ;  /* 0x0000000800a87947 */ /* 0x000fea0003800000 */
.L_x_6940:
        /* <DEDUP_REMOVED lines=12> */
.L_x_6954:
[----:B------:R-:W2:Y:S02]  /*4100*/  LDG.E.64 R4, desc[UR36][R4.64] ;  /* 0x0000002404047981 */ /* 0x000ea4000c1e1b00 */
[----:B--2---:R0:W1:Y:S01]  /*4110*/  F2I.F64.TRUNC R19, R4 ;  /* 0x0000000400137311 */ /* 0x004062000030d100 */
[----:B------:R-:W-:Y:S05]  /*4120*/  BRA `(.L_x_6945) ;  /* 0x00000008006c7947 */ /* 0x000fea0003800000 */
.L_x_6953:
        /* <DEDUP_REMOVED lines=28> */
.L_x_6956:
        /* <DEDUP_REMOVED lines=15> */
.L_x_6955:
[----:B------:R-:W2:Y:S02]  /*43e0*/  LDG.E.U16 R0, desc[UR36][R4.64] ;  /* 0x0000002404007981 */ /* 0x000ea4000c1e1500 */
[----:B--2---:R-:W-:-:S06]  /*43f0*/  IMAD.U32 R0, R0, 0x10000, RZ ;  /* 0x0001000000007824 */ /* 0x004fcc00078e00ff */
[----:B------:R-:W0:Y:S02]  /*4400*/  F2I.FTZ.TRUNC.NTZ R0, R0 ;  /* 0x0000000000007305 */ /* 0x000e24000021f100 */
[----:B0-----:R-:W-:Y:S01]  /*4410*/  PRMT R19, R0, 0x7610, R19 ;  /* 0x0000761000137816 */ /* 0x001fe20000000013 */
[----:B------:R-:W-:Y:S06]  /*4420*/  BRA `(.L_x_6945) ;  /* 0x0000000400ac7947 */ /* 0x000fec0003800000 */
.L_x_6952:
        /* <DEDUP_REMOVED lines=10> */
.L_x_6959:
        /* <DEDUP_REMOVED lines=21> */
.L_x_6963:
[----:B------:R-:W-:Y:S05]  /*4620*/  BSYNC B1 ;  /* 0x0000000000017941 */ /* 0x000fea0003800000 */
.L_x_6962:
[----:B------:R-:W-:Y:S01]  /*4630*/  LEA R5, R0, 0x3b800000, 0x17 ;  /* 0x3b80000000057811 */ /* 0x000fe200078eb8ff */
[----:B------:R-:W-:-:S05]  /*4640*/  IMAD.SHL.U32 R0, R3, 0x100000, RZ ;  /* 0x0010000003007824 */ /* 0x000fca00078e00ff */
[----:B------:R-:W-:-:S07]  /*4650*/  LOP3.LUT R0, R5, R0, R6, 0xfe, !PT ;  /* 0x0000000005007212 */ /* 0x000fce00078efe06 */
.L_x_6961:
[----:B------:R-:W-:Y:S05]  /*4660*/  BSYNC B0 ;  /* 0x0000000000007941 */ /* 0x000fea0003800000 */
.L_x_6960:
[----:B------:R-:W0:Y:S02]  /*4670*/  F2I.FTZ.TRUNC.NTZ R0, R0 ;  /* 0x0000000000007305 */ /* 0x000e24000021f100 */
[----:B0-----:R-:W-:Y:S01]  /*4680*/  PRMT R19, R0, 0x7610, R19 ;  /* 0x0000761000137816 */ /* 0x001fe20000000013 */
[----:B------:R-:W-:Y:S06]  /*4690*/  BRA `(.L_x_6945) ;  /* 0x0000000400107947 */ /* 0x000fec0003800000 */
.L_x_6958:
        /* <DEDUP_REMOVED lines=21> */
.L_x_6967:
[----:B------:R-:W-:Y:S05]  /*47f0*/  BSYNC B1 ;  /* 0x0000000000017941 */ /* 0x000fea0003800000 */
.L_x_6966:
[----:B------:R-:W-:Y:S01]  /*4800*/  LEA R5, R0, 0x37800000, 0x17 ;  /* 0x3780000000057811 */ /* 0x000fe200078eb8ff */
[----:B------:R-:W-:-:S05]  /*4810*/  IMAD.SHL.U32 R0, R3, 0x200000, RZ ;  /* 0x0020000003007824 */ /* 0x000fca00078e00ff */
[----:B------:R-:W-:-:S07]  /*4820*/  LOP3.LUT R0, R5, R0, R6, 0xfe, !PT ;  /* 0x0000000005007212 */ /* 0x000fce00078efe06 */
.L_x_6965:
[----:B------:R-:W-:Y:S05]  /*4830*/  BSYNC B0 ;  /* 0x0000000000007941 */ /* 0x000fea0003800000 */
.L_x_6964:
[----:B------:R-:W0:Y:S02]  /*4840*/  F2I.FTZ.TRUNC.NTZ R0, R0 ;  /* 0x0000000000007305 */ /* 0x000e24000021f100 */
[----:B0-----:R-:W-:Y:S01]  /*4850*/  PRMT R19, R0, 0x7610, R19 ;  /* 0x0000761000137816 */ /* 0x001fe20000000013 */
[----:B------:R-:W-:Y:S06]  /*4860*/  BRA `(.L_x_6945) ;  /* 0x00000000009c7947 */ /* 0x000fec0003800000 */
.L_x_6957:
        /* <DEDUP_REMOVED lines=14> */
.L_x_6971:
[----:B------:R-:W-:Y:S05]  /*4950*/  BSYNC B0 ;  /* 0x0000000000007941 */ /* 0x000fea0003800000 */
.L_x_6970:
[----:B------:R-:W0:Y:S02]  /*4960*/  F2I.FTZ.TRUNC.NTZ R0, R0 ;  /* 0x0000000000007305 */ /* 0x000e24000021f100 */
[----:B0-----:R-:W-:Y:S01]  /*4970*/  PRMT R19, R0, 0x7610, R19 ;  /* 0x0000761000137816 */ /* 0x001fe20000000013 */
[----:B------:R-:W-:Y:S06]  /*4980*/  BRA `(.L_x_6945) ;  /* 0x0000000000547947 */ /* 0x000fec0003800000 */
.L_x_6944:
        /* <DEDUP_REMOVED lines=16> */
.L_x_6972:
[----:B------:R-:W-:Y:S01]  /*4a90*/  PRMT R19, RZ, 0x7610, R19 ;  /* 0x00007610ff137816 */ /* 0x000fe20000000013 */
[----:B------:R-:W-:Y:S06]  /*4aa0*/  BRA `(.L_x_6945) ;  /* 0x00000000000c7947 */ /* 0x000fec0003800000 */
.L_x_6969:
[----:B------:R3:W5:Y:S01]  /*4ab0*/  LDG.E.U8 R19, desc[UR36][R4.64] ;  /* 0x0000002404137981 */ /* 0x000762000c1e1100 */
[----:B------:R-:W-:Y:S05]  /*4ac0*/  BRA `(.L_x_6945) ;  /* 0x0000000000047947 */ /* 0x000fea0003800000 */
.L_x_6968:
[----:B------:R4:W5:Y:S02]  /*4ad0*/  LDG.E.U8 R19, desc[UR36][R4.64] ;  /* 0x0000002404137981 */ /* 0x000964000c1e1100 */
.L_x_6945:
        /* <DEDUP_REMOVED lines=19> */
.L_x_6976:
[----:B------:R0:W5:Y:S01]  /*4c10*/  LDG.E.U8 R26, desc[UR36][R4.64] ;  /* 0x00000024041a7981 */ /* 0x000162000c1e1100 */
[----:B------:R-:W-:Y:S05]  /*4c20*/  BRA `(.L_x_6978) ;  /* 0x0000000c00547947 */ /* 0x000fea0003800000 */
.L_x_6975:
        /* <DEDUP_REMOVED lines=8> */
.L_x_6980:
[----:B------:R0:W5:Y:S01]  /*4cb0*/  LDG.E.U8 R26, desc[UR36][R4.64] ;  /* 0x00000024041a7981 */ /* 0x000162000c1e1100 */
[----:B------:R-:W-:Y:S05]  /*4cc0*/  BRA `(.L_x_6978) ;  /* 0x0000000c002c7947 */ /* 0x000fea0003800000 */
.L_x_6979:
[----:B------:R0:W5:Y:S01]  /*4cd0*/  LDG.E.U16 R26, desc[UR36][R4.64] ;  /* 0x00000024041a7981 */ /* 0x000162000c1e1500 */
[----:B------:R-:W-:Y:S05]  /*4ce0*/  BRA `(.L_x_6978) ;  /* 0x0000000c00247947 */ /* 0x000fea0003800000 */
.L_x_6974:
        /* <DEDUP_REMOVED lines=9> */
.L_x_6982:
[----:B------:R-:W2:Y:S02]  /*4d80*/  LDG.E.U16 R0, desc[UR36][R4.64] ;  /* 0x0000002404007981 */ /* 0x000ea4000c1e1500 */
[----:B--2---:R-:W-:-:S06]  /*4d90*/  HADD2.F32 R0, -RZ, R0.H0_H0 ;  /* 0x20000000ff007230 */ /* 0x004fcc0000004100 */
[----:B------:R-:W0:Y:S02]  /*4da0*/  F2I.FTZ.TRUNC.NTZ R0, R0 ;  /* 0x0000000000007305 */ /* 0x000e24000021f100 */
[----:B0-----:R-:W-:Y:S01]  /*4db0*/  PRMT R26, R0, 0x7610, R26 ;  /* 0x00007610001a7816 */ /* 0x001fe2000000001a */
[----:B------:R-:W-:Y:S06]  /*4dc0*/  BRA `(.L_x_6978) ;  /* 0x0000000800ec7947 */ /* 0x000fec0003800000 */
.L_x_6981:
        /* <DEDUP_REMOVED lines=9> */
.L_x_6984:
[----:B------:R-:W2:Y:S02]  /*4e60*/  LDG.E.U16 R4, desc[UR36][R4.64] ;  /* 0x0000002404047981 */ /* 0x000ea4000c1e1500 */
[----:B--2---:R-:W-:-:S06]  /*4e70*/  HADD2.F32 R0, -RZ, R4.H0_H0 ;  /* 0x20000004ff007230 */ /* 0x004fcc0000004100 */
[----:B------:R-:W0:Y:S02]  /*4e80*/  F2I.FTZ.TRUNC.NTZ R0, R0 ;  /* 0x0000000000007305 */ /* 0x000e24000021f100 */
[----:B0-----:R-:W-:Y:S01]  /*4e90*/  PRMT R26, R0, 0x7610, R26 ;  /* 0x00007610001a7816 */ /* 0x001fe2000000001a */
[----:B------:R-:W-:Y:S06]  /*4ea0*/  BRA `(.L_x_6978) ;  /* 0x0000000800b47947 */ /* 0x000fec0003800000 */
.L_x_6983:
[----:B------:R-:W2:Y:S02]  /*4eb0*/  LDG.E.64 R4, desc[UR36][R4.64] ;  /* 0x0000002404047981 */ /* 0x000ea4000c1e1b00 */
[----:B--2---:R0:W1:Y:S01]  /*4ec0*/  F2I.F64.TRUNC R26, R4 ;  /* 0x00000004001a7311 */ /* 0x004062000030d100 */
[----:B------:R-:W-:Y:S05]  /*4ed0*/  BRA `(.L_x_6978) ;  /* 0x0000000800a87947 */ /* 0x000fea0003800000 */
.L_x_6973:
        /* <DEDUP_REMOVED lines=12> */
.L_x_6987:
[----:B------:R-:W2:Y:S02]  /*4fa0*/  LDG.E.64 R4, desc[UR36][R4.64] ;  /* 0x0000002404047981 */ /* 0x000ea4000c1e1b00 */
[----:B--2---:R3:W4:Y:S01]  /*4fb0*/  F2I.F64.TRUNC R26, R4 ;  /* 0x00000004001a7311 */ /* 0x004722000030d100 */
[----:B------:R-:W-:Y:S05]  /*4fc0*/  BRA `(.L_x_6978) ;  /* 0x00000008006c7947 */ /* 0x000fea0003800000 */
.L_x_6986:
        /* <DEDUP_REMOVED lines=28> */
.L_x_6989:
        /* <DEDUP_REMOVED lines=15> */
.L_x_6988:
[----:B------:R-:W2:Y:S02]  /*5280*/  LDG.E.U16 R0, desc[UR36][R4.64] ;  /* 0x0000002404007981 */ /* 0x000ea4000c1e1500 */
[----:B--2---:R-:W-:-:S06]  /*5290*/  IMAD.U32 R0, R0, 0x10000, RZ ;  /* 0x0001000000007824 */ /* 0x004fcc00078e00ff */
[----:B------:R-:W0:Y:S02]  /*52a0*/  F2I.FTZ.TRUNC.NTZ R0, R0 ;  /* 0x0000000000007305 */ /* 0x000e24000021f100 */
[----:B0-----:R-:W-:Y:S01]  /*52b0*/  PRMT R26, R0, 0x7610, R26 ;  /* 0x00007610001a7816 */ /* 0x001fe2000000001a */
[----:B------:R-:W-:Y:S06]  /*52c0*/  BRA `(.L_x_6978) ;  /* 0x0000000400ac7947 */ /* 0x000fec0003800000 */
.L_x_6985:
        /* <DEDUP_REMOVED lines=10> */
.L_x_6992:
        /* <DEDUP_REMOVED lines=21> */
.L_x_6996:
[----:B------:R-:W-:Y:S05]  /*54c0*/  BSYNC B1 ;  /* 0x0000000000017941 */ /* 0x000fea0003800000 */
.L_x_6995:
[----:B------:R-:W-:Y:S01]  /*54d0*/  LEA R5, R0, 0x3b800000, 0x17 ;  /* 0x3b80000000057811 */ /* 0x000fe200078eb8ff */
[----:B------:R-:W-:-:S05]  /*54e0*/  IMAD.SHL.U32 R0, R3, 0x100000, RZ ;  /* 0x0010000003007824 */ /* 0x000fca00078e00ff */
[----:B------:R-:W-:-:S07]  /*54f0*/  LOP3.LUT R0, R5, R0, R6, 0xfe, !PT ;  /* 0x0000000005007212 */ /* 0x000fce00078efe06 */
.L_x_6994:
[----:B------:R-:W-:Y:S05]  /*5500*/  BSYNC B0 ;  /* 0x0000000000007941 */ /* 0x000fea0003800000 */
.L_x_6993:
[----:B------:R-:W0:Y:S02]  /*5510*/  F2I.FTZ.TRUNC.NTZ R0, R0 ;  /* 0x0000000000007305 */ /* 0x000e24000021f100 */
[----:B0-----:R-:W-:Y:S01]  /*5520*/  PRMT R26, R0, 0x7610, R26 ;  /* 0x00007610001a7816 */ /* 0x001fe2000000001a */
[----:B------:R-:W-:Y:S06]  /*5530*/  BRA `(.L_x_6978) ;  /* 0x0000000400107947 */ /* 0x000fec0003800000 */
.L_x_6991:
        /* <DEDUP_REMOVED lines=21> */
.L_x_7000:
[----:B------:R-:W-:Y:S05]  /*5690*/  BSYNC B1 ;  /* 0x0000000000017941 */ /* 0x000fea0003800000 */
.L_x_6999:
[----:B------:R-:W-:Y:S01]  /*56a0*/  LEA R5, R0, 0x37800000, 0x17 ;  /* 0x3780000000057811 */ /* 0x000fe200078eb8ff */
[----:B------:R-:W-:-:S05]  /*56b0*/  IMAD.SHL.U32 R0, R3, 0x200000, RZ ;  /* 0x0020000003007824 */ /* 0x000fca00078e00ff */
[----:B------:R-:W-:-:S07]  /*56c0*/  LOP3.LUT R0, R5, R0, R6, 0xfe, !PT ;  /* 0x0000000005007212 */ /* 0x000fce00078efe06 */
.L_x_6998:
[----:B------:R-:W-:Y:S05]  /*56d0*/  BSYNC B0 ;  /* 0x0000000000007941 */ /* 0x000fea0003800000 */
.L_x_6997:
[----:B------:R-:W0:Y:S02]  /*56e0*/  F2I.FTZ.TRUNC.NTZ R0, R0 ;  /* 0x0000000000007305 */ /* 0x000e24000021f100 */
[----:B0-----:R-:W-:Y:S01]  /*56f0*/  PRMT R26, R0, 0x7610, R26 ;  /* 0x00007610001a7816 */ /* 0x001fe2000000001a */
[----:B------:R-:W-:Y:S06]  /*5700*/  BRA `(.L_x_6978) ;  /* 0x00000000009c7947 */ /* 0x000fec0003800000 */
.L_x_6990:
        /* <DEDUP_REMOVED lines=14> */
.L_x_7004:
[----:B------:R-:W-:Y:S05]  /*57f0*/  BSYNC B0 ;  /* 0x0000000000007941 */ /* 0x000fea0003800000 */
.L_x_7003:
[----:B------:R-:W0:Y:S02]  /*5800*/  F2I.FTZ.TRUNC.NTZ R0, R0 ;  /* 0x0000000000007305 */ /* 0x000e24000021f100 */
[----:B0-----:R-:W-:Y:S01]  /*5810*/  PRMT R26, R0, 0x7610, R26 ;  /* 0x00007610001a7816 */ /* 0x001fe2000000001a */
[----:B------:R-:W-:Y:S06]  /*5820*/  BRA `(.L_x_6978) ;  /* 0x0000000000547947 */ /* 0x000fec0003800000 */
.L_x_6977:
        /* <DEDUP_REMOVED lines=16> */
.L_x_7005:
[----:B------:R-:W-:Y:S01]  /*5930*/  PRMT R26, RZ, 0x7610, R26 ;  /* 0x00007610ff1a7816 */ /* 0x000fe2000000001a */
[----:B------:R-:W-:Y:S06]  /*5940*/  BRA `(.L_x_6978) ;  /* 0x00000000000c7947 */ /* 0x000fec0003800000 */
.L_x_7002:
[----:B------:R1:W5:Y:S01]  /*5950*/  LDG.E.U8 R26, desc[UR36][R4.64] ;  /* 0x00000024041a7981 */ /* 0x000362000c1e1100 */
[----:B------:R-:W-:Y:S05]  /*5960*/  BRA `(.L_x_6978) ;  /* 0x0000000000047947 */ /* 0x000fea0003800000 */
.L_x_7001:
[----:B------:R2:W5:Y:S02]  /*5970*/  LDG.E.U8 R26, desc[UR36][R4.64] ;  /* 0x00000024041a7981 */ /* 0x000564000c1e1100 */
.L_x_6978:
[----:B------:R-:W-:-:S07]  /*5980*/  VIADD R29, R29, 0x80 ;  /* 0x000000801d1d7836 */ /* 0x000fce0000000000 */
.L_x_6939:
[----:B------:R-:W-:Y:S05]  /*5990*/  BSYNC B6 ;  /* 0x0000000000067941 */ /* 0x000fea0003800000 */
.L_x_6938:
        /* <DEDUP_REMOVED lines=23> */
.L_x_7011:
[----:B------:R0:W5:Y:S01]  /*5b10*/  LDG.E.U8 R24, desc[UR36][R4.64] ;  /* 0x0000002404187981 */ /* 0x000162000c1e1100 */
[----:B------:R-:W-:Y:S05]  /*5b20*/  BRA `(.L_x_7013) ;  /* 0x0000000c00547947 */ /* 0x000fea0003800000 */
.L_x_7010:
        /* <DEDUP_REMOVED lines=8> */
.L_x_7015:
[----:B------:R3:W5:Y:S01]  /*5bb0*/  LDG.E.U8 R24, desc[UR36][R4.64] ;  /* 0x0000002404187981 */ /* 0x000762000c1e1100 */
[----:B------:R-:W-:Y:S05]  /*5bc0*/  BRA `(.L_x_7013) ;  /* 0x0000000c002c7947 */ /* 0x000fea0003800000 */
.L_x_7014:
[----:B------:R2:W5:Y:S01]  /*5bd0*/  LDG.E.U16 R24, desc[UR36][R4.64] ;  /* 0x0000002404187981 */ /* 0x000562000c1e1500 */
[----:B------:R-:W-:Y:S05]  /*5be0*/  BRA `(.L_x_7013) ;  /* 0x0000000c00247947 */ /* 0x000fea0003800000 */
.L_x_7009:
        /* <DEDUP_REMOVED lines=9> */
.L_x_7017:
[----:B------:R-:W2:Y:S02]  /*5c80*/  LDG.E.U16 R0, desc[UR36][R4.64] ;  /* 0x0000002404007981 */ /* 0x000ea4000c1e1500 */
[----:B--2---:R-:W-:-:S06]  /*5c90*/  HADD2.F32 R0, -RZ, R0.H0_H0 ;  /* 0x20000000ff007230 */ /* 0x004fcc0000004100 */
[----:B------:R-:W0:Y:S02]  /*5ca0*/  F2I.FTZ.TRUNC.NTZ R0, R0 ;  /* 0x0000000000007305 */ /* 0x000e24000021f100 */
[----:B0-----:R-:W-:Y:S01]  /*5cb0*/  PRMT R24, R0, 0x7610, R24 ;  /* 0x0000761000187816 */ /* 0x001fe20000000018 */
[----:B------:R-:W-:Y:S06]  /*5cc0*/  BRA `(.L_x_7013) ;  /* 0x0000000800ec7947 */ /* 0x000fec0003800000 */
.L_x_7016:
        /* <DEDUP_REMOVED lines=9> */
.L_x_7019:
[----:B------:R-:W2:Y:S02]  /*5d60*/  LDG.E.U16 R4, desc[UR36][R4.64] ;  /* 0x0000002404047981 */ /* 0x000ea4000c1e1500 */
[----:B--2---:R-:W-:-:S06]  /*5d70*/  HADD2.F32 R0, -RZ, R4.H0_H0 ;  /* 0x20000004ff007230 */ /* 0x004fcc0000004100 */
[----:B------:R-:W0:Y:S02]  /*5d80*/  F2I.FTZ.TRUNC.NTZ R0, R0 ;  /* 0x0000000000007305 */ /* 0x000e24000021f100 */
[----:B0-----:R-:W-:Y:S01]  /*5d90*/  PRMT R24, R0, 0x7610, R24 ;  /* 0x0000761000187816 */ /* 0x001fe20000000018 */
[----:B------:R-:W-:Y:S06]  /*5da0*/  BRA `(.L_x_7013) ;  /* 0x0000000800b47947 */ /* 0x000fec0003800000 */
.L_x_7018:
[----:B------:R-:W2:Y:S02]  /*5db0*/  LDG.E.64 R4, desc[UR36][R4.64] ;  /* 0x0000002404047981 */ /* 0x000ea4000c1e1b00 */
[----:B--2---:R0:W1:Y:S01]  /*5dc0*/  F2I.F64.TRUNC R24, R4 ;  /* 0x0000000400187311 */ /* 0x004062000030d100 */
[----:B------:R-:W-:Y:S05]  /*5dd0*/  BRA `(.L_x_7013) ;  /* 0x0000000800a87947 */ /* 0x000fea0003800000 */
.L_x_7008:
        /* <DEDUP_REMOVED lines=12> */
.L_x_7022:
[----:B------:R-:W2:Y:S02]  /*5ea0*/  LDG.E.64 R4, desc[UR36][R4.64] ;  /* 0x0000002404047981 */ /* 0x000ea4000c1e1b00 */
[----:B--2---:R0:W1:Y:S01]  /*5eb0*/  F2I.F64.TRUNC R24, R4 ;  /* 0x0000000400187311 */ /* 0x004062000030d100 */
[----:B------:R-:W-:Y:S05]  /*5ec0*/  BRA `(.L_x_7013) ;  /* 0x00000008006c7947 */ /* 0x000fea0003800000 */
.L_x_7021:
        /* <DEDUP_REMOVED lines=28> */
.L_x_7024:
        /* <DEDUP_REMOVED lines=15> */
.L_x_7023:
[----:B------:R-:W2:Y:S02]  /*6180*/  LDG.E.U16 R0, desc[UR36][R4.64] ;  /* 0x0000002404007981 */ /* 0x000ea4000c1e1500 */
[----:B--2---:R-:W-:-:S06]  /*6190*/  IMAD.U32 R0, R0, 0x10000, RZ ;  /* 0x0001000000007824 */ /* 0x004fcc00078e00ff */
[----:B------:R-:W0:Y:S02]  /*61a0*/  F2I.FTZ.TRUNC.NTZ R0, R0 ;  /* 0x0000000000007305 */ /* 0x000e24000021f100 */
[----:B0-----:R-:W-:Y:S01]  /*61b0*/  PRMT R24, R0, 0x7610, R24 ;  /* 0x0000761000187816 */ /* 0x001fe20000000018 */
[----:B------:R-:W-:Y:S06]  /*61c0*/  BRA `(.L_x_7013) ;  /* 0x0000000400ac7947 */ /* 0x000fec0003800000 */
.L_x_7020:
        /* <DEDUP_REMOVED lines=10> */
.L_x_7027:
        /* <DEDUP_REMOVED lines=21> */
.L_x_7031:
[----:B------:R-:W-:Y:S05]  /*63c0*/  BSYNC B1 ;  /* 0x0000000000017941 */ /* 0x000fea0003800000 */
.L_x_7030:
[----:B------:R-:W-:Y:S01]  /*63d0*/  LEA R5, R0, 0x3b800000, 0x17 ;  /* 0x3b80000000057811 */ /* 0x000fe200078eb8ff */
[----:B------:R-:W-:-:S05]  /*63e0*/  IMAD.SHL.U32 R0, R3, 0x100000, RZ ;  /* 0x0010000003007824 */ /* 0x000fca00078e00ff */
[----:B------:R-:W-:-:S07]  /*63f0*/  LOP3.LUT R0, R5, R0, R6, 0xfe, !PT ;  /* 0x0000000005007212 */ /* 0x000fce00078efe06 */
.L_x_7029:
[----:B------:R-:W-:Y:S05]  /*6400*/  BSYNC B0 ;  /* 0x0000000000007941 */ /* 0x000fea0003800000 */
.L_x_7028:
[----:B------:R-:W0:Y:S02]  /*6410*/  F2I.FTZ.TRUNC.NTZ R0, R0 ;  /* 0x0000000000007305 */ /* 0x000e24000021f100 */
[----:B0-----:R-:W-:Y:S01]  /*6420*/  PRMT R24, R0, 0x7610, R24 ;  /* 0x0000761000187816 */ /* 0x001fe20000000018 */
[----:B------:R-:W-:Y:S06]  /*6430*/  BRA `(.L_x_7013) ;  /* 0x0000000400107947 */ /* 0x000fec0003800000 */
.L_x_7026:
        /* <DEDUP_REMOVED lines=21> */
.L_x_7035:
[----:B------:R-:W-:Y:S05]  /*6590*/  BSYNC B1 ;  /* 0x0000000000017941 */ /* 0x000fea0003800000 */
.L_x_7034:
[----:B------:R-:W-:Y:S01]  /*65a0*/  LEA R5, R0, 0x37800000, 0x17 ;  /* 0x3780000000057811 */ /* 0x000fe200078eb8ff */
[----:B------:R-:W-:-:S05]  /*65b0*/  IMAD.SHL.U32 R0, R3, 0x200000, RZ ;  /* 0x0020000003007824 */ /* 0x000fca00078e00ff */
[----:B------:R-:W-:-:S07]  /*65c0*/  LOP3.LUT R0, R5, R0, R6, 0xfe, !PT ;  /* 0x0000000005007212 */ /* 0x000fce00078efe06 */
.L_x_7033:
[----:B------:R-:W-:Y:S05]  /*65d0*/  BSYNC B0 ;  /* 0x0000000000007941 */ /* 0x000fea0003800000 */
.L_x_7032:
[----:B------:R-:W0:Y:S02]  /*65e0*/  F2I.FTZ.TRUNC.NTZ R0, R0 ;  /* 0x0000000000007305 */ /* 0x000e24000021f100 */
[----:B0-----:R-:W-:Y:S01]  /*65f0*/  PRMT R24, R0, 0x7610, R24 ;  /* 0x0000761000187816 */ /* 0x001fe20000000018 */
[----:B------:R-:W-:Y:S06]  /*6600*/  BRA `(.L_x_7013) ;  /* 0x00000000009c7947 */ /* 0x000fec0003800000 */
.L_x_7025:
        /* <DEDUP_REMOVED lines=14> */
.L_x_7039:
[----:B------:R-:W-:Y:S05]  /*66f0*/  BSYNC B0 ;  /* 0x0000000000007941 */ /* 0x000fea0003800000 */
.L_x_7038:
[----:B------:R-:W0:Y:S02]  /*6700*/  F2I.FTZ.TRUNC.NTZ R0, R0 ;  /* 0x0000000000007305 */ /* 0x000e24000021f100 */
[----:B0-----:R-:W-:Y:S01]  /*6710*/  PRMT R24, R0, 0x7610, R24 ;  /* 0x0000761000187816 */ /* 0x001fe20000000018 */
[----:B------:R-:W-:Y:S06]  /*6720*/  BRA `(.L_x_7013) ;  /* 0x0000000000547947 */ /* 0x000fec0003800000 */
.L_x_7012:
        /* <DEDUP_REMOVED lines=16> */
.L_x_7040:
[----:B------:R-:W-:Y:S01]  /*6830*/  PRMT R24, RZ, 0x7610, R24 ;  /* 0x00007610ff187816 */ /* 0x000fe20000000018 */
[----:B------:R-:W-:Y:S06]  /*6840*/  BRA `(.L_x_7013) ;  /* 0x00000000000c7947 */ /* 0x000fec0003800000 */
.L_x_7037:
[----:B------:R0:W5:Y:S01]  /*6850*/  LDG.E.U8 R24, desc[UR36][R4.64] ;  /* 0x0000002404187981 */ /* 0x000162000c1e1100 */
[----:B------:R-:W-:Y:S05]  /*6860*/  BRA `(.L_x_7013) ;  /* 0x0000000000047947 */ /* 0x000fea0003800000 */
.L_x_7036:
[----:B------:R0:W5:Y:S02]  /*6870*/  LDG.E.U8 R24, desc[UR36][R4.64] ;  /* 0x0000002404187981 */ /* 0x000164000c1e1100 */
.L_x_7013:
        /* <DEDUP_REMOVED lines=19> */
.L_x_7044:
[----:B------:R0:W5:Y:S01]  /*69b0*/  LDG.E.U8 R17, desc[UR36][R4.64] ;  /* 0x0000002404117981 */ /* 0x000162000c1e1100 */
[----:B------:R-:W-:Y:S05]  /*69c0*/  BRA `(.L_x_7007) ;  /* 0x0000000c00507947 */ /* 0x000fea0003800000 */
.L_x_7043:
        /* <DEDUP_REMOVED lines=8> */
.L_x_7047:
[----:B------:R0:W5:Y:S01]  /*6a50*/  LDG.E.U8 R17, desc[UR36][R4.64] ;  /* 0x0000002404117981 */ /* 0x000162000c1e1100 */
[----:B------:R-:W-:Y:S05]  /*6a60*/  BRA `(.L_x_7007) ;  /* 0x0000000c00287947 */ /* 0x000fea0003800000 */
.L_x_7046:
[----:B------:R0:W5:Y:S01]  /*6a70*/  LDG.E.U16 R17, desc[UR36][R4.64] ;  /* 0x0000002404117981 */ /* 0x000162000c1e1500 */
[----:B------:R-:W-:Y:S05]  /*6a80*/  BRA `(.L_x_7007) ;  /* 0x0000000c00207947 */ /* 0x000fea0003800000 */
.L_x_7042:
        /* <DEDUP_REMOVED lines=9> */
.L_x_7049:
[----:B------:R-:W2:Y:S02]  /*6b20*/  LDG.E.U16 R0, desc[UR36][R4.64] ;  /* 0x0000002404007981 */ /* 0x000ea4000c1e1500 */
[----:B--2---:R-:W-:-:S06]  /*6b30*/  HADD2.F32 R0, -RZ, R0.H0_H0 ;  /* 0x20000000ff007230 */ /* 0x004fcc0000004100 */
[----:B------:R-:W0:Y:S02]  /*6b40*/  F2I.FTZ.TRUNC.NTZ R0, R0 ;  /* 0x0000000000007305 */ /* 0x000e24000021f100 */
[----:B0-----:R-:W-:Y:S01]  /*6b50*/  PRMT R17, R0, 0x7610, R17 ;  /* 0x0000761000117816 */ /* 0x001fe20000000011 */
[----:B------:R-:W-:Y:S06]  /*6b60*/  BRA `(.L_x_7007) ;  /* 0x0000000800e87947 */ /* 0x000fec0003800000 */
.L_x_7048:
        /* <DEDUP_REMOVED lines=9> */
.L_x_7051:
[----:B------:R-:W2:Y:S02]  /*6c00*/  LDG.E.U16 R4, desc[UR36][R4.64] ;  /* 0x0000002404047981 */ /* 0x000ea4000c1e1500 */
[----:B--2---:R-:W-:-:S06]  /*6c10*/  HADD2.F32 R0, -RZ, R4.H0_H0 ;  /* 0x20000004ff007230 */ /* 0x004fcc0000004100 */
[----:B------:R-:W0:Y:S02]  /*6c20*/  F2I.FTZ.TRUNC.NTZ R0, R0 ;  /* 0x0000000000007305 */ /* 0x000e24000021f100 */
[----:B0-----:R-:W-:Y:S01]  /*6c30*/  PRMT R17, R0, 0x7610, R17 ;  /* 0x0000761000117816 */ /* 0x001fe20000000011 */
[----:B------:R-:W-:Y:S06]  /*6c40*/  BRA `(.L_x_7007) ;  /* 0x0000000800b07947 */ /* 0x000fec0003800000 */
.L_x_7050:
[----:B------:R-:W2:Y:S02]  /*6c50*/  LDG.E.64 R4, desc[UR36][R4.64] ;  /* 0x0000002404047981 */ /* 0x000ea4000c1e1b00 */
[----:B--2---:R0:W1:Y:S01]  /*6c60*/  F2I.F64.TRUNC R17, R4 ;  /* 0x0000000400117311 */ /* 0x004062000030d100 */
[----:B------:R-:W-:Y:S05]  /*6c70*/  BRA `(.L_x_7007) ;  /* 0x0000000800a47947 */ /* 0x000fea0003800000 */
.L_x_7041:
        /* <DEDUP_REMOVED lines=12> */
.L_x_7054:
[----:B------:R-:W2:Y:S02]  /*6d40*/  LDG.E.64 R4, desc[UR36][R4.64] ;  /* 0x0000002404047981 */ /* 0x000ea4000c1e1b00 */
[----:B--2---:R0:W1:Y:S01]  /*6d50*/  F2I.F64.TRUNC R17, R4 ;  /* 0x0000000400117311 */ /* 0x004062000030d100 */
[----:B------:R-:W-:Y:S05]  /*6d60*/  BRA `(.L_x_7007) ;  /* 0x0000000800687947 */ /* 0x000fea0003800000 */
.L_x_7053:
        /* <DEDUP_REMOVED lines=28> */
.L_x_7056:
        /* <DEDUP_REMOVED lines=15> */
.L_x_7055:
[----:B------:R-:W2:Y:S02]  /*7020*/  LDG.E.U16 R0, desc[UR36][R4.64] ;  /* 0x0000002404007981 */ /* 0x000ea4000c1e1500 */
[----:B--2---:R-:W-:-:S06]  /*7030*/  IMAD.U32 R0, R0, 0x10000, RZ ;  /* 0x0001000000007824 */ /* 0x004fcc00078e00ff */
[----:B------:R-:W0:Y:S02]  /*7040*/  F2I.FTZ.TRUNC.NTZ R0, R0 ;  /* 0x0000000000007305 */ /* 0x000e24000021f100 */
[----:B0-----:R-:W-:Y:S01]  /*7050*/  PRMT R17, R0, 0x7610, R17 ;  /* 0x0000761000117816 */ /* 0x001fe20000000011 */
[----:B------:R-:W-:Y:S06]  /*7060*/  BRA `(.L_x_7007) ;  /* 0x0000000400a87947 */ /* 0x000fec0003800000 */
.L_x_7052:
        /* <DEDUP_REMOVED lines=10> */
.L_x_7059:
        /* <DEDUP_REMOVED lines=21> */
.L_x_7063:
[----:B------:R-:W-:Y:S05]  /*7260*/  BSYNC B1 ;  /* 0x0000000000017941 */ /* 0x000fea0003800000 */
.L_x_7062:
[----:B------:R-:W-:Y:S01]  /*7270*/  LEA R5, R0, 0x3b800000, 0x17 ;  /* 0x3b80000000057811 */ /* 0x000fe200078eb8ff */
[----:B------:R-:W-:-:S05]  /*7280*/  IMAD.SHL.U32 R0, R3, 0x100000, RZ ;  /* 0x0010000003007824 */ /* 0x000fca00078e00ff */
[----:B------:R-:W-:-:S07]  /*7290*/  LOP3.LUT R0, R5, R0, R6, 0xfe, !PT ;  /* 0x0000000005007212 */ /* 0x000fce00078efe06 */
.L_x_7061:
[----:B------:R-:W-:Y:S05]  /*72a0*/  BSYNC B0 ;  /* 0x0000000000007941 */ /* 0x000fea0003800000 */
.L_x_7060:
[----:B------:R-:W0:Y:S02]  /*72b0*/  F2I.FTZ.TRUNC.NTZ R0, R0 ;  /* 0x0000000000007305 */ /* 0x000e24000021f100 */
[----:B0-----:R-:W-:Y:S01]  /*72c0*/  PRMT R17, R0, 0x7610, R17 ;  /* 0x0000761000117816 */ /* 0x001fe20000000011 */
[----:B------:R-:W-:Y:S06]  /*72d0*/  BRA `(.L_x_7007) ;  /* 0x00000004000c7947 */ /* 0x000fec0003800000 */
.L_x_7058:
        /* <DEDUP_REMOVED lines=21> */
.L_x_7067:
[----:B------:R-:W-:Y:S05]  /*7430*/  BSYNC B1 ;  /* 0x0000000000017941 */ /* 0x000fea0003800000 */
.L_x_7066:
[----:B------:R-:W-:Y:S01]  /*7440*/  LEA R5, R0, 0x37800000, 0x17 ;  /* 0x3780000000057811 */ /* 0x000fe200078eb8ff */
[----:B------:R-:W-:-:S05]  /*7450*/  IMAD.SHL.U32 R0, R3, 0x200000, RZ ;  /* 0x0020000003007824 */ /* 0x000fca00078e00ff */
[----:B------:R-:W-:-:S07]  /*7460*/  LOP3.LUT R0, R5, R0, R6, 0xfe, !PT ;  /* 0x0000000005007212 */ /* 0x000fce00078efe06 */
.L_x_7065:
[----:B------:R-:W-:Y:S05]  /*7470*/  BSYNC B0 ;  /* 0x0000000000007941 */ /* 0x000fea0003800000 */
.L_x_7064:
[----:B------:R-:W0:Y:S02]  /*7480*/  F2I.FTZ.TRUNC.NTZ R0, R0 ;  /* 0x0000000000007305 */ /* 0x000e24000021f100 */
[----:B0-----:R-:W-:Y:S01]  /*7490*/  PRMT R17, R0, 0x7610, R17 ;  /* 0x0000761000117816 */ /* 0x001fe20000000011 */
[----:B------:R-:W-:Y:S06]  /*74a0*/  BRA `(.L_x_7007) ;  /* 0x0000000000987947 */ /* 0x000fec0003800000 */
.L_x_7057:
        /* <DEDUP_REMOVED lines=14> */
.L_x_7071:
[----:B------:R-:W-:Y:S05]  /*7590*/  BSYNC B0 ;  /* 0x0000000000007941 */ /* 0x000fea0003800000 */
.L_x_7070:
[----:B------:R-:W0:Y:S02]  /*75a0*/  F2I.FTZ.TRUNC.NTZ R0, R0 ;  /* 0x0000000000007305 */ /* 0x000e24000021f100 */
[----:B0-----:R-:W-:Y:S01]  /*75b0*/  PRMT R17, R0, 0x7610, R17 ;  /* 0x0000761000117816 */ /* 0x001fe20000000011 */
[----:B------:R-:W-:Y:S06]  /*75c0*/  BRA `(.L_x_7007) ;  /* 0x0000000000507947 */ /* 0x000fec0003800000 */
.L_x_7045:
        /* <DEDUP_REMOVED lines=16> */
.L_x_7072:
[----:B------:R-:W-:Y:S05]  /*76d0*/  BRA `(.L_x_7007) ;  /* 0x00000000000c7947 */ /* 0x000fea0003800000 */
.L_x_7069:
[----:B------:R0:W5:Y:S01]  /*76e0*/  LDG.E.U8 R17, desc[UR36][R4.64] ;  /* 0x0000002404117981 */ /* 0x000162000c1e1100 */
[----:B------:R-:W-:Y:S05]  /*76f0*/  BRA `(.L_x_7007) ;  /* 0x0000000000047947 */ /* 0x000fea0003800000 */
.L_x_7068:
[----:B------:R0:W5:Y:S02]  /*7700*/  LDG.E.U8 R17, desc[UR36][R4.64] ;  /* 0x0000002404117981 */ /* 0x000164000c1e1100 */
.L_x_7007:
[----:B------:R-:W-:Y:S05]  /*7710*/  BSYNC B6 ;  /* 0x0000000000067941 */ /* 0x000fea0003800000 */
.L_x_7006:
        /* <DEDUP_REMOVED lines=30> */
.L_x_7078:
[----:B------:R0:W-:Y:S01]  /*7900*/  STG.E.U8 desc[UR36][R8.64], R25 ;  /* 0x0000001908007986 */ /* 0x0001e2000c101124 */
[----:B------:R-:W-:Y:S05]  /*7910*/  BRA `(.L_x_7074) ;  /* 0x0000000c00987947 */ /* 0x000fea0003800000 */
.L_x_7077:
        /* <DEDUP_REMOVED lines=12> */
.L_x_7081:
[----:B------:R-:W-:-:S04]  /*79e0*/  LOP3.LUT R25, R25, 0xffff, RZ, 0xc0, !PT ;  /* 0x0000ffff19197812 */ /* 0x000fc800078ec0ff */
[----:B------:R-:W-:-:S05]  /*79f0*/  PRMT R3, R25, 0x8880, RZ ;  /* 0x0000888019037816 */ /* 0x000fca00000000ff */
[----:B------:R0:W-:Y:S01]  /*7a00*/  STG.E desc[UR36][R8.64], R3 ;  /* 0x0000000308007986 */ /* 0x0001e2000c101924 */
[----:B------:R-:W-:Y:S05]  /*7a10*/  BRA `(.L_x_7074) ;  /* 0x0000000c00587947 */ /* 0x000fea0003800000 */
.L_x_7080:
[----:B------:R-:W-:-:S04]  /*7a20*/  PRMT R3, R25, 0x8880, RZ ;  /* 0x0000888019037816 */ /* 0x000fc800000000ff */
[----:B------:R-:W-:-:S05]  /*7a30*/  PRMT R3, R3, 0x7710, RZ ;  /* 0x0000771003037816 */ /* 0x000fca00000000ff */
[----:B------:R0:W-:Y:S01]  /*7a40*/  STG.E.U16 desc[UR36][R8.64], R3 ;  /* 0x0000000308007986 */ /* 0x0001e2000c101524 */
[----:B------:R-:W-:Y:S05]  /*7a50*/  BRA `(.L_x_7074) ;  /* 0x0000000c00487947 */ /* 0x000fea0003800000 */
.L_x_7076:
        /* <DEDUP_REMOVED lines=9> */
.L_x_7083:
[----:B------:R-:W0:Y:S02]  /*7af0*/  I2F.S8 R0, R25 ;  /* 0x0000001900007306 */ /* 0x000e240000001400 */
[----:B0-----:R-:W-:-:S05]  /*7b00*/  F2FP.F16.F32.PACK_AB R0, RZ, R0 ;  /* 0x00000000ff00723e */ /* 0x001fca00000000ff */
[----:B------:R0:W-:Y:S01]  /*7b10*/  STG.E.U16 desc[UR36][R8.64], R0 ;  /* 0x0000000008007986 */ /* 0x0001e2000c101524 */
[----:B------:R-:W-:Y:S05]  /*7b20*/  BRA `(.L_x_7074) ;  /* 0x0000000c00147947 */ /* 0x000fea0003800000 */
.L_x_7082:
        /* <DEDUP_REMOVED lines=10> */
.L_x_7085:
[----:B------:R-:W0:Y:S02]  /*7bd0*/  I2F.S8 R25, R25 ;  /* 0x0000001900197306 */ /* 0x000e240000001400 */
[----:B0-----:R-:W-:-:S04]  /*7be0*/  F2FP.F16.F32.PACK_AB R3, RZ, R25 ;  /* 0x00000019ff03723e */ /* 0x001fc800000000ff */
[----:B------:R-:W-:-:S05]  /*7bf0*/  PRMT R3, R3, 0x5410, RZ ;  /* 0x0000541003037816 */ /* 0x000fca00000000ff */
[----:B------:R3:W-:Y:S01]  /*7c00*/  STG.E desc[UR36][R8.64], R3 ;  /* 0x0000000308007986 */ /* 0x0007e2000c101924 */
[----:B------:R-:W-:Y:S05]  /*7c10*/  BRA `(.L_x_7074) ;  /* 0x0000000800d87947 */ /* 0x000fea0003800000 */
.L_x_7084:
[----:B------:R-:W-:-:S04]  /*7c20*/  PRMT R4, R25, 0x8880, RZ ;  /* 0x0000888019047816 */ /* 0x000fc800000000ff */
[----:B------:R-:W-:-:S06]  /*7c30*/  PRMT R4, R4, 0x7710, RZ ;  /* 0x0000771004047816 */ /* 0x000fcc00000000ff */
[----:B------:R-:W0:Y:S02]  /*7c40*/  I2F.F64.S16 R4, R4 ;  /* 0x0000000400047312 */ /* 0x000e240000101c00 */
[----:B0-----:R4:W-:Y:S01]  /*7c50*/  STG.E.64 desc[UR36][R8.64], R4 ;  /* 0x0000000408007986 */ /* 0x0019e2000c101b24 */
[----:B------:R-:W-:Y:S05]  /*7c60*/  BRA `(.L_x_7074) ;  /* 0x0000000800c47947 */ /* 0x000fea0003800000 */
.L_x_7075:
        /* <DEDUP_REMOVED lines=12> */
.L_x_7088:
[----:B------:R-:W-:Y:S02]  /*7d30*/  PRMT R4, R25, 0x8880, RZ ;  /* 0x0000888019047816 */ /* 0x000fe400000000ff */
[----:B------:R-:W-:Y:S02]  /*7d40*/  CS2R R6, SRZ ;  /* 0x0000000000067805 */ /* 0x000fe4000001ff00 */
[----:B------:R-:W-:-:S06]  /*7d50*/  PRMT R4, R4, 0x7710, RZ ;  /* 0x0000771004047816 */ /* 0x000fcc00000000ff */
[----:B------:R-:W0:Y:S02]  /*7d60*/  I2F.F64.S16 R4, R4 ;  /* 0x0000000400047312 */ /* 0x000e240000101c00 */
[----:B0-----:R0:W-:Y:S01]  /*7d70*/  STG.E.128 desc[UR36][R8.64], R4 ;  /* 0x0000000408007986 */ /* 0x0011e2000c101d24 */
[----:B------:R-:W-:Y:S05]  /*7d80*/  BRA `(.L_x_7074) ;  /* 0x00000008007c7947 */ /* 0x000fea0003800000 */
.L_x_7087:
        /* <DEDUP_REMOVED lines=21> */
.L_x_7092:
[----:B------:R-:W-:Y:S05]  /*7ee0*/  BSYNC B0 ;  /* 0x0000000000007941 */ /* 0x000fea0003800000 */
.L_x_7091:
[----:B------:R-:W-:-:S05]  /*7ef0*/  LOP3.LUT R5, R0, R5, RZ, 0xfc, !PT ;  /* 0x0000000500057212 */ /* 0x000fca00078efcff */
[----:B------:R0:W-:Y:S01]  /*7f00*/  STG.E.U8 desc[UR36][R8.64], R5 ;  /* 0x0000000508007986 */ /* 0x0001e2000c101124 */
[----:B------:R-:W-:Y:S05]  /*7f10*/  BRA `(.L_x_7074) ;  /* 0x0000000800187947 */ /* 0x000fea0003800000 */
.L_x_7090:
        /* <DEDUP_REMOVED lines=13> */
.L_x_7094:
[----:B------:R-:W-:Y:S01]  /*7ff0*/  IMAD.MOV.U32 R0, RZ, RZ, 0x7f ;  /* 0x0000007fff007424 */ /* 0x000fe200078e00ff */
[----:B------:R-:W-:-:S04]  /*8000*/  ISETP.GT.U32.AND P0, PT, R3, 0x7f800000, PT ;  /* 0x7f8000000300780c */ /* 0x000fc80003f04070 */
[----:B------:R-:W-:-:S09]  /*8010*/  SEL R0, R0, 0x7c, P0 ;  /* 0x0000007c00007807 */ /* 0x000fd20000000000 */
.L_x_7095:
[----:B------:R-:W-:Y:S05]  /*8020*/  BSYNC B0 ;  /* 0x0000000000007941 */ /* 0x000fea0003800000 */
.L_x_7093:
[----:B------:R-:W-:-:S04]  /*8030*/  LOP3.LUT R3, R25, 0x80000000, RZ, 0xc0, !PT ;  /* 0x8000000019037812 */ /* 0x000fc800078ec0ff */
[----:B------:R-:W-:-:S04]  /*8040*/  SHF.R.U32.HI R3, RZ, 0x18, R3 ;  /* 0x00000018ff037819 */ /* 0x000fc80000011603 */
[----:B------:R-:W-:-:S05]  /*8050*/  LOP3.LUT R3, R0, R3, RZ, 0xfc, !PT ;  /* 0x0000000300037212 */ /* 0x000fca00078efcff */
[----:B------:R0:W-:Y:S01]  /*8060*/  STG.E.U8 desc[UR36][R8.64], R3 ;  /* 0x0000000308007986 */ /* 0x0001e2000c101124 */
[----:B------:R-:W-:Y:S05]  /*8070*/  BRA `(.L_x_7074) ;  /* 0x0000000400c07947 */ /* 0x000fea0003800000 */
.L_x_7089:
[----:B------:R-:W0:Y:S02]  /*8080*/  I2F.S8 R0, R25 ;  /* 0x0000001900007306 */ /* 0x000e240000001400 */
[----:B0-----:R-:W-:-:S05]  /*8090*/  F2FP.BF16.F32.PACK_AB R0, RZ, R0 ;  /* 0x00000000ff00723e */ /* 0x001fca00000010ff */
[----:B------:R0:W-:Y:S01]  /*80a0*/  STG.E.U16 desc[UR36][R8.64], R0 ;  /* 0x0000000008007986 */ /* 0x0001e2000c101524 */
[----:B------:R-:W-:Y:S05]  /*80b0*/  BRA `(.L_x_7074) ;  /* 0x0000000400b07947 */ /* 0x000fea0003800000 */
.L_x_7086:
        /* <DEDUP_REMOVED lines=12> */
.L_x_7098:
        /* <DEDUP_REMOVED lines=17> */
.L_x_7101:
[----:B------:R-:W-:-:S04]  /*8290*/  LOP3.LUT R3, R25, 0x80000000, RZ, 0xc0, !PT ;  /* 0x8000000019037812 */ /* 0x000fc800078ec0ff */
[----:B------:R-:W-:-:S04]  /*82a0*/  SHF.R.U32.HI R3, RZ, 0x18, R3 ;  /* 0x00000018ff037819 */ /* 0x000fc80000011603 */
[----:B------:R-:W-:-:S04]  /*82b0*/  LOP3.LUT R0, R0, R3, RZ, 0xfc, !PT ;  /* 0x0000000300007212 */ /* 0x000fc800078efcff */
[----:B------:R-:W-:-:S07]  /*82c0*/  PRMT R4, R0, 0x7610, R4 ;  /* 0x0000761000047816 */ /* 0x000fce0000000004 */
.L_x_7100:
[----:B------:R-:W-:Y:S05]  /*82d0*/  BSYNC B0 ;  /* 0x0000000000007941 */ /* 0x000fea0003800000 */
.L_x_7099:
[----:B------:R0:W-:Y:S01]  /*82e0*/  STG.E.U8 desc[UR36][R8.64], R4 ;  /* 0x0000000408007986 */ /* 0x0001e2000c101124 */
[----:B------:R-:W-:Y:S05]  /*82f0*/  BRA `(.L_x_7074) ;  /* 0x0000000400207947 */ /* 0x000fea0003800000 */
.L_x_7097:
        /* <DEDUP_REMOVED lines=17> */
.L_x_7104:
[----:B------:R-:W-:-:S04]  /*8410*/  LOP3.LUT R3, R25, 0x80000000, RZ, 0xc0, !PT ;  /* 0x8000000019037812 */ /* 0x000fc800078ec0ff */
[----:B------:R-:W-:-:S04]  /*8420*/  SHF.R.U32.HI R3, RZ, 0x18, R3 ;  /* 0x00000018ff037819 */ /* 0x000fc80000011603 */
[----:B------:R-:W-:-:S04]  /*8430*/  LOP3.LUT R0, R0, R3, RZ, 0xfc, !PT ;  /* 0x0000000300007212 */ /* 0x000fc800078efcff */
[----:B------:R-:W-:-:S07]  /*8440*/  PRMT R4, R0, 0x7610, R4 ;  /* 0x0000761000047816 */ /* 0x000fce0000000004 */
.L_x_7103:
[----:B------:R-:W-:Y:S05]  /*8450*/  BSYNC B0 ;  /* 0x0000000000007941 */ /* 0x000fea0003800000 */
.L_x_7102:
[----:B------:R0:W-:Y:S01]  /*8460*/  STG.E.U8 desc[UR36][R8.64], R4 ;  /* 0x0000000408007986 */ /* 0x0001e2000c101124 */
[----:B------:R-:W-:Y:S05]  /*8470*/  BRA `(.L_x_7074) ;  /* 0x0000000000c07947 */ /* 0x000fea0003800000 */
.L_x_7096:
        /* <DEDUP_REMOVED lines=22> */
.L_x_7079:
        /* <DEDUP_REMOVED lines=16> */
.L_x_7107:
[----:B------:R-:W-:Y:S05]  /*86e0*/  BRA `(.L_x_7074) ;  /* 0x0000000000247947 */ /* 0x000fea0003800000 */
.L_x_7106:
[----:B------:R-:W-:-:S04]  /*86f0*/  LOP3.LUT R25, R25, 0xffff, RZ, 0xc0, !PT ;  /* 0x0000ffff19197812 */ /* 0x000fc800078ec0ff */
[----:B------:R-:W-:-:S05]  /*8700*/  PRMT R25, R25, 0x8880, RZ ;  /* 0x0000888019197816 */ /* 0x000fca00000000ff */
[----:B------:R-:W-:-:S05]  /*8710*/  IMAD.MOV.U32 R4, RZ, RZ, R25 ;  /* 0x000000ffff047224 */ /* 0x000fca00078e0019 */
[----:B------:R-:W-:-:S05]  /*8720*/  SHF.R.S32.HI R5, RZ, 0x1f, R4 ;  /* 0x0000001fff057819 */ /* 0x000fca0000011404 */
[----:B------:R0:W-:Y:S01]  /*8730*/  STG.E.64 desc[UR36][R8.64], R4 ;  /* 0x0000000408007986 */ /* 0x0001e2000c101b24 */
[----:B------:R-:W-:Y:S05]  /*8740*/  BRA `(.L_x_7074) ;  /* 0x00000000000c7947 */ /* 0x000fea0003800000 */
.L_x_7105:
[----:B------:R-:W-:-:S04]  /*8750*/  LOP3.LUT R25, R25, 0xffff, RZ, 0xc0, !PT ;  /* 0x0000ffff19197812 */ /* 0x000fc800078ec0ff */
[----:B------:R-:W-:-:S05]  /*8760*/  PRMT R3, R25, 0x8880, RZ ;  /* 0x0000888019037816 */ /* 0x000fca00000000ff */
[----:B------:R0:W-:Y:S02]  /*8770*/  STG.E desc[UR36][R8.64], R3 ;  /* 0x0000000308007986 */ /* 0x0001e4000c101924 */
.L_x_7074:
[----:B------:R-:W-:Y:S05]  /*8780*/  BSYNC B6 ;  /* 0x0000000000067941 */ /* 0x000fea0003800000 */
.L_x_7073:
        /* <DEDUP_REMOVED lines=23> */
.L_x_7113:
[----:B------:R0:W-:Y:S01]  /*8900*/  STG.E.U8 desc[UR36][R8.64], R22 ;  /* 0x0000001608007986 */ /* 0x0001e2000c101124 */
[----:B------:R-:W-:Y:S05]  /*8910*/  BRA `(.L_x_7115) ;  /* 0x0000000c00987947 */ /* 0x000fea0003800000 */
.L_x_7112:
        /* <DEDUP_REMOVED lines=12> */
.L_x_7117:
[----:B------:R-:W-:-:S04]  /*89e0*/  LOP3.LUT R22, R22, 0xffff, RZ, 0xc0, !PT ;  /* 0x0000ffff16167812 */ /* 0x000fc800078ec0ff */
[----:B------:R-:W-:-:S05]  /*89f0*/  PRMT R3, R22, 0x8880, RZ ;  /* 0x0000888016037816 */ /* 0x000fca00000000ff */
[----:B------:R0:W-:Y:S01]  /*8a00*/  STG.E desc[UR36][R8.64], R3 ;  /* 0x0000000308007986 */ /* 0x0001e2000c101924 */
[----:B------:R-:W-:Y:S05]  /*8a10*/  BRA `(.L_x_7115) ;  /* 0x0000000c00587947 */ /* 0x000fea0003800000 */
.L_x_7116:
[----:B------:R-:W-:-:S04]  /*8a20*/  PRMT R3, R22, 0x8880, RZ ;  /* 0x0000888016037816 */ /* 0x000fc800000000ff */
[----:B------:R-:W-:-:S05]  /*8a30*/  PRMT R3, R3, 0x7710, RZ ;  /* 0x0000771003037816 */ /* 0x000fca00000000ff */
[----:B------:R0:W-:Y:S01]  /*8a40*/  STG.E.U16 desc[UR36][R8.64], R3 ;  /* 0x0000000308007986 */ /* 0x0001e2000c101524 */
[----:B------:R-:W-:Y:S05]  /*8a50*/  BRA `(.L_x_7115) ;  /* 0x0000000c00487947 */ /* 0x000fea0003800000 */
.L_x_7111:
        /* <DEDUP_REMOVED lines=9> */
.L_x_7119:
[----:B------:R-:W0:Y:S02]  /*8af0*/  I2F.S8 R0, R22 ;  /* 0x0000001600007306 */ /* 0x000e240000001400 */
[----:B0-----:R-:W-:-:S05]  /*8b00*/  F2FP.F16.F32.PACK_AB R0, RZ, R0 ;  /* 0x00000000ff00723e */ /* 0x001fca00000000ff */
[----:B------:R0:W-:Y:S01]  /*8b10*/  STG.E.U16 desc[UR36][R8.64], R0 ;  /* 0x0000000008007986 */ /* 0x0001e2000c101524 */
[----:B------:R-:W-:Y:S05]  /*8b20*/  BRA `(.L_x_7115) ;  /* 0x0000000c00147947 */ /* 0x000fea0003800000 */
.L_x_7118:
        /* <DEDUP_REMOVED lines=10> */
.L_x_7121:
[----:B------:R-:W0:Y:S02]  /*8bd0*/  I2F.S8 R22, R22 ;  /* 0x0000001600167306 */ /* 0x000e240000001400 */
[----:B0-----:R-:W-:-:S04]  /*8be0*/  F2FP.F16.F32.PACK_AB R3, RZ, R22 ;  /* 0x00000016ff03723e */ /* 0x001fc800000000ff */
[----:B------:R-:W-:-:S05]  /*8bf0*/  PRMT R3, R3, 0x5410, RZ ;  /* 0x0000541003037816 */ /* 0x000fca00000000ff */
[----:B------:R3:W-:Y:S01]  /*8c00*/  STG.E desc[UR36][R8.64], R3 ;  /* 0x0000000308007986 */ /* 0x0007e2000c101924 */
[----:B------:R-:W-:Y:S05]  /*8c10*/  BRA `(.L_x_7115) ;  /* 0x0000000800d87947 */ /* 0x000fea0003800000 */
.L_x_7120:
[----:B------:R-:W-:-:S04]  /*8c20*/  PRMT R4, R22, 0x8880, RZ ;  /* 0x0000888016047816 */ /* 0x000fc800000000ff */
[----:B------:R-:W-:-:S06]  /*8c30*/  PRMT R4, R4, 0x7710, RZ ;  /* 0x0000771004047816 */ /* 0x000fcc00000000ff */
[----:B------:R-:W0:Y:S02]  /*8c40*/  I2F.F64.S16 R4, R4 ;  /* 0x0000000400047312 */ /* 0x000e240000101c00 */
[----:B0-----:R4:W-:Y:S01]  /*8c50*/  STG.E.64 desc[UR36][R8.64], R4 ;  /* 0x0000000408007986 */ /* 0x0019e2000c101b24 */
[----:B------:R-:W-:Y:S05]  /*8c60*/  BRA `(.L_x_7115) ;  /* 0x0000000800c47947 */ /* 0x000fea0003800000 */
.L_x_7110:
        /* <DEDUP_REMOVED lines=12> */
.L_x_7124:
[----:B------:R-:W-:Y:S02]  /*8d30*/  PRMT R4, R22, 0x8880, RZ ;  /* 0x0000888016047816 */ /* 0x000fe400000000ff */
[----:B------:R-:W-:Y:S02]  /*8d40*/  CS2R R6, SRZ ;  /* 0x0000000000067805 */ /* 0x000fe4000001ff00 */
[----:B------:R-:W-:-:S06]  /*8d50*/  PRMT R4, R4, 0x7710, RZ ;  /* 0x0000771004047816 */ /* 0x000fcc00000000ff */
[----:B------:R-:W0:Y:S02]  /*8d60*/  I2F.F64.S16 R4, R4 ;  /* 0x0000000400047312 */ /* 0x000e240000101c00 */
[----:B0-----:R0:W-:Y:S01]  /*8d70*/  STG.E.128 desc[UR36][R8.64], R4 ;  /* 0x0000000408007986 */ /* 0x0011e2000c101d24 */
[----:B------:R-:W-:Y:S05]  /*8d80*/  BRA `(.L_x_7115) ;  /* 0x00000008007c7947 */ /* 0x000fea0003800000 */
.L_x_7123:
        /* <DEDUP_REMOVED lines=21> */
.L_x_7128:
[----:B------:R-:W-:Y:S05]  /*8ee0*/  BSYNC B0 ;  /* 0x0000000000007941 */ /* 0x000fea0003800000 */
.L_x_7127:
[----:B------:R-:W-:-:S05]  /*8ef0*/  LOP3.LUT R5, R0, R5, RZ, 0xfc, !PT ;  /* 0x0000000500057212 */ /* 0x000fca00078efcff */
[----:B------:R0:W-:Y:S01]  /*8f00*/  STG.E.U8 desc[UR36][R8.64], R5 ;  /* 0x0000000508007986 */ /* 0x0001e2000c101124 */
[----:B------:R-:W-:Y:S05]  /*8f10*/  BRA `(.L_x_7115) ;  /* 0x0000000800187947 */ /* 0x000fea0003800000 */
.L_x_7126:
        /* <DEDUP_REMOVED lines=13> */
.L_x_7130:
[----:B------:R-:W-:Y:S01]  /*8ff0*/  IMAD.MOV.U32 R0, RZ, RZ, 0x7f ;  /* 0x0000007fff007424 */ /* 0x000fe200078e00ff */
[----:B------:R-:W-:-:S04]  /*9000*/  ISETP.GT.U32.AND P0, PT, R3, 0x7f800000, PT ;  /* 0x7f8000000300780c */ /* 0x000fc80003f04070 */
[----:B------:R-:W-:-:S09]  /*9010*/  SEL R0, R0, 0x7c, P0 ;  /* 0x0000007c00007807 */ /* 0x000fd20000000000 */
.L_x_7131:
[----:B------:R-:W-:Y:S05]  /*9020*/  BSYNC B0 ;  /* 0x0000000000007941 */ /* 0x000fea0003800000 */
.L_x_7129:
[----:B------:R-:W-:-:S04]  /*9030*/  LOP3.LUT R3, R5, 0x80000000, RZ, 0xc0, !PT ;  /* 0x8000000005037812 */ /* 0x000fc800078ec0ff */
[----:B------:R-:W-:-:S04]  /*9040*/  SHF.R.U32.HI R3, RZ, 0x18, R3 ;  /* 0x00000018ff037819 */ /* 0x000fc80000011603 */
[----:B------:R-:W-:-:S05]  /*9050*/  LOP3.LUT R3, R0, R3, RZ, 0xfc, !PT ;  /* 0x0000000300037212 */ /* 0x000fca00078efcff */
[----:B------:R0:W-:Y:S01]  /*9060*/  STG.E.U8 desc[UR36][R8.64], R3 ;  /* 0x0000000308007986 */ /* 0x0001e2000c101124 */
[----:B------:R-:W-:Y:S05]  /*9070*/  BRA `(.L_x_7115) ;  /* 0x0000000400c07947 */ /* 0x000fea0003800000 */
.L_x_7125:
[----:B------:R-:W0:Y:S02]  /*9080*/  I2F.S8 R0, R22 ;  /* 0x0000001600007306 */ /* 0x000e240000001400 */
[----:B0-----:R-:W-:-:S05]  /*9090*/  F2FP.BF16.F32.PACK_AB R0, RZ, R0 ;  /* 0x00000000ff00723e */ /* 0x001fca00000010ff */
[----:B------:R0:W-:Y:S01]  /*90a0*/  STG.E.U16 desc[UR36][R8.64], R0 ;  /* 0x0000000008007986 */ /* 0x0001e2000c101524 */
[----:B------:R-:W-:Y:S05]  /*90b0*/  BRA `(.L_x_7115) ;  /* 0x0000000400b07947 */ /* 0x000fea0003800000 */
.L_x_7122:
        /* <DEDUP_REMOVED lines=12> */
.L_x_7134:
        /* <DEDUP_REMOVED lines=17> */
.L_x_7137:
[----:B------:R-:W-:-:S04]  /*9290*/  LOP3.LUT R3, R5, 0x80000000, RZ, 0xc0, !PT ;  /* 0x8000000005037812 */ /* 0x000fc800078ec0ff */
[----:B------:R-:W-:-:S04]  /*92a0*/  SHF.R.U32.HI R3, RZ, 0x18, R3 ;  /* 0x00000018ff037819 */ /* 0x000fc80000011603 */
[----:B------:R-:W-:-:S04]  /*92b0*/  LOP3.LUT R0, R0, R3, RZ, 0xfc, !PT ;  /* 0x0000000300007212 */ /* 0x000fc800078efcff */
[----:B------:R-:W-:-:S07]  /*92c0*/  PRMT R4, R0, 0x7610, R4 ;  /* 0x0000761000047816 */ /* 0x000fce0000000004 */
.L_x_7136:
[----:B------:R-:W-:Y:S05]  /*92d0*/  BSYNC B0 ;  /* 0x0000000000007941 */ /* 0x000fea0003800000 */
.L_x_7135:
[----:B------:R0:W-:Y:S01]  /*92e0*/  STG.E.U8 desc[UR36][R8.64], R4 ;  /* 0x0000000408007986 */ /* 0x0001e2000c101124 */
[----:B------:R-:W-:Y:S05]  /*92f0*/  BRA `(.L_x_7115) ;  /* 0x0000000400207947 */ /* 0x000fea0003800000 */
.L_x_7133:
        /* <DEDUP_REMOVED lines=17> */
.L_x_7140:
[----:B------:R-:W-:-:S04]  /*9410*/  LOP3.LUT R3, R5, 0x80000000, RZ, 0xc0, !PT ;  /* 0x8000000005037812 */ /* 0x000fc800078ec0ff */
[----:B------:R-:W-:-:S04]  /*9420*/  SHF.R.U32.HI R3, RZ, 0x18, R3 ;  /* 0x00000018ff037819 */ /* 0x000fc80000011603 */
[----:B------:R-:W-:-:S04]  /*9430*/  LOP3.LUT R0, R0, R3, RZ, 0xfc, !PT ;  /* 0x0000000300007212 */ /* 0x000fc800078efcff */
[----:B------:R-:W-:-:S07]  /*9440*/  PRMT R4, R0, 0x7610, R4 ;  /* 0x0000761000047816 */ /* 0x000fce0000000004 */
.L_x_7139:
[----:B------:R-:W-:Y:S05]  /*9450*/  BSYNC B0 ;  /* 0x0000000000007941 */ /* 0x000fea0003800000 */
.L_x_7138:
[----:B------:R0:W-:Y:S01]  /*9460*/  STG.E.U8 desc[UR36][R8.64], R4 ;  /* 0x0000000408007986 */ /* 0x0001e2000c101124 */
[----:B------:R-:W-:Y:S05]  /*9470*/  BRA `(.L_x_7115) ;  /* 0x0000000000c07947 */ /* 0x000fea0003800000 */
.L_x_7132:
        /* <DEDUP_REMOVED lines=22> */
.L_x_7114:
        /* <DEDUP_REMOVED lines=16> */
.L_x_7143:
[----:B------:R-:W-:Y:S05]  /*96e0*/  BRA `(.L_x_7115) ;  /* 0x0000000000247947 */ /* 0x000fea0003800000 */
.L_x_7142:
[----:B------:R-:W-:-:S04]  /*96f0*/  LOP3.LUT R22, R22, 0xffff, RZ, 0xc0, !PT ;  /* 0x0000ffff16167812 */ /* 0x000fc800078ec0ff */
[----:B------:R-:W-:-:S05]  /*9700*/  PRMT R22, R22, 0x8880, RZ ;  /* 0x0000888016167816 */ /* 0x000fca00000000ff */
[----:B------:R-:W-:-:S05]  /*9710*/  IMAD.MOV.U32 R4, RZ, RZ, R22 ;  /* 0x000000ffff047224 */ /* 0x000fca00078e0016 */
[----:B------:R-:W-:-:S05]  /*9720*/  SHF.R.S32.HI R5, RZ, 0x1f, R4 ;  /* 0x0000001fff057819 */ /* 0x000fca0000011404 */
[----:B------:R0:W-:Y:S01]  /*9730*/  STG.E.64 desc[UR36][R8.64], R4 ;  /* 0x0000000408007986 */ /* 0x0001e2000c101b24 */
[----:B------:R-:W-:Y:S05]  /*9740*/  BRA `(.L_x_7115) ;  /* 0x00000000000c7947 */ /* 0x000fea0003800000 */
.L_x_7141:
[----:B------:R-:W-:-:S04]  /*9750*/  LOP3.LUT R22, R22, 0xffff, RZ, 0xc0, !PT ;  /* 0x0000ffff16167812 */ /* 0x000fc800078ec0ff */
[----:B------:R-:W-:-:S05]  /*9760*/  PRMT R3, R22, 0x8880, RZ ;  /* 0x0000888016037816 */ /* 0x000fca00000000ff */
[----:B------:R0:W-:Y:S02]  /*9770*/  STG.E desc[UR36][R8.64], R3 ;  /* 0x0000000308007986 */ /* 0x0001e4000c101924 */
.L_x_7115:
        /* <DEDUP_REMOVED lines=23> */
.L_x_7147:
[----:B------:R0:W-:Y:S01]  /*98f0*/  STG.E.U8 desc[UR36][R8.64], R19 ;  /* 0x0000001308007986 */ /* 0x0001e2000c101124 */
[----:B------:R-:W-:Y:S05]  /*9900*/  BRA `(.L_x_7149) ;  /* 0x0000000c00987947 */ /* 0x000fea0003800000 */
.L_x_7146:
        /* <DEDUP_REMOVED lines=12> */
.L_x_7151:
[----:B------:R-:W-:-:S04]  /*99d0*/  LOP3.LUT R19, R19, 0xffff, RZ, 0xc0, !PT ;  /* 0x0000ffff13137812 */ /* 0x000fc800078ec0ff */
[----:B------:R-:W-:-:S05]  /*99e0*/  PRMT R3, R19, 0x8880, RZ ;  /* 0x0000888013037816 */ /* 0x000fca00000000ff */
[----:B------:R0:W-:Y:S01]  /*99f0*/  STG.E desc[UR36][R8.64], R3 ;  /* 0x0000000308007986 */ /* 0x0001e2000c101924 */
[----:B------:R-:W-:Y:S05]  /*9a00*/  BRA `(.L_x_7149) ;  /* 0x0000000c00587947 */ /* 0x000fea0003800000 */
.L_x_7150:
[----:B------:R-:W-:-:S04]  /*9a10*/  PRMT R3, R19, 0x8880, RZ ;  /* 0x0000888013037816 */ /* 0x000fc800000000ff */
[----:B------:R-:W-:-:S05]  /*9a20*/  PRMT R3, R3, 0x7710, RZ ;  /* 0x0000771003037816 */ /* 0x000fca00000000ff */
[----:B------:R0:W-:Y:S01]  /*9a30*/  STG.E.U16 desc[UR36][R8.64], R3 ;  /* 0x0000000308007986 */ /* 0x0001e2000c101524 */
[----:B------:R-:W-:Y:S05]  /*9a40*/  BRA `(.L_x_7149) ;  /* 0x0000000c00487947 */ /* 0x000fea0003800000 */
.L_x_7145:
        /* <DEDUP_REMOVED lines=9> */
.L_x_7153:
[----:B------:R-:W0:Y:S02]  /*9ae0*/  I2F.S8 R0, R19 ;  /* 0x0000001300007306 */ /* 0x000e240000001400 */
[----:B0-----:R-:W-:-:S05]  /*9af0*/  F2FP.F16.F32.PACK_AB R0, RZ, R0 ;  /* 0x00000000ff00723e */ /* 0x001fca00000000ff */
[----:B------:R4:W-:Y:S01]  /*9b00*/  STG.E.U16 desc[UR36][R8.64], R0 ;  /* 0x0000000008007986 */ /* 0x0009e2000c101524 */
[----:B------:R-:W-:Y:S05]  /*9b10*/  BRA `(.L_x_7149) ;  /* 0x0000000c00147947 */ /* 0x000fea0003800000 */
.L_x_7152:
        /* <DEDUP_REMOVED lines=10> */
.L_x_7155:
[----:B------:R-:W0:Y:S02]  /*9bc0*/  I2F.S8 R19, R19 ;  /* 0x0000001300137306 */ /* 0x000e240000001400 */
[----:B0-----:R-:W-:-:S04]  /*9bd0*/  F2FP.F16.F32.PACK_AB R3, RZ, R19 ;  /* 0x00000013ff03723e */ /* 0x001fc800000000ff */
[----:B------:R-:W-:-:S05]  /*9be0*/  PRMT R3, R3, 0x5410, RZ ;  /* 0x0000541003037816 */ /* 0x000fca00000000ff */
[----:B------:R2:W-:Y:S01]  /*9bf0*/  STG.E desc[UR36][R8.64], R3 ;  /* 0x0000000308007986 */ /* 0x0005e2000c101924 */
[----:B------:R-:W-:Y:S05]  /*9c00*/  BRA `(.L_x_7149) ;  /* 0x0000000800d87947 */ /* 0x000fea0003800000 */
.L_x_7154:
[----:B------:R-:W-:-:S04]  /*9c10*/  PRMT R4, R19, 0x8880, RZ ;  /* 0x0000888013047816 */ /* 0x000fc800000000ff */
[----:B------:R-:W-:-:S06]  /*9c20*/  PRMT R4, R4, 0x7710, RZ ;  /* 0x0000771004047816 */ /* 0x000fcc00000000ff */
[----:B------:R-:W0:Y:S02]  /*9c30*/  I2F.F64.S16 R4, R4 ;  /* 0x0000000400047312 */ /* 0x000e240000101c00 */
[----:B0-----:R0:W-:Y:S01]  /*9c40*/  STG.E.64 desc[UR36][R8.64], R4 ;  /* 0x0000000408007986 */ /* 0x0011e2000c101b24 */
[----:B------:R-:W-:Y:S05]  /*9c50*/  BRA `(.L_x_7149) ;  /* 0x0000000800c47947 */ /* 0x000fea0003800000 */
.L_x_7144:
        /* <DEDUP_REMOVED lines=12> */
.L_x_7158:
[----:B------:R-:W-:Y:S02]  /*9d20*/  PRMT R4, R19, 0x8880, RZ ;  /* 0x0000888013047816 */ /* 0x000fe400000000ff */
[----:B------:R-:W-:Y:S02]  /*9d30*/  CS2R R6, SRZ ;  /* 0x0000000000067805 */ /* 0x000fe4000001ff00 */
[----:B------:R-:W-:-:S06]  /*9d40*/  PRMT R4, R4, 0x7710, RZ ;  /* 0x0000771004047816 */ /* 0x000fcc00000000ff */
[----:B------:R-:W0:Y:S02]  /*9d50*/  I2F.F64.S16 R4, R4 ;  /* 0x0000000400047312 */ /* 0x000e240000101c00 */
[----:B0-----:R0:W-:Y:S01]  /*9d60*/  STG.E.128 desc[UR36][R8.64], R4 ;  /* 0x0000000408007986 */ /* 0x0011e2000c101d24 */
[----:B------:R-:W-:Y:S05]  /*9d70*/  BRA `(.L_x_7149) ;  /* 0x00000008007c7947 */ /* 0x000fea0003800000 */
.L_x_7157:
        /* <DEDUP_REMOVED lines=21> */
.L_x_7162:
[----:B------:R-:W-:Y:S05]  /*9ed0*/  BSYNC B0 ;  /* 0x0000000000007941 */ /* 0x000fea0003800000 */
.L_x_7161:
[----:B------:R-:W-:-:S05]  /*9ee0*/  LOP3.LUT R5, R0, R5, RZ, 0xfc, !PT ;  /* 0x0000000500057212 */ /* 0x000fca00078efcff */
[----:B------:R0:W-:Y:S01]  /*9ef0*/  STG.E.U8 desc[UR36][R8.64], R5 ;  /* 0x0000000508007986 */ /* 0x0001e2000c101124 */
[----:B------:R-:W-:Y:S05]  /*9f00*/  BRA `(.L_x_7149) ;  /* 0x0000000800187947 */ /* 0x000fea0003800000 */
.L_x_7160:
        /* <DEDUP_REMOVED lines=13> */
.L_x_7164:
[----:B------:R-:W-:Y:S01]  /*9fe0*/  IMAD.MOV.U32 R0, RZ, RZ, 0x7f ;  /* 0x0000007fff007424 */ /* 0x000fe200078e00ff */
[----:B------:R-:W-:-:S04]  /*9ff0*/  ISETP.GT.U32.AND P0, PT, R3, 0x7f800000, PT ;  /* 0x7f8000000300780c */ /* 0x000fc80003f04070 */
[----:B------:R-:W-:-:S09]  /*a000*/  SEL R0, R0, 0x7c, P0 ;  /* 0x0000007c00007807 */ /* 0x000fd20000000000 */
.L_x_7165:
[----:B------:R-:W-:Y:S05]  /*a010*/  BSYNC B0 ;  /* 0x0000000000007941 */ /* 0x000fea0003800000 */
.L_x_7163:
[----:B------:R-:W-:-:S04]  /*a020*/  LOP3.LUT R3, R19, 0x80000000, RZ, 0xc0, !PT ;  /* 0x8000000013037812 */ /* 0x000fc800078ec0ff */
[----:B------:R-:W-:-:S04]  /*a030*/  SHF.R.U32.HI R3, RZ, 0x18, R3 ;  /* 0x00000018ff037819 */ /* 0x000fc80000011603 */
[----:B------:R-:W-:-:S05]  /*a040*/  LOP3.LUT R3, R0, R3, RZ, 0xfc, !PT ;  /* 0x0000000300037212 */ /* 0x000fca00078efcff */
[----:B------:R0:W-:Y:S01]  /*a050*/  STG.E.U8 desc[UR36][R8.64], R3 ;  /* 0x0000000308007986 */ /* 0x0001e2000c101124 */
[----:B------:R-:W-:Y:S05]  /*a060*/  BRA `(.L_x_7149) ;  /* 0x0000000400c07947 */ /* 0x000fea0003800000 */
.L_x_7159:
[----:B------:R-:W0:Y:S02]  /*a070*/  I2F.S8 R0, R19 ;  /* 0x0000001300007306 */ /* 0x000e240000001400 */
[----:B0-----:R-:W-:-:S05]  /*a080*/  F2FP.BF16.F32.PACK_AB R0, RZ, R0 ;  /* 0x00000000ff00723e */ /* 0x001fca00000010ff */
[----:B------:R0:W-:Y:S01]  /*a090*/  STG.E.U16 desc[UR36][R8.64], R0 ;  /* 0x0000000008007986 */ /* 0x0001e2000c101524 */
[----:B------:R-:W-:Y:S05]  /*a0a0*/  BRA `(.L_x_7149) ;  /* 0x0000000400b07947 */ /* 0x000fea0003800000 */
.L_x_7156:
        /* <DEDUP_REMOVED lines=12> */
.L_x_7168:
        /* <DEDUP_REMOVED lines=17> */
.L_x_7171:
[----:B------:R-:W-:-:S04]  /*a280*/  LOP3.LUT R3, R19, 0x80000000, RZ, 0xc0, !PT ;  /* 0x8000000013037812 */ /* 0x000fc800078ec0ff */
[----:B------:R-:W-:-:S04]  /*a290*/  SHF.R.U32.HI R3, RZ, 0x18, R3 ;  /* 0x00000018ff037819 */ /* 0x000fc80000011603 */
[----:B------:R-:W-:-:S04]  /*a2a0*/  LOP3.LUT R0, R0, R3, RZ, 0xfc, !PT ;  /* 0x0000000300007212 */ /* 0x000fc800078efcff */
[----:B------:R-:W-:-:S07]  /*a2b0*/  PRMT R4, R0, 0x7610, R4 ;  /* 0x0000761000047816 */ /* 0x000fce0000000004 */
.L_x_7170:
[----:B------:R-:W-:Y:S05]  /*a2c0*/  BSYNC B0 ;  /* 0x0000000000007941 */ /* 0x000fea0003800000 */
.L_x_7169:
[----:B------:R0:W-:Y:S01]  /*a2d0*/  STG.E.U8 desc[UR36][R8.64], R4 ;  /* 0x0000000408007986 */ /* 0x0001e2000c101124 */
[----:B------:R-:W-:Y:S05]  /*a2e0*/  BRA `(.L_x_7149) ;  /* 0x0000000400207947 */ /* 0x000fea0003800000 */
.L_x_7167:
        /* <DEDUP_REMOVED lines=17> */
.L_x_7174:
[----:B------:R-:W-:-:S04]  /*a400*/  LOP3.LUT R3, R19, 0x80000000, RZ, 0xc0, !PT ;  /* 0x8000000013037812 */ /* 0x000fc800078ec0ff */
[----:B------:R-:W-:-:S04]  /*a410*/  SHF.R.U32.HI R3, RZ, 0x18, R3 ;  /* 0x00000018ff037819 */ /* 0x000fc80000011603 */
[----:B------:R-:W-:-:S04]  /*a420*/  LOP3.LUT R0, R0, R3, RZ, 0xfc, !PT ;  /* 0x0000000300007212 */ /* 0x000fc800078efcff */
[----:B------:R-:W-:-:S07]  /*a430*/  PRMT R4, R0, 0x7610, R4 ;  /* 0x0000761000047816 */ /* 0x000fce0000000004 */
.L_x_7173:
[----:B------:R-:W-:Y:S05]  /*a440*/  BSYNC B0 ;  /* 0x0000000000007941 */ /* 0x000fea0003800000 */
.L_x_7172:
[----:B------:R0:W-:Y:S01]  /*a450*/  STG.E.U8 desc[UR36][R8.64], R4 ;  /* 0x0000000408007986 */ /* 0x0001e2000c101124 */
[----:B------:R-:W-:Y:S05]  /*a460*/  BRA `(.L_x_7149) ;  /* 0x0000000000c07947 */ /* 0x000fea0003800000 */
.L_x_7166:
        /* <DEDUP_REMOVED lines=22> */
.L_x_7148:
        /* <DEDUP_REMOVED lines=16> */
.L_x_7177:
[----:B------:R-:W-:Y:S05]  /*a6d0*/  BRA `(.L_x_7149) ;  /* 0x0000000000247947 */ /* 0x000fea0003800000 */
.L_x_7176:
[----:B------:R-:W-:-:S04]  /*a6e0*/  LOP3.LUT R19, R19, 0xffff, RZ, 0xc0, !PT ;  /* 0x0000ffff13137812 */ /* 0x000fc800078ec0ff */
[----:B------:R-:W-:-:S05]  /*a6f0*/  PRMT R19, R19, 0x8880, RZ ;  /* 0x0000888013137816 */ /* 0x000fca00000000ff */
[----:B------:R-:W-:-:S05]  /*a700*/  IMAD.MOV.U32 R4, RZ, RZ, R19 ;  /* 0x000000ffff047224 */ /* 0x000fca00078e0013 */
[----:B------:R-:W-:-:S05]  /*a710*/  SHF.R.S32.HI R5, RZ, 0x1f, R4 ;  /* 0x0000001fff057819 */ /* 0x000fca0000011404 */
[----:B------:R0:W-:Y:S01]  /*a720*/  STG.E.64 desc[UR36][R8.64], R4 ;  /* 0x0000000408007986 */ /* 0x0001e2000c101b24 */
[----:B------:R-:W-:Y:S05]  /*a730*/  BRA `(.L_x_7149) ;  /* 0x00000000000c7947 */ /* 0x000fea0003800000 */
.L_x_7175:
[----:B------:R-:W-:-:S04]  /*a740*/  LOP3.LUT R19, R19, 0xffff, RZ, 0xc0, !PT ;  /* 0x0000ffff13137812 */ /* 0x000fc800078ec0ff */
[----:B------:R-:W-:-:S05]  /*a750*/  PRMT R3, R19, 0x8880, RZ ;  /* 0x0000888013037816 */ /* 0x000fca00000000ff */
[----:B------:R0:W-:Y:S02]  /*a760*/  STG.E desc[UR36][R8.64], R3 ;  /* 0x0000000308007986 */ /* 0x0001e4000c101924 */
.L_x_7149:
[----:B------:R-:W-:-:S07]  /*a770*/  VIADD R23, R23, 0x80 ;  /* 0x0000008017177836 */ /* 0x000fce0000000000 */
.L_x_7109:
[----:B------:R-:W-:Y:S05]  /*a780*/  BSYNC B6 ;  /* 0x0000000000067941 */ /* 0x000fea0003800000 */
.L_x_7108:
        /* <DEDUP_REMOVED lines=21> */
.L_x_7181:
[----:B------:R-:W-:Y:S01]  /*a8e0*/  STG.E.U8 desc[UR36][R2.64], R17 ;  /* 0x0000001102007986 */ /* 0x000fe2000c101124 */
[----:B------:R-:W-:Y:S05]  /*a8f0*/  EXIT ;  /* 0x000000000000794d */ /* 0x000fea0003800000 */
.L_x_7180:
        /* <DEDUP_REMOVED lines=12> */
.L_x_7184:
[----:B------:R-:W-:-:S04]  /*a9c0*/  LOP3.LUT R17, R17, 0xffff, RZ, 0xc0, !PT ;  /* 0x0000ffff11117812 */ /* 0x000fc800078ec0ff */
[----:B------:R-:W-:-:S05]  /*a9d0*/  PRMT R5, R17, 0x8880, RZ ;  /* 0x0000888011057816 */ /* 0x000fca00000000ff */
[----:B------:R-:W-:Y:S01]  /*a9e0*/  STG.E desc[UR36][R2.64], R5 ;  /* 0x0000000502007986 */ /* 0x000fe2000c101924 */
[----:B------:R-:W-:Y:S05]  /*a9f0*/  EXIT ;  /* 0x000000000000794d */ /* 0x000fea0003800000 */
.L_x_7183:
[----:B------:R-:W-:-:S04]  /*aa00*/  PRMT R5, R17, 0x8880, RZ ;  /* 0x0000888011057816 */ /* 0x000fc800000000ff */
[----:B------:R-:W-:-:S05]  /*aa10*/  PRMT R5, R5, 0x7710, RZ ;  /* 0x0000771005057816 */ /* 0x000fca00000000ff */
[----:B------:R-:W-:Y:S01]  /*aa20*/  STG.E.U16 desc[UR36][R2.64], R5 ;  /* 0x0000000502007986 */ /* 0x000fe2000c101524 */
[----:B------:R-:W-:Y:S05]  /*aa30*/  EXIT ;  /* 0x000000000000794d */ /* 0x000fea0003800000 */
.L_x_7179:
        /* <DEDUP_REMOVED lines=9> */
.L_x_7186:
[----:B------:R-:W0:Y:S02]  /*aad0*/  I2F.S8 R0, R17 ;  /* 0x0000001100007306 */ /* 0x000e240000001400 */
[----:B0-----:R-:W-:-:S05]  /*aae0*/  F2FP.F16.F32.PACK_AB R0, RZ, R0 ;  /* 0x00000000ff00723e */ /* 0x001fca00000000ff */
[----:B------:R-:W-:Y:S01]  /*aaf0*/  STG.E.U16 desc[UR36][R2.64], R0 ;  /* 0x0000000002007986 */ /* 0x000fe2000c101524 */
[----:B------:R-:W-:Y:S05]  /*ab00*/  EXIT ;  /* 0x000000000000794d */ /* 0x000fea0003800000 */
.L_x_7185:
        /* <DEDUP_REMOVED lines=10> */
.L_x_7188:
[----:B------:R-:W0:Y:S02]  /*abb0*/  I2F.S8 R17, R17 ;  /* 0x0000001100117306 */ /* 0x000e240000001400 */
[----:B0-----:R-:W-:-:S04]  /*abc0*/  F2FP.F16.F32.PACK_AB R5, RZ, R17 ;  /* 0x00000011ff05723e */ /* 0x001fc800000000ff */
[----:B------:R-:W-:-:S05]  /*abd0*/  PRMT R5, R5, 0x5410, RZ ;  /* 0x0000541005057816 */ /* 0x000fca00000000ff */
[----:B------:R-:W-:Y:S01]  /*abe0*/  STG.E desc[UR36][R2.64], R5 ;  /* 0x0000000502007986 */ /* 0x000fe2000c101924 */
[----:B------:R-:W-:Y:S05]  /*abf0*/  EXIT ;  /* 0x000000000000794d */ /* 0x000fea0003800000 */
.L_x_7187:
[----:B------:R-:W-:-:S04]  /*ac00*/  PRMT R4, R17, 0x8880, RZ ;  /* 0x0000888011047816 */ /* 0x000fc800000000ff */
[----:B------:R-:W-:-:S06]  /*ac10*/  PRMT R4, R4, 0x7710, RZ ;  /* 0x0000771004047816 */ /* 0x000fcc00000000ff */
[----:B------:R-:W0:Y:S02]  /*ac20*/  I2F.F64.S16 R4, R4 ;  /* 0x0000000400047312 */ /* 0x000e240000101c00 */
[----:B0-----:R-:W-:Y:S01]  /*ac30*/  STG.E.64 desc[UR36][R2.64], R4 ;  /* 0x0000000402007986 */ /* 0x001fe2000c101b24 */
[----:B------:R-:W-:Y:S05]  /*ac40*/  EXIT ;  /* 0x000000000000794d */ /* 0x000fea0003800000 */
.L_x_7178:
        /* <DEDUP_REMOVED lines=12> */
.L_x_7191:
[----:B------:R-:W-:Y:S02]  /*ad10*/  PRMT R4, R17, 0x8880, RZ ;  /* 0x0000888011047816 */ /* 0x000fe400000000ff */
[----:B------:R-:W-:Y:S02]  /*ad20*/  CS2R R6, SRZ ;  /* 0x0000000000067805 */ /* 0x000fe4000001ff00 */
[----:B------:R-:W-:-:S06]  /*ad30*/  PRMT R4, R4, 0x7710, RZ ;  /* 0x0000771004047816 */ /* 0x000fcc00000000ff */
[----:B------:R-:W0:Y:S02]  /*ad40*/  I2F.F64.S16 R4, R4 ;  /* 0x0000000400047312 */ /* 0x000e240000101c00 */
[----:B0-----:R-:W-:Y:S01]  /*ad50*/  STG.E.128 desc[UR36][R2.64], R4 ;  /* 0x0000000402007986 */ /* 0x001fe2000c101d24 */
[----:B------:R-:W-:Y:S05]  /*ad60*/  EXIT ;  /* 0x000000000000794d */ /* 0x000fea0003800000 */
.L_x_7190:
        /* <DEDUP_REMOVED lines=21> */
.L_x_7195:
[----:B------:R-:W-:Y:S05]  /*aec0*/  BSYNC B0 ;  /* 0x0000000000007941 */ /* 0x000fea0003800000 */
.L_x_7194:
[----:B------:R-:W-:-:S05]  /*aed0*/  LOP3.LUT R5, R0, R5, RZ, 0xfc, !PT ;  /* 0x0000000500057212 */ /* 0x000fca00078efcff */
[----:B------:R-:W-:Y:S01]  /*aee0*/  STG.E.U8 desc[UR36][R2.64], R5 ;  /* 0x0000000502007986 */ /* 0x000fe2000c101124 */
[----:B------:R-:W-:Y:S05]  /*aef0*/  EXIT ;  /* 0x000000000000794d */ /* 0x000fea0003800000 */
.L_x_7193:
        /* <DEDUP_REMOVED lines=13> */
.L_x_7197:
[----:B------:R-:W-:Y:S01]  /*afd0*/  IMAD.MOV.U32 R0, RZ, RZ, 0x7f ;  /* 0x0000007fff007424 */ /* 0x000fe200078e00ff */
[----:B------:R-:W-:-:S04]  /*afe0*/  ISETP.GT.U32.AND P0, PT, R4, 0x7f800000, PT ;  /* 0x7f8000000400780c */ /* 0x000fc80003f04070 */
[----:B------:R-:W-:-:S09]  /*aff0*/  SEL R0, R0, 0x7c, P0 ;  /* 0x0000007c00007807 */ /* 0x000fd20000000000 */
.L_x_7198:
[----:B------:R-:W-:Y:S05]  /*b000*/  BSYNC B0 ;  /* 0x0000000000007941 */ /* 0x000fea0003800000 */
.L_x_7196:
[----:B------:R-:W-:-:S04]  /*b010*/  LOP3.LUT R4, R17, 0x80000000, RZ, 0xc0, !PT ;  /* 0x8000000011047812 */ /* 0x000fc800078ec0ff */
[----:B------:R-:W-:-:S04]  /*b020*/  SHF.R.U32.HI R5, RZ, 0x18, R4 ;  /* 0x00000018ff057819 */ /* 0x000fc80000011604 */
[----:B------:R-:W-:-:S05]  /*b030*/  LOP3.LUT R5, R0, R5, RZ, 0xfc, !PT ;  /* 0x0000000500057212 */ /* 0x000fca00078efcff */
[----:B------:R-:W-:Y:S01]  /*b040*/  STG.E.U8 desc[UR36][R2.64], R5 ;  /* 0x0000000502007986 */ /* 0x000fe2000c101124 */
[----:B------:R-:W-:Y:S05]  /*b050*/  EXIT ;  /* 0x000000000000794d */ /* 0x000fea0003800000 */
.L_x_7192:
[----:B------:R-:W0:Y:S02]  /*b060*/  I2F.S8 R0, R17 ;  /* 0x0000001100007306 */ /* 0x000e240000001400 */
[----:B0-----:R-:W-:-:S05]  /*b070*/  F2FP.BF16.F32.PACK_AB R0, RZ, R0 ;  /* 0x00000000ff00723e */ /* 0x001fca00000010ff */
[----:B------:R-:W-:Y:S01]  /*b080*/  STG.E.U16 desc[UR36][R2.64], R0 ;  /* 0x0000000002007986 */ /* 0x000fe2000c101524 */
[----:B------:R-:W-:Y:S05]  /*b090*/  EXIT ;  /* 0x000000000000794d */ /* 0x000fea0003800000 */
.L_x_7189:
        /* <DEDUP_REMOVED lines=12> */
.L_x_7201:
        /* <DEDUP_REMOVED lines=17> */
.L_x_7204:
[----:B------:R-:W-:-:S04]  /*b270*/  LOP3.LUT R0, R17, 0x80000000, RZ, 0xc0, !PT ;  /* 0x8000000011007812 */ /* 0x000fc800078ec0ff */
[----:B------:R-:W-:-:S04]  /*b280*/  SHF.R.U32.HI R5, RZ, 0x18, R0 ;  /* 0x00000018ff057819 */ /* 0x000fc80000011600 */
[----:B------:R-:W-:-:S04]  /*b290*/  LOP3.LUT R4, R4, R5, RZ, 0xfc, !PT ;  /* 0x0000000504047212 */ /* 0x000fc800078efcff */
[----:B------:R-:W-:-:S07]  /*b2a0*/  PRMT R0, R4, 0x7610, R0 ;  /* 0x0000761004007816 */ /* 0x000fce0000000000 */
.L_x_7203:
[----:B------:R-:W-:Y:S05]  /*b2b0*/  BSYNC B0 ;  /* 0x0000000000007941 */ /* 0x000fea0003800000 */
.L_x_7202:
[----:B------:R-:W-:Y:S01]  /*b2c0*/  STG.E.U8 desc[UR36][R2.64], R0 ;  /* 0x0000000002007986 */ /* 0x000fe2000c101124 */
[----:B------:R-:W-:Y:S05]  /*b2d0*/  EXIT ;  /* 0x000000000000794d */ /* 0x000fea0003800000 */
.L_x_7200:
        /* <DEDUP_REMOVED lines=17> */
.L_x_7207:
[----:B------:R-:W-:-:S04]  /*b3f0*/  LOP3.LUT R0, R17, 0x80000000, RZ, 0xc0, !PT ;  /* 0x8000000011007812 */ /* 0x000fc800078ec0ff */
[----:B------:R-:W-:-:S04]  /*b400*/  SHF.R.U32.HI R5, RZ, 0x18, R0 ;  /* 0x00000018ff057819 */ /* 0x000fc80000011600 */
[----:B------:R-:W-:-:S04]  /*b410*/  LOP3.LUT R4, R4, R5, RZ, 0xfc, !PT ;  /* 0x0000000504047212 */ /* 0x000fc800078efcff */
[----:B------:R-:W-:-:S07]  /*b420*/  PRMT R0, R4, 0x7610, R0 ;  /* 0x0000761004007816 */ /* 0x000fce0000000000 */
.L_x_7206:
[----:B------:R-:W-:Y:S05]  /*b430*/  BSYNC B0 ;  /* 0x0000000000007941 */ /* 0x000fea0003800000 */
.L_x_7205:
[----:B------:R-:W-:Y:S01]  /*b440*/  STG.E.U8 desc[UR36][R2.64], R0 ;  /* 0x0000000002007986 */ /* 0x000fe2000c101124 */
[----:B------:R-:W-:Y:S05]  /*b450*/  EXIT ;  /* 0x000000000000794d */ /* 0x000fea0003800000 */
.L_x_7199:
        /* <DEDUP_REMOVED lines=22> */
.L_x_7182:
        /* <DEDUP_REMOVED lines=16> */
.L_x_7210:
[----:B------:R-:W-:Y:S05]  /*b6c0*/  EXIT ;  /* 0x000000000000794d */ /* 0x000fea0003800000 */
.L_x_7209:
[----:B------:R-:W-:-:S04]  /*b6d0*/  LOP3.LUT R17, R17, 0xffff, RZ, 0xc0, !PT ;  /* 0x0000ffff11117812 */ /* 0x000fc800078ec0ff */
[----:B------:R-:W-:-:S05]  /*b6e0*/  PRMT R17, R17, 0x8880, RZ ;  /* 0x0000888011117816 */ /* 0x000fca00000000ff */
[----:B------:R-:W-:-:S05]  /*b6f0*/  IMAD.MOV.U32 R4, RZ, RZ, R17 ;  /* 0x000000ffff047224 */ /* 0x000fca00078e0011 */
[----:B------:R-:W-:-:S05]  /*b700*/  SHF.R.S32.HI R5, RZ, 0x1f, R4 ;  /* 0x0000001fff057819 */ /* 0x000fca0000011404 */
[----:B------:R-:W-:Y:S01]  /*b710*/  STG.E.64 desc[UR36][R2.64], R4 ;  /* 0x0000000402007986 */ /* 0x000fe2000c101b24 */
[----:B------:R-:W-:Y:S05]  /*b720*/  EXIT ;  /* 0x000000000000794d */ /* 0x000fea0003800000 */
.L_x_7208:
[----:B------:R-:W-:-:S04]  /*b730*/  LOP3.LUT R17, R17, 0xffff, RZ, 0xc0, !PT ;  /* 0x0000ffff11117812 */ /* 0x000fc800078ec0ff */
[----:B------:R-:W-:-:S05]  /*b740*/  PRMT R5, R17, 0x8880, RZ ;  /* 0x0000888011057816 */ /* 0x000fca00000000ff */
[----:B------:R-:W-:Y:S01]  /*b750*/  STG.E desc[UR36][R2.64], R5 ;  /* 0x0000000502007986 */ /* 0x000fe2000c101924 */
[----:B------:R-:W-:Y:S05]  /*b760*/  EXIT ;  /* 0x000000000000794d */ /* 0x000fea0003800000 */
.L_x_7211:
        /* <DEDUP_REMOVED lines=9> */
.L_x_26184:


//--------------------- .text._ZN2at6native18elementwise_kernelILi128ELi4EZNS0_22gpu_kernel_impl_nocastINS0_13BinaryFunctorIaaaNS0_17BitwiseXorFunctorIaEEEEEEvRNS_18TensorIteratorBaseERKT_EUliE_EEviT1_ --------------------------
	.section	.text._ZN2at6native18elementwise_kernelILi128ELi4EZNS0_22gpu_kernel_impl_nocastINS0_13BinaryFunctorIaaaNS0_17BitwiseXorFunctorIaEEEEEEvRNS_18TensorIteratorBaseERKT_EUliE_EEviT1_,"ax",@progbits
	.align	128
        .global         _ZN2at6native18elementwise_kernelILi128ELi4EZNS0_22gpu_kernel_impl_nocastINS0_13BinaryFunctorIaaaNS0_17BitwiseXorFunctorIaEEEEEEvRNS_18TensorIteratorBaseERKT_EUliE_EEviT1_
        .type           _ZN2at6native18elementwise_kernelILi128ELi4EZNS0_22gpu_kernel_impl_nocastINS0_13BinaryFunctorIaaaNS0_17BitwiseXorFunctorIaEEEEEEvRNS_18TensorIteratorBaseERKT_EUliE_EEviT1_,@function
        .size           _ZN2at6native18elementwise_kernelILi128ELi4EZNS0_22gpu_kernel_impl_nocastINS0_13BinaryFunctorIaaaNS0_17BitwiseXorFunctorIaEEEEEEvRNS_18TensorIteratorBaseERKT_EUliE_EEviT1_,(.L_x_26185 - _ZN2at6native18elementwise_kernelILi128ELi4EZNS0_22gpu_kernel_impl_nocastINS0_13BinaryFunctorIaaaNS0_17BitwiseXorFunctorIaEEEEEEvRNS_18TensorIteratorBaseERKT_EUliE_EEviT1_)
        .other          _ZN2at6native18elementwise_kernelILi128ELi4EZNS0_22gpu_kernel_impl_nocastINS0_13BinaryFunctorIaaaNS0_17BitwiseXorFunctorIaEEEEEEvRNS_18TensorIteratorBaseERKT_EUliE_EEviT1_,@"STO_CUDA_ENTRY STV_DEFAULT"
_ZN2at6native18elementwise_kernelILi128ELi4EZNS0_22gpu_kernel_impl_nocastINS0_13BinaryFunctorIaaaNS0_17BitwiseXorFunctorIaEEEEEEvRNS_18TensorIteratorBaseERKT_EUliE_EEviT1_:
.text._ZN2at6native18elementwise_kernelILi128ELi4EZNS0_22gpu_kernel_impl_nocastINS0_13BinaryFunctorIaaaNS0_17BitwiseXorFunctorIaEEEEEEvRNS_18TensorIteratorBaseERKT_EUliE_EEviT1_:
        /* <DEDUP_REMOVED lines=363> */
.L_x_7214:
[----:B------:R-:W-:Y:S01]  /*16b0*/  ULDC.64 UR8, c[0x0][0x480] ;  /* 0x0001200000087ab9 */ /* 0x000fe20000000a00 */
[----:B------:R-:W-:Y:S01]  /*16c0*/  ULDC.64 UR10, c[0x0][0x488] ;  /* 0x00012200000a7ab9 */ /* 0x000fe20000000a00 */
[----:B------:R-:W-:Y:S02]  /*16d0*/  IADD3 R8, P0, R0, UR8, RZ ;  /* 0x0000000800087c10 */ /* 0x000fe4000ff1e0ff */
[----:B------:R-:W-:Y:S02]  /*16e0*/  IADD3 R6, P1, R2, UR10, RZ ;  /* 0x0000000a02067c10 */ /* 0x000fe4000ff3e0ff */
[----:B------:R-:W-:Y:S01]  /*16f0*/  IADD3.X R9, RZ, UR9, RZ, P0, !PT ;  /* 0x00000009ff097c10 */ /* 0x000fe200087fe4ff */
[----:B------:R-:W-:Y:S01]  /*1700*/  ULDC.64 UR8, c[0x0][0x478] ;  /* 0x00011e0000087ab9 */ /* 0x000fe20000000a00 */
[----:B------:R-:W-:-:S04]  /*1710*/  IADD3.X R7, RZ, UR11, RZ, P1, !PT ;  /* 0x0000000bff077c10 */ /* 0x000fc80008ffe4ff */
[----:B------:R-:W2:Y:S04]  /*1720*/  LDG.E.U8 R9, desc[UR4][R8.64] ;  /* 0x0000000408097981 */ /* 0x000ea8000c1e1100 */
[----:B------:R-:W2:Y:S01]  /*1730*/  LDG.E.U8 R6, desc[UR4][R6.64] ;  /* 0x0000000406067981 */ /* 0x000ea2000c1e1100 */
[----:B------:R-:W-:-:S04]  /*1740*/  IADD3 R4, P0, R5, UR8, RZ ;  /* 0x0000000805047c10 */ /* 0x000fc8000ff1e0ff */
[----:B------:R-:W-:Y:S02]  /*1750*/  IADD3.X R5, RZ, UR9, RZ, P0, !PT ;  /* 0x00000009ff057c10 */ /* 0x000fe400087fe4ff */
[----:B------:R-:W-:Y:S02]  /*1760*/  IADD3 R3, R3, 0x80, RZ ;  /* 0x0000008003037810 */ /* 0x000fe40007ffe0ff */
[----:B--2---:R-:W-:-:S05]  /*1770*/  LOP3.LUT R11, R6, R9, RZ, 0x3c, !PT ;  /* 0x00000009060b7212 */ /* 0x004fca00078e3cff */
[----:B------:R0:W-:Y:S02]  /*1780*/  STG.E.U8 desc[UR4][R4.64], R11 ;  /* 0x0000000b04007986 */ /* 0x0001e4000c101104 */
.L_x_7213:
[----:B------:R-:W-:Y:S05]  /*1790*/  BSYNC B0 ;  /* 0x0000000000007941 */ /* 0x000fea0003800000 */
.L_x_7212:
        /* <DEDUP_REMOVED lines=356> */
.L_x_7217:
        /* <DEDUP_REMOVED lines=11> */
[----:B------:R-:W-:-:S04]  /*2e90*/  IADD3 R3, R3, 0x80, RZ ;  /* 0x0000008003037810 */ /* 0x000fc80007ffe0ff */
[----:B------:R-:W-:Y:S02]  /*2ea0*/  ISETP.GE.AND P0, PT, R3, UR6, PT ;  /* 0x0000000603007c0c */ /* 0x000fe4000bf06270 */
[----:B--2---:R-:W-:-:S05]  /*2eb0*/  LOP3.LUT R11, R6, R9, RZ, 0x3c, !PT ;  /* 0x00000009060b7212 */ /* 0x004fca00078e3cff */
[----:B------:R1:W-:Y:S06]  /*2ec0*/  STG.E.U8 desc[UR4][R4.64], R11 ;  /* 0x0000000b04007986 */ /* 0x0003ec000c101104 */
        /* <DEDUP_REMOVED lines=354> */
.L_x_7218:
        /* <DEDUP_REMOVED lines=14> */
.L_x_7216:
[----:B------:R-:W-:Y:S05]  /*45d0*/  BSYNC B0 ;  /* 0x0000000000007941 */ /* 0x000fea0003800000 */
.L_x_7215:
        /* <DEDUP_REMOVED lines=355> */
.L_x_7219:
        /* <DEDUP_REMOVED lines=11> */
[----:B--2---:R-:W-:-:S05]  /*5cc0*/  LOP3.LUT R9, R2, R7, RZ, 0x3c, !PT ;  /* 0x0000000702097212 */ /* 0x004fca00078e3cff */
[----:B------:R-:W-:Y:S01]  /*5cd0*/  STG.E.U8 desc[UR4][R4.64], R9 ;  /* 0x0000000904007986 */ /* 0x000fe2000c101104 */
[----:B------:R-:W-:Y:S05]  /*5ce0*/  EXIT ;  /* 0x000000000000794d */ /* 0x000fea0003800000 */
.L_x_7220:
        /* <DEDUP_REMOVED lines=9> */
.L_x_26185:


//--------------------- .text._ZN2at6native27unrolled_elementwise_kernelINS0_13BinaryFunctorIaaaNS0_17BitwiseXorFunctorIaEEEESt5arrayIPcLm3EELi4E23TrivialOffsetCalculatorILi2EjES9_ILi1EjENS0_6memory15LoadWithoutCastENSC_16StoreWithoutCastEEEviT_T0_T2_T3_T4_T5_ --------------------------
	.section	.text._ZN2at6native27unrolled_elementwise_kernelINS0_13BinaryFunctorIaaaNS0_17BitwiseXorFunctorIaEEEESt5arrayIPcLm3EELi4E23TrivialOffsetCalculatorILi2EjES9_ILi1EjENS0_6memory15LoadWithoutCastENSC_16StoreWithoutCastEEEviT_T0_T2_T3_T4_T5_,"ax",@progbits
	.align	128
        .global         _ZN2at6native27unrolled_elementwise_kernelINS0_13BinaryFunctorIaaaNS0_17BitwiseXorFunctorIaEEEESt5arrayIPcLm3EELi4E23TrivialOffsetCalculatorILi2EjES9_ILi1EjENS0_6memory15LoadWithoutCastENSC_16StoreWithoutCastEEEviT_T0_T2_T3_T4_T5_
        .type           _ZN2at6native27unrolled_elementwise_kernelINS0_13BinaryFunctorIaaaNS0_17BitwiseXorFunctorIaEEEESt5arrayIPcLm3EELi4E23TrivialOffsetCalculatorILi2EjES9_ILi1EjENS0_6memory15LoadWithoutCastENSC_16StoreWithoutCastEEEviT_T0_T2_T3_T4_T5_,@function
        .size           _ZN2at6native27unrolled_elementwise_kernelINS0_13BinaryFunctorIaaaNS0_17BitwiseXorFunctorIaEEEESt5arrayIPcLm3EELi4E23TrivialOffsetCalculatorILi2EjES9_ILi1EjENS0_6memory15LoadWithoutCastENSC_16StoreWithoutCastEEEviT_T0_T2_T3_T4_T5_,(.L_x_26186 - _ZN2at6native27unrolled_elementwise_kernelINS0_13BinaryFunctorIaaaNS0_17BitwiseXorFunctorIaEEEESt5arrayIPcLm3EELi4E23TrivialOffsetCalculatorILi2EjES9_ILi1EjENS0_6memory15LoadWithoutCastENSC_16StoreWithoutCastEEEviT_T0_T2_T3_T4_T5_)
        .other          _ZN2at6native27unrolled_elementwise_kernelINS0_13BinaryFunctorIaaaNS0_17BitwiseXorFunctorIaEEEESt5arrayIPcLm3EELi4E23TrivialOffsetCalculatorILi2EjES9_ILi1EjENS0_6memory15LoadWithoutCastENSC_16StoreWithoutCastEEEviT_T0_T2_T3_T4_T5_,@"STO_CUDA_ENTRY STV_DEFAULT"
_ZN2at6native27unrolled_elementwise_kernelINS0_13BinaryFunctorIaaaNS0_17BitwiseXorFunctorIaEEEESt5arrayIPcLm3EELi4E23TrivialOffsetCalculatorILi2EjES9_ILi1EjENS0_6memory15LoadWithoutCastENSC_16StoreWithoutCastEEEviT_T0_T2_T3_T4_T5_:
.text._ZN2at6native27unrolled_elementwise_kernelINS0_13BinaryFunctorIaaaNS0_17BitwiseXorFunctorIaEEEESt5arrayIPcLm3EELi4E23TrivialOffsetCalculatorILi2EjES9_ILi1EjENS0_6memory15LoadWithoutCastENSC_16StoreWithoutCastEEEviT_T0_T2_T3_T4_T5_:
        /* <DEDUP_REMOVED lines=19> */
[----:B------:R-:W-:Y:S02]  /*0130*/  PRMT R6, RZ, 0x7610, R6 ;  /* 0x00007610ff067816 */ /* 0x000fe40000000006 */
[----:B-1----:R-:W-:Y:S01]  /*0140*/  @!P0 IADD3 R16, P3, R21, R16, RZ ;  /* 0x0000001015108210 */ /* 0x002fe20007f7e0ff */
[--C-:B------:R-:W-:Y:S01]  /*0150*/  @!P0 IMAD.X R21, RZ, RZ, R7.reuse, P4 ;  /* 0x000000ffff158224 */ /* 0x100fe200020e0607 */
[----:B------:R-:W-:-:S03]  /*0160*/  PRMT R7, RZ, 0x7610, R7 ;  /* 0x00007610ff077816 */ /* 0x000fc60000000007 */
[----:B------:R-:W-:-:S03]  /*0170*/  @!P0 IMAD.X R17, RZ, RZ, R17, P3 ;  /* 0x000000ffff118224 */ /* 0x000fc600018e0611 */
[----:B------:R-:W1:Y:S01]  /*0180*/  @!P2 LDC.64 R8, c[0x0][0x220] ;  /* 0x00008800ff08ab82 */ /* 0x000e620000000a00 */
[----:B------:R3:W4:Y:S04]  /*0190*/  @!P0 LDG.E.U8 R7, desc[UR4][R20.64] ;  /* 0x0000000414078981 */ /* 0x000728000c1e1100 */
[----:B------:R-:W4:Y:S03]  /*01a0*/  @!P0 LDG.E.U8 R6, desc[UR4][R16.64] ;  /* 0x0000000410068981 */ /* 0x000f26000c1e1100 */
[----:B------:R-:W1:Y:S01]  /*01b0*/  @!P2 LDC.64 R2, c[0x0][0x228] ;  /* 0x00008a00ff02ab82 */ /* 0x000e620000000a00 */
[C---:B--2---:R-:W-:Y:S01]  /*01c0*/  @!P1 IADD3 R12, P5, R11.reuse, R12, RZ ;  /* 0x0000000c0b0c9210 */ /* 0x044fe20007fbe0ff */
[----:B------:R-:W-:Y:S01]  /*01d0*/  @!P2 IMAD R23, R0, 0x200, R19 ;  /* 0x000002000017a824 */ /* 0x000fe200078e0213 */
[----:B0-----:R-:W-:-:S03]  /*01e0*/  @!P1 IADD3 R14, P3, R11, R14, RZ ;  /* 0x0000000e0b0e9210 */ /* 0x001fc60007f7e0ff */
[----:B------:R-:W-:Y:S01]  /*01f0*/  @!P1 IMAD.X R13, RZ, RZ, R13, P5 ;  /* 0x000000ffff0d9224 */ /* 0x000fe200028e060d */
[----:B------:R-:W-:Y:S02]  /*0200*/  PRMT R10, RZ, 0x7610, R10 ;  /* 0x00007610ff0a7816 */ /* 0x000fe4000000000a */
[----:B------:R-:W-:Y:S01]  /*0210*/  PRMT R11, RZ, 0x7610, R11 ;  /* 0x00007610ff0b7816 */ /* 0x000fe2000000000b */
[----:B------:R-:W-:Y:S01]  /*0220*/  @!P1 IMAD.X R15, RZ, RZ, R15, P3 ;  /* 0x000000ffff0f9224 */ /* 0x000fe200018e060f */
[----:B------:R-:W-:Y:S02]  /*0230*/  PRMT R18, RZ, 0x7610, R18 ;  /* 0x00007610ff127816 */ /* 0x000fe40000000012 */
[----:B---3--:R-:W-:Y:S02]  /*0240*/  PRMT R21, RZ, 0x7610, R21 ;  /* 0x00007610ff157816 */ /* 0x008fe40000000015 */
[----:B------:R-:W2:Y:S01]  /*0250*/  @!P1 LDG.E.U8 R10, desc[UR4][R14.64] ;  /* 0x000000040e0a9981 */ /* 0x000ea2000c1e1100 */
[----:B-1----:R-:W-:-:S03]  /*0260*/  @!P2 IADD3 R8, P4, R23, R8, RZ ;  /* 0x000000081708a210 */ /* 0x002fc60007f9e0ff */
[----:B------:R-:W2:Y:S01]  /*0270*/  @!P1 LDG.E.U8 R11, desc[UR4][R12.64] ;  /* 0x000000040c0b9981 */ /* 0x000ea2000c1e1100 */
[----:B------:R-:W-:Y:S01]  /*0280*/  @!P2 IADD3 R2, P5, R23, R2, RZ ;  /* 0x000000021702a210 */ /* 0x000fe20007fbe0ff */
[----:B------:R-:W-:-:S04]  /*0290*/  @!P2 IMAD.X R9, RZ, RZ, R9, P4 ;  /* 0x000000ffff09a224 */ /* 0x000fc800020e0609 */
[----:B------:R-:W-:Y:S01]  /*02a0*/  @!P2 IMAD.X R3, RZ, RZ, R3, P5 ;  /* 0x000000ffff03a224 */ /* 0x000fe200028e0603 */
[----:B------:R0:W3:Y:S04]  /*02b0*/  @!P2 LDG.E.U8 R18, desc[UR4][R8.64] ;  /* 0x000000040812a981 */ /* 0x0000e8000c1e1100 */
[----:B------:R1:W3:Y:S01]  /*02c0*/  @!P2 LDG.E.U8 R21, desc[UR4][R2.64] ;  /* 0x000000040215a981 */ /* 0x0002e2000c1e1100 */
[----:B------:R-:W-:-:S05]  /*02d0*/  @!P2 VIADD R19, R19, 0x80 ;  /* 0x000000801313a836 */ /* 0x000fca0000000000 */
[----:B------:R-:W-:Y:S01]  /*02e0*/  ISETP.GE.AND P3, PT, R19, R4, PT ;  /* 0x000000041300720c */ /* 0x000fe20003f66270 */
[----:B0-----:R-:W0:-:S12]  /*02f0*/  @!P0 LDC.64 R8, c[0x0][0x218] ;  /* 0x00008600ff088b82 */ /* 0x001e180000000a00 */
[----:B------:R-:W0:Y:S08]  /*0300*/  @!P3 LDC.64 R16, c[0x0][0x228] ;  /* 0x00008a00ff10bb82 */ /* 0x000e300000000a00 */
[----:B------:R-:W0:Y:S01]  /*0310*/  @!P3 LDC.64 R14, c[0x0][0x220] ;  /* 0x00008800ff0ebb82 */ /* 0x000e220000000a00 */
[C---:B------:R-:W-:Y:S02]  /*0320*/  @!P3 IMAD R19, R0.reuse, 0x200, R19 ;  /* 0x000002000013b824 */ /* 0x040fe400078e0213 */
[----:B-1----:R-:W-:Y:S01]  /*0330*/  @!P0 IMAD R3, R0, 0x200, R5 ;  /* 0x0000020000038824 */ /* 0x002fe200078e0205 */
[----:B------:R-:W-:-:S02]  /*0340*/  PRMT R12, RZ, 0x7610, R12 ;  /* 0x00007610ff0c7816 */ /* 0x000fc4000000000c */
[----:B------:R-:W-:Y:S02]  /*0350*/  PRMT R13, RZ, 0x7610, R13 ;  /* 0x00007610ff0d7816 */ /* 0x000fe4000000000d */
[----:B0-----:R-:W-:-:S05]  /*0360*/  @!P3 IADD3 R16, P2, R19, R16, RZ ;  /* 0x000000101310b210 */ /* 0x001fca0007f5e0ff */
[----:B------:R-:W-:Y:S01]  /*0370*/  @!P3 IMAD.X R17, RZ, RZ, R17, P2 ;  /* 0x000000ffff11b224 */ /* 0x000fe200010e0611 */
[----:B------:R-:W-:Y:S02]  /*0380*/  @!P0 IADD3 R8, P2, R3, R8, RZ ;  /* 0x0000000803088210 */ /* 0x000fe40007f5e0ff */
[----:B------:R-:W-:Y:S01]  /*0390*/  @!P3 IADD3 R14, P1, R19, R14, RZ ;  /* 0x0000000e130eb210 */ /* 0x000fe20007f3e0ff */
[----:B------:R-:W-:Y:S01]  /*03a0*/  VIADD R2, R5, 0x80 ;  /* 0x0000008005027836 */ /* 0x000fe20000000000 */
[----:B------:R0:W5:Y:S01]  /*03b0*/  @!P3 LDG.E.U8 R13, desc[UR4][R16.64] ;  /* 0x00000004100db981 */ /* 0x000162000c1e1100 */
[----:B------:R-:W-:Y:S02]  /*03c0*/  @!P0 IMAD.X R9, RZ, RZ, R9, P2 ;  /* 0x000000ffff098224 */ /* 0x000fe400010e0609 */
[----:B------:R-:W-:Y:S02]  /*03d0*/  @!P3 IMAD.X R15, RZ, RZ, R15, P1 ;  /* 0x000000ffff0fb224 */ /* 0x000fe400008e060f */
[----:B------:R-:W-:-:S03]  /*03e0*/  @!P0 IMAD.MOV.U32 R5, RZ, RZ, R2 ;  /* 0x000000ffff058224 */ /* 0x000fc600078e0002 */
[----:B------:R0:W5:Y:S02]  /*03f0*/  @!P3 LDG.E.U8 R12, desc[UR4][R14.64] ;  /* 0x000000040e0cb981 */ /* 0x000164000c1e1100 */
[----:B------:R-:W-:Y:S01]  /*0400*/  ISETP.GE.AND P1, PT, R5, R4, PT ;  /* 0x000000040500720c */ /* 0x000fe20003f26270 */
[----:B------:R-:W-:Y:S01]  /*0410*/  BSSY B0, `(.L_x_7221) ;  /* 0x0000012000007945 */ /* 0x000fe20003800000 */
[----:B----4-:R-:W-:-:S05]  /*0420*/  LOP3.LUT R7, R7, R6, RZ, 0x3c, !PT ;  /* 0x0000000607077212 */ /* 0x010fca00078e3cff */
[----:B------:R0:W-:Y:S01]  /*0430*/  @!P0 STG.E.U8 desc[UR4][R8.64], R7 ;  /* 0x0000000708008986 */ /* 0x0001e2000c101104 */
[----:B--2---:R-:W-:Y:S02]  /*0440*/  LOP3.LUT R11, R11, R10, RZ, 0x3c, !PT ;  /* 0x0000000a0b0b7212 */ /* 0x004fe400078e3cff */
[----:B---3--:R-:W-:-:S03]  /*0450*/  LOP3.LUT R21, R21, R18, RZ, 0x3c, !PT ;  /* 0x0000001215157212 */ /* 0x008fc600078e3cff */
[----:B0-----:R-:W-:Y:S05]  /*0460*/  @P1 BRA `(.L_x_7222) ;  /* 0x0000000000301947 */ /* 0x001fea0003800000 */
        /* <DEDUP_REMOVED lines=12> */
.L_x_7222:
[----:B------:R-:W-:Y:S05]  /*0530*/  BSYNC B0 ;  /* 0x0000000000007941 */ /* 0x000fea0003800000 */
.L_x_7221:
[----:B------:R-:W-:-:S13]  /*0540*/  ISETP.GE.AND P0, PT, R5, R4, PT ;  /* 0x000000040500720c */ /* 0x000fda0003f06270 */
[----:B------:R-:W-:Y:S05]  /*0550*/  @P0 EXIT ;  /* 0x000000000000094d */ /* 0x000fea0003800000 */
[----:B------:R-:W-:Y:S01]  /*0560*/  IMAD R0, R0, 0x200, R5 ;  /* 0x0000020000007824 */ /* 0x000fe200078e0205 */
[----:B------:R-:W-:Y:S01]  /*0570*/  ULDC.64 UR6, c[0x0][0x218] ;  /* 0x0000860000067ab9 */ /* 0x000fe20000000a00 */
[----:B-----5:R-:W-:-:S03]  /*0580*/  LOP3.LUT R13, R13, R12, RZ, 0x3c, !PT ;  /* 0x0000000c0d0d7212 */ /* 0x020fc600078e3cff */
[----:B0-----:R-:W-:-:S05]  /*0590*/  IADD3 R2, P0, R0, UR6, RZ ;  /* 0x0000000600027c10 */ /* 0x001fca000ff1e0ff */
[----:B------:R-:W-:-:S05]  /*05a0*/  IMAD.X R3, RZ, RZ, UR7, P0 ;  /* 0x00000007ff037e24 */ /* 0x000fca00080e06ff */
[----:B------:R-:W-:Y:S01]  /*05b0*/  STG.E.U8 desc[UR4][R2.64], R13 ;  /* 0x0000000d02007986 */ /* 0x000fe2000c101104 */
[----:B------:R-:W-:Y:S05]  /*05c0*/  EXIT ;  /* 0x000000000000794d */ /* 0x000fea0003800000 */
.L_x_7223:
        /* <DEDUP_REMOVED lines=11> */
.L_x_26186:


//--------------------- .text._ZN2at6native29vectorized_elementwise_kernelILi2ENS0_13BinaryFunctorIaaaNS0_17BitwiseXorFunctorIaEEEESt5arrayIPcLm3EEEEviT0_T1_ --------------------------
	.section	.text._ZN2at6native29vectorized_elementwise_kernelILi2ENS0_13BinaryFunctorIaaaNS0_17BitwiseXorFunctorIaEEEESt5arrayIPcLm3EEEEviT0_T1_,"ax",@progbits
	.align	128
        .global         _ZN2at6native29vectorized_elementwise_kernelILi2ENS0_13BinaryFunctorIaaaNS0_17BitwiseXorFunctorIaEEEESt5arrayIPcLm3EEEEviT0_T1_
        .type           _ZN2at6native29vectorized_elementwise_kernelILi2ENS0_13BinaryFunctorIaaaNS0_17BitwiseXorFunctorIaEEEESt5arrayIPcLm3EEEEviT0_T1_,@function
        .size           _ZN2at6native29vectorized_elementwise_kernelILi2ENS0_13BinaryFunctorIaaaNS0_17BitwiseXorFunctorIaEEEESt5arrayIPcLm3EEEEviT0_T1_,(.L_x_26187 - _ZN2at6native29vectorized_elementwise_kernelILi2ENS0_13BinaryFunctorIaaaNS0_17BitwiseXorFunctorIaEEEESt5arrayIPcLm3EEEEviT0_T1_)
        .other          _ZN2at6native29vectorized_elementwise_kernelILi2ENS0_13BinaryFunctorIaaaNS0_17BitwiseXorFunctorIaEEEESt5arrayIPcLm3EEEEviT0_T1_,@"STO_CUDA_ENTRY STV_DEFAULT"
_ZN2at6native29vectorized_elementwise_kernelILi2ENS0_13BinaryFunctorIaaaNS0_17BitwiseXorFunctorIaEEEESt5arrayIPcLm3EEEEviT0_T1_:
.text._ZN2at6native29vectorized_elementwise_kernelILi2ENS0_13BinaryFunctorIaaaNS0_17BitwiseXorFunctorIaEEEESt5arrayIPcLm3EEEEviT0_T1_:
        /* <DEDUP_REMOVED lines=17> */
[----:B------:R-:W-:Y:S01]  /*0110*/  IMAD.U32 R10, RZ, RZ, UR6 ;  /* 0x00000006ff0a7e24 */ /* 0x000fe2000f8e00ff */
[----:B------:R-:W-:Y:S01]  /*0120*/  ULDC.64 UR6, c[0x0][0x218] ;  /* 0x0000860000067ab9 */ /* 0x000fe20000000a00 */
[----:B------:R-:W-:Y:S02]  /*0130*/  IMAD.U32 R9, RZ, RZ, UR8 ;  /* 0x00000008ff097e24 */ /* 0x000fe4000f8e00ff */
        /* <DEDUP_REMOVED lines=24> */
[----:B------:R-:W-:Y:S02]  /*02c0*/  LOP3.LUT R12, R13, R12, RZ, 0x3c, !PT ;  /* 0x0000000c0d0c7212 */ /* 0x000fe400078e3cff */
[----:B------:R-:W-:Y:S02]  /*02d0*/  LOP3.LUT R13, R14, R7, RZ, 0x3c, !PT ;  /* 0x000000070e0d7212 */ /* 0x000fe400078e3cff */
[----:B------:R-:W-:-:S02]  /*02e0*/  LOP3.LUT R14, R10, R9, RZ, 0x3c, !PT ;  /* 0x000000090a0e7212 */ /* 0x000fc400078e3cff */
[----:B------:R-:W-:Y:S02]  /*02f0*/  LOP3.LUT R15, R11, R8, RZ, 0x3c, !PT ;  /* 0x000000080b0f7212 */ /* 0x000fe400078e3cff */
[C---:B------:R-:W-:Y:S02]  /*0300*/  PRMT R7, R5.reuse, 0x7770, RZ ;  /* 0x0000777005077816 */ /* 0x040fe400000000ff */
[----:B------:R-:W-:Y:S02]  /*0310*/  PRMT R8, R6, 0x7770, RZ ;  /* 0x0000777006087816 */ /* 0x000fe400000000ff */
[----:B------:R-:W-:Y:S02]  /*0320*/  PRMT R10, R0, 0x7771, RZ ;  /* 0x00007771000a7816 */ /* 0x000fe400000000ff */
[----:B------:R-:W-:Y:S02]  /*0330*/  PRMT R5, R5, 0x7771, RZ ;  /* 0x0000777105057816 */ /* 0x000fe400000000ff */
[----:B------:R-:W-:-:S02]  /*0340*/  PRMT R6, R6, 0x7771, RZ ;  /* 0x0000777106067816 */ /* 0x000fc400000000ff */
[----:B------:R-:W-:Y:S02]  /*0350*/  PRMT R0, R0, 0x7770, RZ ;  /* 0x0000777000007816 */ /* 0x000fe400000000ff */
[C---:B------:R-:W-:Y:S02]  /*0360*/  PRMT R11, R4.reuse, 0x7771, RZ ;  /* 0x00007771040b7816 */ /* 0x040fe400000000ff */
[----:B------:R-:W-:Y:S02]  /*0370*/  PRMT R9, R4, 0x7770, RZ ;  /* 0x0000777004097816 */ /* 0x000fe400000000ff */
[----:B------:R-:W-:Y:S02]  /*0380*/  LOP3.LUT R5, R10, R5, RZ, 0x3c, !PT ;  /* 0x000000050a057212 */ /* 0x000fe400078e3cff */
[----:B------:R-:W-:Y:S02]  /*0390*/  LOP3.LUT R0, R0, R7, RZ, 0x3c, !PT ;  /* 0x0000000700007212 */ /* 0x000fe400078e3cff */
[----:B------:R-:W-:-:S02]  /*03a0*/  LOP3.LUT R6, R11, R6, RZ, 0x3c, !PT ;  /* 0x000000060b067212 */ /* 0x000fc400078e3cff */
[----:B------:R-:W-:Y:S02]  /*03b0*/  LOP3.LUT R9, R9, R8, RZ, 0x3c, !PT ;  /* 0x0000000809097212 */ /* 0x000fe400078e3cff */
[----:B------:R-:W-:Y:S02]  /*03c0*/  PRMT R13, R12, 0x7604, R13 ;  /* 0x000076040c0d7816 */ /* 0x000fe4000000000d */
        /* <DEDUP_REMOVED lines=8> */
.L_x_7224:
[----:B------:R-:W0:Y:S01]  /*0450*/  S2R R4, SR_TID.X ;  /* 0x0000000000047919 */ /* 0x000e220000002100 */
[----:B------:R-:W-:Y:S02]  /*0460*/  PRMT R5, RZ, 0x7610, R5 ;  /* 0x00007610ff057816 */ /* 0x000fe40000000005 */
[----:B0-----:R-:W-:Y:S01]  /*0470*/  ISETP.GE.AND P0, PT, R4, R3, PT ;  /* 0x000000030400720c */ /* 0x001fe20003f06270 */
[----:B------:R-:W-:-:S12]  /*0480*/  IMAD.MOV.U32 R0, RZ, RZ, R4 ;  /* 0x000000ffff007224 */ /* 0x000fd800078e0004 */
[C---:B------:R-:W-:Y:S01]  /*0490*/  @!P0 VIADD R25, R0.reuse, UR4 ;  /* 0x0000000400198c36 */ /* 0x040fe20008000000 */
[----:B------:R-:W0:Y:S01]  /*04a0*/  @!P0 LDC.64 R6, c[0x0][0x220] ;  /* 0x00008800ff068b82 */ /* 0x000e220000000a00 */
[----:B------:R-:W-:-:S05]  /*04b0*/  @!P0 VIADD R0, R0, 0x80 ;  /* 0x0000008000008836 */ /* 0x000fca0000000000 */
[C---:B------:R-:W-:Y:S02]  /*04c0*/  ISETP.GE.AND P3, PT, R0.reuse, R3, PT ;  /* 0x000000030000720c */ /* 0x040fe40003f66270 */
[----:B------:R-:W1:Y:S11]  /*04d0*/  @!P0 LDC.64 R22, c[0x0][0x228] ;  /* 0x00008a00ff168b82 */ /* 0x000e760000000a00 */
[C---:B------:R-:W-:Y:S01]  /*04e0*/  @!P3 VIADD R11, R0.reuse, UR4 ;  /* 0x00000004000bbc36 */ /* 0x040fe20008000000 */
[----:B------:R-:W2:Y:S01]  /*04f0*/  @!P3 LDC.64 R12, c[0x0][0x220] ;  /* 0x00008800ff0cbb82 */ /* 0x000ea20000000a00 */
[----:B------:R-:W-:Y:S01]  /*0500*/  @!P3 VIADD R0, R0, 0x80 ;  /* 0x000000800000b836 */ /* 0x000fe20000000000 */
[----:B0-----:R-:W-:-:S04]  /*0510*/  @!P0 IADD3 R6, P1, R25, R6, RZ ;  /* 0x0000000619068210 */ /* 0x001fc80007f3e0ff */
[----:B------:R-:W-:Y:S02]  /*0520*/  ISETP.GE.AND P4, PT, R0, R3, PT ;  /* 0x000000030000720c */ /* 0x000fe40003f86270 */
[----:B------:R-:W0:Y:S01]  /*0530*/  @!P3 LDC.64 R16, c[0x0][0x228] ;  /* 0x00008a00ff10bb82 */ /* 0x000e220000000a00 */
[----:B------:R-:W-:Y:S01]  /*0540*/  @!P0 IMAD.X R7, RZ, RZ, R7, P1 ;  /* 0x000000ffff078224 */ /* 0x000fe200008e0607 */
[----:B------:R-:W-:-:S04]  /*0550*/  PRMT R2, RZ, 0x7610, R2 ;  /* 0x00007610ff027816 */ /* 0x000fc80000000002 */
[----:B------:R3:W4:Y:S05]  /*0560*/  @!P0 LDG.E.U8 R5, desc[UR12][R6.64] ;  /* 0x0000000c06058981 */ /* 0x00072a000c1e1100 */
[C---:B------:R-:W-:Y:S01]  /*0570*/  @!P4 VIADD R21, R0.reuse, UR4 ;  /* 0x000000040015cc36 */ /* 0x040fe20008000000 */
[----:B------:R-:W5:Y:S01]  /*0580*/  @!P4 LDC.64 R8, c[0x0][0x220] ;  /* 0x00008800ff08cb82 */ /* 0x000f620000000a00 */
[----:B------:R-:W-:Y:S01]  /*0590*/  @!P4 VIADD R0, R0, 0x80 ;  /* 0x000000800000c836 */ /* 0x000fe20000000000 */
[----:B--2---:R-:W-:-:S04]  /*05a0*/  @!P3 IADD3 R12, P5, R11, R12, RZ ;  /* 0x0000000c0b0cb210 */ /* 0x004fc80007fbe0ff */
[----:B------:R-:W-:Y:S02]  /*05b0*/  ISETP.GE.AND P2, PT, R0, R3, PT ;  /* 0x000000030000720c */ /* 0x000fe40003f46270 */
[----:B------:R-:W2:Y:S01]  /*05c0*/  @!P4 LDC.64 R28, c[0x0][0x228] ;  /* 0x00008a00ff1ccb82 */ /* 0x000ea20000000a00 */
[----:B0-----:R-:W-:-:S10]  /*05d0*/  @!P3 IADD3 R16, P6, R11, R16, RZ ;  /* 0x000000100b10b210 */ /* 0x001fd40007fde0ff */
[C---:B------:R-:W-:Y:S01]  /*05e0*/  @!P2 VIADD R15, R0.reuse, UR4 ;  /* 0x00000004000fac36 */ /* 0x040fe20008000000 */
[----:B------:R-:W0:Y:S01]  /*05f0*/  @!P2 LDC.64 R18, c[0x0][0x220] ;  /* 0x00008800ff12ab82 */ /* 0x000e220000000a00 */
[----:B------:R-:W-:-:S05]  /*0600*/  @!P2 VIADD R0, R0, 0x80 ;  /* 0x000000800000a836 */ /* 0x000fca0000000000 */
[CC--:B------:R-:W-:Y:S01]  /*0610*/  ISETP.GE.AND P1, PT, R0.reuse, R3.reuse, PT ;  /* 0x000000030000720c */ /* 0x0c0fe20003f26270 */
[----:B------:R-:W-:Y:S01]  /*0620*/  @!P3 IMAD.X R13, RZ, RZ, R13, P5 ;  /* 0x000000ffff0db224 */ /* 0x000fe200028e060d */
[----:B---3--:R-:W-:Y:S01]  /*0630*/  PRMT R7, RZ, 0x7610, R7 ;  /* 0x00007610ff077816 */ /* 0x008fe20000000007 */
[----:B------:R-:W-:Y:S01]  /*0640*/  @!P3 IMAD.X R17, RZ, RZ, R17, P6 ;  /* 0x000000ffff11b224 */ /* 0x000fe200030e0611 */
[----:B------:R-:W3:Y:S01]  /*0650*/  @!P2 LDC.64 R10, c[0x0][0x228] ;  /* 0x00008a00ff0aab82 */ /* 0x000ee20000000a00 */
[C---:B-----5:R-:W-:Y:S01]  /*0660*/  @!P4 IADD3 R20, P5, R21.reuse, R8, RZ ;  /* 0x000000081514c210 */ /* 0x060fe20007fbe0ff */
[----:B------:R5:W4:Y:S07]  /*0670*/  @!P3 LDG.E.U8 R2, desc[UR12][R12.64] ;  /* 0x0000000c0c02b981 */ /* 0x000b2e000c1e1100 */
[C---:B------:R-:W-:Y:S01]  /*0680*/  @!P1 VIADD R27, R0.reuse, UR4 ;  /* 0x00000004001b9c36 */ /* 0x040fe20008000000 */
[----:B------:R1:W4:Y:S01]  /*0690*/  @!P3 LDG.E.U8 R7, desc[UR12][R16.64] ;  /* 0x0000000c1007b981 */ /* 0x000322000c1e1100 */
[----:B------:R-:W-:Y:S01]  /*06a0*/  @!P1 VIADD R0, R0, 0x80 ;  /* 0x0000008000009836 */ /* 0x000fe20000000000 */
[----:B--2---:R-:W-:Y:S01]  /*06b0*/  @!P4 IADD3 R28, P6, R21, R28, RZ ;  /* 0x0000001c151cc210 */ /* 0x004fe20007fde0ff */
[----:B-----5:R-:W2:Y:S03]  /*06c0*/  @!P1 LDC.64 R12, c[0x0][0x220] ;  /* 0x00008800ff0c9b82 */ /* 0x020ea60000000a00 */
[----:B------:R-:W-:Y:S01]  /*06d0*/  ISETP.GE.AND P3, PT, R0, R3, PT ;  /* 0x000000030000720c */ /* 0x000fe20003f66270 */
[----:B------:R-:W-:Y:S01]  /*06e0*/  @!P4 IMAD.X R21, RZ, RZ, R9, P5 ;  /* 0x000000ffff15c224 */ /* 0x000fe200028e0609 */
[----:B------:R-:W-:Y:S01]  /*06f0*/  PRMT R6, RZ, 0x7610, R6 ;  /* 0x00007610ff067816 */ /* 0x000fe20000000006 */
[----:B------:R-:W-:Y:S01]  /*0700*/  @!P4 IMAD.X R29, RZ, RZ, R29, P6 ;  /* 0x000000ffff1dc224 */ /* 0x000fe200030e061d */
[----:B------:R-:W-:Y:S01]  /*0710*/  PRMT R9, RZ, 0x7610, R9 ;  /* 0x00007610ff097816 */ /* 0x000fe20000000009 */
[----:B-1----:R-:W1:Y:S01]  /*0720*/  @!P1 LDC.64 R16, c[0x0][0x228] ;  /* 0x00008a00ff109b82 */ /* 0x002e620000000a00 */
[----:B------:R-:W-:-:S02]  /*0730*/  @!P0 IADD3 R22, P5, R25, R22, RZ ;  /* 0x0000001619168210 */ /* 0x000fc40007fbe0ff */
[----:B------:R5:W4:Y:S04]  /*0740*/  @!P4 LDG.E.U8 R6, desc[UR12][R20.64] ;  /* 0x0000000c1406c981 */ /* 0x000b28000c1e1100 */
[----:B------:R3:W4:Y:S01]  /*0750*/  @!P4 LDG.E.U8 R9, desc[UR12][R28.64] ;  /* 0x0000000c1c09c981 */ /* 0x000722000c1e1100 */
[----:B0-----:R-:W-:Y:S01]  /*0760*/  @!P2 IADD3 R24, P4, R15, R18, RZ ;  /* 0x000000120f18a210 */ /* 0x001fe20007f9e0ff */
[C---:B-----5:R-:W-:Y:S02]  /*0770*/  @!P3 VIADD R21, R0.reuse, UR4 ;  /* 0x000000040015bc36 */ /* 0x060fe40008000000 */
[----:B------:R-:W-:Y:S02]  /*0780*/  @!P3 VIADD R0, R0, 0x80 ;  /* 0x000000800000b836 */ /* 0x000fe40000000000 */
[----:B------:R-:W-:-:S02]  /*0790*/  @!P2 IMAD.X R25, RZ, RZ, R19, P4 ;  /* 0x000000ffff19a224 */ /* 0x000fc400020e0613 */
[----:B------:R-:W-:Y:S01]  /*07a0*/  @!P0 IMAD.X R23, RZ, RZ, R23, P5 ;  /* 0x000000ffff178224 */ /* 0x000fe200028e0617 */
[----:B------:R-:W-:Y:S02]  /*07b0*/  ISETP.GE.AND P4, PT, R0, R3, PT ;  /* 0x000000030000720c */ /* 0x000fe40003f86270 */
[----:B---3--:R-:W-:Y:S02]  /*07c0*/  @!P2 IADD3 R28, P5, R15, R10, RZ ;  /* 0x0000000a0f1ca210 */ /* 0x008fe40007fbe0ff */
[----:B------:R-:W0:Y:S01]  /*07d0*/  @!P3 LDC.64 R14, c[0x0][0x220] ;  /* 0x00008800ff0ebb82 */ /* 0x000e220000000a00 */
[----:B------:R-:W-:Y:S02]  /*07e0*/  PRMT R8, RZ, 0x7610, R8 ;  /* 0x00007610ff087816 */ /* 0x000fe40000000008 */
[----:B------:R-:W-:Y:S01]  /*07f0*/  PRMT R20, RZ, 0x7610, R20 ;  /* 0x00007610ff147816 */ /* 0x000fe20000000014 */
[----:B------:R-:W-:-:S03]  /*0800*/  @!P2 IMAD.X R29, RZ, RZ, R11, P5 ;  /* 0x000000ffff1da224 */ /* 0x000fc600028e060b */
[----:B------:R3:W4:Y:S01]  /*0810*/  @!P0 LDG.E.U8 R8, desc[UR12][R22.64] ;  /* 0x0000000c16088981 */ /* 0x000722000c1e1100 */
[----:B--2---:R-:W-:Y:S01]  /*0820*/  @!P1 IADD3 R18, P5, R27, R12, RZ ;  /* 0x0000000c1b129210 */ /* 0x004fe20007fbe0ff */
[----:B------:R-:W2:Y:S02]  /*0830*/  @!P3 LDC.64 R10, c[0x0][0x228] ;  /* 0x00008a00ff0abb82 */ /* 0x000ea40000000a00 */
[----:B------:R5:W4:Y:S01]  /*0840*/  @!P2 LDG.E.U8 R20, desc[UR12][R24.64] ;  /* 0x0000000c1814a981 */ /* 0x000b22000c1e1100 */
[----:B---3--:R-:W-:Y:S01]  /*0850*/  PRMT R23, RZ, 0x7610, R23 ;  /* 0x00007610ff177816 */ /* 0x008fe20000000017 */
[C---:B-----5:R-:W-:Y:S02]  /*0860*/  @!P4 VIADD R25, R0.reuse, UR4 ;  /* 0x000000040019cc36 */ /* 0x060fe40008000000 */
[----:B------:R-:W-:-:S03]  /*0870*/  @!P4 VIADD R0, R0, 0x80 ;  /* 0x000000800000c836 */ /* 0x000fc60000000000 */
[----:B------:R3:W5:Y:S01]  /*0880*/  @!P2 LDG.E.U8 R23, desc[UR12][R28.64] ;  /* 0x0000000c1c17a981 */ /* 0x000762000c1e1100 */
[----:B------:R-:W-:Y:S01]  /*0890*/  @!P1 IMAD.X R19, RZ, RZ, R13, P5 ;  /* 0x000000ffff139224 */ /* 0x000fe200028e060d */
[----:B-1----:R-:W-:Y:S01]  /*08a0*/  @!P1 IADD3 R16, P5, R27, R16, RZ ;  /* 0x000000101b109210 */ /* 0x002fe20007fbe0ff */
[----:B------:R-:W1:Y:S01]  /*08b0*/  @!P4 LDC.64 R12, c[0x0][0x220] ;  /* 0x00008800ff0ccb82 */ /* 0x000e620000000a00 */
[----:B------:R-:W-:Y:S02]  /*08c0*/  ISETP.GE.AND P2, PT, R0, R3, PT ;  /* 0x000000030000720c */ /* 0x000fe40003f46270 */
[----:B------:R-:W-:Y:S01]  /*08d0*/  PRMT R22, RZ, 0x7610, R22 ;  /* 0x00007610ff167816 */ /* 0x000fe20000000016 */
[----:B------:R-:W-:Y:S01]  /*08e0*/  @!P1 IMAD.X R17, RZ, RZ, R17, P5 ;  /* 0x000000ffff119224 */ /* 0x000fe200028e0611 */
[----:B0-----:R-:W-:Y:S02]  /*08f0*/  @!P3 IADD3 R26, P6, R21, R14, RZ ;  /* 0x0000000e151ab210 */ /* 0x001fe40007fde0ff */
[----:B---3--:R-:W-:-:S02]  /*0900*/  PRMT R29, RZ, 0x7610, R29 ;  /* 0x00007610ff1d7816 */ /* 0x008fc4000000001d */
[----:B------:R0:W3:Y:S01]  /*0910*/  @!P1 LDG.E.U8 R22, desc[UR12][R18.64] ;  /* 0x0000000c12169981 */ /* 0x0000e2000c1e1100 */
[----:B------:R-:W-:Y:S02]  /*0920*/  @!P3 IMAD.X R27, RZ, RZ, R15, P6 ;  /* 0x000000ffff1bb224 */ /* 0x000fe400030e060f */
[----:B------:R-:W1:Y:S01]  /*0930*/  @!P4 LDC.64 R14, c[0x0][0x228] ;  /* 0x00008a00ff0ecb82 */ /* 0x000e620000000a00 */
[----:B------:R2:W3:Y:S07]  /*0940*/  @!P1 LDG.E.U8 R29, desc[UR12][R16.64] ;  /* 0x0000000c101d9981 */ /* 0x0004ee000c1e1100 */
[----:B0-----:R-:W0:Y:S08]  /*0950*/  @!P2 LDC.64 R18, c[0x0][0x228] ;  /* 0x00008a00ff12ab82 */ /* 0x001e300000000a00 */
[----:B--2---:R-:W2:Y:S01]  /*0960*/  @!P2 LDC.64 R16, c[0x0][0x220] ;  /* 0x00008800ff10ab82 */ /* 0x004ea20000000a00 */
[----:B------:R-:W-:-:S02]  /*0970*/  @!P3 IADD3 R10, P1, R21, R10, RZ ;  /* 0x0000000a150ab210 */ /* 0x000fc40007f3e0ff */
[----:B------:R-:W-:Y:S02]  /*0980*/  PRMT R24, RZ, 0x7610, R24 ;  /* 0x00007610ff187816 */ /* 0x000fe40000000018 */
[----:B------:R-:W-:Y:S01]  /*0990*/  PRMT R21, RZ, 0x7610, R21 ;  /* 0x00007610ff157816 */ /* 0x000fe20000000015 */
[----:B------:R-:W-:Y:S01]  /*09a0*/  @!P3 IMAD.X R11, RZ, RZ, R11, P1 ;  /* 0x000000ffff0bb224 */ /* 0x000fe200008e060b */
[C---:B-1----:R-:W-:Y:S01]  /*09b0*/  @!P4 IADD3 R12, P1, R25.reuse, R12, RZ ;  /* 0x0000000c190cc210 */ /* 0x042fe20007f3e0ff */
[----:B------:R-:W-:Y:S01]  /*09c0*/  @!P2 VIADD R28, R0, UR4 ;  /* 0x00000004001cac36 */ /* 0x000fe20008000000 */
[----:B------:R1:W3:Y:S01]  /*09d0*/  @!P3 LDG.E.U8 R24, desc[UR12][R26.64] ;  /* 0x0000000c1a18b981 */ /* 0x0002e2000c1e1100 */
[----:B------:R-:W-:Y:S02]  /*09e0*/  @!P4 IADD3 R14, P5, R25, R14, RZ ;  /* 0x0000000e190ec210 */ /* 0x000fe40007fbe0ff */
[----:B------:R-:W-:Y:S01]  /*09f0*/  @!P4 IMAD.X R13, RZ, RZ, R13, P1 ;  /* 0x000000ffff0dc224 */ /* 0x000fe200008e060d */
[----:B------:R1:W3:Y:S01]  /*0a00*/  @!P3 LDG.E.U8 R21, desc[UR12][R10.64] ;  /* 0x0000000c0a15b981 */ /* 0x0002e2000c1e1100 */
[----:B0-----:R-:W-:Y:S01]  /*0a10*/  @!P2 IADD3 R18, P3, R28, R18, RZ ;  /* 0x000000121c12a210 */ /* 0x001fe20007f7e0ff */
[----:B------:R-:W-:Y:S01]  /*0a20*/  @!P4 IMAD.X R15, RZ, RZ, R15, P5 ;  /* 0x000000ffff0fc224 */ /* 0x000fe200028e060f */
[----:B------:R-:W-:-:S02]  /*0a30*/  PRMT R0, RZ, 0x7610, R0 ;  /* 0x00007610ff007816 */ /* 0x000fc40000000000 */
[----:B------:R-:W-:Y:S02]  /*0a40*/  PRMT R25, RZ, 0x7610, R25 ;  /* 0x00007610ff197816 */ /* 0x000fe40000000019 */
[----:B--2---:R-:W-:Y:S01]  /*0a50*/  @!P2 IADD3 R16, P1, R28, R16, RZ ;  /* 0x000000101c10a210 */ /* 0x004fe20007f3e0ff */
[----:B------:R-:W-:Y:S01]  /*0a60*/  @!P2 IMAD.X R19, RZ, RZ, R19, P3 ;  /* 0x000000ffff13a224 */ /* 0x000fe200018e0613 */
[----:B-1----:R-:W-:Y:S01]  /*0a70*/  PRMT R26, RZ, 0x7610, R26 ;  /* 0x00007610ff1a7816 */ /* 0x002fe2000000001a */
[----:B------:R0:W2:Y:S01]  /*0a80*/  @!P4 LDG.E.U8 R0, desc[UR12][R12.64] ;  /* 0x0000000c0c00c981 */ /* 0x0000a2000c1e1100 */
[----:B------:R-:W-:Y:S01]  /*0a90*/  PRMT R27, RZ, 0x7610, R27 ;  /* 0x00007610ff1b7816 */ /* 0x000fe2000000001b */
[----:B------:R-:W-:Y:S01]  /*0aa0*/  @!P2 IMAD.X R17, RZ, RZ, R17, P1 ;  /* 0x000000ffff11a224 */ /* 0x000fe200008e0611 */
[----:B------:R-:W1:Y:S01]  /*0ab0*/  @!P0 LDC.64 R10, c[0x0][0x218] ;  /* 0x00008600ff0a8b82 */ /* 0x000e620000000a00 */
[----:B------:R-:W2:Y:S04]  /*0ac0*/  @!P4 LDG.E.U8 R25, desc[UR12][R14.64] ;  /* 0x0000000c0e19c981 */ /* 0x000ea8000c1e1100 */
[----:B------:R-:W2:Y:S04]  /*0ad0*/  @!P2 LDG.E.U8 R26, desc[UR12][R16.64] ;  /* 0x0000000c101aa981 */ /* 0x000ea8000c1e1100 */
[----:B------:R-:W2:Y:S01]  /*0ae0*/  @!P2 LDG.E.U8 R27, desc[UR12][R18.64] ;  /* 0x0000000c121ba981 */ /* 0x000ea2000c1e1100 */
[----:B0-----:R-:W-:-:S05]  /*0af0*/  @!P0 VIADD R13, R4, UR4 ;  /* 0x00000004040d8c36 */ /* 0x001fca0008000000 */
[----:B-1----:R-:W-:-:S05]  /*0b00*/  @!P0 IADD3 R10, P1, R13, R10, RZ ;  /* 0x0000000a0d0a8210 */ /* 0x002fca0007f3e0ff */
[----:B------:R-:W-:Y:S01]  /*0b10*/  @!P0 IMAD.X R11, RZ, RZ, R11, P1 ;  /* 0x000000ffff0b8224 */ /* 0x000fe200008e060b */
[----:B------:R-:W-:Y:S04]  /*0b20*/  BSSY B0, `(.L_x_7225) ;  /* 0x000003e000007945 */ /* 0x000fe80003800000 */
[----:B------:R-:W-:Y:S01]  /*0b30*/  BSSY B1, `(.L_x_7226) ;  /* 0x0000035000017945 */ /* 0x000fe20003800000 */
[----:B----4-:R-:W-:Y:S01]  /*0b40*/  LOP3.LUT R13, R8, R5, RZ, 0x3c, !PT ;  /* 0x00000005080d7212 */ /* 0x010fe200078e3cff */
[----:B------:R-:W-:-:S04]  /*0b50*/  VIADD R5, R4, 0x80 ;  /* 0x0000008004057836 */ /* 0x000fc80000000000 */
[----:B------:R-:W-:Y:S01]  /*0b60*/  @!P0 IMAD.MOV.U32 R4, RZ, RZ, R5 ;  /* 0x000000ffff048224 */ /* 0x000fe200078e0005 */
[----:B------:R0:W-:Y:S04]  /*0b70*/  @!P0 STG.E.U8 desc[UR12][R10.64], R13 ;  /* 0x0000000d0a008986 */ /* 0x0001e8000c10110c */
[----:B------:R-:W-:Y:S02]  /*0b80*/  ISETP.GE.AND P0, PT, R4, R3, PT ;  /* 0x000000030400720c */ /* 0x000fe40003f06270 */
[----:B------:R-:W-:Y:S02]  /*0b90*/  LOP3.LUT R5, R7, R2, RZ, 0x3c, !PT ;  /* 0x0000000207057212 */ /* 0x000fe400078e3cff */
[----:B------:R-:W-:Y:S02]  /*0ba0*/  LOP3.LUT R9, R9, R6, RZ, 0x3c, !PT ;  /* 0x0000000609097212 */ /* 0x000fe400078e3cff */
[----:B-----5:R-:W-:-:S02]  /*0bb0*/  LOP3.LUT R23, R23, R20, RZ, 0x3c, !PT ;  /* 0x0000001417177212 */ /* 0x020fc400078e3cff */
[----:B---3--:R-:W-:Y:S02]  /*0bc0*/  LOP3.LUT R29, R29, R22, RZ, 0x3c, !PT ;  /* 0x000000161d1d7212 */ /* 0x008fe400078e3cff */
[----:B------:R-:W-:Y:S02]  /*0bd0*/  LOP3.LUT R21, R21, R24, RZ, 0x3c, !PT ;  /* 0x0000001815157212 */ /* 0x000fe400078e3cff */
[----:B--2---:R-:W-:Y:S02]  /*0be0*/  LOP3.LUT R0, R25, R0, RZ, 0x3c, !PT ;  /* 0x0000000019007212 */ /* 0x004fe400078e3cff */
[----:B------:R-:W-:Y:S01]  /*0bf0*/  LOP3.LUT R26, R27, R26, RZ, 0x3c, !PT ;  /* 0x0000001a1b1a7212 */ /* 0x000fe200078e3cff */
[----:B0-----:R-:W-:Y:S06]  /*0c00*/  @P0 BRA `(.L_x_7227) ;  /* 0x0000000000380947 */ /* 0x001fec0003800000 */
        /* <DEDUP_REMOVED lines=14> */
.L_x_7227:
        /* <DEDUP_REMOVED lines=8> */
.L_x_7228:
        /* <DEDUP_REMOVED lines=8> */
.L_x_7229:
        /* <DEDUP_REMOVED lines=9> */
.L_x_7230:
[----:B------:R-:W-:Y:S05]  /*0e80*/  BSYNC B1 ;  /* 0x0000000000017941 */ /* 0x000fea0003800000 */
.L_x_7226:
[----:B------:R-:W-:-:S13]  /*0e90*/  ISETP.GE.AND P0, PT, R4, R3, PT ;  /* 0x000000030400720c */ /* 0x000fda0003f06270 */
[----:B------:R-:W3:Y:S01]  /*0ea0*/  @!P0 LDC.64 R8, c[0x0][0x218] ;  /* 0x00008600ff088b82 */ /* 0x000ee20000000a00 */
[C---:B012---:R-:W-:Y:S02]  /*0eb0*/  @!P0 VIADD R7, R4.reuse, UR4 ;  /* 0x0000000404078c36 */ /* 0x047fe40008000000 */
[----:B------:R-:W-:-:S03]  /*0ec0*/  @!P0 VIADD R4, R4, 0x80 ;  /* 0x0000008004048836 */ /* 0x000fc60000000000 */
[----:B---3--:R-:W-:-:S05]  /*0ed0*/  @!P0 IADD3 R6, P1, R7, R8, RZ ;  /* 0x0000000807068210 */ /* 0x008fca0007f3e0ff */
[----:B------:R-:W-:-:S05]  /*0ee0*/  @!P0 IMAD.X R7, RZ, RZ, R9, P1 ;  /* 0x000000ffff078224 */ /* 0x000fca00008e0609 */
[----:B------:R2:W-:Y:S03]  /*0ef0*/  @!P0 STG.E.U8 desc[UR12][R6.64], R0 ;  /* 0x0000000006008986 */ /* 0x0005e6000c10110c */
.L_x_7231:
[----:B------:R-:W-:Y:S05]  /*0f00*/  BSYNC B0 ;  /* 0x0000000000007941 */ /* 0x000fea0003800000 */
.L_x_7225:
[----:B------:R-:W-:Y:S05]  /*0f10*/  WARPSYNC.ALL ;  /* 0x0000000000007948 */ /* 0x000fea0003800000 */
[----:B------:R-:W-:-:S13]  /*0f20*/  ISETP.GE.AND P0, PT, R4, R3, PT ;  /* 0x000000030400720c */ /* 0x000fda0003f06270 */
[----:B------:R-:W-:Y:S05]  /*0f30*/  @P0 EXIT ;  /* 0x000000000000094d */ /* 0x000fea0003800000 */
[----:B------:R-:W-:Y:S01]  /*0f40*/  VIADD R2, R4, UR4 ;  /* 0x0000000404027c36 */ /* 0x000fe20008000000 */
[----:B------:R-:W-:-:S04]  /*0f50*/  ULDC.64 UR6, c[0x0][0x218] ;  /* 0x0000860000067ab9 */ /* 0x000fc80000000a00 */
[----:B------:R-:W-:-:S05]  /*0f60*/  IADD3 R2, P0, R2, UR6, RZ ;  /* 0x0000000602027c10 */ /* 0x000fca000ff1e0ff */
[----:B------:R-:W-:-:S05]  /*0f70*/  IMAD.X R3, RZ, RZ, UR7, P0 ;  /* 0x00000007ff037e24 */ /* 0x000fca00080e06ff */
[----:B------:R-:W-:Y:S01]  /*0f80*/  STG.E.U8 desc[UR12][R2.64], R26 ;  /* 0x0000001a02007986 */ /* 0x000fe2000c10110c */
[----:B------:R-:W-:Y:S05]  /*0f90*/  EXIT ;  /* 0x000000000000794d */ /* 0x000fea0003800000 */
.L_x_7232:
        /* <DEDUP_REMOVED lines=14> */
.L_x_26187:


//--------------------- .text._ZN2at6native29vectorized_elementwise_kernelILi4ENS0_13BinaryFunctorIaaaNS0_17BitwiseXorFunctorIaEEEESt5arrayIPcLm3EEEEviT0_T1_ --------------------------
	.section	.text._ZN2at6native29vectorized_elementwise_kernelILi4ENS0_13BinaryFunctorIaaaNS0_17BitwiseXorFunctorIaEEEESt5arrayIPcLm3EEEEviT0_T1_,"ax",@progbits
	.align	128
        .global         _ZN2at6native29vectorized_elementwise_kernelILi4ENS0_13BinaryFunctorIaaaNS0_17BitwiseXorFunctorIaEEEESt5arrayIPcLm3EEEEviT0_T1_
        .type           _ZN2at6native29vectorized_elementwise_kernelILi4ENS0_13BinaryFunctorIaaaNS0_17BitwiseXorFunctorIaEEEESt5arrayIPcLm3EEEEviT0_T1_,@function
        .size           _ZN2at6native29vectorized_elementwise_kernelILi4ENS0_13BinaryFunctorIaaaNS0_17BitwiseXorFunctorIaEEEESt5arrayIPcLm3EEEEviT0_T1_,(.L_x_26188 - _ZN2at6native29vectorized_elementwise_kernelILi4ENS0_13BinaryFunctorIaaaNS0_17BitwiseXorFunctorIaEEEESt5arrayIPcLm3EEEEviT0_T1_)
        .other          _ZN2at6native29vectorized_elementwise_kernelILi4ENS0_13BinaryFunctorIaaaNS0_17BitwiseXorFunctorIaEEEESt5arrayIPcLm3EEEEviT0_T1_,@"STO_CUDA_ENTRY STV_DEFAULT"
_ZN2at6native29vectorized_elementwise_kernelILi4ENS0_13BinaryFunctorIaaaNS0_17BitwiseXorFunctorIaEEEESt5arrayIPcLm3EEEEviT0_T1_:
.text._ZN2at6native29vectorized_elementwise_kernelILi4ENS0_13BinaryFunctorIaaaNS0_17BitwiseXorFunctorIaEEEESt5arrayIPcLm3EEEEviT0_T1_:
        /* <DEDUP_REMOVED lines=23> */
[----:B------:R-:W2:Y:S04]  /*0170*/  LDG.E R2, desc[UR12][R8.64] ;  /* 0x0000000c08027981 */ /* 0x000ea8000c1e1900 */
[----:B------:R-:W3:Y:S04]  /*0180*/  LDG.E R6, desc[UR12][R10.64] ;  /* 0x0000000c0a067981 */ /* 0x000ee8000c1e1900 */
[----:B------:R-:W4:Y:S04]  /*0190*/  LDG.E R3, desc[UR12][R8.64+0x200] ;  /* 0x0002000c08037981 */ /* 0x000f28000c1e1900 */
[----:B------:R-:W5:Y:S01]  /*01a0*/  LDG.E R5, desc[UR12][R10.64+0x200] ;  /* 0x0002000c0a057981 */ /* 0x000f62000c1e1900 */
[----:B------:R-:W-:-:S04]  /*01b0*/  UIADD3 UR5, UP0, UR4, UR6, URZ ;  /* 0x0000000604057290 */ /* 0x000fc8000ff1e03f */
[----:B------:R-:W-:Y:S01]  /*01c0*/  UIADD3.X UR6, URZ, UR7, URZ, UP0, !UPT ;  /* 0x000000073f067290 */ /* 0x000fe200087fe43f */
[C---:B--2---:R-:W-:Y:S02]  /*01d0*/  PRMT R7, R2.reuse, 0x7771, RZ ;  /* 0x0000777102077816 */ /* 0x044fe400000000ff */
[----:B------:R-:W-:Y:S02]  /*01e0*/  PRMT R4, R2, 0x7770, RZ ;  /* 0x0000777002047816 */ /* 0x000fe400000000ff */
[C---:B---3--:R-:W-:Y:S02]  /*01f0*/  PRMT R14, R6.reuse, 0x7771, RZ ;  /* 0x00007771060e7816 */ /* 0x048fe400000000ff */
[----:B------:R-:W-:Y:S02]  /*0200*/  PRMT R15, R6, 0x7770, RZ ;  /* 0x00007770060f7816 */ /* 0x000fe400000000ff */
[C---:B----4-:R-:W-:Y:S02]  /*0210*/  PRMT R12, R3.reuse, 0x7770, RZ ;  /* 0x00007770030c7816 */ /* 0x050fe400000000ff */
[----:B------:R-:W-:-:S02]  /*0220*/  PRMT R13, R3, 0x7771, RZ ;  /* 0x00007771030d7816 */ /* 0x000fc400000000ff */
[C---:B-----5:R-:W-:Y:S02]  /*0230*/  PRMT R17, R5.reuse, 0x7770, RZ ;  /* 0x0000777005117816 */ /* 0x060fe400000000ff */
[----:B------:R-:W-:Y:S02]  /*0240*/  PRMT R16, R5, 0x7771, RZ ;  /* 0x0000777105107816 */ /* 0x000fe400000000ff */
[----:B------:R-:W-:Y:S02]  /*0250*/  LOP3.LUT R14, R14, R7, RZ, 0x3c, !PT ;  /* 0x000000070e0e7212 */ /* 0x000fe400078e3cff */
[----:B------:R-:W-:Y:S02]  /*0260*/  PRMT R7, R3, 0x7772, RZ ;  /* 0x0000777203077816 */ /* 0x000fe400000000ff */
[----:B------:R-:W-:Y:S02]  /*0270*/  PRMT R8, R5, 0x7772, RZ ;  /* 0x0000777205087816 */ /* 0x000fe400000000ff */
[----:B------:R-:W-:-:S02]  /*0280*/  LOP3.LUT R15, R15, R4, RZ, 0x3c, !PT ;  /* 0x000000040f0f7212 */ /* 0x000fc400078e3cff */
[----:B------:R-:W-:Y:S02]  /*0290*/  LOP3.LUT R12, R17, R12, RZ, 0x3c, !PT ;  /* 0x0000000c110c7212 */ /* 0x000fe400078e3cff */
[----:B------:R-:W-:Y:S02]  /*02a0*/  LOP3.LUT R13, R16, R13, RZ, 0x3c, !PT ;  /* 0x0000000d100d7212 */ /* 0x000fe400078e3cff */
[----:B------:R-:W-:Y:S02]  /*02b0*/  PRMT R4, R2, 0x7772, RZ ;  /* 0x0000777202047816 */ /* 0x000fe400000000ff */
[----:B------:R-:W-:Y:S02]  /*02c0*/  PRMT R9, R6, 0x7772, RZ ;  /* 0x0000777206097816 */ /* 0x000fe400000000ff */
[----:B------:R-:W-:Y:S02]  /*02d0*/  LOP3.LUT R8, R8, R7, RZ, 0x3c, !PT ;  /* 0x0000000708087212 */ /* 0x000fe400078e3cff */
[----:B------:R-:W-:-:S02]  /*02e0*/  PRMT R7, R6, 0x7773, RZ ;  /* 0x0000777306077816 */ /* 0x000fc400000000ff */
[----:B------:R-:W-:Y:S02]  /*02f0*/  LOP3.LUT R9, R9, R4, RZ, 0x3c, !PT ;  /* 0x0000000409097212 */ /* 0x000fe400078e3cff */
[----:B------:R-:W-:Y:S02]  /*0300*/  PRMT R14, R14, 0x7604, R15 ;  /* 0x000076040e0e7816 */ /* 0x000fe4000000000f */
[----:B------:R-:W-:Y:S02]  /*0310*/  PRMT R13, R13, 0x7604, R12 ;  /* 0x000076040d0d7816 */ /* 0x000fe4000000000c */
[----:B------:R-:W-:Y:S02]  /*0320*/  PRMT R2, R2, 0x7773, RZ ;  /* 0x0000777302027816 */ /* 0x000fe400000000ff */
[----:B------:R-:W-:Y:S02]  /*0330*/  PRMT R3, R3, 0x7773, RZ ;  /* 0x0000777303037816 */ /* 0x000fe400000000ff */
[----:B------:R-:W-:Y:S01]  /*0340*/  PRMT R6, R5, 0x7773, RZ ;  /* 0x0000777305067816 */ /* 0x000fe200000000ff */
[----:B------:R-:W-:Y:S01]  /*0350*/  IMAD.U32 R4, RZ, RZ, UR5 ;  /* 0x00000005ff047e24 */ /* 0x000fe2000f8e00ff */
[----:B------:R-:W-:Y:S01]  /*0360*/  LOP3.LUT R2, R7, R2, RZ, 0x3c, !PT ;  /* 0x0000000207027212 */ /* 0x000fe200078e3cff */
[----:B------:R-:W-:Y:S01]  /*0370*/  IMAD.U32 R5, RZ, RZ, UR6 ;  /* 0x00000006ff057e24 */ /* 0x000fe2000f8e00ff */
[----:B------:R-:W-:-:S02]  /*0380*/  PRMT R9, R9, 0x7054, R14 ;  /* 0x0000705409097816 */ /* 0x000fc4000000000e */
[----:B------:R-:W-:Y:S02]  /*0390*/  LOP3.LUT R3, R6, R3, RZ, 0x3c, !PT ;  /* 0x0000000306037212 */ /* 0x000fe400078e3cff */
[----:B------:R-:W-:Y:S01]  /*03a0*/  PRMT R8, R8, 0x7054, R13 ;  /* 0x0000705408087816 */ /* 0x000fe2000000000d */
[----:B------:R-:W-:Y:S01]  /*03b0*/  IMAD.WIDE R4, R0, 0x4, R4 ;  /* 0x0000000400047825 */ /* 0x000fe200078e0204 */
[----:B------:R-:W-:Y:S02]  /*03c0*/  PRMT R9, R2, 0x654, R9 ;  /* 0x0000065402097816 */ /* 0x000fe40000000009 */
[----:B------:R-:W-:-:S03]  /*03d0*/  PRMT R3, R3, 0x654, R8 ;  /* 0x0000065403037816 */ /* 0x000fc60000000008 */
[----:B------:R-:W-:Y:S04]  /*03e0*/  STG.E desc[UR12][R4.64], R9 ;  /* 0x0000000904007986 */ /* 0x000fe8000c10190c */
[----:B------:R-:W-:Y:S01]  /*03f0*/  STG.E desc[UR12][R4.64+0x200], R3 ;  /* 0x0002000304007986 */ /* 0x000fe2000c10190c */
[----:B------:R-:W-:Y:S05]  /*0400*/  EXIT ;  /* 0x000000000000794d */ /* 0x000fea0003800000 */
.L_x_7233:
        /* <DEDUP_REMOVED lines=138> */
.L_x_7236:
        /* <DEDUP_REMOVED lines=8> */
.L_x_7237:
        /* <DEDUP_REMOVED lines=8> */
.L_x_7238:
        /* <DEDUP_REMOVED lines=9> */
.L_x_7239:
[----:B------:R-:W-:Y:S05]  /*0e40*/  BSYNC B1 ;  /* 0x0000000000017941 */ /* 0x000fea0003800000 */
.L_x_7235:
[----:B------:R-:W-:-:S13]  /*0e50*/  ISETP.GE.AND P0, PT, R4, R3, PT ;  /* 0x000000030400720c */ /* 0x000fda0003f06270 */
[----:B------:R-:W3:Y:S01]  /*0e60*/  @!P0 LDC.64 R8, c[0x0][0x218] ;  /* 0x00008600ff088b82 */ /* 0x000ee20000000a00 */
[C---:B012---:R-:W-:Y:S02]  /*0e70*/  @!P0 VIADD R7, R4.reuse, UR4 ;  /* 0x0000000404078c36 */ /* 0x047fe40008000000 */
[----:B------:R-:W-:-:S03]  /*0e80*/  @!P0 VIADD R4, R4, 0x80 ;  /* 0x0000008004048836 */ /* 0x000fc60000000000 */
[----:B---3--:R-:W-:-:S05]  /*0e90*/  @!P0 IADD3 R6, P1, R7, R8, RZ ;  /* 0x0000000807068210 */ /* 0x008fca0007f3e0ff */
[----:B------:R-:W-:-:S05]  /*0ea0*/  @!P0 IMAD.X R7, RZ, RZ, R9, P1 ;  /* 0x000000ffff078224 */ /* 0x000fca00008e0609 */
[----:B------:R2:W-:Y:S03]  /*0eb0*/  @!P0 STG.E.U8 desc[UR12][R6.64], R0 ;  /* 0x0000000006008986 */ /* 0x0005e6000c10110c */
.L_x_7240:
[----:B------:R-:W-:Y:S05]  /*0ec0*/  BSYNC B0 ;  /* 0x0000000000007941 */ /* 0x000fea0003800000 */
.L_x_7234:
        /* <DEDUP_REMOVED lines=9> */
.L_x_7241:
        /* <DEDUP_REMOVED lines=10> */
.L_x_26188:


//--------------------- .text._ZN2at6native29vectorized_elementwise_kernelILi8ENS0_13BinaryFunctorIaaaNS0_17BitwiseXorFunctorIaEEEESt5arrayIPcLm3EEEEviT0_T1_ --------------------------
	.section	.text._ZN2at6native29vectorized_elementwise_kernelILi8ENS0_13BinaryFunctorIaaaNS0_17BitwiseXorFunctorIaEEEESt5arrayIPcLm3EEEEviT0_T1_,"ax",@progbits
	.align	128
        .global         _ZN2at6native29vectorized_elementwise_kernelILi8ENS0_13BinaryFunctorIaaaNS0_17BitwiseXorFunctorIaEEEESt5arrayIPcLm3EEEEviT0_T1_
        .type           _ZN2at6native29vectorized_elementwise_kernelILi8ENS0_13BinaryFunctorIaaaNS0_17BitwiseXorFunctorIaEEEESt5arrayIPcLm3EEEEviT0_T1_,@function
        .size           _ZN2at6native29vectorized_elementwise_kernelILi8ENS0_13BinaryFunctorIaaaNS0_17BitwiseXorFunctorIaEEEESt5arrayIPcLm3EEEEviT0_T1_,(.L_x_26189 - _ZN2at6native29vectorized_elementwise_kernelILi8ENS0_13BinaryFunctorIaaaNS0_17BitwiseXorFunctorIaEEEESt5arrayIPcLm3EEEEviT0_T1_)
        .other          _ZN2at6native29vectorized_elementwise_kernelILi8ENS0_13BinaryFunctorIaaaNS0_17BitwiseXorFunctorIaEEEESt5arrayIPcLm3EEEEviT0_T1_,@"STO_CUDA_ENTRY STV_DEFAULT"
_ZN2at6native29vectorized_elementwise_kernelILi8ENS0_13BinaryFunctorIaaaNS0_17BitwiseXorFunctorIaEEEESt5arrayIPcLm3EEEEviT0_T1_:
.text._ZN2at6native29vectorized_elementwise_kernelILi8ENS0_13BinaryFunctorIaaaNS0_17BitwiseXorFunctorIaEEEESt5arrayIPcLm3EEEEviT0_T1_:
        /* <DEDUP_REMOVED lines=29> */
[C---:B---3--:R-:W-:Y:S02]  /*01d0*/  PRMT R11, R7.reuse, 0x7632, R11 ;  /* 0x00007632070b7816 */ /* 0x048fe4000000000b */
[C---:B------:R-:W-:Y:S02]  /*01e0*/  PRMT R9, R6.reuse, 0x7632, R9 ;  /* 0x0000763206097816 */ /* 0x040fe40000000009 */
[----:B------:R-:W-:Y:S02]  /*01f0*/  LOP3.LUT R12, R7, 0xffff, R3, 0x48, !PT ;  /* 0x0000ffff070c7812 */ /* 0x000fe400078e4803 */
[----:B------:R-:W-:-:S02]  /*0200*/  LOP3.LUT R10, R6, 0xffff, R2, 0x48, !PT ;  /* 0x0000ffff060a7812 */ /* 0x000fc400078e4802 */
[----:B------:R-:W-:Y:S02]  /*0210*/  LOP3.LUT R11, R11, R4, RZ, 0x3c, !PT ;  /* 0x000000040b0b7212 */ /* 0x000fe400078e3cff */
[----:B------:R-:W-:Y:S02]  /*0220*/  LOP3.LUT R9, R9, R0, RZ, 0x3c, !PT ;  /* 0x0000000009097212 */ /* 0x000fe400078e3cff */
[----:B------:R-:W-:Y:S01]  /*0230*/  LOP3.LUT R8, R7, 0xff, R3, 0x48, !PT ;  /* 0x000000ff07087812 */ /* 0x000fe200078e4803 */
[----:B------:R-:W-:Y:S01]  /*0240*/  IMAD.U32 R3, RZ, RZ, UR6 ;  /* 0x00000006ff037e24 */ /* 0x000fe2000f8e00ff */
[----:B------:R-:W-:Y:S02]  /*0250*/  SHF.R.U32.HI R4, RZ, 0x8, R12 ;  /* 0x00000008ff047819 */ /* 0x000fe4000001160c */
[----:B------:R-:W-:Y:S02]  /*0260*/  SHF.R.U32.HI R0, RZ, 0x8, R10 ;  /* 0x00000008ff007819 */ /* 0x000fe4000001160a */
[----:B------:R-:W-:-:S02]  /*0270*/  LOP3.LUT R7, R11, 0xffff, RZ, 0xc0, !PT ;  /* 0x0000ffff0b077812 */ /* 0x000fc400078ec0ff */
[----:B------:R-:W-:Y:S02]  /*0280*/  LOP3.LUT R10, R9, 0xffff, RZ, 0xc0, !PT ;  /* 0x0000ffff090a7812 */ /* 0x000fe400078ec0ff */
[----:B------:R-:W-:Y:S02]  /*0290*/  LOP3.LUT R13, R4, 0xffff, RZ, 0xc0, !PT ;  /* 0x0000ffff040d7812 */ /* 0x000fe400078ec0ff */
[----:B------:R-:W-:Y:S02]  /*02a0*/  SHF.R.U32.HI R7, RZ, 0x8, R7 ;  /* 0x00000008ff077819 */ /* 0x000fe40000011607 */
[----:B------:R-:W-:Y:S02]  /*02b0*/  SHF.R.U32.HI R4, RZ, 0x8, R10 ;  /* 0x00000008ff047819 */ /* 0x000fe4000001160a */
[----:B------:R-:W-:Y:S02]  /*02c0*/  LOP3.LUT R15, R0, 0xffff, RZ, 0xc0, !PT ;  /* 0x0000ffff000f7812 */ /* 0x000fe400078ec0ff */
[----:B------:R-:W-:Y:S01]  /*02d0*/  LOP3.LUT R6, R6, 0xff, R2, 0x48, !PT ;  /* 0x000000ff06067812 */ /* 0x000fe200078e4802 */
[----:B------:R-:W-:Y:S01]  /*02e0*/  IMAD.U32 R2, RZ, RZ, UR5 ;  /* 0x00000005ff027e24 */ /* 0x000fe2000f8e00ff */
[----:B------:R-:W-:-:S02]  /*02f0*/  LOP3.LUT R11, R11, 0xff, RZ, 0xc0, !PT ;  /* 0x000000ff0b0b7812 */ /* 0x000fc400078ec0ff */
[----:B------:R-:W-:Y:S01]  /*0300*/  LOP3.LUT R9, R9, 0xff, RZ, 0xc0, !PT ;  /* 0x000000ff09097812 */ /* 0x000fe200078ec0ff */
[----:B------:R-:W-:Y:S01]  /*0310*/  IMAD.WIDE R2, R5, 0x8, R2 ;  /* 0x0000000805027825 */ /* 0x000fe200078e0202 */
[----:B------:R-:W-:Y:S02]  /*0320*/  LOP3.LUT R0, R7, 0xffff, RZ, 0xc0, !PT ;  /* 0x0000ffff07007812 */ /* 0x000fe400078ec0ff */
[----:B------:R-:W-:Y:S02]  /*0330*/  LOP3.LUT R4, R4, 0xffff, RZ, 0xc0, !PT ;  /* 0x0000ffff04047812 */ /* 0x000fe400078ec0ff */
[----:B------:R-:W-:Y:S02]  /*0340*/  PRMT R13, R13, 0x7604, R8 ;  /* 0x000076040d0d7816 */ /* 0x000fe40000000008 */
[----:B------:R-:W-:Y:S02]  /*0350*/  PRMT R15, R15, 0x7604, R6 ;  /* 0x000076040f0f7816 */ /* 0x000fe40000000006 */
[----:B------:R-:W-:-:S02]  /*0360*/  PRMT R0, R0, 0x7604, R11 ;  /* 0x0000760400007816 */ /* 0x000fc4000000000b */
[----:B------:R-:W-:Y:S02]  /*0370*/  PRMT R4, R4, 0x7604, R9 ;  /* 0x0000760404047816 */ /* 0x000fe40000000009 */
[----:B------:R-:W-:Y:S02]  /*0380*/  PRMT R5, R13, 0x5410, R0 ;  /* 0x000054100d057816 */ /* 0x000fe40000000000 */
[----:B------:R-:W-:-:S05]  /*0390*/  PRMT R4, R15, 0x5410, R4 ;  /* 0x000054100f047816 */ /* 0x000fca0000000004 */
[----:B------:R-:W-:Y:S01]  /*03a0*/  STG.E.64 desc[UR12][R2.64], R4 ;  /* 0x0000000402007986 */ /* 0x000fe2000c101b0c */
[----:B------:R-:W-:Y:S05]  /*03b0*/  EXIT ;  /* 0x000000000000794d */ /* 0x000fea0003800000 */
.L_x_7242:
        /* <DEDUP_REMOVED lines=138> */
.L_x_7245:
        /* <DEDUP_REMOVED lines=8> */
.L_x_7246:
        /* <DEDUP_REMOVED lines=8> */
.L_x_7247:
        /* <DEDUP_REMOVED lines=9> */
.L_x_7248:
[----:B------:R-:W-:Y:S05]  /*0df0*/  BSYNC B1 ;  /* 0x0000000000017941 */ /* 0x000fea0003800000 */
.L_x_7244:
[----:B------:R-:W-:-:S13]  /*0e00*/  ISETP.GE.AND P0, PT, R4, R3, PT ;  /* 0x000000030400720c */ /* 0x000fda0003f06270 */
[----:B------:R-:W3:Y:S01]  /*0e10*/  @!P0 LDC.64 R8, c[0x0][0x218] ;  /* 0x00008600ff088b82 */ /* 0x000ee20000000a00 */
[C---:B012---:R-:W-:Y:S02]  /*0e20*/  @!P0 VIADD R7, R4.reuse, UR4 ;  /* 0x0000000404078c36 */ /* 0x047fe40008000000 */
[----:B------:R-:W-:-:S03]  /*0e30*/  @!P0 VIADD R4, R4, 0x80 ;  /* 0x0000008004048836 */ /* 0x000fc60000000000 */
[----:B---3--:R-:W-:-:S05]  /*0e40*/  @!P0 IADD3 R6, P1, R7, R8, RZ ;  /* 0x0000000807068210 */ /* 0x008fca0007f3e0ff */
[----:B------:R-:W-:-:S05]  /*0e50*/  @!P0 IMAD.X R7, RZ, RZ, R9, P1 ;  /* 0x000000ffff078224 */ /* 0x000fca00008e0609 */
[----:B------:R2:W-:Y:S03]  /*0e60*/  @!P0 STG.E.U8 desc[UR12][R6.64], R0 ;  /* 0x0000000006008986 */ /* 0x0005e6000c10110c */
.L_x_7249:
[----:B------:R-:W-:Y:S05]  /*0e70*/  BSYNC B0 ;  /* 0x0000000000007941 */ /* 0x000fea0003800000 */
.L_x_7243:
        /* <DEDUP_REMOVED lines=9> */
.L_x_7250:
        /* <DEDUP_REMOVED lines=15> */
.L_x_26189:


//--------------------- .text._ZN2at6native18elementwise_kernelILi128ELi4EZNS0_15gpu_kernel_implINS0_13AUnaryFunctorIhhhNS0_17BitwiseXorFunctorIhEEEEEEvRNS_18TensorIteratorBaseERKT_EUliE_EEviT1_ --------------------------
	.section	.text._ZN2at6native18elementwise_kernelILi128ELi4EZNS0_15gpu_kernel_implINS0_13AUnaryFunctorIhhhNS0_17BitwiseXorFunctorIhEEEEEEvRNS_18TensorIteratorBaseERKT_EUliE_EEviT1_,"ax",@progbits
	.align	128
        .global         _ZN2at6native18elementwise_kernelILi128ELi4EZNS0_15gpu_kernel_implINS0_13AUnaryFunctorIhhhNS0_17BitwiseXorFunctorIhEEEEEEvRNS_18TensorIteratorBaseERKT_EUliE_EEviT1_
        .type           _ZN2at6native18elementwise_kernelILi128ELi4EZNS0_15gpu_kernel_implINS0_13AUnaryFunctorIhhhNS0_17BitwiseXorFunctorIhEEEEEEvRNS_18TensorIteratorBaseERKT_EUliE_EEviT1_,@function
        .size           _ZN2at6native18elementwise_kernelILi128ELi4EZNS0_15gpu_kernel_implINS0_13AUnaryFunctorIhhhNS0_17BitwiseXorFunctorIhEEEEEEvRNS_18TensorIteratorBaseERKT_EUliE_EEviT1_,(.L_x_26190 - _ZN2at6native18elementwise_kernelILi128ELi4EZNS0_15gpu_kernel_implINS0_13AUnaryFunctorIhhhNS0_17BitwiseXorFunctorIhEEEEEEvRNS_18TensorIteratorBaseERKT_EUliE_EEviT1_)
        .other          _ZN2at6native18elementwise_kernelILi128ELi4EZNS0_15gpu_kernel_implINS0_13AUnaryFunctorIhhhNS0_17BitwiseXorFunctorIhEEEEEEvRNS_18TensorIteratorBaseERKT_EUliE_EEviT1_,@"STO_CUDA_ENTRY STV_DEFAULT"
_ZN2at6native18elementwise_kernelILi128ELi4EZNS0_15gpu_kernel_implINS0_13AUnaryFunctorIhhhNS0_17BitwiseXorFunctorIhEEEEEEvRNS_18TensorIteratorBaseERKT_EUliE_EEviT1_:
.text._ZN2at6native18elementwise_kernelILi128ELi4EZNS0_15gpu_kernel_implINS0_13AUnaryFunctorIhhhNS0_17BitwiseXorFunctorIhEEEEEEvRNS_18TensorIteratorBaseERKT_EUliE_EEviT1_:
        /* <DEDUP_REMOVED lines=314> */
.L_x_7253:
        /* <DEDUP_REMOVED lines=20> */
.L_x_7257:
[----:B------:R0:W5:Y:S01]  /*14e0*/  LDG.E.U8 R0, desc[UR36][R4.64] ;  /* 0x0000002404007981 */ /* 0x000162000c1e1100 */
[----:B------:R-:W-:Y:S05]  /*14f0*/  BRA `(.L_x_7259) ;  /* 0x0000000c00647947 */ /* 0x000fea0003800000 */
.L_x_7256:
        /* <DEDUP_REMOVED lines=8> */
.L_x_7261:
[----:B------:R3:W5:Y:S01]  /*1580*/  LDG.E.U8 R0, desc[UR36][R4.64] ;  /* 0x0000002404007981 */ /* 0x000762000c1e1100 */
[----:B------:R-:W-:Y:S05]  /*1590*/  BRA `(.L_x_7259) ;  /* 0x0000000c003c7947 */ /* 0x000fea0003800000 */
.L_x_7260:
[----:B------:R0:W5:Y:S01]  /*15a0*/  LDG.E.U16 R0, desc[UR36][R4.64] ;  /* 0x0000002404007981 */ /* 0x000162000c1e1500 */
[----:B------:R-:W-:Y:S05]  /*15b0*/  BRA `(.L_x_7259) ;  /* 0x0000000c00347947 */ /* 0x000fea0003800000 */
.L_x_7255:
[----:B------:R-:W-:-:S13]  /*15c0*/  ISETP.GT.AND P0, PT, R2, 0x6, PT ;  /* 0x000000060200780c */ /* 0x000fda0003f04270 */
[----:B------:R-:W-:Y:S05]  /*15d0*/  @P0 BRA `(.L_x_7262) ;  /* 0x0000000000340947 */ /* 0x000fea0003800000 */
[----:B------:R-:W-:-:S13]  /*15e0*/  ISETP.NE.AND P0, PT, R2, 0x5, PT ;  /* 0x000000050200780c */ /* 0x000fda0003f05270 */
[----:B------:R-:W-:Y:S05]  /*15f0*/  @!P0 BRA `(.L_x_7263) ;  /* 0x0000000000188947 */ /* 0x000fea0003800000 */
[----:B------:R-:W-:-:S13]  /*1600*/  ISETP.NE.AND P0, PT, R2, 0x6, PT ;  /* 0x000000060200780c */ /* 0x000fda0003f05270 */
[----:B------:R-:W-:Y:S05]  /*1610*/  @P0 BRA `(.L_x_7258) ;  /* 0x0000000800c80947 */ /* 0x000fea0003800000 */
[----:B------:R-:W2:Y:S02]  /*1620*/  LDG.E R2, desc[UR36][R4.64] ;  /* 0x0000002404027981 */ /* 0x000ea4000c1e1900 */
[----:B--2---:R-:W0:Y:S02]  /*1630*/  F2I.S64.TRUNC R2, R2 ;  /* 0x0000000200027311 */ /* 0x004e24000020d900 */
[----:B0-----:R-:W-:Y:S01]  /*1640*/  PRMT R0, R2, 0x7610, R0 ;  /* 0x0000761002007816 */ /* 0x001fe20000000000 */
[----:B------:R-:W-:Y:S06]  /*1650*/  BRA `(.L_x_7259) ;  /* 0x0000000c000c7947 */ /* 0x000fec0003800000 */
.L_x_7263:
[----:B------:R-:W2:Y:S02]  /*1660*/  LDG.E.U16 R2, desc[UR36][R4.64] ;  /* 0x0000002404027981 */ /* 0x000ea4000c1e1500 */
[----:B--2---:R-:W-:-:S06]  /*1670*/  HADD2.F32 R2, -RZ, R2.H0_H0 ;  /* 0x20000002ff027230 */ /* 0x004fcc0000004100 */
[----:B------:R-:W0:Y:S02]  /*1680*/  F2I.S64.TRUNC R2, R2 ;  /* 0x0000000200027311 */ /* 0x000e24000020d900 */
[----:B0-----:R-:W-:Y:S01]  /*1690*/  PRMT R0, R2, 0x7610, R0 ;  /* 0x0000761002007816 */ /* 0x001fe20000000000 */
[----:B------:R-:W-:Y:S06]  /*16a0*/  BRA `(.L_x_7259) ;  /* 0x0000000800f87947 */ /* 0x000fec0003800000 */
.L_x_7262:
[----:B------:R-:W-:-:S13]  /*16b0*/  ISETP.NE.AND P0, PT, R2, 0x7, PT ;  /* 0x000000070200780c */ /* 0x000fda0003f05270 */
[----:B------:R-:W-:Y:S05]  /*16c0*/  @!P0 BRA `(.L_x_7264) ;  /* 0x0000000000348947 */ /* 0x000fea0003800000 */
        /* <DEDUP_REMOVED lines=8> */
.L_x_7265:
[----:B------:R-:W2:Y:S02]  /*1750*/  LDG.E.U16 R4, desc[UR36][R4.64] ;  /* 0x0000002404047981 */ /* 0x000ea4000c1e1500 */
[----:B--2---:R-:W-:-:S06]  /*1760*/  HADD2.F32 R2, -RZ, R4.H0_H0 ;  /* 0x20000004ff027230 */ /* 0x004fcc0000004100 */
[----:B------:R-:W0:Y:S02]  /*1770*/  F2I.S64.TRUNC R2, R2 ;  /* 0x0000000200027311 */ /* 0x000e24000020d900 */
[----:B0-----:R-:W-:Y:S01]  /*1780*/  PRMT R0, R2, 0x7610, R0 ;  /* 0x0000761002007816 */ /* 0x001fe20000000000 */
[----:B------:R-:W-:Y:S06]  /*1790*/  BRA `(.L_x_7259) ;  /* 0x0000000800bc7947 */ /* 0x000fec0003800000 */
.L_x_7264:
[----:B------:R-:W2:Y:S02]  /*17a0*/  LDG.E.64 R2, desc[UR36][R4.64] ;  /* 0x0000002404027981 */ /* 0x000ea4000c1e1b00 */
[----:B--2---:R-:W0:Y:S02]  /*17b0*/  F2I.S64.F64.TRUNC R2, R2 ;  /* 0x0000000200027311 */ /* 0x004e24000030d900 */
[----:B0-----:R-:W-:Y:S01]  /*17c0*/  PRMT R0, R2, 0x7610, R0 ;  /* 0x0000761002007816 */ /* 0x001fe20000000000 */
[----:B------:R-:W-:Y:S06]  /*17d0*/  BRA `(.L_x_7259) ;  /* 0x0000000800ac7947 */ /* 0x000fec0003800000 */
.L_x_7254:
        /* <DEDUP_REMOVED lines=12> */
.L_x_7268:
[----:B------:R-:W2:Y:S02]  /*18a0*/  LDG.E.64 R4, desc[UR36][R4.64] ;  /* 0x0000002404047981 */ /* 0x000ea4000c1e1b00 */
[----:B--2---:R-:W0:Y:S02]  /*18b0*/  F2I.S64.F64.TRUNC R2, R4 ;  /* 0x0000000400027311 */ /* 0x004e24000030d900 */
[----:B0-----:R-:W-:Y:S01]  /*18c0*/  PRMT R0, R2, 0x7610, R0 ;  /* 0x0000761002007816 */ /* 0x001fe20000000000 */
[----:B------:R-:W-:Y:S06]  /*18d0*/  BRA `(.L_x_7259) ;  /* 0x00000008006c7947 */ /* 0x000fec0003800000 */
.L_x_7267:
        /* <DEDUP_REMOVED lines=25> */
[----:B------:R-:W0:Y:S02]  /*1a70*/  F2I.S64.TRUNC R2, R3 ;  /* 0x0000000300027311 */ /* 0x000e24000020d900 */
[----:B0-----:R-:W-:Y:S01]  /*1a80*/  PRMT R0, R2, 0x7610, R0 ;  /* 0x0000761002007816 */ /* 0x001fe20000000000 */
[----:B------:R-:W-:Y:S06]  /*1a90*/  BRA `(.L_x_7259) ;  /* 0x0000000400fc7947 */ /* 0x000fec0003800000 */
.L_x_7270:
        /* <DEDUP_REMOVED lines=12> */
[----:B------:R-:W0:Y:S02]  /*1b60*/  F2I.S64.TRUNC R2, R2 ;  /* 0x0000000200027311 */ /* 0x000e24000020d900 */
[----:B0-----:R-:W-:Y:S01]  /*1b70*/  PRMT R0, R2, 0x7610, R0 ;  /* 0x0000761002007816 */ /* 0x001fe20000000000 */
[----:B------:R-:W-:Y:S06]  /*1b80*/  BRA `(.L_x_7259) ;  /* 0x0000000400c07947 */ /* 0x000fec0003800000 */
.L_x_7269:
[----:B------:R-:W2:Y:S02]  /*1b90*/  LDG.E.U16 R2, desc[UR36][R4.64] ;  /* 0x0000002404027981 */ /* 0x000ea4000c1e1500 */
[----:B--2---:R-:W-:-:S06]  /*1ba0*/  IMAD.U32 R2, R2, 0x10000, RZ ;  /* 0x0001000002027824 */ /* 0x004fcc00078e00ff */
[----:B------:R-:W0:Y:S02]  /*1bb0*/  F2I.S64.TRUNC R2, R2 ;  /* 0x0000000200027311 */ /* 0x000e24000020d900 */
[----:B0-----:R-:W-:Y:S01]  /*1bc0*/  PRMT R0, R2, 0x7610, R0 ;  /* 0x0000761002007816 */ /* 0x001fe20000000000 */
[----:B------:R-:W-:Y:S06]  /*1bd0*/  BRA `(.L_x_7259) ;  /* 0x0000000400ac7947 */ /* 0x000fec0003800000 */
.L_x_7266:
        /* <DEDUP_REMOVED lines=10> */
.L_x_7273:
        /* <DEDUP_REMOVED lines=21> */
.L_x_7277:
[----:B------:R-:W-:Y:S05]  /*1dd0*/  BSYNC B1 ;  /* 0x0000000000017941 */ /* 0x000fea0003800000 */
.L_x_7276:
[----:B------:R-:W-:Y:S01]  /*1de0*/  IMAD.SHL.U32 R2, R2, 0x100000, RZ ;  /* 0x0010000002027824 */ /* 0x000fe200078e00ff */
[----:B------:R-:W-:-:S04]  /*1df0*/  LEA R3, R0, 0x3b800000, 0x17 ;  /* 0x3b80000000037811 */ /* 0x000fc800078eb8ff */
[----:B------:R-:W-:-:S07]  /*1e00*/  LOP3.LUT R2, R3, R2, R4, 0xfe, !PT ;  /* 0x0000000203027212 */ /* 0x000fce00078efe04 */
.L_x_7275:
[----:B------:R-:W-:Y:S05]  /*1e10*/  BSYNC B0 ;  /* 0x0000000000007941 */ /* 0x000fea0003800000 */
.L_x_7274:
[----:B------:R-:W0:Y:S02]  /*1e20*/  F2I.S64.TRUNC R2, R2 ;  /* 0x0000000200027311 */ /* 0x000e24000020d900 */
[----:B0-----:R-:W-:Y:S01]  /*1e30*/  PRMT R0, R2, 0x7610, R0 ;  /* 0x0000761002007816 */ /* 0x001fe20000000000 */
[----:B------:R-:W-:Y:S06]  /*1e40*/  BRA `(.L_x_7259) ;  /* 0x0000000400107947 */ /* 0x000fec0003800000 */
.L_x_7272:
        /* <DEDUP_REMOVED lines=21> */
.L_x_7281:
[----:B------:R-:W-:Y:S05]  /*1fa0*/  BSYNC B1 ;  /* 0x0000000000017941 */ /* 0x000fea0003800000 */
.L_x_7280:
[----:B------:R-:W-:Y:S01]  /*1fb0*/  IMAD.SHL.U32 R2, R2, 0x200000, RZ ;  /* 0x0020000002027824 */ /* 0x000fe200078e00ff */
[----:B------:R-:W-:-:S04]  /*1fc0*/  LEA R3, R0, 0x37800000, 0x17 ;  /* 0x3780000000037811 */ /* 0x000fc800078eb8ff */
[----:B------:R-:W-:-:S07]  /*1fd0*/  LOP3.LUT R2, R3, R2, R4, 0xfe, !PT ;  /* 0x0000000203027212 */ /* 0x000fce00078efe04 */
.L_x_7279:
[----:B------:R-:W-:Y:S05]  /*1fe0*/  BSYNC B0 ;  /* 0x0000000000007941 */ /* 0x000fea0003800000 */
.L_x_7278:
[----:B------:R-:W0:Y:S02]  /*1ff0*/  F2I.S64.TRUNC R2, R2 ;  /* 0x0000000200027311 */ /* 0x000e24000020d900 */
[----:B0-----:R-:W-:Y:S01]  /*2000*/  PRMT R0, R2, 0x7610, R0 ;  /* 0x0000761002007816 */ /* 0x001fe20000000000 */
[----:B------:R-:W-:Y:S06]  /*2010*/  BRA `(.L_x_7259) ;  /* 0x00000000009c7947 */ /* 0x000fec0003800000 */
.L_x_7271:
        /* <DEDUP_REMOVED lines=14> */
.L_x_7285:
[----:B------:R-:W-:Y:S05]  /*2100*/  BSYNC B0 ;  /* 0x0000000000007941 */ /* 0x000fea0003800000 */
.L_x_7284:
[----:B------:R-:W0:Y:S02]  /*2110*/  F2I.S64.TRUNC R2, R2 ;  /* 0x0000000200027311 */ /* 0x000e24000020d900 */
[----:B0-----:R-:W-:Y:S01]  /*2120*/  PRMT R0, R2, 0x7610, R0 ;  /* 0x0000761002007816 */ /* 0x001fe20000000000 */
[----:B------:R-:W-:Y:S06]  /*2130*/  BRA `(.L_x_7259) ;  /* 0x0000000000547947 */ /* 0x000fec0003800000 */
.L_x_7258:
        /* <DEDUP_REMOVED lines=16> */
.L_x_7286:
[----:B------:R-:W-:Y:S01]  /*2240*/  PRMT R0, RZ, 0x7610, R0 ;  /* 0x00007610ff007816 */ /* 0x000fe20000000000 */
[----:B------:R-:W-:Y:S06]  /*2250*/  BRA `(.L_x_7259) ;  /* 0x00000000000c7947 */ /* 0x000fec0003800000 */
.L_x_7283:
[----:B------:R2:W5:Y:S01]  /*2260*/  LDG.E.U8 R0, desc[UR36][R4.64] ;  /* 0x0000002404007981 */ /* 0x000562000c1e1100 */
[----:B------:R-:W-:Y:S05]  /*2270*/  BRA `(.L_x_7259) ;  /* 0x0000000000047947 */ /* 0x000fea0003800000 */
.L_x_7282:
[----:B------:R1:W5:Y:S02]  /*2280*/  LDG.E.U8 R0, desc[UR36][R4.64] ;  /* 0x0000002404007981 */ /* 0x000364000c1e1100 */
.L_x_7259:
        /* <DEDUP_REMOVED lines=16> */
.L_x_7290:
[----:B------:R3:W-:Y:S01]  /*2390*/  STG.E.U8 desc[UR36][R16.64], R3 ;  /* 0x0000000310007986 */ /* 0x0007e2000c101124 */
[----:B------:R-:W-:Y:S05]  /*23a0*/  BRA `(.L_x_7292) ;  /* 0x0000000c00987947 */ /* 0x000fea0003800000 */
.L_x_7289:
        /* <DEDUP_REMOVED lines=10> */
.L_x_7294:
[----:B------:R-:W-:-:S05]  /*2450*/  LOP3.LUT R3, R3, 0xff, RZ, 0xc0, !PT ;  /* 0x000000ff03037812 */ /* 0x000fca00078ec0ff */
[----:B------:R1:W-:Y:S01]  /*2460*/  STG.E desc[UR36][R16.64], R3 ;  /* 0x0000000310007986 */ /* 0x0003e2000c101924 */
[----:B------:R-:W-:Y:S05]  /*2470*/  BRA `(.L_x_7292) ;  /* 0x0000000c00647947 */ /* 0x000fea0003800000 */
.L_x_7293:
[----:B------:R-:W-:-:S05]  /*2480*/  LOP3.LUT R3, R3, 0xff, RZ, 0xc0, !PT ;  /* 0x000000ff03037812 */ /* 0x000fca00078ec0ff */
[----:B------:R2:W-:Y:S01]  /*2490*/  STG.E.U16 desc[UR36][R16.64], R3 ;  /* 0x0000000310007986 */ /* 0x0005e2000c101524 */
[----:B------:R-:W-:Y:S05]  /*24a0*/  BRA `(.L_x_7292) ;  /* 0x0000000c00587947 */ /* 0x000fea0003800000 */
.L_x_7288:
[----:B------:R-:W-:-:S13]  /*24b0*/  ISETP.GT.AND P0, PT, R2, 0x6, PT ;  /* 0x000000060200780c */ /* 0x000fda0003f04270 */
[----:B------:R-:W-:Y:S05]  /*24c0*/  @P0 BRA `(.L_x_7295) ;  /* 0x0000000000340947 */ /* 0x000fea0003800000 */
[----:B------:R-:W-:-:S13]  /*24d0*/  ISETP.NE.AND P0, PT, R2, 0x5, PT ;  /* 0x000000050200780c */ /* 0x000fda0003f05270 */
[----:B------:R-:W-:Y:S05]  /*24e0*/  @!P0 BRA `(.L_x_7296) ;  /* 0x0000000000188947 */ /* 0x000fea0003800000 */
[----:B------:R-:W-:-:S13]  /*24f0*/  ISETP.NE.AND P0, PT, R2, 0x6, PT ;  /* 0x000000060200780c */ /* 0x000fda0003f05270 */
[----:B------:R-:W-:Y:S05]  /*2500*/  @P0 BRA `(.L_x_7291) ;  /* 0x0000000800e40947 */ /* 0x000fea0003800000 */
[----:B------:R-:W-:-:S06]  /*2510*/  LOP3.LUT R3, R3, 0xff, RZ, 0xc0, !PT ;  /* 0x000000ff03037812 */ /* 0x000fcc00078ec0ff */
[----:B------:R-:W0:Y:S02]  /*2520*/  I2F.U16 R3, R3 ;  /* 0x0000000300037306 */ /* 0x000e240000101000 */
[----:B0-----:R0:W-:Y:S01]  /*2530*/  STG.E desc[UR36][R16.64], R3 ;  /* 0x0000000310007986 */ /* 0x0011e2000c101924 */
[----:B------:R-:W-:Y:S05]  /*2540*/  BRA `(.L_x_7292) ;  /* 0x0000000c00307947 */ /* 0x000fea0003800000 */
.L_x_7296:
[----:B------:R-:W-:-:S04]  /*2550*/  LOP3.LUT R3, R3, 0xff, RZ, 0xc0, !PT ;  /* 0x000000ff03037812 */ /* 0x000fc800078ec0ff */
[----:B------:R-:W0:Y:S02]  /*2560*/  I2F.U16 R0, R3 ;  /* 0x0000000300007306 */ /* 0x000e240000101000 */
[----:B0-----:R-:W-:-:S05]  /*2570*/  F2FP.F16.F32.PACK_AB R0, RZ, R0 ;  /* 0x00000000ff00723e */ /* 0x001fca00000000ff */
[----:B------:R0:W-:Y:S01]  /*2580*/  STG.E.U16 desc[UR36][R16.64], R0 ;  /* 0x0000000010007986 */ /* 0x0001e2000c101524 */
[----:B------:R-:W-:Y:S05]  /*2590*/  BRA `(.L_x_7292) ;  /* 0x0000000c001c7947 */ /* 0x000fea0003800000 */
.L_x_7295:
[----:B------:R-:W-:-:S13]  /*25a0*/  ISETP.NE.AND P0, PT, R2, 0x7, PT ;  /* 0x000000070200780c */ /* 0x000fda0003f05270 */
[----:B------:R-:W-:Y:S05]  /*25b0*/  @!P0 BRA `(.L_x_7297) ;  /* 0x00000000003c8947 */ /* 0x000fea0003800000 */
[----:B------:R-:W-:-:S13]  /*25c0*/  ISETP.NE.AND P0, PT, R2, 0x8, PT ;  /* 0x000000080200780c */ /* 0x000fda0003f05270 */
[----:B------:R-:W-:Y:S05]  /*25d0*/  @!P0 BRA `(.L_x_7298) ;  /* 0x00000000001c8947 */ /* 0x000fea0003800000 */
[----:B------:R-:W-:-:S13]  /*25e0*/  ISETP.NE.AND P0, PT, R2, 0x9, PT ;  /* 0x000000090200780c */ /* 0x000fda0003f05270 */
[----:B------:R-:W-:Y:S05]  /*25f0*/  @P0 BRA `(.L_x_7291) ;  /* 0x0000000800a80947 */ /* 0x000fea0003800000 */
[----:B------:R-:W-:Y:S01]  /*2600*/  LOP3.LUT R3, R3, 0xff, RZ, 0xc0, !PT ;  /* 0x000000ff03037812 */ /* 0x000fe200078ec0ff */
[----:B------:R-:W-:-:S03]  /*2610*/  IMAD.MOV.U32 R5, RZ, RZ, RZ ;  /* 0x000000ffff057224 */ /* 0x000fc600078e00ff */
[----:B------:R-:W0:Y:S02]  /*2620*/  I2F.U16 R4, R3 ;  /* 0x0000000300047306 */ /* 0x000e240000101000 */
[----:B0-----:R0:W-:Y:S01]  /*2630*/  STG.E.64 desc[UR36][R16.64], R4 ;  /* 0x0000000410007986 */ /* 0x0011e2000c101b24 */
[----:B------:R-:W-:Y:S05]  /*2640*/  BRA `(.L_x_7292) ;  /* 0x0000000800f07947 */ /* 0x000fea0003800000 */
.L_x_7298:
[----:B------:R-:W-:-:S06]  /*2650*/  LOP3.LUT R3, R3, 0xff, RZ, 0xc0, !PT ;  /* 0x000000ff03037812 */ /* 0x000fcc00078ec0ff */
[----:B------:R-:W0:Y:S02]  /*2660*/  I2F.U16 R3, R3 ;  /* 0x0000000300037306 */ /* 0x000e240000101000 */
[----:B0-----:R-:W-:-:S04]  /*2670*/  F2FP.F16.F32.PACK_AB R3, RZ, R3 ;  /* 0x00000003ff03723e */ /* 0x001fc800000000ff */
[----:B------:R-:W-:-:S05]  /*2680*/  PRMT R3, R3, 0x5410, RZ ;  /* 0x0000541003037816 */ /* 0x000fca00000000ff */
[----:B------:R0:W-:Y:S01]  /*2690*/  STG.E desc[UR36][R16.64], R3 ;  /* 0x0000000310007986 */ /* 0x0001e2000c101924 */
[----:B------:R-:W-:Y:S05]  /*26a0*/  BRA `(.L_x_7292) ;  /* 0x0000000800d87947 */ /* 0x000fea0003800000 */
.L_x_7297:
[----:B------:R-:W-:-:S06]  /*26b0*/  LOP3.LUT R3, R3, 0xff, RZ, 0xc0, !PT ;  /* 0x000000ff03037812 */ /* 0x000fcc00078ec0ff */
[----:B------:R-:W0:Y:S02]  /*26c0*/  I2F.F64.U16 R2, R3 ;  /* 0x0000000300027312 */ /* 0x000e240000101800 */
[----:B0-----:R0:W-:Y:S01]  /*26d0*/  STG.E.64 desc[UR36][R16.64], R2 ;  /* 0x0000000210007986 */ /* 0x0011e2000c101b24 */
[----:B------:R-:W-:Y:S05]  /*26e0*/  BRA `(.L_x_7292) ;  /* 0x0000000800c87947 */ /* 0x000fea0003800000 */
.L_x_7287:
        /* <DEDUP_REMOVED lines=12> */
.L_x_7301:
[----:B------:R-:W-:Y:S02]  /*27b0*/  LOP3.LUT R4, R3, 0xff, RZ, 0xc0, !PT ;  /* 0x000000ff03047812 */ /* 0x000fe400078ec0ff */
[----:B------:R-:W-:-:S04]  /*27c0*/  CS2R R6, SRZ ;  /* 0x0000000000067805 */ /* 0x000fc8000001ff00 */
[----:B------:R-:W0:Y:S02]  /*27d0*/  I2F.F64.U16 R4, R4 ;  /* 0x0000000400047312 */ /* 0x000e240000101800 */
[----:B0-----:R0:W-:Y:S01]  /*27e0*/  STG.E.128 desc[UR36][R16.64], R4 ;  /* 0x0000000410007986 */ /* 0x0011e2000c101d24 */
[----:B------:R-:W-:Y:S05]  /*27f0*/  BRA `(.L_x_7292) ;  /* 0x0000000800847947 */ /* 0x000fea0003800000 */
.L_x_7300:
[----:B------:R-:W-:-:S13]  /*2800*/  ISETP.NE.AND P0, PT, R2, 0xf, PT ;  /* 0x0000000f0200780c */ /* 0x000fda0003f05270 */
[----:B------:R-:W-:Y:S05]  /*2810*/  @!P0 BRA `(.L_x_7302) ;  /* 0x0000000000bc8947 */ /* 0x000fea0003800000 */
[----:B------:R-:W-:-:S13]  /*2820*/  ISETP.NE.AND P0, PT, R2, 0x17, PT ;  /* 0x000000170200780c */ /* 0x000fda0003f05270 */
[----:B------:R-:W-:Y:S05]  /*2830*/  @!P0 BRA `(.L_x_7303) ;  /* 0x0000000000588947 */ /* 0x000fea0003800000 */
[----:B------:R-:W-:-:S13]  /*2840*/  ISETP.NE.AND P0, PT, R2, 0x18, PT ;  /* 0x000000180200780c */ /* 0x000fda0003f05270 */
[----:B------:R-:W-:Y:S05]  /*2850*/  @P0 BRA `(.L_x_7291) ;  /* 0x0000000800100947 */ /* 0x000fea0003800000 */
[----:B------:R-:W-:Y:S01]  /*2860*/  LOP3.LUT R4, R3, 0xff, RZ, 0xc0, !PT ;  /* 0x000000ff03047812 */ /* 0x000fe200078ec0ff */
[----:B------:R-:W-:Y:S03]  /*2870*/  BSSY B0, `(.L_x_7304) ;  /* 0x000000f000007945 */ /* 0x000fe60003800000 */
[----:B------:R-:W0:Y:S02]  /*2880*/  I2F.U16 R5, R4 ;  /* 0x0000000400057306 */ /* 0x000e240000101000 */
[C---:B0-----:R-:W-:Y:S02]  /*2890*/  LOP3.LUT R2, R5.reuse, 0x7fffffff, RZ, 0xc0, !PT ;  /* 0x7fffffff05027812 */ /* 0x041fe400078ec0ff */
[----:B------:R-:W-:Y:S02]  /*28a0*/  LOP3.LUT R0, R5, 0x80000000, RZ, 0xc0, !PT ;  /* 0x8000000005007812 */ /* 0x000fe400078ec0ff */
[----:B------:R-:W-:-:S02]  /*28b0*/  ISETP.GT.U32.AND P0, PT, R2, 0x43efffff, PT ;  /* 0x43efffff0200780c */ /* 0x000fc40003f04070 */
        /* <DEDUP_REMOVED lines=10> */
.L_x_7305:
[----:B------:R-:W-:Y:S05]  /*2960*/  BSYNC B0 ;  /* 0x0000000000007941 */ /* 0x000fea0003800000 */
.L_x_7304:
[----:B------:R-:W-:-:S05]  /*2970*/  LOP3.LUT R3, R0, R3, RZ, 0xfc, !PT ;  /* 0x0000000300037212 */ /* 0x000fca00078efcff */
[----:B------:R0:W-:Y:S01]  /*2980*/  STG.E.U8 desc[UR36][R16.64], R3 ;  /* 0x0000000310007986 */ /* 0x0001e2000c101124 */
[----:B------:R-:W-:Y:S05]  /*2990*/  BRA `(.L_x_7292) ;  /* 0x00000008001c7947 */ /* 0x000fea0003800000 */
.L_x_7303:
[----:B------:R-:W-:Y:S01]  /*29a0*/  LOP3.LUT R3, R3, 0xff, RZ, 0xc0, !PT ;  /* 0x000000ff03037812 */ /* 0x000fe200078ec0ff */
[----:B------:R-:W-:Y:S05]  /*29b0*/  BSSY B0, `(.L_x_7306) ;  /* 0x0000010000007945 */ /* 0x000fea0003800000 */
[----:B------:R-:W0:Y:S02]  /*29c0*/  I2F.U16 R3, R3 ;  /* 0x0000000300037306 */ /* 0x000e240000101000 */
        /* <DEDUP_REMOVED lines=11> */
.L_x_7307:
[----:B------:R-:W-:Y:S01]  /*2a80*/  IMAD.MOV.U32 R0, RZ, RZ, 0x7f ;  /* 0x0000007fff007424 */ /* 0x000fe200078e00ff */
[----:B------:R-:W-:-:S04]  /*2a90*/  ISETP.GT.U32.AND P0, PT, R2, 0x7f800000, PT ;  /* 0x7f8000000200780c */ /* 0x000fc80003f04070 */
[----:B------:R-:W-:-:S09]  /*2aa0*/  SEL R0, R0, 0x7c, P0 ;  /* 0x0000007c00007807 */ /* 0x000fd20000000000 */
.L_x_7308:
[----:B------:R-:W-:Y:S05]  /*2ab0*/  BSYNC B0 ;  /* 0x0000000000007941 */ /* 0x000fea0003800000 */
.L_x_7306:
[----:B------:R-:W-:-:S04]  /*2ac0*/  LOP3.LUT R2, R3, 0x80000000, RZ, 0xc0, !PT ;  /* 0x8000000003027812 */ /* 0x000fc800078ec0ff */
[----:B------:R-:W-:-:S04]  /*2ad0*/  SHF.R.U32.HI R3, RZ, 0x18, R2 ;  /* 0x00000018ff037819 */ /* 0x000fc80000011602 */
[----:B------:R-:W-:-:S05]  /*2ae0*/  LOP3.LUT R3, R0, R3, RZ, 0xfc, !PT ;  /* 0x0000000300037212 */ /* 0x000fca00078efcff */
[----:B------:R0:W-:Y:S01]  /*2af0*/  STG.E.U8 desc[UR36][R16.64], R3 ;  /* 0x0000000310007986 */ /* 0x0001e2000c101124 */
[----:B------:R-:W-:Y:S05]  /*2b00*/  BRA `(.L_x_7292) ;  /* 0x0000000400c07947 */ /* 0x000fea0003800000 */
.L_x_7302:
[----:B------:R-:W-:-:S04]  /*2b10*/  LOP3.LUT R3, R3, 0xff, RZ, 0xc0, !PT ;  /* 0x000000ff03037812 */ /* 0x000fc800078ec0ff */
[----:B------:R-:W0:Y:S02]  /*2b20*/  I2F.U16 R0, R3 ;  /* 0x0000000300007306 */ /* 0x000e240000101000 */
[----:B0-----:R-:W-:-:S05]  /*2b30*/  F2FP.BF16.F32.PACK_AB R0, RZ, R0 ;  /* 0x00000000ff00723e */ /* 0x001fca00000010ff */
[----:B------:R0:W-:Y:S01]  /*2b40*/  STG.E.U16 desc[UR36][R16.64], R0 ;  /* 0x0000000010007986 */ /* 0x0001e2000c101524 */
[----:B------:R-:W-:Y:S05]  /*2b50*/  BRA `(.L_x_7292) ;  /* 0x0000000400ac7947 */ /* 0x000fea0003800000 */
.L_x_7299:
        /* <DEDUP_REMOVED lines=8> */
[----:B------:R-:W-:-:S05]  /*2be0*/  LOP3.LUT R3, R3, 0xff, RZ, 0xc0, !PT ;  /* 0x000000ff03037812 */ /* 0x000fca00078ec0ff */
[----:B------:R0:W-:Y:S01]  /*2bf0*/  STG.E.U16 desc[UR36][R16.64], R3 ;  /* 0x0000000310007986 */ /* 0x0001e2000c101524 */
[----:B------:R-:W-:Y:S05]  /*2c00*/  BRA `(.L_x_7292) ;  /* 0x0000000400807947 */ /* 0x000fea0003800000 */
.L_x_7311:
[----:B------:R-:W-:Y:S01]  /*2c10*/  LOP3.LUT R3, R3, 0xff, RZ, 0xc0, !PT ;  /* 0x000000ff03037812 */ /* 0x000fe200078ec0ff */
[----:B------:R-:W-:Y:S01]  /*2c20*/  BSSY B0, `(.L_x_7312) ;  /* 0x0000015000007945 */ /* 0x000fe20003800000 */
[----:B------:R-:W-:-:S04]  /*2c30*/  IMAD.MOV.U32 R8, RZ, RZ, 0x80 ;  /* 0x00000080ff087424 */ /* 0x000fc800078e00ff */
[----:B------:R-:W0:Y:S02]  /*2c40*/  I2F.U16 R3, R3 ;  /* 0x0000000300037306 */ /* 0x000e240000101000 */
        /* <DEDUP_REMOVED lines=14> */
.L_x_7314:
[----:B------:R-:W-:-:S04]  /*2d30*/  LOP3.LUT R2, R3, 0x80000000, RZ, 0xc0, !PT ;  /* 0x8000000003027812 */ /* 0x000fc800078ec0ff */
[----:B------:R-:W-:-:S04]  /*2d40*/  SHF.R.U32.HI R3, RZ, 0x18, R2 ;  /* 0x00000018ff037819 */ /* 0x000fc80000011602 */
[----:B------:R-:W-:-:S04]  /*2d50*/  LOP3.LUT R0, R0, R3, RZ, 0xfc, !PT ;  /* 0x0000000300007212 */ /* 0x000fc800078efcff */
[----:B------:R-:W-:-:S07]  /*2d60*/  PRMT R8, R0, 0x7610, R8 ;  /* 0x0000761000087816 */ /* 0x000fce0000000008 */
.L_x_7313:
[----:B------:R-:W-:Y:S05]  /*2d70*/  BSYNC B0 ;  /* 0x0000000000007941 */ /* 0x000fea0003800000 */
.L_x_7312:
[----:B------:R0:W-:Y:S01]  /*2d80*/  STG.E.U8 desc[UR36][R16.64], R8 ;  /* 0x0000000810007986 */ /* 0x0001e2000c101124 */
[----:B------:R-:W-:Y:S05]  /*2d90*/  BRA `(.L_x_7292) ;  /* 0x00000004001c7947 */ /* 0x000fea0003800000 */
.L_x_7310:
        /* <DEDUP_REMOVED lines=18> */
.L_x_7317:
[----:B------:R-:W-:-:S04]  /*2ec0*/  LOP3.LUT R2, R3, 0x80000000, RZ, 0xc0, !PT ;  /* 0x8000000003027812 */ /* 0x000fc800078ec0ff */
[----:B------:R-:W-:-:S04]  /*2ed0*/  SHF.R.U32.HI R3, RZ, 0x18, R2 ;  /* 0x00000018ff037819 */ /* 0x000fc80000011602 */
[----:B------:R-:W-:-:S04]  /*2ee0*/  LOP3.LUT R0, R0, R3, RZ, 0xfc, !PT ;  /* 0x0000000300007212 */ /* 0x000fc800078efcff */
[----:B------:R-:W-:-:S07]  /*2ef0*/  PRMT R8, R0, 0x7610, R8 ;  /* 0x0000761000087816 */ /* 0x000fce0000000008 */
.L_x_7316:
[----:B------:R-:W-:Y:S05]  /*2f00*/  BSYNC B0 ;  /* 0x0000000000007941 */ /* 0x000fea0003800000 */
.L_x_7315:
[----:B------:R0:W-:Y:S01]  /*2f10*/  STG.E.U8 desc[UR36][R16.64], R8 ;  /* 0x0000000810007986 */ /* 0x0001e2000c101124 */
[----:B------:R-:W-:Y:S05]  /*2f20*/  BRA `(.L_x_7292) ;  /* 0x0000000000b87947 */ /* 0x000fea0003800000 */
.L_x_7309:
[----:B------:R-:W-:-:S13]  /*2f30*/  ISETP.NE.AND P0, PT, R2, 0x1c, PT ;  /* 0x0000001c0200780c */ /* 0x000fda0003f05270 */
[----:B------:R-:W-:Y:S05]  /*2f40*/  @!P0 BRA `(.L_x_7318) ;  /* 0x0000000000a88947 */ /* 0x000fea0003800000 */
[----:B------:R-:W-:-:S13]  /*2f50*/  ISETP.NE.AND P0, PT, R2, 0x1d, PT ;  /* 0x0000001d0200780c */ /* 0x000fda0003f05270 */
[----:B------:R-:W-:Y:S05]  /*2f60*/  @!P0 BRA `(.L_x_7319) ;  /* 0x0000000000908947 */ /* 0x000fea0003800000 */
[----:B------:R-:W-:-:S13]  /*2f70*/  ISETP.NE.AND P0, PT, R2, 0x2c, PT ;  /* 0x0000002c0200780c */ /* 0x000fda0003f05270 */
[----:B------:R-:W-:Y:S05]  /*2f80*/  @P0 BRA `(.L_x_7291) ;  /* 0x0000000000440947 */ /* 0x000fea0003800000 */
[----:B------:R-:W-:-:S06]  /*2f90*/  LOP3.LUT R4, R3, 0xff, RZ, 0xc0, !PT ;  /* 0x000000ff03047812 */ /* 0x000fcc00078ec0ff */
[----:B------:R-:W0:Y:S02]  /*2fa0*/  I2F.U16 R4, R4 ;  /* 0x0000000400047306 */ /* 0x000e240000101000 */
        /* <DEDUP_REMOVED lines=15> */
.L_x_7291:
        /* <DEDUP_REMOVED lines=16> */
.L_x_7320:
[----:B------:R-:W-:Y:S05]  /*31a0*/  BRA `(.L_x_7292) ;  /* 0x0000000000187947 */ /* 0x000fea0003800000 */
.L_x_7319:
[----:B------:R-:W-:Y:S01]  /*31b0*/  LOP3.LUT R2, R3, 0xff, RZ, 0xc0, !PT ;  /* 0x000000ff03027812 */ /* 0x000fe200078ec0ff */
[----:B------:R-:W-:-:S05]  /*31c0*/  IMAD.MOV.U32 R3, RZ, RZ, RZ ;  /* 0x000000ffff037224 */ /* 0x000fca00078e00ff */
[----:B------:R0:W-:Y:S01]  /*31d0*/  STG.E.64 desc[UR36][R16.64], R2 ;  /* 0x0000000210007986 */ /* 0x0001e2000c101b24 */
[----:B------:R-:W-:Y:S05]  /*31e0*/  BRA `(.L_x_7292) ;  /* 0x0000000000087947 */ /* 0x000fea0003800000 */
.L_x_7318:
[----:B------:R-:W-:-:S05]  /*31f0*/  LOP3.LUT R3, R3, 0xff, RZ, 0xc0, !PT ;  /* 0x000000ff03037812 */ /* 0x000fca00078ec0ff */
[----:B------:R0:W-:Y:S02]  /*3200*/  STG.E desc[UR36][R16.64], R3 ;  /* 0x0000000310007986 */ /* 0x0001e4000c101924 */
.L_x_7292:
[----:B------:R-:W-:-:S04]  /*3210*/  IMAD R18, R23, 0x200, R18 ;  /* 0x0000020017127824 */ /* 0x000fc800078e0212 */
[----:B------:R-:W-:-:S07]  /*3220*/  VIADD R19, R18, 0x80 ;  /* 0x0000008012137836 */ /* 0x000fce0000000000 */
.L_x_7252:
[----:B------:R-:W-:Y:S05]  /*3230*/  BSYNC B6 ;  /* 0x0000000000067941 */ /* 0x000fea0003800000 */
.L_x_7251:
        /* <DEDUP_REMOVED lines=307> */
.L_x_7323:
        /* <DEDUP_REMOVED lines=20> */
.L_x_7327:
[----:B------:R0:W5:Y:S01]  /*46b0*/  LDG.E.U8 R0, desc[UR36][R4.64] ;  /* 0x0000002404007981 */ /* 0x000162000c1e1100 */
[----:B------:R-:W-:Y:S05]  /*46c0*/  BRA `(.L_x_7329) ;  /* 0x0000000c00647947 */ /* 0x000fea0003800000 */
.L_x_7326:
        /* <DEDUP_REMOVED lines=8> */
.L_x_7331:
[----:B------:R4:W5:Y:S01]  /*4750*/  LDG.E.U8 R0, desc[UR36][R4.64] ;  /* 0x0000002404007981 */ /* 0x000962000c1e1100 */
[----:B------:R-:W-:Y:S05]  /*4760*/  BRA `(.L_x_7329) ;  /* 0x0000000c003c7947 */ /* 0x000fea0003800000 */
.L_x_7330:
[----:B------:R3:W5:Y:S01]  /*4770*/  LDG.E.U16 R0, desc[UR36][R4.64] ;  /* 0x0000002404007981 */ /* 0x000762000c1e1500 */
[----:B------:R-:W-:Y:S05]  /*4780*/  BRA `(.L_x_7329) ;  /* 0x0000000c00347947 */ /* 0x000fea0003800000 */
.L_x_7325:
        /* <DEDUP_REMOVED lines=10> */
.L_x_7333:
[----:B------:R-:W2:Y:S02]  /*4830*/  LDG.E.U16 R2, desc[UR36][R4.64] ;  /* 0x0000002404027981 */ /* 0x000ea4000c1e1500 */
[----:B--2---:R-:W-:-:S06]  /*4840*/  HADD2.F32 R2, -RZ, R2.H0_H0 ;  /* 0x20000002ff027230 */ /* 0x004fcc0000004100 */
[----:B------:R-:W0:Y:S02]  /*4850*/  F2I.S64.TRUNC R2, R2 ;  /* 0x0000000200027311 */ /* 0x000e24000020d900 */
[----:B0-----:R-:W-:Y:S01]  /*4860*/  PRMT R0, R2, 0x7610, R0 ;  /* 0x0000761002007816 */ /* 0x001fe20000000000 */
[----:B------:R-:W-:Y:S06]  /*4870*/  BRA `(.L_x_7329) ;  /* 0x0000000800f87947 */ /* 0x000fec0003800000 */
.L_x_7332:
        /* <DEDUP_REMOVED lines=10> */
.L_x_7335:
[----:B------:R-:W2:Y:S02]  /*4920*/  LDG.E.U16 R4, desc[UR36][R4.64] ;  /* 0x0000002404047981 */ /* 0x000ea4000c1e1500 */
[----:B--2---:R-:W-:-:S06]  /*4930*/  HADD2.F32 R2, -RZ, R4.H0_H0 ;  /* 0x20000004ff027230 */ /* 0x004fcc0000004100 */
[----:B------:R-:W0:Y:S02]  /*4940*/  F2I.S64.TRUNC R2, R2 ;  /* 0x0000000200027311 */ /* 0x000e24000020d900 */
[----:B0-----:R-:W-:Y:S01]  /*4950*/  PRMT R0, R2, 0x7610, R0 ;  /* 0x0000761002007816 */ /* 0x001fe20000000000 */
[----:B------:R-:W-:Y:S06]  /*4960*/  BRA `(.L_x_7329) ;  /* 0x0000000800bc7947 */ /* 0x000fec0003800000 */
.L_x_7334:
[----:B------:R-:W2:Y:S02]  /*4970*/  LDG.E.64 R2, desc[UR36][R4.64] ;  /* 0x0000002404027981 */ /* 0x000ea4000c1e1b00 */
[----:B--2---:R-:W0:Y:S02]  /*4980*/  F2I.S64.F64.TRUNC R2, R2 ;  /* 0x0000000200027311 */ /* 0x004e24000030d900 */
[----:B0-----:R-:W-:Y:S01]  /*4990*/  PRMT R0, R2, 0x7610, R0 ;  /* 0x0000761002007816 */ /* 0x001fe20000000000 */
[----:B------:R-:W-:Y:S06]  /*49a0*/  BRA `(.L_x_7329) ;  /* 0x0000000800ac7947 */ /* 0x000fec0003800000 */
.L_x_7324:
        /* <DEDUP_REMOVED lines=12> */
.L_x_7338:
[----:B------:R-:W2:Y:S02]  /*4a70*/  LDG.E.64 R4, desc[UR36][R4.64] ;  /* 0x0000002404047981 */ /* 0x000ea4000c1e1b00 */
[----:B--2---:R-:W0:Y:S02]  /*4a80*/  F2I.S64.F64.TRUNC R2, R4 ;  /* 0x0000000400027311 */ /* 0x004e24000030d900 */
[----:B0-----:R-:W-:Y:S01]  /*4a90*/  PRMT R0, R2, 0x7610, R0 ;  /* 0x0000761002007816 */ /* 0x001fe20000000000 */
[----:B------:R-:W-:Y:S06]  /*4aa0*/  BRA `(.L_x_7329) ;  /* 0x00000008006c7947 */ /* 0x000fec0003800000 */
.L_x_7337:
        /* <DEDUP_REMOVED lines=28> */
.L_x_7340:
        /* <DEDUP_REMOVED lines=15> */
.L_x_7339:
[----:B------:R-:W2:Y:S02]  /*4d60*/  LDG.E.U16 R2, desc[UR36][R4.64] ;  /* 0x0000002404027981 */ /* 0x000ea4000c1e1500 */
[----:B--2---:R-:W-:-:S06]  /*4d70*/  IMAD.U32 R2, R2, 0x10000, RZ ;  /* 0x0001000002027824 */ /* 0x004fcc00078e00ff */
[----:B------:R-:W0:Y:S02]  /*4d80*/  F2I.S64.TRUNC R2, R2 ;  /* 0x0000000200027311 */ /* 0x000e24000020d900 */
[----:B0-----:R-:W-:Y:S01]  /*4d90*/  PRMT R0, R2, 0x7610, R0 ;  /* 0x0000761002007816 */ /* 0x001fe20000000000 */
[----:B------:R-:W-:Y:S06]  /*4da0*/  BRA `(.L_x_7329) ;  /* 0x0000000400ac7947 */ /* 0x000fec0003800000 */
.L_x_7336:
        /* <DEDUP_REMOVED lines=10> */
.L_x_7343:
        /* <DEDUP_REMOVED lines=21> */
.L_x_7347:
[----:B------:R-:W-:Y:S05]  /*4fa0*/  BSYNC B1 ;  /* 0x0000000000017941 */ /* 0x000fea0003800000 */
.L_x_7346:
[----:B------:R-:W-:Y:S01]  /*4fb0*/  IMAD.SHL.U32 R2, R2, 0x100000, RZ ;  /* 0x0010000002027824 */ /* 0x000fe200078e00ff */
[----:B------:R-:W-:-:S04]  /*4fc0*/  LEA R3, R0, 0x3b800000, 0x17 ;  /* 0x3b80000000037811 */ /* 0x000fc800078eb8ff */
[----:B------:R-:W-:-:S07]  /*4fd0*/  LOP3.LUT R2, R3, R2, R4, 0xfe, !PT ;  /* 0x0000000203027212 */ /* 0x000fce00078efe04 */
.L_x_7345:
[----:B------:R-:W-:Y:S05]  /*4fe0*/  BSYNC B0 ;  /* 0x0000000000007941 */ /* 0x000fea0003800000 */
.L_x_7344:
[----:B------:R-:W0:Y:S02]  /*4ff0*/  F2I.S64.TRUNC R2, R2 ;  /* 0x0000000200027311 */ /* 0x000e24000020d900 */
[----:B0-----:R-:W-:Y:S01]  /*5000*/  PRMT R0, R2, 0x7610, R0 ;  /* 0x0000761002007816 */ /* 0x001fe20000000000 */
[----:B------:R-:W-:Y:S06]  /*5010*/  BRA `(.L_x_7329) ;  /* 0x0000000400107947 */ /* 0x000fec0003800000 */
.L_x_7342:
        /* <DEDUP_REMOVED lines=21> */
.L_x_7351:
[----:B------:R-:W-:Y:S05]  /*5170*/  BSYNC B1 ;  /* 0x0000000000017941 */ /* 0x000fea0003800000 */
.L_x_7350:
[----:B------:R-:W-:Y:S01]  /*5180*/  IMAD.SHL.U32 R2, R2, 0x200000, RZ ;  /* 0x0020000002027824 */ /* 0x000fe200078e00ff */
[----:B------:R-:W-:-:S04]  /*5190*/  LEA R3, R0, 0x37800000, 0x17 ;  /* 0x3780000000037811 */ /* 0x000fc800078eb8ff */
[----:B------:R-:W-:-:S07]  /*51a0*/  LOP3.LUT R2, R3, R2, R4, 0xfe, !PT ;  /* 0x0000000203027212 */ /* 0x000fce00078efe04 */
.L_x_7349:
[----:B------:R-:W-:Y:S05]  /*51b0*/  BSYNC B0 ;  /* 0x0000000000007941 */ /* 0x000fea0003800000 */
.L_x_7348:
[----:B------:R-:W0:Y:S02]  /*51c0*/  F2I.S64.TRUNC R2, R2 ;  /* 0x0000000200027311 */ /* 0x000e24000020d900 */
[----:B0-----:R-:W-:Y:S01]  /*51d0*/  PRMT R0, R2, 0x7610, R0 ;  /* 0x0000761002007816 */ /* 0x001fe20000000000 */
[----:B------:R-:W-:Y:S06]  /*51e0*/  BRA `(.L_x_7329) ;  /* 0x00000000009c7947 */ /* 0x000fec0003800000 */
.L_x_7341:
        /* <DEDUP_REMOVED lines=14> */
.L_x_7355:
[----:B------:R-:W-:Y:S05]  /*52d0*/  BSYNC B0 ;  /* 0x0000000000007941 */ /* 0x000fea0003800000 */
.L_x_7354:
[----:B------:R-:W0:Y:S02]  /*52e0*/  F2I.S64.TRUNC R2, R2 ;  /* 0x0000000200027311 */ /* 0x000e24000020d900 */
[----:B0-----:R-:W-:Y:S01]  /*52f0*/  PRMT R0, R2, 0x7610, R0 ;  /* 0x0000761002007816 */ /* 0x001fe20000000000 */
[----:B------:R-:W-:Y:S06]  /*5300*/  BRA `(.L_x_7329) ;  /* 0x0000000000547947 */ /* 0x000fec0003800000 */
.L_x_7328:
        /* <DEDUP_REMOVED lines=16> */
.L_x_7356:
[----:B------:R-:W-:Y:S01]  /*5410*/  PRMT R0, RZ, 0x7610, R0 ;  /* 0x00007610ff007816 */ /* 0x000fe20000000000 */
[----:B------:R-:W-:Y:S06]  /*5420*/  BRA `(.L_x_7329) ;  /* 0x00000000000c7947 */ /* 0x000fec0003800000 */
.L_x_7353:
[----:B------:R2:W5:Y:S01]  /*5430*/  LDG.E.U8 R0, desc[UR36][R4.64] ;  /* 0x0000002404007981 */ /* 0x000562000c1e1100 */
[----:B------:R-:W-:Y:S05]  /*5440*/  BRA `(.L_x_7329) ;  /* 0x0000000000047947 */ /* 0x000fea0003800000 */
.L_x_7352:
[----:B------:R1:W5:Y:S02]  /*5450*/  LDG.E.U8 R0, desc[UR36][R4.64] ;  /* 0x0000002404007981 */ /* 0x000364000c1e1100 */
.L_x_7329:
        /* <DEDUP_REMOVED lines=16> */
.L_x_7360:
[----:B------:R0:W-:Y:S01]  /*5560*/  STG.E.U8 desc[UR36][R16.64], R3 ;  /* 0x0000000310007986 */ /* 0x0001e2000c101124 */
[----:B------:R-:W-:Y:S05]  /*5570*/  BRA `(.L_x_7362) ;  /* 0x0000000c00987947 */ /* 0x000fea0003800000 */
.L_x_7359:
        /* <DEDUP_REMOVED lines=10> */
.L_x_7364:
[----:B------:R-:W-:-:S05]  /*5620*/  LOP3.LUT R3, R3, 0xff, RZ, 0xc0, !PT ;  /* 0x000000ff03037812 */ /* 0x000fca00078ec0ff */
[----:B------:R0:W-:Y:S01]  /*5630*/  STG.E desc[UR36][R16.64], R3 ;  /* 0x0000000310007986 */ /* 0x0001e2000c101924 */
[----:B------:R-:W-:Y:S05]  /*5640*/  BRA `(.L_x_7362) ;  /* 0x0000000c00647947 */ /* 0x000fea0003800000 */
.L_x_7363:
[----:B------:R-:W-:-:S05]  /*5650*/  LOP3.LUT R3, R3, 0xff, RZ, 0xc0, !PT ;  /* 0x000000ff03037812 */ /* 0x000fca00078ec0ff */
[----:B------:R0:W-:Y:S01]  /*5660*/  STG.E.U16 desc[UR36][R16.64], R3 ;  /* 0x0000000310007986 */ /* 0x0001e2000c101524 */
[----:B------:R-:W-:Y:S05]  /*5670*/  BRA `(.L_x_7362) ;  /* 0x0000000c00587947 */ /* 0x000fea0003800000 */
.L_x_7358:
        /* <DEDUP_REMOVED lines=10> */
.L_x_7366:
[----:B------:R-:W-:-:S04]  /*5720*/  LOP3.LUT R3, R3, 0xff, RZ, 0xc0, !PT ;  /* 0x000000ff03037812 */ /* 0x000fc800078ec0ff */
[----:B------:R-:W0:Y:S02]  /*5730*/  I2F.U16 R0, R3 ;  /* 0x0000000300007306 */ /* 0x000e240000101000 */
[----:B0-----:R-:W-:-:S05]  /*5740*/  F2FP.F16.F32.PACK_AB R0, RZ, R0 ;  /* 0x00000000ff00723e */ /* 0x001fca00000000ff */
[----:B------:R0:W-:Y:S01]  /*5750*/  STG.E.U16 desc[UR36][R16.64], R0 ;  /* 0x0000000010007986 */ /* 0x0001e2000c101524 */
[----:B------:R-:W-:Y:S05]  /*5760*/  BRA `(.L_x_7362) ;  /* 0x0000000c001c7947 */ /* 0x000fea0003800000 */
.L_x_7365:
        /* <DEDUP_REMOVED lines=11> */
.L_x_7368:
[----:B------:R-:W-:-:S06]  /*5820*/  LOP3.LUT R3, R3, 0xff, RZ, 0xc0, !PT ;  /* 0x000000ff03037812 */ /* 0x000fcc00078ec0ff */
[----:B------:R-:W0:Y:S02]  /*5830*/  I2F.U16 R3, R3 ;  /* 0x0000000300037306 */ /* 0x000e240000101000 */
[----:B0-----:R-:W-:-:S04]  /*5840*/  F2FP.F16.F32.PACK_AB R3, RZ, R3 ;  /* 0x00000003ff03723e */ /* 0x001fc800000000ff */
[----:B------:R-:W-:-:S05]  /*5850*/  PRMT R3, R3, 0x5410, RZ ;  /* 0x0000541003037816 */ /* 0x000fca00000000ff */
[----:B------:R0:W-:Y:S01]  /*5860*/  STG.E desc[UR36][R16.64], R3 ;  /* 0x0000000310007986 */ /* 0x0001e2000c101924 */
[----:B------:R-:W-:Y:S05]  /*5870*/  BRA `(.L_x_7362) ;  /* 0x0000000800d87947 */ /* 0x000fea0003800000 */
.L_x_7367:
[----:B------:R-:W-:-:S06]  /*5880*/  LOP3.LUT R3, R3, 0xff, RZ, 0xc0, !PT ;  /* 0x000000ff03037812 */ /* 0x000fcc00078ec0ff */
[----:B------:R-:W0:Y:S02]  /*5890*/  I2F.F64.U16 R2, R3 ;  /* 0x0000000300027312 */ /* 0x000e240000101800 */
[----:B0-----:R0:W-:Y:S01]  /*58a0*/  STG.E.64 desc[UR36][R16.64], R2 ;  /* 0x0000000210007986 */ /* 0x0011e2000c101b24 */
[----:B------:R-:W-:Y:S05]  /*58b0*/  BRA `(.L_x_7362) ;  /* 0x0000000800c87947 */ /* 0x000fea0003800000 */
.L_x_7357:
        /* <DEDUP_REMOVED lines=12> */
.L_x_7371:
[----:B------:R-:W-:Y:S02]  /*5980*/  LOP3.LUT R4, R3, 0xff, RZ, 0xc0, !PT ;  /* 0x000000ff03047812 */ /* 0x000fe400078ec0ff */
[----:B------:R-:W-:-:S04]  /*5990*/  CS2R R6, SRZ ;  /* 0x0000000000067805 */ /* 0x000fc8000001ff00 */
[----:B------:R-:W0:Y:S02]  /*59a0*/  I2F.F64.U16 R4, R4 ;  /* 0x0000000400047312 */ /* 0x000e240000101800 */
[----:B0-----:R0:W-:Y:S01]  /*59b0*/  STG.E.128 desc[UR36][R16.64], R4 ;  /* 0x0000000410007986 */ /* 0x0011e2000c101d24 */
[----:B------:R-:W-:Y:S05]  /*59c0*/  BRA `(.L_x_7362) ;  /* 0x0000000800847947 */ /* 0x000fea0003800000 */
.L_x_7370:
        /* <DEDUP_REMOVED lines=22> */
.L_x_7375:
[----:B------:R-:W-:Y:S05]  /*5b30*/  BSYNC B0 ;  /* 0x0000000000007941 */ /* 0x000fea0003800000 */
.L_x_7374:
[----:B------:R-:W-:-:S05]  /*5b40*/  LOP3.LUT R3, R0, R3, RZ, 0xfc, !PT ;  /* 0x0000000300037212 */ /* 0x000fca00078efcff */
[----:B------:R0:W-:Y:S01]  /*5b50*/  STG.E.U8 desc[UR36][R16.64], R3 ;  /* 0x0000000310007986 */ /* 0x0001e2000c101124 */
[----:B------:R-:W-:Y:S05]  /*5b60*/  BRA `(.L_x_7362) ;  /* 0x00000008001c7947 */ /* 0x000fea0003800000 */
.L_x_7373:
        /* <DEDUP_REMOVED lines=14> */
.L_x_7377:
[----:B------:R-:W-:Y:S01]  /*5c50*/  IMAD.MOV.U32 R0, RZ, RZ, 0x7f ;  /* 0x0000007fff007424 */ /* 0x000fe200078e00ff */
[----:B------:R-:W-:-:S04]  /*5c60*/  ISETP.GT.U32.AND P0, PT, R2, 0x7f800000, PT ;  /* 0x7f8000000200780c */ /* 0x000fc80003f04070 */
[----:B------:R-:W-:-:S09]  /*5c70*/  SEL R0, R0, 0x7c, P0 ;  /* 0x0000007c00007807 */ /* 0x000fd20000000000 */
.L_x_7378:
[----:B------:R-:W-:Y:S05]  /*5c80*/  BSYNC B0 ;  /* 0x0000000000007941 */ /* 0x000fea0003800000 */
.L_x_7376:
[----:B------:R-:W-:-:S04]  /*5c90*/  LOP3.LUT R2, R3, 0x80000000, RZ, 0xc0, !PT ;  /* 0x8000000003027812 */ /* 0x000fc800078ec0ff */
[----:B------:R-:W-:-:S04]  /*5ca0*/  SHF.R.U32.HI R3, RZ, 0x18, R2 ;  /* 0x00000018ff037819 */ /* 0x000fc80000011602 */
[----:B------:R-:W-:-:S05]  /*5cb0*/  LOP3.LUT R3, R0, R3, RZ, 0xfc, !PT ;  /* 0x0000000300037212 */ /* 0x000fca00078efcff */
[----:B------:R0:W-:Y:S01]  /*5cc0*/  STG.E.U8 desc[UR36][R16.64], R3 ;  /* 0x0000000310007986 */ /* 0x0001e2000c101124 */
[----:B------:R-:W-:Y:S05]  /*5cd0*/  BRA `(.L_x_7362) ;  /* 0x0000000400c07947 */ /* 0x000fea0003800000 */
.L_x_7372:
[----:B------:R-:W-:-:S04]  /*5ce0*/  LOP3.LUT R3, R3, 0xff, RZ, 0xc0, !PT ;  /* 0x000000ff03037812 */ /* 0x000fc800078ec0ff */
[----:B------:R-:W0:Y:S02]  /*5cf0*/  I2F.U16 R0, R3 ;  /* 0x0000000300007306 */ /* 0x000e240000101000 */
[----:B0-----:R-:W-:-:S05]  /*5d00*/  F2FP.BF16.F32.PACK_AB R0, RZ, R0 ;  /* 0x00000000ff00723e */ /* 0x001fca00000010ff */
[----:B------:R0:W-:Y:S01]  /*5d10*/  STG.E.U16 desc[UR36][R16.64], R0 ;  /* 0x0000000010007986 */ /* 0x0001e2000c101524 */
[----:B------:R-:W-:Y:S05]  /*5d20*/  BRA `(.L_x_7362) ;  /* 0x0000000400ac7947 */ /* 0x000fea0003800000 */
.L_x_7369:
        /* <DEDUP_REMOVED lines=11> */
.L_x_7381:
        /* <DEDUP_REMOVED lines=18> */
.L_x_7384:
[----:B------:R-:W-:-:S04]  /*5f00*/  LOP3.LUT R2, R3, 0x80000000, RZ, 0xc0, !PT ;  /* 0x8000000003027812 */ /* 0x000fc800078ec0ff */
[----:B------:R-:W-:-:S04]  /*5f10*/  SHF.R.U32.HI R3, RZ, 0x18, R2 ;  /* 0x00000018ff037819 */ /* 0x000fc80000011602 */
[----:B------:R-:W-:-:S04]  /*5f20*/  LOP3.LUT R0, R0, R3, RZ, 0xfc, !PT ;  /* 0x0000000300007212 */ /* 0x000fc800078efcff */
[----:B------:R-:W-:-:S07]  /*5f30*/  PRMT R8, R0, 0x7610, R8 ;  /* 0x0000761000087816 */ /* 0x000fce0000000008 */
.L_x_7383:
[----:B------:R-:W-:Y:S05]  /*5f40*/  BSYNC B0 ;  /* 0x0000000000007941 */ /* 0x000fea0003800000 */
.L_x_7382:
[----:B------:R3:W-:Y:S01]  /*5f50*/  STG.E.U8 desc[UR36][R16.64], R8 ;  /* 0x0000000810007986 */ /* 0x0007e2000c101124 */
[----:B------:R-:W-:Y:S05]  /*5f60*/  BRA `(.L_x_7362) ;  /* 0x00000004001c7947 */ /* 0x000fea0003800000 */
.L_x_7380:
        /* <DEDUP_REMOVED lines=18> */
.L_x_7387:
[----:B------:R-:W-:-:S04]  /*6090*/  LOP3.LUT R2, R3, 0x80000000, RZ, 0xc0, !PT ;  /* 0x8000000003027812 */ /* 0x000fc800078ec0ff */
[----:B------:R-:W-:-:S04]  /*60a0*/  SHF.R.U32.HI R3, RZ, 0x18, R2 ;  /* 0x00000018ff037819 */ /* 0x000fc80000011602 */
[----:B------:R-:W-:-:S04]  /*60b0*/  LOP3.LUT R0, R0, R3, RZ, 0xfc, !PT ;  /* 0x0000000300007212 */ /* 0x000fc800078efcff */
[----:B------:R-:W-:-:S07]  /*60c0*/  PRMT R8, R0, 0x7610, R8 ;  /* 0x0000761000087816 */ /* 0x000fce0000000008 */
.L_x_7386:
[----:B------:R-:W-:Y:S05]  /*60d0*/  BSYNC B0 ;  /* 0x0000000000007941 */ /* 0x000fea0003800000 */
.L_x_7385:
[----:B------:R0:W-:Y:S01]  /*60e0*/  STG.E.U8 desc[UR36][R16.64], R8 ;  /* 0x0000000810007986 */ /* 0x0001e2000c101124 */
[----:B------:R-:W-:Y:S05]  /*60f0*/  BRA `(.L_x_7362) ;  /* 0x0000000000b87947 */ /* 0x000fea0003800000 */
.L_x_7379:
        /* <DEDUP_REMOVED lines=23> */
.L_x_7361:
        /* <DEDUP_REMOVED lines=16> */
.L_x_7390:
[----:B------:R-:W-:Y:S05]  /*6370*/  BRA `(.L_x_7362) ;  /* 0x0000000000187947 */ /* 0x000fea0003800000 */
.L_x_7389:
[----:B------:R-:W-:Y:S01]  /*6380*/  LOP3.LUT R2, R3, 0xff, RZ, 0xc0, !PT ;  /* 0x000000ff03027812 */ /* 0x000fe200078ec0ff */
[----:B------:R-:W-:-:S05]  /*6390*/  IMAD.MOV.U32 R3, RZ, RZ, RZ ;  /* 0x000000ffff037224 */ /* 0x000fca00078e00ff */
[----:B------:R2:W-:Y:S01]  /*63a0*/  STG.E.64 desc[UR36][R16.64], R2 ;  /* 0x0000000210007986 */ /* 0x0005e2000c101b24 */
[----:B------:R-:W-:Y:S05]  /*63b0*/  BRA `(.L_x_7362) ;  /* 0x0000000000087947 */ /* 0x000fea0003800000 */
.L_x_7388:
[----:B------:R-:W-:-:S05]  /*63c0*/  LOP3.LUT R3, R3, 0xff, RZ, 0xc0, !PT ;  /* 0x000000ff03037812 */ /* 0x000fca00078ec0ff */
[----:B------:R0:W-:Y:S02]  /*63d0*/  STG.E desc[UR36][R16.64], R3 ;  /* 0x0000000310007986 */ /* 0x0001e4000c101924 */
.L_x_7362:
[----:B------:R-:W-:-:S07]  /*63e0*/  VIADD R19, R19, 0x80 ;  /* 0x0000008013137836 */ /* 0x000fce0000000000 */
.L_x_7322:
[----:B------:R-:W-:Y:S05]  /*63f0*/  BSYNC B6 ;  /* 0x0000000000067941 */ /* 0x000fea0003800000 */
.L_x_7321:
        /* <DEDUP_REMOVED lines=307> */
.L_x_7393:
        /* <DEDUP_REMOVED lines=20> */
.L_x_7397:
[----:B------:R0:W5:Y:S01]  /*7870*/  LDG.E.U8 R0, desc[UR36][R4.64] ;  /* 0x0000002404007981 */ /* 0x000162000c1e1100 */
[----:B------:R-:W-:Y:S05]  /*7880*/  BRA `(.L_x_7399) ;  /* 0x0000000c00647947 */ /* 0x000fea0003800000 */
.L_x_7396:
        /* <DEDUP_REMOVED lines=8> */
.L_x_7401:
[----:B------:R4:W5:Y:S01]  /*7910*/  LDG.E.U8 R0, desc[UR36][R4.64] ;  /* 0x0000002404007981 */ /* 0x000962000c1e1100 */
[----:B------:R-:W-:Y:S05]  /*7920*/  BRA `(.L_x_7399) ;  /* 0x0000000c003c7947 */ /* 0x000fea0003800000 */
.L_x_7400:
[----:B------:R3:W5:Y:S01]  /*7930*/  LDG.E.U16 R0, desc[UR36][R4.64] ;  /* 0x0000002404007981 */ /* 0x000762000c1e1500 */
[----:B------:R-:W-:Y:S05]  /*7940*/  BRA `(.L_x_7399) ;  /* 0x0000000c00347947 */ /* 0x000fea0003800000 */
.L_x_7395:
        /* <DEDUP_REMOVED lines=10> */
.L_x_7403:
[----:B------:R-:W2:Y:S02]  /*79f0*/  LDG.E.U16 R2, desc[UR36][R4.64] ;  /* 0x0000002404027981 */ /* 0x000ea4000c1e1500 */
[----:B--2---:R-:W-:-:S06]  /*7a00*/  HADD2.F32 R2, -RZ, R2.H0_H0 ;  /* 0x20000002ff027230 */ /* 0x004fcc0000004100 */
[----:B------:R-:W0:Y:S02]  /*7a10*/  F2I.S64.TRUNC R2, R2 ;  /* 0x0000000200027311 */ /* 0x000e24000020d900 */
[----:B0-----:R-:W-:Y:S01]  /*7a20*/  PRMT R0, R2, 0x7610, R0 ;  /* 0x0000761002007816 */ /* 0x001fe20000000000 */
[----:B------:R-:W-:Y:S06]  /*7a30*/  BRA `(.L_x_7399) ;  /* 0x0000000800f87947 */ /* 0x000fec0003800000 */
.L_x_7402:
        /* <DEDUP_REMOVED lines=10> */
.L_x_7405:
[----:B------:R-:W2:Y:S02]  /*7ae0*/  LDG.E.U16 R4, desc[UR36][R4.64] ;  /* 0x0000002404047981 */ /* 0x000ea4000c1e1500 */
[----:B--2---:R-:W-:-:S06]  /*7af0*/  HADD2.F32 R2, -RZ, R4.H0_H0 ;  /* 0x20000004ff027230 */ /* 0x004fcc0000004100 */
[----:B------:R-:W0:Y:S02]  /*7b00*/  F2I.S64.TRUNC R2, R2 ;  /* 0x0000000200027311 */ /* 0x000e24000020d900 */
[----:B0-----:R-:W-:Y:S01]  /*7b10*/  PRMT R0, R2, 0x7610, R0 ;  /* 0x0000761002007816 */ /* 0x001fe20000000000 */
[----:B------:R-:W-:Y:S06]  /*7b20*/  BRA `(.L_x_7399) ;  /* 0x0000000800bc7947 */ /* 0x000fec0003800000 */
.L_x_7404:
[----:B------:R-:W2:Y:S02]  /*7b30*/  LDG.E.64 R2, desc[UR36][R4.64] ;  /* 0x0000002404027981 */ /* 0x000ea4000c1e1b00 */
[----:B--2---:R-:W0:Y:S02]  /*7b40*/  F2I.S64.F64.TRUNC R2, R2 ;  /* 0x0000000200027311 */ /* 0x004e24000030d900 */
[----:B0-----:R-:W-:Y:S01]  /*7b50*/  PRMT R0, R2, 0x7610, R0 ;  /* 0x0000761002007816 */ /* 0x001fe20000000000 */
[----:B------:R-:W-:Y:S06]  /*7b60*/  BRA `(.L_x_7399) ;  /* 0x0000000800ac7947 */ /* 0x000fec0003800000 */
.L_x_7394:
        /* <DEDUP_REMOVED lines=12> */
.L_x_7408:
[----:B------:R-:W2:Y:S02]  /*7c30*/  LDG.E.64 R4, desc[UR36][R4.64] ;  /* 0x0000002404047981 */ /* 0x000ea4000c1e1b00 */
[----:B--2---:R-:W0:Y:S02]  /*7c40*/  F2I.S64.F64.TRUNC R2, R4 ;  /* 0x0000000400027311 */ /* 0x004e24000030d900 */
[----:B0-----:R-:W-:Y:S01]  /*7c50*/  PRMT R0, R2, 0x7610, R0 ;  /* 0x0000761002007816 */ /* 0x001fe20000000000 */
[----:B------:R-:W-:Y:S06]  /*7c60*/  BRA `(.L_x_7399) ;  /* 0x00000008006c7947 */ /* 0x000fec0003800000 */
.L_x_7407:
        /* <DEDUP_REMOVED lines=28> */
.L_x_7410:
        /* <DEDUP_REMOVED lines=15> */
.L_x_7409:
[----:B------:R-:W2:Y:S02]  /*7f20*/  LDG.E.U16 R2, desc[UR36][R4.64] ;  /* 0x0000002404027981 */ /* 0x000ea4000c1e1500 */
[----:B--2---:R-:W-:-:S06]  /*7f30*/  IMAD.U32 R2, R2, 0x10000, RZ ;  /* 0x0001000002027824 */ /* 0x004fcc00078e00ff */
[----:B------:R-:W0:Y:S02]  /*7f40*/  F2I.S64.TRUNC R2, R2 ;  /* 0x0000000200027311 */ /* 0x000e24000020d900 */
[----:B0-----:R-:W-:Y:S01]  /*7f50*/  PRMT R0, R2, 0x7610, R0 ;  /* 0x0000761002007816 */ /* 0x001fe20000000000 */
[----:B------:R-:W-:Y:S06]  /*7f60*/  BRA `(.L_x_7399) ;  /* 0x0000000400ac7947 */ /* 0x000fec0003800000 */
.L_x_7406:
        /* <DEDUP_REMOVED lines=10> */
.L_x_7413:
        /* <DEDUP_REMOVED lines=21> */
.L_x_7417:
[----:B------:R-:W-:Y:S05]  /*8160*/  BSYNC B1 ;  /* 0x0000000000017941 */ /* 0x000fea0003800000 */
.L_x_7416:
[----:B------:R-:W-:Y:S01]  /*8170*/  IMAD.SHL.U32 R2, R2, 0x100000, RZ ;  /* 0x0010000002027824 */ /* 0x000fe200078e00ff */
[----:B------:R-:W-:-:S04]  /*8180*/  LEA R3, R0, 0x3b800000, 0x17 ;  /* 0x3b80000000037811 */ /* 0x000fc800078eb8ff */
[----:B------:R-:W-:-:S07]  /*8190*/  LOP3.LUT R2, R3, R2, R4, 0xfe, !PT ;  /* 0x0000000203027212 */ /* 0x000fce00078efe04 */
.L_x_7415:
[----:B------:R-:W-:Y:S05]  /*81a0*/  BSYNC B0 ;  /* 0x0000000000007941 */ /* 0x000fea0003800000 */
.L_x_7414:
[----:B------:R-:W0:Y:S02]  /*81b0*/  F2I.S64.TRUNC R2, R2 ;  /* 0x0000000200027311 */ /* 0x000e24000020d900 */
[----:B0-----:R-:W-:Y:S01]  /*81c0*/  PRMT R0, R2, 0x7610, R0 ;  /* 0x0000761002007816 */ /* 0x001fe20000000000 */
[----:B------:R-:W-:Y:S06]  /*81d0*/  BRA `(.L_x_7399) ;  /* 0x0000000400107947 */ /* 0x000fec0003800000 */
.L_x_7412:
        /* <DEDUP_REMOVED lines=21> */
.L_x_7421:
[----:B------:R-:W-:Y:S05]  /*8330*/  BSYNC B1 ;  /* 0x0000000000017941 */ /* 0x000fea0003800000 */
.L_x_7420:
[----:B------:R-:W-:Y:S01]  /*8340*/  IMAD.SHL.U32 R2, R2, 0x200000, RZ ;  /* 0x0020000002027824 */ /* 0x000fe200078e00ff */
[----:B------:R-:W-:-:S04]  /*8350*/  LEA R3, R0, 0x37800000, 0x17 ;  /* 0x3780000000037811 */ /* 0x000fc800078eb8ff */
[----:B------:R-:W-:-:S07]  /*8360*/  LOP3.LUT R2, R3, R2, R4, 0xfe, !PT ;  /* 0x0000000203027212 */ /* 0x000fce00078efe04 */
.L_x_7419:
[----:B------:R-:W-:Y:S05]  /*8370*/  BSYNC B0 ;  /* 0x0000000000007941 */ /* 0x000fea0003800000 */
.L_x_7418:
[----:B------:R-:W0:Y:S02]  /*8380*/  F2I.S64.TRUNC R2, R2 ;  /* 0x0000000200027311 */ /* 0x000e24000020d900 */
[----:B0-----:R-:W-:Y:S01]  /*8390*/  PRMT R0, R2, 0x7610, R0 ;  /* 0x0000761002007816 */ /* 0x001fe20000000000 */
[----:B------:R-:W-:Y:S06]  /*83a0*/  BRA `(.L_x_7399) ;  /* 0x00000000009c7947 */ /* 0x000fec0003800000 */
.L_x_7411:
        /* <DEDUP_REMOVED lines=14> */
.L_x_7425:
[----:B------:R-:W-:Y:S05]  /*8490*/  BSYNC B0 ;  /* 0x0000000000007941 */ /* 0x000fea0003800000 */
.L_x_7424:
[----:B------:R-:W0:Y:S02]  /*84a0*/  F2I.S64.TRUNC R2, R2 ;  /* 0x0000000200027311 */ /* 0x000e24000020d900 */
[----:B0-----:R-:W-:Y:S01]  /*84b0*/  PRMT R0, R2, 0x7610, R0 ;  /* 0x0000761002007816 */ /* 0x001fe20000000000 */
[----:B------:R-:W-:Y:S06]  /*84c0*/  BRA `(.L_x_7399) ;  /* 0x0000000000547947 */ /* 0x000fec0003800000 */
.L_x_7398:
        /* <DEDUP_REMOVED lines=16> */
.L_x_7426:
[----:B------:R-:W-:Y:S01]  /*85d0*/  PRMT R0, RZ, 0x7610, R0 ;  /* 0x00007610ff007816 */ /* 0x000fe20000000000 */
[----:B------:R-:W-:Y:S06]  /*85e0*/  BRA `(.L_x_7399) ;  /* 0x00000000000c7947 */ /* 0x000fec0003800000 */
.L_x_7423:
[----:B------:R1:W5:Y:S01]  /*85f0*/  LDG.E.U8 R0, desc[UR36][R4.64] ;  /* 0x0000002404007981 */ /* 0x000362000c1e1100 */
[----:B------:R-:W-:Y:S05]  /*8600*/  BRA `(.L_x_7399) ;  /* 0x0000000000047947 */ /* 0x000fea0003800000 */
.L_x_7422:
[----:B------:R2:W5:Y:S02]  /*8610*/  LDG.E.U8 R0, desc[UR36][R4.64] ;  /* 0x0000002404007981 */ /* 0x000564000c1e1100 */
.L_x_7399:
        /* <DEDUP_REMOVED lines=16> */
.L_x_7430:
[----:B------:R3:W-:Y:S01]  /*8720*/  STG.E.U8 desc[UR36][R16.64], R3 ;  /* 0x0000000310007986 */ /* 0x0007e2000c101124 */
[----:B------:R-:W-:Y:S05]  /*8730*/  BRA `(.L_x_7432) ;  /* 0x0000000c00987947 */ /* 0x000fea0003800000 */
.L_x_7429:
        /* <DEDUP_REMOVED lines=10> */
.L_x_7434:
[----:B------:R-:W-:-:S05]  /*87e0*/  LOP3.LUT R3, R3, 0xff, RZ, 0xc0, !PT ;  /* 0x000000ff03037812 */ /* 0x000fca00078ec0ff */
[----:B------:R2:W-:Y:S01]  /*87f0*/  STG.E desc[UR36][R16.64], R3 ;  /* 0x0000000310007986 */ /* 0x0005e2000c101924 */
[----:B------:R-:W-:Y:S05]  /*8800*/  BRA `(.L_x_7432) ;  /* 0x0000000c00647947 */ /* 0x000fea0003800000 */
.L_x_7433:
[----:B------:R-:W-:-:S05]  /*8810*/  LOP3.LUT R3, R3, 0xff, RZ, 0xc0, !PT ;  /* 0x000000ff03037812 */ /* 0x000fca00078ec0ff */
[----:B------:R0:W-:Y:S01]  /*8820*/  STG.E.U16 desc[UR36][R16.64], R3 ;  /* 0x0000000310007986 */ /* 0x0001e2000c101524 */
[----:B------:R-:W-:Y:S05]  /*8830*/  BRA `(.L_x_7432) ;  /* 0x0000000c00587947 */ /* 0x000fea0003800000 */
.L_x_7428:
        /* <DEDUP_REMOVED lines=10> */
.L_x_7436:
[----:B------:R-:W-:-:S04]  /*88e0*/  LOP3.LUT R3, R3, 0xff, RZ, 0xc0, !PT ;  /* 0x000000ff03037812 */ /* 0x000fc800078ec0ff */
[----:B------:R-:W0:Y:S02]  /*88f0*/  I2F.U16 R0, R3 ;  /* 0x0000000300007306 */ /* 0x000e240000101000 */
[----:B0-----:R-:W-:-:S05]  /*8900*/  F2FP.F16.F32.PACK_AB R0, RZ, R0 ;  /* 0x00000000ff00723e */ /* 0x001fca00000000ff */
[----:B------:R0:W-:Y:S01]  /*8910*/  STG.E.U16 desc[UR36][R16.64], R0 ;  /* 0x0000000010007986 */ /* 0x0001e2000c101524 */
[----:B------:R-:W-:Y:S05]  /*8920*/  BRA `(.L_x_7432) ;  /* 0x0000000c001c7947 */ /* 0x000fea0003800000 */
.L_x_7435:
        /* <DEDUP_REMOVED lines=11> */
.L_x_7438:
[----:B------:R-:W-:-:S06]  /*89e0*/  LOP3.LUT R3, R3, 0xff, RZ, 0xc0, !PT ;  /* 0x000000ff03037812 */ /* 0x000fcc00078ec0ff */
[----:B------:R-:W0:Y:S02]  /*89f0*/  I2F.U16 R3, R3 ;  /* 0x0000000300037306 */ /* 0x000e240000101000 */
[----:B0-----:R-:W-:-:S04]  /*8a00*/  F2FP.F16.F32.PACK_AB R3, RZ, R3 ;  /* 0x00000003ff03723e */ /* 0x001fc800000000ff */
[----:B------:R-:W-:-:S05]  /*8a10*/  PRMT R3, R3, 0x5410, RZ ;  /* 0x0000541003037816 */ /* 0x000fca00000000ff */
[----:B------:R0:W-:Y:S01]  /*8a20*/  STG.E desc[UR36][R16.64], R3 ;  /* 0x0000000310007986 */ /* 0x0001e2000c101924 */
[----:B------:R-:W-:Y:S05]  /*8a30*/  BRA `(.L_x_7432) ;  /* 0x0000000800d87947 */ /* 0x000fea0003800000 */
.L_x_7437:
[----:B------:R-:W-:-:S06]  /*8a40*/  LOP3.LUT R3, R3, 0xff, RZ, 0xc0, !PT ;  /* 0x000000ff03037812 */ /* 0x000fcc00078ec0ff */
[----:B------:R-:W0:Y:S02]  /*8a50*/  I2F.F64.U16 R2, R3 ;  /* 0x0000000300027312 */ /* 0x000e240000101800 */
[----:B0-----:R0:W-:Y:S01]  /*8a60*/  STG.E.64 desc[UR36][R16.64], R2 ;  /* 0x0000000210007986 */ /* 0x0011e2000c101b24 */
[----:B------:R-:W-:Y:S05]  /*8a70*/  BRA `(.L_x_7432) ;  /* 0x0000000800c87947 */ /* 0x000fea0003800000 */
.L_x_7427:
        /* <DEDUP_REMOVED lines=12> */
.L_x_7441:
[----:B------:R-:W-:Y:S02]  /*8b40*/  LOP3.LUT R4, R3, 0xff, RZ, 0xc0, !PT ;  /* 0x000000ff03047812 */ /* 0x000fe400078ec0ff */
[----:B------:R-:W-:-:S04]  /*8b50*/  CS2R R6, SRZ ;  /* 0x0000000000067805 */ /* 0x000fc8000001ff00 */
[----:B------:R-:W0:Y:S02]  /*8b60*/  I2F.F64.U16 R4, R4 ;  /* 0x0000000400047312 */ /* 0x000e240000101800 */
[----:B0-----:R0:W-:Y:S01]  /*8b70*/  STG.E.128 desc[UR36][R16.64], R4 ;  /* 0x0000000410007986 */ /* 0x0011e2000c101d24 */
[----:B------:R-:W-:Y:S05]  /*8b80*/  BRA `(.L_x_7432) ;  /* 0x0000000800847947 */ /* 0x000fea0003800000 */
.L_x_7440:
        /* <DEDUP_REMOVED lines=22> */
.L_x_7445:
[----:B------:R-:W-:Y:S05]  /*8cf0*/  BSYNC B0 ;  /* 0x0000000000007941 */ /* 0x000fea0003800000 */
.L_x_7444:
[----:B------:R-:W-:-:S05]  /*8d00*/  LOP3.LUT R3, R0, R3, RZ, 0xfc, !PT ;  /* 0x0000000300037212 */ /* 0x000fca00078efcff */
[----:B------:R0:W-:Y:S01]  /*8d10*/  STG.E.U8 desc[UR36][R16.64], R3 ;  /* 0x0000000310007986 */ /* 0x0001e2000c101124 */
[----:B------:R-:W-:Y:S05]  /*8d20*/  BRA `(.L_x_7432) ;  /* 0x00000008001c7947 */ /* 0x000fea0003800000 */
.L_x_7443:
        /* <DEDUP_REMOVED lines=14> */
.L_x_7447:
[----:B------:R-:W-:Y:S01]  /*8e10*/  IMAD.MOV.U32 R0, RZ, RZ, 0x7f ;  /* 0x0000007fff007424 */ /* 0x000fe200078e00ff */
[----:B------:R-:W-:-:S04]  /*8e20*/  ISETP.GT.U32.AND P0, PT, R2, 0x7f800000, PT ;  /* 0x7f8000000200780c */ /* 0x000fc80003f04070 */
[----:B------:R-:W-:-:S09]  /*8e30*/  SEL R0, R0, 0x7c, P0 ;  /* 0x0000007c00007807 */ /* 0x000fd20000000000 */
.L_x_7448:
[----:B------:R-:W-:Y:S05]  /*8e40*/  BSYNC B0 ;  /* 0x0000000000007941 */ /* 0x000fea0003800000 */
.L_x_7446:
[----:B------:R-:W-:-:S04]  /*8e50*/  LOP3.LUT R2, R3, 0x80000000, RZ, 0xc0, !PT ;  /* 0x8000000003027812 */ /* 0x000fc800078ec0ff */
[----:B------:R-:W-:-:S04]  /*8e60*/  SHF.R.U32.HI R3, RZ, 0x18, R2 ;  /* 0x00000018ff037819 */ /* 0x000fc80000011602 */
[----:B------:R-:W-:-:S05]  /*8e70*/  LOP3.LUT R3, R0, R3, RZ, 0xfc, !PT ;  /* 0x0000000300037212 */ /* 0x000fca00078efcff */
[----:B------:R0:W-:Y:S01]  /*8e80*/  STG.E.U8 desc[UR36][R16.64], R3 ;  /* 0x0000000310007986 */ /* 0x0001e2000c101124 */
[----:B------:R-:W-:Y:S05]  /*8e90*/  BRA `(.L_x_7432) ;  /* 0x0000000400c07947 */ /* 0x000fea0003800000 */
.L_x_7442:
[----:B------:R-:W-:-:S04]  /*8ea0*/  LOP3.LUT R3, R3, 0xff, RZ, 0xc0, !PT ;  /* 0x000000ff03037812 */ /* 0x000fc800078ec0ff */
[----:B------:R-:W0:Y:S02]  /*8eb0*/  I2F.U16 R0, R3 ;  /* 0x0000000300007306 */ /* 0x000e240000101000 */
[----:B0-----:R-:W-:-:S05]  /*8ec0*/  F2FP.BF16.F32.PACK_AB R0, RZ, R0 ;  /* 0x00000000ff00723e */ /* 0x001fca00000010ff */
[----:B------:R0:W-:Y:S01]  /*8ed0*/  STG.E.U16 desc[UR36][R16.64], R0 ;  /* 0x0000000010007986 */ /* 0x0001e2000c101524 */
[----:B------:R-:W-:Y:S05]  /*8ee0*/  BRA `(.L_x_7432) ;  /* 0x0000000400ac7947 */ /* 0x000fea0003800000 */
.L_x_7439:
        /* <DEDUP_REMOVED lines=11> */
.L_x_7451:
        /* <DEDUP_REMOVED lines=18> */
.L_x_7454:
[----:B------:R-:W-:-:S04]  /*90c0*/  LOP3.LUT R2, R3, 0x80000000, RZ, 0xc0, !PT ;  /* 0x8000000003027812 */ /* 0x000fc800078ec0ff */
[----:B------:R-:W-:-:S04]  /*90d0*/  SHF.R.U32.HI R3, RZ, 0x18, R2 ;  /* 0x00000018ff037819 */ /* 0x000fc80000011602 */
[----:B------:R-:W-:-:S04]  /*90e0*/  LOP3.LUT R0, R0, R3, RZ, 0xfc, !PT ;  /* 0x0000000300007212 */ /* 0x000fc800078efcff */
[----:B------:R-:W-:-:S07]  /*90f0*/  PRMT R8, R0, 0x7610, R8 ;  /* 0x0000761000087816 */ /* 0x000fce0000000008 */
.L_x_7453:
[----:B------:R-:W-:Y:S05]  /*9100*/  BSYNC B0 ;  /* 0x0000000000007941 */ /* 0x000fea0003800000 */
.L_x_7452:
[----:B------:R0:W-:Y:S01]  /*9110*/  STG.E.U8 desc[UR36][R16.64], R8 ;  /* 0x0000000810007986 */ /* 0x0001e2000c101124 */
[----:B------:R-:W-:Y:S05]  /*9120*/  BRA `(.L_x_7432) ;  /* 0x00000004001c7947 */ /* 0x000fea0003800000 */
.L_x_7450:
        /* <DEDUP_REMOVED lines=18> */
.L_x_7457:
[----:B------:R-:W-:-:S04]  /*9250*/  LOP3.LUT R2, R3, 0x80000000, RZ, 0xc0, !PT ;  /* 0x8000000003027812 */ /* 0x000fc800078ec0ff */
[----:B------:R-:W-:-:S04]  /*9260*/  SHF.R.U32.HI R3, RZ, 0x18, R2 ;  /* 0x00000018ff037819 */ /* 0x000fc80000011602 */
[----:B------:R-:W-:-:S04]  /*9270*/  LOP3.LUT R0, R0, R3, RZ, 0xfc, !PT ;  /* 0x0000000300007212 */ /* 0x000fc800078efcff */
[----:B------:R-:W-:-:S07]  /*9280*/  PRMT R8, R0, 0x7610, R8 ;  /* 0x0000761000087816 */ /* 0x000fce0000000008 */
.L_x_7456:
[----:B------:R-:W-:Y:S05]  /*9290*/  BSYNC B0 ;  /* 0x0000000000007941 */ /* 0x000fea0003800000 */
.L_x_7455:
[----:B------:R0:W-:Y:S01]  /*92a0*/  STG.E.U8 desc[UR36][R16.64], R8 ;  /* 0x0000000810007986 */ /* 0x0001e2000c101124 */
[----:B------:R-:W-:Y:S05]  /*92b0*/  BRA `(.L_x_7432) ;  /* 0x0000000000b87947 */ /* 0x000fea0003800000 */
.L_x_7449:
        /* <DEDUP_REMOVED lines=23> */
.L_x_7431:
        /* <DEDUP_REMOVED lines=16> */
.L_x_7460:
[----:B------:R-:W-:Y:S05]  /*9530*/  BRA `(.L_x_7432) ;  /* 0x0000000000187947 */ /* 0x000fea0003800000 */
.L_x_7459:
[----:B------:R-:W-:Y:S01]  /*9540*/  LOP3.LUT R2, R3, 0xff, RZ, 0xc0, !PT ;  /* 0x000000ff03027812 */ /* 0x000fe200078ec0ff */
[----:B------:R-:W-:-:S05]  /*9550*/  IMAD.MOV.U32 R3, RZ, RZ, RZ ;  /* 0x000000ffff037224 */ /* 0x000fca00078e00ff */
[----:B------:R0:W-:Y:S01]  /*9560*/  STG.E.64 desc[UR36][R16.64], R2 ;  /* 0x0000000210007986 */ /* 0x0001e2000c101b24 */
[----:B------:R-:W-:Y:S05]  /*9570*/  BRA `(.L_x_7432) ;  /* 0x0000000000087947 */ /* 0x000fea0003800000 */
.L_x_7458:
[----:B------:R-:W-:-:S05]  /*9580*/  LOP3.LUT R3, R3, 0xff, RZ, 0xc0, !PT ;  /* 0x000000ff03037812 */ /* 0x000fca00078ec0ff */
[----:B------:R0:W-:Y:S02]  /*9590*/  STG.E desc[UR36][R16.64], R3 ;  /* 0x0000000310007986 */ /* 0x0001e4000c101924 */
.L_x_7432:
[----:B------:R-:W-:-:S07]  /*95a0*/  VIADD R19, R19, 0x80 ;  /* 0x0000008013137836 */ /* 0x000fce0000000000 */
.L_x_7392:
[----:B------:R-:W-:Y:S05]  /*95b0*/  BSYNC B6 ;  /* 0x0000000000067941 */ /* 0x000fea0003800000 */
.L_x_7391:
        /* <DEDUP_REMOVED lines=306> */
.L_x_7461:
        /* <DEDUP_REMOVED lines=20> */
.L_x_7465:
[----:B------:R4:W5:Y:S01]  /*aa20*/  LDG.E.U8 R0, desc[UR36][R4.64] ;  /* 0x0000002404007981 */ /* 0x000962000c1e1100 */
[----:B------:R-:W-:Y:S05]  /*aa30*/  BRA `(.L_x_7467) ;  /* 0x0000000c00647947 */ /* 0x000fea0003800000 */
.L_x_7464:
        /* <DEDUP_REMOVED lines=8> */
.L_x_7469:
[----:B------:R2:W5:Y:S01]  /*aac0*/  LDG.E.U8 R0, desc[UR36][R4.64] ;  /* 0x0000002404007981 */ /* 0x000562000c1e1100 */
[----:B------:R-:W-:Y:S05]  /*aad0*/  BRA `(.L_x_7467) ;  /* 0x0000000c003c7947 */ /* 0x000fea0003800000 */
.L_x_7468:
[----:B------:R0:W5:Y:S01]  /*aae0*/  LDG.E.U16 R0, desc[UR36][R4.64] ;  /* 0x0000002404007981 */ /* 0x000162000c1e1500 */
[----:B------:R-:W-:Y:S05]  /*aaf0*/  BRA `(.L_x_7467) ;  /* 0x0000000c00347947 */ /* 0x000fea0003800000 */
.L_x_7463:
        /* <DEDUP_REMOVED lines=10> */
.L_x_7471:
[----:B------:R-:W2:Y:S02]  /*aba0*/  LDG.E.U16 R2, desc[UR36][R4.64] ;  /* 0x0000002404027981 */ /* 0x000ea4000c1e1500 */
[----:B--2---:R-:W-:-:S06]  /*abb0*/  HADD2.F32 R2, -RZ, R2.H0_H0 ;  /* 0x20000002ff027230 */ /* 0x004fcc0000004100 */
[----:B------:R-:W0:Y:S02]  /*abc0*/  F2I.S64.TRUNC R2, R2 ;  /* 0x0000000200027311 */ /* 0x000e24000020d900 */
[----:B0-----:R-:W-:Y:S01]  /*abd0*/  PRMT R0, R2, 0x7610, R0 ;  /* 0x0000761002007816 */ /* 0x001fe20000000000 */
[----:B------:R-:W-:Y:S06]  /*abe0*/  BRA `(.L_x_7467) ;  /* 0x0000000800f87947 */ /* 0x000fec0003800000 */
.L_x_7470:
        /* <DEDUP_REMOVED lines=10> */
.L_x_7473:
[----:B------:R-:W2:Y:S02]  /*ac90*/  LDG.E.U16 R4, desc[UR36][R4.64] ;  /* 0x0000002404047981 */ /* 0x000ea4000c1e1500 */
[----:B--2---:R-:W-:-:S06]  /*aca0*/  HADD2.F32 R2, -RZ, R4.H0_H0 ;  /* 0x20000004ff027230 */ /* 0x004fcc0000004100 */
[----:B------:R-:W0:Y:S02]  /*acb0*/  F2I.S64.TRUNC R2, R2 ;  /* 0x0000000200027311 */ /* 0x000e24000020d900 */
[----:B0-----:R-:W-:Y:S01]  /*acc0*/  PRMT R0, R2, 0x7610, R0 ;  /* 0x0000761002007816 */ /* 0x001fe20000000000 */
[----:B------:R-:W-:Y:S06]  /*acd0*/  BRA `(.L_x_7467) ;  /* 0x0000000800bc7947 */ /* 0x000fec0003800000 */
.L_x_7472:
[----:B------:R-:W2:Y:S02]  /*ace0*/  LDG.E.64 R2, desc[UR36][R4.64] ;  /* 0x0000002404027981 */ /* 0x000ea4000c1e1b00 */
[----:B--2---:R-:W0:Y:S02]  /*acf0*/  F2I.S64.F64.TRUNC R2, R2 ;  /* 0x0000000200027311 */ /* 0x004e24000030d900 */
[----:B0-----:R-:W-:Y:S01]  /*ad00*/  PRMT R0, R2, 0x7610, R0 ;  /* 0x0000761002007816 */ /* 0x001fe20000000000 */
[----:B------:R-:W-:Y:S06]  /*ad10*/  BRA `(.L_x_7467) ;  /* 0x0000000800ac7947 */ /* 0x000fec0003800000 */
.L_x_7462:
        /* <DEDUP_REMOVED lines=12> */
.L_x_7476:
[----:B------:R-:W2:Y:S02]  /*ade0*/  LDG.E.64 R4, desc[UR36][R4.64] ;  /* 0x0000002404047981 */ /* 0x000ea4000c1e1b00 */
[----:B--2---:R-:W0:Y:S02]  /*adf0*/  F2I.S64.F64.TRUNC R2, R4 ;  /* 0x0000000400027311 */ /* 0x004e24000030d900 */
[----:B0-----:R-:W-:Y:S01]  /*ae00*/  PRMT R0, R2, 0x7610, R0 ;  /* 0x0000761002007816 */ /* 0x001fe20000000000 */
[----:B------:R-:W-:Y:S06]  /*ae10*/  BRA `(.L_x_7467) ;  /* 0x00000008006c7947 */ /* 0x000fec0003800000 */
.L_x_7475:
        /* <DEDUP_REMOVED lines=28> */
.L_x_7478:
        /* <DEDUP_REMOVED lines=15> */
.L_x_7477:
[----:B------:R-:W2:Y:S02]  /*b0d0*/  LDG.E.U16 R2, desc[UR36][R4.64] ;  /* 0x0000002404027981 */ /* 0x000ea4000c1e1500 */
[----:B--2---:R-:W-:-:S06]  /*b0e0*/  IMAD.U32 R2, R2, 0x10000, RZ ;  /* 0x0001000002027824 */ /* 0x004fcc00078e00ff */
[----:B------:R-:W0:Y:S02]  /*b0f0*/  F2I.S64.TRUNC R2, R2 ;  /* 0x0000000200027311 */ /* 0x000e24000020d900 */
[----:B0-----:R-:W-:Y:S01]  /*b100*/  PRMT R0, R2, 0x7610, R0 ;  /* 0x0000761002007816 */ /* 0x001fe20000000000 */
[----:B------:R-:W-:Y:S06]  /*b110*/  BRA `(.L_x_7467) ;  /* 0x0000000400ac7947 */ /* 0x000fec0003800000 */
.L_x_7474:
        /* <DEDUP_REMOVED lines=10> */
.L_x_7481:
        /* <DEDUP_REMOVED lines=21> */
.L_x_7485:
[----:B------:R-:W-:Y:S05]  /*b310*/  BSYNC B1 ;  /* 0x0000000000017941 */ /* 0x000fea0003800000 */
.L_x_7484:
[----:B------:R-:W-:Y:S01]  /*b320*/  IMAD.SHL.U32 R2, R2, 0x100000, RZ ;  /* 0x0010000002027824 */ /* 0x000fe200078e00ff */
[----:B------:R-:W-:-:S04]  /*b330*/  LEA R3, R0, 0x3b800000, 0x17 ;  /* 0x3b80000000037811 */ /* 0x000fc800078eb8ff */
[----:B------:R-:W-:-:S07]  /*b340*/  LOP3.LUT R2, R3, R2, R4, 0xfe, !PT ;  /* 0x0000000203027212 */ /* 0x000fce00078efe04 */
.L_x_7483:
[----:B------:R-:W-:Y:S05]  /*b350*/  BSYNC B0 ;  /* 0x0000000000007941 */ /* 0x000fea0003800000 */
.L_x_7482:
[----:B------:R-:W0:Y:S02]  /*b360*/  F2I.S64.TRUNC R2, R2 ;  /* 0x0000000200027311 */ /* 0x000e24000020d900 */
[----:B0-----:R-:W-:Y:S01]  /*b370*/  PRMT R0, R2, 0x7610, R0 ;  /* 0x0000761002007816 */ /* 0x001fe20000000000 */
[----:B------:R-:W-:Y:S06]  /*b380*/  BRA `(.L_x_7467) ;  /* 0x0000000400107947 */ /* 0x000fec0003800000 */
.L_x_7480:
        /* <DEDUP_REMOVED lines=21> */
.L_x_7489:
[----:B------:R-:W-:Y:S05]  /*b4e0*/  BSYNC B1 ;  /* 0x0000000000017941 */ /* 0x000fea0003800000 */
.L_x_7488:
[----:B------:R-:W-:Y:S01]  /*b4f0*/  IMAD.SHL.U32 R2, R2, 0x200000, RZ ;  /* 0x0020000002027824 */ /* 0x000fe200078e00ff */
[----:B------:R-:W-:-:S04]  /*b500*/  LEA R3, R0, 0x37800000, 0x17 ;  /* 0x3780000000037811 */ /* 0x000fc800078eb8ff */
[----:B------:R-:W-:-:S07]  /*b510*/  LOP3.LUT R2, R3, R2, R4, 0xfe, !PT ;  /* 0x0000000203027212 */ /* 0x000fce00078efe04 */
.L_x_7487:
[----:B------:R-:W-:Y:S05]  /*b520*/  BSYNC B0 ;  /* 0x0000000000007941 */ /* 0x000fea0003800000 */
.L_x_7486:
[----:B------:R-:W0:Y:S02]  /*b530*/  F2I.S64.TRUNC R2, R2 ;  /* 0x0000000200027311 */ /* 0x000e24000020d900 */
[----:B0-----:R-:W-:Y:S01]  /*b540*/  PRMT R0, R2, 0x7610, R0 ;  /* 0x0000761002007816 */ /* 0x001fe20000000000 */
[----:B------:R-:W-:Y:S06]  /*b550*/  BRA `(.L_x_7467) ;  /* 0x00000000009c7947 */ /* 0x000fec0003800000 */
.L_x_7479:
        /* <DEDUP_REMOVED lines=14> */
.L_x_7493:
[----:B------:R-:W-:Y:S05]  /*b640*/  BSYNC B0 ;  /* 0x0000000000007941 */ /* 0x000fea0003800000 */
.L_x_7492:
[----:B------:R-:W0:Y:S02]  /*b650*/  F2I.S64.TRUNC R2, R2 ;  /* 0x0000000200027311 */ /* 0x000e24000020d900 */
[----:B0-----:R-:W-:Y:S01]  /*b660*/  PRMT R0, R2, 0x7610, R0 ;  /* 0x0000761002007816 */ /* 0x001fe20000000000 */
[----:B------:R-:W-:Y:S06]  /*b670*/  BRA `(.L_x_7467) ;  /* 0x0000000000547947 */ /* 0x000fec0003800000 */
.L_x_7466:
        /* <DEDUP_REMOVED lines=16> */
.L_x_7494:
[----:B------:R-:W-:Y:S01]  /*b780*/  PRMT R0, RZ, 0x7610, R0 ;  /* 0x00007610ff007816 */ /* 0x000fe20000000000 */
[----:B------:R-:W-:Y:S06]  /*b790*/  BRA `(.L_x_7467) ;  /* 0x00000000000c7947 */ /* 0x000fec0003800000 */
.L_x_7491:
[----:B------:R0:W5:Y:S01]  /*b7a0*/  LDG.E.U8 R0, desc[UR36][R4.64] ;  /* 0x0000002404007981 */ /* 0x000162000c1e1100 */
[----:B------:R-:W-:Y:S05]  /*b7b0*/  BRA `(.L_x_7467) ;  /* 0x0000000000047947 */ /* 0x000fea0003800000 */
.L_x_7490:
[----:B------:R0:W5:Y:S02]  /*b7c0*/  LDG.E.U8 R0, desc[UR36][R4.64] ;  /* 0x0000002404007981 */ /* 0x000164000c1e1100 */
.L_x_7467:
        /* <DEDUP_REMOVED lines=16> */
.L_x_7498:
[----:B------:R-:W-:Y:S01]  /*b8d0*/  STG.E.U8 desc[UR36][R16.64], R3 ;  /* 0x0000000310007986 */ /* 0x000fe2000c101124 */
[----:B------:R-:W-:Y:S05]  /*b8e0*/  EXIT ;  /* 0x000000000000794d */ /* 0x000fea0003800000 */
.L_x_7497:
        /* <DEDUP_REMOVED lines=10> */
.L_x_7501:
[----:B------:R-:W-:-:S05]  /*b990*/  LOP3.LUT R3, R3, 0xff, RZ, 0xc0, !PT ;  /* 0x000000ff03037812 */ /* 0x000fca00078ec0ff */
[----:B------:R-:W-:Y:S01]  /*b9a0*/  STG.E desc[UR36][R16.64], R3 ;  /* 0x0000000310007986 */ /* 0x000fe2000c101924 */
[----:B------:R-:W-:Y:S05]  /*b9b0*/  EXIT ;  /* 0x000000000000794d */ /* 0x000fea0003800000 */
.L_x_7500:
[----:B------:R-:W-:-:S05]  /*b9c0*/  LOP3.LUT R3, R3, 0xff, RZ, 0xc0, !PT ;  /* 0x000000ff03037812 */ /* 0x000fca00078ec0ff */
[----:B------:R-:W-:Y:S01]  /*b9d0*/  STG.E.U16 desc[UR36][R16.64], R3 ;  /* 0x0000000310007986 */ /* 0x000fe2000c101524 */
[----:B------:R-:W-:Y:S05]  /*b9e0*/  EXIT ;  /* 0x000000000000794d */ /* 0x000fea0003800000 */
.L_x_7496:
        /* <DEDUP_REMOVED lines=8> */
[----:B0-----:R-:W-:Y:S01]  /*ba70*/  STG.E desc[UR36][R16.64], R3 ;  /* 0x0000000310007986 */ /* 0x001fe2000c101924 */
[----:B------:R-:W-:Y:S05]  /*ba80*/  EXIT ;  /* 0x000000000000794d */ /* 0x000fea0003800000 */
.L_x_7503:
[----:B------:R-:W-:-:S04]  /*ba90*/  LOP3.LUT R3, R3, 0xff, RZ, 0xc0, !PT ;  /* 0x000000ff03037812 */ /* 0x000fc800078ec0ff */
[----:B------:R-:W0:Y:S02]  /*baa0*/  I2F.U16 R0, R3 ;  /* 0x0000000300007306 */ /* 0x000e240000101000 */
[----:B0-----:R-:W-:-:S05]  /*bab0*/  F2FP.F16.F32.PACK_AB R0, RZ, R0 ;  /* 0x00000000ff00723e */ /* 0x001fca00000000ff */
[----:B------:R-:W-:Y:S01]  /*bac0*/  STG.E.U16 desc[UR36][R16.64], R0 ;  /* 0x0000000010007986 */ /* 0x000fe2000c101524 */
[----:B------:R-:W-:Y:S05]  /*bad0*/  EXIT ;  /* 0x000000000000794d */ /* 0x000fea0003800000 */
.L_x_7502:
        /* <DEDUP_REMOVED lines=9> */
[----:B0-----:R-:W-:Y:S01]  /*bb70*/  STG.E.64 desc[UR36][R16.64], R4 ;  /* 0x0000000410007986 */ /* 0x001fe2000c101b24 */
[----:B------:R-:W-:Y:S05]  /*bb80*/  EXIT ;  /* 0x000000000000794d */ /* 0x000fea0003800000 */
.L_x_7505:
[----:B------:R-:W-:-:S06]  /*bb90*/  LOP3.LUT R3, R3, 0xff, RZ, 0xc0, !PT ;  /* 0x000000ff03037812 */ /* 0x000fcc00078ec0ff */
[----:B------:R-:W0:Y:S02]  /*bba0*/  I2F.U16 R3, R3 ;  /* 0x0000000300037306 */ /* 0x000e240000101000 */
[----:B0-----:R-:W-:-:S04]  /*bbb0*/  F2FP.F16.F32.PACK_AB R3, RZ, R3 ;  /* 0x00000003ff03723e */ /* 0x001fc800000000ff */
[----:B------:R-:W-:-:S05]  /*bbc0*/  PRMT R3, R3, 0x5410, RZ ;  /* 0x0000541003037816 */ /* 0x000fca00000000ff */
[----:B------:R-:W-:Y:S01]  /*bbd0*/  STG.E desc[UR36][R16.64], R3 ;  /* 0x0000000310007986 */ /* 0x000fe2000c101924 */
[----:B------:R-:W-:Y:S05]  /*bbe0*/  EXIT ;  /* 0x000000000000794d */ /* 0x000fea0003800000 */
.L_x_7504:
[----:B------:R-:W-:-:S06]  /*bbf0*/  LOP3.LUT R3, R3, 0xff, RZ, 0xc0, !PT ;  /* 0x000000ff03037812 */ /* 0x000fcc00078ec0ff */
[----:B------:R-:W0:Y:S02]  /*bc00*/  I2F.F64.U16 R2, R3 ;  /* 0x0000000300027312 */ /* 0x000e240000101800 */
[----:B0-----:R-:W-:Y:S01]  /*bc10*/  STG.E.64 desc[UR36][R16.64], R2 ;  /* 0x0000000210007986 */ /* 0x001fe2000c101b24 */
[----:B------:R-:W-:Y:S05]  /*bc20*/  EXIT ;  /* 0x000000000000794d */ /* 0x000fea0003800000 */
.L_x_7495:
        /* <DEDUP_REMOVED lines=12> */
.L_x_7508:
[----:B------:R-:W-:Y:S02]  /*bcf0*/  LOP3.LUT R4, R3, 0xff, RZ, 0xc0, !PT ;  /* 0x000000ff03047812 */ /* 0x000fe400078ec0ff */
[----:B------:R-:W-:-:S04]  /*bd00*/  CS2R R6, SRZ ;  /* 0x0000000000067805 */ /* 0x000fc8000001ff00 */
[----:B------:R-:W0:Y:S02]  /*bd10*/  I2F.F64.U16 R4, R4 ;  /* 0x0000000400047312 */ /* 0x000e240000101800 */
[----:B0-----:R-:W-:Y:S01]  /*bd20*/  STG.E.128 desc[UR36][R16.64], R4 ;  /* 0x0000000410007986 */ /* 0x001fe2000c101d24 */
[----:B------:R-:W-:Y:S05]  /*bd30*/  EXIT ;  /* 0x000000000000794d */ /* 0x000fea0003800000 */
.L_x_7507:
        /* <DEDUP_REMOVED lines=22> */
.L_x_7512:
[----:B------:R-:W-:Y:S05]  /*bea0*/  BSYNC B0 ;  /* 0x0000000000007941 */ /* 0x000fea0003800000 */
.L_x_7511:
[----:B------:R-:W-:-:S05]  /*beb0*/  LOP3.LUT R3, R0, R3, RZ, 0xfc, !PT ;  /* 0x0000000300037212 */ /* 0x000fca00078efcff */
[----:B------:R-:W-:Y:S01]  /*bec0*/  STG.E.U8 desc[UR36][R16.64], R3 ;  /* 0x0000000310007986 */ /* 0x000fe2000c101124 */
[----:B------:R-:W-:Y:S05]  /*bed0*/  EXIT ;  /* 0x000000000000794d */ /* 0x000fea0003800000 */
.L_x_7510:
        /* <DEDUP_REMOVED lines=14> */
.L_x_7514:
[----:B------:R-:W-:Y:S01]  /*bfc0*/  IMAD.MOV.U32 R0, RZ, RZ, 0x7f ;  /* 0x0000007fff007424 */ /* 0x000fe200078e00ff */
[----:B------:R-:W-:-:S04]  /*bfd0*/  ISETP.GT.U32.AND P0, PT, R2, 0x7f800000, PT ;  /* 0x7f8000000200780c */ /* 0x000fc80003f04070 */
[----:B------:R-:W-:-:S09]  /*bfe0*/  SEL R0, R0, 0x7c, P0 ;  /* 0x0000007c00007807 */ /* 0x000fd20000000000 */
.L_x_7515:
[----:B------:R-:W-:Y:S05]  /*bff0*/  BSYNC B0 ;  /* 0x0000000000007941 */ /* 0x000fea0003800000 */
.L_x_7513:
[----:B------:R-:W-:-:S04]  /*c000*/  LOP3.LUT R2, R3, 0x80000000, RZ, 0xc0, !PT ;  /* 0x8000000003027812 */ /* 0x000fc800078ec0ff */
[----:B------:R-:W-:-:S04]  /*c010*/  SHF.R.U32.HI R3, RZ, 0x18, R2 ;  /* 0x00000018ff037819 */ /* 0x000fc80000011602 */
[----:B------:R-:W-:-:S05]  /*c020*/  LOP3.LUT R3, R0, R3, RZ, 0xfc, !PT ;  /* 0x0000000300037212 */ /* 0x000fca00078efcff */
[----:B------:R-:W-:Y:S01]  /*c030*/  STG.E.U8 desc[UR36][R16.64], R3 ;  /* 0x0000000310007986 */ /* 0x000fe2000c101124 */
[----:B------:R-:W-:Y:S05]  /*c040*/  EXIT ;  /* 0x000000000000794d */ /* 0x000fea0003800000 */
.L_x_7509:
[----:B------:R-:W-:-:S04]  /*c050*/  LOP3.LUT R3, R3, 0xff, RZ, 0xc0, !PT ;  /* 0x000000ff03037812 */ /* 0x000fc800078ec0ff */
[----:B------:R-:W0:Y:S02]  /*c060*/  I2F.U16 R0, R3 ;  /* 0x0000000300007306 */ /* 0x000e240000101000 */
[----:B0-----:R-:W-:-:S05]  /*c070*/  F2FP.BF16.F32.PACK_AB R0, RZ, R0 ;  /* 0x00000000ff00723e */ /* 0x001fca00000010ff */
[----:B------:R-:W-:Y:S01]  /*c080*/  STG.E.U16 desc[UR36][R16.64], R0 ;  /* 0x0000000010007986 */ /* 0x000fe2000c101524 */
[----:B------:R-:W-:Y:S05]  /*c090*/  EXIT ;  /* 0x000000000000794d */ /* 0x000fea0003800000 */
.L_x_7506:
        /* <DEDUP_REMOVED lines=9> */
[----:B------:R-:W-:Y:S01]  /*c130*/  STG.E.U16 desc[UR36][R16.64], R3 ;  /* 0x0000000310007986 */ /* 0x000fe2000c101524 */
[----:B------:R-:W-:Y:S05]  /*c140*/  EXIT ;  /* 0x000000000000794d */ /* 0x000fea0003800000 */
.L_x_7518:
        /* <DEDUP_REMOVED lines=18> */
.L_x_7521:
[----:B------:R-:W-:-:S04]  /*c270*/  LOP3.LUT R2, R3, 0x80000000, RZ, 0xc0, !PT ;  /* 0x8000000003027812 */ /* 0x000fc800078ec0ff */
[----:B------:R-:W-:-:S04]  /*c280*/  SHF.R.U32.HI R3, RZ, 0x18, R2 ;  /* 0x00000018ff037819 */ /* 0x000fc80000011602 */
[----:B------:R-:W-:-:S04]  /*c290*/  LOP3.LUT R0, R0, R3, RZ, 0xfc, !PT ;  /* 0x0000000300007212 */ /* 0x000fc800078efcff */
[----:B------:R-:W-:-:S07]  /*c2a0*/  PRMT R8, R0, 0x7610, R8 ;  /* 0x0000761000087816 */ /* 0x000fce0000000008 */
.L_x_7520:
[----:B------:R-:W-:Y:S05]  /*c2b0*/  BSYNC B0 ;  /* 0x0000000000007941 */ /* 0x000fea0003800000 */
.L_x_7519:
[----:B------:R-:W-:Y:S01]  /*c2c0*/  STG.E.U8 desc[UR36][R16.64], R8 ;  /* 0x0000000810007986 */ /* 0x000fe2000c101124 */
[----:B------:R-:W-:Y:S05]  /*c2d0*/  EXIT ;  /* 0x000000000000794d */ /* 0x000fea0003800000 */
.L_x_7517:
        /* <DEDUP_REMOVED lines=18> */
.L_x_7524:
[----:B------:R-:W-:-:S04]  /*c400*/  LOP3.LUT R2, R3, 0x80000000, RZ, 0xc0, !PT ;  /* 0x8000000003027812 */ /* 0x000fc800078ec0ff */
[----:B------:R-:W-:-:S04]  /*c410*/  SHF.R.U32.HI R3, RZ, 0x18, R2 ;  /* 0x00000018ff037819 */ /* 0x000fc80000011602 */
[----:B------:R-:W-:-:S04]  /*c420*/  LOP3.LUT R0, R0, R3, RZ, 0xfc, !PT ;  /* 0x0000000300007212 */ /* 0x000fc800078efcff */
[----:B------:R-:W-:-:S07]  /*c430*/  PRMT R8, R0, 0x7610, R8 ;  /* 0x0000761000087816 */ /* 0x000fce0000000008 */
.L_x_7523:
[----:B------:R-:W-:Y:S05]  /*c440*/  BSYNC B0 ;  /* 0x0000000000007941 */ /* 0x000fea0003800000 */
.L_x_7522:
[----:B------:R-:W-:Y:S01]  /*c450*/  STG.E.U8 desc[UR36][R16.64], R8 ;  /* 0x0000000810007986 */ /* 0x000fe2000c101124 */
[----:B------:R-:W-:Y:S05]  /*c460*/  EXIT ;  /* 0x000000000000794d */ /* 0x000fea0003800000 */
.L_x_7516:
        /* <DEDUP_REMOVED lines=23> */
.L_x_7499:
        /* <DEDUP_REMOVED lines=16> */
.L_x_7527:
[----:B------:R-:W-:Y:S05]  /*c6e0*/  EXIT ;  /* 0x000000000000794d */ /* 0x000fea0003800000 */
.L_x_7526:
[----:B------:R-:W-:Y:S01]  /*c6f0*/  LOP3.LUT R2, R3, 0xff, RZ, 0xc0, !PT ;  /* 0x000000ff03027812 */ /* 0x000fe200078ec0ff */
[----:B------:R-:W-:-:S05]  /*c700*/  IMAD.MOV.U32 R3, RZ, RZ, RZ ;  /* 0x000000ffff037224 */ /* 0x000fca00078e00ff */
[----:B------:R-:W-:Y:S01]  /*c710*/  STG.E.64 desc[UR36][R16.64], R2 ;  /* 0x0000000210007986 */ /* 0x000fe2000c101b24 */
[----:B------:R-:W-:Y:S05]  /*c720*/  EXIT ;  /* 0x000000000000794d */ /* 0x000fea0003800000 */
.L_x_7525:
[----:B------:R-:W-:-:S05]  /*c730*/  LOP3.LUT R3, R3, 0xff, RZ, 0xc0, !PT ;  /* 0x000000ff03037812 */ /* 0x000fca00078ec0ff */
[----:B------:R-:W-:Y:S01]  /*c740*/  STG.E desc[UR36][R16.64], R3 ;  /* 0x0000000310007986 */ /* 0x000fe2000c101924 */
[----:B------:R-:W-:Y:S05]  /*c750*/  EXIT ;  /* 0x000000000000794d */ /* 0x000fea0003800000 */
.L_x_7528:
        /* <DEDUP_REMOVED lines=10> */
.L_x_26190:


//--------------------- .text._ZN2at6native27unrolled_elementwise_kernelINS0_13AUnaryFunctorIhhhNS0_17BitwiseXorFunctorIhEEEESt5arrayIPcLm2EELi4E23TrivialOffsetCalculatorILi1EjESA_NS0_6memory12LoadWithCastILi1EEENSB_13StoreWithCastILi1EEEEEviT_T0_T2_T3_T4_T5_ --------------------------
	.section	.text._ZN2at6native27unrolled_elementwise_kernelINS0_13AUnaryFunctorIhhhNS0_17BitwiseXorFunctorIhEEEESt5arrayIPcLm2EELi4E23TrivialOffsetCalculatorILi1EjESA_NS0_6memory12LoadWithCastILi1EEENSB_13StoreWithCastILi1EEEEEviT_T0_T2_T3_T4_T5_,"ax",@progbits
	.align	128
        .global         _ZN2at6native27unrolled_elementwise_kernelINS0_13AUnaryFunctorIhhhNS0_17BitwiseXorFunctorIhEEEESt5arrayIPcLm2EELi4E23TrivialOffsetCalculatorILi1EjESA_NS0_6memory12LoadWithCastILi1EEENSB_13StoreWithCastILi1EEEEEviT_T0_T2_T3_T4_T5_
        .type           _ZN2at6native27unrolled_elementwise_kernelINS0_13AUnaryFunctorIhhhNS0_17BitwiseXorFunctorIhEEEESt5arrayIPcLm2EELi4E23TrivialOffsetCalculatorILi1EjESA_NS0_6memory12LoadWithCastILi1EEENSB_13StoreWithCastILi1EEEEEviT_T0_T2_T3_T4_T5_,@function
        .size           _ZN2at6native27unrolled_elementwise_kernelINS0_13AUnaryFunctorIhhhNS0_17BitwiseXorFunctorIhEEEESt5arrayIPcLm2EELi4E23TrivialOffsetCalculatorILi1EjESA_NS0_6memory12LoadWithCastILi1EEENSB_13StoreWithCastILi1EEEEEviT_T0_T2_T3_T4_T5_,(.L_x_26191 - _ZN2at6native27unrolled_elementwise_kernelINS0_13AUnaryFunctorIhhhNS0_17BitwiseXorFunctorIhEEEESt5arrayIPcLm2EELi4E23TrivialOffsetCalculatorILi1EjESA_NS0_6memory12LoadWithCastILi1EEENSB_13StoreWithCastILi1EEEEEviT_T0_T2_T3_T4_T5_)
        .other          _ZN2at6native27unrolled_elementwise_kernelINS0_13AUnaryFunctorIhhhNS0_17BitwiseXorFunctorIhEEEESt5arrayIPcLm2EELi4E23TrivialOffsetCalculatorILi1EjESA_NS0_6memory12LoadWithCastILi1EEENSB_13StoreWithCastILi1EEEEEviT_T0_T2_T3_T4_T5_,@"STO_CUDA_ENTRY STV_DEFAULT"
_ZN2at6native27unrolled_elementwise_kernelINS0_13AUnaryFunctorIhhhNS0_17BitwiseXorFunctorIhEEEESt5arrayIPcLm2EELi4E23TrivialOffsetCalculatorILi1EjESA_NS0_6memory12LoadWithCastILi1EEENSB_13StoreWithCastILi1EEEEEviT_T0_T2_T3_T4_T5_:
.text._ZN2at6native27unrolled_elementwise_kernelINS0_13AUnaryFunctorIhhhNS0_17BitwiseXorFunctorIhEEEESt5arrayIPcLm2EELi4E23TrivialOffsetCalculatorILi1EjESA_NS0_6memory12LoadWithCastILi1EEENSB_13StoreWithCastILi1EEEEEviT_T0_T2_T3_T4_T5_:
        /* <DEDUP_REMOVED lines=31> */
.L_x_7534:
[----:B------:R3:W5:Y:S01]  /*01f0*/  LDG.E.U8 R26, desc[UR36][R4.64] ;  /* 0x00000024041a7981 */ /* 0x000762000c1e1100 */
[----:B------:R-:W-:Y:S05]  /*0200*/  BRA `(.L_x_7536) ;  /* 0x0000000c00687947 */ /* 0x000fea0003800000 */
.L_x_7533:
        /* <DEDUP_REMOVED lines=8> */
.L_x_7538:
[----:B------:R1:W5:Y:S01]  /*0290*/  LDG.E.U8 R26, desc[UR36][R4.64] ;  /* 0x00000024041a7981 */ /* 0x000362000c1e1100 */
[----:B------:R-:W-:Y:S05]  /*02a0*/  BRA `(.L_x_7536) ;  /* 0x0000000c00407947 */ /* 0x000fea0003800000 */
.L_x_7537:
[----:B------:R2:W5:Y:S01]  /*02b0*/  LDG.E.U16 R26, desc[UR36][R4.64] ;  /* 0x00000024041a7981 */ /* 0x000562000c1e1500 */
[----:B------:R-:W-:Y:S05]  /*02c0*/  BRA `(.L_x_7536) ;  /* 0x0000000c00387947 */ /* 0x000fea0003800000 */
.L_x_7532:
        /* <DEDUP_REMOVED lines=10> */
.L_x_7540:
[----:B------:R-:W2:Y:S02]  /*0370*/  LDG.E.U16 R2, desc[UR36][R4.64] ;  /* 0x0000002404027981 */ /* 0x000ea4000c1e1500 */
[----:B--2---:R-:W-:-:S06]  /*0380*/  HADD2.F32 R2, -RZ, R2.H0_H0 ;  /* 0x20000002ff027230 */ /* 0x004fcc0000004100 */
[----:B------:R-:W0:Y:S02]  /*0390*/  F2I.S64.TRUNC R2, R2 ;  /* 0x0000000200027311 */ /* 0x000e24000020d900 */
[----:B0-----:R-:W-:Y:S01]  /*03a0*/  PRMT R26, R2, 0x7610, R26 ;  /* 0x00007610021a7816 */ /* 0x001fe2000000001a */
[----:B------:R-:W-:Y:S06]  /*03b0*/  BRA `(.L_x_7536) ;  /* 0x0000000800fc7947 */ /* 0x000fec0003800000 */
.L_x_7539:
        /* <DEDUP_REMOVED lines=10> */
.L_x_7542:
[----:B------:R-:W2:Y:S02]  /*0460*/  LDG.E.U16 R4, desc[UR36][R4.64] ;  /* 0x0000002404047981 */ /* 0x000ea4000c1e1500 */
[----:B--2---:R-:W-:-:S06]  /*0470*/  HADD2.F32 R2, -RZ, R4.H0_H0 ;  /* 0x20000004ff027230 */ /* 0x004fcc0000004100 */
[----:B------:R-:W0:Y:S02]  /*0480*/  F2I.S64.TRUNC R2, R2 ;  /* 0x0000000200027311 */ /* 0x000e24000020d900 */
[----:B0-----:R-:W-:Y:S01]  /*0490*/  PRMT R26, R2, 0x7610, R26 ;  /* 0x00007610021a7816 */ /* 0x001fe2000000001a */
[----:B------:R-:W-:Y:S06]  /*04a0*/  BRA `(.L_x_7536) ;  /* 0x0000000800c07947 */ /* 0x000fec0003800000 */
.L_x_7541:
[----:B------:R-:W2:Y:S02]  /*04b0*/  LDG.E.64 R2, desc[UR36][R4.64] ;  /* 0x0000002404027981 */ /* 0x000ea4000c1e1b00 */
[----:B--2---:R-:W0:Y:S02]  /*04c0*/  F2I.S64.F64.TRUNC R2, R2 ;  /* 0x0000000200027311 */ /* 0x004e24000030d900 */
[----:B0-----:R-:W-:Y:S01]  /*04d0*/  PRMT R26, R2, 0x7610, R26 ;  /* 0x00007610021a7816 */ /* 0x001fe2000000001a */
[----:B------:R-:W-:Y:S06]  /*04e0*/  BRA `(.L_x_7536) ;  /* 0x0000000800b07947 */ /* 0x000fec0003800000 */
.L_x_7531:
        /* <DEDUP_REMOVED lines=12> */
.L_x_7545:
[----:B------:R-:W2:Y:S02]  /*05b0*/  LDG.E.64 R4, desc[UR36][R4.64] ;  /* 0x0000002404047981 */ /* 0x000ea4000c1e1b00 */
[----:B--2---:R-:W0:Y:S02]  /*05c0*/  F2I.S64.F64.TRUNC R2, R4 ;  /* 0x0000000400027311 */ /* 0x004e24000030d900 */
[----:B0-----:R-:W-:Y:S01]  /*05d0*/  PRMT R26, R2, 0x7610, R26 ;  /* 0x00007610021a7816 */ /* 0x001fe2000000001a */
[----:B------:R-:W-:Y:S06]  /*05e0*/  BRA `(.L_x_7536) ;  /* 0x0000000800707947 */ /* 0x000fec0003800000 */
.L_x_7544:
        /* <DEDUP_REMOVED lines=28> */
.L_x_7547:
        /* <DEDUP_REMOVED lines=16> */
.L_x_7546:
[----:B------:R-:W2:Y:S02]  /*08b0*/  LDG.E.U16 R2, desc[UR36][R4.64] ;  /* 0x0000002404027981 */ /* 0x000ea4000c1e1500 */
[----:B--2---:R-:W-:-:S06]  /*08c0*/  IMAD.U32 R2, R2, 0x10000, RZ ;  /* 0x0001000002027824 */ /* 0x004fcc00078e00ff */
[----:B------:R-:W0:Y:S02]  /*08d0*/  F2I.S64.TRUNC R2, R2 ;  /* 0x0000000200027311 */ /* 0x000e24000020d900 */
[----:B0-----:R-:W-:Y:S01]  /*08e0*/  PRMT R26, R2, 0x7610, R26 ;  /* 0x00007610021a7816 */ /* 0x001fe2000000001a */
[----:B------:R-:W-:Y:S06]  /*08f0*/  BRA `(.L_x_7536) ;  /* 0x0000000400ac7947 */ /* 0x000fec0003800000 */
.L_x_7543:
        /* <DEDUP_REMOVED lines=10> */
.L_x_7550:
        /* <DEDUP_REMOVED lines=21> */
.L_x_7554:
[----:B------:R-:W-:Y:S05]  /*0af0*/  BSYNC B1 ;  /* 0x0000000000017941 */ /* 0x000fea0003800000 */
.L_x_7553:
[----:B------:R-:W-:Y:S01]  /*0b00*/  IMAD.SHL.U32 R2, R2, 0x100000, RZ ;  /* 0x0010000002027824 */ /* 0x000fe200078e00ff */
[----:B------:R-:W-:-:S04]  /*0b10*/  LEA R3, R0, 0x3b800000, 0x17 ;  /* 0x3b80000000037811 */ /* 0x000fc800078eb8ff */
[----:B------:R-:W-:-:S07]  /*0b20*/  LOP3.LUT R2, R3, R2, R4, 0xfe, !PT ;  /* 0x0000000203027212 */ /* 0x000fce00078efe04 */
.L_x_7552:
[----:B------:R-:W-:Y:S05]  /*0b30*/  BSYNC B0 ;  /* 0x0000000000007941 */ /* 0x000fea0003800000 */
.L_x_7551:
[----:B------:R-:W0:Y:S02]  /*0b40*/  F2I.S64.TRUNC R2, R2 ;  /* 0x0000000200027311 */ /* 0x000e24000020d900 */
[----:B0-----:R-:W-:Y:S01]  /*0b50*/  PRMT R26, R2, 0x7610, R26 ;  /* 0x00007610021a7816 */ /* 0x001fe2000000001a */
[----:B------:R-:W-:Y:S06]  /*0b60*/  BRA `(.L_x_7536) ;  /* 0x0000000400107947 */ /* 0x000fec0003800000 */
.L_x_7549:
        /* <DEDUP_REMOVED lines=21> */
.L_x_7558:
[----:B------:R-:W-:Y:S05]  /*0cc0*/  BSYNC B1 ;  /* 0x0000000000017941 */ /* 0x000fea0003800000 */
.L_x_7557:
[----:B------:R-:W-:Y:S01]  /*0cd0*/  IMAD.SHL.U32 R2, R2, 0x200000, RZ ;  /* 0x0020000002027824 */ /* 0x000fe200078e00ff */
[----:B------:R-:W-:-:S04]  /*0ce0*/  LEA R3, R0, 0x37800000, 0x17 ;  /* 0x3780000000037811 */ /* 0x000fc800078eb8ff */
[----:B------:R-:W-:-:S07]  /*0cf0*/  LOP3.LUT R2, R3, R2, R4, 0xfe, !PT ;  /* 0x0000000203027212 */ /* 0x000fce00078efe04 */
.L_x_7556:
[----:B------:R-:W-:Y:S05]  /*0d00*/  BSYNC B0 ;  /* 0x0000000000007941 */ /* 0x000fea0003800000 */
.L_x_7555:
[----:B------:R-:W0:Y:S02]  /*0d10*/  F2I.S64.TRUNC R2, R2 ;  /* 0x0000000200027311 */ /* 0x000e24000020d900 */
[----:B0-----:R-:W-:Y:S01]  /*0d20*/  PRMT R26, R2, 0x7610, R26 ;  /* 0x00007610021a7816 */ /* 0x001fe2000000001a */
[----:B------:R-:W-:Y:S06]  /*0d30*/  BRA `(.L_x_7536) ;  /* 0x00000000009c7947 */ /* 0x000fec0003800000 */
.L_x_7548:
        /* <DEDUP_REMOVED lines=14> */
.L_x_7562:
[----:B------:R-:W-:Y:S05]  /*0e20*/  BSYNC B0 ;  /* 0x0000000000007941 */ /* 0x000fea0003800000 */
.L_x_7561:
[----:B------:R-:W0:Y:S02]  /*0e30*/  F2I.S64.TRUNC R2, R2 ;  /* 0x0000000200027311 */ /* 0x000e24000020d900 */
[----:B0-----:R-:W-:Y:S01]  /*0e40*/  PRMT R26, R2, 0x7610, R26 ;  /* 0x00007610021a7816 */ /* 0x001fe2000000001a */
[----:B------:R-:W-:Y:S06]  /*0e50*/  BRA `(.L_x_7536) ;  /* 0x0000000000547947 */ /* 0x000fec0003800000 */
.L_x_7535:
        /* <DEDUP_REMOVED lines=16> */
.L_x_7563:
[----:B------:R-:W-:Y:S01]  /*0f60*/  PRMT R26, RZ, 0x7610, R26 ;  /* 0x00007610ff1a7816 */ /* 0x000fe2000000001a */
[----:B------:R-:W-:Y:S06]  /*0f70*/  BRA `(.L_x_7536) ;  /* 0x00000000000c7947 */ /* 0x000fec0003800000 */
.L_x_7560:
[----:B------:R0:W5:Y:S01]  /*0f80*/  LDG.E.U8 R26, desc[UR36][R4.64] ;  /* 0x00000024041a7981 */ /* 0x000162000c1e1100 */
[----:B------:R-:W-:Y:S05]  /*0f90*/  BRA `(.L_x_7536) ;  /* 0x0000000000047947 */ /* 0x000fea0003800000 */
.L_x_7559:
[----:B------:R0:W5:Y:S02]  /*0fa0*/  LDG.E.U8 R26, desc[UR36][R4.64] ;  /* 0x00000024041a7981 */ /* 0x000164000c1e1100 */
.L_x_7536:
[----:B------:R-:W1:Y:S02]  /*0fb0*/  S2R R17, SR_TID.X ;  /* 0x0000000000117919 */ /* 0x000e640000002100 */
[----:B-1----:R-:W-:-:S07]  /*0fc0*/  VIADD R17, R17, 0x80 ;  /* 0x0000008011117836 */ /* 0x002fce0000000000 */
.L_x_7530:
[----:B------:R-:W-:Y:S05]  /*0fd0*/  BSYNC B6 ;  /* 0x0000000000067941 */ /* 0x000fea0003800000 */
.L_x_7529:
        /* <DEDUP_REMOVED lines=23> */
.L_x_7569:
[----:B------:R0:W5:Y:S01]  /*1150*/  LDG.E.U8 R18, desc[UR36][R4.64] ;  /* 0x0000002404127981 */ /* 0x000162000c1e1100 */
[----:B------:R-:W-:Y:S05]  /*1160*/  BRA `(.L_x_7571) ;  /* 0x0000000c00647947 */ /* 0x000fea0003800000 */
.L_x_7568:
        /* <DEDUP_REMOVED lines=8> */
.L_x_7573:
[----:B------:R4:W5:Y:S01]  /*11f0*/  LDG.E.U8 R18, desc[UR36][R4.64] ;  /* 0x0000002404127981 */ /* 0x000962000c1e1100 */
[----:B------:R-:W-:Y:S05]  /*1200*/  BRA `(.L_x_7571) ;  /* 0x0000000c003c7947 */ /* 0x000fea0003800000 */
.L_x_7572:
[----:B------:R0:W5:Y:S01]  /*1210*/  LDG.E.U16 R18, desc[UR36][R4.64] ;  /* 0x0000002404127981 */ /* 0x000162000c1e1500 */
[----:B------:R-:W-:Y:S05]  /*1220*/  BRA `(.L_x_7571) ;  /* 0x0000000c00347947 */ /* 0x000fea0003800000 */
.L_x_7567:
        /* <DEDUP_REMOVED lines=10> */
.L_x_7575:
[----:B------:R-:W2:Y:S02]  /*12d0*/  LDG.E.U16 R2, desc[UR36][R4.64] ;  /* 0x0000002404027981 */ /* 0x000ea4000c1e1500 */
[----:B--2---:R-:W-:-:S06]  /*12e0*/  HADD2.F32 R2, -RZ, R2.H0_H0 ;  /* 0x20000002ff027230 */ /* 0x004fcc0000004100 */
[----:B------:R-:W0:Y:S02]  /*12f0*/  F2I.S64.TRUNC R2, R2 ;  /* 0x0000000200027311 */ /* 0x000e24000020d900 */
[----:B0-----:R-:W-:Y:S01]  /*1300*/  PRMT R18, R2, 0x7610, R18 ;  /* 0x0000761002127816 */ /* 0x001fe20000000012 */
[----:B------:R-:W-:Y:S06]  /*1310*/  BRA `(.L_x_7571) ;  /* 0x0000000800f87947 */ /* 0x000fec0003800000 */
.L_x_7574:
        /* <DEDUP_REMOVED lines=10> */
.L_x_7577:
[----:B------:R-:W2:Y:S02]  /*13c0*/  LDG.E.U16 R4, desc[UR36][R4.64] ;  /* 0x0000002404047981 */ /* 0x000ea4000c1e1500 */
[----:B--2---:R-:W-:-:S06]  /*13d0*/  HADD2.F32 R2, -RZ, R4.H0_H0 ;  /* 0x20000004ff027230 */ /* 0x004fcc0000004100 */
[----:B------:R-:W0:Y:S02]  /*13e0*/  F2I.S64.TRUNC R2, R2 ;  /* 0x0000000200027311 */ /* 0x000e24000020d900 */
[----:B0-----:R-:W-:Y:S01]  /*13f0*/  PRMT R18, R2, 0x7610, R18 ;  /* 0x0000761002127816 */ /* 0x001fe20000000012 */
[----:B------:R-:W-:Y:S06]  /*1400*/  BRA `(.L_x_7571) ;  /* 0x0000000800bc7947 */ /* 0x000fec0003800000 */
.L_x_7576:
[----:B------:R-:W2:Y:S02]  /*1410*/  LDG.E.64 R2, desc[UR36][R4.64] ;  /* 0x0000002404027981 */ /* 0x000ea4000c1e1b00 */
[----:B--2---:R-:W0:Y:S02]  /*1420*/  F2I.S64.F64.TRUNC R2, R2 ;  /* 0x0000000200027311 */ /* 0x004e24000030d900 */
[----:B0-----:R-:W-:Y:S01]  /*1430*/  PRMT R18, R2, 0x7610, R18 ;  /* 0x0000761002127816 */ /* 0x001fe20000000012 */
[----:B------:R-:W-:Y:S06]  /*1440*/  BRA `(.L_x_7571) ;  /* 0x0000000800ac7947 */ /* 0x000fec0003800000 */
.L_x_7566:
        /* <DEDUP_REMOVED lines=12> */
.L_x_7580:
[----:B------:R-:W2:Y:S02]  /*1510*/  LDG.E.64 R4, desc[UR36][R4.64] ;  /* 0x0000002404047981 */ /* 0x000ea4000c1e1b00 */
[----:B--2---:R-:W0:Y:S02]  /*1520*/  F2I.S64.F64.TRUNC R2, R4 ;  /* 0x0000000400027311 */ /* 0x004e24000030d900 */
[----:B0-----:R-:W-:Y:S01]  /*1530*/  PRMT R18, R2, 0x7610, R18 ;  /* 0x0000761002127816 */ /* 0x001fe20000000012 */
[----:B------:R-:W-:Y:S06]  /*1540*/  BRA `(.L_x_7571) ;  /* 0x00000008006c7947 */ /* 0x000fec0003800000 */
.L_x_7579:
        /* <DEDUP_REMOVED lines=28> */
.L_x_7582:
        /* <DEDUP_REMOVED lines=15> */
.L_x_7581:
[----:B------:R-:W2:Y:S02]  /*1800*/  LDG.E.U16 R2, desc[UR36][R4.64] ;  /* 0x0000002404027981 */ /* 0x000ea4000c1e1500 */
[----:B--2---:R-:W-:-:S06]  /*1810*/  IMAD.U32 R2, R2, 0x10000, RZ ;  /* 0x0001000002027824 */ /* 0x004fcc00078e00ff */
[----:B------:R-:W0:Y:S02]  /*1820*/  F2I.S64.TRUNC R2, R2 ;  /* 0x0000000200027311 */ /* 0x000e24000020d900 */
[----:B0-----:R-:W-:Y:S01]  /*1830*/  PRMT R18, R2, 0x7610, R18 ;  /* 0x0000761002127816 */ /* 0x001fe20000000012 */
[----:B------:R-:W-:Y:S06]  /*1840*/  BRA `(.L_x_7571) ;  /* 0x0000000400ac7947 */ /* 0x000fec0003800000 */
.L_x_7578:
        /* <DEDUP_REMOVED lines=10> */
.L_x_7585:
        /* <DEDUP_REMOVED lines=21> */
.L_x_7589:
[----:B------:R-:W-:Y:S05]  /*1a40*/  BSYNC B1 ;  /* 0x0000000000017941 */ /* 0x000fea0003800000 */
.L_x_7588:
[----:B------:R-:W-:Y:S01]  /*1a50*/  IMAD.SHL.U32 R2, R2, 0x100000, RZ ;  /* 0x0010000002027824 */ /* 0x000fe200078e00ff */
[----:B------:R-:W-:-:S04]  /*1a60*/  LEA R3, R0, 0x3b800000, 0x17 ;  /* 0x3b80000000037811 */ /* 0x000fc800078eb8ff */
[----:B------:R-:W-:-:S07]  /*1a70*/  LOP3.LUT R2, R3, R2, R4, 0xfe, !PT ;  /* 0x0000000203027212 */ /* 0x000fce00078efe04 */
.L_x_7587:
[----:B------:R-:W-:Y:S05]  /*1a80*/  BSYNC B0 ;  /* 0x0000000000007941 */ /* 0x000fea0003800000 */
.L_x_7586:
[----:B------:R-:W0:Y:S02]  /*1a90*/  F2I.S64.TRUNC R2, R2 ;  /* 0x0000000200027311 */ /* 0x000e24000020d900 */
[----:B0-----:R-:W-:Y:S01]  /*1aa0*/  PRMT R18, R2, 0x7610, R18 ;  /* 0x0000761002127816 */ /* 0x001fe20000000012 */
[----:B------:R-:W-:Y:S06]  /*1ab0*/  BRA `(.L_x_7571) ;  /* 0x0000000400107947 */ /* 0x000fec0003800000 */
.L_x_7584:
        /* <DEDUP_REMOVED lines=21> */
.L_x_7593:
[----:B------:R-:W-:Y:S05]  /*1c10*/  BSYNC B1 ;  /* 0x0000000000017941 */ /* 0x000fea0003800000 */
.L_x_7592:
[----:B------:R-:W-:Y:S01]  /*1c20*/  IMAD.SHL.U32 R2, R2, 0x200000, RZ ;  /* 0x0020000002027824 */ /* 0x000fe200078e00ff */
[----:B------:R-:W-:-:S04]  /*1c30*/  LEA R3, R0, 0x37800000, 0x17 ;  /* 0x3780000000037811 */ /* 0x000fc800078eb8ff */
[----:B------:R-:W-:-:S07]  /*1c40*/  LOP3.LUT R2, R3, R2, R4, 0xfe, !PT ;  /* 0x0000000203027212 */ /* 0x000fce00078efe04 */
.L_x_7591:
[----:B------:R-:W-:Y:S05]  /*1c50*/  BSYNC B0 ;  /* 0x0000000000007941 */ /* 0x000fea0003800000 */
.L_x_7590:
[----:B------:R-:W0:Y:S02]  /*1c60*/  F2I.S64.TRUNC R2, R2 ;  /* 0x0000000200027311 */ /* 0x000e24000020d900 */
[----:B0-----:R-:W-:Y:S01]  /*1c70*/  PRMT R18, R2, 0x7610, R18 ;  /* 0x0000761002127816 */ /* 0x001fe20000000012 */
[----:B------:R-:W-:Y:S06]  /*1c80*/  BRA `(.L_x_7571) ;  /* 0x00000000009c7947 */ /* 0x000fec0003800000 */
.L_x_7583:
        /* <DEDUP_REMOVED lines=14> */
.L_x_7597:
[----:B------:R-:W-:Y:S05]  /*1d70*/  BSYNC B0 ;  /* 0x0000000000007941 */ /* 0x000fea0003800000 */
.L_x_7596:
[----:B------:R-:W0:Y:S02]  /*1d80*/  F2I.S64.TRUNC R2, R2 ;  /* 0x0000000200027311 */ /* 0x000e24000020d900 */
[----:B0-----:R-:W-:Y:S01]  /*1d90*/  PRMT R18, R2, 0x7610, R18 ;  /* 0x0000761002127816 */ /* 0x001fe20000000012 */
[----:B------:R-:W-:Y:S06]  /*1da0*/  BRA `(.L_x_7571) ;  /* 0x0000000000547947 */ /* 0x000fec0003800000 */
.L_x_7570:
        /* <DEDUP_REMOVED lines=16> */
.L_x_7598:
[----:B------:R-:W-:Y:S01]  /*1eb0*/  PRMT R18, RZ, 0x7610, R18 ;  /* 0x00007610ff127816 */ /* 0x000fe20000000012 */
[----:B------:R-:W-:Y:S06]  /*1ec0*/  BRA `(.L_x_7571) ;  /* 0x00000000000c7947 */ /* 0x000fec0003800000 */
.L_x_7595:
[----:B------:R1:W5:Y:S01]  /*1ed0*/  LDG.E.U8 R18, desc[UR36][R4.64] ;  /* 0x0000002404127981 */ /* 0x000362000c1e1100 */
[----:B------:R-:W-:Y:S05]  /*1ee0*/  BRA `(.L_x_7571) ;  /* 0x0000000000047947 */ /* 0x000fea0003800000 */
.L_x_7594:
[----:B------:R0:W5:Y:S02]  /*1ef0*/  LDG.E.U8 R18, desc[UR36][R4.64] ;  /* 0x0000002404127981 */ /* 0x000164000c1e1100 */
.L_x_7571:
[----:B------:R-:W-:-:S07]  /*1f00*/  VIADD R17, R17, 0x80 ;  /* 0x0000008011117836 */ /* 0x000fce0000000000 */
.L_x_7565:
[----:B------:R-:W-:Y:S05]  /*1f10*/  BSYNC B6 ;  /* 0x0000000000067941 */ /* 0x000fea0003800000 */
.L_x_7564:
        /* <DEDUP_REMOVED lines=25> */
.L_x_7604:
[----:B------:R0:W5:Y:S01]  /*20b0*/  LDG.E.U8 R24, desc[UR36][R4.64] ;  /* 0x0000002404187981 */ /* 0x000162000c1e1100 */
[----:B------:R-:W-:Y:S05]  /*20c0*/  BRA `(.L_x_7606) ;  /* 0x0000000c00647947 */ /* 0x000fea0003800000 */
.L_x_7603:
        /* <DEDUP_REMOVED lines=8> */
.L_x_7608:
[----:B------:R3:W5:Y:S01]  /*2150*/  LDG.E.U8 R24, desc[UR36][R4.64] ;  /* 0x0000002404187981 */ /* 0x000762000c1e1100 */
[----:B------:R-:W-:Y:S05]  /*2160*/  BRA `(.L_x_7606) ;  /* 0x0000000c003c7947 */ /* 0x000fea0003800000 */
.L_x_7607:
[----:B------:R0:W5:Y:S01]  /*2170*/  LDG.E.U16 R24, desc[UR36][R4.64] ;  /* 0x0000002404187981 */ /* 0x000162000c1e1500 */
[----:B------:R-:W-:Y:S05]  /*2180*/  BRA `(.L_x_7606) ;  /* 0x0000000c00347947 */ /* 0x000fea0003800000 */
.L_x_7602:
        /* <DEDUP_REMOVED lines=10> */
.L_x_7610:
[----:B------:R-:W2:Y:S02]  /*2230*/  LDG.E.U16 R2, desc[UR36][R4.64] ;  /* 0x0000002404027981 */ /* 0x000ea4000c1e1500 */
[----:B--2---:R-:W-:-:S06]  /*2240*/  HADD2.F32 R2, -RZ, R2.H0_H0 ;  /* 0x20000002ff027230 */ /* 0x004fcc0000004100 */
[----:B------:R-:W0:Y:S02]  /*2250*/  F2I.S64.TRUNC R2, R2 ;  /* 0x0000000200027311 */ /* 0x000e24000020d900 */
[----:B0-----:R-:W-:Y:S01]  /*2260*/  PRMT R24, R2, 0x7610, R24 ;  /* 0x0000761002187816 */ /* 0x001fe20000000018 */
[----:B------:R-:W-:Y:S06]  /*2270*/  BRA `(.L_x_7606) ;  /* 0x0000000800f87947 */ /* 0x000fec0003800000 */
.L_x_7609:
        /* <DEDUP_REMOVED lines=10> */
.L_x_7612:
[----:B------:R-:W2:Y:S02]  /*2320*/  LDG.E.U16 R4, desc[UR36][R4.64] ;  /* 0x0000002404047981 */ /* 0x000ea4000c1e1500 */
[----:B--2---:R-:W-:-:S06]  /*2330*/  HADD2.F32 R2, -RZ, R4.H0_H0 ;  /* 0x20000004ff027230 */ /* 0x004fcc0000004100 */
[----:B------:R-:W0:Y:S02]  /*2340*/  F2I.S64.TRUNC R2, R2 ;  /* 0x0000000200027311 */ /* 0x000e24000020d900 */
[----:B0-----:R-:W-:Y:S01]  /*2350*/  PRMT R24, R2, 0x7610, R24 ;  /* 0x0000761002187816 */ /* 0x001fe20000000018 */
[----:B------:R-:W-:Y:S06]  /*2360*/  BRA `(.L_x_7606) ;  /* 0x0000000800bc7947 */ /* 0x000fec0003800000 */
.L_x_7611:
[----:B------:R-:W2:Y:S02]  /*2370*/  LDG.E.64 R2, desc[UR36][R4.64] ;  /* 0x0000002404027981 */ /* 0x000ea4000c1e1b00 */
[----:B--2---:R-:W0:Y:S02]  /*2380*/  F2I.S64.F64.TRUNC R2, R2 ;  /* 0x0000000200027311 */ /* 0x004e24000030d900 */
[----:B0-----:R-:W-:Y:S01]  /*2390*/  PRMT R24, R2, 0x7610, R24 ;  /* 0x0000761002187816 */ /* 0x001fe20000000018 */
[----:B------:R-:W-:Y:S06]  /*23a0*/  BRA `(.L_x_7606) ;  /* 0x0000000800ac7947 */ /* 0x000fec0003800000 */
.L_x_7601:
        /* <DEDUP_REMOVED lines=12> */
.L_x_7615:
[----:B------:R-:W2:Y:S02]  /*2470*/  LDG.E.64 R4, desc[UR36][R4.64] ;  /* 0x0000002404047981 */ /* 0x000ea4000c1e1b00 */
[----:B--2---:R-:W0:Y:S02]  /*2480*/  F2I.S64.F64.TRUNC R2, R4 ;  /* 0x0000000400027311 */ /* 0x004e24000030d900 */
[----:B0-----:R-:W-:Y:S01]  /*2490*/  PRMT R24, R2, 0x7610, R24 ;  /* 0x0000761002187816 */ /* 0x001fe20000000018 */
[----:B------:R-:W-:Y:S06]  /*24a0*/  BRA `(.L_x_7606) ;  /* 0x00000008006c7947 */ /* 0x000fec0003800000 */
.L_x_7614:
        /* <DEDUP_REMOVED lines=28> */
.L_x_7617:
        /* <DEDUP_REMOVED lines=15> */
.L_x_7616:
[----:B------:R-:W2:Y:S02]  /*2760*/  LDG.E.U16 R2, desc[UR36][R4.64] ;  /* 0x0000002404027981 */ /* 0x000ea4000c1e1500 */
[----:B--2---:R-:W-:-:S06]  /*2770*/  IMAD.U32 R2, R2, 0x10000, RZ ;  /* 0x0001000002027824 */ /* 0x004fcc00078e00ff */
[----:B------:R-:W0:Y:S02]  /*2780*/  F2I.S64.TRUNC R2, R2 ;  /* 0x0000000200027311 */ /* 0x000e24000020d900 */
[----:B0-----:R-:W-:Y:S01]  /*2790*/  PRMT R24, R2, 0x7610, R24 ;  /* 0x0000761002187816 */ /* 0x001fe20000000018 */
[----:B------:R-:W-:Y:S06]  /*27a0*/  BRA `(.L_x_7606) ;  /* 0x0000000400ac7947 */ /* 0x000fec0003800000 */
.L_x_7613:
        /* <DEDUP_REMOVED lines=10> */
.L_x_7620:
        /* <DEDUP_REMOVED lines=21> */
.L_x_7624:
[----:B------:R-:W-:Y:S05]  /*29a0*/  BSYNC B1 ;  /* 0x0000000000017941 */ /* 0x000fea0003800000 */
.L_x_7623:
[----:B------:R-:W-:Y:S01]  /*29b0*/  IMAD.SHL.U32 R2, R2, 0x100000, RZ ;  /* 0x0010000002027824 */ /* 0x000fe200078e00ff */
[----:B------:R-:W-:-:S04]  /*29c0*/  LEA R3, R0, 0x3b800000, 0x17 ;  /* 0x3b80000000037811 */ /* 0x000fc800078eb8ff */
[----:B------:R-:W-:-:S07]  /*29d0*/  LOP3.LUT R2, R3, R2, R4, 0xfe, !PT ;  /* 0x0000000203027212 */ /* 0x000fce00078efe04 */
.L_x_7622:
[----:B------:R-:W-:Y:S05]  /*29e0*/  BSYNC B0 ;  /* 0x0000000000007941 */ /* 0x000fea0003800000 */
.L_x_7621:
[----:B------:R-:W0:Y:S02]  /*29f0*/  F2I.S64.TRUNC R2, R2 ;  /* 0x0000000200027311 */ /* 0x000e24000020d900 */
[----:B0-----:R-:W-:Y:S01]  /*2a00*/  PRMT R24, R2, 0x7610, R24 ;  /* 0x0000761002187816 */ /* 0x001fe20000000018 */
[----:B------:R-:W-:Y:S06]  /*2a10*/  BRA `(.L_x_7606) ;  /* 0x0000000400107947 */ /* 0x000fec0003800000 */
.L_x_7619:
        /* <DEDUP_REMOVED lines=21> */
.L_x_7628:
[----:B------:R-:W-:Y:S05]  /*2b70*/  BSYNC B1 ;  /* 0x0000000000017941 */ /* 0x000fea0003800000 */
.L_x_7627:
[----:B------:R-:W-:Y:S01]  /*2b80*/  IMAD.SHL.U32 R2, R2, 0x200000, RZ ;  /* 0x0020000002027824 */ /* 0x000fe200078e00ff */
[----:B------:R-:W-:-:S04]  /*2b90*/  LEA R3, R0, 0x37800000, 0x17 ;  /* 0x3780000000037811 */ /* 0x000fc800078eb8ff */
[----:B------:R-:W-:-:S07]  /*2ba0*/  LOP3.LUT R2, R3, R2, R4, 0xfe, !PT ;  /* 0x0000000203027212 */ /* 0x000fce00078efe04 */
.L_x_7626:
[----:B------:R-:W-:Y:S05]  /*2bb0*/  BSYNC B0 ;  /* 0x0000000000007941 */ /* 0x000fea0003800000 */
.L_x_7625:
[----:B------:R-:W0:Y:S02]  /*2bc0*/  F2I.S64.TRUNC R2, R2 ;  /* 0x0000000200027311 */ /* 0x000e24000020d900 */
[----:B0-----:R-:W-:Y:S01]  /*2bd0*/  PRMT R24, R2, 0x7610, R24 ;  /* 0x0000761002187816 */ /* 0x001fe20000000018 */
[----:B------:R-:W-:Y:S06]  /*2be0*/  BRA `(.L_x_7606) ;  /* 0x00000000009c7947 */ /* 0x000fec0003800000 */
.L_x_7618:
        /* <DEDUP_REMOVED lines=14> */
.L_x_7632:
[----:B------:R-:W-:Y:S05]  /*2cd0*/  BSYNC B0 ;  /* 0x0000000000007941 */ /* 0x000fea0003800000 */
.L_x_7631:
[----:B------:R-:W0:Y:S02]  /*2ce0*/  F2I.S64.TRUNC R2, R2 ;  /* 0x0000000200027311 */ /* 0x000e24000020d900 */
[----:B0-----:R-:W-:Y:S01]  /*2cf0*/  PRMT R24, R2, 0x7610, R24 ;  /* 0x0000761002187816 */ /* 0x001fe20000000018 */
[----:B------:R-:W-:Y:S06]  /*2d00*/  BRA `(.L_x_7606) ;  /* 0x0000000000547947 */ /* 0x000fec0003800000 */
.L_x_7605:
        /* <DEDUP_REMOVED lines=16> */
.L_x_7633:
[----:B------:R-:W-:Y:S01]  /*2e10*/  PRMT R24, RZ, 0x7610, R24 ;  /* 0x00007610ff187816 */ /* 0x000fe20000000018 */
[----:B------:R-:W-:Y:S06]  /*2e20*/  BRA `(.L_x_7606) ;  /* 0x00000000000c7947 */ /* 0x000fec0003800000 */
.L_x_7630:
[----:B------:R2:W5:Y:S01]  /*2e30*/  LDG.E.U8 R24, desc[UR36][R4.64] ;  /* 0x0000002404187981 */ /* 0x000562000c1e1100 */
[----:B------:R-:W-:Y:S05]  /*2e40*/  BRA `(.L_x_7606) ;  /* 0x0000000000047947 */ /* 0x000fea0003800000 */
.L_x_7629:
[----:B------:R1:W5:Y:S02]  /*2e50*/  LDG.E.U8 R24, desc[UR36][R4.64] ;  /* 0x0000002404187981 */ /* 0x000364000c1e1100 */
.L_x_7606:
[----:B------:R-:W-:-:S07]  /*2e60*/  VIADD R17, R17, 0x80 ;  /* 0x0000008011117836 */ /* 0x000fce0000000000 */
.L_x_7600:
[----:B------:R-:W-:Y:S05]  /*2e70*/  BSYNC B6 ;  /* 0x0000000000067941 */ /* 0x000fea0003800000 */
.L_x_7599:
[----:B------:R-:W0:Y:S01]  /*2e80*/  LDC.U8 R25, c[0x0][0x215] ;  /* 0x00008540ff197b82 */ /* 0x000e220000000000 */
[----:B------:R-:W-:Y:S01]  /*2e90*/  ISETP.GE.AND P0, PT, R17, R22, PT ;  /* 0x000000161100720c */ /* 0x000fe20003f06270 */
[----:B------:R-:W-:-:S12]  /*2ea0*/  BSSY B6, `(.L_x_7634) ;  /* 0x00000ef000067945 */ /* 0x000fd80003800000 */
[----:B------:R-:W-:Y:S05]  /*2eb0*/  @P0 BRA `(.L_x_7635) ;  /* 0x0000000c00b40947 */ /* 0x000fea0003800000 */
[----:B------:R-:W0:Y:S01]  /*2ec0*/  LDC.64 R2, c[0x0][0x220] ;  /* 0x00008800ff027b82 */ /* 0x000e220000000a00 */
[----:B------:R-:W-:Y:S01]  /*2ed0*/  PRMT R0, R19, 0x9910, RZ ;  /* 0x0000991013007816 */ /* 0x000fe200000000ff */
[----:B------:R-:W-:Y:S01]  /*2ee0*/  IMAD R17, R23, 0x200, R17 ;  /* 0x0000020017117824 */ /* 0x000fe200078e0211 */
[----:B------:R-:W-:Y:S02]  /*2ef0*/  ULDC UR4, c[0x0][0x230] ;  /* 0x00008c0000047ab9 */ /* 0x000fe40000000800 */
[----:B------:R-:W-:Y:S01]  /*2f00*/  ISETP.GT.AND P1, PT, R0, 0x9, PT ;  /* 0x000000090000780c */ /* 0x000fe20003f24270 */
[----:B------:R-:W-:-:S05]  /*2f10*/  IMAD R17, R17, UR4, RZ ;  /* 0x0000000411117c24 */ /* 0x000fca000f8e02ff */
[----:B01234-:R-:W-:-:S05]  /*2f20*/  IADD3 R4, P0, R17, R2, RZ ;  /* 0x0000000211047210 */ /* 0x01ffca0007f1e0ff */
        /* <DEDUP_REMOVED lines=12> */
.L_x_7639:
[----:B------:R0:W5:Y:S01]  /*2ff0*/  LDG.E.U8 R16, desc[UR36][R4.64] ;  /* 0x0000002404107981 */ /* 0x000162000c1e1100 */
[----:B------:R-:W-:Y:S05]  /*3000*/  BRA `(.L_x_7635) ;  /* 0x0000000c00607947 */ /* 0x000fea0003800000 */
.L_x_7638:
        /* <DEDUP_REMOVED lines=8> */
.L_x_7642:
[----:B------:R0:W5:Y:S01]  /*3090*/  LDG.E.U8 R16, desc[UR36][R4.64] ;  /* 0x0000002404107981 */ /* 0x000162000c1e1100 */
[----:B------:R-:W-:Y:S05]  /*30a0*/  BRA `(.L_x_7635) ;  /* 0x0000000c00387947 */ /* 0x000fea0003800000 */
.L_x_7641:
[----:B------:R0:W5:Y:S01]  /*30b0*/  LDG.E.U16 R16, desc[UR36][R4.64] ;  /* 0x0000002404107981 */ /* 0x000162000c1e1500 */
[----:B------:R-:W-:Y:S05]  /*30c0*/  BRA `(.L_x_7635) ;  /* 0x0000000c00307947 */ /* 0x000fea0003800000 */
.L_x_7637:
        /* <DEDUP_REMOVED lines=10> */
.L_x_7644:
[----:B------:R-:W2:Y:S02]  /*3170*/  LDG.E.U16 R2, desc[UR36][R4.64] ;  /* 0x0000002404027981 */ /* 0x000ea4000c1e1500 */
[----:B--2---:R-:W-:-:S06]  /*3180*/  HADD2.F32 R2, -RZ, R2.H0_H0 ;  /* 0x20000002ff027230 */ /* 0x004fcc0000004100 */
[----:B------:R-:W0:Y:S02]  /*3190*/  F2I.S64.TRUNC R2, R2 ;  /* 0x0000000200027311 */ /* 0x000e24000020d900 */
[----:B0-----:R-:W-:Y:S01]  /*31a0*/  PRMT R16, R2, 0x7610, R16 ;  /* 0x0000761002107816 */ /* 0x001fe20000000010 */
[----:B------:R-:W-:Y:S06]  /*31b0*/  BRA `(.L_x_7635) ;  /* 0x0000000800f47947 */ /* 0x000fec0003800000 */
.L_x_7643:
        /* <DEDUP_REMOVED lines=10> */
.L_x_7646:
[----:B------:R-:W2:Y:S02]  /*3260*/  LDG.E.U16 R4, desc[UR36][R4.64] ;  /* 0x0000002404047981 */ /* 0x000ea4000c1e1500 */
[----:B--2---:R-:W-:-:S06]  /*3270*/  HADD2.F32 R2, -RZ, R4.H0_H0 ;  /* 0x20000004ff027230 */ /* 0x004fcc0000004100 */
[----:B------:R-:W0:Y:S02]  /*3280*/  F2I.S64.TRUNC R2, R2 ;  /* 0x0000000200027311 */ /* 0x000e24000020d900 */
[----:B0-----:R-:W-:Y:S01]  /*3290*/  PRMT R16, R2, 0x7610, R16 ;  /* 0x0000761002107816 */ /* 0x001fe20000000010 */
[----:B------:R-:W-:Y:S06]  /*32a0*/  BRA `(.L_x_7635) ;  /* 0x0000000800b87947 */ /* 0x000fec0003800000 */
.L_x_7645:
[----:B------:R-:W2:Y:S02]  /*32b0*/  LDG.E.64 R2, desc[UR36][R4.64] ;  /* 0x0000002404027981 */ /* 0x000ea4000c1e1b00 */
[----:B--2---:R-:W0:Y:S02]  /*32c0*/  F2I.S64.F64.TRUNC R2, R2 ;  /* 0x0000000200027311 */ /* 0x004e24000030d900 */
[----:B0-----:R-:W-:Y:S01]  /*32d0*/  PRMT R16, R2, 0x7610, R16 ;  /* 0x0000761002107816 */ /* 0x001fe20000000010 */
[----:B------:R-:W-:Y:S06]  /*32e0*/  BRA `(.L_x_7635) ;  /* 0x0000000800a87947 */ /* 0x000fec0003800000 */
.L_x_7636:
        /* <DEDUP_REMOVED lines=12> */
.L_x_7649:
[----:B------:R-:W2:Y:S02]  /*33b0*/  LDG.E.64 R4, desc[UR36][R4.64] ;  /* 0x0000002404047981 */ /* 0x000ea4000c1e1b00 */
[----:B--2---:R-:W0:Y:S02]  /*33c0*/  F2I.S64.F64.TRUNC R2, R4 ;  /* 0x0000000400027311 */ /* 0x004e24000030d900 */
[----:B0-----:R-:W-:Y:S01]  /*33d0*/  PRMT R16, R2, 0x7610, R16 ;  /* 0x0000761002107816 */ /* 0x001fe20000000010 */
[----:B------:R-:W-:Y:S06]  /*33e0*/  BRA `(.L_x_7635) ;  /* 0x0000000800687947 */ /* 0x000fec0003800000 */
.L_x_7648:
        /* <DEDUP_REMOVED lines=28> */
.L_x_7651:
        /* <DEDUP_REMOVED lines=15> */
.L_x_7650:
[----:B------:R-:W2:Y:S02]  /*36a0*/  LDG.E.U16 R2, desc[UR36][R4.64] ;  /* 0x0000002404027981 */ /* 0x000ea4000c1e1500 */
[----:B--2---:R-:W-:-:S06]  /*36b0*/  IMAD.U32 R2, R2, 0x10000, RZ ;  /* 0x0001000002027824 */ /* 0x004fcc00078e00ff */
[----:B------:R-:W0:Y:S02]  /*36c0*/  F2I.S64.TRUNC R2, R2 ;  /* 0x0000000200027311 */ /* 0x000e24000020d900 */
[----:B0-----:R-:W-:Y:S01]  /*36d0*/  PRMT R16, R2, 0x7610, R16 ;  /* 0x0000761002107816 */ /* 0x001fe20000000010 */
[----:B------:R-:W-:Y:S06]  /*36e0*/  BRA `(.L_x_7635) ;  /* 0x0000000400a87947 */ /* 0x000fec0003800000 */
.L_x_7647:
        /* <DEDUP_REMOVED lines=10> */
.L_x_7654:
        /* <DEDUP_REMOVED lines=21> */
.L_x_7658:
[----:B------:R-:W-:Y:S05]  /*38e0*/  BSYNC B1 ;  /* 0x0000000000017941 */ /* 0x000fea0003800000 */
.L_x_7657:
[----:B------:R-:W-:Y:S01]  /*38f0*/  IMAD.SHL.U32 R2, R2, 0x100000, RZ ;  /* 0x0010000002027824 */ /* 0x000fe200078e00ff */
[----:B------:R-:W-:-:S04]  /*3900*/  LEA R3, R0, 0x3b800000, 0x17 ;  /* 0x3b80000000037811 */ /* 0x000fc800078eb8ff */
[----:B------:R-:W-:-:S07]  /*3910*/  LOP3.LUT R2, R3, R2, R4, 0xfe, !PT ;  /* 0x0000000203027212 */ /* 0x000fce00078efe04 */
.L_x_7656:
[----:B------:R-:W-:Y:S05]  /*3920*/  BSYNC B0 ;  /* 0x0000000000007941 */ /* 0x000fea0003800000 */
.L_x_7655:
[----:B------:R-:W0:Y:S02]  /*3930*/  F2I.S64.TRUNC R2, R2 ;  /* 0x0000000200027311 */ /* 0x000e24000020d900 */
[----:B0-----:R-:W-:Y:S01]  /*3940*/  PRMT R16, R2, 0x7610, R16 ;  /* 0x0000761002107816 */ /* 0x001fe20000000010 */
[----:B------:R-:W-:Y:S06]  /*3950*/  BRA `(.L_x_7635) ;  /* 0x00000004000c7947 */ /* 0x000fec0003800000 */
.L_x_7653:
        /* <DEDUP_REMOVED lines=21> */
.L_x_7662:
[----:B------:R-:W-:Y:S05]  /*3ab0*/  BSYNC B1 ;  /* 0x0000000000017941 */ /* 0x000fea0003800000 */
.L_x_7661:
[----:B------:R-:W-:Y:S01]  /*3ac0*/  IMAD.SHL.U32 R2, R2, 0x200000, RZ ;  /* 0x0020000002027824 */ /* 0x000fe200078e00ff */
[----:B------:R-:W-:-:S04]  /*3ad0*/  LEA R3, R0, 0x37800000, 0x17 ;  /* 0x3780000000037811 */ /* 0x000fc800078eb8ff */
[----:B------:R-:W-:-:S07]  /*3ae0*/  LOP3.LUT R2, R3, R2, R4, 0xfe, !PT ;  /* 0x0000000203027212 */ /* 0x000fce00078efe04 */
.L_x_7660:
[----:B------:R-:W-:Y:S05]  /*3af0*/  BSYNC B0 ;  /* 0x0000000000007941 */ /* 0x000fea0003800000 */
.L_x_7659:
[----:B------:R-:W0:Y:S02]  /*3b00*/  F2I.S64.TRUNC R2, R2 ;  /* 0x0000000200027311 */ /* 0x000e24000020d900 */
[----:B0-----:R-:W-:Y:S01]  /*3b10*/  PRMT R16, R2, 0x7610, R16 ;  /* 0x0000761002107816 */ /* 0x001fe20000000010 */
[----:B------:R-:W-:Y:S06]  /*3b20*/  BRA `(.L_x_7635) ;  /* 0x0000000000987947 */ /* 0x000fec0003800000 */
.L_x_7652:
        /* <DEDUP_REMOVED lines=14> */
.L_x_7666:
[----:B------:R-:W-:Y:S05]  /*3c10*/  BSYNC B0 ;  /* 0x0000000000007941 */ /* 0x000fea0003800000 */
.L_x_7665:
[----:B------:R-:W0:Y:S02]  /*3c20*/  F2I.S64.TRUNC R2, R2 ;  /* 0x0000000200027311 */ /* 0x000e24000020d900 */
[----:B0-----:R-:W-:Y:S01]  /*3c30*/  PRMT R16, R2, 0x7610, R16 ;  /* 0x0000761002107816 */ /* 0x001fe20000000010 */
[----:B------:R-:W-:Y:S06]  /*3c40*/  BRA `(.L_x_7635) ;  /* 0x0000000000507947 */ /* 0x000fec0003800000 */
.L_x_7640:
        /* <DEDUP_REMOVED lines=16> */
.L_x_7667:
[----:B------:R-:W-:Y:S05]  /*3d50*/  BRA `(.L_x_7635) ;  /* 0x00000000000c7947 */ /* 0x000fea0003800000 */
.L_x_7664:
[----:B------:R0:W5:Y:S01]  /*3d60*/  LDG.E.U8 R16, desc[UR36][R4.64] ;  /* 0x0000002404107981 */ /* 0x000162000c1e1100 */
[----:B------:R-:W-:Y:S05]  /*3d70*/  BRA `(.L_x_7635) ;  /* 0x0000000000047947 */ /* 0x000fea0003800000 */
.L_x_7663:
[----:B------:R0:W5:Y:S02]  /*3d80*/  LDG.E.U8 R16, desc[UR36][R4.64] ;  /* 0x0000002404107981 */ /* 0x000164000c1e1100 */
.L_x_7635:
[----:B------:R-:W-:Y:S05]  /*3d90*/  BSYNC B6 ;  /* 0x0000000000067941 */ /* 0x000fea0003800000 */
.L_x_7634:
[----:B------:R-:W0:Y:S01]  /*3da0*/  S2R R2, SR_TID.X ;  /* 0x0000000000027919 */ /* 0x000e220000002100 */
[----:B------:R-:W0:Y:S01]  /*3db0*/  LDC.U8 R19, c[0x0][0x234] ;  /* 0x00008d00ff137b82 */ /* 0x000e220000000000 */
[----:B------:R-:W-:Y:S01]  /*3dc0*/  BSSY B6, `(.L_x_7668) ;  /* 0x0000104000067945 */ /* 0x000fe20003800000 */
[-C--:B012345:R-:W-:Y:S02]  /*3dd0*/  LOP3.LUT R5, R26, R25.reuse, RZ, 0x3c, !PT ;  /* 0x000000191a057212 */ /* 0x0bffe400078e3cff */
[-C--:B------:R-:W-:Y:S02]  /*3de0*/  LOP3.LUT R18, R18, R25.reuse, RZ, 0x3c, !PT ;  /* 0x0000001912127212 */ /* 0x080fe400078e3cff */
[-C--:B------:R-:W-:Y:S02]  /*3df0*/  LOP3.LUT R17, R24, R25.reuse, RZ, 0x3c, !PT ;  /* 0x0000001918117212 */ /* 0x080fe400078e3cff */
        /* <DEDUP_REMOVED lines=24> */
.L_x_7673:
[----:B------:R0:W-:Y:S01]  /*3f80*/  STG.E.U8 desc[UR36][R8.64], R5 ;  /* 0x0000000508007986 */ /* 0x0001e2000c101124 */
[----:B------:R-:W-:Y:S05]  /*3f90*/  BRA `(.L_x_7669) ;  /* 0x0000000c00987947 */ /* 0x000fea0003800000 */
.L_x_7672:
        /* <DEDUP_REMOVED lines=10> */
.L_x_7676:
[----:B------:R-:W-:-:S05]  /*4040*/  LOP3.LUT R5, R5, 0xff, RZ, 0xc0, !PT ;  /* 0x000000ff05057812 */ /* 0x000fca00078ec0ff */
[----:B------:R0:W-:Y:S01]  /*4050*/  STG.E desc[UR36][R8.64], R5 ;  /* 0x0000000508007986 */ /* 0x0001e2000c101924 */
[----:B------:R-:W-:Y:S05]  /*4060*/  BRA `(.L_x_7669) ;  /* 0x0000000c00647947 */ /* 0x000fea0003800000 */
.L_x_7675:
[----:B------:R-:W-:-:S05]  /*4070*/  LOP3.LUT R3, R5, 0xff, RZ, 0xc0, !PT ;  /* 0x000000ff05037812 */ /* 0x000fca00078ec0ff */
[----:B------:R0:W-:Y:S01]  /*4080*/  STG.E.U16 desc[UR36][R8.64], R3 ;  /* 0x0000000308007986 */ /* 0x0001e2000c101524 */
[----:B------:R-:W-:Y:S05]  /*4090*/  BRA `(.L_x_7669) ;  /* 0x0000000c00587947 */ /* 0x000fea0003800000 */
.L_x_7671:
        /* <DEDUP_REMOVED lines=10> */
.L_x_7678:
[----:B------:R-:W-:-:S04]  /*4140*/  LOP3.LUT R5, R5, 0xff, RZ, 0xc0, !PT ;  /* 0x000000ff05057812 */ /* 0x000fc800078ec0ff */
[----:B------:R-:W0:Y:S02]  /*4150*/  I2F.U16 R0, R5 ;  /* 0x0000000500007306 */ /* 0x000e240000101000 */
[----:B0-----:R-:W-:-:S05]  /*4160*/  F2FP.F16.F32.PACK_AB R0, RZ, R0 ;  /* 0x00000000ff00723e */ /* 0x001fca00000000ff */
[----:B------:R0:W-:Y:S01]  /*4170*/  STG.E.U16 desc[UR36][R8.64], R0 ;  /* 0x0000000008007986 */ /* 0x0001e2000c101524 */
[----:B------:R-:W-:Y:S05]  /*4180*/  BRA `(.L_x_7669) ;  /* 0x0000000c001c7947 */ /* 0x000fea0003800000 */
.L_x_7677:
        /* <DEDUP_REMOVED lines=11> */
.L_x_7680:
[----:B------:R-:W-:-:S06]  /*4240*/  LOP3.LUT R5, R5, 0xff, RZ, 0xc0, !PT ;  /* 0x000000ff05057812 */ /* 0x000fcc00078ec0ff */
[----:B------:R-:W0:Y:S02]  /*4250*/  I2F.U16 R5, R5 ;  /* 0x0000000500057306 */ /* 0x000e240000101000 */
[----:B0-----:R-:W-:-:S04]  /*4260*/  F2FP.F16.F32.PACK_AB R3, RZ, R5 ;  /* 0x00000005ff03723e */ /* 0x001fc800000000ff */
[----:B------:R-:W-:-:S05]  /*4270*/  PRMT R3, R3, 0x5410, RZ ;  /* 0x0000541003037816 */ /* 0x000fca00000000ff */
[----:B------:R0:W-:Y:S01]  /*4280*/  STG.E desc[UR36][R8.64], R3 ;  /* 0x0000000308007986 */ /* 0x0001e2000c101924 */
[----:B------:R-:W-:Y:S05]  /*4290*/  BRA `(.L_x_7669) ;  /* 0x0000000800d87947 */ /* 0x000fea0003800000 */
.L_x_7679:
[----:B------:R-:W-:-:S06]  /*42a0*/  LOP3.LUT R5, R5, 0xff, RZ, 0xc0, !PT ;  /* 0x000000ff05057812 */ /* 0x000fcc00078ec0ff */
[----:B------:R-:W0:Y:S02]  /*42b0*/  I2F.F64.U16 R4, R5 ;  /* 0x0000000500047312 */ /* 0x000e240000101800 */
[----:B0-----:R0:W-:Y:S01]  /*42c0*/  STG.E.64 desc[UR36][R8.64], R4 ;  /* 0x0000000408007986 */ /* 0x0011e2000c101b24 */
[----:B------:R-:W-:Y:S05]  /*42d0*/  BRA `(.L_x_7669) ;  /* 0x0000000800c87947 */ /* 0x000fea0003800000 */
.L_x_7670:
        /* <DEDUP_REMOVED lines=12> */
.L_x_7683:
[----:B------:R-:W-:Y:S02]  /*43a0*/  LOP3.LUT R5, R5, 0xff, RZ, 0xc0, !PT ;  /* 0x000000ff05057812 */ /* 0x000fe400078ec0ff */
[----:B------:R-:W-:-:S04]  /*43b0*/  CS2R R6, SRZ ;  /* 0x0000000000067805 */ /* 0x000fc8000001ff00 */
[----:B------:R-:W0:Y:S02]  /*43c0*/  I2F.F64.U16 R4, R5 ;  /* 0x0000000500047312 */ /* 0x000e240000101800 */
[----:B0-----:R0:W-:Y:S01]  /*43d0*/  STG.E.128 desc[UR36][R8.64], R4 ;  /* 0x0000000408007986 */ /* 0x0011e2000c101d24 */
[----:B------:R-:W-:Y:S05]  /*43e0*/  BRA `(.L_x_7669) ;  /* 0x0000000800847947 */ /* 0x000fea0003800000 */
.L_x_7682:
        /* <DEDUP_REMOVED lines=22> */
.L_x_7687:
[----:B------:R-:W-:Y:S05]  /*4550*/  BSYNC B0 ;  /* 0x0000000000007941 */ /* 0x000fea0003800000 */
.L_x_7686:
[----:B------:R-:W-:-:S05]  /*4560*/  LOP3.LUT R5, R0, R5, RZ, 0xfc, !PT ;  /* 0x0000000500057212 */ /* 0x000fca00078efcff */
[----:B------:R0:W-:Y:S01]  /*4570*/  STG.E.U8 desc[UR36][R8.64], R5 ;  /* 0x0000000508007986 */ /* 0x0001e2000c101124 */
[----:B------:R-:W-:Y:S05]  /*4580*/  BRA `(.L_x_7669) ;  /* 0x00000008001c7947 */ /* 0x000fea0003800000 */
.L_x_7685:
        /* <DEDUP_REMOVED lines=14> */
.L_x_7689:
[----:B------:R-:W-:Y:S01]  /*4670*/  IMAD.MOV.U32 R0, RZ, RZ, 0x7f ;  /* 0x0000007fff007424 */ /* 0x000fe200078e00ff */
[----:B------:R-:W-:-:S04]  /*4680*/  ISETP.GT.U32.AND P0, PT, R3, 0x7f800000, PT ;  /* 0x7f8000000300780c */ /* 0x000fc80003f04070 */
[----:B------:R-:W-:-:S09]  /*4690*/  SEL R0, R0, 0x7c, P0 ;  /* 0x0000007c00007807 */ /* 0x000fd20000000000 */
.L_x_7690:
[----:B------:R-:W-:Y:S05]  /*46a0*/  BSYNC B0 ;  /* 0x0000000000007941 */ /* 0x000fea0003800000 */
.L_x_7688:
[----:B------:R-:W-:-:S04]  /*46b0*/  LOP3.LUT R3, R5, 0x80000000, RZ, 0xc0, !PT ;  /* 0x8000000005037812 */ /* 0x000fc800078ec0ff */
[----:B------:R-:W-:-:S04]  /*46c0*/  SHF.R.U32.HI R3, RZ, 0x18, R3 ;  /* 0x00000018ff037819 */ /* 0x000fc80000011603 */
[----:B------:R-:W-:-:S05]  /*46d0*/  LOP3.LUT R3, R0, R3, RZ, 0xfc, !PT ;  /* 0x0000000300037212 */ /* 0x000fca00078efcff */
[----:B------:R0:W-:Y:S01]  /*46e0*/  STG.E.U8 desc[UR36][R8.64], R3 ;  /* 0x0000000308007986 */ /* 0x0001e2000c101124 */
[----:B------:R-:W-:Y:S05]  /*46f0*/  BRA `(.L_x_7669) ;  /* 0x0000000400c07947 */ /* 0x000fea0003800000 */
.L_x_7684:
[----:B------:R-:W-:-:S04]  /*4700*/  LOP3.LUT R5, R5, 0xff, RZ, 0xc0, !PT ;  /* 0x000000ff05057812 */ /* 0x000fc800078ec0ff */
[----:B------:R-:W0:Y:S02]  /*4710*/  I2F.U16 R0, R5 ;  /* 0x0000000500007306 */ /* 0x000e240000101000 */
[----:B0-----:R-:W-:-:S05]  /*4720*/  F2FP.BF16.F32.PACK_AB R0, RZ, R0 ;  /* 0x00000000ff00723e */ /* 0x001fca00000010ff */
[----:B------:R0:W-:Y:S01]  /*4730*/  STG.E.U16 desc[UR36][R8.64], R0 ;  /* 0x0000000008007986 */ /* 0x0001e2000c101524 */
[----:B------:R-:W-:Y:S05]  /*4740*/  BRA `(.L_x_7669) ;  /* 0x0000000400ac7947 */ /* 0x000fea0003800000 */
.L_x_7681:
        /* <DEDUP_REMOVED lines=11> */
.L_x_7693:
        /* <DEDUP_REMOVED lines=18> */
.L_x_7696:
[----:B------:R-:W-:-:S04]  /*4920*/  LOP3.LUT R3, R5, 0x80000000, RZ, 0xc0, !PT ;  /* 0x8000000005037812 */ /* 0x000fc800078ec0ff */
[----:B------:R-:W-:-:S04]  /*4930*/  SHF.R.U32.HI R3, RZ, 0x18, R3 ;  /* 0x00000018ff037819 */ /* 0x000fc80000011603 */
[----:B------:R-:W-:-:S04]  /*4940*/  LOP3.LUT R0, R0, R3, RZ, 0xfc, !PT ;  /* 0x0000000300007212 */ /* 0x000fc800078efcff */
[----:B------:R-:W-:-:S07]  /*4950*/  PRMT R4, R0, 0x7610, R4 ;  /* 0x0000761000047816 */ /* 0x000fce0000000004 */
.L_x_7695:
[----:B------:R-:W-:Y:S05]  /*4960*/  BSYNC B0 ;  /* 0x0000000000007941 */ /* 0x000fea0003800000 */
.L_x_7694:
[----:B------:R3:W-:Y:S01]  /*4970*/  STG.E.U8 desc[UR36][R8.64], R4 ;  /* 0x0000000408007986 */ /* 0x0007e2000c101124 */
[----:B------:R-:W-:Y:S05]  /*4980*/  BRA `(.L_x_7669) ;  /* 0x00000004001c7947 */ /* 0x000fea0003800000 */
.L_x_7692:
        /* <DEDUP_REMOVED lines=18> */
.L_x_7699:
[----:B------:R-:W-:-:S04]  /*4ab0*/  LOP3.LUT R3, R5, 0x80000000, RZ, 0xc0, !PT ;  /* 0x8000000005037812 */ /* 0x000fc800078ec0ff */
[----:B------:R-:W-:-:S04]  /*4ac0*/  SHF.R.U32.HI R3, RZ, 0x18, R3 ;  /* 0x00000018ff037819 */ /* 0x000fc80000011603 */
[----:B------:R-:W-:-:S04]  /*4ad0*/  LOP3.LUT R0, R0, R3, RZ, 0xfc, !PT ;  /* 0x0000000300007212 */ /* 0x000fc800078efcff */
[----:B------:R-:W-:-:S07]  /*4ae0*/  PRMT R4, R0, 0x7610, R4 ;  /* 0x0000761000047816 */ /* 0x000fce0000000004 */
.L_x_7698:
[----:B------:R-:W-:Y:S05]  /*4af0*/  BSYNC B0 ;  /* 0x0000000000007941 */ /* 0x000fea0003800000 */
.L_x_7697:
[----:B------:R0:W-:Y:S01]  /*4b00*/  STG.E.U8 desc[UR36][R8.64], R4 ;  /* 0x0000000408007986 */ /* 0x0001e2000c101124 */
[----:B------:R-:W-:Y:S05]  /*4b10*/  BRA `(.L_x_7669) ;  /* 0x0000000000b87947 */ /* 0x000fea0003800000 */
.L_x_7691:
[----:B------:R-:W-:-:S13]  /*4b20*/  ISETP.NE.AND P0, PT, R0, 0x1c, PT ;  /* 0x0000001c0000780c */ /* 0x000fda0003f05270 */
[----:B------:R-:W-:Y:S05]  /*4b30*/  @!P0 BRA `(.L_x_7700) ;  /* 0x0000000000a88947 */ /* 0x000fea0003800000 */
[----:B------:R-:W-:-:S13]  /*4b40*/  ISETP.NE.AND P0, PT, R0, 0x1d, PT ;  /* 0x0000001d0000780c */ /* 0x000fda0003f05270 */
[----:B------:R-:W-:Y:S05]  /*4b50*/  @!P0 BRA `(.L_x_7701) ;  /* 0x0000000000908947 */ /* 0x000fea0003800000 */
[----:B------:R-:W-:-:S13]  /*4b60*/  ISETP.NE.AND P0, PT, R0, 0x2c, PT ;  /* 0x0000002c0000780c */ /* 0x000fda0003f05270 */
[----:B------:R-:W-:Y:S05]  /*4b70*/  @P0 BRA `(.L_x_7674) ;  /* 0x0000000000440947 */ /* 0x000fea0003800000 */
[----:B------:R-:W-:-:S04]  /*4b80*/  LOP3.LUT R5, R5, 0xff, RZ, 0xc0, !PT ;  /* 0x000000ff05057812 */ /* 0x000fc800078ec0ff */
        /* <DEDUP_REMOVED lines=16> */
.L_x_7674:
        /* <DEDUP_REMOVED lines=16> */
.L_x_7702:
[----:B------:R-:W-:Y:S05]  /*4d90*/  BRA `(.L_x_7669) ;  /* 0x0000000000187947 */ /* 0x000fea0003800000 */
.L_x_7701:
[----:B------:R-:W-:Y:S01]  /*4da0*/  LOP3.LUT R4, R5, 0xff, RZ, 0xc0, !PT ;  /* 0x000000ff05047812 */ /* 0x000fe200078ec0ff */
[----:B------:R-:W-:-:S05]  /*4db0*/  IMAD.MOV.U32 R5, RZ, RZ, RZ ;  /* 0x000000ffff057224 */ /* 0x000fca00078e00ff */
[----:B------:R2:W-:Y:S01]  /*4dc0*/  STG.E.64 desc[UR36][R8.64], R4 ;  /* 0x0000000408007986 */ /* 0x0005e2000c101b24 */
[----:B------:R-:W-:Y:S05]  /*4dd0*/  BRA `(.L_x_7669) ;  /* 0x0000000000087947 */ /* 0x000fea0003800000 */
.L_x_7700:
[----:B------:R-:W-:-:S05]  /*4de0*/  LOP3.LUT R5, R5, 0xff, RZ, 0xc0, !PT ;  /* 0x000000ff05057812 */ /* 0x000fca00078ec0ff */
[----:B------:R0:W-:Y:S02]  /*4df0*/  STG.E desc[UR36][R8.64], R5 ;  /* 0x0000000508007986 */ /* 0x0001e4000c101924 */
.L_x_7669:
[----:B------:R-:W-:Y:S05]  /*4e00*/  BSYNC B6 ;  /* 0x0000000000067941 */ /* 0x000fea0003800000 */
.L_x_7668:
        /* <DEDUP_REMOVED lines=23> */
.L_x_7708:
[----:B------:R0:W-:Y:S01]  /*4f80*/  STG.E.U8 desc[UR36][R8.64], R18 ;  /* 0x0000001208007986 */ /* 0x0001e2000c101124 */
[----:B------:R-:W-:Y:S05]  /*4f90*/  BRA `(.L_x_7710) ;  /* 0x0000000c00987947 */ /* 0x000fea0003800000 */
.L_x_7707:
        /* <DEDUP_REMOVED lines=10> */
.L_x_7712:
[----:B------:R-:W-:-:S05]  /*5040*/  LOP3.LUT R3, R18, 0xff, RZ, 0xc0, !PT ;  /* 0x000000ff12037812 */ /* 0x000fca00078ec0ff */
[----:B------:R0:W-:Y:S01]  /*5050*/  STG.E desc[UR36][R8.64], R3 ;  /* 0x0000000308007986 */ /* 0x0001e2000c101924 */
[----:B------:R-:W-:Y:S05]  /*5060*/  BRA `(.L_x_7710) ;  /* 0x0000000c00647947 */ /* 0x000fea0003800000 */
.L_x_7711:
[----:B------:R-:W-:-:S05]  /*5070*/  LOP3.LUT R3, R18, 0xff, RZ, 0xc0, !PT ;  /* 0x000000ff12037812 */ /* 0x000fca00078ec0ff */
[----:B------:R0:W-:Y:S01]  /*5080*/  STG.E.U16 desc[UR36][R8.64], R3 ;  /* 0x0000000308007986 */ /* 0x0001e2000c101524 */
[----:B------:R-:W-:Y:S05]  /*5090*/  BRA `(.L_x_7710) ;  /* 0x0000000c00587947 */ /* 0x000fea0003800000 */
.L_x_7706:
        /* <DEDUP_REMOVED lines=10> */
.L_x_7714:
[----:B------:R-:W-:-:S04]  /*5140*/  LOP3.LUT R18, R18, 0xff, RZ, 0xc0, !PT ;  /* 0x000000ff12127812 */ /* 0x000fc800078ec0ff */
[----:B------:R-:W0:Y:S02]  /*5150*/  I2F.U16 R0, R18 ;  /* 0x0000001200007306 */ /* 0x000e240000101000 */
[----:B0-----:R-:W-:-:S05]  /*5160*/  F2FP.F16.F32.PACK_AB R0, RZ, R0 ;  /* 0x00000000ff00723e */ /* 0x001fca00000000ff */
[----:B------:R0:W-:Y:S01]  /*5170*/  STG.E.U16 desc[UR36][R8.64], R0 ;  /* 0x0000000008007986 */ /* 0x0001e2000c101524 */
[----:B------:R-:W-:Y:S05]  /*5180*/  BRA `(.L_x_7710) ;  /* 0x0000000c001c7947 */ /* 0x000fea0003800000 */
.L_x_7713:
        /* <DEDUP_REMOVED lines=11> */
.L_x_7716:
[----:B------:R-:W-:-:S06]  /*5240*/  LOP3.LUT R18, R18, 0xff, RZ, 0xc0, !PT ;  /* 0x000000ff12127812 */ /* 0x000fcc00078ec0ff */
[----:B------:R-:W0:Y:S02]  /*5250*/  I2F.U16 R18, R18 ;  /* 0x0000001200127306 */ /* 0x000e240000101000 */
[----:B0-----:R-:W-:-:S04]  /*5260*/  F2FP.F16.F32.PACK_AB R3, RZ, R18 ;  /* 0x00000012ff03723e */ /* 0x001fc800000000ff */
[----:B------:R-:W-:-:S05]  /*5270*/  PRMT R3, R3, 0x5410, RZ ;  /* 0x0000541003037816 */ /* 0x000fca00000000ff */
[----:B------:R0:W-:Y:S01]  /*5280*/  STG.E desc[UR36][R8.64], R3 ;  /* 0x0000000308007986 */ /* 0x0001e2000c101924 */
[----:B------:R-:W-:Y:S05]  /*5290*/  BRA `(.L_x_7710) ;  /* 0x0000000800d87947 */ /* 0x000fea0003800000 */
.L_x_7715:
[----:B------:R-:W-:-:S06]  /*52a0*/  LOP3.LUT R4, R18, 0xff, RZ, 0xc0, !PT ;  /* 0x000000ff12047812 */ /* 0x000fcc00078ec0ff */
[----:B------:R-:W0:Y:S02]  /*52b0*/  I2F.F64.U16 R4, R4 ;  /* 0x0000000400047312 */ /* 0x000e240000101800 */
[----:B0-----:R0:W-:Y:S01]  /*52c0*/  STG.E.64 desc[UR36][R8.64], R4 ;  /* 0x0000000408007986 */ /* 0x0011e2000c101b24 */
[----:B------:R-:W-:Y:S05]  /*52d0*/  BRA `(.L_x_7710) ;  /* 0x0000000800c87947 */ /* 0x000fea0003800000 */
.L_x_7705:
        /* <DEDUP_REMOVED lines=12> */
.L_x_7719:
[----:B------:R-:W-:Y:S02]  /*53a0*/  LOP3.LUT R4, R18, 0xff, RZ, 0xc0, !PT ;  /* 0x000000ff12047812 */ /* 0x000fe400078ec0ff */
[----:B------:R-:W-:-:S04]  /*53b0*/  CS2R R6, SRZ ;  /* 0x0000000000067805 */ /* 0x000fc8000001ff00 */
[----:B------:R-:W0:Y:S02]  /*53c0*/  I2F.F64.U16 R4, R4 ;  /* 0x0000000400047312 */ /* 0x000e240000101800 */
[----:B0-----:R0:W-:Y:S01]  /*53d0*/  STG.E.128 desc[UR36][R8.64], R4 ;  /* 0x0000000408007986 */ /* 0x0011e2000c101d24 */
[----:B------:R-:W-:Y:S05]  /*53e0*/  BRA `(.L_x_7710) ;  /* 0x0000000800847947 */ /* 0x000fea0003800000 */
.L_x_7718:
        /* <DEDUP_REMOVED lines=22> */
.L_x_7723:
[----:B------:R-:W-:Y:S05]  /*5550*/  BSYNC B0 ;  /* 0x0000000000007941 */ /* 0x000fea0003800000 */
.L_x_7722:
[----:B------:R-:W-:-:S05]  /*5560*/  LOP3.LUT R5, R0, R5, RZ, 0xfc, !PT ;  /* 0x0000000500057212 */ /* 0x000fca00078efcff */
[----:B------:R0:W-:Y:S01]  /*5570*/  STG.E.U8 desc[UR36][R8.64], R5 ;  /* 0x0000000508007986 */ /* 0x0001e2000c101124 */
[----:B------:R-:W-:Y:S05]  /*5580*/  BRA `(.L_x_7710) ;  /* 0x00000008001c7947 */ /* 0x000fea0003800000 */
.L_x_7721:
[----:B------:R-:W-:Y:S01]  /*5590*/  LOP3.LUT R18, R18, 0xff, RZ, 0xc0, !PT ;  /* 0x000000ff12127812 */ /* 0x000fe200078ec0ff */
[----:B------:R-:W-:Y:S03]  /*55a0*/  BSSY B0, `(.L_x_7724) ;  /* 0x0000010000007945 */ /* 0x000fe60003800000 */
        /* <DEDUP_REMOVED lines=12> */
.L_x_7725:
[----:B------:R-:W-:Y:S01]  /*5670*/  IMAD.MOV.U32 R0, RZ, RZ, 0x7f ;  /* 0x0000007fff007424 */ /* 0x000fe200078e00ff */
[----:B------:R-:W-:-:S04]  /*5680*/  ISETP.GT.U32.AND P0, PT, R3, 0x7f800000, PT ;  /* 0x7f8000000300780c */ /* 0x000fc80003f04070 */
[----:B------:R-:W-:-:S09]  /*5690*/  SEL R0, R0, 0x7c, P0 ;  /* 0x0000007c00007807 */ /* 0x000fd20000000000 */
.L_x_7726:
[----:B------:R-:W-:Y:S05]  /*56a0*/  BSYNC B0 ;  /* 0x0000000000007941 */ /* 0x000fea0003800000 */
.L_x_7724:
[----:B------:R-:W-:-:S04]  /*56b0*/  LOP3.LUT R3, R5, 0x80000000, RZ, 0xc0, !PT ;  /* 0x8000000005037812 */ /* 0x000fc800078ec0ff */
[----:B------:R-:W-:-:S04]  /*56c0*/  SHF.R.U32.HI R3, RZ, 0x18, R3 ;  /* 0x00000018ff037819 */ /* 0x000fc80000011603 */
[----:B------:R-:W-:-:S05]  /*56d0*/  LOP3.LUT R3, R0, R3, RZ, 0xfc, !PT ;  /* 0x0000000300037212 */ /* 0x000fca00078efcff */
[----:B------:R0:W-:Y:S01]  /*56e0*/  STG.E.U8 desc[UR36][R8.64], R3 ;  /* 0x0000000308007986 */ /* 0x0001e2000c101124 */
[----:B------:R-:W-:Y:S05]  /*56f0*/  BRA `(.L_x_7710) ;  /* 0x0000000400c07947 */ /* 0x000fea0003800000 */
.L_x_7720:
[----:B------:R-:W-:-:S04]  /*5700*/  LOP3.LUT R18, R18, 0xff, RZ, 0xc0, !PT ;  /* 0x000000ff12127812 */ /* 0x000fc800078ec0ff */
[----:B------:R-:W0:Y:S02]  /*5710*/  I2F.U16 R0, R18 ;  /* 0x0000001200007306 */ /* 0x000e240000101000 */
[----:B0-----:R-:W-:-:S05]  /*5720*/  F2FP.BF16.F32.PACK_AB R0, RZ, R0 ;  /* 0x00000000ff00723e */ /* 0x001fca00000010ff */
[----:B------:R0:W-:Y:S01]  /*5730*/  STG.E.U16 desc[UR36][R8.64], R0 ;  /* 0x0000000008007986 */ /* 0x0001e2000c101524 */
[----:B------:R-:W-:Y:S05]  /*5740*/  BRA `(.L_x_7710) ;  /* 0x0000000400ac7947 */ /* 0x000fea0003800000 */
.L_x_7717:
        /* <DEDUP_REMOVED lines=11> */
.L_x_7729:
[----:B------:R-:W-:Y:S01]  /*5800*/  LOP3.LUT R18, R18, 0xff, RZ, 0xc0, !PT ;  /* 0x000000ff12127812 */ /* 0x000fe200078ec0ff */
[----:B------:R-:W-:Y:S01]  /*5810*/  BSSY B0, `(.L_x_7730) ;  /* 0x0000015000007945 */ /* 0x000fe20003800000 */
[----:B------:R-:W-:Y:S02]  /*5820*/  IMAD.MOV.U32 R4, RZ, RZ, 0x80 ;  /* 0x00000080ff047424 */ /* 0x000fe400078e00ff */
        /* <DEDUP_REMOVED lines=15> */
.L_x_7732:
[----:B------:R-:W-:-:S04]  /*5920*/  LOP3.LUT R3, R5, 0x80000000, RZ, 0xc0, !PT ;  /* 0x8000000005037812 */ /* 0x000fc800078ec0ff */
[----:B------:R-:W-:-:S04]  /*5930*/  SHF.R.U32.HI R3, RZ, 0x18, R3 ;  /* 0x00000018ff037819 */ /* 0x000fc80000011603 */
[----:B------:R-:W-:-:S04]  /*5940*/  LOP3.LUT R0, R0, R3, RZ, 0xfc, !PT ;  /* 0x0000000300007212 */ /* 0x000fc800078efcff */
[----:B------:R-:W-:-:S07]  /*5950*/  PRMT R4, R0, 0x7610, R4 ;  /* 0x0000761000047816 */ /* 0x000fce0000000004 */
.L_x_7731:
[----:B------:R-:W-:Y:S05]  /*5960*/  BSYNC B0 ;  /* 0x0000000000007941 */ /* 0x000fea0003800000 */
.L_x_7730:
[----:B------:R3:W-:Y:S01]  /*5970*/  STG.E.U8 desc[UR36][R8.64], R4 ;  /* 0x0000000408007986 */ /* 0x0007e2000c101124 */
[----:B------:R-:W-:Y:S05]  /*5980*/  BRA `(.L_x_7710) ;  /* 0x00000004001c7947 */ /* 0x000fea0003800000 */
.L_x_7728:
        /* <DEDUP_REMOVED lines=18> */
.L_x_7735:
[----:B------:R-:W-:-:S04]  /*5ab0*/  LOP3.LUT R3, R5, 0x80000000, RZ, 0xc0, !PT ;  /* 0x8000000005037812 */ /* 0x000fc800078ec0ff */
[----:B------:R-:W-:-:S04]  /*5ac0*/  SHF.R.U32.HI R3, RZ, 0x18, R3 ;  /* 0x00000018ff037819 */ /* 0x000fc80000011603 */
[----:B------:R-:W-:-:S04]  /*5ad0*/  LOP3.LUT R0, R0, R3, RZ, 0xfc, !PT ;  /* 0x0000000300007212 */ /* 0x000fc800078efcff */
[----:B------:R-:W-:-:S07]  /*5ae0*/  PRMT R4, R0, 0x7610, R4 ;  /* 0x0000761000047816 */ /* 0x000fce0000000004 */
.L_x_7734:
[----:B------:R-:W-:Y:S05]  /*5af0*/  BSYNC B0 ;  /* 0x0000000000007941 */ /* 0x000fea0003800000 */
.L_x_7733:
[----:B------:R0:W-:Y:S01]  /*5b00*/  STG.E.U8 desc[UR36][R8.64], R4 ;  /* 0x0000000408007986 */ /* 0x0001e2000c101124 */
[----:B------:R-:W-:Y:S05]  /*5b10*/  BRA `(.L_x_7710) ;  /* 0x0000000000b87947 */ /* 0x000fea0003800000 */
.L_x_7727:
        /* <DEDUP_REMOVED lines=23> */
.L_x_7709:
        /* <DEDUP_REMOVED lines=16> */
.L_x_7738:
[----:B------:R-:W-:Y:S05]  /*5d90*/  BRA `(.L_x_7710) ;  /* 0x0000000000187947 */ /* 0x000fea0003800000 */
.L_x_7737:
[----:B------:R-:W-:Y:S01]  /*5da0*/  LOP3.LUT R4, R18, 0xff, RZ, 0xc0, !PT ;  /* 0x000000ff12047812 */ /* 0x000fe200078ec0ff */
[----:B------:R-:W-:-:S05]  /*5db0*/  IMAD.MOV.U32 R5, RZ, RZ, RZ ;  /* 0x000000ffff057224 */ /* 0x000fca00078e00ff */
[----:B------:R2:W-:Y:S01]  /*5dc0*/  STG.E.64 desc[UR36][R8.64], R4 ;  /* 0x0000000408007986 */ /* 0x0005e2000c101b24 */
[----:B------:R-:W-:Y:S05]  /*5dd0*/  BRA `(.L_x_7710) ;  /* 0x0000000000087947 */ /* 0x000fea0003800000 */
.L_x_7736:
[----:B------:R-:W-:-:S05]  /*5de0*/  LOP3.LUT R3, R18, 0xff, RZ, 0xc0, !PT ;  /* 0x000000ff12037812 */ /* 0x000fca00078ec0ff */
[----:B------:R0:W-:Y:S02]  /*5df0*/  STG.E desc[UR36][R8.64], R3 ;  /* 0x0000000308007986 */ /* 0x0001e4000c101924 */
.L_x_7710:
        /* <DEDUP_REMOVED lines=23> */
.L_x_7742:
[----:B------:R3:W-:Y:S01]  /*5f70*/  STG.E.U8 desc[UR36][R8.64], R17 ;  /* 0x0000001108007986 */ /* 0x0007e2000c101124 */
[----:B------:R-:W-:Y:S05]  /*5f80*/  BRA `(.L_x_7744) ;  /* 0x0000000c00987947 */ /* 0x000fea0003800000 */
.L_x_7741:
        /* <DEDUP_REMOVED lines=10> */
.L_x_7746:
[----:B------:R-:W-:-:S05]  /*6030*/  LOP3.LUT R17, R17, 0xff, RZ, 0xc0, !PT ;  /* 0x000000ff11117812 */ /* 0x000fca00078ec0ff */
[----:B------:R2:W-:Y:S01]  /*6040*/  STG.E desc[UR36][R8.64], R17 ;  /* 0x0000001108007986 */ /* 0x0005e2000c101924 */
[----:B------:R-:W-:Y:S05]  /*6050*/  BRA `(.L_x_7744) ;  /* 0x0000000c00647947 */ /* 0x000fea0003800000 */
.L_x_7745:
[----:B------:R-:W-:-:S05]  /*6060*/  LOP3.LUT R17, R17, 0xff, RZ, 0xc0, !PT ;  /* 0x000000ff11117812 */ /* 0x000fca00078ec0ff */
[----:B------:R0:W-:Y:S01]  /*6070*/  STG.E.U16 desc[UR36][R8.64], R17 ;  /* 0x0000001108007986 */ /* 0x0001e2000c101524 */
[----:B------:R-:W-:Y:S05]  /*6080*/  BRA `(.L_x_7744) ;  /* 0x0000000c00587947 */ /* 0x000fea0003800000 */
.L_x_7740:
        /* <DEDUP_REMOVED lines=10> */
.L_x_7748:
[----:B------:R-:W-:-:S04]  /*6130*/  LOP3.LUT R17, R17, 0xff, RZ, 0xc0, !PT ;  /* 0x000000ff11117812 */ /* 0x000fc800078ec0ff */
[----:B------:R-:W0:Y:S02]  /*6140*/  I2F.U16 R0, R17 ;  /* 0x0000001100007306 */ /* 0x000e240000101000 */
[----:B0-----:R-:W-:-:S05]  /*6150*/  F2FP.F16.F32.PACK_AB R0, RZ, R0 ;  /* 0x00000000ff00723e */ /* 0x001fca00000000ff */
[----:B------:R0:W-:Y:S01]  /*6160*/  STG.E.U16 desc[UR36][R8.64], R0 ;  /* 0x0000000008007986 */ /* 0x0001e2000c101524 */
[----:B------:R-:W-:Y:S05]  /*6170*/  BRA `(.L_x_7744) ;  /* 0x0000000c001c7947 */ /* 0x000fea0003800000 */
.L_x_7747:
        /* <DEDUP_REMOVED lines=11> */
.L_x_7750:
[----:B------:R-:W-:-:S06]  /*6230*/  LOP3.LUT R17, R17, 0xff, RZ, 0xc0, !PT ;  /* 0x000000ff11117812 */ /* 0x000fcc00078ec0ff */
[----:B------:R-:W0:Y:S02]  /*6240*/  I2F.U16 R17, R17 ;  /* 0x0000001100117306 */ /* 0x000e240000101000 */
[----:B0-----:R-:W-:-:S04]  /*6250*/  F2FP.F16.F32.PACK_AB R3, RZ, R17 ;  /* 0x00000011ff03723e */ /* 0x001fc800000000ff */
[----:B------:R-:W-:-:S05]  /*6260*/  PRMT R3, R3, 0x5410, RZ ;  /* 0x0000541003037816 */ /* 0x000fca00000000ff */
[----:B------:R0:W-:Y:S01]  /*6270*/  STG.E desc[UR36][R8.64], R3 ;  /* 0x0000000308007986 */ /* 0x0001e2000c101924 */
[----:B------:R-:W-:Y:S05]  /*6280*/  BRA `(.L_x_7744) ;  /* 0x0000000800d87947 */ /* 0x000fea0003800000 */
.L_x_7749:
[----:B------:R-:W-:-:S06]  /*6290*/  LOP3.LUT R4, R17, 0xff, RZ, 0xc0, !PT ;  /* 0x000000ff11047812 */ /* 0x000fcc00078ec0ff */
[----:B------:R-:W0:Y:S02]  /*62a0*/  I2F.F64.U16 R4, R4 ;  /* 0x0000000400047312 */ /* 0x000e240000101800 */
[----:B0-----:R0:W-:Y:S01]  /*62b0*/  STG.E.64 desc[UR36][R8.64], R4 ;  /* 0x0000000408007986 */ /* 0x0011e2000c101b24 */
[----:B------:R-:W-:Y:S05]  /*62c0*/  BRA `(.L_x_7744) ;  /* 0x0000000800c87947 */ /* 0x000fea0003800000 */
.L_x_7739:
        /* <DEDUP_REMOVED lines=12> */
.L_x_7753:
[----:B------:R-:W-:Y:S02]  /*6390*/  LOP3.LUT R4, R17, 0xff, RZ, 0xc0, !PT ;  /* 0x000000ff11047812 */ /* 0x000fe400078ec0ff */
[----:B------:R-:W-:-:S04]  /*63a0*/  CS2R R6, SRZ ;  /* 0x0000000000067805 */ /* 0x000fc8000001ff00 */
[----:B------:R-:W0:Y:S02]  /*63b0*/  I2F.F64.U16 R4, R4 ;  /* 0x0000000400047312 */ /* 0x000e240000101800 */
[----:B0-----:R0:W-:Y:S01]  /*63c0*/  STG.E.128 desc[UR36][R8.64], R4 ;  /* 0x0000000408007986 */ /* 0x0011e2000c101d24 */
[----:B------:R-:W-:Y:S05]  /*63d0*/  BRA `(.L_x_7744) ;  /* 0x0000000800847947 */ /* 0x000fea0003800000 */
.L_x_7752:
[----:B------:R-:W-:-:S13]  /*63e0*/  ISETP.NE.AND P0, PT, R0, 0xf, PT ;  /* 0x0000000f0000780c */ /* 0x000fda0003f05270 */
[----:B------:R-:W-:Y:S05]  /*63f0*/  @!P0 BRA `(.L_x_7754) ;  /* 0x0000000000bc8947 */ /* 0x000fea0003800000 */
[----:B------:R-:W-:-:S13]  /*6400*/  ISETP.NE.AND P0, PT, R0, 0x17, PT ;  /* 0x000000170000780c */ /* 0x000fda0003f05270 */
[----:B------:R-:W-:Y:S05]  /*6410*/  @!P0 BRA `(.L_x_7755) ;  /* 0x0000000000588947 */ /* 0x000fea0003800000 */
[----:B------:R-:W-:-:S13]  /*6420*/  ISETP.NE.AND P0, PT, R0, 0x18, PT ;  /* 0x000000180000780c */ /* 0x000fda0003f05270 */
[----:B------:R-:W-:Y:S05]  /*6430*/  @P0 BRA `(.L_x_7743) ;  /* 0x0000000800100947 */ /* 0x000fea0003800000 */
[----:B------:R-:W-:Y:S01]  /*6440*/  LOP3.LUT R17, R17, 0xff, RZ, 0xc0, !PT ;  /* 0x000000ff11117812 */ /* 0x000fe200078ec0ff */
[----:B------:R-:W-:Y:S05]  /*6450*/  BSSY B0, `(.L_x_7756) ;  /* 0x000000f000007945 */ /* 0x000fea0003800000 */
[----:B------:R-:W0:Y:S02]  /*6460*/  I2F.U16 R17, R17 ;  /* 0x0000001100117306 */ /* 0x000e240000101000 */
[C---:B0-----:R-:W-:Y:S02]  /*6470*/  LOP3.LUT R3, R17.reuse, 0x7fffffff, RZ, 0xc0, !PT ;  /* 0x7fffffff11037812 */ /* 0x041fe400078ec0ff */
[----:B------:R-:W-:-:S02]  /*6480*/  LOP3.LUT R0, R17, 0x80000000, RZ, 0xc0, !PT ;  /* 0x8000000011007812 */ /* 0x000fc400078ec0ff */
        /* <DEDUP_REMOVED lines=11> */
.L_x_7757:
[----:B------:R-:W-:Y:S05]  /*6540*/  BSYNC B0 ;  /* 0x0000000000007941 */ /* 0x000fea0003800000 */
.L_x_7756:
[----:B------:R-:W-:-:S05]  /*6550*/  LOP3.LUT R5, R0, R5, RZ, 0xfc, !PT ;  /* 0x0000000500057212 */ /* 0x000fca00078efcff */
[----:B------:R0:W-:Y:S01]  /*6560*/  STG.E.U8 desc[UR36][R8.64], R5 ;  /* 0x0000000508007986 */ /* 0x0001e2000c101124 */
[----:B------:R-:W-:Y:S05]  /*6570*/  BRA `(.L_x_7744) ;  /* 0x00000008001c7947 */ /* 0x000fea0003800000 */
.L_x_7755:
        /* <DEDUP_REMOVED lines=14> */
.L_x_7759:
[----:B------:R-:W-:Y:S01]  /*6660*/  IMAD.MOV.U32 R0, RZ, RZ, 0x7f ;  /* 0x0000007fff007424 */ /* 0x000fe200078e00ff */
[----:B------:R-:W-:-:S04]  /*6670*/  ISETP.GT.U32.AND P0, PT, R3, 0x7f800000, PT ;  /* 0x7f8000000300780c */ /* 0x000fc80003f04070 */
[----:B------:R-:W-:-:S09]  /*6680*/  SEL R0, R0, 0x7c, P0 ;  /* 0x0000007c00007807 */ /* 0x000fd20000000000 */
.L_x_7760:
[----:B------:R-:W-:Y:S05]  /*6690*/  BSYNC B0 ;  /* 0x0000000000007941 */ /* 0x000fea0003800000 */
.L_x_7758:
[----:B------:R-:W-:-:S04]  /*66a0*/  LOP3.LUT R3, R17, 0x80000000, RZ, 0xc0, !PT ;  /* 0x8000000011037812 */ /* 0x000fc800078ec0ff */
[----:B------:R-:W-:-:S04]  /*66b0*/  SHF.R.U32.HI R3, RZ, 0x18, R3 ;  /* 0x00000018ff037819 */ /* 0x000fc80000011603 */
[----:B------:R-:W-:-:S05]  /*66c0*/  LOP3.LUT R3, R0, R3, RZ, 0xfc, !PT ;  /* 0x0000000300037212 */ /* 0x000fca00078efcff */
[----:B------:R0:W-:Y:S01]  /*66d0*/  STG.E.U8 desc[UR36][R8.64], R3 ;  /* 0x0000000308007986 */ /* 0x0001e2000c101124 */
[----:B------:R-:W-:Y:S05]  /*66e0*/  BRA `(.L_x_7744) ;  /* 0x0000000400c07947 */ /* 0x000fea0003800000 */
.L_x_7754:
[----:B------:R-:W-:-:S04]  /*66f0*/  LOP3.LUT R17, R17, 0xff, RZ, 0xc0, !PT ;  /* 0x000000ff11117812 */ /* 0x000fc800078ec0ff */
[----:B------:R-:W0:Y:S02]  /*6700*/  I2F.U16 R0, R17 ;  /* 0x0000001100007306 */ /* 0x000e240000101000 */
[----:B0-----:R-:W-:-:S05]  /*6710*/  F2FP.BF16.F32.PACK_AB R0, RZ, R0 ;  /* 0x00000000ff00723e */ /* 0x001fca00000010ff */
[----:B------:R0:W-:Y:S01]  /*6720*/  STG.E.U16 desc[UR36][R8.64], R0 ;  /* 0x0000000008007986 */ /* 0x0001e2000c101524 */
[----:B------:R-:W-:Y:S05]  /*6730*/  BRA `(.L_x_7744) ;  /* 0x0000000400ac7947 */ /* 0x000fea0003800000 */
.L_x_7751:
        /* <DEDUP_REMOVED lines=11> */
.L_x_7763:
        /* <DEDUP_REMOVED lines=18> */
.L_x_7766:
[----:B------:R-:W-:-:S04]  /*6910*/  LOP3.LUT R3, R17, 0x80000000, RZ, 0xc0, !PT ;  /* 0x8000000011037812 */ /* 0x000fc800078ec0ff */
[----:B------:R-:W-:-:S04]  /*6920*/  SHF.R.U32.HI R3, RZ, 0x18, R3 ;  /* 0x00000018ff037819 */ /* 0x000fc80000011603 */
[----:B------:R-:W-:-:S04]  /*6930*/  LOP3.LUT R0, R0, R3, RZ, 0xfc, !PT ;  /* 0x0000000300007212 */ /* 0x000fc800078efcff */
[----:B------:R-:W-:-:S07]  /*6940*/  PRMT R4, R0, 0x7610, R4 ;  /* 0x0000761000047816 */ /* 0x000fce0000000004 */
.L_x_7765:
[----:B------:R-:W-:Y:S05]  /*6950*/  BSYNC B0 ;  /* 0x0000000000007941 */ /* 0x000fea0003800000 */
.L_x_7764:
[----:B------:R0:W-:Y:S01]  /*6960*/  STG.E.U8 desc[UR36][R8.64], R4 ;  /* 0x0000000408007986 */ /* 0x0001e2000c101124 */
[----:B------:R-:W-:Y:S05]  /*6970*/  BRA `(.L_x_7744) ;  /* 0x00000004001c7947 */ /* 0x000fea0003800000 */
.L_x_7762:
        /* <DEDUP_REMOVED lines=18> */
.L_x_7769:
[----:B------:R-:W-:-:S04]  /*6aa0*/  LOP3.LUT R3, R17, 0x80000000, RZ, 0xc0, !PT ;  /* 0x8000000011037812 */ /* 0x000fc800078ec0ff */
[----:B------:R-:W-:-:S04]  /*6ab0*/  SHF.R.U32.HI R3, RZ, 0x18, R3 ;  /* 0x00000018ff037819 */ /* 0x000fc80000011603 */
[----:B------:R-:W-:-:S04]  /*6ac0*/  LOP3.LUT R0, R0, R3, RZ, 0xfc, !PT ;  /* 0x0000000300007212 */ /* 0x000fc800078efcff */
[----:B------:R-:W-:-:S07]  /*6ad0*/  PRMT R4, R0, 0x7610, R4 ;  /* 0x0000761000047816 */ /* 0x000fce0000000004 */
.L_x_7768:
[----:B------:R-:W-:Y:S05]  /*6ae0*/  BSYNC B0 ;  /* 0x0000000000007941 */ /* 0x000fea0003800000 */
.L_x_7767:
[----:B------:R0:W-:Y:S01]  /*6af0*/  STG.E.U8 desc[UR36][R8.64], R4 ;  /* 0x0000000408007986 */ /* 0x0001e2000c101124 */
[----:B------:R-:W-:Y:S05]  /*6b00*/  BRA `(.L_x_7744) ;  /* 0x0000000000b87947 */ /* 0x000fea0003800000 */
.L_x_7761:
        /* <DEDUP_REMOVED lines=23> */
.L_x_7743:
        /* <DEDUP_REMOVED lines=16> */
.L_x_7772:
[----:B------:R-:W-:Y:S05]  /*6d80*/  BRA `(.L_x_7744) ;  /* 0x0000000000187947 */ /* 0x000fea0003800000 */
.L_x_7771:
[----:B------:R-:W-:Y:S01]  /*6d90*/  LOP3.LUT R4, R17, 0xff, RZ, 0xc0, !PT ;  /* 0x000000ff11047812 */ /* 0x000fe200078ec0ff */
[----:B------:R-:W-:-:S05]  /*6da0*/  IMAD.MOV.U32 R5, RZ, RZ, RZ ;  /* 0x000000ffff057224 */ /* 0x000fca00078e00ff */
[----:B------:R0:W-:Y:S01]  /*6db0*/  STG.E.64 desc[UR36][R8.64], R4 ;  /* 0x0000000408007986 */ /* 0x0001e2000c101b24 */
[----:B------:R-:W-:Y:S05]  /*6dc0*/  BRA `(.L_x_7744) ;  /* 0x0000000000087947 */ /* 0x000fea0003800000 */
.L_x_7770:
[----:B------:R-:W-:-:S05]  /*6dd0*/  LOP3.LUT R17, R17, 0xff, RZ, 0xc0, !PT ;  /* 0x000000ff11117812 */ /* 0x000fca00078ec0ff */
[----:B------:R0:W-:Y:S02]  /*6de0*/  STG.E desc[UR36][R8.64], R17 ;  /* 0x0000001108007986 */ /* 0x0001e4000c101924 */
.L_x_7744:
[----:B------:R-:W-:-:S07]  /*6df0*/  VIADD R2, R2, 0x80 ;  /* 0x0000008002027836 */ /* 0x000fce0000000000 */
.L_x_7704:
[----:B------:R-:W-:Y:S05]  /*6e00*/  BSYNC B6 ;  /* 0x0000000000067941 */ /* 0x000fea0003800000 */
.L_x_7703:
        /* <DEDUP_REMOVED lines=21> */
.L_x_7776:
[----:B------:R-:W-:Y:S01]  /*6f60*/  STG.E.U8 desc[UR36][R2.64], R16 ;  /* 0x0000001002007986 */ /* 0x000fe2000c101124 */
[----:B------:R-:W-:Y:S05]  /*6f70*/  EXIT ;  /* 0x000000000000794d */ /* 0x000fea0003800000 */
.L_x_7775:
        /* <DEDUP_REMOVED lines=10> */
.L_x_7779:
[----:B------:R-:W-:-:S05]  /*7020*/  LOP3.LUT R5, R16, 0xff, RZ, 0xc0, !PT ;  /* 0x000000ff10057812 */ /* 0x000fca00078ec0ff */
[----:B------:R-:W-:Y:S01]  /*7030*/  STG.E desc[UR36][R2.64], R5 ;  /* 0x0000000502007986 */ /* 0x000fe2000c101924 */
[----:B------:R-:W-:Y:S05]  /*7040*/  EXIT ;  /* 0x000000000000794d */ /* 0x000fea0003800000 */
.L_x_7778:
[----:B------:R-:W-:-:S05]  /*7050*/  LOP3.LUT R5, R16, 0xff, RZ, 0xc0, !PT ;  /* 0x000000ff10057812 */ /* 0x000fca00078ec0ff */
[----:B------:R-:W-:Y:S01]  /*7060*/  STG.E.U16 desc[UR36][R2.64], R5 ;  /* 0x0000000502007986 */ /* 0x000fe2000c101524 */
[----:B------:R-:W-:Y:S05]  /*7070*/  EXIT ;  /* 0x000000000000794d */ /* 0x000fea0003800000 */
.L_x_7774:
        /* <DEDUP_REMOVED lines=10> */
.L_x_7781:
[----:B------:R-:W-:-:S04]  /*7120*/  LOP3.LUT R16, R16, 0xff, RZ, 0xc0, !PT ;  /* 0x000000ff10107812 */ /* 0x000fc800078ec0ff */
[----:B------:R-:W0:Y:S02]  /*7130*/  I2F.U16 R0, R16 ;  /* 0x0000001000007306 */ /* 0x000e240000101000 */
[----:B0-----:R-:W-:-:S05]  /*7140*/  F2FP.F16.F32.PACK_AB R0, RZ, R0 ;  /* 0x00000000ff00723e */ /* 0x001fca00000000ff */
[----:B------:R-:W-:Y:S01]  /*7150*/  STG.E.U16 desc[UR36][R2.64], R0 ;  /* 0x0000000002007986 */ /* 0x000fe2000c101524 */
[----:B------:R-:W-:Y:S05]  /*7160*/  EXIT ;  /* 0x000000000000794d */ /* 0x000fea0003800000 */
.L_x_7780:
        /* <DEDUP_REMOVED lines=8> */
[----:B------:R-:W0:Y:S02]  /*71f0*/  I2F.U16 R16, R16 ;  /* 0x0000001000107306 */ /* 0x000e240000101000 */
[----:B0-----:R-:W-:Y:S01]  /*7200*/  STG.E.64 desc[UR36][R2.64], R16 ;  /* 0x0000001002007986 */ /* 0x001fe2000c101b24 */
[----:B------:R-:W-:Y:S05]  /*7210*/  EXIT ;  /* 0x000000000000794d */ /* 0x000fea0003800000 */
.L_x_7783:
[----:B------:R-:W-:-:S06]  /*7220*/  LOP3.LUT R16, R16, 0xff, RZ, 0xc0, !PT ;  /* 0x000000ff10107812 */ /* 0x000fcc00078ec0ff */
[----:B------:R-:W0:Y:S02]  /*7230*/  I2F.U16 R16, R16 ;  /* 0x0000001000107306 */ /* 0x000e240000101000 */
[----:B0-----:R-:W-:-:S04]  /*7240*/  F2FP.F16.F32.PACK_AB R5, RZ, R16 ;  /* 0x00000010ff05723e */ /* 0x001fc800000000ff */
[----:B------:R-:W-:-:S05]  /*7250*/  PRMT R5, R5, 0x5410, RZ ;  /* 0x0000541005057816 */ /* 0x000fca00000000ff */
[----:B------:R-:W-:Y:S01]  /*7260*/  STG.E desc[UR36][R2.64], R5 ;  /* 0x0000000502007986 */ /* 0x000fe2000c101924 */
[----:B------:R-:W-:Y:S05]  /*7270*/  EXIT ;  /* 0x000000000000794d */ /* 0x000fea0003800000 */
.L_x_7782:
[----:B------:R-:W-:-:S06]  /*7280*/  LOP3.LUT R4, R16, 0xff, RZ, 0xc0, !PT ;  /* 0x000000ff10047812 */ /* 0x000fcc00078ec0ff */
[----:B------:R-:W0:Y:S02]  /*7290*/  I2F.F64.U16 R4, R4 ;  /* 0x0000000400047312 */ /* 0x000e240000101800 */
[----:B0-----:R-:W-:Y:S01]  /*72a0*/  STG.E.64 desc[UR36][R2.64], R4 ;  /* 0x0000000402007986 */ /* 0x001fe2000c101b24 */
[----:B------:R-:W-:Y:S05]  /*72b0*/  EXIT ;  /* 0x000000000000794d */ /* 0x000fea0003800000 */
.L_x_7773:
        /* <DEDUP_REMOVED lines=12> */
.L_x_7786:
[----:B------:R-:W-:Y:S02]  /*7380*/  LOP3.LUT R4, R16, 0xff, RZ, 0xc0, !PT ;  /* 0x000000ff10047812 */ /* 0x000fe400078ec0ff */
[----:B------:R-:W-:-:S04]  /*7390*/  CS2R R6, SRZ ;  /* 0x0000000000067805 */ /* 0x000fc8000001ff00 */
[----:B------:R-:W0:Y:S02]  /*73a0*/  I2F.F64.U16 R4, R4 ;  /* 0x0000000400047312 */ /* 0x000e240000101800 */
[----:B0-----:R-:W-:Y:S01]  /*73b0*/  STG.E.128 desc[UR36][R2.64], R4 ;  /* 0x0000000402007986 */ /* 0x001fe2000c101d24 */
[----:B------:R-:W-:Y:S05]  /*73c0*/  EXIT ;  /* 0x000000000000794d */ /* 0x000fea0003800000 */
.L_x_7785:
        /* <DEDUP_REMOVED lines=22> */
.L_x_7790:
[----:B------:R-:W-:Y:S05]  /*7530*/  BSYNC B0 ;  /* 0x0000000000007941 */ /* 0x000fea0003800000 */
.L_x_7789:
[----:B------:R-:W-:-:S05]  /*7540*/  LOP3.LUT R5, R0, R5, RZ, 0xfc, !PT ;  /* 0x0000000500057212 */ /* 0x000fca00078efcff */
[----:B------:R-:W-:Y:S01]  /*7550*/  STG.E.U8 desc[UR36][R2.64], R5 ;  /* 0x0000000502007986 */ /* 0x000fe2000c101124 */
[----:B------:R-:W-:Y:S05]  /*7560*/  EXIT ;  /* 0x000000000000794d */ /* 0x000fea0003800000 */
.L_x_7788:
        /* <DEDUP_REMOVED lines=14> */
.L_x_7792:
[----:B------:R-:W-:Y:S01]  /*7650*/  IMAD.MOV.U32 R0, RZ, RZ, 0x7f ;  /* 0x0000007fff007424 */ /* 0x000fe200078e00ff */
[----:B------:R-:W-:-:S04]  /*7660*/  ISETP.GT.U32.AND P0, PT, R4, 0x7f800000, PT ;  /* 0x7f8000000400780c */ /* 0x000fc80003f04070 */
[----:B------:R-:W-:-:S09]  /*7670*/  SEL R0, R0, 0x7c, P0 ;  /* 0x0000007c00007807 */ /* 0x000fd20000000000 */
.L_x_7793:
[----:B------:R-:W-:Y:S05]  /*7680*/  BSYNC B0 ;  /* 0x0000000000007941 */ /* 0x000fea0003800000 */
.L_x_7791:
[----:B------:R-:W-:-:S04]  /*7690*/  LOP3.LUT R4, R5, 0x80000000, RZ, 0xc0, !PT ;  /* 0x8000000005047812 */ /* 0x000fc800078ec0ff */
[----:B------:R-:W-:-:S04]  /*76a0*/  SHF.R.U32.HI R5, RZ, 0x18, R4 ;  /* 0x00000018ff057819 */ /* 0x000fc80000011604 */
[----:B------:R-:W-:-:S05]  /*76b0*/  LOP3.LUT R5, R0, R5, RZ, 0xfc, !PT ;  /* 0x0000000500057212 */ /* 0x000fca00078efcff */
[----:B------:R-:W-:Y:S01]  /*76c0*/  STG.E.U8 desc[UR36][R2.64], R5 ;  /* 0x0000000502007986 */ /* 0x000fe2000c101124 */
[----:B------:R-:W-:Y:S05]  /*76d0*/  EXIT ;  /* 0x000000000000794d */ /* 0x000fea0003800000 */
.L_x_7787:
[----:B------:R-:W-:-:S04]  /*76e0*/  LOP3.LUT R16, R16, 0xff, RZ, 0xc0, !PT ;  /* 0x000000ff10107812 */ /* 0x000fc800078ec0ff */
[----:B------:R-:W0:Y:S02]  /*76f0*/  I2F.U16 R0, R16 ;  /* 0x0000001000007306 */ /* 0x000e240000101000 */
[----:B0-----:R-:W-:-:S05]  /*7700*/  F2FP.BF16.F32.PACK_AB R0, RZ, R0 ;  /* 0x00000000ff00723e */ /* 0x001fca00000010ff */
[----:B------:R-:W-:Y:S01]  /*7710*/  STG.E.U16 desc[UR36][R2.64], R0 ;  /* 0x0000000002007986 */ /* 0x000fe2000c101524 */
[----:B------:R-:W-:Y:S05]  /*7720*/  EXIT ;  /* 0x000000000000794d */ /* 0x000fea0003800000 */
.L_x_7784:
        /* <DEDUP_REMOVED lines=11> */
.L_x_7796:
        /* <DEDUP_REMOVED lines=18> */
.L_x_7799:
[----:B------:R-:W-:-:S04]  /*7900*/  LOP3.LUT R0, R7, 0x80000000, RZ, 0xc0, !PT ;  /* 0x8000000007007812 */ /* 0x000fc800078ec0ff */
[----:B------:R-:W-:-:S04]  /*7910*/  SHF.R.U32.HI R5, RZ, 0x18, R0 ;  /* 0x00000018ff057819 */ /* 0x000fc80000011600 */
[----:B------:R-:W-:-:S04]  /*7920*/  LOP3.LUT R4, R4, R5, RZ, 0xfc, !PT ;  /* 0x0000000504047212 */ /* 0x000fc800078efcff */
[----:B------:R-:W-:-:S07]  /*7930*/  PRMT R0, R4, 0x7610, R0 ;  /* 0x0000761004007816 */ /* 0x000fce0000000000 */
.L_x_7798:
[----:B------:R-:W-:Y:S05]  /*7940*/  BSYNC B0 ;  /* 0x0000000000007941 */ /* 0x000fea0003800000 */
.L_x_7797:
[----:B------:R-:W-:Y:S01]  /*7950*/  STG.E.U8 desc[UR36][R2.64], R0 ;  /* 0x0000000002007986 */ /* 0x000fe2000c101124 */
[----:B------:R-:W-:Y:S05]  /*7960*/  EXIT ;  /* 0x000000000000794d */ /* 0x000fea0003800000 */
.L_x_7795:
        /* <DEDUP_REMOVED lines=18> */
.L_x_7802:
[----:B------:R-:W-:-:S04]  /*7a90*/  LOP3.LUT R0, R7, 0x80000000, RZ, 0xc0, !PT ;  /* 0x8000000007007812 */ /* 0x000fc800078ec0ff */
[----:B------:R-:W-:-:S04]  /*7aa0*/  SHF.R.U32.HI R5, RZ, 0x18, R0 ;  /* 0x00000018ff057819 */ /* 0x000fc80000011600 */
[----:B------:R-:W-:-:S04]  /*7ab0*/  LOP3.LUT R4, R4, R5, RZ, 0xfc, !PT ;  /* 0x0000000504047212 */ /* 0x000fc800078efcff */
[----:B------:R-:W-:-:S07]  /*7ac0*/  PRMT R0, R4, 0x7610, R0 ;  /* 0x0000761004007816 */ /* 0x000fce0000000000 */
.L_x_7801:
[----:B------:R-:W-:Y:S05]  /*7ad0*/  BSYNC B0 ;  /* 0x0000000000007941 */ /* 0x000fea0003800000 */
.L_x_7800:
[----:B------:R-:W-:Y:S01]  /*7ae0*/  STG.E.U8 desc[UR36][R2.64], R0 ;  /* 0x0000000002007986 */ /* 0x000fe2000c101124 */
[----:B------:R-:W-:Y:S05]  /*7af0*/  EXIT ;  /* 0x000000000000794d */ /* 0x000fea0003800000 */
.L_x_7794:
        /* <DEDUP_REMOVED lines=23> */
.L_x_7777:
        /* <DEDUP_REMOVED lines=16> */
.L_x_7805:
[----:B------:R-:W-:Y:S05]  /*7d70*/  EXIT ;  /* 0x000000000000794d */ /* 0x000fea0003800000 */
.L_x_7804:
[----:B------:R-:W-:Y:S01]  /*7d80*/  LOP3.LUT R16, R16, 0xff, RZ, 0xc0, !PT ;  /* 0x000000ff10107812 */ /* 0x000fe200078ec0ff */
[----:B------:R-:W-:-:S05]  /*7d90*/  IMAD.MOV.U32 R17, RZ, RZ, RZ ;  /* 0x000000ffff117224 */ /* 0x000fca00078e00ff */
[----:B------:R-:W-:Y:S01]  /*7da0*/  STG.E.64 desc[UR36][R2.64], R16 ;  /* 0x0000001002007986 */ /* 0x000fe2000c101b24 */
[----:B------:R-:W-:Y:S05]  /*7db0*/  EXIT ;  /* 0x000000000000794d */ /* 0x000fea0003800000 */
.L_x_7803:
[----:B------:R-:W-:-:S05]  /*7dc0*/  LOP3.LUT R5, R16, 0xff, RZ, 0xc0, !PT ;  /* 0x000000ff10057812 */ /* 0x000fca00078ec0ff */
[----:B------:R-:W-:Y:S01]  /*7dd0*/  STG.E desc[UR36][R2.64], R5 ;  /* 0x0000000502007986 */ /* 0x000fe2000c101924 */
[----:B------:R-:W-:Y:S05]  /*7de0*/  EXIT ;  /* 0x000000000000794d */ /* 0x000fea0003800000 */
.L_x_7806:
        /* <DEDUP_REMOVED lines=9> */
.L_x_26191:


//--------------------- .text._ZN2at6native18elementwise_kernelILi128ELi4EZNS0_22gpu_kernel_impl_nocastINS0_13AUnaryFunctorIhhhNS0_17BitwiseXorFunctorIhEEEEEEvRNS_18TensorIteratorBaseERKT_EUliE_EEviT1_ --------------------------
	.section	.text._ZN2at6native18elementwise_kernelILi128ELi4EZNS0_22gpu_kernel_impl_nocastINS0_13AUnaryFunctorIhhhNS0_17BitwiseXorFunctorIhEEEEEEvRNS_18TensorIteratorBaseERKT_EUliE_EEviT1_,"ax",@progbits
	.align	128
        .global         _ZN2at6native18elementwise_kernelILi128ELi4EZNS0_22gpu_kernel_impl_nocastINS0_13AUnaryFunctorIhhhNS0_17BitwiseXorFunctorIhEEEEEEvRNS_18TensorIteratorBaseERKT_EUliE_EEviT1_
        .type           _ZN2at6native18elementwise_kernelILi128ELi4EZNS0_22gpu_kernel_impl_nocastINS0_13AUnaryFunctorIhhhNS0_17BitwiseXorFunctorIhEEEEEEvRNS_18TensorIteratorBaseERKT_EUliE_EEviT1_,@function
        .size           _ZN2at6native18elementwise_kernelILi128ELi4EZNS0_22gpu_kernel_impl_nocastINS0_13AUnaryFunctorIhhhNS0_17BitwiseXorFunctorIhEEEEEEvRNS_18TensorIteratorBaseERKT_EUliE_EEviT1_,(.L_x_26192 - _ZN2at6native18elementwise_kernelILi128ELi4EZNS0_22gpu_kernel_impl_nocastINS0_13AUnaryFunctorIhhhNS0_17BitwiseXorFunctorIhEEEEEEvRNS_18TensorIteratorBaseERKT_EUliE_EEviT1_)
        .other          _ZN2at6native18elementwise_kernelILi128ELi4EZNS0_22gpu_kernel_impl_nocastINS0_13AUnaryFunctorIhhhNS0_17BitwiseXorFunctorIhEEEEEEvRNS_18TensorIteratorBaseERKT_EUliE_EEviT1_,@"STO_CUDA_ENTRY STV_DEFAULT"
_ZN2at6native18elementwise_kernelILi128ELi4EZNS0_22gpu_kernel_impl_nocastINS0_13AUnaryFunctorIhhhNS0_17BitwiseXorFunctorIhEEEEEEvRNS_18TensorIteratorBaseERKT_EUliE_EEviT1_:
.text._ZN2at6native18elementwise_kernelILi128ELi4EZNS0_22gpu_kernel_impl_nocastINS0_13AUnaryFunctorIhhhNS0_17BitwiseXorFunctorIhEEEEEEvRNS_18TensorIteratorBaseERKT_EUliE_EEviT1_:
        /* <DEDUP_REMOVED lines=312> */
.L_x_7809:
        /* <DEDUP_REMOVED lines=10> */
.L_x_7808:
[----:B------:R-:W-:Y:S05]  /*1420*/  BSYNC B0 ;  /* 0x0000000000007941 */ /* 0x000fea0003800000 */
.L_x_7807:
        /* <DEDUP_REMOVED lines=305> */
.L_x_7812:
        /* <DEDUP_REMOVED lines=314> */
.L_x_7813:
        /* <DEDUP_REMOVED lines=10> */
.L_x_7811:
[----:B------:R-:W-:Y:S05]  /*3b80*/  BSYNC B0 ;  /* 0x0000000000007941 */ /* 0x000fea0003800000 */
.L_x_7810:
        /* <DEDUP_REMOVED lines=304> */
.L_x_7814:
        /* <DEDUP_REMOVED lines=10> */
.L_x_7815:
        /* <DEDUP_REMOVED lines=13> */
.L_x_26192:


//--------------------- .text._ZN2at6native27unrolled_elementwise_kernelINS0_13AUnaryFunctorIhhhNS0_17BitwiseXorFunctorIhEEEESt5arrayIPcLm2EELi4E23TrivialOffsetCalculatorILi1EjESA_NS0_6memory15LoadWithoutCastENSB_16StoreWithoutCastEEEviT_T0_T2_T3_T4_T5_ --------------------------
	.section	.text._ZN2at6native27unrolled_elementwise_kernelINS0_13AUnaryFunctorIhhhNS0_17BitwiseXorFunctorIhEEEESt5arrayIPcLm2EELi4E23TrivialOffsetCalculatorILi1EjESA_NS0_6memory15LoadWithoutCastENSB_16StoreWithoutCastEEEviT_T0_T2_T3_T4_T5_,"ax",@progbits
	.align	128
        .global         _ZN2at6native27unrolled_elementwise_kernelINS0_13AUnaryFunctorIhhhNS0_17BitwiseXorFunctorIhEEEESt5arrayIPcLm2EELi4E23TrivialOffsetCalculatorILi1EjESA_NS0_6memory15LoadWithoutCastENSB_16StoreWithoutCastEEEviT_T0_T2_T3_T4_T5_
        .type           _ZN2at6native27unrolled_elementwise_kernelINS0_13AUnaryFunctorIhhhNS0_17BitwiseXorFunctorIhEEEESt5arrayIPcLm2EELi4E23TrivialOffsetCalculatorILi1EjESA_NS0_6memory15LoadWithoutCastENSB_16StoreWithoutCastEEEviT_T0_T2_T3_T4_T5_,@function
        .size           _ZN2at6native27unrolled_elementwise_kernelINS0_13AUnaryFunctorIhhhNS0_17BitwiseXorFunctorIhEEEESt5arrayIPcLm2EELi4E23TrivialOffsetCalculatorILi1EjESA_NS0_6memory15LoadWithoutCastENSB_16StoreWithoutCastEEEviT_T0_T2_T3_T4_T5_,(.L_x_26193 - _ZN2at6native27unrolled_elementwise_kernelINS0_13AUnaryFunctorIhhhNS0_17BitwiseXorFunctorIhEEEESt5arrayIPcLm2EELi4E23TrivialOffsetCalculatorILi1EjESA_NS0_6memory15LoadWithoutCastENSB_16StoreWithoutCastEEEviT_T0_T2_T3_T4_T5_)
        .other          _ZN2at6native27unrolled_elementwise_kernelINS0_13AUnaryFunctorIhhhNS0_17BitwiseXorFunctorIhEEEESt5arrayIPcLm2EELi4E23TrivialOffsetCalculatorILi1EjESA_NS0_6memory15LoadWithoutCastENSB_16StoreWithoutCastEEEviT_T0_T2_T3_T4_T5_,@"STO_CUDA_ENTRY STV_DEFAULT"
_ZN2at6native27unrolled_elementwise_kernelINS0_13AUnaryFunctorIhhhNS0_17BitwiseXorFunctorIhEEEESt5arrayIPcLm2EELi4E23TrivialOffsetCalculatorILi1EjESA_NS0_6memory15LoadWithoutCastENSB_16StoreWithoutCastEEEviT_T0_T2_T3_T4_T5_:
.text._ZN2at6native27unrolled_elementwise_kernelINS0_13AUnaryFunctorIhhhNS0_17BitwiseXorFunctorIhEEEESt5arrayIPcLm2EELi4E23TrivialOffsetCalculatorILi1EjESA_NS0_6memory15LoadWithoutCastENSB_16StoreWithoutCastEEEviT_T0_T2_T3_T4_T5_:
        /* <DEDUP_REMOVED lines=65> */
.L_x_7817:
[----:B------:R-:W-:Y:S05]  /*0410*/  BSYNC B0 ;  /* 0x0000000000007941 */ /* 0x000fea0003800000 */
.L_x_7816:
        /* <DEDUP_REMOVED lines=8> */
.L_x_7818:
        /* <DEDUP_REMOVED lines=14> */
.L_x_26193:


//--------------------- .text._ZN2at6native29vectorized_elementwise_kernelILi2ENS0_13AUnaryFunctorIhhhNS0_17BitwiseXorFunctorIhEEEESt5arrayIPcLm2EEEEviT0_T1_ --------------------------
	.section	.text._ZN2at6native29vectorized_elementwise_kernelILi2ENS0_13AUnaryFunctorIhhhNS0_17BitwiseXorFunctorIhEEEESt5arrayIPcLm2EEEEviT0_T1_,"ax",@progbits
	.align	128
        .global         _ZN2at6native29vectorized_elementwise_kernelILi2ENS0_13AUnaryFunctorIhhhNS0_17BitwiseXorFunctorIhEEEESt5arrayIPcLm2EEEEviT0_T1_
        .type           _ZN2at6native29vectorized_elementwise_kernelILi2ENS0_13AUnaryFunctorIhhhNS0_17BitwiseXorFunctorIhEEEESt5arrayIPcLm2EEEEviT0_T1_,@function
        .size           _ZN2at6native29vectorized_elementwise_kernelILi2ENS0_13AUnaryFunctorIhhhNS0_17BitwiseXorFunctorIhEEEESt5arrayIPcLm2EEEEviT0_T1_,(.L_x_26194 - _ZN2at6native29vectorized_elementwise_kernelILi2ENS0_13AUnaryFunctorIhhhNS0_17BitwiseXorFunctorIhEEEESt5arrayIPcLm2EEEEviT0_T1_)
        .other          _ZN2at6native29vectorized_elementwise_kernelILi2ENS0_13AUnaryFunctorIhhhNS0_17BitwiseXorFunctorIhEEEESt5arrayIPcLm2EEEEviT0_T1_,@"STO_CUDA_ENTRY STV_DEFAULT"
_ZN2at6native29vectorized_elementwise_kernelILi2ENS0_13AUnaryFunctorIhhhNS0_17BitwiseXorFunctorIhEEEESt5arrayIPcLm2EEEEviT0_T1_:
.text._ZN2at6native29vectorized_elementwise_kernelILi2ENS0_13AUnaryFunctorIhhhNS0_17BitwiseXorFunctorIhEEEESt5arrayIPcLm2EEEEviT0_T1_:
        /* <DEDUP_REMOVED lines=51> */
.L_x_7819:
        /* <DEDUP_REMOVED lines=98> */
.L_x_7822:
        /* <DEDUP_REMOVED lines=8> */
.L_x_7823:
        /* <DEDUP_REMOVED lines=8> */
.L_x_7824:
        /* <DEDUP_REMOVED lines=9> */
.L_x_7825:
[----:B------:R-:W-:Y:S05]  /*0ae0*/  BSYNC B1 ;  /* 0x0000000000017941 */ /* 0x000fea0003800000 */
.L_x_7821:
[----:B------:R-:W-:-:S13]  /*0af0*/  ISETP.GE.AND P0, PT, R14, R15, PT ;  /* 0x0000000f0e00720c */ /* 0x000fda0003f06270 */
[----:B0-----:R-:W0:Y:S01]  /*0b00*/  @!P0 LDC.64 R6, c[0x0][0x218] ;  /* 0x00008600ff068b82 */ /* 0x001e220000000a00 */
[C---:B-12---:R-:W-:Y:S02]  /*0b10*/  @!P0 VIADD R5, R14.reuse, UR4 ;  /* 0x000000040e058c36 */ /* 0x046fe40008000000 */
[----:B------:R-:W-:-:S03]  /*0b20*/  @!P0 VIADD R14, R14, 0x80 ;  /* 0x000000800e0e8836 */ /* 0x000fc60000000000 */
[----:B0-----:R-:W-:-:S05]  /*0b30*/  @!P0 IADD3 R4, P1, R5, R6, RZ ;  /* 0x0000000605048210 */ /* 0x001fca0007f3e0ff */
[----:B------:R-:W-:-:S05]  /*0b40*/  @!P0 IMAD.X R5, RZ, RZ, R7, P1 ;  /* 0x000000ffff058224 */ /* 0x000fca00008e0607 */
[----:B------:R2:W-:Y:S03]  /*0b50*/  @!P0 STG.E.U8 desc[UR8][R4.64], R2 ;  /* 0x0000000204008986 */ /* 0x0005e6000c101108 */
.L_x_7826:
[----:B------:R-:W-:Y:S05]  /*0b60*/  BSYNC B0 ;  /* 0x0000000000007941 */ /* 0x000fea0003800000 */
.L_x_7820:
        /* <DEDUP_REMOVED lines=9> */
.L_x_7827:
        /* <DEDUP_REMOVED lines=16> */
.L_x_26194:


//--------------------- .text._ZN2at6native29vectorized_elementwise_kernelILi4ENS0_13AUnaryFunctorIhhhNS0_17BitwiseXorFunctorIhEEEESt5arrayIPcLm2EEEEviT0_T1_ --------------------------
	.section	.text._ZN2at6native29vectorized_elementwise_kernelILi4ENS0_13AUnaryFunctorIhhhNS0_17BitwiseXorFunctorIhEEEESt5arrayIPcLm2EEEEviT0_T1_,"ax",@progbits
	.align	128
        .global         _ZN2at6native29vectorized_elementwise_kernelILi4ENS0_13AUnaryFunctorIhhhNS0_17BitwiseXorFunctorIhEEEESt5arrayIPcLm2EEEEviT0_T1_
        .type           _ZN2at6native29vectorized_elementwise_kernelILi4ENS0_13AUnaryFunctorIhhhNS0_17BitwiseXorFunctorIhEEEESt5arrayIPcLm2EEEEviT0_T1_,@function
        .size           _ZN2at6native29vectorized_elementwise_kernelILi4ENS0_13AUnaryFunctorIhhhNS0_17BitwiseXorFunctorIhEEEESt5arrayIPcLm2EEEEviT0_T1_,(.L_x_26195 - _ZN2at6native29vectorized_elementwise_kernelILi4ENS0_13AUnaryFunctorIhhhNS0_17BitwiseXorFunctorIhEEEESt5arrayIPcLm2EEEEviT0_T1_)
        .other          _ZN2at6native29vectorized_elementwise_kernelILi4ENS0_13AUnaryFunctorIhhhNS0_17BitwiseXorFunctorIhEEEESt5arrayIPcLm2EEEEviT0_T1_,@"STO_CUDA_ENTRY STV_DEFAULT"
_ZN2at6native29vectorized_elementwise_kernelILi4ENS0_13AUnaryFunctorIhhhNS0_17BitwiseXorFunctorIhEEEESt5arrayIPcLm2EEEEviT0_T1_:
.text._ZN2at6native29vectorized_elementwise_kernelILi4ENS0_13AUnaryFunctorIhhhNS0_17BitwiseXorFunctorIhEEEESt5arrayIPcLm2EEEEviT0_T1_:
        /* <DEDUP_REMOVED lines=49> */
.L_x_7828:
        /* <DEDUP_REMOVED lines=98> */
.L_x_7831:
        /* <DEDUP_REMOVED lines=8> */
.L_x_7832:
        /* <DEDUP_REMOVED lines=8> */
.L_x_7833:
        /* <DEDUP_REMOVED lines=9> */
.L_x_7834:
[----:B------:R-:W-:Y:S05]  /*0ac0*/  BSYNC B1 ;  /* 0x0000000000017941 */ /* 0x000fea0003800000 */
.L_x_7830:
[----:B------:R-:W-:-:S13]  /*0ad0*/  ISETP.GE.AND P0, PT, R14, R15, PT ;  /* 0x0000000f0e00720c */ /* 0x000fda0003f06270 */
[----:B0-----:R-:W0:Y:S01]  /*0ae0*/  @!P0 LDC.64 R6, c[0x0][0x218] ;  /* 0x00008600ff068b82 */ /* 0x001e220000000a00 */
[C---:B-12---:R-:W-:Y:S02]  /*0af0*/  @!P0 VIADD R5, R14.reuse, UR4 ;  /* 0x000000040e058c36 */ /* 0x046fe40008000000 */
[----:B------:R-:W-:-:S03]  /*0b00*/  @!P0 VIADD R14, R14, 0x80 ;  /* 0x000000800e0e8836 */ /* 0x000fc60000000000 */
[----:B0-----:R-:W-:-:S05]  /*0b10*/  @!P0 IADD3 R4, P1, R5, R6, RZ ;  /* 0x0000000605048210 */ /* 0x001fca0007f3e0ff */
[----:B------:R-:W-:-:S05]  /*0b20*/  @!P0 IMAD.X R5, RZ, RZ, R7, P1 ;  /* 0x000000ffff058224 */ /* 0x000fca00008e0607 */
[----:B------:R2:W-:Y:S03]  /*0b30*/  @!P0 STG.E.U8 desc[UR8][R4.64], R2 ;  /* 0x0000000204008986 */ /* 0x0005e6000c101108 */
.L_x_7835:
[----:B------:R-:W-:Y:S05]  /*0b40*/  BSYNC B0 ;  /* 0x0000000000007941 */ /* 0x000fea0003800000 */
.L_x_7829:
        /* <DEDUP_REMOVED lines=9> */
.L_x_7836:
        /* <DEDUP_REMOVED lines=10> */
.L_x_26195:


//--------------------- .text._ZN2at6native29vectorized_elementwise_kernelILi8ENS0_13AUnaryFunctorIhhhNS0_17BitwiseXorFunctorIhEEEESt5arrayIPcLm2EEEEviT0_T1_ --------------------------
	.section	.text._ZN2at6native29vectorized_elementwise_kernelILi8ENS0_13AUnaryFunctorIhhhNS0_17BitwiseXorFunctorIhEEEESt5arrayIPcLm2EEEEviT0_T1_,"ax",@progbits
	.align	128
        .global         _ZN2at6native29vectorized_elementwise_kernelILi8ENS0_13AUnaryFunctorIhhhNS0_17BitwiseXorFunctorIhEEEESt5arrayIPcLm2EEEEviT0_T1_
        .type           _ZN2at6native29vectorized_elementwise_kernelILi8ENS0_13AUnaryFunctorIhhhNS0_17BitwiseXorFunctorIhEEEESt5arrayIPcLm2EEEEviT0_T1_,@function
        .size           _ZN2at6native29vectorized_elementwise_kernelILi8ENS0_13AUnaryFunctorIhhhNS0_17BitwiseXorFunctorIhEEEESt5arrayIPcLm2EEEEviT0_T1_,(.L_x_26196 - _ZN2at6native29vectorized_elementwise_kernelILi8ENS0_13AUnaryFunctorIhhhNS0_17BitwiseXorFunctorIhEEEESt5arrayIPcLm2EEEEviT0_T1_)
        .other          _ZN2at6native29vectorized_elementwise_kernelILi8ENS0_13AUnaryFunctorIhhhNS0_17BitwiseXorFunctorIhEEEESt5arrayIPcLm2EEEEviT0_T1_,@"STO_CUDA_ENTRY STV_DEFAULT"
_ZN2at6native29vectorized_elementwise_kernelILi8ENS0_13AUnaryFunctorIhhhNS0_17BitwiseXorFunctorIhEEEESt5arrayIPcLm2EEEEviT0_T1_:
.text._ZN2at6native29vectorized_elementwise_kernelILi8ENS0_13AUnaryFunctorIhhhNS0_17BitwiseXorFunctorIhEEEESt5arrayIPcLm2EEEEviT0_T1_:
        /* <DEDUP_REMOVED lines=49> */
.L_x_7837:
        /* <DEDUP_REMOVED lines=98> */
.L_x_7840:
        /* <DEDUP_REMOVED lines=8> */
.L_x_7841:
        /* <DEDUP_REMOVED lines=8> */
.L_x_7842:
        /* <DEDUP_REMOVED lines=9> */
.L_x_7843:
[----:B------:R-:W-:Y:S05]  /*0ac0*/  BSYNC B1 ;  /* 0x0000000000017941 */ /* 0x000fea0003800000 */
.L_x_7839:
[----:B------:R-:W-:-:S13]  /*0ad0*/  ISETP.GE.AND P0, PT, R21, R0, PT ;  /* 0x000000001500720c */ /* 0x000fda0003f06270 */
[----:B------:R-:W3:Y:S01]  /*0ae0*/  @!P0 LDC.64 R4, c[0x0][0x218] ;  /* 0x00008600ff048b82 */ /* 0x000ee20000000a00 */
[C---:B012---:R-:W-:Y:S02]  /*0af0*/  @!P0 VIADD R3, R21.reuse, UR4 ;  /* 0x0000000415038c36 */ /* 0x047fe40008000000 */
[----:B------:R-:W-:-:S03]  /*0b00*/  @!P0 VIADD R21, R21, 0x80 ;  /* 0x0000008015158836 */ /* 0x000fc60000000000 */
[----:B---3--:R-:W-:-:S05]  /*0b10*/  @!P0 IADD3 R2, P1, R3, R4, RZ ;  /* 0x0000000403028210 */ /* 0x008fca0007f3e0ff */
[----:B------:R-:W-:-:S05]  /*0b20*/  @!P0 IMAD.X R3, RZ, RZ, R5, P1 ;  /* 0x000000ffff038224 */ /* 0x000fca00008e0605 */
[----:B------:R2:W-:Y:S03]  /*0b30*/  @!P0 STG.E.U8 desc[UR8][R2.64], R28 ;  /* 0x0000001c02008986 */ /* 0x0005e6000c101108 */
.L_x_7844:
[----:B------:R-:W-:Y:S05]  /*0b40*/  BSYNC B0 ;  /* 0x0000000000007941 */ /* 0x000fea0003800000 */
.L_x_7838:
        /* <DEDUP_REMOVED lines=9> */
.L_x_7845:
        /* <DEDUP_REMOVED lines=10> */
.L_x_26196:


//--------------------- .text._ZN2at6native18elementwise_kernelILi128ELi4EZNS0_15gpu_kernel_implINS0_13BinaryFunctorIhhhNS0_17BitwiseXorFunctorIhEEEEEEvRNS_18TensorIteratorBaseERKT_EUliE_EEviT1_ --------------------------
	.section	.text._ZN2at6native18elementwise_kernelILi128ELi4EZNS0_15gpu_kernel_implINS0_13BinaryFunctorIhhhNS0_17BitwiseXorFunctorIhEEEEEEvRNS_18TensorIteratorBaseERKT_EUliE_EEviT1_,"ax",@progbits
	.align	128
        .global         _ZN2at6native18elementwise_kernelILi128ELi4EZNS0_15gpu_kernel_implINS0_13BinaryFunctorIhhhNS0_17BitwiseXorFunctorIhEEEEEEvRNS_18TensorIteratorBaseERKT_EUliE_EEviT1_
        .type           _ZN2at6native18elementwise_kernelILi128ELi4EZNS0_15gpu_kernel_implINS0_13BinaryFunctorIhhhNS0_17BitwiseXorFunctorIhEEEEEEvRNS_18TensorIteratorBaseERKT_EUliE_EEviT1_,@function
        .size           _ZN2at6native18elementwise_kernelILi128ELi4EZNS0_15gpu_kernel_implINS0_13BinaryFunctorIhhhNS0_17BitwiseXorFunctorIhEEEEEEvRNS_18TensorIteratorBaseERKT_EUliE_EEviT1_,(.L_x_26197 - _ZN2at6native18elementwise_kernelILi128ELi4EZNS0_15gpu_kernel_implINS0_13BinaryFunctorIhhhNS0_17BitwiseXorFunctorIhEEEEEEvRNS_18TensorIteratorBaseERKT_EUliE_EEviT1_)
        .other          _ZN2at6native18elementwise_kernelILi128ELi4EZNS0_15gpu_kernel_implINS0_13BinaryFunctorIhhhNS0_17BitwiseXorFunctorIhEEEEEEvRNS_18TensorIteratorBaseERKT_EUliE_EEviT1_,@"STO_CUDA_ENTRY STV_DEFAULT"
_ZN2at6native18elementwise_kernelILi128ELi4EZNS0_15gpu_kernel_implINS0_13BinaryFunctorIhhhNS0_17BitwiseXorFunctorIhEEEEEEvRNS_18TensorIteratorBaseERKT_EUliE_EEviT1_:
.text._ZN2at6native18elementwise_kernelILi128ELi4EZNS0_15gpu_kernel_implINS0_13BinaryFunctorIhhhNS0_17BitwiseXorFunctorIhEEEEEEvRNS_18TensorIteratorBaseERKT_EUliE_EEviT1_:
        /* <DEDUP_REMOVED lines=365> */
.L_x_7848:
        /* <DEDUP_REMOVED lines=20> */
.L_x_7852:
[----:B------:R0:W5:Y:S01]  /*1810*/  LDG.E.U8 R19, desc[UR36][R4.64] ;  /* 0x0000002404137981 */ /* 0x000162000c1e1100 */
[----:B------:R-:W-:Y:S05]  /*1820*/  BRA `(.L_x_7854) ;  /* 0x0000000c00647947 */ /* 0x000fea0003800000 */
.L_x_7851:
        /* <DEDUP_REMOVED lines=8> */
.L_x_7856:
[----:B------:R3:W5:Y:S01]  /*18b0*/  LDG.E.U8 R19, desc[UR36][R4.64] ;  /* 0x0000002404137981 */ /* 0x000762000c1e1100 */
[----:B------:R-:W-:Y:S05]  /*18c0*/  BRA `(.L_x_7854) ;  /* 0x0000000c003c7947 */ /* 0x000fea0003800000 */
.L_x_7855:
[----:B------:R0:W5:Y:S01]  /*18d0*/  LDG.E.U16 R19, desc[UR36][R4.64] ;  /* 0x0000002404137981 */ /* 0x000162000c1e1500 */
[----:B------:R-:W-:Y:S05]  /*18e0*/  BRA `(.L_x_7854) ;  /* 0x0000000c00347947 */ /* 0x000fea0003800000 */
.L_x_7850:
        /* <DEDUP_REMOVED lines=10> */
.L_x_7858:
[----:B------:R-:W2:Y:S02]  /*1990*/  LDG.E.U16 R2, desc[UR36][R4.64] ;  /* 0x0000002404027981 */ /* 0x000ea4000c1e1500 */
[----:B--2---:R-:W-:-:S06]  /*19a0*/  HADD2.F32 R2, -RZ, R2.H0_H0 ;  /* 0x20000002ff027230 */ /* 0x004fcc0000004100 */
[----:B------:R-:W0:Y:S02]  /*19b0*/  F2I.S64.TRUNC R2, R2 ;  /* 0x0000000200027311 */ /* 0x000e24000020d900 */
[----:B0-----:R-:W-:Y:S01]  /*19c0*/  PRMT R19, R2, 0x7610, R19 ;  /* 0x0000761002137816 */ /* 0x001fe20000000013 */
[----:B------:R-:W-:Y:S06]  /*19d0*/  BRA `(.L_x_7854) ;  /* 0x0000000800f87947 */ /* 0x000fec0003800000 */
.L_x_7857:
        /* <DEDUP_REMOVED lines=10> */
.L_x_7860:
[----:B------:R-:W2:Y:S02]  /*1a80*/  LDG.E.U16 R4, desc[UR36][R4.64] ;  /* 0x0000002404047981 */ /* 0x000ea4000c1e1500 */
[----:B--2---:R-:W-:-:S06]  /*1a90*/  HADD2.F32 R2, -RZ, R4.H0_H0 ;  /* 0x20000004ff027230 */ /* 0x004fcc0000004100 */
[----:B------:R-:W0:Y:S02]  /*1aa0*/  F2I.S64.TRUNC R2, R2 ;  /* 0x0000000200027311 */ /* 0x000e24000020d900 */
[----:B0-----:R-:W-:Y:S01]  /*1ab0*/  PRMT R19, R2, 0x7610, R19 ;  /* 0x0000761002137816 */ /* 0x001fe20000000013 */
[----:B------:R-:W-:Y:S06]  /*1ac0*/  BRA `(.L_x_7854) ;  /* 0x0000000800bc7947 */ /* 0x000fec0003800000 */
.L_x_7859:
[----:B------:R-:W2:Y:S02]  /*1ad0*/  LDG.E.64 R2, desc[UR36][R4.64] ;  /* 0x0000002404027981 */ /* 0x000ea4000c1e1b00 */
[----:B--2---:R-:W0:Y:S02]  /*1ae0*/  F2I.S64.F64.TRUNC R2, R2 ;  /* 0x0000000200027311 */ /* 0x004e24000030d900 */
[----:B0-----:R-:W-:Y:S01]  /*1af0*/  PRMT R19, R2, 0x7610, R19 ;  /* 0x0000761002137816 */ /* 0x001fe20000000013 */
[----:B------:R-:W-:Y:S06]  /*1b00*/  BRA `(.L_x_7854) ;  /* 0x0000000800ac7947 */ /* 0x000fec0003800000 */
.L_x_7849:
        /* <DEDUP_REMOVED lines=12> */
.L_x_7863:
[----:B------:R-:W2:Y:S02]  /*1bd0*/  LDG.E.64 R4, desc[UR36][R4.64] ;  /* 0x0000002404047981 */ /* 0x000ea4000c1e1b00 */
[----:B--2---:R-:W0:Y:S02]  /*1be0*/  F2I.S64.F64.TRUNC R2, R4 ;  /* 0x0000000400027311 */ /* 0x004e24000030d900 */
[----:B0-----:R-:W-:Y:S01]  /*1bf0*/  PRMT R19, R2, 0x7610, R19 ;  /* 0x0000761002137816 */ /* 0x001fe20000000013 */
[----:B------:R-:W-:Y:S06]  /*1c00*/  BRA `(.L_x_7854) ;  /* 0x00000008006c7947 */ /* 0x000fec0003800000 */
.L_x_7862:
        /* <DEDUP_REMOVED lines=28> */
.L_x_7865:
        /* <DEDUP_REMOVED lines=15> */
.L_x_7864:
[----:B------:R-:W2:Y:S02]  /*1ec0*/  LDG.E.U16 R2, desc[UR36][R4.64] ;  /* 0x0000002404027981 */ /* 0x000ea4000c1e1500 */
[----:B--2---:R-:W-:-:S06]  /*1ed0*/  IMAD.U32 R2, R2, 0x10000, RZ ;  /* 0x0001000002027824 */ /* 0x004fcc00078e00ff */
[----:B------:R-:W0:Y:S02]  /*1ee0*/  F2I.S64.TRUNC R2, R2 ;  /* 0x0000000200027311 */ /* 0x000e24000020d900 */
[----:B0-----:R-:W-:Y:S01]  /*1ef0*/  PRMT R19, R2, 0x7610, R19 ;  /* 0x0000761002137816 */ /* 0x001fe20000000013 */
[----:B------:R-:W-:Y:S06]  /*1f00*/  BRA `(.L_x_7854) ;  /* 0x0000000400ac7947 */ /* 0x000fec0003800000 */
.L_x_7861:
        /* <DEDUP_REMOVED lines=10> */
.L_x_7868:
        /* <DEDUP_REMOVED lines=21> */
.L_x_7872:
[----:B------:R-:W-:Y:S05]  /*2100*/  BSYNC B1 ;  /* 0x0000000000017941 */ /* 0x000fea0003800000 */
.L_x_7871:
[----:B------:R-:W-:Y:S01]  /*2110*/  IMAD.SHL.U32 R2, R2, 0x100000, RZ ;  /* 0x0010000002027824 */ /* 0x000fe200078e00ff */
[----:B------:R-:W-:-:S04]  /*2120*/  LEA R3, R0, 0x3b800000, 0x17 ;  /* 0x3b80000000037811 */ /* 0x000fc800078eb8ff */
[----:B------:R-:W-:-:S07]  /*2130*/  LOP3.LUT R2, R3, R2, R4, 0xfe, !PT ;  /* 0x0000000203027212 */ /* 0x000fce00078efe04 */
.L_x_7870:
[----:B------:R-:W-:Y:S05]  /*2140*/  BSYNC B0 ;  /* 0x0000000000007941 */ /* 0x000fea0003800000 */
.L_x_7869:
[----:B------:R-:W0:Y:S02]  /*2150*/  F2I.S64.TRUNC R2, R2 ;  /* 0x0000000200027311 */ /* 0x000e24000020d900 */
[----:B0-----:R-:W-:Y:S01]  /*2160*/  PRMT R19, R2, 0x7610, R19 ;  /* 0x0000761002137816 */ /* 0x001fe20000000013 */
[----:B------:R-:W-:Y:S06]  /*2170*/  BRA `(.L_x_7854) ;  /* 0x0000000400107947 */ /* 0x000fec0003800000 */
.L_x_7867:
        /* <DEDUP_REMOVED lines=21> */
.L_x_7876:
[----:B------:R-:W-:Y:S05]  /*22d0*/  BSYNC B1 ;  /* 0x0000000000017941 */ /* 0x000fea0003800000 */
.L_x_7875:
[----:B------:R-:W-:Y:S01]  /*22e0*/  IMAD.SHL.U32 R2, R2, 0x200000, RZ ;  /* 0x0020000002027824 */ /* 0x000fe200078e00ff */
[----:B------:R-:W-:-:S04]  /*22f0*/  LEA R3, R0, 0x37800000, 0x17 ;  /* 0x3780000000037811 */ /* 0x000fc800078eb8ff */
[----:B------:R-:W-:-:S07]  /*2300*/  LOP3.LUT R2, R3, R2, R4, 0xfe, !PT ;  /* 0x0000000203027212 */ /* 0x000fce00078efe04 */
.L_x_7874:
[----:B------:R-:W-:Y:S05]  /*2310*/  BSYNC B0 ;  /* 0x0000000000007941 */ /* 0x000fea0003800000 */
.L_x_7873:
[----:B------:R-:W0:Y:S02]  /*2320*/  F2I.S64.TRUNC R2, R2 ;  /* 0x0000000200027311 */ /* 0x000e24000020d900 */
[----:B0-----:R-:W-:Y:S01]  /*2330*/  PRMT R19, R2, 0x7610, R19 ;  /* 0x0000761002137816 */ /* 0x001fe20000000013 */
[----:B------:R-:W-:Y:S06]  /*2340*/  BRA `(.L_x_7854) ;  /* 0x00000000009c7947 */ /* 0x000fec0003800000 */
.L_x_7866:
        /* <DEDUP_REMOVED lines=14> */
.L_x_7880:
[----:B------:R-:W-:Y:S05]  /*2430*/  BSYNC B0 ;  /* 0x0000000000007941 */ /* 0x000fea0003800000 */
.L_x_7879:
[----:B------:R-:W0:Y:S02]  /*2440*/  F2I.S64.TRUNC R2, R2 ;  /* 0x0000000200027311 */ /* 0x000e24000020d900 */
[----:B0-----:R-:W-:Y:S01]  /*2450*/  PRMT R19, R2, 0x7610, R19 ;  /* 0x0000761002137816 */ /* 0x001fe20000000013 */
[----:B------:R-:W-:Y:S06]  /*2460*/  BRA `(.L_x_7854) ;  /* 0x0000000000547947 */ /* 0x000fec0003800000 */
.L_x_7853:
        /* <DEDUP_REMOVED lines=16> */
.L_x_7881:
[----:B------:R-:W-:Y:S01]  /*2570*/  PRMT R19, RZ, 0x7610, R19 ;  /* 0x00007610ff137816 */ /* 0x000fe20000000013 */
[----:B------:R-:W-:Y:S06]  /*2580*/  BRA `(.L_x_7854) ;  /* 0x00000000000c7947 */ /* 0x000fec0003800000 */
.L_x_7878:
[----:B------:R2:W5:Y:S01]  /*2590*/  LDG.E.U8 R19, desc[UR36][R4.64] ;  /* 0x0000002404137981 */ /* 0x000562000c1e1100 */
[----:B------:R-:W-:Y:S05]  /*25a0*/  BRA `(.L_x_7854) ;  /* 0x0000000000047947 */ /* 0x000fea0003800000 */
.L_x_7877:
[----:B------:R1:W5:Y:S02]  /*25b0*/  LDG.E.U8 R19, desc[UR36][R4.64] ;  /* 0x0000002404137981 */ /* 0x000364000c1e1100 */
.L_x_7854:
[----:B------:R-:W0:Y:S01]  /*25c0*/  LDC.U8 R2, c[0x0][0x493] ;  /* 0x000124c0ff027b82 */ /* 0x000e220000000000 */
[----:B------:R-:W-:Y:S02]  /*25d0*/  ULDC.64 UR4, c[0x0][0x488] ;  /* 0x0001220000047ab9 */ /* 0x000fe40000000a00 */
[----:B01234-:R-:W-:-:S05]  /*25e0*/  IADD3 R4, P1, R22, UR4, RZ ;  /* 0x0000000416047c10 */ /* 0x01ffca000ff3e0ff */
[----:B------:R-:W-:Y:S01]  /*25f0*/  IMAD.X R5, RZ, RZ, UR5, P1 ;  /* 0x00000005ff057e24 */ /* 0x000fe200088e06ff */
[----:B------:R-:W-:-:S04]  /*2600*/  PRMT R0, R2, 0x9910, RZ ;  /* 0x0000991002007816 */ /* 0x000fc800000000ff */
        /* <DEDUP_REMOVED lines=12> */
.L_x_7885:
[----:B------:R3:W5:Y:S01]  /*26d0*/  LDG.E.U8 R0, desc[UR36][R4.64] ;  /* 0x0000002404007981 */ /* 0x000762000c1e1100 */
[----:B------:R-:W-:Y:S05]  /*26e0*/  BRA `(.L_x_7887) ;  /* 0x0000000c00647947 */ /* 0x000fea0003800000 */
.L_x_7884:
        /* <DEDUP_REMOVED lines=8> */
.L_x_7889:
[----:B------:R1:W5:Y:S01]  /*2770*/  LDG.E.U8 R0, desc[UR36][R4.64] ;  /* 0x0000002404007981 */ /* 0x000362000c1e1100 */
[----:B------:R-:W-:Y:S05]  /*2780*/  BRA `(.L_x_7887) ;  /* 0x0000000c003c7947 */ /* 0x000fea0003800000 */
.L_x_7888:
[----:B------:R2:W5:Y:S01]  /*2790*/  LDG.E.U16 R0, desc[UR36][R4.64] ;  /* 0x0000002404007981 */ /* 0x000562000c1e1500 */
[----:B------:R-:W-:Y:S05]  /*27a0*/  BRA `(.L_x_7887) ;  /* 0x0000000c00347947 */ /* 0x000fea0003800000 */
.L_x_7883:
        /* <DEDUP_REMOVED lines=10> */
.L_x_7891:
[----:B------:R-:W2:Y:S02]  /*2850*/  LDG.E.U16 R2, desc[UR36][R4.64] ;  /* 0x0000002404027981 */ /* 0x000ea4000c1e1500 */
[----:B--2---:R-:W-:-:S06]  /*2860*/  HADD2.F32 R2, -RZ, R2.H0_H0 ;  /* 0x20000002ff027230 */ /* 0x004fcc0000004100 */
[----:B------:R-:W0:Y:S02]  /*2870*/  F2I.S64.TRUNC R2, R2 ;  /* 0x0000000200027311 */ /* 0x000e24000020d900 */
[----:B0-----:R-:W-:Y:S01]  /*2880*/  PRMT R0, R2, 0x7610, R0 ;  /* 0x0000761002007816 */ /* 0x001fe20000000000 */
[----:B------:R-:W-:Y:S06]  /*2890*/  BRA `(.L_x_7887) ;  /* 0x0000000800f87947 */ /* 0x000fec0003800000 */
.L_x_7890:
        /* <DEDUP_REMOVED lines=10> */
.L_x_7893:
[----:B------:R-:W2:Y:S02]  /*2940*/  LDG.E.U16 R4, desc[UR36][R4.64] ;  /* 0x0000002404047981 */ /* 0x000ea4000c1e1500 */
[----:B--2---:R-:W-:-:S06]  /*2950*/  HADD2.F32 R2, -RZ, R4.H0_H0 ;  /* 0x20000004ff027230 */ /* 0x004fcc0000004100 */
[----:B------:R-:W0:Y:S02]  /*2960*/  F2I.S64.TRUNC R2, R2 ;  /* 0x0000000200027311 */ /* 0x000e24000020d900 */
[----:B0-----:R-:W-:Y:S01]  /*2970*/  PRMT R0, R2, 0x7610, R0 ;  /* 0x0000761002007816 */ /* 0x001fe20000000000 */
[----:B------:R-:W-:Y:S06]  /*2980*/  BRA `(.L_x_7887) ;  /* 0x0000000800bc7947 */ /* 0x000fec0003800000 */
.L_x_7892:
[----:B------:R-:W2:Y:S02]  /*2990*/  LDG.E.64 R2, desc[UR36][R4.64] ;  /* 0x0000002404027981 */ /* 0x000ea4000c1e1b00 */
[----:B--2---:R-:W0:Y:S02]  /*29a0*/  F2I.S64.F64.TRUNC R2, R2 ;  /* 0x0000000200027311 */ /* 0x004e24000030d900 */
[----:B0-----:R-:W-:Y:S01]  /*29b0*/  PRMT R0, R2, 0x7610, R0 ;  /* 0x0000761002007816 */ /* 0x001fe20000000000 */
[----:B------:R-:W-:Y:S06]  /*29c0*/  BRA `(.L_x_7887) ;  /* 0x0000000800ac7947 */ /* 0x000fec0003800000 */
.L_x_7882:
        /* <DEDUP_REMOVED lines=12> */
.L_x_7896:
[----:B------:R-:W2:Y:S02]  /*2a90*/  LDG.E.64 R4, desc[UR36][R4.64] ;  /* 0x0000002404047981 */ /* 0x000ea4000c1e1b00 */
[----:B--2---:R-:W0:Y:S02]  /*2aa0*/  F2I.S64.F64.TRUNC R2, R4 ;  /* 0x0000000400027311 */ /* 0x004e24000030d900 */
[----:B0-----:R-:W-:Y:S01]  /*2ab0*/  PRMT R0, R2, 0x7610, R0 ;  /* 0x0000761002007816 */ /* 0x001fe20000000000 */
[----:B------:R-:W-:Y:S06]  /*2ac0*/  BRA `(.L_x_7887) ;  /* 0x00000008006c7947 */ /* 0x000fec0003800000 */
.L_x_7895:
        /* <DEDUP_REMOVED lines=28> */
.L_x_7898:
        /* <DEDUP_REMOVED lines=15> */
.L_x_7897:
[----:B------:R-:W2:Y:S02]  /*2d80*/  LDG.E.U16 R2, desc[UR36][R4.64] ;  /* 0x0000002404027981 */ /* 0x000ea4000c1e1500 */
[----:B--2---:R-:W-:-:S06]  /*2d90*/  IMAD.U32 R2, R2, 0x10000, RZ ;  /* 0x0001000002027824 */ /* 0x004fcc00078e00ff */
[----:B------:R-:W0:Y:S02]  /*2da0*/  F2I.S64.TRUNC R2, R2 ;  /* 0x0000000200027311 */ /* 0x000e24000020d900 */
[----:B0-----:R-:W-:Y:S01]  /*2db0*/  PRMT R0, R2, 0x7610, R0 ;  /* 0x0000761002007816 */ /* 0x001fe20000000000 */
[----:B------:R-:W-:Y:S06]  /*2dc0*/  BRA `(.L_x_7887) ;  /* 0x0000000400ac7947 */ /* 0x000fec0003800000 */
.L_x_7894:
        /* <DEDUP_REMOVED lines=10> */
.L_x_7901:
        /* <DEDUP_REMOVED lines=21> */
.L_x_7905:
[----:B------:R-:W-:Y:S05]  /*2fc0*/  BSYNC B1 ;  /* 0x0000000000017941 */ /* 0x000fea0003800000 */
.L_x_7904:
[----:B------:R-:W-:Y:S01]  /*2fd0*/  IMAD.SHL.U32 R2, R2, 0x100000, RZ ;  /* 0x0010000002027824 */ /* 0x000fe200078e00ff */
[----:B------:R-:W-:-:S04]  /*2fe0*/  LEA R3, R0, 0x3b800000, 0x17 ;  /* 0x3b80000000037811 */ /* 0x000fc800078eb8ff */
[----:B------:R-:W-:-:S07]  /*2ff0*/  LOP3.LUT R2, R3, R2, R4, 0xfe, !PT ;  /* 0x0000000203027212 */ /* 0x000fce00078efe04 */
.L_x_7903:
[----:B------:R-:W-:Y:S05]  /*3000*/  BSYNC B0 ;  /* 0x0000000000007941 */ /* 0x000fea0003800000 */
.L_x_7902:
[----:B------:R-:W0:Y:S02]  /*3010*/  F2I.S64.TRUNC R2, R2 ;  /* 0x0000000200027311 */ /* 0x000e24000020d900 */
[----:B0-----:R-:W-:Y:S01]  /*3020*/  PRMT R0, R2, 0x7610, R0 ;  /* 0x0000761002007816 */ /* 0x001fe20000000000 */
[----:B------:R-:W-:Y:S06]  /*3030*/  BRA `(.L_x_7887) ;  /* 0x0000000400107947 */ /* 0x000fec0003800000 */
.L_x_7900:
        /* <DEDUP_REMOVED lines=21> */
.L_x_7909:
[----:B------:R-:W-:Y:S05]  /*3190*/  BSYNC B1 ;  /* 0x0000000000017941 */ /* 0x000fea0003800000 */
.L_x_7908:
[----:B------:R-:W-:Y:S01]  /*31a0*/  IMAD.SHL.U32 R2, R2, 0x200000, RZ ;  /* 0x0020000002027824 */ /* 0x000fe200078e00ff */
[----:B------:R-:W-:-:S04]  /*31b0*/  LEA R3, R0, 0x37800000, 0x17 ;  /* 0x3780000000037811 */ /* 0x000fc800078eb8ff */
[----:B------:R-:W-:-:S07]  /*31c0*/  LOP3.LUT R2, R3, R2, R4, 0xfe, !PT ;  /* 0x0000000203027212 */ /* 0x000fce00078efe04 */
.L_x_7907:
[----:B------:R-:W-:Y:S05]  /*31d0*/  BSYNC B0 ;  /* 0x0000000000007941 */ /* 0x000fea0003800000 */
.L_x_7906:
[----:B------:R-:W0:Y:S02]  /*31e0*/  F2I.S64.TRUNC R2, R2 ;  /* 0x0000000200027311 */ /* 0x000e24000020d900 */
[----:B0-----:R-:W-:Y:S01]  /*31f0*/  PRMT R0, R2, 0x7610, R0 ;  /* 0x0000761002007816 */ /* 0x001fe20000000000 */
[----:B------:R-:W-:Y:S06]  /*3200*/  BRA `(.L_x_7887) ;  /* 0x00000000009c7947 */ /* 0x000fec0003800000 */
.L_x_7899:
        /* <DEDUP_REMOVED lines=14> */
.L_x_7913:
[----:B------:R-:W-:Y:S05]  /*32f0*/  BSYNC B0 ;  /* 0x0000000000007941 */ /* 0x000fea0003800000 */
.L_x_7912:
[----:B------:R-:W0:Y:S02]  /*3300*/  F2I.S64.TRUNC R2, R2 ;  /* 0x0000000200027311 */ /* 0x000e24000020d900 */
[----:B0-----:R-:W-:Y:S01]  /*3310*/  PRMT R0, R2, 0x7610, R0 ;  /* 0x0000761002007816 */ /* 0x001fe20000000000 */
[----:B------:R-:W-:Y:S06]  /*3320*/  BRA `(.L_x_7887) ;  /* 0x0000000000547947 */ /* 0x000fec0003800000 */
.L_x_7886:
        /* <DEDUP_REMOVED lines=16> */
.L_x_7914:
[----:B------:R-:W-:Y:S01]  /*3430*/  PRMT R0, RZ, 0x7610, R0 ;  /* 0x00007610ff007816 */ /* 0x000fe20000000000 */
[----:B------:R-:W-:Y:S06]  /*3440*/  BRA `(.L_x_7887) ;  /* 0x00000000000c7947 */ /* 0x000fec0003800000 */
.L_x_7911:
[----:B------:R0:W5:Y:S01]  /*3450*/  LDG.E.U8 R0, desc[UR36][R4.64] ;  /* 0x0000002404007981 */ /* 0x000162000c1e1100 */
[----:B------:R-:W-:Y:S05]  /*3460*/  BRA `(.L_x_7887) ;  /* 0x0000000000047947 */ /* 0x000fea0003800000 */
.L_x_7910:
[----:B------:R0:W5:Y:S02]  /*3470*/  LDG.E.U8 R0, desc[UR36][R4.64] ;  /* 0x0000002404007981 */ /* 0x000164000c1e1100 */
.L_x_7887:
        /* <DEDUP_REMOVED lines=15> */
.L_x_7918:
[----:B------:R1:W-:Y:S01]  /*3570*/  STG.E.U8 desc[UR36][R16.64], R3 ;  /* 0x0000000310007986 */ /* 0x0003e2000c101124 */
[----:B------:R-:W-:Y:S05]  /*3580*/  BRA `(.L_x_7920) ;  /* 0x0000000c00987947 */ /* 0x000fea0003800000 */
.L_x_7917:
        /* <DEDUP_REMOVED lines=10> */
.L_x_7922:
[----:B------:R-:W-:-:S05]  /*3630*/  LOP3.LUT R3, R3, 0xff, RZ, 0xc0, !PT ;  /* 0x000000ff03037812 */ /* 0x000fca00078ec0ff */
[----:B------:R3:W-:Y:S01]  /*3640*/  STG.E desc[UR36][R16.64], R3 ;  /* 0x0000000310007986 */ /* 0x0007e2000c101924 */
[----:B------:R-:W-:Y:S05]  /*3650*/  BRA `(.L_x_7920) ;  /* 0x0000000c00647947 */ /* 0x000fea0003800000 */
.L_x_7921:
[----:B------:R-:W-:-:S05]  /*3660*/  LOP3.LUT R3, R3, 0xff, RZ, 0xc0, !PT ;  /* 0x000000ff03037812 */ /* 0x000fca00078ec0ff */
[----:B------:R2:W-:Y:S01]  /*3670*/  STG.E.U16 desc[UR36][R16.64], R3 ;  /* 0x0000000310007986 */ /* 0x0005e2000c101524 */
[----:B------:R-:W-:Y:S05]  /*3680*/  BRA `(.L_x_7920) ;  /* 0x0000000c00587947 */ /* 0x000fea0003800000 */
.L_x_7916:
        /* <DEDUP_REMOVED lines=10> */
.L_x_7924:
[----:B------:R-:W-:-:S04]  /*3730*/  LOP3.LUT R3, R3, 0xff, RZ, 0xc0, !PT ;  /* 0x000000ff03037812 */ /* 0x000fc800078ec0ff */
[----:B------:R-:W0:Y:S02]  /*3740*/  I2F.U16 R0, R3 ;  /* 0x0000000300007306 */ /* 0x000e240000101000 */
[----:B0-----:R-:W-:-:S05]  /*3750*/  F2FP.F16.F32.PACK_AB R0, RZ, R0 ;  /* 0x00000000ff00723e */ /* 0x001fca00000000ff */
[----:B------:R0:W-:Y:S01]  /*3760*/  STG.E.U16 desc[UR36][R16.64], R0 ;  /* 0x0000000010007986 */ /* 0x0001e2000c101524 */
[----:B------:R-:W-:Y:S05]  /*3770*/  BRA `(.L_x_7920) ;  /* 0x0000000c001c7947 */ /* 0x000fea0003800000 */
.L_x_7923:
        /* <DEDUP_REMOVED lines=11> */
.L_x_7926:
[----:B------:R-:W-:-:S06]  /*3830*/  LOP3.LUT R3, R3, 0xff, RZ, 0xc0, !PT ;  /* 0x000000ff03037812 */ /* 0x000fcc00078ec0ff */
[----:B------:R-:W0:Y:S02]  /*3840*/  I2F.U16 R3, R3 ;  /* 0x0000000300037306 */ /* 0x000e240000101000 */
[----:B0-----:R-:W-:-:S04]  /*3850*/  F2FP.F16.F32.PACK_AB R3, RZ, R3 ;  /* 0x00000003ff03723e */ /* 0x001fc800000000ff */
[----:B------:R-:W-:-:S05]  /*3860*/  PRMT R3, R3, 0x5410, RZ ;  /* 0x0000541003037816 */ /* 0x000fca00000000ff */
[----:B------:R0:W-:Y:S01]  /*3870*/  STG.E desc[UR36][R16.64], R3 ;  /* 0x0000000310007986 */ /* 0x0001e2000c101924 */
[----:B------:R-:W-:Y:S05]  /*3880*/  BRA `(.L_x_7920) ;  /* 0x0000000800d87947 */ /* 0x000fea0003800000 */
.L_x_7925:
[----:B------:R-:W-:-:S06]  /*3890*/  LOP3.LUT R3, R3, 0xff, RZ, 0xc0, !PT ;  /* 0x000000ff03037812 */ /* 0x000fcc00078ec0ff */
[----:B------:R-:W0:Y:S02]  /*38a0*/  I2F.F64.U16 R2, R3 ;  /* 0x0000000300027312 */ /* 0x000e240000101800 */
[----:B0-----:R0:W-:Y:S01]  /*38b0*/  STG.E.64 desc[UR36][R16.64], R2 ;  /* 0x0000000210007986 */ /* 0x0011e2000c101b24 */
[----:B------:R-:W-:Y:S05]  /*38c0*/  BRA `(.L_x_7920) ;  /* 0x0000000800c87947 */ /* 0x000fea0003800000 */
.L_x_7915:
        /* <DEDUP_REMOVED lines=12> */
.L_x_7929:
[----:B------:R-:W-:Y:S02]  /*3990*/  LOP3.LUT R4, R3, 0xff, RZ, 0xc0, !PT ;  /* 0x000000ff03047812 */ /* 0x000fe400078ec0ff */
[----:B------:R-:W-:-:S04]  /*39a0*/  CS2R R6, SRZ ;  /* 0x0000000000067805 */ /* 0x000fc8000001ff00 */
[----:B------:R-:W0:Y:S02]  /*39b0*/  I2F.F64.U16 R4, R4 ;  /* 0x0000000400047312 */ /* 0x000e240000101800 */
[----:B0-----:R0:W-:Y:S01]  /*39c0*/  STG.E.128 desc[UR36][R16.64], R4 ;  /* 0x0000000410007986 */ /* 0x0011e2000c101d24 */
[----:B------:R-:W-:Y:S05]  /*39d0*/  BRA `(.L_x_7920) ;  /* 0x0000000800847947 */ /* 0x000fea0003800000 */
.L_x_7928:
        /* <DEDUP_REMOVED lines=22> */
.L_x_7933:
[----:B------:R-:W-:Y:S05]  /*3b40*/  BSYNC B0 ;  /* 0x0000000000007941 */ /* 0x000fea0003800000 */
.L_x_7932:
[----:B------:R-:W-:-:S05]  /*3b50*/  LOP3.LUT R3, R0, R3, RZ, 0xfc, !PT ;  /* 0x0000000300037212 */ /* 0x000fca00078efcff */
[----:B------:R0:W-:Y:S01]  /*3b60*/  STG.E.U8 desc[UR36][R16.64], R3 ;  /* 0x0000000310007986 */ /* 0x0001e2000c101124 */
[----:B------:R-:W-:Y:S05]  /*3b70*/  BRA `(.L_x_7920) ;  /* 0x00000008001c7947 */ /* 0x000fea0003800000 */
.L_x_7931:
        /* <DEDUP_REMOVED lines=14> */
.L_x_7935:
[----:B------:R-:W-:Y:S01]  /*3c60*/  IMAD.MOV.U32 R0, RZ, RZ, 0x7f ;  /* 0x0000007fff007424 */ /* 0x000fe200078e00ff */
[----:B------:R-:W-:-:S04]  /*3c70*/  ISETP.GT.U32.AND P0, PT, R2, 0x7f800000, PT ;  /* 0x7f8000000200780c */ /* 0x000fc80003f04070 */
[----:B------:R-:W-:-:S09]  /*3c80*/  SEL R0, R0, 0x7c, P0 ;  /* 0x0000007c00007807 */ /* 0x000fd20000000000 */
.L_x_7936:
[----:B------:R-:W-:Y:S05]  /*3c90*/  BSYNC B0 ;  /* 0x0000000000007941 */ /* 0x000fea0003800000 */
.L_x_7934:
[----:B------:R-:W-:-:S04]  /*3ca0*/  LOP3.LUT R2, R3, 0x80000000, RZ, 0xc0, !PT ;  /* 0x8000000003027812 */ /* 0x000fc800078ec0ff */
[----:B------:R-:W-:-:S04]  /*3cb0*/  SHF.R.U32.HI R3, RZ, 0x18, R2 ;  /* 0x00000018ff037819 */ /* 0x000fc80000011602 */
[----:B------:R-:W-:-:S05]  /*3cc0*/  LOP3.LUT R3, R0, R3, RZ, 0xfc, !PT ;  /* 0x0000000300037212 */ /* 0x000fca00078efcff */
[----:B------:R0:W-:Y:S01]  /*3cd0*/  STG.E.U8 desc[UR36][R16.64], R3 ;  /* 0x0000000310007986 */ /* 0x0001e2000c101124 */
[----:B------:R-:W-:Y:S05]  /*3ce0*/  BRA `(.L_x_7920) ;  /* 0x0000000400c07947 */ /* 0x000fea0003800000 */
.L_x_7930:
[----:B------:R-:W-:-:S04]  /*3cf0*/  LOP3.LUT R3, R3, 0xff, RZ, 0xc0, !PT ;  /* 0x000000ff03037812 */ /* 0x000fc800078ec0ff */
[----:B------:R-:W0:Y:S02]  /*3d00*/  I2F.U16 R0, R3 ;  /* 0x0000000300007306 */ /* 0x000e240000101000 */
[----:B0-----:R-:W-:-:S05]  /*3d10*/  F2FP.BF16.F32.PACK_AB R0, RZ, R0 ;  /* 0x00000000ff00723e */ /* 0x001fca00000010ff */
[----:B------:R0:W-:Y:S01]  /*3d20*/  STG.E.U16 desc[UR36][R16.64], R0 ;  /* 0x0000000010007986 */ /* 0x0001e2000c101524 */
[----:B------:R-:W-:Y:S05]  /*3d30*/  BRA `(.L_x_7920) ;  /* 0x0000000400ac7947 */ /* 0x000fea0003800000 */
.L_x_7927:
        /* <DEDUP_REMOVED lines=11> */
.L_x_7939:
        /* <DEDUP_REMOVED lines=18> */
.L_x_7942:
[----:B------:R-:W-:-:S04]  /*3f10*/  LOP3.LUT R2, R3, 0x80000000, RZ, 0xc0, !PT ;  /* 0x8000000003027812 */ /* 0x000fc800078ec0ff */
[----:B------:R-:W-:-:S04]  /*3f20*/  SHF.R.U32.HI R3, RZ, 0x18, R2 ;  /* 0x00000018ff037819 */ /* 0x000fc80000011602 */
[----:B------:R-:W-:-:S04]  /*3f30*/  LOP3.LUT R0, R0, R3, RZ, 0xfc, !PT ;  /* 0x0000000300007212 */ /* 0x000fc800078efcff */
[----:B------:R-:W-:-:S07]  /*3f40*/  PRMT R8, R0, 0x7610, R8 ;  /* 0x0000761000087816 */ /* 0x000fce0000000008 */
.L_x_7941:
[----:B------:R-:W-:Y:S05]  /*3f50*/  BSYNC B0 ;  /* 0x0000000000007941 */ /* 0x000fea0003800000 */
.L_x_7940:
[----:B------:R0:W-:Y:S01]  /*3f60*/  STG.E.U8 desc[UR36][R16.64], R8 ;  /* 0x0000000810007986 */ /* 0x0001e2000c101124 */
[----:B------:R-:W-:Y:S05]  /*3f70*/  BRA `(.L_x_7920) ;  /* 0x00000004001c7947 */ /* 0x000fea0003800000 */
.L_x_7938:
        /* <DEDUP_REMOVED lines=18> */
.L_x_7945:
[----:B------:R-:W-:-:S04]  /*40a0*/  LOP3.LUT R2, R3, 0x80000000, RZ, 0xc0, !PT ;  /* 0x8000000003027812 */ /* 0x000fc800078ec0ff */
[----:B------:R-:W-:-:S04]  /*40b0*/  SHF.R.U32.HI R3, RZ, 0x18, R2 ;  /* 0x00000018ff037819 */ /* 0x000fc80000011602 */
[----:B------:R-:W-:-:S04]  /*40c0*/  LOP3.LUT R0, R0, R3, RZ, 0xfc, !PT ;  /* 0x0000000300007212 */ /* 0x000fc800078efcff */
[----:B------:R-:W-:-:S07]  /*40d0*/  PRMT R8, R0, 0x7610, R8 ;  /* 0x0000761000087816 */ /* 0x000fce0000000008 */
.L_x_7944:
[----:B------:R-:W-:Y:S05]  /*40e0*/  BSYNC B0 ;  /* 0x0000000000007941 */ /* 0x000fea0003800000 */
.L_x_7943:
[----:B------:R0:W-:Y:S01]  /*40f0*/  STG.E.U8 desc[UR36][R16.64], R8 ;  /* 0x0000000810007986 */ /* 0x0001e2000c101124 */
[----:B------:R-:W-:Y:S05]  /*4100*/  BRA `(.L_x_7920) ;  /* 0x0000000000b87947 */ /* 0x000fea0003800000 */
.L_x_7937:
        /* <DEDUP_REMOVED lines=23> */
.L_x_7919:
        /* <DEDUP_REMOVED lines=16> */
.L_x_7948:
[----:B------:R-:W-:Y:S05]  /*4380*/  BRA `(.L_x_7920) ;  /* 0x0000000000187947 */ /* 0x000fea0003800000 */
.L_x_7947:
[----:B------:R-:W-:Y:S01]  /*4390*/  LOP3.LUT R2, R3, 0xff, RZ, 0xc0, !PT ;  /* 0x000000ff03027812 */ /* 0x000fe200078ec0ff */
[----:B------:R-:W-:-:S05]  /*43a0*/  IMAD.MOV.U32 R3, RZ, RZ, RZ ;  /* 0x000000ffff037224 */ /* 0x000fca00078e00ff */
[----:B------:R0:W-:Y:S01]  /*43b0*/  STG.E.64 desc[UR36][R16.64], R2 ;  /* 0x0000000210007986 */ /* 0x0001e2000c101b24 */
[----:B------:R-:W-:Y:S05]  /*43c0*/  BRA `(.L_x_7920) ;  /* 0x0000000000087947 */ /* 0x000fea0003800000 */
.L_x_7946:
[----:B------:R-:W-:-:S05]  /*43d0*/  LOP3.LUT R3, R3, 0xff, RZ, 0xc0, !PT ;  /* 0x000000ff03037812 */ /* 0x000fca00078ec0ff */
[----:B------:R0:W-:Y:S02]  /*43e0*/  STG.E desc[UR36][R16.64], R3 ;  /* 0x0000000310007986 */ /* 0x0001e4000c101924 */
.L_x_7920:
[----:B------:R-:W-:-:S04]  /*43f0*/  IMAD R18, R18, 0x200, R23 ;  /* 0x0000020012127824 */ /* 0x000fc800078e0217 */
[----:B------:R-:W-:-:S07]  /*4400*/  VIADD R19, R18, 0x80 ;  /* 0x0000008012137836 */ /* 0x000fce0000000000 */
.L_x_7847:
[----:B------:R-:W-:Y:S05]  /*4410*/  BSYNC B6 ;  /* 0x0000000000067941 */ /* 0x000fea0003800000 */
.L_x_7846:
        /* <DEDUP_REMOVED lines=358> */
.L_x_7951:
        /* <DEDUP_REMOVED lines=20> */
.L_x_7955:
[----:B------:R0:W5:Y:S01]  /*5bc0*/  LDG.E.U8 R22, desc[UR36][R4.64] ;  /* 0x0000002404167981 */ /* 0x000162000c1e1100 */
[----:B------:R-:W-:Y:S05]  /*5bd0*/  BRA `(.L_x_7957) ;  /* 0x0000000c00647947 */ /* 0x000fea0003800000 */
.L_x_7954:
        /* <DEDUP_REMOVED lines=8> */
.L_x_7959:
[----:B------:R3:W5:Y:S01]  /*5c60*/  LDG.E.U8 R22, desc[UR36][R4.64] ;  /* 0x0000002404167981 */ /* 0x000762000c1e1100 */
[----:B------:R-:W-:Y:S05]  /*5c70*/  BRA `(.L_x_7957) ;  /* 0x0000000c003c7947 */ /* 0x000fea0003800000 */
.L_x_7958:
[----:B------:R0:W5:Y:S01]  /*5c80*/  LDG.E.U16 R22, desc[UR36][R4.64] ;  /* 0x0000002404167981 */ /* 0x000162000c1e1500 */
[----:B------:R-:W-:Y:S05]  /*5c90*/  BRA `(.L_x_7957) ;  /* 0x0000000c00347947 */ /* 0x000fea0003800000 */
.L_x_7953:
        /* <DEDUP_REMOVED lines=10> */
.L_x_7961:
[----:B------:R-:W2:Y:S02]  /*5d40*/  LDG.E.U16 R2, desc[UR36][R4.64] ;  /* 0x0000002404027981 */ /* 0x000ea4000c1e1500 */
[----:B--2---:R-:W-:-:S06]  /*5d50*/  HADD2.F32 R2, -RZ, R2.H0_H0 ;  /* 0x20000002ff027230 */ /* 0x004fcc0000004100 */
[----:B------:R-:W0:Y:S02]  /*5d60*/  F2I.S64.TRUNC R2, R2 ;  /* 0x0000000200027311 */ /* 0x000e24000020d900 */
[----:B0-----:R-:W-:Y:S01]  /*5d70*/  PRMT R22, R2, 0x7610, R22 ;  /* 0x0000761002167816 */ /* 0x001fe20000000016 */
[----:B------:R-:W-:Y:S06]  /*5d80*/  BRA `(.L_x_7957) ;  /* 0x0000000800f87947 */ /* 0x000fec0003800000 */
.L_x_7960:
        /* <DEDUP_REMOVED lines=10> */
.L_x_7963:
[----:B------:R-:W2:Y:S02]  /*5e30*/  LDG.E.U16 R4, desc[UR36][R4.64] ;  /* 0x0000002404047981 */ /* 0x000ea4000c1e1500 */
[----:B--2---:R-:W-:-:S06]  /*5e40*/  HADD2.F32 R2, -RZ, R4.H0_H0 ;  /* 0x20000004ff027230 */ /* 0x004fcc0000004100 */
[----:B------:R-:W0:Y:S02]  /*5e50*/  F2I.S64.TRUNC R2, R2 ;  /* 0x0000000200027311 */ /* 0x000e24000020d900 */
[----:B0-----:R-:W-:Y:S01]  /*5e60*/  PRMT R22, R2, 0x7610, R22 ;  /* 0x0000761002167816 */ /* 0x001fe20000000016 */
[----:B------:R-:W-:Y:S06]  /*5e70*/  BRA `(.L_x_7957) ;  /* 0x0000000800bc7947 */ /* 0x000fec0003800000 */
.L_x_7962:
[----:B------:R-:W2:Y:S02]  /*5e80*/  LDG.E.64 R2, desc[UR36][R4.64] ;  /* 0x0000002404027981 */ /* 0x000ea4000c1e1b00 */
[----:B--2---:R-:W0:Y:S02]  /*5e90*/  F2I.S64.F64.TRUNC R2, R2 ;  /* 0x0000000200027311 */ /* 0x004e24000030d900 */
[----:B0-----:R-:W-:Y:S01]  /*5ea0*/  PRMT R22, R2, 0x7610, R22 ;  /* 0x0000761002167816 */ /* 0x001fe20000000016 */
[----:B------:R-:W-:Y:S06]  /*5eb0*/  BRA `(.L_x_7957) ;  /* 0x0000000800ac7947 */ /* 0x000fec0003800000 */
.L_x_7952:
        /* <DEDUP_REMOVED lines=12> */
.L_x_7966:
[----:B------:R-:W2:Y:S02]  /*5f80*/  LDG.E.64 R4, desc[UR36][R4.64] ;  /* 0x0000002404047981 */ /* 0x000ea4000c1e1b00 */
[----:B--2---:R-:W0:Y:S02]  /*5f90*/  F2I.S64.F64.TRUNC R2, R4 ;  /* 0x0000000400027311 */ /* 0x004e24000030d900 */
[----:B0-----:R-:W-:Y:S01]  /*5fa0*/  PRMT R22, R2, 0x7610, R22 ;  /* 0x0000761002167816 */ /* 0x001fe20000000016 */
[----:B------:R-:W-:Y:S06]  /*5fb0*/  BRA `(.L_x_7957) ;  /* 0x00000008006c7947 */ /* 0x000fec0003800000 */
.L_x_7965:
        /* <DEDUP_REMOVED lines=28> */
.L_x_7968:
        /* <DEDUP_REMOVED lines=15> */
.L_x_7967:
[----:B------:R-:W2:Y:S02]  /*6270*/  LDG.E.U16 R2, desc[UR36][R4.64] ;  /* 0x0000002404027981 */ /* 0x000ea4000c1e1500 */
[----:B--2---:R-:W-:-:S06]  /*6280*/  IMAD.U32 R2, R2, 0x10000, RZ ;  /* 0x0001000002027824 */ /* 0x004fcc00078e00ff */
[----:B------:R-:W0:Y:S02]  /*6290*/  F2I.S64.TRUNC R2, R2 ;  /* 0x0000000200027311 */ /* 0x000e24000020d900 */
[----:B0-----:R-:W-:Y:S01]  /*62a0*/  PRMT R22, R2, 0x7610, R22 ;  /* 0x0000761002167816 */ /* 0x001fe20000000016 */
[----:B------:R-:W-:Y:S06]  /*62b0*/  BRA `(.L_x_7957) ;  /* 0x0000000400ac7947 */ /* 0x000fec0003800000 */
.L_x_7964:
        /* <DEDUP_REMOVED lines=10> */
.L_x_7971:
        /* <DEDUP_REMOVED lines=21> */
.L_x_7975:
[----:B------:R-:W-:Y:S05]  /*64b0*/  BSYNC B1 ;  /* 0x0000000000017941 */ /* 0x000fea0003800000 */
.L_x_7974:
[----:B------:R-:W-:Y:S01]  /*64c0*/  IMAD.SHL.U32 R2, R2, 0x100000, RZ ;  /* 0x0010000002027824 */ /* 0x000fe200078e00ff */
[----:B------:R-:W-:-:S04]  /*64d0*/  LEA R3, R0, 0x3b800000, 0x17 ;  /* 0x3b80000000037811 */ /* 0x000fc800078eb8ff */
[----:B------:R-:W-:-:S07]  /*64e0*/  LOP3.LUT R2, R3, R2, R4, 0xfe, !PT ;  /* 0x0000000203027212 */ /* 0x000fce00078efe04 */
.L_x_7973:
[----:B------:R-:W-:Y:S05]  /*64f0*/  BSYNC B0 ;  /* 0x0000000000007941 */ /* 0x000fea0003800000 */
.L_x_7972:
[----:B------:R-:W0:Y:S02]  /*6500*/  F2I.S64.TRUNC R2, R2 ;  /* 0x0000000200027311 */ /* 0x000e24000020d900 */
[----:B0-----:R-:W-:Y:S01]  /*6510*/  PRMT R22, R2, 0x7610, R22 ;  /* 0x0000761002167816 */ /* 0x001fe20000000016 */
[----:B------:R-:W-:Y:S06]  /*6520*/  BRA `(.L_x_7957) ;  /* 0x0000000400107947 */ /* 0x000fec0003800000 */
.L_x_7970:
        /* <DEDUP_REMOVED lines=21> */
.L_x_7979:
[----:B------:R-:W-:Y:S05]  /*6680*/  BSYNC B1 ;  /* 0x0000000000017941 */ /* 0x000fea0003800000 */
.L_x_7978:
[----:B------:R-:W-:Y:S01]  /*6690*/  IMAD.SHL.U32 R2, R2, 0x200000, RZ ;  /* 0x0020000002027824 */ /* 0x000fe200078e00ff */
[----:B------:R-:W-:-:S04]  /*66a0*/  LEA R3, R0, 0x37800000, 0x17 ;  /* 0x3780000000037811 */ /* 0x000fc800078eb8ff */
[----:B------:R-:W-:-:S07]  /*66b0*/  LOP3.LUT R2, R3, R2, R4, 0xfe, !PT ;  /* 0x0000000203027212 */ /* 0x000fce00078efe04 */
.L_x_7977:
[----:B------:R-:W-:Y:S05]  /*66c0*/  BSYNC B0 ;  /* 0x0000000000007941 */ /* 0x000fea0003800000 */
.L_x_7976:
[----:B------:R-:W0:Y:S02]  /*66d0*/  F2I.S64.TRUNC R2, R2 ;  /* 0x0000000200027311 */ /* 0x000e24000020d900 */
[----:B0-----:R-:W-:Y:S01]  /*66e0*/  PRMT R22, R2, 0x7610, R22 ;  /* 0x0000761002167816 */ /* 0x001fe20000000016 */
[----:B------:R-:W-:Y:S06]  /*66f0*/  BRA `(.L_x_7957) ;  /* 0x00000000009c7947 */ /* 0x000fec0003800000 */
.L_x_7969:
        /* <DEDUP_REMOVED lines=14> */
.L_x_7983:
[----:B------:R-:W-:Y:S05]  /*67e0*/  BSYNC B0 ;  /* 0x0000000000007941 */ /* 0x000fea0003800000 */
.L_x_7982:
[----:B------:R-:W0:Y:S02]  /*67f0*/  F2I.S64.TRUNC R2, R2 ;  /* 0x0000000200027311 */ /* 0x000e24000020d900 */
[----:B0-----:R-:W-:Y:S01]  /*6800*/  PRMT R22, R2, 0x7610, R22 ;  /* 0x0000761002167816 */ /* 0x001fe20000000016 */
[----:B------:R-:W-:Y:S06]  /*6810*/  BRA `(.L_x_7957) ;  /* 0x0000000000547947 */ /* 0x000fec0003800000 */
.L_x_7956:
        /* <DEDUP_REMOVED lines=16> */
.L_x_7984:
[----:B------:R-:W-:Y:S01]  /*6920*/  PRMT R22, RZ, 0x7610, R22 ;  /* 0x00007610ff167816 */ /* 0x000fe20000000016 */
[----:B------:R-:W-:Y:S06]  /*6930*/  BRA `(.L_x_7957) ;  /* 0x00000000000c7947 */ /* 0x000fec0003800000 */
.L_x_7981:
[----:B------:R1:W5:Y:S01]  /*6940*/  LDG.E.U8 R22, desc[UR36][R4.64] ;  /* 0x0000002404167981 */ /* 0x000362000c1e1100 */
[----:B------:R-:W-:Y:S05]  /*6950*/  BRA `(.L_x_7957) ;  /* 0x0000000000047947 */ /* 0x000fea0003800000 */
.L_x_7980:
[----:B------:R2:W5:Y:S02]  /*6960*/  LDG.E.U8 R22, desc[UR36][R4.64] ;  /* 0x0000002404167981 */ /* 0x000564000c1e1100 */
.L_x_7957:
        /* <DEDUP_REMOVED lines=17> */
.L_x_7988:
[----:B------:R4:W5:Y:S01]  /*6a80*/  LDG.E.U8 R7, desc[UR36][R4.64] ;  /* 0x0000002404077981 */ /* 0x000962000c1e1100 */
[----:B------:R-:W-:Y:S05]  /*6a90*/  BRA `(.L_x_7990) ;  /* 0x0000000c00647947 */ /* 0x000fea0003800000 */
.L_x_7987:
        /* <DEDUP_REMOVED lines=8> */
.L_x_7992:
[----:B------:R2:W5:Y:S01]  /*6b20*/  LDG.E.U8 R7, desc[UR36][R4.64] ;  /* 0x0000002404077981 */ /* 0x000562000c1e1100 */
[----:B------:R-:W-:Y:S05]  /*6b30*/  BRA `(.L_x_7990) ;  /* 0x0000000c003c7947 */ /* 0x000fea0003800000 */
.L_x_7991:
[----:B------:R0:W5:Y:S01]  /*6b40*/  LDG.E.U16 R7, desc[UR36][R4.64] ;  /* 0x0000002404077981 */ /* 0x000162000c1e1500 */
[----:B------:R-:W-:Y:S05]  /*6b50*/  BRA `(.L_x_7990) ;  /* 0x0000000c00347947 */ /* 0x000fea0003800000 */
.L_x_7986:
        /* <DEDUP_REMOVED lines=10> */
.L_x_7994:
[----:B------:R-:W2:Y:S02]  /*6c00*/  LDG.E.U16 R2, desc[UR36][R4.64] ;  /* 0x0000002404027981 */ /* 0x000ea4000c1e1500 */
[----:B--2---:R-:W-:-:S06]  /*6c10*/  HADD2.F32 R2, -RZ, R2.H0_H0 ;  /* 0x20000002ff027230 */ /* 0x004fcc0000004100 */
[----:B------:R-:W0:Y:S02]  /*6c20*/  F2I.S64.TRUNC R2, R2 ;  /* 0x0000000200027311 */ /* 0x000e24000020d900 */
[----:B0-----:R-:W-:Y:S01]  /*6c30*/  PRMT R7, R2, 0x7610, R7 ;  /* 0x0000761002077816 */ /* 0x001fe20000000007 */
[----:B------:R-:W-:Y:S06]  /*6c40*/  BRA `(.L_x_7990) ;  /* 0x0000000800f87947 */ /* 0x000fec0003800000 */
.L_x_7993:
        /* <DEDUP_REMOVED lines=10> */
.L_x_7996:
[----:B------:R-:W2:Y:S02]  /*6cf0*/  LDG.E.U16 R4, desc[UR36][R4.64] ;  /* 0x0000002404047981 */ /* 0x000ea4000c1e1500 */
[----:B--2---:R-:W-:-:S06]  /*6d00*/  HADD2.F32 R2, -RZ, R4.H0_H0 ;  /* 0x20000004ff027230 */ /* 0x004fcc0000004100 */
[----:B------:R-:W0:Y:S02]  /*6d10*/  F2I.S64.TRUNC R2, R2 ;  /* 0x0000000200027311 */ /* 0x000e24000020d900 */
[----:B0-----:R-:W-:Y:S01]  /*6d20*/  PRMT R7, R2, 0x7610, R7 ;  /* 0x0000761002077816 */ /* 0x001fe20000000007 */
[----:B------:R-:W-:Y:S06]  /*6d30*/  BRA `(.L_x_7990) ;  /* 0x0000000800bc7947 */ /* 0x000fec0003800000 */
.L_x_7995:
[----:B------:R-:W2:Y:S02]  /*6d40*/  LDG.E.64 R2, desc[UR36][R4.64] ;  /* 0x0000002404027981 */ /* 0x000ea4000c1e1b00 */
[----:B--2---:R-:W0:Y:S02]  /*6d50*/  F2I.S64.F64.TRUNC R2, R2 ;  /* 0x0000000200027311 */ /* 0x004e24000030d900 */
[----:B0-----:R-:W-:Y:S01]  /*6d60*/  PRMT R7, R2, 0x7610, R7 ;  /* 0x0000761002077816 */ /* 0x001fe20000000007 */
[----:B------:R-:W-:Y:S06]  /*6d70*/  BRA `(.L_x_7990) ;  /* 0x0000000800ac7947 */ /* 0x000fec0003800000 */
.L_x_7985:
        /* <DEDUP_REMOVED lines=12> */
.L_x_7999:
[----:B------:R-:W2:Y:S02]  /*6e40*/  LDG.E.64 R4, desc[UR36][R4.64] ;  /* 0x0000002404047981 */ /* 0x000ea4000c1e1b00 */
[----:B--2---:R-:W0:Y:S02]  /*6e50*/  F2I.S64.F64.TRUNC R2, R4 ;  /* 0x0000000400027311 */ /* 0x004e24000030d900 */
[----:B0-----:R-:W-:Y:S01]  /*6e60*/  PRMT R7, R2, 0x7610, R7 ;  /* 0x0000761002077816 */ /* 0x001fe20000000007 */
[----:B------:R-:W-:Y:S06]  /*6e70*/  BRA `(.L_x_7990) ;  /* 0x00000008006c7947 */ /* 0x000fec0003800000 */
.L_x_7998:
        /* <DEDUP_REMOVED lines=28> */
.L_x_8001:
        /* <DEDUP_REMOVED lines=15> */
.L_x_8000:
[----:B------:R-:W2:Y:S02]  /*7130*/  LDG.E.U16 R2, desc[UR36][R4.64] ;  /* 0x0000002404027981 */ /* 0x000ea4000c1e1500 */
[----:B--2---:R-:W-:-:S06]  /*7140*/  IMAD.U32 R2, R2, 0x10000, RZ ;  /* 0x0001000002027824 */ /* 0x004fcc00078e00ff */
[----:B------:R-:W0:Y:S02]  /*7150*/  F2I.S64.TRUNC R2, R2 ;  /* 0x0000000200027311 */ /* 0x000e24000020d900 */
[----:B0-----:R-:W-:Y:S01]  /*7160*/  PRMT R7, R2, 0x7610, R7 ;  /* 0x0000761002077816 */ /* 0x001fe20000000007 */
[----:B------:R-:W-:Y:S06]  /*7170*/  BRA `(.L_x_7990) ;  /* 0x0000000400ac7947 */ /* 0x000fec0003800000 */
.L_x_7997:
        /* <DEDUP_REMOVED lines=10> */
.L_x_8004:
        /* <DEDUP_REMOVED lines=21> */
.L_x_8008:
[----:B------:R-:W-:Y:S05]  /*7370*/  BSYNC B1 ;  /* 0x0000000000017941 */ /* 0x000fea0003800000 */
.L_x_8007:
[----:B------:R-:W-:Y:S01]  /*7380*/  IMAD.SHL.U32 R2, R2, 0x100000, RZ ;  /* 0x0010000002027824 */ /* 0x000fe200078e00ff */
[----:B------:R-:W-:-:S04]  /*7390*/  LEA R3, R0, 0x3b800000, 0x17 ;  /* 0x3b80000000037811 */ /* 0x000fc800078eb8ff */
[----:B------:R-:W-:-:S07]  /*73a0*/  LOP3.LUT R2, R3, R2, R4, 0xfe, !PT ;  /* 0x0000000203027212 */ /* 0x000fce00078efe04 */
.L_x_8006:
[----:B------:R-:W-:Y:S05]  /*73b0*/  BSYNC B0 ;  /* 0x0000000000007941 */ /* 0x000fea0003800000 */
.L_x_8005:
[----:B------:R-:W0:Y:S02]  /*73c0*/  F2I.S64.TRUNC R2, R2 ;  /* 0x0000000200027311 */ /* 0x000e24000020d900 */
[----:B0-----:R-:W-:Y:S01]  /*73d0*/  PRMT R7, R2, 0x7610, R7 ;  /* 0x0000761002077816 */ /* 0x001fe20000000007 */
[----:B------:R-:W-:Y:S06]  /*73e0*/  BRA `(.L_x_7990) ;  /* 0x0000000400107947 */ /* 0x000fec0003800000 */
.L_x_8003:
        /* <DEDUP_REMOVED lines=21> */
.L_x_8012:
[----:B------:R-:W-:Y:S05]  /*7540*/  BSYNC B1 ;  /* 0x0000000000017941 */ /* 0x000fea0003800000 */
.L_x_8011:
[----:B------:R-:W-:Y:S01]  /*7550*/  IMAD.SHL.U32 R2, R2, 0x200000, RZ ;  /* 0x0020000002027824 */ /* 0x000fe200078e00ff */
[----:B------:R-:W-:-:S04]  /*7560*/  LEA R3, R0, 0x37800000, 0x17 ;  /* 0x3780000000037811 */ /* 0x000fc800078eb8ff */
[----:B------:R-:W-:-:S07]  /*7570*/  LOP3.LUT R2, R3, R2, R4, 0xfe, !PT ;  /* 0x0000000203027212 */ /* 0x000fce00078efe04 */
.L_x_8010:
[----:B------:R-:W-:Y:S05]  /*7580*/  BSYNC B0 ;  /* 0x0000000000007941 */ /* 0x000fea0003800000 */
.L_x_8009:
[----:B------:R-:W0:Y:S02]  /*7590*/  F2I.S64.TRUNC R2, R2 ;  /* 0x0000000200027311 */ /* 0x000e24000020d900 */
[----:B0-----:R-:W-:Y:S01]  /*75a0*/  PRMT R7, R2, 0x7610, R7 ;  /* 0x0000761002077816 */ /* 0x001fe20000000007 */
[----:B------:R-:W-:Y:S06]  /*75b0*/  BRA `(.L_x_7990) ;  /* 0x00000000009c7947 */ /* 0x000fec0003800000 */
.L_x_8002:
        /* <DEDUP_REMOVED lines=14> */
.L_x_8016:
[----:B------:R-:W-:Y:S05]  /*76a0*/  BSYNC B0 ;  /* 0x0000000000007941 */ /* 0x000fea0003800000 */
.L_x_8015:
[----:B------:R-:W0:Y:S02]  /*76b0*/  F2I.S64.TRUNC R2, R2 ;  /* 0x0000000200027311 */ /* 0x000e24000020d900 */
[----:B0-----:R-:W-:Y:S01]  /*76c0*/  PRMT R7, R2, 0x7610, R7 ;  /* 0x0000761002077816 */ /* 0x001fe20000000007 */
[----:B------:R-:W-:Y:S06]  /*76d0*/  BRA `(.L_x_7990) ;  /* 0x0000000000547947 */ /* 0x000fec0003800000 */
.L_x_7989:
        /* <DEDUP_REMOVED lines=16> */
.L_x_8017:
[----:B------:R-:W-:Y:S01]  /*77e0*/  PRMT R7, RZ, 0x7610, R7 ;  /* 0x00007610ff077816 */ /* 0x000fe20000000007 */
[----:B------:R-:W-:Y:S06]  /*77f0*/  BRA `(.L_x_7990) ;  /* 0x00000000000c7947 */ /* 0x000fec0003800000 */
.L_x_8014:
[----:B------:R0:W5:Y:S01]  /*7800*/  LDG.E.U8 R7, desc[UR36][R4.64] ;  /* 0x0000002404077981 */ /* 0x000162000c1e1100 */
[----:B------:R-:W-:Y:S05]  /*7810*/  BRA `(.L_x_7990) ;  /* 0x0000000000047947 */ /* 0x000fea0003800000 */
.L_x_8013:
[----:B------:R0:W5:Y:S02]  /*7820*/  LDG.E.U8 R7, desc[UR36][R4.64] ;  /* 0x0000002404077981 */ /* 0x000164000c1e1100 */
.L_x_7990:
[----:B------:R-:W1:Y:S01]  /*7830*/  LDC.U8 R2, c[0x0][0x491] ;  /* 0x00012440ff027b82 */ /* 0x000e620000000000 */
[----:B-----5:R-:W-:Y:S02]  /*7840*/  LOP3.LUT R3, R7, R22, RZ, 0x3c, !PT ;  /* 0x0000001607037212 */ /* 0x020fe400078e3cff */
        /* <DEDUP_REMOVED lines=13> */
.L_x_8021:
[----:B------:R1:W-:Y:S01]  /*7920*/  STG.E.U8 desc[UR36][R16.64], R3 ;  /* 0x0000000310007986 */ /* 0x0003e2000c101124 */
[----:B------:R-:W-:Y:S05]  /*7930*/  BRA `(.L_x_8023) ;  /* 0x0000000c00987947 */ /* 0x000fea0003800000 */
.L_x_8020:
        /* <DEDUP_REMOVED lines=10> */
.L_x_8025:
[----:B------:R-:W-:-:S05]  /*79e0*/  LOP3.LUT R3, R3, 0xff, RZ, 0xc0, !PT ;  /* 0x000000ff03037812 */ /* 0x000fca00078ec0ff */
[----:B------:R1:W-:Y:S01]  /*79f0*/  STG.E desc[UR36][R16.64], R3 ;  /* 0x0000000310007986 */ /* 0x0003e2000c101924 */
[----:B------:R-:W-:Y:S05]  /*7a00*/  BRA `(.L_x_8023) ;  /* 0x0000000c00647947 */ /* 0x000fea0003800000 */
.L_x_8024:
[----:B------:R-:W-:-:S05]  /*7a10*/  LOP3.LUT R3, R3, 0xff, RZ, 0xc0, !PT ;  /* 0x000000ff03037812 */ /* 0x000fca00078ec0ff */
[----:B------:R1:W-:Y:S01]  /*7a20*/  STG.E.U16 desc[UR36][R16.64], R3 ;  /* 0x0000000310007986 */ /* 0x0003e2000c101524 */
[----:B------:R-:W-:Y:S05]  /*7a30*/  BRA `(.L_x_8023) ;  /* 0x0000000c00587947 */ /* 0x000fea0003800000 */
.L_x_8019:
[----:B------:R-:W-:-:S13]  /*7a40*/  ISETP.GT.AND P0, PT, R0, 0x6, PT ;  /* 0x000000060000780c */ /* 0x000fda0003f04270 */
[----:B------:R-:W-:Y:S05]  /*7a50*/  @P0 BRA `(.L_x_8026) ;  /* 0x0000000000340947 */ /* 0x000fea0003800000 */
[----:B------:R-:W-:-:S13]  /*7a60*/  ISETP.NE.AND P0, PT, R0, 0x5, PT ;  /* 0x000000050000780c */ /* 0x000fda0003f05270 */
[----:B------:R-:W-:Y:S05]  /*7a70*/  @!P0 BRA `(.L_x_8027) ;  /* 0x0000000000188947 */ /* 0x000fea0003800000 */
[----:B------:R-:W-:-:S13]  /*7a80*/  ISETP.NE.AND P0, PT, R0, 0x6, PT ;  /* 0x000000060000780c */ /* 0x000fda0003f05270 */
[----:B------:R-:W-:Y:S05]  /*7a90*/  @P0 BRA `(.L_x_8022) ;  /* 0x0000000800e40947 */ /* 0x000fea0003800000 */
[----:B------:R-:W-:-:S06]  /*7aa0*/  LOP3.LUT R3, R3, 0xff, RZ, 0xc0, !PT ;  /* 0x000000ff03037812 */ /* 0x000fcc00078ec0ff */
[----:B------:R-:W1:Y:S02]  /*7ab0*/  I2F.U16 R3, R3 ;  /* 0x0000000300037306 */ /* 0x000e640000101000 */
[----:B-1----:R1:W-:Y:S01]  /*7ac0*/  STG.E desc[UR36][R16.64], R3 ;  /* 0x0000000310007986 */ /* 0x0023e2000c101924 */
[----:B------:R-:W-:Y:S05]  /*7ad0*/  BRA `(.L_x_8023) ;  /* 0x0000000c00307947 */ /* 0x000fea0003800000 */
.L_x_8027:
[----:B------:R-:W-:-:S04]  /*7ae0*/  LOP3.LUT R3, R3, 0xff, RZ, 0xc0, !PT ;  /* 0x000000ff03037812 */ /* 0x000fc800078ec0ff */
[----:B------:R-:W1:Y:S02]  /*7af0*/  I2F.U16 R0, R3 ;  /* 0x0000000300007306 */ /* 0x000e640000101000 */
[----:B-1----:R-:W-:-:S05]  /*7b00*/  F2FP.F16.F32.PACK_AB R0, RZ, R0 ;  /* 0x00000000ff00723e */ /* 0x002fca00000000ff */
[----:B------:R1:W-:Y:S01]  /*7b10*/  STG.E.U16 desc[UR36][R16.64], R0 ;  /* 0x0000000010007986 */ /* 0x0003e2000c101524 */
[----:B------:R-:W-:Y:S05]  /*7b20*/  BRA `(.L_x_8023) ;  /* 0x0000000c001c7947 */ /* 0x000fea0003800000 */
.L_x_8026:
[----:B------:R-:W-:-:S13]  /*7b30*/  ISETP.NE.AND P0, PT, R0, 0x7, PT ;  /* 0x000000070000780c */ /* 0x000fda0003f05270 */
[----:B------:R-:W-:Y:S05]  /*7b40*/  @!P0 BRA `(.L_x_8028) ;  /* 0x00000000003c8947 */ /* 0x000fea0003800000 */
[----:B------:R-:W-:-:S13]  /*7b50*/  ISETP.NE.AND P0, PT, R0, 0x8, PT ;  /* 0x000000080000780c */ /* 0x000fda0003f05270 */
[----:B------:R-:W-:Y:S05]  /*7b60*/  @!P0 BRA `(.L_x_8029) ;  /* 0x00000000001c8947 */ /* 0x000fea0003800000 */
[----:B------:R-:W-:-:S13]  /*7b70*/  ISETP.NE.AND P0, PT, R0, 0x9, PT ;  /* 0x000000090000780c */ /* 0x000fda0003f05270 */
[----:B------:R-:W-:Y:S05]  /*7b80*/  @P0 BRA `(.L_x_8022) ;  /* 0x0000000800a80947 */ /* 0x000fea0003800000 */
[----:B------:R-:W-:Y:S01]  /*7b90*/  LOP3.LUT R3, R3, 0xff, RZ, 0xc0, !PT ;  /* 0x000000ff03037812 */ /* 0x000fe200078ec0ff */
[----:B0-234-:R-:W-:-:S03]  /*7ba0*/  IMAD.MOV.U32 R5, RZ, RZ, RZ ;  /* 0x000000ffff057224 */ /* 0x01dfc600078e00ff */
[----:B------:R-:W0:Y:S02]  /*7bb0*/  I2F.U16 R4, R3 ;  /* 0x0000000300047306 */ /* 0x000e240000101000 */
[----:B0-----:R0:W-:Y:S01]  /*7bc0*/  STG.E.64 desc[UR36][R16.64], R4 ;  /* 0x0000000410007986 */ /* 0x0011e2000c101b24 */
[----:B------:R-:W-:Y:S05]  /*7bd0*/  BRA `(.L_x_8023) ;  /* 0x0000000800f07947 */ /* 0x000fea0003800000 */
.L_x_8029:
[----:B------:R-:W-:-:S06]  /*7be0*/  LOP3.LUT R3, R3, 0xff, RZ, 0xc0, !PT ;  /* 0x000000ff03037812 */ /* 0x000fcc00078ec0ff */
[----:B------:R-:W1:Y:S02]  /*7bf0*/  I2F.U16 R3, R3 ;  /* 0x0000000300037306 */ /* 0x000e640000101000 */
[----:B-1----:R-:W-:-:S04]  /*7c00*/  F2FP.F16.F32.PACK_AB R3, RZ, R3 ;  /* 0x00000003ff03723e */ /* 0x002fc800000000ff */
[----:B------:R-:W-:-:S05]  /*7c10*/  PRMT R3, R3, 0x5410, RZ ;  /* 0x0000541003037816 */ /* 0x000fca00000000ff */
[----:B------:R1:W-:Y:S01]  /*7c20*/  STG.E desc[UR36][R16.64], R3 ;  /* 0x0000000310007986 */ /* 0x0003e2000c101924 */
[----:B------:R-:W-:Y:S05]  /*7c30*/  BRA `(.L_x_8023) ;  /* 0x0000000800d87947 */ /* 0x000fea0003800000 */
.L_x_8028:
[----:B------:R-:W-:-:S06]  /*7c40*/  LOP3.LUT R3, R3, 0xff, RZ, 0xc0, !PT ;  /* 0x000000ff03037812 */ /* 0x000fcc00078ec0ff */
[----:B------:R-:W1:Y:S02]  /*7c50*/  I2F.F64.U16 R2, R3 ;  /* 0x0000000300027312 */ /* 0x000e640000101800 */
[----:B-1----:R1:W-:Y:S01]  /*7c60*/  STG.E.64 desc[UR36][R16.64], R2 ;  /* 0x0000000210007986 */ /* 0x0023e2000c101b24 */
[----:B------:R-:W-:Y:S05]  /*7c70*/  BRA `(.L_x_8023) ;  /* 0x0000000800c87947 */ /* 0x000fea0003800000 */
.L_x_8018:
        /* <DEDUP_REMOVED lines=12> */
.L_x_8032:
[----:B0-234-:R-:W-:Y:S02]  /*7d40*/  LOP3.LUT R4, R3, 0xff, RZ, 0xc0, !PT ;  /* 0x000000ff03047812 */ /* 0x01dfe400078ec0ff */
[----:B------:R-:W-:-:S04]  /*7d50*/  CS2R R6, SRZ ;  /* 0x0000000000067805 */ /* 0x000fc8000001ff00 */
[----:B------:R-:W0:Y:S02]  /*7d60*/  I2F.F64.U16 R4, R4 ;  /* 0x0000000400047312 */ /* 0x000e240000101800 */
[----:B0-----:R0:W-:Y:S01]  /*7d70*/  STG.E.128 desc[UR36][R16.64], R4 ;  /* 0x0000000410007986 */ /* 0x0011e2000c101d24 */
[----:B------:R-:W-:Y:S05]  /*7d80*/  BRA `(.L_x_8023) ;  /* 0x0000000800847947 */ /* 0x000fea0003800000 */
.L_x_8031:
[----:B------:R-:W-:-:S13]  /*7d90*/  ISETP.NE.AND P0, PT, R0, 0xf, PT ;  /* 0x0000000f0000780c */ /* 0x000fda0003f05270 */
[----:B------:R-:W-:Y:S05]  /*7da0*/  @!P0 BRA `(.L_x_8033) ;  /* 0x0000000000bc8947 */ /* 0x000fea0003800000 */
[----:B------:R-:W-:-:S13]  /*7db0*/  ISETP.NE.AND P0, PT, R0, 0x17, PT ;  /* 0x000000170000780c */ /* 0x000fda0003f05270 */
[----:B------:R-:W-:Y:S05]  /*7dc0*/  @!P0 BRA `(.L_x_8034) ;  /* 0x0000000000588947 */ /* 0x000fea0003800000 */
[----:B------:R-:W-:-:S13]  /*7dd0*/  ISETP.NE.AND P0, PT, R0, 0x18, PT ;  /* 0x000000180000780c */ /* 0x000fda0003f05270 */
[----:B------:R-:W-:Y:S05]  /*7de0*/  @P0 BRA `(.L_x_8022) ;  /* 0x0000000800100947 */ /* 0x000fea0003800000 */
[----:B0-234-:R-:W-:Y:S01]  /*7df0*/  LOP3.LUT R4, R3, 0xff, RZ, 0xc0, !PT ;  /* 0x000000ff03047812 */ /* 0x01dfe200078ec0ff */
        /* <DEDUP_REMOVED lines=15> */
.L_x_8036:
[----:B------:R-:W-:Y:S05]  /*7ef0*/  BSYNC B0 ;  /* 0x0000000000007941 */ /* 0x000fea0003800000 */
.L_x_8035:
[----:B------:R-:W-:-:S05]  /*7f00*/  LOP3.LUT R3, R0, R3, RZ, 0xfc, !PT ;  /* 0x0000000300037212 */ /* 0x000fca00078efcff */
[----:B------:R0:W-:Y:S01]  /*7f10*/  STG.E.U8 desc[UR36][R16.64], R3 ;  /* 0x0000000310007986 */ /* 0x0001e2000c101124 */
[----:B------:R-:W-:Y:S05]  /*7f20*/  BRA `(.L_x_8023) ;  /* 0x00000008001c7947 */ /* 0x000fea0003800000 */
.L_x_8034:
[----:B------:R-:W-:Y:S01]  /*7f30*/  LOP3.LUT R3, R3, 0xff, RZ, 0xc0, !PT ;  /* 0x000000ff03037812 */ /* 0x000fe200078ec0ff */
[----:B------:R-:W-:Y:S05]  /*7f40*/  BSSY B0, `(.L_x_8037) ;  /* 0x0000010000007945 */ /* 0x000fea0003800000 */
[----:B------:R-:W1:Y:S02]  /*7f50*/  I2F.U16 R3, R3 ;  /* 0x0000000300037306 */ /* 0x000e640000101000 */
[----:B-1----:R-:W-:-:S04]  /*7f60*/  LOP3.LUT R2, R3, 0x7fffffff, RZ, 0xc0, !PT ;  /* 0x7fffffff03027812 */ /* 0x002fc800078ec0ff */
        /* <DEDUP_REMOVED lines=10> */
.L_x_8038:
[----:B------:R-:W-:Y:S01]  /*8010*/  IMAD.MOV.U32 R0, RZ, RZ, 0x7f ;  /* 0x0000007fff007424 */ /* 0x000fe200078e00ff */
[----:B------:R-:W-:-:S04]  /*8020*/  ISETP.GT.U32.AND P0, PT, R2, 0x7f800000, PT ;  /* 0x7f8000000200780c */ /* 0x000fc80003f04070 */
[----:B------:R-:W-:-:S09]  /*8030*/  SEL R0, R0, 0x7c, P0 ;  /* 0x0000007c00007807 */ /* 0x000fd20000000000 */
.L_x_8039:
[----:B------:R-:W-:Y:S05]  /*8040*/  BSYNC B0 ;  /* 0x0000000000007941 */ /* 0x000fea0003800000 */
.L_x_8037:
[----:B------:R-:W-:-:S04]  /*8050*/  LOP3.LUT R2, R3, 0x80000000, RZ, 0xc0, !PT ;  /* 0x8000000003027812 */ /* 0x000fc800078ec0ff */
[----:B------:R-:W-:-:S04]  /*8060*/  SHF.R.U32.HI R3, RZ, 0x18, R2 ;  /* 0x00000018ff037819 */ /* 0x000fc80000011602 */
[----:B------:R-:W-:-:S05]  /*8070*/  LOP3.LUT R3, R0, R3, RZ, 0xfc, !PT ;  /* 0x0000000300037212 */ /* 0x000fca00078efcff */
[----:B------:R1:W-:Y:S01]  /*8080*/  STG.E.U8 desc[UR36][R16.64], R3 ;  /* 0x0000000310007986 */ /* 0x0003e2000c101124 */
[----:B------:R-:W-:Y:S05]  /*8090*/  BRA `(.L_x_8023) ;  /* 0x0000000400c07947 */ /* 0x000fea0003800000 */
.L_x_8033:
[----:B------:R-:W-:-:S04]  /*80a0*/  LOP3.LUT R3, R3, 0xff, RZ, 0xc0, !PT ;  /* 0x000000ff03037812 */ /* 0x000fc800078ec0ff */
[----:B------:R-:W1:Y:S02]  /*80b0*/  I2F.U16 R0, R3 ;  /* 0x0000000300007306 */ /* 0x000e640000101000 */
[----:B-1----:R-:W-:-:S05]  /*80c0*/  F2FP.BF16.F32.PACK_AB R0, RZ, R0 ;  /* 0x00000000ff00723e */ /* 0x002fca00000010ff */
[----:B------:R1:W-:Y:S01]  /*80d0*/  STG.E.U16 desc[UR36][R16.64], R0 ;  /* 0x0000000010007986 */ /* 0x0003e2000c101524 */
[----:B------:R-:W-:Y:S05]  /*80e0*/  BRA `(.L_x_8023) ;  /* 0x0000000400ac7947 */ /* 0x000fea0003800000 */
.L_x_8030:
        /* <DEDUP_REMOVED lines=11> */
.L_x_8042:
[----:B------:R-:W-:Y:S01]  /*81a0*/  LOP3.LUT R3, R3, 0xff, RZ, 0xc0, !PT ;  /* 0x000000ff03037812 */ /* 0x000fe200078ec0ff */
[----:B------:R-:W-:Y:S01]  /*81b0*/  BSSY B0, `(.L_x_8043) ;  /* 0x0000015000007945 */ /* 0x000fe20003800000 */
[----:B------:R-:W-:-:S04]  /*81c0*/  IMAD.MOV.U32 R8, RZ, RZ, 0x80 ;  /* 0x00000080ff087424 */ /* 0x000fc800078e00ff */
[----:B------:R-:W1:Y:S02]  /*81d0*/  I2F.U16 R3, R3 ;  /* 0x0000000300037306 */ /* 0x000e640000101000 */
[----:B-1----:R-:W-:-:S04]  /*81e0*/  LOP3.LUT R2, R3, 0x7fffffff, RZ, 0xc0, !PT ;  /* 0x7fffffff03027812 */ /* 0x002fc800078ec0ff */
        /* <DEDUP_REMOVED lines=13> */
.L_x_8045:
[----:B------:R-:W-:-:S04]  /*82c0*/  LOP3.LUT R2, R3, 0x80000000, RZ, 0xc0, !PT ;  /* 0x8000000003027812 */ /* 0x000fc800078ec0ff */
[----:B------:R-:W-:-:S04]  /*82d0*/  SHF.R.U32.HI R3, RZ, 0x18, R2 ;  /* 0x00000018ff037819 */ /* 0x000fc80000011602 */
[----:B------:R-:W-:-:S04]  /*82e0*/  LOP3.LUT R0, R0, R3, RZ, 0xfc, !PT ;  /* 0x0000000300007212 */ /* 0x000fc800078efcff */
[----:B------:R-:W-:-:S07]  /*82f0*/  PRMT R8, R0, 0x7610, R8 ;  /* 0x0000761000087816 */ /* 0x000fce0000000008 */
.L_x_8044:
[----:B------:R-:W-:Y:S05]  /*8300*/  BSYNC B0 ;  /* 0x0000000000007941 */ /* 0x000fea0003800000 */
.L_x_8043:
[----:B------:R1:W-:Y:S01]  /*8310*/  STG.E.U8 desc[UR36][R16.64], R8 ;  /* 0x0000000810007986 */ /* 0x0003e2000c101124 */
[----:B------:R-:W-:Y:S05]  /*8320*/  BRA `(.L_x_8023) ;  /* 0x00000004001c7947 */ /* 0x000fea0003800000 */
.L_x_8041:
        /* <DEDUP_REMOVED lines=18> */
.L_x_8048:
[----:B------:R-:W-:-:S04]  /*8450*/  LOP3.LUT R2, R3, 0x80000000, RZ, 0xc0, !PT ;  /* 0x8000000003027812 */ /* 0x000fc800078ec0ff */
[----:B------:R-:W-:-:S04]  /*8460*/  SHF.R.U32.HI R3, RZ, 0x18, R2 ;  /* 0x00000018ff037819 */ /* 0x000fc80000011602 */
[----:B------:R-:W-:-:S04]  /*8470*/  LOP3.LUT R0, R0, R3, RZ, 0xfc, !PT ;  /* 0x0000000300007212 */ /* 0x000fc800078efcff */
[----:B------:R-:W-:-:S07]  /*8480*/  PRMT R8, R0, 0x7610, R8 ;  /* 0x0000761000087816 */ /* 0x000fce0000000008 */
.L_x_8047:
[----:B------:R-:W-:Y:S05]  /*8490*/  BSYNC B0 ;  /* 0x0000000000007941 */ /* 0x000fea0003800000 */
.L_x_8046:
[----:B------:R1:W-:Y:S01]  /*84a0*/  STG.E.U8 desc[UR36][R16.64], R8 ;  /* 0x0000000810007986 */ /* 0x0003e2000c101124 */
[----:B------:R-:W-:Y:S05]  /*84b0*/  BRA `(.L_x_8023) ;  /* 0x0000000000b87947 */ /* 0x000fea0003800000 */
.L_x_8040:
[----:B------:R-:W-:-:S13]  /*84c0*/  ISETP.NE.AND P0, PT, R0, 0x1c, PT ;  /* 0x0000001c0000780c */ /* 0x000fda0003f05270 */
[----:B------:R-:W-:Y:S05]  /*84d0*/  @!P0 BRA `(.L_x_8049) ;  /* 0x0000000000a88947 */ /* 0x000fea0003800000 */
[----:B------:R-:W-:-:S13]  /*84e0*/  ISETP.NE.AND P0, PT, R0, 0x1d, PT ;  /* 0x0000001d0000780c */ /* 0x000fda0003f05270 */
[----:B------:R-:W-:Y:S05]  /*84f0*/  @!P0 BRA `(.L_x_8050) ;  /* 0x0000000000908947 */ /* 0x000fea0003800000 */
[----:B------:R-:W-:-:S13]  /*8500*/  ISETP.NE.AND P0, PT, R0, 0x2c, PT ;  /* 0x0000002c0000780c */ /* 0x000fda0003f05270 */
[----:B------:R-:W-:Y:S05]  /*8510*/  @P0 BRA `(.L_x_8022) ;  /* 0x0000000000440947 */ /* 0x000fea0003800000 */
[----:B0-234-:R-:W-:-:S06]  /*8520*/  LOP3.LUT R4, R3, 0xff, RZ, 0xc0, !PT ;  /* 0x000000ff03047812 */ /* 0x01dfcc00078ec0ff */
        /* <DEDUP_REMOVED lines=16> */
.L_x_8022:
[----:B------:R-:W-:Y:S01]  /*8630*/  MOV R0, 0x0 ;  /* 0x0000000000007802 */ /* 0x000fe20000000f00 */
[----:B------:R-:W-:Y:S01]  /*8640*/  ULDC.64 UR4, c[0x4][0x148] ;  /* 0x0100520000047ab9 */ /* 0x000fe20000000a00 */
[----:B------:R-:W-:Y:S01]  /*8650*/  ULDC.64 UR6, c[0x4][0x10] ;  /* 0x0100040000067ab9 */ /* 0x000fe20000000a00 */
[----:B0-234-:R-:W-:Y:S01]  /*8660*/  IMAD.U32 R4, RZ, RZ, UR4 ;  /* 0x00000004ff047e24 */ /* 0x01dfe2000f8e00ff */
        /* <DEDUP_REMOVED lines=12> */
.L_x_8051:
[----:B------:R-:W-:Y:S05]  /*8730*/  BRA `(.L_x_8023) ;  /* 0x0000000000187947 */ /* 0x000fea0003800000 */
.L_x_8050:
[----:B------:R-:W-:Y:S01]  /*8740*/  LOP3.LUT R2, R3, 0xff, RZ, 0xc0, !PT ;  /* 0x000000ff03027812 */ /* 0x000fe200078ec0ff */
[----:B------:R-:W-:-:S05]  /*8750*/  IMAD.MOV.U32 R3, RZ, RZ, RZ ;  /* 0x000000ffff037224 */ /* 0x000fca00078e00ff */
[----:B------:R1:W-:Y:S01]  /*8760*/  STG.E.64 desc[UR36][R16.64], R2 ;  /* 0x0000000210007986 */ /* 0x0003e2000c101b24 */
[----:B------:R-:W-:Y:S05]  /*8770*/  BRA `(.L_x_8023) ;  /* 0x0000000000087947 */ /* 0x000fea0003800000 */
.L_x_8049:
[----:B------:R-:W-:-:S05]  /*8780*/  LOP3.LUT R3, R3, 0xff, RZ, 0xc0, !PT ;  /* 0x000000ff03037812 */ /* 0x000fca00078ec0ff */
[----:B------:R1:W-:Y:S02]  /*8790*/  STG.E desc[UR36][R16.64], R3 ;  /* 0x0000000310007986 */ /* 0x0003e4000c101924 */
.L_x_8023:
[----:B------:R-:W-:-:S07]  /*87a0*/  VIADD R19, R19, 0x80 ;  /* 0x0000008013137836 */ /* 0x000fce0000000000 */
.L_x_7950:
[----:B------:R-:W-:Y:S05]  /*87b0*/  BSYNC B6 ;  /* 0x0000000000067941 */ /* 0x000fea0003800000 */
.L_x_7949:
[----:B------:R-:W-:Y:S01]  /*87c0*/  ULDC UR4, c[0x0][0x210] ;  /* 0x0000840000047ab9 */ /* 0x000fe20000000800 */
[----:B------:R-:W-:Y:S01]  /*87d0*/  BSSY B6, `(.L_x_8052) ;  /* 0x0000438000067945 */ /* 0x000fe20003800000 */
[----:B------:R-:W-:-:S13]  /*87e0*/  ISETP.GE.AND P0, PT, R19, UR4, PT ;  /* 0x0000000413007c0c */ /* 0x000fda000bf06270 */
[----:B------:R-:W-:Y:S05]  /*87f0*/  @P0 BRA `(.L_x_8053) ;  /* 0x0000004000d40947 */ /* 0x000fea0003800000 */
[----:B0-----:R-:W0:Y:S01]  /*8800*/  LDC R6, c[0x0][0x218] ;  /* 0x00008600ff067b82 */ /* 0x001e220000000800 */
[----:B------:R-:W-:Y:S02]  /*8810*/  IMAD.MOV.U32 R18, RZ, RZ, RZ ;  /* 0x000000ffff127224 */ /* 0x000fe400078e00ff */
[----:B-1----:R-:W-:Y:S02]  /*8820*/  IMAD.MOV.U32 R0, RZ, RZ, RZ ;  /* 0x000000ffff007224 */ /* 0x002fe400078e00ff */
        /* <DEDUP_REMOVED lines=351> */
.L_x_8054:
        /* <DEDUP_REMOVED lines=20> */
.L_x_8058:
[----:B------:R3:W5:Y:S01]  /*9f60*/  LDG.E.U8 R22, desc[UR36][R4.64] ;  /* 0x0000002404167981 */ /* 0x000762000c1e1100 */
[----:B------:R-:W-:Y:S05]  /*9f70*/  BRA `(.L_x_8060) ;  /* 0x0000000c00647947 */ /* 0x000fea0003800000 */
.L_x_8057:
        /* <DEDUP_REMOVED lines=8> */
.L_x_8062:
[----:B------:R2:W5:Y:S01]  /*a000*/  LDG.E.U8 R22, desc[UR36][R4.64] ;  /* 0x0000002404167981 */ /* 0x000562000c1e1100 */
[----:B------:R-:W-:Y:S05]  /*a010*/  BRA `(.L_x_8060) ;  /* 0x0000000c003c7947 */ /* 0x000fea0003800000 */
.L_x_8061:
[----:B------:R0:W5:Y:S01]  /*a020*/  LDG.E.U16 R22, desc[UR36][R4.64] ;  /* 0x0000002404167981 */ /* 0x000162000c1e1500 */
[----:B------:R-:W-:Y:S05]  /*a030*/  BRA `(.L_x_8060) ;  /* 0x0000000c00347947 */ /* 0x000fea0003800000 */
.L_x_8056:
        /* <DEDUP_REMOVED lines=10> */
.L_x_8064:
[----:B------:R-:W2:Y:S02]  /*a0e0*/  LDG.E.U16 R2, desc[UR36][R4.64] ;  /* 0x0000002404027981 */ /* 0x000ea4000c1e1500 */
[----:B--2---:R-:W-:-:S06]  /*a0f0*/  HADD2.F32 R2, -RZ, R2.H0_H0 ;  /* 0x20000002ff027230 */ /* 0x004fcc0000004100 */
[----:B------:R-:W0:Y:S02]  /*a100*/  F2I.S64.TRUNC R2, R2 ;  /* 0x0000000200027311 */ /* 0x000e24000020d900 */
[----:B0-----:R-:W-:Y:S01]  /*a110*/  PRMT R22, R2, 0x7610, R22 ;  /* 0x0000761002167816 */ /* 0x001fe20000000016 */
[----:B------:R-:W-:Y:S06]  /*a120*/  BRA `(.L_x_8060) ;  /* 0x0000000800f87947 */ /* 0x000fec0003800000 */
.L_x_8063:
        /* <DEDUP_REMOVED lines=10> */
.L_x_8066:
[----:B------:R-:W2:Y:S02]  /*a1d0*/  LDG.E.U16 R4, desc[UR36][R4.64] ;  /* 0x0000002404047981 */ /* 0x000ea4000c1e1500 */
[----:B--2---:R-:W-:-:S06]  /*a1e0*/  HADD2.F32 R2, -RZ, R4.H0_H0 ;  /* 0x20000004ff027230 */ /* 0x004fcc0000004100 */
[----:B------:R-:W0:Y:S02]  /*a1f0*/  F2I.S64.TRUNC R2, R2 ;  /* 0x0000000200027311 */ /* 0x000e24000020d900 */
[----:B0-----:R-:W-:Y:S01]  /*a200*/  PRMT R22, R2, 0x7610, R22 ;  /* 0x0000761002167816 */ /* 0x001fe20000000016 */
[----:B------:R-:W-:Y:S06]  /*a210*/  BRA `(.L_x_8060) ;  /* 0x0000000800bc7947 */ /* 0x000fec0003800000 */
.L_x_8065:
[----:B------:R-:W2:Y:S02]  /*a220*/  LDG.E.64 R2, desc[UR36][R4.64] ;  /* 0x0000002404027981 */ /* 0x000ea4000c1e1b00 */
[----:B--2---:R-:W0:Y:S02]  /*a230*/  F2I.S64.F64.TRUNC R2, R2 ;  /* 0x0000000200027311 */ /* 0x004e24000030d900 */
[----:B0-----:R-:W-:Y:S01]  /*a240*/  PRMT R22, R2, 0x7610, R22 ;  /* 0x0000761002167816 */ /* 0x001fe20000000016 */
[----:B------:R-:W-:Y:S06]  /*a250*/  BRA `(.L_x_8060) ;  /* 0x0000000800ac7947 */ /* 0x000fec0003800000 */
.L_x_8055:
        /* <DEDUP_REMOVED lines=12> */
.L_x_8069:
[----:B------:R-:W2:Y:S02]  /*a320*/  LDG.E.64 R4, desc[UR36][R4.64] ;  /* 0x0000002404047981 */ /* 0x000ea4000c1e1b00 */
[----:B--2---:R-:W0:Y:S02]  /*a330*/  F2I.S64.F64.TRUNC R2, R4 ;  /* 0x0000000400027311 */ /* 0x004e24000030d900 */
[----:B0-----:R-:W-:Y:S01]  /*a340*/  PRMT R22, R2, 0x7610, R22 ;  /* 0x0000761002167816 */ /* 0x001fe20000000016 */
[----:B------:R-:W-:Y:S06]  /*a350*/  BRA `(.L_x_8060) ;  /* 0x00000008006c7947 */ /* 0x000fec0003800000 */
.L_x_8068:
        /* <DEDUP_REMOVED lines=28> */
.L_x_8071:
        /* <DEDUP_REMOVED lines=15> */
.L_x_8070:
[----:B------:R-:W2:Y:S02]  /*a610*/  LDG.E.U16 R2, desc[UR36][R4.64] ;  /* 0x0000002404027981 */ /* 0x000ea4000c1e1500 */
[----:B--2---:R-:W-:-:S06]  /*a620*/  IMAD.U32 R2, R2, 0x10000, RZ ;  /* 0x0001000002027824 */ /* 0x004fcc00078e00ff */
[----:B------:R-:W0:Y:S02]  /*a630*/  F2I.S64.TRUNC R2, R2 ;  /* 0x0000000200027311 */ /* 0x000e24000020d900 */
[----:B0-----:R-:W-:Y:S01]  /*a640*/  PRMT R22, R2, 0x7610, R22 ;  /* 0x0000761002167816 */ /* 0x001fe20000000016 */
[----:B------:R-:W-:Y:S06]  /*a650*/  BRA `(.L_x_8060) ;  /* 0x0000000400ac7947 */ /* 0x000fec0003800000 */
.L_x_8067:
        /* <DEDUP_REMOVED lines=10> */
.L_x_8074:
        /* <DEDUP_REMOVED lines=21> */
.L_x_8078:
[----:B------:R-:W-:Y:S05]  /*a850*/  BSYNC B1 ;  /* 0x0000000000017941 */ /* 0x000fea0003800000 */
.L_x_8077:
[----:B------:R-:W-:Y:S01]  /*a860*/  IMAD.SHL.U32 R2, R2, 0x100000, RZ ;  /* 0x0010000002027824 */ /* 0x000fe200078e00ff */
[----:B------:R-:W-:-:S04]  /*a870*/  LEA R3, R0, 0x3b800000, 0x17 ;  /* 0x3b80000000037811 */ /* 0x000fc800078eb8ff */
[----:B------:R-:W-:-:S07]  /*a880*/  LOP3.LUT R2, R3, R2, R4, 0xfe, !PT ;  /* 0x0000000203027212 */ /* 0x000fce00078efe04 */
.L_x_8076:
[----:B------:R-:W-:Y:S05]  /*a890*/  BSYNC B0 ;  /* 0x0000000000007941 */ /* 0x000fea0003800000 */
.L_x_8075:
[----:B------:R-:W0:Y:S02]  /*a8a0*/  F2I.S64.TRUNC R2, R2 ;  /* 0x0000000200027311 */ /* 0x000e24000020d900 */
[----:B0-----:R-:W-:Y:S01]  /*a8b0*/  PRMT R22, R2, 0x7610, R22 ;  /* 0x0000761002167816 */ /* 0x001fe20000000016 */
[----:B------:R-:W-:Y:S06]  /*a8c0*/  BRA `(.L_x_8060) ;  /* 0x0000000400107947 */ /* 0x000fec0003800000 */
.L_x_8073:
        /* <DEDUP_REMOVED lines=21> */
.L_x_8082:
[----:B------:R-:W-:Y:S05]  /*aa20*/  BSYNC B1 ;  /* 0x0000000000017941 */ /* 0x000fea0003800000 */
.L_x_8081:
[----:B------:R-:W-:Y:S01]  /*aa30*/  IMAD.SHL.U32 R2, R2, 0x200000, RZ ;  /* 0x0020000002027824 */ /* 0x000fe200078e00ff */
[----:B------:R-:W-:-:S04]  /*aa40*/  LEA R3, R0, 0x37800000, 0x17 ;  /* 0x3780000000037811 */ /* 0x000fc800078eb8ff */
[----:B------:R-:W-:-:S07]  /*aa50*/  LOP3.LUT R2, R3, R2, R4, 0xfe, !PT ;  /* 0x0000000203027212 */ /* 0x000fce00078efe04 */
.L_x_8080:
[----:B------:R-:W-:Y:S05]  /*aa60*/  BSYNC B0 ;  /* 0x0000000000007941 */ /* 0x000fea0003800000 */
.L_x_8079:
[----:B------:R-:W0:Y:S02]  /*aa70*/  F2I.S64.TRUNC R2, R2 ;  /* 0x0000000200027311 */ /* 0x000e24000020d900 */
[----:B0-----:R-:W-:Y:S01]  /*aa80*/  PRMT R22, R2, 0x7610, R22 ;  /* 0x0000761002167816 */ /* 0x001fe20000000016 */
[----:B------:R-:W-:Y:S06]  /*aa90*/  BRA `(.L_x_8060) ;  /* 0x00000000009c7947 */ /* 0x000fec0003800000 */
.L_x_8072:
        /* <DEDUP_REMOVED lines=14> */
.L_x_8086:
[----:B------:R-:W-:Y:S05]  /*ab80*/  BSYNC B0 ;  /* 0x0000000000007941 */ /* 0x000fea0003800000 */
.L_x_8085:
[----:B------:R-:W0:Y:S02]  /*ab90*/  F2I.S64.TRUNC R2, R2 ;  /* 0x0000000200027311 */ /* 0x000e24000020d900 */
[----:B0-----:R-:W-:Y:S01]  /*aba0*/  PRMT R22, R2, 0x7610, R22 ;  /* 0x0000761002167816 */ /* 0x001fe20000000016 */
[----:B------:R-:W-:Y:S06]  /*abb0*/  BRA `(.L_x_8060) ;  /* 0x0000000000547947 */ /* 0x000fec0003800000 */
.L_x_8059:
        /* <DEDUP_REMOVED lines=16> */
.L_x_8087:
[----:B------:R-:W-:Y:S01]  /*acc0*/  PRMT R22, RZ, 0x7610, R22 ;  /* 0x00007610ff167816 */ /* 0x000fe20000000016 */
[----:B------:R-:W-:Y:S06]  /*acd0*/  BRA `(.L_x_8060) ;  /* 0x00000000000c7947 */ /* 0x000fec0003800000 */
.L_x_8084:
[----:B------:R0:W5:Y:S01]  /*ace0*/  LDG.E.U8 R22, desc[UR36][R4.64] ;  /* 0x0000002404167981 */ /* 0x000162000c1e1100 */
[----:B------:R-:W-:Y:S05]  /*acf0*/  BRA `(.L_x_8060) ;  /* 0x0000000000047947 */ /* 0x000fea0003800000 */
.L_x_8083:
[----:B------:R0:W5:Y:S02]  /*ad00*/  LDG.E.U8 R22, desc[UR36][R4.64] ;  /* 0x0000002404167981 */ /* 0x000164000c1e1100 */
.L_x_8060:
        /* <DEDUP_REMOVED lines=17> */
.L_x_8091:
[----:B------:R0:W5:Y:S01]  /*ae20*/  LDG.E.U8 R7, desc[UR36][R4.64] ;  /* 0x0000002404077981 */ /* 0x000162000c1e1100 */
[----:B------:R-:W-:Y:S05]  /*ae30*/  BRA `(.L_x_8093) ;  /* 0x0000000c00647947 */ /* 0x000fea0003800000 */
.L_x_8090:
        /* <DEDUP_REMOVED lines=8> */
.L_x_8095:
[----:B------:R3:W5:Y:S01]  /*aec0*/  LDG.E.U8 R7, desc[UR36][R4.64] ;  /* 0x0000002404077981 */ /* 0x000762000c1e1100 */
[----:B------:R-:W-:Y:S05]  /*aed0*/  BRA `(.L_x_8093) ;  /* 0x0000000c003c7947 */ /* 0x000fea0003800000 */
.L_x_8094:
[----:B------:R4:W5:Y:S01]  /*aee0*/  LDG.E.U16 R7, desc[UR36][R4.64] ;  /* 0x0000002404077981 */ /* 0x000962000c1e1500 */
[----:B------:R-:W-:Y:S05]  /*aef0*/  BRA `(.L_x_8093) ;  /* 0x0000000c00347947 */ /* 0x000fea0003800000 */
.L_x_8089:
        /* <DEDUP_REMOVED lines=10> */
.L_x_8097:
[----:B------:R-:W2:Y:S02]  /*afa0*/  LDG.E.U16 R2, desc[UR36][R4.64] ;  /* 0x0000002404027981 */ /* 0x000ea4000c1e1500 */
[----:B--2---:R-:W-:-:S06]  /*afb0*/  HADD2.F32 R2, -RZ, R2.H0_H0 ;  /* 0x20000002ff027230 */ /* 0x004fcc0000004100 */
[----:B------:R-:W0:Y:S02]  /*afc0*/  F2I.S64.TRUNC R2, R2 ;  /* 0x0000000200027311 */ /* 0x000e24000020d900 */
[----:B0-----:R-:W-:Y:S01]  /*afd0*/  PRMT R7, R2, 0x7610, R7 ;  /* 0x0000761002077816 */ /* 0x001fe20000000007 */
[----:B------:R-:W-:Y:S06]  /*afe0*/  BRA `(.L_x_8093) ;  /* 0x0000000800f87947 */ /* 0x000fec0003800000 */
.L_x_8096:
        /* <DEDUP_REMOVED lines=10> */
.L_x_8099:
[----:B------:R-:W2:Y:S02]  /*b090*/  LDG.E.U16 R4, desc[UR36][R4.64] ;  /* 0x0000002404047981 */ /* 0x000ea4000c1e1500 */
[----:B--2---:R-:W-:-:S06]  /*b0a0*/  HADD2.F32 R2, -RZ, R4.H0_H0 ;  /* 0x20000004ff027230 */ /* 0x004fcc0000004100 */
[----:B------:R-:W0:Y:S02]  /*b0b0*/  F2I.S64.TRUNC R2, R2 ;  /* 0x0000000200027311 */ /* 0x000e24000020d900 */
[----:B0-----:R-:W-:Y:S01]  /*b0c0*/  PRMT R7, R2, 0x7610, R7 ;  /* 0x0000761002077816 */ /* 0x001fe20000000007 */
[----:B------:R-:W-:Y:S06]  /*b0d0*/  BRA `(.L_x_8093) ;  /* 0x0000000800bc7947 */ /* 0x000fec0003800000 */
.L_x_8098:
[----:B------:R-:W2:Y:S02]  /*b0e0*/  LDG.E.64 R2, desc[UR36][R4.64] ;  /* 0x0000002404027981 */ /* 0x000ea4000c1e1b00 */
[----:B--2---:R-:W0:Y:S02]  /*b0f0*/  F2I.S64.F64.TRUNC R2, R2 ;  /* 0x0000000200027311 */ /* 0x004e24000030d900 */
[----:B0-----:R-:W-:Y:S01]  /*b100*/  PRMT R7, R2, 0x7610, R7 ;  /* 0x0000761002077816 */ /* 0x001fe20000000007 */
[----:B------:R-:W-:Y:S06]  /*b110*/  BRA `(.L_x_8093) ;  /* 0x0000000800ac7947 */ /* 0x000fec0003800000 */
.L_x_8088:
        /* <DEDUP_REMOVED lines=12> */
.L_x_8102:
[----:B------:R-:W2:Y:S02]  /*b1e0*/  LDG.E.64 R4, desc[UR36][R4.64] ;  /* 0x0000002404047981 */ /* 0x000ea4000c1e1b00 */
[----:B--2---:R-:W0:Y:S02]  /*b1f0*/  F2I.S64.F64.TRUNC R2, R4 ;  /* 0x0000000400027311 */ /* 0x004e24000030d900 */
[----:B0-----:R-:W-:Y:S01]  /*b200*/  PRMT R7, R2, 0x7610, R7 ;  /* 0x0000761002077816 */ /* 0x001fe20000000007 */
[----:B------:R-:W-:Y:S06]  /*b210*/  BRA `(.L_x_8093) ;  /* 0x00000008006c7947 */ /* 0x000fec0003800000 */
.L_x_8101:
        /* <DEDUP_REMOVED lines=28> */
.L_x_8104:
        /* <DEDUP_REMOVED lines=15> */
.L_x_8103:
[----:B------:R-:W2:Y:S02]  /*b4d0*/  LDG.E.U16 R2, desc[UR36][R4.64] ;  /* 0x0000002404027981 */ /* 0x000ea4000c1e1500 */
[----:B--2---:R-:W-:-:S06]  /*b4e0*/  IMAD.U32 R2, R2, 0x10000, RZ ;  /* 0x0001000002027824 */ /* 0x004fcc00078e00ff */
[----:B------:R-:W0:Y:S02]  /*b4f0*/  F2I.S64.TRUNC R2, R2 ;  /* 0x0000000200027311 */ /* 0x000e24000020d900 */
[----:B0-----:R-:W-:Y:S01]  /*b500*/  PRMT R7, R2, 0x7610, R7 ;  /* 0x0000761002077816 */ /* 0x001fe20000000007 */
[----:B------:R-:W-:Y:S06]  /*b510*/  BRA `(.L_x_8093) ;  /* 0x0000000400ac7947 */ /* 0x000fec0003800000 */
.L_x_8100:
        /* <DEDUP_REMOVED lines=10> */
.L_x_8107:
        /* <DEDUP_REMOVED lines=21> */
.L_x_8111:
[----:B------:R-:W-:Y:S05]  /*b710*/  BSYNC B1 ;  /* 0x0000000000017941 */ /* 0x000fea0003800000 */
.L_x_8110:
[----:B------:R-:W-:Y:S01]  /*b720*/  IMAD.SHL.U32 R2, R2, 0x100000, RZ ;  /* 0x0010000002027824 */ /* 0x000fe200078e00ff */
[----:B------:R-:W-:-:S04]  /*b730*/  LEA R3, R0, 0x3b800000, 0x17 ;  /* 0x3b80000000037811 */ /* 0x000fc800078eb8ff */
[----:B------:R-:W-:-:S07]  /*b740*/  LOP3.LUT R2, R3, R2, R4, 0xfe, !PT ;  /* 0x0000000203027212 */ /* 0x000fce00078efe04 */
.L_x_8109:
[----:B------:R-:W-:Y:S05]  /*b750*/  BSYNC B0 ;  /* 0x0000000000007941 */ /* 0x000fea0003800000 */
.L_x_8108:
[----:B------:R-:W0:Y:S02]  /*b760*/  F2I.S64.TRUNC R2, R2 ;  /* 0x0000000200027311 */ /* 0x000e24000020d900 */
[----:B0-----:R-:W-:Y:S01]  /*b770*/  PRMT R7, R2, 0x7610, R7 ;  /* 0x0000761002077816 */ /* 0x001fe20000000007 */
[----:B------:R-:W-:Y:S06]  /*b780*/  BRA `(.L_x_8093) ;  /* 0x0000000400107947 */ /* 0x000fec0003800000 */
.L_x_8106:
        /* <DEDUP_REMOVED lines=21> */
.L_x_8115:
[----:B------:R-:W-:Y:S05]  /*b8e0*/  BSYNC B1 ;  /* 0x0000000000017941 */ /* 0x000fea0003800000 */
.L_x_8114:
[----:B------:R-:W-:Y:S01]  /*b8f0*/  IMAD.SHL.U32 R2, R2, 0x200000, RZ ;  /* 0x0020000002027824 */ /* 0x000fe200078e00ff */
[----:B------:R-:W-:-:S04]  /*b900*/  LEA R3, R0, 0x37800000, 0x17 ;  /* 0x3780000000037811 */ /* 0x000fc800078eb8ff */
[----:B------:R-:W-:-:S07]  /*b910*/  LOP3.LUT R2, R3, R2, R4, 0xfe, !PT ;  /* 0x0000000203027212 */ /* 0x000fce00078efe04 */
.L_x_8113:
[----:B------:R-:W-:Y:S05]  /*b920*/  BSYNC B0 ;  /* 0x0000000000007941 */ /* 0x000fea0003800000 */
.L_x_8112:
[----:B------:R-:W0:Y:S02]  /*b930*/  F2I.S64.TRUNC R2, R2 ;  /* 0x0000000200027311 */ /* 0x000e24000020d900 */
[----:B0-----:R-:W-:Y:S01]  /*b940*/  PRMT R7, R2, 0x7610, R7 ;  /* 0x0000761002077816 */ /* 0x001fe20000000007 */
[----:B------:R-:W-:Y:S06]  /*b950*/  BRA `(.L_x_8093) ;  /* 0x00000000009c7947 */ /* 0x000fec0003800000 */
.L_x_8105:
        /* <DEDUP_REMOVED lines=14> */
.L_x_8119:
[----:B------:R-:W-:Y:S05]  /*ba40*/  BSYNC B0 ;  /* 0x0000000000007941 */ /* 0x000fea0003800000 */
.L_x_8118:
[----:B------:R-:W0:Y:S02]  /*ba50*/  F2I.S64.TRUNC R2, R2 ;  /* 0x0000000200027311 */ /* 0x000e24000020d900 */
[----:B0-----:R-:W-:Y:S01]  /*ba60*/  PRMT R7, R2, 0x7610, R7 ;  /* 0x0000761002077816 */ /* 0x001fe20000000007 */
[----:B------:R-:W-:Y:S06]  /*ba70*/  BRA `(.L_x_8093) ;  /* 0x0000000000547947 */ /* 0x000fec0003800000 */
.L_x_8092:
        /* <DEDUP_REMOVED lines=16> */
.L_x_8120:
[----:B------:R-:W-:Y:S01]  /*bb80*/  PRMT R7, RZ, 0x7610, R7 ;  /* 0x00007610ff077816 */ /* 0x000fe20000000007 */
[----:B------:R-:W-:Y:S06]  /*bb90*/  BRA `(.L_x_8093) ;  /* 0x00000000000c7947 */ /* 0x000fec0003800000 */
.L_x_8117:
[----:B------:R0:W5:Y:S01]  /*bba0*/  LDG.E.U8 R7, desc[UR36][R4.64] ;  /* 0x0000002404077981 */ /* 0x000162000c1e1100 */
[----:B------:R-:W-:Y:S05]  /*bbb0*/  BRA `(.L_x_8093) ;  /* 0x0000000000047947 */ /* 0x000fea0003800000 */
.L_x_8116:
[----:B------:R0:W5:Y:S02]  /*bbc0*/  LDG.E.U8 R7, desc[UR36][R4.64] ;  /* 0x0000002404077981 */ /* 0x000164000c1e1100 */
.L_x_8093:
        /* <DEDUP_REMOVED lines=15> */
.L_x_8124:
[----:B------:R1:W-:Y:S01]  /*bcc0*/  STG.E.U8 desc[UR36][R16.64], R3 ;  /* 0x0000000310007986 */ /* 0x0003e2000c101124 */
[----:B------:R-:W-:Y:S05]  /*bcd0*/  BRA `(.L_x_8126) ;  /* 0x0000000c00987947 */ /* 0x000fea0003800000 */
.L_x_8123:
        /* <DEDUP_REMOVED lines=10> */
.L_x_8128:
[----:B------:R-:W-:-:S05]  /*bd80*/  LOP3.LUT R3, R3, 0xff, RZ, 0xc0, !PT ;  /* 0x000000ff03037812 */ /* 0x000fca00078ec0ff */
[----:B------:R1:W-:Y:S01]  /*bd90*/  STG.E desc[UR36][R16.64], R3 ;  /* 0x0000000310007986 */ /* 0x0003e2000c101924 */
[----:B------:R-:W-:Y:S05]  /*bda0*/  BRA `(.L_x_8126) ;  /* 0x0000000c00647947 */ /* 0x000fea0003800000 */
.L_x_8127:
[----:B------:R-:W-:-:S05]  /*bdb0*/  LOP3.LUT R3, R3, 0xff, RZ, 0xc0, !PT ;  /* 0x000000ff03037812 */ /* 0x000fca00078ec0ff */
[----:B------:R1:W-:Y:S01]  /*bdc0*/  STG.E.U16 desc[UR36][R16.64], R3 ;  /* 0x0000000310007986 */ /* 0x0003e2000c101524 */
[----:B------:R-:W-:Y:S05]  /*bdd0*/  BRA `(.L_x_8126) ;  /* 0x0000000c00587947 */ /* 0x000fea0003800000 */
.L_x_8122:
        /* <DEDUP_REMOVED lines=10> */
.L_x_8130:
[----:B------:R-:W-:-:S04]  /*be80*/  LOP3.LUT R3, R3, 0xff, RZ, 0xc0, !PT ;  /* 0x000000ff03037812 */ /* 0x000fc800078ec0ff */
[----:B------:R-:W1:Y:S02]  /*be90*/  I2F.U16 R0, R3 ;  /* 0x0000000300007306 */ /* 0x000e640000101000 */
[----:B-1----:R-:W-:-:S05]  /*bea0*/  F2FP.F16.F32.PACK_AB R0, RZ, R0 ;  /* 0x00000000ff00723e */ /* 0x002fca00000000ff */
[----:B------:R1:W-:Y:S01]  /*beb0*/  STG.E.U16 desc[UR36][R16.64], R0 ;  /* 0x0000000010007986 */ /* 0x0003e2000c101524 */
[----:B------:R-:W-:Y:S05]  /*bec0*/  BRA `(.L_x_8126) ;  /* 0x0000000c001c7947 */ /* 0x000fea0003800000 */
.L_x_8129:
        /* <DEDUP_REMOVED lines=11> */
.L_x_8132:
[----:B------:R-:W-:-:S06]  /*bf80*/  LOP3.LUT R3, R3, 0xff, RZ, 0xc0, !PT ;  /* 0x000000ff03037812 */ /* 0x000fcc00078ec0ff */
[----:B------:R-:W1:Y:S02]  /*bf90*/  I2F.U16 R3, R3 ;  /* 0x0000000300037306 */ /* 0x000e640000101000 */
[----:B-1----:R-:W-:-:S04]  /*bfa0*/  F2FP.F16.F32.PACK_AB R3, RZ, R3 ;  /* 0x00000003ff03723e */ /* 0x002fc800000000ff */
[----:B------:R-:W-:-:S05]  /*bfb0*/  PRMT R3, R3, 0x5410, RZ ;  /* 0x0000541003037816 */ /* 0x000fca00000000ff */
[----:B------:R1:W-:Y:S01]  /*bfc0*/  STG.E desc[UR36][R16.64], R3 ;  /* 0x0000000310007986 */ /* 0x0003e2000c101924 */
[----:B------:R-:W-:Y:S05]  /*bfd0*/  BRA `(.L_x_8126) ;  /* 0x0000000800d87947 */ /* 0x000fea0003800000 */
.L_x_8131:
[----:B------:R-:W-:-:S06]  /*bfe0*/  LOP3.LUT R3, R3, 0xff, RZ, 0xc0, !PT ;  /* 0x000000ff03037812 */ /* 0x000fcc00078ec0ff */
[----:B------:R-:W1:Y:S02]  /*bff0*/  I2F.F64.U16 R2, R3 ;  /* 0x0000000300027312 */ /* 0x000e640000101800 */
[----:B-1----:R1:W-:Y:S01]  /*c000*/  STG.E.64 desc[UR36][R16.64], R2 ;  /* 0x0000000210007986 */ /* 0x0023e2000c101b24 */
[----:B------:R-:W-:Y:S05]  /*c010*/  BRA `(.L_x_8126) ;  /* 0x0000000800c87947 */ /* 0x000fea0003800000 */
.L_x_8121:
        /* <DEDUP_REMOVED lines=12> */
.L_x_8135:
[----:B0-234-:R-:W-:Y:S02]  /*c0e0*/  LOP3.LUT R4, R3, 0xff, RZ, 0xc0, !PT ;  /* 0x000000ff03047812 */ /* 0x01dfe400078ec0ff */
[----:B------:R-:W-:-:S04]  /*c0f0*/  CS2R R6, SRZ ;  /* 0x0000000000067805 */ /* 0x000fc8000001ff00 */
[----:B------:R-:W0:Y:S02]  /*c100*/  I2F.F64.U16 R4, R4 ;  /* 0x0000000400047312 */ /* 0x000e240000101800 */
[----:B0-----:R0:W-:Y:S01]  /*c110*/  STG.E.128 desc[UR36][R16.64], R4 ;  /* 0x0000000410007986 */ /* 0x0011e2000c101d24 */
[----:B------:R-:W-:Y:S05]  /*c120*/  BRA `(.L_x_8126) ;  /* 0x0000000800847947 */ /* 0x000fea0003800000 */
.L_x_8134:
        /* <DEDUP_REMOVED lines=22> */
.L_x_8139:
[----:B------:R-:W-:Y:S05]  /*c290*/  BSYNC B0 ;  /* 0x0000000000007941 */ /* 0x000fea0003800000 */
.L_x_8138:
[----:B------:R-:W-:-:S05]  /*c2a0*/  LOP3.LUT R3, R0, R3, RZ, 0xfc, !PT ;  /* 0x0000000300037212 */ /* 0x000fca00078efcff */
[----:B------:R0:W-:Y:S01]  /*c2b0*/  STG.E.U8 desc[UR36][R16.64], R3 ;  /* 0x0000000310007986 */ /* 0x0001e2000c101124 */
[----:B------:R-:W-:Y:S05]  /*c2c0*/  BRA `(.L_x_8126) ;  /* 0x00000008001c7947 */ /* 0x000fea0003800000 */
.L_x_8137:
        /* <DEDUP_REMOVED lines=14> */
.L_x_8141:
[----:B------:R-:W-:Y:S01]  /*c3b0*/  IMAD.MOV.U32 R0, RZ, RZ, 0x7f ;  /* 0x0000007fff007424 */ /* 0x000fe200078e00ff */
[----:B------:R-:W-:-:S04]  /*c3c0*/  ISETP.GT.U32.AND P0, PT, R2, 0x7f800000, PT ;  /* 0x7f8000000200780c */ /* 0x000fc80003f04070 */
[----:B------:R-:W-:-:S09]  /*c3d0*/  SEL R0, R0, 0x7c, P0 ;  /* 0x0000007c00007807 */ /* 0x000fd20000000000 */
.L_x_8142:
[----:B------:R-:W-:Y:S05]  /*c3e0*/  BSYNC B0 ;  /* 0x0000000000007941 */ /* 0x000fea0003800000 */
.L_x_8140:
[----:B------:R-:W-:-:S04]  /*c3f0*/  LOP3.LUT R2, R3, 0x80000000, RZ, 0xc0, !PT ;  /* 0x8000000003027812 */ /* 0x000fc800078ec0ff */
[----:B------:R-:W-:-:S04]  /*c400*/  SHF.R.U32.HI R3, RZ, 0x18, R2 ;  /* 0x00000018ff037819 */ /* 0x000fc80000011602 */
[----:B------:R-:W-:-:S05]  /*c410*/  LOP3.LUT R3, R0, R3, RZ, 0xfc, !PT ;  /* 0x0000000300037212 */ /* 0x000fca00078efcff */
[----:B------:R1:W-:Y:S01]  /*c420*/  STG.E.U8 desc[UR36][R16.64], R3 ;  /* 0x0000000310007986 */ /* 0x0003e2000c101124 */
[----:B------:R-:W-:Y:S05]  /*c430*/  BRA `(.L_x_8126) ;  /* 0x0000000400c07947 */ /* 0x000fea0003800000 */
.L_x_8136:
[----:B------:R-:W-:-:S04]  /*c440*/  LOP3.LUT R3, R3, 0xff, RZ, 0xc0, !PT ;  /* 0x000000ff03037812 */ /* 0x000fc800078ec0ff */
[----:B------:R-:W1:Y:S02]  /*c450*/  I2F.U16 R0, R3 ;  /* 0x0000000300007306 */ /* 0x000e640000101000 */
[----:B-1----:R-:W-:-:S05]  /*c460*/  F2FP.BF16.F32.PACK_AB R0, RZ, R0 ;  /* 0x00000000ff00723e */ /* 0x002fca00000010ff */
[----:B------:R1:W-:Y:S01]  /*c470*/  STG.E.U16 desc[UR36][R16.64], R0 ;  /* 0x0000000010007986 */ /* 0x0003e2000c101524 */
[----:B------:R-:W-:Y:S05]  /*c480*/  BRA `(.L_x_8126) ;  /* 0x0000000400ac7947 */ /* 0x000fea0003800000 */
.L_x_8133:
        /* <DEDUP_REMOVED lines=11> */
.L_x_8145:
        /* <DEDUP_REMOVED lines=18> */
.L_x_8148:
[----:B------:R-:W-:-:S04]  /*c660*/  LOP3.LUT R2, R3, 0x80000000, RZ, 0xc0, !PT ;  /* 0x8000000003027812 */ /* 0x000fc800078ec0ff */
[----:B------:R-:W-:-:S04]  /*c670*/  SHF.R.U32.HI R3, RZ, 0x18, R2 ;  /* 0x00000018ff037819 */ /* 0x000fc80000011602 */
[----:B------:R-:W-:-:S04]  /*c680*/  LOP3.LUT R0, R0, R3, RZ, 0xfc, !PT ;  /* 0x0000000300007212 */ /* 0x000fc800078efcff */
[----:B------:R-:W-:-:S07]  /*c690*/  PRMT R8, R0, 0x7610, R8 ;  /* 0x0000761000087816 */ /* 0x000fce0000000008 */
.L_x_8147:
[----:B------:R-:W-:Y:S05]  /*c6a0*/  BSYNC B0 ;  /* 0x0000000000007941 */ /* 0x000fea0003800000 */
.L_x_8146:
[----:B------:R1:W-:Y:S01]  /*c6b0*/  STG.E.U8 desc[UR36][R16.64], R8 ;  /* 0x0000000810007986 */ /* 0x0003e2000c101124 */
[----:B------:R-:W-:Y:S05]  /*c6c0*/  BRA `(.L_x_8126) ;  /* 0x00000004001c7947 */ /* 0x000fea0003800000 */
.L_x_8144:
        /* <DEDUP_REMOVED lines=18> */
.L_x_8151:
[----:B------:R-:W-:-:S04]  /*c7f0*/  LOP3.LUT R2, R3, 0x80000000, RZ, 0xc0, !PT ;  /* 0x8000000003027812 */ /* 0x000fc800078ec0ff */
[----:B------:R-:W-:-:S04]  /*c800*/  SHF.R.U32.HI R3, RZ, 0x18, R2 ;  /* 0x00000018ff037819 */ /* 0x000fc80000011602 */
[----:B------:R-:W-:-:S04]  /*c810*/  LOP3.LUT R0, R0, R3, RZ, 0xfc, !PT ;  /* 0x0000000300007212 */ /* 0x000fc800078efcff */
[----:B------:R-:W-:-:S07]  /*c820*/  PRMT R8, R0, 0x7610, R8 ;  /* 0x0000761000087816 */ /* 0x000fce0000000008 */
.L_x_8150:
[----:B------:R-:W-:Y:S05]  /*c830*/  BSYNC B0 ;  /* 0x0000000000007941 */ /* 0x000fea0003800000 */
.L_x_8149:
[----:B------:R1:W-:Y:S01]  /*c840*/  STG.E.U8 desc[UR36][R16.64], R8 ;  /* 0x0000000810007986 */ /* 0x0003e2000c101124 */
[----:B------:R-:W-:Y:S05]  /*c850*/  BRA `(.L_x_8126) ;  /* 0x0000000000b87947 */ /* 0x000fea0003800000 */
.L_x_8143:
        /* <DEDUP_REMOVED lines=23> */
.L_x_8125:
        /* <DEDUP_REMOVED lines=16> */
.L_x_8154:
[----:B------:R-:W-:Y:S05]  /*cad0*/  BRA `(.L_x_8126) ;  /* 0x0000000000187947 */ /* 0x000fea0003800000 */
.L_x_8153:
[----:B------:R-:W-:Y:S01]  /*cae0*/  LOP3.LUT R2, R3, 0xff, RZ, 0xc0, !PT ;  /* 0x000000ff03027812 */ /* 0x000fe200078ec0ff */
[----:B------:R-:W-:-:S05]  /*caf0*/  IMAD.MOV.U32 R3, RZ, RZ, RZ ;  /* 0x000000ffff037224 */ /* 0x000fca00078e00ff */
[----:B------:R1:W-:Y:S01]  /*cb00*/  STG.E.64 desc[UR36][R16.64], R2 ;  /* 0x0000000210007986 */ /* 0x0003e2000c101b24 */
[----:B------:R-:W-:Y:S05]  /*cb10*/  BRA `(.L_x_8126) ;  /* 0x0000000000087947 */ /* 0x000fea0003800000 */
.L_x_8152:
[----:B------:R-:W-:-:S05]  /*cb20*/  LOP3.LUT R3, R3, 0xff, RZ, 0xc0, !PT ;  /* 0x000000ff03037812 */ /* 0x000fca00078ec0ff */
[----:B------:R1:W-:Y:S02]  /*cb30*/  STG.E desc[UR36][R16.64], R3 ;  /* 0x0000000310007986 */ /* 0x0003e4000c101924 */
.L_x_8126:
[----:B------:R-:W-:-:S07]  /*cb40*/  VIADD R19, R19, 0x80 ;  /* 0x0000008013137836 */ /* 0x000fce0000000000 */
.L_x_8053:
[----:B------:R-:W-:Y:S05]  /*cb50*/  BSYNC B6 ;  /* 0x0000000000067941 */ /* 0x000fea0003800000 */
.L_x_8052:
[----:B------:R-:W-:Y:S02]  /*cb60*/  ULDC UR4, c[0x0][0x210] ;  /* 0x0000840000047ab9 */ /* 0x000fe40000000800 */
[----:B------:R-:W-:-:S13]  /*cb70*/  ISETP.GE.AND P0, PT, R19, UR4, PT ;  /* 0x0000000413007c0c */ /* 0x000fda000bf06270 */
[----:B------:R-:W-:Y:S05]  /*cb80*/  @P0 EXIT ;  /* 0x000000000000094d */ /* 0x000fea0003800000 */
        /* <DEDUP_REMOVED lines=354> */
.L_x_8155:
        /* <DEDUP_REMOVED lines=20> */
.L_x_8159:
[----:B------:R0:W5:Y:S01]  /*e2f0*/  LDG.E.U8 R19, desc[UR36][R4.64] ;  /* 0x0000002404137981 */ /* 0x000162000c1e1100 */
[----:B------:R-:W-:Y:S05]  /*e300*/  BRA `(.L_x_8161) ;  /* 0x0000000c00647947 */ /* 0x000fea0003800000 */
.L_x_8158:
        /* <DEDUP_REMOVED lines=8> */
.L_x_8163:
[----:B------:R4:W5:Y:S01]  /*e390*/  LDG.E.U8 R19, desc[UR36][R4.64] ;  /* 0x0000002404137981 */ /* 0x000962000c1e1100 */
[----:B------:R-:W-:Y:S05]  /*e3a0*/  BRA `(.L_x_8161) ;  /* 0x0000000c003c7947 */ /* 0x000fea0003800000 */
.L_x_8162:
[----:B------:R0:W5:Y:S01]  /*e3b0*/  LDG.E.U16 R19, desc[UR36][R4.64] ;  /* 0x0000002404137981 */ /* 0x000162000c1e1500 */
[----:B------:R-:W-:Y:S05]  /*e3c0*/  BRA `(.L_x_8161) ;  /* 0x0000000c00347947 */ /* 0x000fea0003800000 */
.L_x_8157:
        /* <DEDUP_REMOVED lines=10> */
.L_x_8165:
[----:B------:R-:W2:Y:S02]  /*e470*/  LDG.E.U16 R2, desc[UR36][R4.64] ;  /* 0x0000002404027981 */ /* 0x000ea4000c1e1500 */
[----:B--2---:R-:W-:-:S06]  /*e480*/  HADD2.F32 R2, -RZ, R2.H0_H0 ;  /* 0x20000002ff027230 */ /* 0x004fcc0000004100 */
[----:B------:R-:W0:Y:S02]  /*e490*/  F2I.S64.TRUNC R2, R2 ;  /* 0x0000000200027311 */ /* 0x000e24000020d900 */
[----:B0-----:R-:W-:Y:S01]  /*e4a0*/  PRMT R19, R2, 0x7610, R19 ;  /* 0x0000761002137816 */ /* 0x001fe20000000013 */
[----:B------:R-:W-:Y:S06]  /*e4b0*/  BRA `(.L_x_8161) ;  /* 0x0000000800f87947 */ /* 0x000fec0003800000 */
.L_x_8164:
        /* <DEDUP_REMOVED lines=10> */
.L_x_8167:
[----:B------:R-:W2:Y:S02]  /*e560*/  LDG.E.U16 R4, desc[UR36][R4.64] ;  /* 0x0000002404047981 */ /* 0x000ea4000c1e1500 */
[----:B--2---:R-:W-:-:S06]  /*e570*/  HADD2.F32 R2, -RZ, R4.H0_H0 ;  /* 0x20000004ff027230 */ /* 0x004fcc0000004100 */
[----:B------:R-:W0:Y:S02]  /*e580*/  F2I.S64.TRUNC R2, R2 ;  /* 0x0000000200027311 */ /* 0x000e24000020d900 */
[----:B0-----:R-:W-:Y:S01]  /*e590*/  PRMT R19, R2, 0x7610, R19 ;  /* 0x0000761002137816 */ /* 0x001fe20000000013 */
[----:B------:R-:W-:Y:S06]  /*e5a0*/  BRA `(.L_x_8161) ;  /* 0x0000000800bc7947 */ /* 0x000fec0003800000 */
.L_x_8166:
[----:B------:R-:W2:Y:S02]  /*e5b0*/  LDG.E.64 R2, desc[UR36][R4.64] ;  /* 0x0000002404027981 */ /* 0x000ea4000c1e1b00 */
[----:B--2---:R-:W0:Y:S02]  /*e5c0*/  F2I.S64.F64.TRUNC R2, R2 ;  /* 0x0000000200027311 */ /* 0x004e24000030d900 */
[----:B0-----:R-:W-:Y:S01]  /*e5d0*/  PRMT R19, R2, 0x7610, R19 ;  /* 0x0000761002137816 */ /* 0x001fe20000000013 */
[----:B------:R-:W-:Y:S06]  /*e5e0*/  BRA `(.L_x_8161) ;  /* 0x0000000800ac7947 */ /* 0x000fec0003800000 */
.L_x_8156:
        /* <DEDUP_REMOVED lines=12> */
.L_x_8170:
[----:B------:R-:W2:Y:S02]  /*e6b0*/  LDG.E.64 R4, desc[UR36][R4.64] ;  /* 0x0000002404047981 */ /* 0x000ea4000c1e1b00 */
[----:B--2---:R-:W0:Y:S02]  /*e6c0*/  F2I.S64.F64.TRUNC R2, R4 ;  /* 0x0000000400027311 */ /* 0x004e24000030d900 */
[----:B0-----:R-:W-:Y:S01]  /*e6d0*/  PRMT R19, R2, 0x7610, R19 ;  /* 0x0000761002137816 */ /* 0x001fe20000000013 */
[----:B------:R-:W-:Y:S06]  /*e6e0*/  BRA `(.L_x_8161) ;  /* 0x00000008006c7947 */ /* 0x000fec0003800000 */
.L_x_8169:
        /* <DEDUP_REMOVED lines=28> */
.L_x_8172:
        /* <DEDUP_REMOVED lines=15> */
.L_x_8171:
[----:B------:R-:W2:Y:S02]  /*e9a0*/  LDG.E.U16 R2, desc[UR36][R4.64] ;  /* 0x0000002404027981 */ /* 0x000ea4000c1e1500 */
[----:B--2---:R-:W-:-:S06]  /*e9b0*/  IMAD.U32 R2, R2, 0x10000, RZ ;  /* 0x0001000002027824 */ /* 0x004fcc00078e00ff */
[----:B------:R-:W0:Y:S02]  /*e9c0*/  F2I.S64.TRUNC R2, R2 ;  /* 0x0000000200027311 */ /* 0x000e24000020d900 */
[----:B0-----:R-:W-:Y:S01]  /*e9d0*/  PRMT R19, R2, 0x7610, R19 ;  /* 0x0000761002137816 */ /* 0x001fe20000000013 */
[----:B------:R-:W-:Y:S06]  /*e9e0*/  BRA `(.L_x_8161) ;  /* 0x0000000400ac7947 */ /* 0x000fec0003800000 */
.L_x_8168:
        /* <DEDUP_REMOVED lines=10> */
.L_x_8175:
        /* <DEDUP_REMOVED lines=21> */
.L_x_8179:
[----:B------:R-:W-:Y:S05]  /*ebe0*/  BSYNC B1 ;  /* 0x0000000000017941 */ /* 0x000fea0003800000 */
.L_x_8178:
[----:B------:R-:W-:Y:S01]  /*ebf0*/  IMAD.SHL.U32 R2, R2, 0x100000, RZ ;  /* 0x0010000002027824 */ /* 0x000fe200078e00ff */
[----:B------:R-:W-:-:S04]  /*ec00*/  LEA R3, R0, 0x3b800000, 0x17 ;  /* 0x3b80000000037811 */ /* 0x000fc800078eb8ff */
[----:B------:R-:W-:-:S07]  /*ec10*/  LOP3.LUT R2, R3, R2, R4, 0xfe, !PT ;  /* 0x0000000203027212 */ /* 0x000fce00078efe04 */
.L_x_8177:
[----:B------:R-:W-:Y:S05]  /*ec20*/  BSYNC B0 ;  /* 0x0000000000007941 */ /* 0x000fea0003800000 */
.L_x_8176:
[----:B------:R-:W0:Y:S02]  /*ec30*/  F2I.S64.TRUNC R2, R2 ;  /* 0x0000000200027311 */ /* 0x000e24000020d900 */
[----:B0-----:R-:W-:Y:S01]  /*ec40*/  PRMT R19, R2, 0x7610, R19 ;  /* 0x0000761002137816 */ /* 0x001fe20000000013 */
[----:B------:R-:W-:Y:S06]  /*ec50*/  BRA `(.L_x_8161) ;  /* 0x0000000400107947 */ /* 0x000fec0003800000 */
.L_x_8174:
        /* <DEDUP_REMOVED lines=21> */
.L_x_8183:
[----:B------:R-:W-:Y:S05]  /*edb0*/  BSYNC B1 ;  /* 0x0000000000017941 */ /* 0x000fea0003800000 */
.L_x_8182:
[----:B------:R-:W-:Y:S01]  /*edc0*/  IMAD.SHL.U32 R2, R2, 0x200000, RZ ;  /* 0x0020000002027824 */ /* 0x000fe200078e00ff */
[----:B------:R-:W-:-:S04]  /*edd0*/  LEA R3, R0, 0x37800000, 0x17 ;  /* 0x3780000000037811 */ /* 0x000fc800078eb8ff */
[----:B------:R-:W-:-:S07]  /*ede0*/  LOP3.LUT R2, R3, R2, R4, 0xfe, !PT ;  /* 0x0000000203027212 */ /* 0x000fce00078efe04 */
.L_x_8181:
[----:B------:R-:W-:Y:S05]  /*edf0*/  BSYNC B0 ;  /* 0x0000000000007941 */ /* 0x000fea0003800000 */
.L_x_8180:
[----:B------:R-:W0:Y:S02]  /*ee00*/  F2I.S64.TRUNC R2, R2 ;  /* 0x0000000200027311 */ /* 0x000e24000020d900 */
[----:B0-----:R-:W-:Y:S01]  /*ee10*/  PRMT R19, R2, 0x7610, R19 ;  /* 0x0000761002137816 */ /* 0x001fe20000000013 */
[----:B------:R-:W-:Y:S06]  /*ee20*/  BRA `(.L_x_8161) ;  /* 0x00000000009c7947 */ /* 0x000fec0003800000 */
.L_x_8173:
        /* <DEDUP_REMOVED lines=14> */
.L_x_8187:
[----:B------:R-:W-:Y:S05]  /*ef10*/  BSYNC B0 ;  /* 0x0000000000007941 */ /* 0x000fea0003800000 */
.L_x_8186:
[----:B------:R-:W0:Y:S02]  /*ef20*/  F2I.S64.TRUNC R2, R2 ;  /* 0x0000000200027311 */ /* 0x000e24000020d900 */
[----:B0-----:R-:W-:Y:S01]  /*ef30*/  PRMT R19, R2, 0x7610, R19 ;  /* 0x0000761002137816 */ /* 0x001fe20000000013 */
[----:B------:R-:W-:Y:S06]  /*ef40*/  BRA `(.L_x_8161) ;  /* 0x0000000000547947 */ /* 0x000fec0003800000 */
.L_x_8160:
        /* <DEDUP_REMOVED lines=16> */
.L_x_8188:
[----:B------:R-:W-:Y:S01]  /*f050*/  PRMT R19, RZ, 0x7610, R19 ;  /* 0x00007610ff137816 */ /* 0x000fe20000000013 */
[----:B------:R-:W-:Y:S06]  /*f060*/  BRA `(.L_x_8161) ;  /* 0x00000000000c7947 */ /* 0x000fec0003800000 */
.L_x_8185:
[----:B------:R0:W5:Y:S01]  /*f070*/  LDG.E.U8 R19, desc[UR36][R4.64] ;  /* 0x0000002404137981 */ /* 0x000162000c1e1100 */
[----:B------:R-:W-:Y:S05]  /*f080*/  BRA `(.L_x_8161) ;  /* 0x0000000000047947 */ /* 0x000fea0003800000 */
.L_x_8184:
[----:B------:R1:W5:Y:S02]  /*f090*/  LDG.E.U8 R19, desc[UR36][R4.64] ;  /* 0x0000002404137981 */ /* 0x000364000c1e1100 */
.L_x_8161:
        /* <DEDUP_REMOVED lines=17> */
.L_x_8192:
[----:B------:R1:W5:Y:S01]  /*f1b0*/  LDG.E.U8 R0, desc[UR36][R4.64] ;  /* 0x0000002404007981 */ /* 0x000362000c1e1100 */
[----:B------:R-:W-:Y:S05]  /*f1c0*/  BRA `(.L_x_8194) ;  /* 0x0000000c00647947 */ /* 0x000fea0003800000 */
.L_x_8191:
        /* <DEDUP_REMOVED lines=8> */
.L_x_8196:
[----:B------:R3:W5:Y:S01]  /*f250*/  LDG.E.U8 R0, desc[UR36][R4.64] ;  /* 0x0000002404007981 */ /* 0x000762000c1e1100 */
[----:B------:R-:W-:Y:S05]  /*f260*/  BRA `(.L_x_8194) ;  /* 0x0000000c003c7947 */ /* 0x000fea0003800000 */
.L_x_8195:
[----:B------:R4:W5:Y:S01]  /*f270*/  LDG.E.U16 R0, desc[UR36][R4.64] ;  /* 0x0000002404007981 */ /* 0x000962000c1e1500 */
[----:B------:R-:W-:Y:S05]  /*f280*/  BRA `(.L_x_8194) ;  /* 0x0000000c00347947 */ /* 0x000fea0003800000 */
.L_x_8190:
        /* <DEDUP_REMOVED lines=10> */
.L_x_8198:
[----:B------:R-:W2:Y:S02]  /*f330*/  LDG.E.U16 R2, desc[UR36][R4.64] ;  /* 0x0000002404027981 */ /* 0x000ea4000c1e1500 */
[----:B--2---:R-:W-:-:S06]  /*f340*/  HADD2.F32 R2, -RZ, R2.H0_H0 ;  /* 0x20000002ff027230 */ /* 0x004fcc0000004100 */
[----:B------:R-:W0:Y:S02]  /*f350*/  F2I.S64.TRUNC R2, R2 ;  /* 0x0000000200027311 */ /* 0x000e24000020d900 */
[----:B0-----:R-:W-:Y:S01]  /*f360*/  PRMT R0, R2, 0x7610, R0 ;  /* 0x0000761002007816 */ /* 0x001fe20000000000 */
[----:B------:R-:W-:Y:S06]  /*f370*/  BRA `(.L_x_8194) ;  /* 0x0000000800f87947 */ /* 0x000fec0003800000 */
.L_x_8197:
        /* <DEDUP_REMOVED lines=10> */
.L_x_8200:
[----:B------:R-:W2:Y:S02]  /*f420*/  LDG.E.U16 R4, desc[UR36][R4.64] ;  /* 0x0000002404047981 */ /* 0x000ea4000c1e1500 */
[----:B--2---:R-:W-:-:S06]  /*f430*/  HADD2.F32 R2, -RZ, R4.H0_H0 ;  /* 0x20000004ff027230 */ /* 0x004fcc0000004100 */
[----:B------:R-:W0:Y:S02]  /*f440*/  F2I.S64.TRUNC R2, R2 ;  /* 0x0000000200027311 */ /* 0x000e24000020d900 */
[----:B0-----:R-:W-:Y:S01]  /*f450*/  PRMT R0, R2, 0x7610, R0 ;  /* 0x0000761002007816 */ /* 0x001fe20000000000 */
[----:B------:R-:W-:Y:S06]  /*f460*/  BRA `(.L_x_8194) ;  /* 0x0000000800bc7947 */ /* 0x000fec0003800000 */
.L_x_8199:
[----:B------:R-:W2:Y:S02]  /*f470*/  LDG.E.64 R2, desc[UR36][R4.64] ;  /* 0x0000002404027981 */ /* 0x000ea4000c1e1b00 */
[----:B--2---:R-:W0:Y:S02]  /*f480*/  F2I.S64.F64.TRUNC R2, R2 ;  /* 0x0000000200027311 */ /* 0x004e24000030d900 */
[----:B0-----:R-:W-:Y:S01]  /*f490*/  PRMT R0, R2, 0x7610, R0 ;  /* 0x0000761002007816 */ /* 0x001fe20000000000 */
[----:B------:R-:W-:Y:S06]  /*f4a0*/  BRA `(.L_x_8194) ;  /* 0x0000000800ac7947 */ /* 0x000fec0003800000 */
.L_x_8189:
        /* <DEDUP_REMOVED lines=12> */
.L_x_8203:
[----:B------:R-:W2:Y:S02]  /*f570*/  LDG.E.64 R4, desc[UR36][R4.64] ;  /* 0x0000002404047981 */ /* 0x000ea4000c1e1b00 */
[----:B--2---:R-:W0:Y:S02]  /*f580*/  F2I.S64.F64.TRUNC R2, R4 ;  /* 0x0000000400027311 */ /* 0x004e24000030d900 */
[----:B0-----:R-:W-:Y:S01]  /*f590*/  PRMT R0, R2, 0x7610, R0 ;  /* 0x0000761002007816 */ /* 0x001fe20000000000 */
[----:B------:R-:W-:Y:S06]  /*f5a0*/  BRA `(.L_x_8194) ;  /* 0x00000008006c7947 */ /* 0x000fec0003800000 */
.L_x_8202:
        /* <DEDUP_REMOVED lines=28> */
.L_x_8205:
        /* <DEDUP_REMOVED lines=15> */
.L_x_8204:
[----:B------:R-:W2:Y:S02]  /*f860*/  LDG.E.U16 R2, desc[UR36][R4.64] ;  /* 0x0000002404027981 */ /* 0x000ea4000c1e1500 */
[----:B--2---:R-:W-:-:S06]  /*f870*/  IMAD.U32 R2, R2, 0x10000, RZ ;  /* 0x0001000002027824 */ /* 0x004fcc00078e00ff */
[----:B------:R-:W0:Y:S02]  /*f880*/  F2I.S64.TRUNC R2, R2 ;  /* 0x0000000200027311 */ /* 0x000e24000020d900 */
[----:B0-----:R-:W-:Y:S01]  /*f890*/  PRMT R0, R2, 0x7610, R0 ;  /* 0x0000761002007816 */ /* 0x001fe20000000000 */
[----:B------:R-:W-:Y:S06]  /*f8a0*/  BRA `(.L_x_8194) ;  /* 0x0000000400ac7947 */ /* 0x000fec0003800000 */
.L_x_8201:
        /* <DEDUP_REMOVED lines=10> */
.L_x_8208:
        /* <DEDUP_REMOVED lines=21> */
.L_x_8212:
[----:B------:R-:W-:Y:S05]  /*faa0*/  BSYNC B1 ;  /* 0x0000000000017941 */ /* 0x000fea0003800000 */
.L_x_8211:
[----:B------:R-:W-:Y:S01]  /*fab0*/  IMAD.SHL.U32 R2, R2, 0x100000, RZ ;  /* 0x0010000002027824 */ /* 0x000fe200078e00ff */
[----:B------:R-:W-:-:S04]  /*fac0*/  LEA R3, R0, 0x3b800000, 0x17 ;  /* 0x3b80000000037811 */ /* 0x000fc800078eb8ff */
[----:B------:R-:W-:-:S07]  /*fad0*/  LOP3.LUT R2, R3, R2, R4, 0xfe, !PT ;  /* 0x0000000203027212 */ /* 0x000fce00078efe04 */
.L_x_8210:
[----:B------:R-:W-:Y:S05]  /*fae0*/  BSYNC B0 ;  /* 0x0000000000007941 */ /* 0x000fea0003800000 */
.L_x_8209:
[----:B------:R-:W0:Y:S02]  /*faf0*/  F2I.S64.TRUNC R2, R2 ;  /* 0x0000000200027311 */ /* 0x000e24000020d900 */
[----:B0-----:R-:W-:Y:S01]  /*fb00*/  PRMT R0, R2, 0x7610, R0 ;  /* 0x0000761002007816 */ /* 0x001fe20000000000 */
[----:B------:R-:W-:Y:S06]  /*fb10*/  BRA `(.L_x_8194) ;  /* 0x0000000400107947 */ /* 0x000fec0003800000 */
.L_x_8207:
        /* <DEDUP_REMOVED lines=21> */
.L_x_8216:
[----:B------:R-:W-:Y:S05]  /*fc70*/  BSYNC B1 ;  /* 0x0000000000017941 */ /* 0x000fea0003800000 */
.L_x_8215:
[----:B------:R-:W-:Y:S01]  /*fc80*/  IMAD.SHL.U32 R2, R2, 0x200000, RZ ;  /* 0x0020000002027824 */ /* 0x000fe200078e00ff */
[----:B------:R-:W-:-:S04]  /*fc90*/  LEA R3, R0, 0x37800000, 0x17 ;  /* 0x3780000000037811 */ /* 0x000fc800078eb8ff */
[----:B------:R-:W-:-:S07]  /*fca0*/  LOP3.LUT R2, R3, R2, R4, 0xfe, !PT ;  /* 0x0000000203027212 */ /* 0x000fce00078efe04 */
.L_x_8214:
[----:B------:R-:W-:Y:S05]  /*fcb0*/  BSYNC B0 ;  /* 0x0000000000007941 */ /* 0x000fea0003800000 */
.L_x_8213:
[----:B------:R-:W0:Y:S02]  /*fcc0*/  F2I.S64.TRUNC R2, R2 ;  /* 0x0000000200027311 */ /* 0x000e24000020d900 */
[----:B0-----:R-:W-:Y:S01]  /*fcd0*/  PRMT R0, R2, 0x7610, R0 ;  /* 0x0000761002007816 */ /* 0x001fe20000000000 */
[----:B------:R-:W-:Y:S06]  /*fce0*/  BRA `(.L_x_8194) ;  /* 0x00000000009c7947 */ /* 0x000fec0003800000 */
.L_x_8206:
        /* <DEDUP_REMOVED lines=14> */
.L_x_8220:
[----:B------:R-:W-:Y:S05]  /*fdd0*/  BSYNC B0 ;  /* 0x0000000000007941 */ /* 0x000fea0003800000 */
.L_x_8219:
[----:B------:R-:W0:Y:S02]  /*fde0*/  F2I.S64.TRUNC R2, R2 ;  /* 0x0000000200027311 */ /* 0x000e24000020d900 */
[----:B0-----:R-:W-:Y:S01]  /*fdf0*/  PRMT R0, R2, 0x7610, R0 ;  /* 0x0000761002007816 */ /* 0x001fe20000000000 */
[----:B------:R-:W-:Y:S06]  /*fe00*/  BRA `(.L_x_8194) ;  /* 0x0000000000547947 */ /* 0x000fec0003800000 */
.L_x_8193:
        /* <DEDUP_REMOVED lines=16> */
.L_x_8221:
[----:B------:R-:W-:Y:S01]  /*ff10*/  PRMT R0, RZ, 0x7610, R0 ;  /* 0x00007610ff007816 */ /* 0x000fe20000000000 */
[----:B------:R-:W-:Y:S06]  /*ff20*/  BRA `(.L_x_8194) ;  /* 0x00000000000c7947 */ /* 0x000fec0003800000 */
.L_x_8218:
[----:B------:R0:W5:Y:S01]  /*ff30*/  LDG.E.U8 R0, desc[UR36][R4.64] ;  /* 0x0000002404007981 */ /* 0x000162000c1e1100 */
[----:B------:R-:W-:Y:S05]  /*ff40*/  BRA `(.L_x_8194) ;  /* 0x0000000000047947 */ /* 0x000fea0003800000 */
.L_x_8217:
[----:B------:R0:W5:Y:S02]  /*ff50*/  LDG.E.U8 R0, desc[UR36][R4.64] ;  /* 0x0000002404007981 */ /* 0x000164000c1e1100 */
.L_x_8194:
        /* <DEDUP_REMOVED lines=15> */
.L_x_8225:
[----:B------:R-:W-:Y:S01]  /*10050*/  STG.E.U8 desc[UR36][R16.64], R3 ;  /* 0x0000000310007986 */ /* 0x000fe2000c101124 */
[----:B------:R-:W-:Y:S05]  /*10060*/  EXIT ;  /* 0x000000000000794d */ /* 0x000fea0003800000 */
.L_x_8224:
        /* <DEDUP_REMOVED lines=10> */
.L_x_8228:
[----:B------:R-:W-:-:S05]  /*10110*/  LOP3.LUT R3, R3, 0xff, RZ, 0xc0, !PT ;  /* 0x000000ff03037812 */ /* 0x000fca00078ec0ff */
[----:B------:R-:W-:Y:S01]  /*10120*/  STG.E desc[UR36][R16.64], R3 ;  /* 0x0000000310007986 */ /* 0x000fe2000c101924 */
[----:B------:R-:W-:Y:S05]  /*10130*/  EXIT ;  /* 0x000000000000794d */ /* 0x000fea0003800000 */
.L_x_8227:
[----:B------:R-:W-:-:S05]  /*10140*/  LOP3.LUT R3, R3, 0xff, RZ, 0xc0, !PT ;  /* 0x000000ff03037812 */ /* 0x000fca00078ec0ff */
[----:B------:R-:W-:Y:S01]  /*10150*/  STG.E.U16 desc[UR36][R16.64], R3 ;  /* 0x0000000310007986 */ /* 0x000fe2000c101524 */
[----:B------:R-:W-:Y:S05]  /*10160*/  EXIT ;  /* 0x000000000000794d */ /* 0x000fea0003800000 */
.L_x_8223:
        /* <DEDUP_REMOVED lines=10> */
.L_x_8230:
[----:B------:R-:W-:-:S04]  /*10210*/  LOP3.LUT R3, R3, 0xff, RZ, 0xc0, !PT ;  /* 0x000000ff03037812 */ /* 0x000fc800078ec0ff */
[----:B------:R-:W0:Y:S02]  /*10220*/  I2F.U16 R0, R3 ;  /* 0x0000000300007306 */ /* 0x000e240000101000 */
[----:B0-----:R-:W-:-:S05]  /*10230*/  F2FP.F16.F32.PACK_AB R0, RZ, R0 ;  /* 0x00000000ff00723e */ /* 0x001fca00000000ff */
[----:B------:R-:W-:Y:S01]  /*10240*/  STG.E.U16 desc[UR36][R16.64], R0 ;  /* 0x0000000010007986 */ /* 0x000fe2000c101524 */
[----:B------:R-:W-:Y:S05]  /*10250*/  EXIT ;  /* 0x000000000000794d */ /* 0x000fea0003800000 */
.L_x_8229:
        /* <DEDUP_REMOVED lines=11> */
.L_x_8232:
[----:B------:R-:W-:-:S06]  /*10310*/  LOP3.LUT R3, R3, 0xff, RZ, 0xc0, !PT ;  /* 0x000000ff03037812 */ /* 0x000fcc00078ec0ff */
[----:B------:R-:W0:Y:S02]  /*10320*/  I2F.U16 R3, R3 ;  /* 0x0000000300037306 */ /* 0x000e240000101000 */
[----:B0-----:R-:W-:-:S04]  /*10330*/  F2FP.F16.F32.PACK_AB R3, RZ, R3 ;  /* 0x00000003ff03723e */ /* 0x001fc800000000ff */
[----:B------:R-:W-:-:S05]  /*10340*/  PRMT R3, R3, 0x5410, RZ ;  /* 0x0000541003037816 */ /* 0x000fca00000000ff */
[----:B------:R-:W-:Y:S01]  /*10350*/  STG.E desc[UR36][R16.64], R3 ;  /* 0x0000000310007986 */ /* 0x000fe2000c101924 */
[----:B------:R-:W-:Y:S05]  /*10360*/  EXIT ;  /* 0x000000000000794d */ /* 0x000fea0003800000 */
.L_x_8231:
[----:B------:R-:W-:-:S06]  /*10370*/  LOP3.LUT R3, R3, 0xff, RZ, 0xc0, !PT ;  /* 0x000000ff03037812 */ /* 0x000fcc00078ec0ff */
[----:B------:R-:W0:Y:S02]  /*10380*/  I2F.F64.U16 R2, R3 ;  /* 0x0000000300027312 */ /* 0x000e240000101800 */
[----:B0-----:R-:W-:Y:S01]  /*10390*/  STG.E.64 desc[UR36][R16.64], R2 ;  /* 0x0000000210007986 */ /* 0x001fe2000c101b24 */
[----:B------:R-:W-:Y:S05]  /*103a0*/  EXIT ;  /* 0x000000000000794d */ /* 0x000fea0003800000 */
.L_x_8222:
        /* <DEDUP_REMOVED lines=12> */
.L_x_8235:
[----:B------:R-:W-:Y:S02]  /*10470*/  LOP3.LUT R4, R3, 0xff, RZ, 0xc0, !PT ;  /* 0x000000ff03047812 */ /* 0x000fe400078ec0ff */
[----:B------:R-:W-:-:S04]  /*10480*/  CS2R R6, SRZ ;  /* 0x0000000000067805 */ /* 0x000fc8000001ff00 */
[----:B------:R-:W0:Y:S02]  /*10490*/  I2F.F64.U16 R4, R4 ;  /* 0x0000000400047312 */ /* 0x000e240000101800 */
[----:B0-----:R-:W-:Y:S01]  /*104a0*/  STG.E.128 desc[UR36][R16.64], R4 ;  /* 0x0000000410007986 */ /* 0x001fe2000c101d24 */
[----:B------:R-:W-:Y:S05]  /*104b0*/  EXIT ;  /* 0x000000000000794d */ /* 0x000fea0003800000 */
.L_x_8234:
        /* <DEDUP_REMOVED lines=22> */
.L_x_8239:
[----:B------:R-:W-:Y:S05]  /*10620*/  BSYNC B0 ;  /* 0x0000000000007941 */ /* 0x000fea0003800000 */
.L_x_8238:
[----:B------:R-:W-:-:S05]  /*10630*/  LOP3.LUT R3, R0, R3, RZ, 0xfc, !PT ;  /* 0x0000000300037212 */ /* 0x000fca00078efcff */
[----:B------:R-:W-:Y:S01]  /*10640*/  STG.E.U8 desc[UR36][R16.64], R3 ;  /* 0x0000000310007986 */ /* 0x000fe2000c101124 */
[----:B------:R-:W-:Y:S05]  /*10650*/  EXIT ;  /* 0x000000000000794d */ /* 0x000fea0003800000 */
.L_x_8237:
        /* <DEDUP_REMOVED lines=14> */
.L_x_8241:
[----:B------:R-:W-:Y:S01]  /*10740*/  IMAD.MOV.U32 R0, RZ, RZ, 0x7f ;  /* 0x0000007fff007424 */ /* 0x000fe200078e00ff */
[----:B------:R-:W-:-:S04]  /*10750*/  ISETP.GT.U32.AND P0, PT, R2, 0x7f800000, PT ;  /* 0x7f8000000200780c */ /* 0x000fc80003f04070 */
[----:B------:R-:W-:-:S09]  /*10760*/  SEL R0, R0, 0x7c, P0 ;  /* 0x0000007c00007807 */ /* 0x000fd20000000000 */
.L_x_8242:
[----:B------:R-:W-:Y:S05]  /*10770*/  BSYNC B0 ;  /* 0x0000000000007941 */ /* 0x000fea0003800000 */
.L_x_8240:
[----:B------:R-:W-:-:S04]  /*10780*/  LOP3.LUT R2, R3, 0x80000000, RZ, 0xc0, !PT ;  /* 0x8000000003027812 */ /* 0x000fc800078ec0ff */
[----:B------:R-:W-:-:S04]  /*10790*/  SHF.R.U32.HI R3, RZ, 0x18, R2 ;  /* 0x00000018ff037819 */ /* 0x000fc80000011602 */
[----:B------:R-:W-:-:S05]  /*107a0*/  LOP3.LUT R3, R0, R3, RZ, 0xfc, !PT ;  /* 0x0000000300037212 */ /* 0x000fca00078efcff */
[----:B------:R-:W-:Y:S01]  /*107b0*/  STG.E.U8 desc[UR36][R16.64], R3 ;  /* 0x0000000310007986 */ /* 0x000fe2000c101124 */
[----:B------:R-:W-:Y:S05]  /*107c0*/  EXIT ;  /* 0x000000000000794d */ /* 0x000fea0003800000 */
.L_x_8236:
[----:B------:R-:W-:-:S04]  /*107d0*/  LOP3.LUT R3, R3, 0xff, RZ, 0xc0, !PT ;  /* 0x000000ff03037812 */ /* 0x000fc800078ec0ff */
[----:B------:R-:W0:Y:S02]  /*107e0*/  I2F.U16 R0, R3 ;  /* 0x0000000300007306 */ /* 0x000e240000101000 */
[----:B0-----:R-:W-:-:S05]  /*107f0*/  F2FP.BF16.F32.PACK_AB R0, RZ, R0 ;  /* 0x00000000ff00723e */ /* 0x001fca00000010ff */
[----:B------:R-:W-:Y:S01]  /*10800*/  STG.E.U16 desc[UR36][R16.64], R0 ;  /* 0x0000000010007986 */ /* 0x000fe2000c101524 */
[----:B------:R-:W-:Y:S05]  /*10810*/  EXIT ;  /* 0x000000000000794d */ /* 0x000fea0003800000 */
.L_x_8233:
        /* <DEDUP_REMOVED lines=11> */
.L_x_8245:
        /* <DEDUP_REMOVED lines=18> */
.L_x_8248:
[----:B------:R-:W-:-:S04]  /*109f0*/  LOP3.LUT R2, R3, 0x80000000, RZ, 0xc0, !PT ;  /* 0x8000000003027812 */ /* 0x000fc800078ec0ff */
[----:B------:R-:W-:-:S04]  /*10a00*/  SHF.R.U32.HI R3, RZ, 0x18, R2 ;  /* 0x00000018ff037819 */ /* 0x000fc80000011602 */
[----:B------:R-:W-:-:S04]  /*10a10*/  LOP3.LUT R0, R0, R3, RZ, 0xfc, !PT ;  /* 0x0000000300007212 */ /* 0x000fc800078efcff */
[----:B------:R-:W-:-:S07]  /*10a20*/  PRMT R8, R0, 0x7610, R8 ;  /* 0x0000761000087816 */ /* 0x000fce0000000008 */
.L_x_8247:
[----:B------:R-:W-:Y:S05]  /*10a30*/  BSYNC B0 ;  /* 0x0000000000007941 */ /* 0x000fea0003800000 */
.L_x_8246:
[----:B------:R-:W-:Y:S01]  /*10a40*/  STG.E.U8 desc[UR36][R16.64], R8 ;  /* 0x0000000810007986 */ /* 0x000fe2000c101124 */
[----:B------:R-:W-:Y:S05]  /*10a50*/  EXIT ;  /* 0x000000000000794d */ /* 0x000fea0003800000 */
.L_x_8244:
        /* <DEDUP_REMOVED lines=18> */
.L_x_8251:
[----:B------:R-:W-:-:S04]  /*10b80*/  LOP3.LUT R2, R3, 0x80000000, RZ, 0xc0, !PT ;  /* 0x8000000003027812 */ /* 0x000fc800078ec0ff */
[----:B------:R-:W-:-:S04]  /*10b90*/  SHF.R.U32.HI R3, RZ, 0x18, R2 ;  /* 0x00000018ff037819 */ /* 0x000fc80000011602 */
[----:B------:R-:W-:-:S04]  /*10ba0*/  LOP3.LUT R0, R0, R3, RZ, 0xfc, !PT ;  /* 0x0000000300007212 */ /* 0x000fc800078efcff */
[----:B------:R-:W-:-:S07]  /*10bb0*/  PRMT R8, R0, 0x7610, R8 ;  /* 0x0000761000087816 */ /* 0x000fce0000000008 */
.L_x_8250:
[----:B------:R-:W-:Y:S05]  /*10bc0*/  BSYNC B0 ;  /* 0x0000000000007941 */ /* 0x000fea0003800000 */
.L_x_8249:
[----:B------:R-:W-:Y:S01]  /*10bd0*/  STG.E.U8 desc[UR36][R16.64], R8 ;  /* 0x0000000810007986 */ /* 0x000fe2000c101124 */
[----:B------:R-:W-:Y:S05]  /*10be0*/  EXIT ;  /* 0x000000000000794d */ /* 0x000fea0003800000 */
.L_x_8243:
        /* <DEDUP_REMOVED lines=23> */
.L_x_8226:
        /* <DEDUP_REMOVED lines=16> */
.L_x_8254:
[----:B------:R-:W-:Y:S05]  /*10e60*/  EXIT ;  /* 0x000000000000794d */ /* 0x000fea0003800000 */
.L_x_8253:
[----:B------:R-:W-:Y:S01]  /*10e70*/  LOP3.LUT R2, R3, 0xff, RZ, 0xc0, !PT ;  /* 0x000000ff03027812 */ /* 0x000fe200078ec0ff */
[----:B------:R-:W-:-:S05]  /*10e80*/  IMAD.MOV.U32 R3, RZ, RZ, RZ ;  /* 0x000000ffff037224 */ /* 0x000fca00078e00ff */
[----:B------:R-:W-:Y:S01]  /*10e90*/  STG.E.64 desc[UR36][R16.64], R2 ;  /* 0x0000000210007986 */ /* 0x000fe2000c101b24 */
[----:B------:R-:W-:Y:S05]  /*10ea0*/  EXIT ;  /* 0x000000000000794d */ /* 0x000fea0003800000 */
.L_x_8252:
[----:B------:R-:W-:-:S05]  /*10eb0*/  LOP3.LUT R3, R3, 0xff, RZ, 0xc0, !PT ;  /* 0x000000ff03037812 */ /* 0x000fca00078ec0ff */
[----:B------:R-:W-:Y:S01]  /*10ec0*/  STG.E desc[UR36][R16.64], R3 ;  /* 0x0000000310007986 */ /* 0x000fe2000c101924 */
[----:B------:R-:W-:Y:S05]  /*10ed0*/  EXIT ;  /* 0x000000000000794d */ /* 0x000fea0003800000 */
.L_x_8255:
        /* <DEDUP_REMOVED lines=10> */
.L_x_26197:


//--------------------- .text._ZN2at6native27unrolled_elementwise_kernelINS0_13BinaryFunctorIhhhNS0_17BitwiseXorFunctorIhEEEESt5arrayIPcLm3EELi4E23TrivialOffsetCalculatorILi2EjES9_ILi1EjENS0_6memory12LoadWithCastILi2EEENSC_13StoreWithCastILi1EEEEEviT_T0_T2_T3_T4_T5_ --------------------------
	.section	.text._ZN2at6native27unrolled_elementwise_kernelINS0_13BinaryFunctorIhhhNS0_17BitwiseXorFunctorIhEEEESt5arrayIPcLm3EELi4E23TrivialOffsetCalculatorILi2EjES9_ILi1EjENS0_6memory12LoadWithCastILi2EEENSC_13StoreWithCastILi1EEEEEviT_T0_T2_T3_T4_T5_,"ax",@progbits
	.align	128
        .global         _ZN2at6native27unrolled_elementwise_kernelINS0_13BinaryFunctorIhhhNS0_17BitwiseXorFunctorIhEEEESt5arrayIPcLm3EELi4E23TrivialOffsetCalculatorILi2EjES9_ILi1EjENS0_6memory12LoadWithCastILi2EEENSC_13StoreWithCastILi1EEEEEviT_T0_T2_T3_T4_T5_
        .type           _ZN2at6native27unrolled_elementwise_kernelINS0_13BinaryFunctorIhhhNS0_17BitwiseXorFunctorIhEEEESt5arrayIPcLm3EELi4E23TrivialOffsetCalculatorILi2EjES9_ILi1EjENS0_6memory12LoadWithCastILi2EEENSC_13StoreWithCastILi1EEEEEviT_T0_T2_T3_T4_T5_,@function
        .size           _ZN2at6native27unrolled_elementwise_kernelINS0_13BinaryFunctorIhhhNS0_17BitwiseXorFunctorIhEEEESt5arrayIPcLm3EELi4E23TrivialOffsetCalculatorILi2EjES9_ILi1EjENS0_6memory12LoadWithCastILi2EEENSC_13StoreWithCastILi1EEEEEviT_T0_T2_T3_T4_T5_,(.L_x_26198 - _ZN2at6native27unrolled_elementwise_kernelINS0_13BinaryFunctorIhhhNS0_17BitwiseXorFunctorIhEEEESt5arrayIPcLm3EELi4E23TrivialOffsetCalculatorILi2EjES9_ILi1EjENS0_6memory12LoadWithCastILi2EEENSC_13StoreWithCastILi1EEEEEviT_T0_T2_T3_T4_T5_)
        .other          _ZN2at6native27unrolled_elementwise_kernelINS0_13BinaryFunctorIhhhNS0_17BitwiseXorFunctorIhEEEESt5arrayIPcLm3EELi4E23TrivialOffsetCalculatorILi2EjES9_ILi1EjENS0_6memory12LoadWithCastILi2EEENSC_13StoreWithCastILi1EEEEEviT_T0_T2_T3_T4_T5_,@"STO_CUDA_ENTRY STV_DEFAULT"
_ZN2at6native27unrolled_elementwise_kernelINS0_13BinaryFunctorIhhhNS0_17BitwiseXorFunctorIhEEEESt5arrayIPcLm3EELi4E23TrivialOffsetCalculatorILi2EjES9_ILi1EjENS0_6memory12LoadWithCastILi2EEENSC_13StoreWithCastILi1EEEEEviT_T0_T2_T3_T4_T5_:
.text._ZN2at6native27unrolled_elementwise_kernelINS0_13BinaryFunctorIhhhNS0_17BitwiseXorFunctorIhEEEESt5arrayIPcLm3EELi4E23TrivialOffsetCalculatorILi2EjES9_ILi1EjENS0_6memory12LoadWithCastILi2EEENSC_13StoreWithCastILi1EEEEEviT_T0_T2_T3_T4_T5_:
        /* <DEDUP_REMOVED lines=33> */
.L_x_8261:
[----:B------:R3:W5:Y:S01]  /*0210*/  LDG.E.U8 R22, desc[UR36][R6.64] ;  /* 0x0000002406167981 */ /* 0x000762000c1e1100 */
[----:B------:R-:W-:Y:S05]  /*0220*/  BRA `(.L_x_8263) ;  /* 0x0000000c00687947 */ /* 0x000fea0003800000 */
.L_x_8260:
        /* <DEDUP_REMOVED lines=8> */
.L_x_8265:
[----:B------:R1:W5:Y:S01]  /*02b0*/  LDG.E.U8 R22, desc[UR36][R6.64] ;  /* 0x0000002406167981 */ /* 0x000362000c1e1100 */
[----:B------:R-:W-:Y:S05]  /*02c0*/  BRA `(.L_x_8263) ;  /* 0x0000000c00407947 */ /* 0x000fea0003800000 */
.L_x_8264:
[----:B------:R2:W5:Y:S01]  /*02d0*/  LDG.E.U16 R22, desc[UR36][R6.64] ;  /* 0x0000002406167981 */ /* 0x000562000c1e1500 */
[----:B------:R-:W-:Y:S05]  /*02e0*/  BRA `(.L_x_8263) ;  /* 0x0000000c00387947 */ /* 0x000fea0003800000 */
.L_x_8259:
        /* <DEDUP_REMOVED lines=10> */
.L_x_8267:
[----:B------:R-:W2:Y:S02]  /*0390*/  LDG.E.U16 R4, desc[UR36][R6.64] ;  /* 0x0000002406047981 */ /* 0x000ea4000c1e1500 */
[----:B--2---:R-:W-:-:S06]  /*03a0*/  HADD2.F32 R4, -RZ, R4.H0_H0 ;  /* 0x20000004ff047230 */ /* 0x004fcc0000004100 */
[----:B------:R-:W0:Y:S02]  /*03b0*/  F2I.S64.TRUNC R4, R4 ;  /* 0x0000000400047311 */ /* 0x000e24000020d900 */
[----:B0-----:R-:W-:Y:S01]  /*03c0*/  PRMT R22, R4, 0x7610, R22 ;  /* 0x0000761004167816 */ /* 0x001fe20000000016 */
[----:B------:R-:W-:Y:S06]  /*03d0*/  BRA `(.L_x_8263) ;  /* 0x0000000800fc7947 */ /* 0x000fec0003800000 */
.L_x_8266:
        /* <DEDUP_REMOVED lines=10> */
.L_x_8269:
[----:B------:R-:W2:Y:S02]  /*0480*/  LDG.E.U16 R6, desc[UR36][R6.64] ;  /* 0x0000002406067981 */ /* 0x000ea4000c1e1500 */
[----:B--2---:R-:W-:-:S06]  /*0490*/  HADD2.F32 R4, -RZ, R6.H0_H0 ;  /* 0x20000006ff047230 */ /* 0x004fcc0000004100 */
[----:B------:R-:W0:Y:S02]  /*04a0*/  F2I.S64.TRUNC R4, R4 ;  /* 0x0000000400047311 */ /* 0x000e24000020d900 */
[----:B0-----:R-:W-:Y:S01]  /*04b0*/  PRMT R22, R4, 0x7610, R22 ;  /* 0x0000761004167816 */ /* 0x001fe20000000016 */
[----:B------:R-:W-:Y:S06]  /*04c0*/  BRA `(.L_x_8263) ;  /* 0x0000000800c07947 */ /* 0x000fec0003800000 */
.L_x_8268:
[----:B------:R-:W2:Y:S02]  /*04d0*/  LDG.E.64 R4, desc[UR36][R6.64] ;  /* 0x0000002406047981 */ /* 0x000ea4000c1e1b00 */
[----:B--2---:R-:W0:Y:S02]  /*04e0*/  F2I.S64.F64.TRUNC R4, R4 ;  /* 0x0000000400047311 */ /* 0x004e24000030d900 */
[----:B0-----:R-:W-:Y:S01]  /*04f0*/  PRMT R22, R4, 0x7610, R22 ;  /* 0x0000761004167816 */ /* 0x001fe20000000016 */
[----:B------:R-:W-:Y:S06]  /*0500*/  BRA `(.L_x_8263) ;  /* 0x0000000800b07947 */ /* 0x000fec0003800000 */
.L_x_8258:
        /* <DEDUP_REMOVED lines=12> */
.L_x_8272:
[----:B------:R-:W2:Y:S02]  /*05d0*/  LDG.E.64 R6, desc[UR36][R6.64] ;  /* 0x0000002406067981 */ /* 0x000ea4000c1e1b00 */
[----:B--2---:R-:W0:Y:S02]  /*05e0*/  F2I.S64.F64.TRUNC R4, R6 ;  /* 0x0000000600047311 */ /* 0x004e24000030d900 */
[----:B0-----:R-:W-:Y:S01]  /*05f0*/  PRMT R22, R4, 0x7610, R22 ;  /* 0x0000761004167816 */ /* 0x001fe20000000016 */
[----:B------:R-:W-:Y:S06]  /*0600*/  BRA `(.L_x_8263) ;  /* 0x0000000800707947 */ /* 0x000fec0003800000 */
.L_x_8271:
        /* <DEDUP_REMOVED lines=28> */
.L_x_8274:
        /* <DEDUP_REMOVED lines=13> */
[----:B------:R-:W0:Y:S02]  /*08a0*/  F2I.S64.TRUNC R4, R0 ;  /* 0x0000000000047311 */ /* 0x000e24000020d900 */
[----:B0-----:R-:W-:Y:S01]  /*08b0*/  PRMT R22, R4, 0x7610, R22 ;  /* 0x0000761004167816 */ /* 0x001fe20000000016 */
[----:B------:R-:W-:Y:S06]  /*08c0*/  BRA `(.L_x_8263) ;  /* 0x0000000400c07947 */ /* 0x000fec0003800000 */
.L_x_8273:
[----:B------:R-:W2:Y:S02]  /*08d0*/  LDG.E.U16 R4, desc[UR36][R6.64] ;  /* 0x0000002406047981 */ /* 0x000ea4000c1e1500 */
[----:B--2---:R-:W-:-:S06]  /*08e0*/  IMAD.U32 R4, R4, 0x10000, RZ ;  /* 0x0001000004047824 */ /* 0x004fcc00078e00ff */
[----:B------:R-:W0:Y:S02]  /*08f0*/  F2I.S64.TRUNC R4, R4 ;  /* 0x0000000400047311 */ /* 0x000e24000020d900 */
[----:B0-----:R-:W-:Y:S01]  /*0900*/  PRMT R22, R4, 0x7610, R22 ;  /* 0x0000761004167816 */ /* 0x001fe20000000016 */
[----:B------:R-:W-:Y:S06]  /*0910*/  BRA `(.L_x_8263) ;  /* 0x0000000400ac7947 */ /* 0x000fec0003800000 */
.L_x_8270:
        /* <DEDUP_REMOVED lines=10> */
.L_x_8277:
        /* <DEDUP_REMOVED lines=21> */
.L_x_8281:
[----:B------:R-:W-:Y:S05]  /*0b10*/  BSYNC B1 ;  /* 0x0000000000017941 */ /* 0x000fea0003800000 */
.L_x_8280:
[----:B------:R-:W-:Y:S01]  /*0b20*/  IMAD.SHL.U32 R3, R3, 0x100000, RZ ;  /* 0x0010000003037824 */ /* 0x000fe200078e00ff */
[----:B------:R-:W-:-:S04]  /*0b30*/  LEA R5, R0, 0x3b800000, 0x17 ;  /* 0x3b80000000057811 */ /* 0x000fc800078eb8ff */
[----:B------:R-:W-:-:S07]  /*0b40*/  LOP3.LUT R4, R5, R3, R6, 0xfe, !PT ;  /* 0x0000000305047212 */ /* 0x000fce00078efe06 */
.L_x_8279:
[----:B------:R-:W-:Y:S05]  /*0b50*/  BSYNC B0 ;  /* 0x0000000000007941 */ /* 0x000fea0003800000 */
.L_x_8278:
[----:B------:R-:W0:Y:S02]  /*0b60*/  F2I.S64.TRUNC R4, R4 ;  /* 0x0000000400047311 */ /* 0x000e24000020d900 */
[----:B0-----:R-:W-:Y:S01]  /*0b70*/  PRMT R22, R4, 0x7610, R22 ;  /* 0x0000761004167816 */ /* 0x001fe20000000016 */
[----:B------:R-:W-:Y:S06]  /*0b80*/  BRA `(.L_x_8263) ;  /* 0x0000000400107947 */ /* 0x000fec0003800000 */
.L_x_8276:
        /* <DEDUP_REMOVED lines=21> */
.L_x_8285:
[----:B------:R-:W-:Y:S05]  /*0ce0*/  BSYNC B1 ;  /* 0x0000000000017941 */ /* 0x000fea0003800000 */
.L_x_8284:
[----:B------:R-:W-:Y:S01]  /*0cf0*/  IMAD.SHL.U32 R3, R3, 0x200000, RZ ;  /* 0x0020000003037824 */ /* 0x000fe200078e00ff */
[----:B------:R-:W-:-:S04]  /*0d00*/  LEA R5, R0, 0x37800000, 0x17 ;  /* 0x3780000000057811 */ /* 0x000fc800078eb8ff */
[----:B------:R-:W-:-:S07]  /*0d10*/  LOP3.LUT R4, R5, R3, R6, 0xfe, !PT ;  /* 0x0000000305047212 */ /* 0x000fce00078efe06 */
.L_x_8283:
[----:B------:R-:W-:Y:S05]  /*0d20*/  BSYNC B0 ;  /* 0x0000000000007941 */ /* 0x000fea0003800000 */
.L_x_8282:
[----:B------:R-:W0:Y:S02]  /*0d30*/  F2I.S64.TRUNC R4, R4 ;  /* 0x0000000400047311 */ /* 0x000e24000020d900 */
[----:B0-----:R-:W-:Y:S01]  /*0d40*/  PRMT R22, R4, 0x7610, R22 ;  /* 0x0000761004167816 */ /* 0x001fe20000000016 */
[----:B------:R-:W-:Y:S06]  /*0d50*/  BRA `(.L_x_8263) ;  /* 0x00000000009c7947 */ /* 0x000fec0003800000 */
.L_x_8275:
        /* <DEDUP_REMOVED lines=14> */
.L_x_8289:
[----:B------:R-:W-:Y:S05]  /*0e40*/  BSYNC B0 ;  /* 0x0000000000007941 */ /* 0x000fea0003800000 */
.L_x_8288:
[----:B------:R-:W0:Y:S02]  /*0e50*/  F2I.S64.TRUNC R4, R4 ;  /* 0x0000000400047311 */ /* 0x000e24000020d900 */
[----:B0-----:R-:W-:Y:S01]  /*0e60*/  PRMT R22, R4, 0x7610, R22 ;  /* 0x0000761004167816 */ /* 0x001fe20000000016 */
[----:B------:R-:W-:Y:S06]  /*0e70*/  BRA `(.L_x_8263) ;  /* 0x0000000000547947 */ /* 0x000fec0003800000 */
.L_x_8262:
        /* <DEDUP_REMOVED lines=16> */
.L_x_8290:
[----:B------:R-:W-:Y:S01]  /*0f80*/  PRMT R22, RZ, 0x7610, R22 ;  /* 0x00007610ff167816 */ /* 0x000fe20000000016 */
[----:B------:R-:W-:Y:S06]  /*0f90*/  BRA `(.L_x_8263) ;  /* 0x00000000000c7947 */ /* 0x000fec0003800000 */
.L_x_8287:
[----:B------:R0:W5:Y:S01]  /*0fa0*/  LDG.E.U8 R22, desc[UR36][R6.64] ;  /* 0x0000002406167981 */ /* 0x000162000c1e1100 */
[----:B------:R-:W-:Y:S05]  /*0fb0*/  BRA `(.L_x_8263) ;  /* 0x0000000000047947 */ /* 0x000fea0003800000 */
.L_x_8286:
[----:B------:R0:W5:Y:S02]  /*0fc0*/  LDG.E.U8 R22, desc[UR36][R6.64] ;  /* 0x0000002406167981 */ /* 0x000164000c1e1100 */
.L_x_8263:
        /* <DEDUP_REMOVED lines=18> */
.L_x_8294:
[----:B------:R1:W5:Y:S01]  /*10f0*/  LDG.E.U8 R25, desc[UR36][R6.64] ;  /* 0x0000002406197981 */ /* 0x000362000c1e1100 */
[----:B------:R-:W-:Y:S05]  /*1100*/  BRA `(.L_x_8296) ;  /* 0x0000000c00647947 */ /* 0x000fea0003800000 */
.L_x_8293:
        /* <DEDUP_REMOVED lines=8> */
.L_x_8298:
[----:B------:R3:W5:Y:S01]  /*1190*/  LDG.E.U8 R25, desc[UR36][R6.64] ;  /* 0x0000002406197981 */ /* 0x000762000c1e1100 */
[----:B------:R-:W-:Y:S05]  /*11a0*/  BRA `(.L_x_8296) ;  /* 0x0000000c003c7947 */ /* 0x000fea0003800000 */
.L_x_8297:
[----:B------:R2:W5:Y:S01]  /*11b0*/  LDG.E.U16 R25, desc[UR36][R6.64] ;  /* 0x0000002406197981 */ /* 0x000562000c1e1500 */
[----:B------:R-:W-:Y:S05]  /*11c0*/  BRA `(.L_x_8296) ;  /* 0x0000000c00347947 */ /* 0x000fea0003800000 */
.L_x_8292:
        /* <DEDUP_REMOVED lines=10> */
.L_x_8300:
[----:B------:R-:W2:Y:S02]  /*1270*/  LDG.E.U16 R4, desc[UR36][R6.64] ;  /* 0x0000002406047981 */ /* 0x000ea4000c1e1500 */
[----:B--2---:R-:W-:-:S06]  /*1280*/  HADD2.F32 R4, -RZ, R4.H0_H0 ;  /* 0x20000004ff047230 */ /* 0x004fcc0000004100 */
[----:B------:R-:W0:Y:S02]  /*1290*/  F2I.S64.TRUNC R4, R4 ;  /* 0x0000000400047311 */ /* 0x000e24000020d900 */
[----:B0-----:R-:W-:Y:S01]  /*12a0*/  PRMT R25, R4, 0x7610, R25 ;  /* 0x0000761004197816 */ /* 0x001fe20000000019 */
[----:B------:R-:W-:Y:S06]  /*12b0*/  BRA `(.L_x_8296) ;  /* 0x0000000800f87947 */ /* 0x000fec0003800000 */
.L_x_8299:
        /* <DEDUP_REMOVED lines=10> */
.L_x_8302:
[----:B------:R-:W2:Y:S02]  /*1360*/  LDG.E.U16 R6, desc[UR36][R6.64] ;  /* 0x0000002406067981 */ /* 0x000ea4000c1e1500 */
[----:B--2---:R-:W-:-:S06]  /*1370*/  HADD2.F32 R4, -RZ, R6.H0_H0 ;  /* 0x20000006ff047230 */ /* 0x004fcc0000004100 */
[----:B------:R-:W0:Y:S02]  /*1380*/  F2I.S64.TRUNC R4, R4 ;  /* 0x0000000400047311 */ /* 0x000e24000020d900 */
[----:B0-----:R-:W-:Y:S01]  /*1390*/  PRMT R25, R4, 0x7610, R25 ;  /* 0x0000761004197816 */ /* 0x001fe20000000019 */
[----:B------:R-:W-:Y:S06]  /*13a0*/  BRA `(.L_x_8296) ;  /* 0x0000000800bc7947 */ /* 0x000fec0003800000 */
.L_x_8301:
[----:B------:R-:W2:Y:S02]  /*13b0*/  LDG.E.64 R4, desc[UR36][R6.64] ;  /* 0x0000002406047981 */ /* 0x000ea4000c1e1b00 */
[----:B--2---:R-:W0:Y:S02]  /*13c0*/  F2I.S64.F64.TRUNC R4, R4 ;  /* 0x0000000400047311 */ /* 0x004e24000030d900 */
[----:B0-----:R-:W-:Y:S01]  /*13d0*/  PRMT R25, R4, 0x7610, R25 ;  /* 0x0000761004197816 */ /* 0x001fe20000000019 */
[----:B------:R-:W-:Y:S06]  /*13e0*/  BRA `(.L_x_8296) ;  /* 0x0000000800ac7947 */ /* 0x000fec0003800000 */
.L_x_8291:
        /* <DEDUP_REMOVED lines=12> */
.L_x_8305:
[----:B------:R-:W2:Y:S02]  /*14b0*/  LDG.E.64 R6, desc[UR36][R6.64] ;  /* 0x0000002406067981 */ /* 0x000ea4000c1e1b00 */
[----:B--2---:R-:W0:Y:S02]  /*14c0*/  F2I.S64.F64.TRUNC R4, R6 ;  /* 0x0000000600047311 */ /* 0x004e24000030d900 */
[----:B0-----:R-:W-:Y:S01]  /*14d0*/  PRMT R25, R4, 0x7610, R25 ;  /* 0x0000761004197816 */ /* 0x001fe20000000019 */
[----:B------:R-:W-:Y:S06]  /*14e0*/  BRA `(.L_x_8296) ;  /* 0x00000008006c7947 */ /* 0x000fec0003800000 */
.L_x_8304:
        /* <DEDUP_REMOVED lines=28> */
.L_x_8307:
        /* <DEDUP_REMOVED lines=15> */
.L_x_8306:
[----:B------:R-:W2:Y:S02]  /*17a0*/  LDG.E.U16 R4, desc[UR36][R6.64] ;  /* 0x0000002406047981 */ /* 0x000ea4000c1e1500 */
[----:B--2---:R-:W-:-:S06]  /*17b0*/  IMAD.U32 R4, R4, 0x10000, RZ ;  /* 0x0001000004047824 */ /* 0x004fcc00078e00ff */
[----:B------:R-:W0:Y:S02]  /*17c0*/  F2I.S64.TRUNC R4, R4 ;  /* 0x0000000400047311 */ /* 0x000e24000020d900 */
[----:B0-----:R-:W-:Y:S01]  /*17d0*/  PRMT R25, R4, 0x7610, R25 ;  /* 0x0000761004197816 */ /* 0x001fe20000000019 */
[----:B------:R-:W-:Y:S06]  /*17e0*/  BRA `(.L_x_8296) ;  /* 0x0000000400ac7947 */ /* 0x000fec0003800000 */
.L_x_8303:
        /* <DEDUP_REMOVED lines=10> */
.L_x_8310:
        /* <DEDUP_REMOVED lines=21> */
.L_x_8314:
[----:B------:R-:W-:Y:S05]  /*19e0*/  BSYNC B1 ;  /* 0x0000000000017941 */ /* 0x000fea0003800000 */
.L_x_8313:
[----:B------:R-:W-:Y:S01]  /*19f0*/  IMAD.SHL.U32 R3, R3, 0x100000, RZ ;  /* 0x0010000003037824 */ /* 0x000fe200078e00ff */
[----:B------:R-:W-:-:S04]  /*1a00*/  LEA R5, R0, 0x3b800000, 0x17 ;  /* 0x3b80000000057811 */ /* 0x000fc800078eb8ff */
[----:B------:R-:W-:-:S07]  /*1a10*/  LOP3.LUT R4, R5, R3, R6, 0xfe, !PT ;  /* 0x0000000305047212 */ /* 0x000fce00078efe06 */
.L_x_8312:
[----:B------:R-:W-:Y:S05]  /*1a20*/  BSYNC B0 ;  /* 0x0000000000007941 */ /* 0x000fea0003800000 */
.L_x_8311:
[----:B------:R-:W0:Y:S02]  /*1a30*/  F2I.S64.TRUNC R4, R4 ;  /* 0x0000000400047311 */ /* 0x000e24000020d900 */
[----:B0-----:R-:W-:Y:S01]  /*1a40*/  PRMT R25, R4, 0x7610, R25 ;  /* 0x0000761004197816 */ /* 0x001fe20000000019 */
[----:B------:R-:W-:Y:S06]  /*1a50*/  BRA `(.L_x_8296) ;  /* 0x0000000400107947 */ /* 0x000fec0003800000 */
.L_x_8309:
        /* <DEDUP_REMOVED lines=21> */
.L_x_8318:
[----:B------:R-:W-:Y:S05]  /*1bb0*/  BSYNC B1 ;  /* 0x0000000000017941 */ /* 0x000fea0003800000 */
.L_x_8317:
[----:B------:R-:W-:Y:S01]  /*1bc0*/  IMAD.SHL.U32 R3, R3, 0x200000, RZ ;  /* 0x0020000003037824 */ /* 0x000fe200078e00ff */
[----:B------:R-:W-:-:S04]  /*1bd0*/  LEA R5, R0, 0x37800000, 0x17 ;  /* 0x3780000000057811 */ /* 0x000fc800078eb8ff */
[----:B------:R-:W-:-:S07]  /*1be0*/  LOP3.LUT R4, R5, R3, R6, 0xfe, !PT ;  /* 0x0000000305047212 */ /* 0x000fce00078efe06 */
.L_x_8316:
[----:B------:R-:W-:Y:S05]  /*1bf0*/  BSYNC B0 ;  /* 0x0000000000007941 */ /* 0x000fea0003800000 */
.L_x_8315:
[----:B------:R-:W0:Y:S02]  /*1c00*/  F2I.S64.TRUNC R4, R4 ;  /* 0x0000000400047311 */ /* 0x000e24000020d900 */
[----:B0-----:R-:W-:Y:S01]  /*1c10*/  PRMT R25, R4, 0x7610, R25 ;  /* 0x0000761004197816 */ /* 0x001fe20000000019 */
[----:B------:R-:W-:Y:S06]  /*1c20*/  BRA `(.L_x_8296) ;  /* 0x00000000009c7947 */ /* 0x000fec0003800000 */
.L_x_8308:
        /* <DEDUP_REMOVED lines=14> */
.L_x_8322:
[----:B------:R-:W-:Y:S05]  /*1d10*/  BSYNC B0 ;  /* 0x0000000000007941 */ /* 0x000fea0003800000 */
.L_x_8321:
[----:B------:R-:W0:Y:S02]  /*1d20*/  F2I.S64.TRUNC R4, R4 ;  /* 0x0000000400047311 */ /* 0x000e24000020d900 */
[----:B0-----:R-:W-:Y:S01]  /*1d30*/  PRMT R25, R4, 0x7610, R25 ;  /* 0x0000761004197816 */ /* 0x001fe20000000019 */
[----:B------:R-:W-:Y:S06]  /*1d40*/  BRA `(.L_x_8296) ;  /* 0x0000000000547947 */ /* 0x000fec0003800000 */
.L_x_8295:
        /* <DEDUP_REMOVED lines=16> */
.L_x_8323:
[----:B------:R-:W-:Y:S01]  /*1e50*/  PRMT R25, RZ, 0x7610, R25 ;  /* 0x00007610ff197816 */ /* 0x000fe20000000019 */
[----:B------:R-:W-:Y:S06]  /*1e60*/  BRA `(.L_x_8296) ;  /* 0x00000000000c7947 */ /* 0x000fec0003800000 */
.L_x_8320:
[----:B------:R0:W5:Y:S01]  /*1e70*/  LDG.E.U8 R25, desc[UR36][R6.64] ;  /* 0x0000002406197981 */ /* 0x000162000c1e1100 */
[----:B------:R-:W-:Y:S05]  /*1e80*/  BRA `(.L_x_8296) ;  /* 0x0000000000047947 */ /* 0x000fea0003800000 */
.L_x_8319:
[----:B------:R0:W5:Y:S02]  /*1e90*/  LDG.E.U8 R25, desc[UR36][R6.64] ;  /* 0x0000002406197981 */ /* 0x000164000c1e1100 */
.L_x_8296:
[----:B------:R-:W1:Y:S02]  /*1ea0*/  S2R R29, SR_TID.X ;  /* 0x00000000001d7919 */ /* 0x000e640000002100 */
[----:B-1----:R-:W-:-:S07]  /*1eb0*/  VIADD R29, R29, 0x80 ;  /* 0x000000801d1d7836 */ /* 0x002fce0000000000 */
.L_x_8257:
[----:B------:R-:W-:Y:S05]  /*1ec0*/  BSYNC B6 ;  /* 0x0000000000067941 */ /* 0x000fea0003800000 */
.L_x_8256:
        /* <DEDUP_REMOVED lines=23> */
.L_x_8329:
[----:B------:R3:W5:Y:S01]  /*2040*/  LDG.E.U8 R28, desc[UR36][R6.64] ;  /* 0x00000024061c7981 */ /* 0x000762000c1e1100 */
[----:B------:R-:W-:Y:S05]  /*2050*/  BRA `(.L_x_8331) ;  /* 0x0000000c00647947 */ /* 0x000fea0003800000 */
.L_x_8328:
        /* <DEDUP_REMOVED lines=8> */
.L_x_8333:
[----:B------:R0:W5:Y:S01]  /*20e0*/  LDG.E.U8 R28, desc[UR36][R6.64] ;  /* 0x00000024061c7981 */ /* 0x000162000c1e1100 */
[----:B------:R-:W-:Y:S05]  /*20f0*/  BRA `(.L_x_8331) ;  /* 0x0000000c003c7947 */ /* 0x000fea0003800000 */
.L_x_8332:
[----:B------:R0:W5:Y:S01]  /*2100*/  LDG.E.U16 R28, desc[UR36][R6.64] ;  /* 0x00000024061c7981 */ /* 0x000162000c1e1500 */
[----:B------:R-:W-:Y:S05]  /*2110*/  BRA `(.L_x_8331) ;  /* 0x0000000c00347947 */ /* 0x000fea0003800000 */
.L_x_8327:
        /* <DEDUP_REMOVED lines=10> */
.L_x_8335:
[----:B------:R-:W2:Y:S02]  /*21c0*/  LDG.E.U16 R4, desc[UR36][R6.64] ;  /* 0x0000002406047981 */ /* 0x000ea4000c1e1500 */
[----:B--2---:R-:W-:-:S06]  /*21d0*/  HADD2.F32 R4, -RZ, R4.H0_H0 ;  /* 0x20000004ff047230 */ /* 0x004fcc0000004100 */
[----:B------:R-:W0:Y:S02]  /*21e0*/  F2I.S64.TRUNC R4, R4 ;  /* 0x0000000400047311 */ /* 0x000e24000020d900 */
[----:B0-----:R-:W-:Y:S01]  /*21f0*/  PRMT R28, R4, 0x7610, R28 ;  /* 0x00007610041c7816 */ /* 0x001fe2000000001c */
[----:B------:R-:W-:Y:S06]  /*2200*/  BRA `(.L_x_8331) ;  /* 0x0000000800f87947 */ /* 0x000fec0003800000 */
.L_x_8334:
        /* <DEDUP_REMOVED lines=10> */
.L_x_8337:
[----:B------:R-:W2:Y:S02]  /*22b0*/  LDG.E.U16 R6, desc[UR36][R6.64] ;  /* 0x0000002406067981 */ /* 0x000ea4000c1e1500 */
[----:B--2---:R-:W-:-:S06]  /*22c0*/  HADD2.F32 R4, -RZ, R6.H0_H0 ;  /* 0x20000006ff047230 */ /* 0x004fcc0000004100 */
[----:B------:R-:W0:Y:S02]  /*22d0*/  F2I.S64.TRUNC R4, R4 ;  /* 0x0000000400047311 */ /* 0x000e24000020d900 */
[----:B0-----:R-:W-:Y:S01]  /*22e0*/  PRMT R28, R4, 0x7610, R28 ;  /* 0x00007610041c7816 */ /* 0x001fe2000000001c */
[----:B------:R-:W-:Y:S06]  /*22f0*/  BRA `(.L_x_8331) ;  /* 0x0000000800bc7947 */ /* 0x000fec0003800000 */
.L_x_8336:
[----:B------:R-:W2:Y:S02]  /*2300*/  LDG.E.64 R4, desc[UR36][R6.64] ;  /* 0x0000002406047981 */ /* 0x000ea4000c1e1b00 */
[----:B--2---:R-:W0:Y:S02]  /*2310*/  F2I.S64.F64.TRUNC R4, R4 ;  /* 0x0000000400047311 */ /* 0x004e24000030d900 */
[----:B0-----:R-:W-:Y:S01]  /*2320*/  PRMT R28, R4, 0x7610, R28 ;  /* 0x00007610041c7816 */ /* 0x001fe2000000001c */
[----:B------:R-:W-:Y:S06]  /*2330*/  BRA `(.L_x_8331) ;  /* 0x0000000800ac7947 */ /* 0x000fec0003800000 */
.L_x_8326:
        /* <DEDUP_REMOVED lines=12> */
.L_x_8340:
[----:B------:R-:W2:Y:S02]  /*2400*/  LDG.E.64 R6, desc[UR36][R6.64] ;  /* 0x0000002406067981 */ /* 0x000ea4000c1e1b00 */
[----:B--2---:R-:W0:Y:S02]  /*2410*/  F2I.S64.F64.TRUNC R4, R6 ;  /* 0x0000000600047311 */ /* 0x004e24000030d900 */
[----:B0-----:R-:W-:Y:S01]  /*2420*/  PRMT R28, R4, 0x7610, R28 ;  /* 0x00007610041c7816 */ /* 0x001fe2000000001c */
[----:B------:R-:W-:Y:S06]  /*2430*/  BRA `(.L_x_8331) ;  /* 0x00000008006c7947 */ /* 0x000fec0003800000 */
.L_x_8339:
        /* <DEDUP_REMOVED lines=28> */
.L_x_8342:
        /* <DEDUP_REMOVED lines=15> */
.L_x_8341:
[----:B------:R-:W2:Y:S02]  /*26f0*/  LDG.E.U16 R4, desc[UR36][R6.64] ;  /* 0x0000002406047981 */ /* 0x000ea4000c1e1500 */
[----:B--2---:R-:W-:-:S06]  /*2700*/  IMAD.U32 R4, R4, 0x10000, RZ ;  /* 0x0001000004047824 */ /* 0x004fcc00078e00ff */
[----:B------:R-:W0:Y:S02]  /*2710*/  F2I.S64.TRUNC R4, R4 ;  /* 0x0000000400047311 */ /* 0x000e24000020d900 */
[----:B0-----:R-:W-:Y:S01]  /*2720*/  PRMT R28, R4, 0x7610, R28 ;  /* 0x00007610041c7816 */ /* 0x001fe2000000001c */
[----:B------:R-:W-:Y:S06]  /*2730*/  BRA `(.L_x_8331) ;  /* 0x0000000400ac7947 */ /* 0x000fec0003800000 */
.L_x_8338:
        /* <DEDUP_REMOVED lines=10> */
.L_x_8345:
        /* <DEDUP_REMOVED lines=21> */
.L_x_8349:
[----:B------:R-:W-:Y:S05]  /*2930*/  BSYNC B1 ;  /* 0x0000000000017941 */ /* 0x000fea0003800000 */
.L_x_8348:
[----:B------:R-:W-:Y:S01]  /*2940*/  IMAD.SHL.U32 R3, R3, 0x100000, RZ ;  /* 0x0010000003037824 */ /* 0x000fe200078e00ff */
[----:B------:R-:W-:-:S04]  /*2950*/  LEA R5, R0, 0x3b800000, 0x17 ;  /* 0x3b80000000057811 */ /* 0x000fc800078eb8ff */
[----:B------:R-:W-:-:S07]  /*2960*/  LOP3.LUT R4, R5, R3, R6, 0xfe, !PT ;  /* 0x0000000305047212 */ /* 0x000fce00078efe06 */
.L_x_8347:
[----:B------:R-:W-:Y:S05]  /*2970*/  BSYNC B0 ;  /* 0x0000000000007941 */ /* 0x000fea0003800000 */
.L_x_8346:
[----:B------:R-:W0:Y:S02]  /*2980*/  F2I.S64.TRUNC R4, R4 ;  /* 0x0000000400047311 */ /* 0x000e24000020d900 */
[----:B0-----:R-:W-:Y:S01]  /*2990*/  PRMT R28, R4, 0x7610, R28 ;  /* 0x00007610041c7816 */ /* 0x001fe2000000001c */
[----:B------:R-:W-:Y:S06]  /*29a0*/  BRA `(.L_x_8331) ;  /* 0x0000000400107947 */ /* 0x000fec0003800000 */
.L_x_8344:
        /* <DEDUP_REMOVED lines=21> */
.L_x_8353:
[----:B------:R-:W-:Y:S05]  /*2b00*/  BSYNC B1 ;  /* 0x0000000000017941 */ /* 0x000fea0003800000 */
.L_x_8352:
[----:B------:R-:W-:Y:S01]  /*2b10*/  IMAD.SHL.U32 R3, R3, 0x200000, RZ ;  /* 0x0020000003037824 */ /* 0x000fe200078e00ff */
[----:B------:R-:W-:-:S04]  /*2b20*/  LEA R5, R0, 0x37800000, 0x17 ;  /* 0x3780000000057811 */ /* 0x000fc800078eb8ff */
[----:B------:R-:W-:-:S07]  /*2b30*/  LOP3.LUT R4, R5, R3, R6, 0xfe, !PT ;  /* 0x0000000305047212 */ /* 0x000fce00078efe06 */
.L_x_8351:
[----:B------:R-:W-:Y:S05]  /*2b40*/  BSYNC B0 ;  /* 0x0000000000007941 */ /* 0x000fea0003800000 */
.L_x_8350:
[----:B------:R-:W0:Y:S02]  /*2b50*/  F2I.S64.TRUNC R4, R4 ;  /* 0x0000000400047311 */ /* 0x000e24000020d900 */
[----:B0-----:R-:W-:Y:S01]  /*2b60*/  PRMT R28, R4, 0x7610, R28 ;  /* 0x00007610041c7816 */ /* 0x001fe2000000001c */
[----:B------:R-:W-:Y:S06]  /*2b70*/  BRA `(.L_x_8331) ;  /* 0x00000000009c7947 */ /* 0x000fec0003800000 */
.L_x_8343:
        /* <DEDUP_REMOVED lines=14> */
.L_x_8357:
[----:B------:R-:W-:Y:S05]  /*2c60*/  BSYNC B0 ;  /* 0x0000000000007941 */ /* 0x000fea0003800000 */
.L_x_8356:
[----:B------:R-:W0:Y:S02]  /*2c70*/  F2I.S64.TRUNC R4, R4 ;  /* 0x0000000400047311 */ /* 0x000e24000020d900 */
[----:B0-----:R-:W-:Y:S01]  /*2c80*/  PRMT R28, R4, 0x7610, R28 ;  /* 0x00007610041c7816 */ /* 0x001fe2000000001c */
[----:B------:R-:W-:Y:S06]  /*2c90*/  BRA `(.L_x_8331) ;  /* 0x0000000000547947 */ /* 0x000fec0003800000 */
.L_x_8330:
        /* <DEDUP_REMOVED lines=16> */
.L_x_8358:
[----:B------:R-:W-:Y:S01]  /*2da0*/  PRMT R28, RZ, 0x7610, R28 ;  /* 0x00007610ff1c7816 */ /* 0x000fe2000000001c */
[----:B------:R-:W-:Y:S06]  /*2db0*/  BRA `(.L_x_8331) ;  /* 0x00000000000c7947 */ /* 0x000fec0003800000 */
.L_x_8355:
[----:B------:R0:W5:Y:S01]  /*2dc0*/  LDG.E.U8 R28, desc[UR36][R6.64] ;  /* 0x00000024061c7981 */ /* 0x000162000c1e1100 */
[----:B------:R-:W-:Y:S05]  /*2dd0*/  BRA `(.L_x_8331) ;  /* 0x0000000000047947 */ /* 0x000fea0003800000 */
.L_x_8354:
[----:B------:R1:W5:Y:S02]  /*2de0*/  LDG.E.U8 R28, desc[UR36][R6.64] ;  /* 0x00000024061c7981 */ /* 0x000364000c1e1100 */
.L_x_8331:
        /* <DEDUP_REMOVED lines=18> */
.L_x_8362:
[----:B------:R4:W5:Y:S01]  /*2f10*/  LDG.E.U8 R27, desc[UR36][R6.64] ;  /* 0x00000024061b7981 */ /* 0x000962000c1e1100 */
[----:B------:R-:W-:Y:S05]  /*2f20*/  BRA `(.L_x_8364) ;  /* 0x0000000c00647947 */ /* 0x000fea0003800000 */
.L_x_8361:
        /* <DEDUP_REMOVED lines=8> */
.L_x_8366:
[----:B------:R0:W5:Y:S01]  /*2fb0*/  LDG.E.U8 R27, desc[UR36][R6.64] ;  /* 0x00000024061b7981 */ /* 0x000162000c1e1100 */
[----:B------:R-:W-:Y:S05]  /*2fc0*/  BRA `(.L_x_8364) ;  /* 0x0000000c003c7947 */ /* 0x000fea0003800000 */
.L_x_8365:
[----:B------:R0:W5:Y:S01]  /*2fd0*/  LDG.E.U16 R27, desc[UR36][R6.64] ;  /* 0x00000024061b7981 */ /* 0x000162000c1e1500 */
[----:B------:R-:W-:Y:S05]  /*2fe0*/  BRA `(.L_x_8364) ;  /* 0x0000000c00347947 */ /* 0x000fea0003800000 */
.L_x_8360:
        /* <DEDUP_REMOVED lines=10> */
.L_x_8368:
[----:B------:R-:W2:Y:S02]  /*3090*/  LDG.E.U16 R4, desc[UR36][R6.64] ;  /* 0x0000002406047981 */ /* 0x000ea4000c1e1500 */
[----:B--2---:R-:W-:-:S06]  /*30a0*/  HADD2.F32 R4, -RZ, R4.H0_H0 ;  /* 0x20000004ff047230 */ /* 0x004fcc0000004100 */
[----:B------:R-:W0:Y:S02]  /*30b0*/  F2I.S64.TRUNC R4, R4 ;  /* 0x0000000400047311 */ /* 0x000e24000020d900 */
[----:B0-----:R-:W-:Y:S01]  /*30c0*/  PRMT R27, R4, 0x7610, R27 ;  /* 0x00007610041b7816 */ /* 0x001fe2000000001b */
[----:B------:R-:W-:Y:S06]  /*30d0*/  BRA `(.L_x_8364) ;  /* 0x0000000800f87947 */ /* 0x000fec0003800000 */
.L_x_8367:
        /* <DEDUP_REMOVED lines=10> */
.L_x_8370:
[----:B------:R-:W2:Y:S02]  /*3180*/  LDG.E.U16 R6, desc[UR36][R6.64] ;  /* 0x0000002406067981 */ /* 0x000ea4000c1e1500 */
[----:B--2---:R-:W-:-:S06]  /*3190*/  HADD2.F32 R4, -RZ, R6.H0_H0 ;  /* 0x20000006ff047230 */ /* 0x004fcc0000004100 */
[----:B------:R-:W0:Y:S02]  /*31a0*/  F2I.S64.TRUNC R4, R4 ;  /* 0x0000000400047311 */ /* 0x000e24000020d900 */
[----:B0-----:R-:W-:Y:S01]  /*31b0*/  PRMT R27, R4, 0x7610, R27 ;  /* 0x00007610041b7816 */ /* 0x001fe2000000001b */
[----:B------:R-:W-:Y:S06]  /*31c0*/  BRA `(.L_x_8364) ;  /* 0x0000000800bc7947 */ /* 0x000fec0003800000 */
.L_x_8369:
[----:B------:R-:W2:Y:S02]  /*31d0*/  LDG.E.64 R4, desc[UR36][R6.64] ;  /* 0x0000002406047981 */ /* 0x000ea4000c1e1b00 */
[----:B--2---:R-:W0:Y:S02]  /*31e0*/  F2I.S64.F64.TRUNC R4, R4 ;  /* 0x0000000400047311 */ /* 0x004e24000030d900 */
[----:B0-----:R-:W-:Y:S01]  /*31f0*/  PRMT R27, R4, 0x7610, R27 ;  /* 0x00007610041b7816 */ /* 0x001fe2000000001b */
[----:B------:R-:W-:Y:S06]  /*3200*/  BRA `(.L_x_8364) ;  /* 0x0000000800ac7947 */ /* 0x000fec0003800000 */
.L_x_8359:
        /* <DEDUP_REMOVED lines=12> */
.L_x_8373:
[----:B------:R-:W2:Y:S02]  /*32d0*/  LDG.E.64 R6, desc[UR36][R6.64] ;  /* 0x0000002406067981 */ /* 0x000ea4000c1e1b00 */
[----:B--2---:R-:W0:Y:S02]  /*32e0*/  F2I.S64.F64.TRUNC R4, R6 ;  /* 0x0000000600047311 */ /* 0x004e24000030d900 */
[----:B0-----:R-:W-:Y:S01]  /*32f0*/  PRMT R27, R4, 0x7610, R27 ;  /* 0x00007610041b7816 */ /* 0x001fe2000000001b */
[----:B------:R-:W-:Y:S06]  /*3300*/  BRA `(.L_x_8364) ;  /* 0x00000008006c7947 */ /* 0x000fec0003800000 */
.L_x_8372:
        /* <DEDUP_REMOVED lines=28> */
.L_x_8375:
        /* <DEDUP_REMOVED lines=15> */
.L_x_8374:
[----:B------:R-:W2:Y:S02]  /*35c0*/  LDG.E.U16 R4, desc[UR36][R6.64] ;  /* 0x0000002406047981 */ /* 0x000ea4000c1e1500 */
[----:B--2---:R-:W-:-:S06]  /*35d0*/  IMAD.U32 R4, R4, 0x10000, RZ ;  /* 0x0001000004047824 */ /* 0x004fcc00078e00ff */
[----:B------:R-:W0:Y:S02]  /*35e0*/  F2I.S64.TRUNC R4, R4 ;  /* 0x0000000400047311 */ /* 0x000e24000020d900 */
[----:B0-----:R-:W-:Y:S01]  /*35f0*/  PRMT R27, R4, 0x7610, R27 ;  /* 0x00007610041b7816 */ /* 0x001fe2000000001b */
[----:B------:R-:W-:Y:S06]  /*3600*/  BRA `(.L_x_8364) ;  /* 0x0000000400ac7947 */ /* 0x000fec0003800000 */
.L_x_8371:
        /* <DEDUP_REMOVED lines=10> */
.L_x_8378:
        /* <DEDUP_REMOVED lines=21> */
.L_x_8382:
[----:B------:R-:W-:Y:S05]  /*3800*/  BSYNC B1 ;  /* 0x0000000000017941 */ /* 0x000fea0003800000 */
.L_x_8381:
[----:B------:R-:W-:Y:S01]  /*3810*/  IMAD.SHL.U32 R3, R3, 0x100000, RZ ;  /* 0x0010000003037824 */ /* 0x000fe200078e00ff */
[----:B------:R-:W-:-:S04]  /*3820*/  LEA R5, R0, 0x3b800000, 0x17 ;  /* 0x3b80000000057811 */ /* 0x000fc800078eb8ff */
[----:B------:R-:W-:-:S07]  /*3830*/  LOP3.LUT R4, R5, R3, R6, 0xfe, !PT ;  /* 0x0000000305047212 */ /* 0x000fce00078efe06 */
.L_x_8380:
[----:B------:R-:W-:Y:S05]  /*3840*/  BSYNC B0 ;  /* 0x0000000000007941 */ /* 0x000fea0003800000 */
.L_x_8379:
[----:B------:R-:W0:Y:S02]  /*3850*/  F2I.S64.TRUNC R4, R4 ;  /* 0x0000000400047311 */ /* 0x000e24000020d900 */
[----:B0-----:R-:W-:Y:S01]  /*3860*/  PRMT R27, R4, 0x7610, R27 ;  /* 0x00007610041b7816 */ /* 0x001fe2000000001b */
[----:B------:R-:W-:Y:S06]  /*3870*/  BRA `(.L_x_8364) ;  /* 0x0000000400107947 */ /* 0x000fec0003800000 */
.L_x_8377:
        /* <DEDUP_REMOVED lines=21> */
.L_x_8386:
[----:B------:R-:W-:Y:S05]  /*39d0*/  BSYNC B1 ;  /* 0x0000000000017941 */ /* 0x000fea0003800000 */
.L_x_8385:
[----:B------:R-:W-:Y:S01]  /*39e0*/  IMAD.SHL.U32 R3, R3, 0x200000, RZ ;  /* 0x0020000003037824 */ /* 0x000fe200078e00ff */
[----:B------:R-:W-:-:S04]  /*39f0*/  LEA R5, R0, 0x37800000, 0x17 ;  /* 0x3780000000057811 */ /* 0x000fc800078eb8ff */
[----:B------:R-:W-:-:S07]  /*3a00*/  LOP3.LUT R4, R5, R3, R6, 0xfe, !PT ;  /* 0x0000000305047212 */ /* 0x000fce00078efe06 */
.L_x_8384:
[----:B------:R-:W-:Y:S05]  /*3a10*/  BSYNC B0 ;  /* 0x0000000000007941 */ /* 0x000fea0003800000 */
.L_x_8383:
[----:B------:R-:W0:Y:S02]  /*3a20*/  F2I.S64.TRUNC R4, R4 ;  /* 0x0000000400047311 */ /* 0x000e24000020d900 */
[----:B0-----:R-:W-:Y:S01]  /*3a30*/  PRMT R27, R4, 0x7610, R27 ;  /* 0x00007610041b7816 */ /* 0x001fe2000000001b */
[----:B------:R-:W-:Y:S06]  /*3a40*/  BRA `(.L_x_8364) ;  /* 0x00000000009c7947 */ /* 0x000fec0003800000 */
.L_x_8376:
        /* <DEDUP_REMOVED lines=14> */
.L_x_8390:
[----:B------:R-:W-:Y:S05]  /*3b30*/  BSYNC B0 ;  /* 0x0000000000007941 */ /* 0x000fea0003800000 */
.L_x_8389:
[----:B------:R-:W0:Y:S02]  /*3b40*/  F2I.S64.TRUNC R4, R4 ;  /* 0x0000000400047311 */ /* 0x000e24000020d900 */
[----:B0-----:R-:W-:Y:S01]  /*3b50*/  PRMT R27, R4, 0x7610, R27 ;  /* 0x00007610041b7816 */ /* 0x001fe2000000001b */
[----:B------:R-:W-:Y:S06]  /*3b60*/  BRA `(.L_x_8364) ;  /* 0x0000000000547947 */ /* 0x000fec0003800000 */
.L_x_8363:
        /* <DEDUP_REMOVED lines=16> */
.L_x_8391:
[----:B------:R-:W-:Y:S01]  /*3c70*/  PRMT R27, RZ, 0x7610, R27 ;  /* 0x00007610ff1b7816 */ /* 0x000fe2000000001b */
[----:B------:R-:W-:Y:S06]  /*3c80*/  BRA `(.L_x_8364) ;  /* 0x00000000000c7947 */ /* 0x000fec0003800000 */
.L_x_8388:
[----:B------:R1:W5:Y:S01]  /*3c90*/  LDG.E.U8 R27, desc[UR36][R6.64] ;  /* 0x00000024061b7981 */ /* 0x000362000c1e1100 */
[----:B------:R-:W-:Y:S05]  /*3ca0*/  BRA `(.L_x_8364) ;  /* 0x0000000000047947 */ /* 0x000fea0003800000 */
.L_x_8387:
[----:B------:R2:W5:Y:S02]  /*3cb0*/  LDG.E.U8 R27, desc[UR36][R6.64] ;  /* 0x00000024061b7981 */ /* 0x000564000c1e1100 */
.L_x_8364:
[----:B------:R-:W-:-:S07]  /*3cc0*/  VIADD R29, R29, 0x80 ;  /* 0x000000801d1d7836 */ /* 0x000fce0000000000 */
.L_x_8325:
[----:B------:R-:W-:Y:S05]  /*3cd0*/  BSYNC B6 ;  /* 0x0000000000067941 */ /* 0x000fea0003800000 */
.L_x_8324:
        /* <DEDUP_REMOVED lines=11> */
[----:B01234-:R-:W-:-:S05]  /*3d90*/  IMAD R7, R18, UR4, RZ ;  /* 0x0000000412077c24 */ /* 0x01ffca000f8e02ff */
[----:B------:R-:W-:-:S05]  /*3da0*/  IADD3 R6, P0, R7, R4, RZ ;  /* 0x0000000407067210 */ /* 0x000fca0007f1e0ff */
        /* <DEDUP_REMOVED lines=12> */
.L_x_8397:
[----:B------:R3:W5:Y:S01]  /*3e70*/  LDG.E.U8 R19, desc[UR36][R6.64] ;  /* 0x0000002406137981 */ /* 0x000762000c1e1100 */
[----:B------:R-:W-:Y:S05]  /*3e80*/  BRA `(.L_x_8399) ;  /* 0x0000000c00647947 */ /* 0x000fea0003800000 */
.L_x_8396:
        /* <DEDUP_REMOVED lines=8> */
.L_x_8401:
[----:B------:R0:W5:Y:S01]  /*3f10*/  LDG.E.U8 R19, desc[UR36][R6.64] ;  /* 0x0000002406137981 */ /* 0x000162000c1e1100 */
[----:B------:R-:W-:Y:S05]  /*3f20*/  BRA `(.L_x_8399) ;  /* 0x0000000c003c7947 */ /* 0x000fea0003800000 */
.L_x_8400:
[----:B------:R0:W5:Y:S01]  /*3f30*/  LDG.E.U16 R19, desc[UR36][R6.64] ;  /* 0x0000002406137981 */ /* 0x000162000c1e1500 */
[----:B------:R-:W-:Y:S05]  /*3f40*/  BRA `(.L_x_8399) ;  /* 0x0000000c00347947 */ /* 0x000fea0003800000 */
.L_x_8395:
        /* <DEDUP_REMOVED lines=10> */
.L_x_8403:
[----:B------:R-:W2:Y:S02]  /*3ff0*/  LDG.E.U16 R4, desc[UR36][R6.64] ;  /* 0x0000002406047981 */ /* 0x000ea4000c1e1500 */
[----:B--2---:R-:W-:-:S06]  /*4000*/  HADD2.F32 R4, -RZ, R4.H0_H0 ;  /* 0x20000004ff047230 */ /* 0x004fcc0000004100 */
[----:B------:R-:W0:Y:S02]  /*4010*/  F2I.S64.TRUNC R4, R4 ;  /* 0x0000000400047311 */ /* 0x000e24000020d900 */
[----:B0-----:R-:W-:Y:S01]  /*4020*/  PRMT R19, R4, 0x7610, R19 ;  /* 0x0000761004137816 */ /* 0x001fe20000000013 */
[----:B------:R-:W-:Y:S06]  /*4030*/  BRA `(.L_x_8399) ;  /* 0x0000000800f87947 */ /* 0x000fec0003800000 */
.L_x_8402:
        /* <DEDUP_REMOVED lines=10> */
.L_x_8405:
[----:B------:R-:W2:Y:S02]  /*40e0*/  LDG.E.U16 R6, desc[UR36][R6.64] ;  /* 0x0000002406067981 */ /* 0x000ea4000c1e1500 */
[----:B--2---:R-:W-:-:S06]  /*40f0*/  HADD2.F32 R4, -RZ, R6.H0_H0 ;  /* 0x20000006ff047230 */ /* 0x004fcc0000004100 */
[----:B------:R-:W0:Y:S02]  /*4100*/  F2I.S64.TRUNC R4, R4 ;  /* 0x0000000400047311 */ /* 0x000e24000020d900 */
[----:B0-----:R-:W-:Y:S01]  /*4110*/  PRMT R19, R4, 0x7610, R19 ;  /* 0x0000761004137816 */ /* 0x001fe20000000013 */
[----:B------:R-:W-:Y:S06]  /*4120*/  BRA `(.L_x_8399) ;  /* 0x0000000800bc7947 */ /* 0x000fec0003800000 */
.L_x_8404:
[----:B------:R-:W2:Y:S02]  /*4130*/  LDG.E.64 R4, desc[UR36][R6.64] ;  /* 0x0000002406047981 */ /* 0x000ea4000c1e1b00 */
[----:B--2---:R-:W0:Y:S02]  /*4140*/  F2I.S64.F64.TRUNC R4, R4 ;  /* 0x0000000400047311 */ /* 0x004e24000030d900 */
[----:B0-----:R-:W-:Y:S01]  /*4150*/  PRMT R19, R4, 0x7610, R19 ;  /* 0x0000761004137816 */ /* 0x001fe20000000013 */
[----:B------:R-:W-:Y:S06]  /*4160*/  BRA `(.L_x_8399) ;  /* 0x0000000800ac7947 */ /* 0x000fec0003800000 */
.L_x_8394:
        /* <DEDUP_REMOVED lines=12> */
.L_x_8408:
[----:B------:R-:W2:Y:S02]  /*4230*/  LDG.E.64 R6, desc[UR36][R6.64] ;  /* 0x0000002406067981 */ /* 0x000ea4000c1e1b00 */
[----:B--2---:R-:W0:Y:S02]  /*4240*/  F2I.S64.F64.TRUNC R4, R6 ;  /* 0x0000000600047311 */ /* 0x004e24000030d900 */
[----:B0-----:R-:W-:Y:S01]  /*4250*/  PRMT R19, R4, 0x7610, R19 ;  /* 0x0000761004137816 */ /* 0x001fe20000000013 */
[----:B------:R-:W-:Y:S06]  /*4260*/  BRA `(.L_x_8399) ;  /* 0x00000008006c7947 */ /* 0x000fec0003800000 */
.L_x_8407:
        /* <DEDUP_REMOVED lines=28> */
.L_x_8410:
        /* <DEDUP_REMOVED lines=15> */
.L_x_8409:
[----:B------:R-:W2:Y:S02]  /*4520*/  LDG.E.U16 R4, desc[UR36][R6.64] ;  /* 0x0000002406047981 */ /* 0x000ea4000c1e1500 */
[----:B--2---:R-:W-:-:S06]  /*4530*/  IMAD.U32 R4, R4, 0x10000, RZ ;  /* 0x0001000004047824 */ /* 0x004fcc00078e00ff */
[----:B------:R-:W0:Y:S02]  /*4540*/  F2I.S64.TRUNC R4, R4 ;  /* 0x0000000400047311 */ /* 0x000e24000020d900 */
[----:B0-----:R-:W-:Y:S01]  /*4550*/  PRMT R19, R4, 0x7610, R19 ;  /* 0x0000761004137816 */ /* 0x001fe20000000013 */
[----:B------:R-:W-:Y:S06]  /*4560*/  BRA `(.L_x_8399) ;  /* 0x0000000400ac7947 */ /* 0x000fec0003800000 */
.L_x_8406:
        /* <DEDUP_REMOVED lines=10> */
.L_x_8413:
        /* <DEDUP_REMOVED lines=21> */
.L_x_8417:
[----:B------:R-:W-:Y:S05]  /*4760*/  BSYNC B1 ;  /* 0x0000000000017941 */ /* 0x000fea0003800000 */
.L_x_8416:
[----:B------:R-:W-:Y:S01]  /*4770*/  IMAD.SHL.U32 R3, R3, 0x100000, RZ ;  /* 0x0010000003037824 */ /* 0x000fe200078e00ff */
[----:B------:R-:W-:-:S04]  /*4780*/  LEA R5, R0, 0x3b800000, 0x17 ;  /* 0x3b80000000057811 */ /* 0x000fc800078eb8ff */
[----:B------:R-:W-:-:S07]  /*4790*/  LOP3.LUT R4, R5, R3, R6, 0xfe, !PT ;  /* 0x0000000305047212 */ /* 0x000fce00078efe06 */
.L_x_8415:
[----:B------:R-:W-:Y:S05]  /*47a0*/  BSYNC B0 ;  /* 0x0000000000007941 */ /* 0x000fea0003800000 */
.L_x_8414:
[----:B------:R-:W0:Y:S02]  /*47b0*/  F2I.S64.TRUNC R4, R4 ;  /* 0x0000000400047311 */ /* 0x000e24000020d900 */
[----:B0-----:R-:W-:Y:S01]  /*47c0*/  PRMT R19, R4, 0x7610, R19 ;  /* 0x0000761004137816 */ /* 0x001fe20000000013 */
[----:B------:R-:W-:Y:S06]  /*47d0*/  BRA `(.L_x_8399) ;  /* 0x0000000400107947 */ /* 0x000fec0003800000 */
.L_x_8412:
        /* <DEDUP_REMOVED lines=21> */
.L_x_8421:
[----:B------:R-:W-:Y:S05]  /*4930*/  BSYNC B1 ;  /* 0x0000000000017941 */ /* 0x000fea0003800000 */
.L_x_8420:
[----:B------:R-:W-:Y:S01]  /*4940*/  IMAD.SHL.U32 R3, R3, 0x200000, RZ ;  /* 0x0020000003037824 */ /* 0x000fe200078e00ff */
[----:B------:R-:W-:-:S04]  /*4950*/  LEA R5, R0, 0x37800000, 0x17 ;  /* 0x3780000000057811 */ /* 0x000fc800078eb8ff */
[----:B------:R-:W-:-:S07]  /*4960*/  LOP3.LUT R4, R5, R3, R6, 0xfe, !PT ;  /* 0x0000000305047212 */ /* 0x000fce00078efe06 */
.L_x_8419:
[----:B------:R-:W-:Y:S05]  /*4970*/  BSYNC B0 ;  /* 0x0000000000007941 */ /* 0x000fea0003800000 */
.L_x_8418:
[----:B------:R-:W0:Y:S02]  /*4980*/  F2I.S64.TRUNC R4, R4 ;  /* 0x0000000400047311 */ /* 0x000e24000020d900 */
[----:B0-----:R-:W-:Y:S01]  /*4990*/  PRMT R19, R4, 0x7610, R19 ;  /* 0x0000761004137816 */ /* 0x001fe20000000013 */
[----:B------:R-:W-:Y:S06]  /*49a0*/  BRA `(.L_x_8399) ;  /* 0x00000000009c7947 */ /* 0x000fec0003800000 */
.L_x_8411:
        /* <DEDUP_REMOVED lines=14> */
.L_x_8425:
[----:B------:R-:W-:Y:S05]  /*4a90*/  BSYNC B0 ;  /* 0x0000000000007941 */ /* 0x000fea0003800000 */
.L_x_8424:
[----:B------:R-:W0:Y:S02]  /*4aa0*/  F2I.S64.TRUNC R4, R4 ;  /* 0x0000000400047311 */ /* 0x000e24000020d900 */
[----:B0-----:R-:W-:Y:S01]  /*4ab0*/  PRMT R19, R4, 0x7610, R19 ;  /* 0x0000761004137816 */ /* 0x001fe20000000013 */
[----:B------:R-:W-:Y:S06]  /*4ac0*/  BRA `(.L_x_8399) ;  /* 0x0000000000547947 */ /* 0x000fec0003800000 */
.L_x_8398:
        /* <DEDUP_REMOVED lines=16> */
.L_x_8426:
[----:B------:R-:W-:Y:S01]  /*4bd0*/  PRMT R19, RZ, 0x7610, R19 ;  /* 0x00007610ff137816 */ /* 0x000fe20000000013 */
[----:B------:R-:W-:Y:S06]  /*4be0*/  BRA `(.L_x_8399) ;  /* 0x00000000000c7947 */ /* 0x000fec0003800000 */
.L_x_8423:
[----:B------:R1:W5:Y:S01]  /*4bf0*/  LDG.E.U8 R19, desc[UR36][R6.64] ;  /* 0x0000002406137981 */ /* 0x000362000c1e1100 */
[----:B------:R-:W-:Y:S05]  /*4c00*/  BRA `(.L_x_8399) ;  /* 0x0000000000047947 */ /* 0x000fea0003800000 */
.L_x_8422:
[----:B------:R2:W5:Y:S02]  /*4c10*/  LDG.E.U8 R19, desc[UR36][R6.64] ;  /* 0x0000002406137981 */ /* 0x000564000c1e1100 */
.L_x_8399:
[----:B------:R-:W0:Y:S01]  /*4c20*/  LDC.U8 R3, c[0x0][0x235] ;  /* 0x00008d40ff037b82 */ /* 0x000e220000000000 */
[----:B------:R-:W-:Y:S02]  /*4c30*/  ULDC UR4, c[0x0][0x23c] ;  /* 0x00008f0000047ab9 */ /* 0x000fe40000000800 */
[----:B01234-:R-:W-:-:S05]  /*4c40*/  IMAD R7, R18, UR4, RZ ;  /* 0x0000000412077c24 */ /* 0x01ffca000f8e02ff */
[----:B------:R-:W0:Y:S01]  /*4c50*/  LDC.64 R4, c[0x0][0x228] ;  /* 0x00008a00ff047b82 */ /* 0x000e220000000a00 */
        /* <DEDUP_REMOVED lines=15> */
.L_x_8430:
[----:B------:R0:W5:Y:S01]  /*4d50*/  LDG.E.U8 R26, desc[UR36][R6.64] ;  /* 0x00000024061a7981 */ /* 0x000162000c1e1100 */
[----:B------:R-:W-:Y:S05]  /*4d60*/  BRA `(.L_x_8432) ;  /* 0x0000000c00647947 */ /* 0x000fea0003800000 */
.L_x_8429:
        /* <DEDUP_REMOVED lines=8> */
.L_x_8434:
[----:B------:R4:W5:Y:S01]  /*4df0*/  LDG.E.U8 R26, desc[UR36][R6.64] ;  /* 0x00000024061a7981 */ /* 0x000962000c1e1100 */
[----:B------:R-:W-:Y:S05]  /*4e00*/  BRA `(.L_x_8432) ;  /* 0x0000000c003c7947 */ /* 0x000fea0003800000 */
.L_x_8433:
[----:B------:R3:W5:Y:S01]  /*4e10*/  LDG.E.U16 R26, desc[UR36][R6.64] ;  /* 0x00000024061a7981 */ /* 0x000762000c1e1500 */
[----:B------:R-:W-:Y:S05]  /*4e20*/  BRA `(.L_x_8432) ;  /* 0x0000000c00347947 */ /* 0x000fea0003800000 */
.L_x_8428:
        /* <DEDUP_REMOVED lines=10> */
.L_x_8436:
[----:B------:R-:W2:Y:S02]  /*4ed0*/  LDG.E.U16 R4, desc[UR36][R6.64] ;  /* 0x0000002406047981 */ /* 0x000ea4000c1e1500 */
[----:B--2---:R-:W-:-:S06]  /*4ee0*/  HADD2.F32 R4, -RZ, R4.H0_H0 ;  /* 0x20000004ff047230 */ /* 0x004fcc0000004100 */
[----:B------:R-:W0:Y:S02]  /*4ef0*/  F2I.S64.TRUNC R4, R4 ;  /* 0x0000000400047311 */ /* 0x000e24000020d900 */
[----:B0-----:R-:W-:Y:S01]  /*4f00*/  PRMT R26, R4, 0x7610, R26 ;  /* 0x00007610041a7816 */ /* 0x001fe2000000001a */
[----:B------:R-:W-:Y:S06]  /*4f10*/  BRA `(.L_x_8432) ;  /* 0x0000000800f87947 */ /* 0x000fec0003800000 */
.L_x_8435:
        /* <DEDUP_REMOVED lines=10> */
.L_x_8438:
[----:B------:R-:W2:Y:S02]  /*4fc0*/  LDG.E.U16 R6, desc[UR36][R6.64] ;  /* 0x0000002406067981 */ /* 0x000ea4000c1e1500 */
[----:B--2---:R-:W-:-:S06]  /*4fd0*/  HADD2.F32 R4, -RZ, R6.H0_H0 ;  /* 0x20000006ff047230 */ /* 0x004fcc0000004100 */
[----:B------:R-:W0:Y:S02]  /*4fe0*/  F2I.S64.TRUNC R4, R4 ;  /* 0x0000000400047311 */ /* 0x000e24000020d900 */
[----:B0-----:R-:W-:Y:S01]  /*4ff0*/  PRMT R26, R4, 0x7610, R26 ;  /* 0x00007610041a7816 */ /* 0x001fe2000000001a */
[----:B------:R-:W-:Y:S06]  /*5000*/  BRA `(.L_x_8432) ;  /* 0x0000000800bc7947 */ /* 0x000fec0003800000 */
.L_x_8437:
[----:B------:R-:W2:Y:S02]  /*5010*/  LDG.E.64 R4, desc[UR36][R6.64] ;  /* 0x0000002406047981 */ /* 0x000ea4000c1e1b00 */
[----:B--2---:R-:W0:Y:S02]  /*5020*/  F2I.S64.F64.TRUNC R4, R4 ;  /* 0x0000000400047311 */ /* 0x004e24000030d900 */
[----:B0-----:R-:W-:Y:S01]  /*5030*/  PRMT R26, R4, 0x7610, R26 ;  /* 0x00007610041a7816 */ /* 0x001fe2000000001a */
[----:B------:R-:W-:Y:S06]  /*5040*/  BRA `(.L_x_8432) ;  /* 0x0000000800ac7947 */ /* 0x000fec0003800000 */
.L_x_8427:
        /* <DEDUP_REMOVED lines=12> */
.L_x_8441:
[----:B------:R-:W2:Y:S02]  /*5110*/  LDG.E.64 R6, desc[UR36][R6.64] ;  /* 0x0000002406067981 */ /* 0x000ea4000c1e1b00 */
[----:B--2---:R-:W0:Y:S02]  /*5120*/  F2I.S64.F64.TRUNC R4, R6 ;  /* 0x0000000600047311 */ /* 0x004e24000030d900 */
[----:B0-----:R-:W-:Y:S01]  /*5130*/  PRMT R26, R4, 0x7610, R26 ;  /* 0x00007610041a7816 */ /* 0x001fe2000000001a */
[----:B------:R-:W-:Y:S06]  /*5140*/  BRA `(.L_x_8432) ;  /* 0x00000008006c7947 */ /* 0x000fec0003800000 */
.L_x_8440:
        /* <DEDUP_REMOVED lines=28> */
.L_x_8443:
        /* <DEDUP_REMOVED lines=15> */
.L_x_8442:
[----:B------:R-:W2:Y:S02]  /*5400*/  LDG.E.U16 R4, desc[UR36][R6.64] ;  /* 0x0000002406047981 */ /* 0x000ea4000c1e1500 */
[----:B--2---:R-:W-:-:S06]  /*5410*/  IMAD.U32 R4, R4, 0x10000, RZ ;  /* 0x0001000004047824 */ /* 0x004fcc00078e00ff */
[----:B------:R-:W0:Y:S02]  /*5420*/  F2I.S64.TRUNC R4, R4 ;  /* 0x0000000400047311 */ /* 0x000e24000020d900 */
[----:B0-----:R-:W-:Y:S01]  /*5430*/  PRMT R26, R4, 0x7610, R26 ;  /* 0x00007610041a7816 */ /* 0x001fe2000000001a */
[----:B------:R-:W-:Y:S06]  /*5440*/  BRA `(.L_x_8432) ;  /* 0x0000000400ac7947 */ /* 0x000fec0003800000 */
.L_x_8439:
        /* <DEDUP_REMOVED lines=10> */
.L_x_8446:
        /* <DEDUP_REMOVED lines=21> */
.L_x_8450:
[----:B------:R-:W-:Y:S05]  /*5640*/  BSYNC B1 ;  /* 0x0000000000017941 */ /* 0x000fea0003800000 */
.L_x_8449:
[----:B------:R-:W-:Y:S01]  /*5650*/  IMAD.SHL.U32 R3, R3, 0x100000, RZ ;  /* 0x0010000003037824 */ /* 0x000fe200078e00ff */
[----:B------:R-:W-:-:S04]  /*5660*/  LEA R5, R0, 0x3b800000, 0x17 ;  /* 0x3b80000000057811 */ /* 0x000fc800078eb8ff */
[----:B------:R-:W-:-:S07]  /*5670*/  LOP3.LUT R4, R5, R3, R6, 0xfe, !PT ;  /* 0x0000000305047212 */ /* 0x000fce00078efe06 */
.L_x_8448:
[----:B------:R-:W-:Y:S05]  /*5680*/  BSYNC B0 ;  /* 0x0000000000007941 */ /* 0x000fea0003800000 */
.L_x_8447:
[----:B------:R-:W0:Y:S02]  /*5690*/  F2I.S64.TRUNC R4, R4 ;  /* 0x0000000400047311 */ /* 0x000e24000020d900 */
[----:B0-----:R-:W-:Y:S01]  /*56a0*/  PRMT R26, R4, 0x7610, R26 ;  /* 0x00007610041a7816 */ /* 0x001fe2000000001a */
[----:B------:R-:W-:Y:S06]  /*56b0*/  BRA `(.L_x_8432) ;  /* 0x0000000400107947 */ /* 0x000fec0003800000 */
.L_x_8445:
        /* <DEDUP_REMOVED lines=21> */
.L_x_8454:
[----:B------:R-:W-:Y:S05]  /*5810*/  BSYNC B1 ;  /* 0x0000000000017941 */ /* 0x000fea0003800000 */
.L_x_8453:
[----:B------:R-:W-:Y:S01]  /*5820*/  IMAD.SHL.U32 R3, R3, 0x200000, RZ ;  /* 0x0020000003037824 */ /* 0x000fe200078e00ff */
[----:B------:R-:W-:-:S04]  /*5830*/  LEA R5, R0, 0x37800000, 0x17 ;  /* 0x3780000000057811 */ /* 0x000fc800078eb8ff */
[----:B------:R-:W-:-:S07]  /*5840*/  LOP3.LUT R4, R5, R3, R6, 0xfe, !PT ;  /* 0x0000000305047212 */ /* 0x000fce00078efe06 */
.L_x_8452:
[----:B------:R-:W-:Y:S05]  /*5850*/  BSYNC B0 ;  /* 0x0000000000007941 */ /* 0x000fea0003800000 */
.L_x_8451:
[----:B------:R-:W0:Y:S02]  /*5860*/  F2I.S64.TRUNC R4, R4 ;  /* 0x0000000400047311 */ /* 0x000e24000020d900 */
[----:B0-----:R-:W-:Y:S01]  /*5870*/  PRMT R26, R4, 0x7610, R26 ;  /* 0x00007610041a7816 */ /* 0x001fe2000000001a */
[----:B------:R-:W-:Y:S06]  /*5880*/  BRA `(.L_x_8432) ;  /* 0x00000000009c7947 */ /* 0x000fec0003800000 */
.L_x_8444:
        /* <DEDUP_REMOVED lines=14> */
.L_x_8458:
[----:B------:R-:W-:Y:S05]  /*5970*/  BSYNC B0 ;  /* 0x0000000000007941 */ /* 0x000fea0003800000 */
.L_x_8457:
[----:B------:R-:W0:Y:S02]  /*5980*/  F2I.S64.TRUNC R4, R4 ;  /* 0x0000000400047311 */ /* 0x000e24000020d900 */
[----:B0-----:R-:W-:Y:S01]  /*5990*/  PRMT R26, R4, 0x7610, R26 ;  /* 0x00007610041a7816 */ /* 0x001fe2000000001a */
[----:B------:R-:W-:Y:S06]  /*59a0*/  BRA `(.L_x_8432) ;  /* 0x0000000000547947 */ /* 0x000fec0003800000 */
.L_x_8431:
        /* <DEDUP_REMOVED lines=16> */
.L_x_8459:
[----:B------:R-:W-:Y:S01]  /*5ab0*/  PRMT R26, RZ, 0x7610, R26 ;  /* 0x00007610ff1a7816 */ /* 0x000fe2000000001a */
[----:B------:R-:W-:Y:S06]  /*5ac0*/  BRA `(.L_x_8432) ;  /* 0x00000000000c7947 */ /* 0x000fec0003800000 */
.L_x_8456:
[----:B------:R1:W5:Y:S01]  /*5ad0*/  LDG.E.U8 R26, desc[UR36][R6.64] ;  /* 0x00000024061a7981 */ /* 0x000362000c1e1100 */
[----:B------:R-:W-:Y:S05]  /*5ae0*/  BRA `(.L_x_8432) ;  /* 0x0000000000047947 */ /* 0x000fea0003800000 */
.L_x_8455:
[----:B------:R2:W5:Y:S02]  /*5af0*/  LDG.E.U8 R26, desc[UR36][R6.64] ;  /* 0x00000024061a7981 */ /* 0x000564000c1e1100 */
.L_x_8432:
[----:B------:R-:W-:-:S07]  /*5b00*/  VIADD R29, R29, 0x80 ;  /* 0x000000801d1d7836 */ /* 0x000fce0000000000 */
.L_x_8393:
[----:B------:R-:W-:Y:S05]  /*5b10*/  BSYNC B6 ;  /* 0x0000000000067941 */ /* 0x000fea0003800000 */
.L_x_8392:
        /* <DEDUP_REMOVED lines=23> */
.L_x_8465:
[----:B------:R0:W5:Y:S01]  /*5c90*/  LDG.E.U8 R24, desc[UR36][R6.64] ;  /* 0x0000002406187981 */ /* 0x000162000c1e1100 */
[----:B------:R-:W-:Y:S05]  /*5ca0*/  BRA `(.L_x_8467) ;  /* 0x0000000c00647947 */ /* 0x000fea0003800000 */
.L_x_8464:
        /* <DEDUP_REMOVED lines=8> */
.L_x_8469:
[----:B------:R3:W5:Y:S01]  /*5d30*/  LDG.E.U8 R24, desc[UR36][R6.64] ;  /* 0x0000002406187981 */ /* 0x000762000c1e1100 */
[----:B------:R-:W-:Y:S05]  /*5d40*/  BRA `(.L_x_8467) ;  /* 0x0000000c003c7947 */ /* 0x000fea0003800000 */
.L_x_8468:
[----:B------:R2:W5:Y:S01]  /*5d50*/  LDG.E.U16 R24, desc[UR36][R6.64] ;  /* 0x0000002406187981 */ /* 0x000562000c1e1500 */
[----:B------:R-:W-:Y:S05]  /*5d60*/  BRA `(.L_x_8467) ;  /* 0x0000000c00347947 */ /* 0x000fea0003800000 */
.L_x_8463:
        /* <DEDUP_REMOVED lines=10> */
.L_x_8471:
[----:B------:R-:W2:Y:S02]  /*5e10*/  LDG.E.U16 R4, desc[UR36][R6.64] ;  /* 0x0000002406047981 */ /* 0x000ea4000c1e1500 */
[----:B--2---:R-:W-:-:S06]  /*5e20*/  HADD2.F32 R4, -RZ, R4.H0_H0 ;  /* 0x20000004ff047230 */ /* 0x004fcc0000004100 */
[----:B------:R-:W0:Y:S02]  /*5e30*/  F2I.S64.TRUNC R4, R4 ;  /* 0x0000000400047311 */ /* 0x000e24000020d900 */
[----:B0-----:R-:W-:Y:S01]  /*5e40*/  PRMT R24, R4, 0x7610, R24 ;  /* 0x0000761004187816 */ /* 0x001fe20000000018 */
[----:B------:R-:W-:Y:S06]  /*5e50*/  BRA `(.L_x_8467) ;  /* 0x0000000800f87947 */ /* 0x000fec0003800000 */
.L_x_8470:
        /* <DEDUP_REMOVED lines=10> */
.L_x_8473:
[----:B------:R-:W2:Y:S02]  /*5f00*/  LDG.E.U16 R6, desc[UR36][R6.64] ;  /* 0x0000002406067981 */ /* 0x000ea4000c1e1500 */
[----:B--2---:R-:W-:-:S06]  /*5f10*/  HADD2.F32 R4, -RZ, R6.H0_H0 ;  /* 0x20000006ff047230 */ /* 0x004fcc0000004100 */
[----:B------:R-:W0:Y:S02]  /*5f20*/  F2I.S64.TRUNC R4, R4 ;  /* 0x0000000400047311 */ /* 0x000e24000020d900 */
[----:B0-----:R-:W-:Y:S01]  /*5f30*/  PRMT R24, R4, 0x7610, R24 ;  /* 0x0000761004187816 */ /* 0x001fe20000000018 */
[----:B------:R-:W-:Y:S06]  /*5f40*/  BRA `(.L_x_8467) ;  /* 0x0000000800bc7947 */ /* 0x000fec0003800000 */
.L_x_8472:
[----:B------:R-:W2:Y:S02]  /*5f50*/  LDG.E.64 R4, desc[UR36][R6.64] ;  /* 0x0000002406047981 */ /* 0x000ea4000c1e1b00 */
[----:B--2---:R-:W0:Y:S02]  /*5f60*/  F2I.S64.F64.TRUNC R4, R4 ;  /* 0x0000000400047311 */ /* 0x004e24000030d900 */
[----:B0-----:R-:W-:Y:S01]  /*5f70*/  PRMT R24, R4, 0x7610, R24 ;  /* 0x0000761004187816 */ /* 0x001fe20000000018 */
[----:B------:R-:W-:Y:S06]  /*5f80*/  BRA `(.L_x_8467) ;  /* 0x0000000800ac7947 */ /* 0x000fec0003800000 */
.L_x_8462:
        /* <DEDUP_REMOVED lines=12> */
.L_x_8476:
[----:B------:R-:W2:Y:S02]  /*6050*/  LDG.E.64 R6, desc[UR36][R6.64] ;  /* 0x0000002406067981 */ /* 0x000ea4000c1e1b00 */
[----:B--2---:R-:W0:Y:S02]  /*6060*/  F2I.S64.F64.TRUNC R4, R6 ;  /* 0x0000000600047311 */ /* 0x004e24000030d900 */
[----:B0-----:R-:W-:Y:S01]  /*6070*/  PRMT R24, R4, 0x7610, R24 ;  /* 0x0000761004187816 */ /* 0x001fe20000000018 */
[----:B------:R-:W-:Y:S06]  /*6080*/  BRA `(.L_x_8467) ;  /* 0x00000008006c7947 */ /* 0x000fec0003800000 */
.L_x_8475:
        /* <DEDUP_REMOVED lines=28> */
.L_x_8478:
        /* <DEDUP_REMOVED lines=15> */
.L_x_8477:
[----:B------:R-:W2:Y:S02]  /*6340*/  LDG.E.U16 R4, desc[UR36][R6.64] ;  /* 0x0000002406047981 */ /* 0x000ea4000c1e1500 */
[----:B--2---:R-:W-:-:S06]  /*6350*/  IMAD.U32 R4, R4, 0x10000, RZ ;  /* 0x0001000004047824 */ /* 0x004fcc00078e00ff */
[----:B------:R-:W0:Y:S02]  /*6360*/  F2I.S64.TRUNC R4, R4 ;  /* 0x0000000400047311 */ /* 0x000e24000020d900 */
[----:B0-----:R-:W-:Y:S01]  /*6370*/  PRMT R24, R4, 0x7610, R24 ;  /* 0x0000761004187816 */ /* 0x001fe20000000018 */
[----:B------:R-:W-:Y:S06]  /*6380*/  BRA `(.L_x_8467) ;  /* 0x0000000400ac7947 */ /* 0x000fec0003800000 */
.L_x_8474:
        /* <DEDUP_REMOVED lines=10> */
.L_x_8481:
        /* <DEDUP_REMOVED lines=21> */
.L_x_8485:
[----:B------:R-:W-:Y:S05]  /*6580*/  BSYNC B1 ;  /* 0x0000000000017941 */ /* 0x000fea0003800000 */
.L_x_8484:
[----:B------:R-:W-:Y:S01]  /*6590*/  IMAD.SHL.U32 R3, R3, 0x100000, RZ ;  /* 0x0010000003037824 */ /* 0x000fe200078e00ff */
[----:B------:R-:W-:-:S04]  /*65a0*/  LEA R5, R0, 0x3b800000, 0x17 ;  /* 0x3b80000000057811 */ /* 0x000fc800078eb8ff */
[----:B------:R-:W-:-:S07]  /*65b0*/  LOP3.LUT R4, R5, R3, R6, 0xfe, !PT ;  /* 0x0000000305047212 */ /* 0x000fce00078efe06 */
.L_x_8483:
[----:B------:R-:W-:Y:S05]  /*65c0*/  BSYNC B0 ;  /* 0x0000000000007941 */ /* 0x000fea0003800000 */
.L_x_8482:
[----:B------:R-:W0:Y:S02]  /*65d0*/  F2I.S64.TRUNC R4, R4 ;  /* 0x0000000400047311 */ /* 0x000e24000020d900 */
[----:B0-----:R-:W-:Y:S01]  /*65e0*/  PRMT R24, R4, 0x7610, R24 ;  /* 0x0000761004187816 */ /* 0x001fe20000000018 */
[----:B------:R-:W-:Y:S06]  /*65f0*/  BRA `(.L_x_8467) ;  /* 0x0000000400107947 */ /* 0x000fec0003800000 */
.L_x_8480:
        /* <DEDUP_REMOVED lines=21> */
.L_x_8489:
[----:B------:R-:W-:Y:S05]  /*6750*/  BSYNC B1 ;  /* 0x0000000000017941 */ /* 0x000fea0003800000 */
.L_x_8488:
[----:B------:R-:W-:Y:S01]  /*6760*/  IMAD.SHL.U32 R3, R3, 0x200000, RZ ;  /* 0x0020000003037824 */ /* 0x000fe200078e00ff */
[----:B------:R-:W-:-:S04]  /*6770*/  LEA R5, R0, 0x37800000, 0x17 ;  /* 0x3780000000057811 */ /* 0x000fc800078eb8ff */
[----:B------:R-:W-:-:S07]  /*6780*/  LOP3.LUT R4, R5, R3, R6, 0xfe, !PT ;  /* 0x0000000305047212 */ /* 0x000fce00078efe06 */
.L_x_8487:
[----:B------:R-:W-:Y:S05]  /*6790*/  BSYNC B0 ;  /* 0x0000000000007941 */ /* 0x000fea0003800000 */
.L_x_8486:
[----:B------:R-:W0:Y:S02]  /*67a0*/  F2I.S64.TRUNC R4, R4 ;  /* 0x0000000400047311 */ /* 0x000e24000020d900 */
[----:B0-----:R-:W-:Y:S01]  /*67b0*/  PRMT R24, R4, 0x7610, R24 ;  /* 0x0000761004187816 */ /* 0x001fe20000000018 */
[----:B------:R-:W-:Y:S06]  /*67c0*/  BRA `(.L_x_8467) ;  /* 0x00000000009c7947 */ /* 0x000fec0003800000 */
.L_x_8479:
        /* <DEDUP_REMOVED lines=14> */
.L_x_8493:
[----:B------:R-:W-:Y:S05]  /*68b0*/  BSYNC B0 ;  /* 0x0000000000007941 */ /* 0x000fea0003800000 */
.L_x_8492:
[----:B------:R-:W0:Y:S02]  /*68c0*/  F2I.S64.TRUNC R4, R4 ;  /* 0x0000000400047311 */ /* 0x000e24000020d900 */
[----:B0-----:R-:W-:Y:S01]  /*68d0*/  PRMT R24, R4, 0x7610, R24 ;  /* 0x0000761004187816 */ /* 0x001fe20000000018 */
[----:B------:R-:W-:Y:S06]  /*68e0*/  BRA `(.L_x_8467) ;  /* 0x0000000000547947 */ /* 0x000fec0003800000 */
.L_x_8466:
        /* <DEDUP_REMOVED lines=16> */
.L_x_8494:
[----:B------:R-:W-:Y:S01]  /*69f0*/  PRMT R24, RZ, 0x7610, R24 ;  /* 0x00007610ff187816 */ /* 0x000fe20000000018 */
[----:B------:R-:W-:Y:S06]  /*6a00*/  BRA `(.L_x_8467) ;  /* 0x00000000000c7947 */ /* 0x000fec0003800000 */
.L_x_8491:
[----:B------:R0:W5:Y:S01]  /*6a10*/  LDG.E.U8 R24, desc[UR36][R6.64] ;  /* 0x0000002406187981 */ /* 0x000162000c1e1100 */
[----:B------:R-:W-:Y:S05]  /*6a20*/  BRA `(.L_x_8467) ;  /* 0x0000000000047947 */ /* 0x000fea0003800000 */
.L_x_8490:
[----:B------:R0:W5:Y:S02]  /*6a30*/  LDG.E.U8 R24, desc[UR36][R6.64] ;  /* 0x0000002406187981 */ /* 0x000164000c1e1100 */
.L_x_8467:
        /* <DEDUP_REMOVED lines=19> */
.L_x_8498:
[----:B------:R0:W5:Y:S01]  /*6b70*/  LDG.E.U8 R17, desc[UR36][R6.64] ;  /* 0x0000002406117981 */ /* 0x000162000c1e1100 */
[----:B------:R-:W-:Y:S05]  /*6b80*/  BRA `(.L_x_8461) ;  /* 0x0000000c00607947 */ /* 0x000fea0003800000 */
.L_x_8497:
        /* <DEDUP_REMOVED lines=8> */
.L_x_8501:
[----:B------:R0:W5:Y:S01]  /*6c10*/  LDG.E.U8 R17, desc[UR36][R6.64] ;  /* 0x0000002406117981 */ /* 0x000162000c1e1100 */
[----:B------:R-:W-:Y:S05]  /*6c20*/  BRA `(.L_x_8461) ;  /* 0x0000000c00387947 */ /* 0x000fea0003800000 */
.L_x_8500:
[----:B------:R0:W5:Y:S01]  /*6c30*/  LDG.E.U16 R17, desc[UR36][R6.64] ;  /* 0x0000002406117981 */ /* 0x000162000c1e1500 */
[----:B------:R-:W-:Y:S05]  /*6c40*/  BRA `(.L_x_8461) ;  /* 0x0000000c00307947 */ /* 0x000fea0003800000 */
.L_x_8496:
        /* <DEDUP_REMOVED lines=10> */
.L_x_8503:
[----:B------:R-:W2:Y:S02]  /*6cf0*/  LDG.E.U16 R4, desc[UR36][R6.64] ;  /* 0x0000002406047981 */ /* 0x000ea4000c1e1500 */
[----:B--2---:R-:W-:-:S06]  /*6d00*/  HADD2.F32 R4, -RZ, R4.H0_H0 ;  /* 0x20000004ff047230 */ /* 0x004fcc0000004100 */
[----:B------:R-:W0:Y:S02]  /*6d10*/  F2I.S64.TRUNC R4, R4 ;  /* 0x0000000400047311 */ /* 0x000e24000020d900 */
[----:B0-----:R-:W-:Y:S01]  /*6d20*/  PRMT R17, R4, 0x7610, R17 ;  /* 0x0000761004117816 */ /* 0x001fe20000000011 */
[----:B------:R-:W-:Y:S06]  /*6d30*/  BRA `(.L_x_8461) ;  /* 0x0000000800f47947 */ /* 0x000fec0003800000 */
.L_x_8502:
        /* <DEDUP_REMOVED lines=10> */
.L_x_8505:
[----:B------:R-:W2:Y:S02]  /*6de0*/  LDG.E.U16 R6, desc[UR36][R6.64] ;  /* 0x0000002406067981 */ /* 0x000ea4000c1e1500 */
[----:B--2---:R-:W-:-:S06]  /*6df0*/  HADD2.F32 R4, -RZ, R6.H0_H0 ;  /* 0x20000006ff047230 */ /* 0x004fcc0000004100 */
[----:B------:R-:W0:Y:S02]  /*6e00*/  F2I.S64.TRUNC R4, R4 ;  /* 0x0000000400047311 */ /* 0x000e24000020d900 */
[----:B0-----:R-:W-:Y:S01]  /*6e10*/  PRMT R17, R4, 0x7610, R17 ;  /* 0x0000761004117816 */ /* 0x001fe20000000011 */
[----:B------:R-:W-:Y:S06]  /*6e20*/  BRA `(.L_x_8461) ;  /* 0x0000000800b87947 */ /* 0x000fec0003800000 */
.L_x_8504:
[----:B------:R-:W2:Y:S02]  /*6e30*/  LDG.E.64 R4, desc[UR36][R6.64] ;  /* 0x0000002406047981 */ /* 0x000ea4000c1e1b00 */
[----:B--2---:R-:W0:Y:S02]  /*6e40*/  F2I.S64.F64.TRUNC R4, R4 ;  /* 0x0000000400047311 */ /* 0x004e24000030d900 */
[----:B0-----:R-:W-:Y:S01]  /*6e50*/  PRMT R17, R4, 0x7610, R17 ;  /* 0x0000761004117816 */ /* 0x001fe20000000011 */
[----:B------:R-:W-:Y:S06]  /*6e60*/  BRA `(.L_x_8461) ;  /* 0x0000000800a87947 */ /* 0x000fec0003800000 */
.L_x_8495:
        /* <DEDUP_REMOVED lines=12> */
.L_x_8508:
[----:B------:R-:W2:Y:S02]  /*6f30*/  LDG.E.64 R6, desc[UR36][R6.64] ;  /* 0x0000002406067981 */ /* 0x000ea4000c1e1b00 */
[----:B--2---:R-:W0:Y:S02]  /*6f40*/  F2I.S64.F64.TRUNC R4, R6 ;  /* 0x0000000600047311 */ /* 0x004e24000030d900 */
[----:B0-----:R-:W-:Y:S01]  /*6f50*/  PRMT R17, R4, 0x7610, R17 ;  /* 0x0000761004117816 */ /* 0x001fe20000000011 */
[----:B------:R-:W-:Y:S06]  /*6f60*/  BRA `(.L_x_8461) ;  /* 0x0000000800687947 */ /* 0x000fec0003800000 */
.L_x_8507:
        /* <DEDUP_REMOVED lines=28> */
.L_x_8510:
        /* <DEDUP_REMOVED lines=15> */
.L_x_8509:
[----:B------:R-:W2:Y:S02]  /*7220*/  LDG.E.U16 R4, desc[UR36][R6.64] ;  /* 0x0000002406047981 */ /* 0x000ea4000c1e1500 */
[----:B--2---:R-:W-:-:S06]  /*7230*/  IMAD.U32 R4, R4, 0x10000, RZ ;  /* 0x0001000004047824 */ /* 0x004fcc00078e00ff */
[----:B------:R-:W0:Y:S02]  /*7240*/  F2I.S64.TRUNC R4, R4 ;  /* 0x0000000400047311 */ /* 0x000e24000020d900 */
[----:B0-----:R-:W-:Y:S01]  /*7250*/  PRMT R17, R4, 0x7610, R17 ;  /* 0x0000761004117816 */ /* 0x001fe20000000011 */
[----:B------:R-:W-:Y:S06]  /*7260*/  BRA `(.L_x_8461) ;  /* 0x0000000400a87947 */ /* 0x000fec0003800000 */
.L_x_8506:
        /* <DEDUP_REMOVED lines=10> */
.L_x_8513:
        /* <DEDUP_REMOVED lines=21> */
.L_x_8517:
[----:B------:R-:W-:Y:S05]  /*7460*/  BSYNC B1 ;  /* 0x0000000000017941 */ /* 0x000fea0003800000 */
.L_x_8516:
[----:B------:R-:W-:Y:S01]  /*7470*/  IMAD.SHL.U32 R3, R3, 0x100000, RZ ;  /* 0x0010000003037824 */ /* 0x000fe200078e00ff */
[----:B------:R-:W-:-:S04]  /*7480*/  LEA R5, R0, 0x3b800000, 0x17 ;  /* 0x3b80000000057811 */ /* 0x000fc800078eb8ff */
[----:B------:R-:W-:-:S07]  /*7490*/  LOP3.LUT R4, R5, R3, R6, 0xfe, !PT ;  /* 0x0000000305047212 */ /* 0x000fce00078efe06 */
.L_x_8515:
[----:B------:R-:W-:Y:S05]  /*74a0*/  BSYNC B0 ;  /* 0x0000000000007941 */ /* 0x000fea0003800000 */
.L_x_8514:
[----:B------:R-:W0:Y:S02]  /*74b0*/  F2I.S64.TRUNC R4, R4 ;  /* 0x0000000400047311 */ /* 0x000e24000020d900 */
[----:B0-----:R-:W-:Y:S01]  /*74c0*/  PRMT R17, R4, 0x7610, R17 ;  /* 0x0000761004117816 */ /* 0x001fe20000000011 */
[----:B------:R-:W-:Y:S06]  /*74d0*/  BRA `(.L_x_8461) ;  /* 0x00000004000c7947 */ /* 0x000fec0003800000 */
.L_x_8512:
        /* <DEDUP_REMOVED lines=21> */
.L_x_8521:
[----:B------:R-:W-:Y:S05]  /*7630*/  BSYNC B1 ;  /* 0x0000000000017941 */ /* 0x000fea0003800000 */
.L_x_8520:
[----:B------:R-:W-:Y:S01]  /*7640*/  IMAD.SHL.U32 R3, R3, 0x200000, RZ ;  /* 0x0020000003037824 */ /* 0x000fe200078e00ff */
[----:B------:R-:W-:-:S04]  /*7650*/  LEA R5, R0, 0x37800000, 0x17 ;  /* 0x3780000000057811 */ /* 0x000fc800078eb8ff */
[----:B------:R-:W-:-:S07]  /*7660*/  LOP3.LUT R4, R5, R3, R6, 0xfe, !PT ;  /* 0x0000000305047212 */ /* 0x000fce00078efe06 */
.L_x_8519:
[----:B------:R-:W-:Y:S05]  /*7670*/  BSYNC B0 ;  /* 0x0000000000007941 */ /* 0x000fea0003800000 */
.L_x_8518:
[----:B------:R-:W0:Y:S02]  /*7680*/  F2I.S64.TRUNC R4, R4 ;  /* 0x0000000400047311 */ /* 0x000e24000020d900 */
[----:B0-----:R-:W-:Y:S01]  /*7690*/  PRMT R17, R4, 0x7610, R17 ;  /* 0x0000761004117816 */ /* 0x001fe20000000011 */
[----:B------:R-:W-:Y:S06]  /*76a0*/  BRA `(.L_x_8461) ;  /* 0x0000000000987947 */ /* 0x000fec0003800000 */
.L_x_8511:
        /* <DEDUP_REMOVED lines=14> */
.L_x_8525:
[----:B------:R-:W-:Y:S05]  /*7790*/  BSYNC B0 ;  /* 0x0000000000007941 */ /* 0x000fea0003800000 */
.L_x_8524:
[----:B------:R-:W0:Y:S02]  /*77a0*/  F2I.S64.TRUNC R4, R4 ;  /* 0x0000000400047311 */ /* 0x000e24000020d900 */
[----:B0-----:R-:W-:Y:S01]  /*77b0*/  PRMT R17, R4, 0x7610, R17 ;  /* 0x0000761004117816 */ /* 0x001fe20000000011 */
[----:B------:R-:W-:Y:S06]  /*77c0*/  BRA `(.L_x_8461) ;  /* 0x0000000000507947 */ /* 0x000fec0003800000 */
.L_x_8499:
        /* <DEDUP_REMOVED lines=16> */
.L_x_8526:
[----:B------:R-:W-:Y:S05]  /*78d0*/  BRA `(.L_x_8461) ;  /* 0x00000000000c7947 */ /* 0x000fea0003800000 */
.L_x_8523:
[----:B------:R0:W5:Y:S01]  /*78e0*/  LDG.E.U8 R17, desc[UR36][R6.64] ;  /* 0x0000002406117981 */ /* 0x000162000c1e1100 */
[----:B------:R-:W-:Y:S05]  /*78f0*/  BRA `(.L_x_8461) ;  /* 0x0000000000047947 */ /* 0x000fea0003800000 */
.L_x_8522:
[----:B------:R0:W5:Y:S02]  /*7900*/  LDG.E.U8 R17, desc[UR36][R6.64] ;  /* 0x0000002406117981 */ /* 0x000164000c1e1100 */
.L_x_8461:
[----:B------:R-:W-:Y:S05]  /*7910*/  BSYNC B6 ;  /* 0x0000000000067941 */ /* 0x000fea0003800000 */
.L_x_8460:
[----:B------:R-:W1:Y:S01]  /*7920*/  S2R R23, SR_TID.X ;  /* 0x0000000000177919 */ /* 0x000e620000002100 */
[----:B------:R-:W0:Y:S01]  /*7930*/  LDC.U8 R18, c[0x0][0x240] ;  /* 0x00009000ff127b82 */ /* 0x000e220000000000 */
[----:B------:R-:W-:Y:S01]  /*7940*/  BSSY B6, `(.L_x_8527) ;  /* 0x0000104000067945 */ /* 0x000fe20003800000 */
[----:B-----5:R-:W-:Y:S02]  /*7950*/  LOP3.LUT R5, R25, R22, RZ, 0x3c, !PT ;  /* 0x0000001619057212 */ /* 0x020fe400078e3cff */
[----:B------:R-:W-:Y:S02]  /*7960*/  LOP3.LUT R22, R27, R28, RZ, 0x3c, !PT ;  /* 0x0000001c1b167212 */ /* 0x000fe400078e3cff */
[----:B------:R-:W-:Y:S02]  /*7970*/  LOP3.LUT R19, R26, R19, RZ, 0x3c, !PT ;  /* 0x000000131a137212 */ /* 0x000fe400078e3cff */
[----:B------:R-:W-:Y:S02]  /*7980*/  LOP3.LUT R17, R17, R24, RZ, 0x3c, !PT ;  /* 0x0000001811117212 */ /* 0x000fe400078e3cff */
[----:B-1----:R-:W-:-:S13]  /*7990*/  ISETP.GE.AND P0, PT, R23, R16, PT ;  /* 0x000000101700720c */ /* 0x002fda0003f06270 */
[----:B------:R-:W-:Y:S05]  /*79a0*/  @P0 BRA `(.L_x_8528) ;  /* 0x0000000c00f40947 */ /* 0x000fea0003800000 */
[----:B------:R-:W1:Y:S01]  /*79b0*/  LDC.64 R8, c[0x0][0x218] ;  /* 0x00008600ff087b82 */ /* 0x000e620000000a00 */
[----:B------:R-:W-:Y:S01]  /*79c0*/  IMAD R0, R2, 0x200, R23 ;  /* 0x0000020002007824 */ /* 0x000fe200078e0217 */
[----:B0-----:R-:W-:Y:S01]  /*79d0*/  PRMT R4, R18, 0x9910, RZ ;  /* 0x0000991012047816 */ /* 0x001fe200000000ff */
[----:B------:R-:W-:Y:S01]  /*79e0*/  ULDC UR4, c[0x0][0x244] ;  /* 0x0000910000047ab9 */ /* 0x000fe20000000800 */
[----:B------:R-:W-:Y:S02]  /*79f0*/  VIADD R23, R23, 0x80 ;  /* 0x0000008017177836 */ /* 0x000fe40000000000 */
[----:B------:R-:W-:Y:S02]  /*7a00*/  IMAD R3, R0, UR4, RZ ;  /* 0x0000000400037c24 */ /* 0x000fe4000f8e02ff */
[----:B------:R-:W-:-:S05]  /*7a10*/  IMAD.MOV.U32 R0, RZ, RZ, R4 ;  /* 0x000000ffff007224 */ /* 0x000fca00078e0004 */
        /* <DEDUP_REMOVED lines=14> */
.L_x_8532:
[----:B------:R0:W-:Y:S01]  /*7b00*/  STG.E.U8 desc[UR36][R8.64], R5 ;  /* 0x0000000508007986 */ /* 0x0001e2000c101124 */
[----:B------:R-:W-:Y:S05]  /*7b10*/  BRA `(.L_x_8528) ;  /* 0x0000000c00987947 */ /* 0x000fea0003800000 */
.L_x_8531:
        /* <DEDUP_REMOVED lines=10> */
.L_x_8535:
[----:B------:R-:W-:-:S05]  /*7bc0*/  LOP3.LUT R5, R5, 0xff, RZ, 0xc0, !PT ;  /* 0x000000ff05057812 */ /* 0x000fca00078ec0ff */
[----:B------:R0:W-:Y:S01]  /*7bd0*/  STG.E desc[UR36][R8.64], R5 ;  /* 0x0000000508007986 */ /* 0x0001e2000c101924 */
[----:B------:R-:W-:Y:S05]  /*7be0*/  BRA `(.L_x_8528) ;  /* 0x0000000c00647947 */ /* 0x000fea0003800000 */
.L_x_8534:
[----:B------:R-:W-:-:S05]  /*7bf0*/  LOP3.LUT R3, R5, 0xff, RZ, 0xc0, !PT ;  /* 0x000000ff05037812 */ /* 0x000fca00078ec0ff */
[----:B------:R0:W-:Y:S01]  /*7c00*/  STG.E.U16 desc[UR36][R8.64], R3 ;  /* 0x0000000308007986 */ /* 0x0001e2000c101524 */
[----:B------:R-:W-:Y:S05]  /*7c10*/  BRA `(.L_x_8528) ;  /* 0x0000000c00587947 */ /* 0x000fea0003800000 */
.L_x_8530:
        /* <DEDUP_REMOVED lines=10> */
.L_x_8537:
[----:B------:R-:W-:-:S04]  /*7cc0*/  LOP3.LUT R5, R5, 0xff, RZ, 0xc0, !PT ;  /* 0x000000ff05057812 */ /* 0x000fc800078ec0ff */
[----:B------:R-:W0:Y:S02]  /*7cd0*/  I2F.U16 R0, R5 ;  /* 0x0000000500007306 */ /* 0x000e240000101000 */
[----:B0-----:R-:W-:-:S05]  /*7ce0*/  F2FP.F16.F32.PACK_AB R0, RZ, R0 ;  /* 0x00000000ff00723e */ /* 0x001fca00000000ff */
[----:B------:R1:W-:Y:S01]  /*7cf0*/  STG.E.U16 desc[UR36][R8.64], R0 ;  /* 0x0000000008007986 */ /* 0x0003e2000c101524 */
[----:B------:R-:W-:Y:S05]  /*7d00*/  BRA `(.L_x_8528) ;  /* 0x0000000c001c7947 */ /* 0x000fea0003800000 */
.L_x_8536:
[----:B------:R-:W-:-:S13]  /*7d10*/  ISETP.NE.AND P0, PT, R0, 0x7, PT ;  /* 0x000000070000780c */ /* 0x000fda0003f05270 */
[----:B------:R-:W-:Y:S05]  /*7d20*/  @!P0 BRA `(.L_x_8538) ;  /* 0x00000000003c8947 */ /* 0x000fea0003800000 */
[----:B------:R-:W-:-:S13]  /*7d30*/  ISETP.NE.AND P0, PT, R0, 0x8, PT ;  /* 0x000000080000780c */ /* 0x000fda0003f05270 */
[----:B------:R-:W-:Y:S05]  /*7d40*/  @!P0 BRA `(.L_x_8539) ;  /* 0x00000000001c8947 */ /* 0x000fea0003800000 */
[----:B------:R-:W-:-:S13]  /*7d50*/  ISETP.NE.AND P0, PT, R0, 0x9, PT ;  /* 0x000000090000780c */ /* 0x000fda0003f05270 */
[----:B------:R-:W-:Y:S05]  /*7d60*/  @P0 BRA `(.L_x_8533) ;  /* 0x0000000800a80947 */ /* 0x000fea0003800000 */
[----:B------:R-:W-:Y:S01]  /*7d70*/  LOP3.LUT R5, R5, 0xff, RZ, 0xc0, !PT ;  /* 0x000000ff05057812 */ /* 0x000fe200078ec0ff */
[----:B--234-:R-:W-:-:S03]  /*7d80*/  IMAD.MOV.U32 R7, RZ, RZ, RZ ;  /* 0x000000ffff077224 */ /* 0x01cfc600078e00ff */
[----:B------:R-:W0:Y:S02]  /*7d90*/  I2F.U16 R6, R5 ;  /* 0x0000000500067306 */ /* 0x000e240000101000 */
[----:B0-----:R0:W-:Y:S01]  /*7da0*/  STG.E.64 desc[UR36][R8.64], R6 ;  /* 0x0000000608007986 */ /* 0x0011e2000c101b24 */
[----:B------:R-:W-:Y:S05]  /*7db0*/  BRA `(.L_x_8528) ;  /* 0x0000000800f07947 */ /* 0x000fea0003800000 */
.L_x_8539:
[----:B------:R-:W-:-:S06]  /*7dc0*/  LOP3.LUT R5, R5, 0xff, RZ, 0xc0, !PT ;  /* 0x000000ff05057812 */ /* 0x000fcc00078ec0ff */
[----:B------:R-:W0:Y:S02]  /*7dd0*/  I2F.U16 R5, R5 ;  /* 0x0000000500057306 */ /* 0x000e240000101000 */
[----:B0-----:R-:W-:-:S04]  /*7de0*/  F2FP.F16.F32.PACK_AB R3, RZ, R5 ;  /* 0x00000005ff03723e */ /* 0x001fc800000000ff */
[----:B------:R-:W-:-:S05]  /*7df0*/  PRMT R3, R3, 0x5410, RZ ;  /* 0x0000541003037816 */ /* 0x000fca00000000ff */
[----:B------:R0:W-:Y:S01]  /*7e00*/  STG.E desc[UR36][R8.64], R3 ;  /* 0x0000000308007986 */ /* 0x0001e2000c101924 */
[----:B------:R-:W-:Y:S05]  /*7e10*/  BRA `(.L_x_8528) ;  /* 0x0000000800d87947 */ /* 0x000fea0003800000 */
.L_x_8538:
[----:B------:R-:W-:-:S06]  /*7e20*/  LOP3.LUT R5, R5, 0xff, RZ, 0xc0, !PT ;  /* 0x000000ff05057812 */ /* 0x000fcc00078ec0ff */
[----:B------:R-:W0:Y:S02]  /*7e30*/  I2F.F64.U16 R4, R5 ;  /* 0x0000000500047312 */ /* 0x000e240000101800 */
[----:B0-----:R0:W-:Y:S01]  /*7e40*/  STG.E.64 desc[UR36][R8.64], R4 ;  /* 0x0000000408007986 */ /* 0x0011e2000c101b24 */
[----:B------:R-:W-:Y:S05]  /*7e50*/  BRA `(.L_x_8528) ;  /* 0x0000000800c87947 */ /* 0x000fea0003800000 */
.L_x_8529:
        /* <DEDUP_REMOVED lines=12> */
.L_x_8542:
[----:B------:R-:W-:Y:S02]  /*7f20*/  LOP3.LUT R5, R5, 0xff, RZ, 0xc0, !PT ;  /* 0x000000ff05057812 */ /* 0x000fe400078ec0ff */
[----:B--234-:R-:W-:-:S04]  /*7f30*/  CS2R R6, SRZ ;  /* 0x0000000000067805 */ /* 0x01cfc8000001ff00 */
[----:B------:R-:W0:Y:S02]  /*7f40*/  I2F.F64.U16 R4, R5 ;  /* 0x0000000500047312 */ /* 0x000e240000101800 */
[----:B0-----:R0:W-:Y:S01]  /*7f50*/  STG.E.128 desc[UR36][R8.64], R4 ;  /* 0x0000000408007986 */ /* 0x0011e2000c101d24 */
[----:B------:R-:W-:Y:S05]  /*7f60*/  BRA `(.L_x_8528) ;  /* 0x0000000800847947 */ /* 0x000fea0003800000 */
.L_x_8541:
        /* <DEDUP_REMOVED lines=8> */
[----:B--234-:R-:W0:Y:S02]  /*7ff0*/  I2F.U16 R7, R4 ;  /* 0x0000000400077306 */ /* 0x01ce240000101000 */
        /* <DEDUP_REMOVED lines=13> */
.L_x_8546:
[----:B------:R-:W-:Y:S05]  /*80d0*/  BSYNC B0 ;  /* 0x0000000000007941 */ /* 0x000fea0003800000 */
.L_x_8545:
[----:B------:R-:W-:-:S05]  /*80e0*/  LOP3.LUT R5, R0, R5, RZ, 0xfc, !PT ;  /* 0x0000000500057212 */ /* 0x000fca00078efcff */
[----:B------:R0:W-:Y:S01]  /*80f0*/  STG.E.U8 desc[UR36][R8.64], R5 ;  /* 0x0000000508007986 */ /* 0x0001e2000c101124 */
[----:B------:R-:W-:Y:S05]  /*8100*/  BRA `(.L_x_8528) ;  /* 0x00000008001c7947 */ /* 0x000fea0003800000 */
.L_x_8544:
        /* <DEDUP_REMOVED lines=14> */
.L_x_8548:
[----:B------:R-:W-:Y:S01]  /*81f0*/  IMAD.MOV.U32 R0, RZ, RZ, 0x7f ;  /* 0x0000007fff007424 */ /* 0x000fe200078e00ff */
[----:B------:R-:W-:-:S04]  /*8200*/  ISETP.GT.U32.AND P0, PT, R3, 0x7f800000, PT ;  /* 0x7f8000000300780c */ /* 0x000fc80003f04070 */
[----:B------:R-:W-:-:S09]  /*8210*/  SEL R0, R0, 0x7c, P0 ;  /* 0x0000007c00007807 */ /* 0x000fd20000000000 */
.L_x_8549:
[----:B------:R-:W-:Y:S05]  /*8220*/  BSYNC B0 ;  /* 0x0000000000007941 */ /* 0x000fea0003800000 */
.L_x_8547:
[----:B------:R-:W-:-:S04]  /*8230*/  LOP3.LUT R3, R5, 0x80000000, RZ, 0xc0, !PT ;  /* 0x8000000005037812 */ /* 0x000fc800078ec0ff */
[----:B------:R-:W-:-:S04]  /*8240*/  SHF.R.U32.HI R3, RZ, 0x18, R3 ;  /* 0x00000018ff037819 */ /* 0x000fc80000011603 */
[----:B------:R-:W-:-:S05]  /*8250*/  LOP3.LUT R3, R0, R3, RZ, 0xfc, !PT ;  /* 0x0000000300037212 */ /* 0x000fca00078efcff */
[----:B------:R0:W-:Y:S01]  /*8260*/  STG.E.U8 desc[UR36][R8.64], R3 ;  /* 0x0000000308007986 */ /* 0x0001e2000c101124 */
[----:B------:R-:W-:Y:S05]  /*8270*/  BRA `(.L_x_8528) ;  /* 0x0000000400c07947 */ /* 0x000fea0003800000 */
.L_x_8543:
[----:B------:R-:W-:-:S04]  /*8280*/  LOP3.LUT R5, R5, 0xff, RZ, 0xc0, !PT ;  /* 0x000000ff05057812 */ /* 0x000fc800078ec0ff */
[----:B------:R-:W0:Y:S02]  /*8290*/  I2F.U16 R0, R5 ;  /* 0x0000000500007306 */ /* 0x000e240000101000 */
[----:B0-----:R-:W-:-:S05]  /*82a0*/  F2FP.BF16.F32.PACK_AB R0, RZ, R0 ;  /* 0x00000000ff00723e */ /* 0x001fca00000010ff */
[----:B------:R0:W-:Y:S01]  /*82b0*/  STG.E.U16 desc[UR36][R8.64], R0 ;  /* 0x0000000008007986 */ /* 0x0001e2000c101524 */
[----:B------:R-:W-:Y:S05]  /*82c0*/  BRA `(.L_x_8528) ;  /* 0x0000000400ac7947 */ /* 0x000fea0003800000 */
.L_x_8540:
        /* <DEDUP_REMOVED lines=11> */
.L_x_8552:
        /* <DEDUP_REMOVED lines=18> */
.L_x_8555:
[----:B------:R-:W-:-:S04]  /*84a0*/  LOP3.LUT R3, R5, 0x80000000, RZ, 0xc0, !PT ;  /* 0x8000000005037812 */ /* 0x000fc800078ec0ff */
[----:B------:R-:W-:-:S04]  /*84b0*/  SHF.R.U32.HI R3, RZ, 0x18, R3 ;  /* 0x00000018ff037819 */ /* 0x000fc80000011603 */
[----:B------:R-:W-:-:S04]  /*84c0*/  LOP3.LUT R0, R0, R3, RZ, 0xfc, !PT ;  /* 0x0000000300007212 */ /* 0x000fc800078efcff */
[----:B------:R-:W-:-:S07]  /*84d0*/  PRMT R4, R0, 0x7610, R4 ;  /* 0x0000761000047816 */ /* 0x000fce0000000004 */
.L_x_8554:
[----:B------:R-:W-:Y:S05]  /*84e0*/  BSYNC B0 ;  /* 0x0000000000007941 */ /* 0x000fea0003800000 */
.L_x_8553:
[----:B------:R0:W-:Y:S01]  /*84f0*/  STG.E.U8 desc[UR36][R8.64], R4 ;  /* 0x0000000408007986 */ /* 0x0001e2000c101124 */
[----:B------:R-:W-:Y:S05]  /*8500*/  BRA `(.L_x_8528) ;  /* 0x00000004001c7947 */ /* 0x000fea0003800000 */
.L_x_8551:
        /* <DEDUP_REMOVED lines=18> */
.L_x_8558:
[----:B------:R-:W-:-:S04]  /*8630*/  LOP3.LUT R3, R5, 0x80000000, RZ, 0xc0, !PT ;  /* 0x8000000005037812 */ /* 0x000fc800078ec0ff */
[----:B------:R-:W-:-:S04]  /*8640*/  SHF.R.U32.HI R3, RZ, 0x18, R3 ;  /* 0x00000018ff037819 */ /* 0x000fc80000011603 */
[----:B------:R-:W-:-:S04]  /*8650*/  LOP3.LUT R0, R0, R3, RZ, 0xfc, !PT ;  /* 0x0000000300007212 */ /* 0x000fc800078efcff */
[----:B------:R-:W-:-:S07]  /*8660*/  PRMT R4, R0, 0x7610, R4 ;  /* 0x0000761000047816 */ /* 0x000fce0000000004 */
.L_x_8557:
[----:B------:R-:W-:Y:S05]  /*8670*/  BSYNC B0 ;  /* 0x0000000000007941 */ /* 0x000fea0003800000 */
.L_x_8556:
[----:B------:R0:W-:Y:S01]  /*8680*/  STG.E.U8 desc[UR36][R8.64], R4 ;  /* 0x0000000408007986 */ /* 0x0001e2000c101124 */
[----:B------:R-:W-:Y:S05]  /*8690*/  BRA `(.L_x_8528) ;  /* 0x0000000000b87947 */ /* 0x000fea0003800000 */
.L_x_8550:
[----:B------:R-:W-:-:S13]  /*86a0*/  ISETP.NE.AND P0, PT, R0, 0x1c, PT ;  /* 0x0000001c0000780c */ /* 0x000fda0003f05270 */
[----:B------:R-:W-:Y:S05]  /*86b0*/  @!P0 BRA `(.L_x_8559) ;  /* 0x0000000000a88947 */ /* 0x000fea0003800000 */
[----:B------:R-:W-:-:S13]  /*86c0*/  ISETP.NE.AND P0, PT, R0, 0x1d, PT ;  /* 0x0000001d0000780c */ /* 0x000fda0003f05270 */
[----:B------:R-:W-:Y:S05]  /*86d0*/  @!P0 BRA `(.L_x_8560) ;  /* 0x0000000000908947 */ /* 0x000fea0003800000 */
[----:B------:R-:W-:-:S13]  /*86e0*/  ISETP.NE.AND P0, PT, R0, 0x2c, PT ;  /* 0x0000002c0000780c */ /* 0x000fda0003f05270 */
[----:B------:R-:W-:Y:S05]  /*86f0*/  @P0 BRA `(.L_x_8533) ;  /* 0x0000000000440947 */ /* 0x000fea0003800000 */
[----:B------:R-:W-:-:S04]  /*8700*/  LOP3.LUT R5, R5, 0xff, RZ, 0xc0, !PT ;  /* 0x000000ff05057812 */ /* 0x000fc800078ec0ff */
[----:B--234-:R-:W0:Y:S02]  /*8710*/  I2F.U16 R6, R5 ;  /* 0x0000000500067306 */ /* 0x01ce240000101000 */
        /* <DEDUP_REMOVED lines=15> */
.L_x_8533:
[----:B------:R-:W-:Y:S01]  /*8810*/  MOV R14, 0x0 ;  /* 0x00000000000e7802 */ /* 0x000fe20000000f00 */
[----:B------:R-:W-:Y:S01]  /*8820*/  ULDC.64 UR4, c[0x4][0x148] ;  /* 0x0100520000047ab9 */ /* 0x000fe20000000a00 */
[----:B------:R-:W-:Y:S01]  /*8830*/  ULDC.64 UR6, c[0x4][0x150] ;  /* 0x0100540000067ab9 */ /* 0x000fe20000000a00 */
[----:B------:R-:W-:Y:S02]  /*8840*/  IMAD.U32 R4, RZ, RZ, UR4 ;  /* 0x00000004ff047e24 */ /* 0x000fe4000f8e00ff */
[----:B------:R-:W-:Y:S01]  /*8850*/  IMAD.U32 R5, RZ, RZ, UR5 ;  /* 0x00000005ff057e24 */ /* 0x000fe2000f8e00ff */
[----:B------:R-:W0:Y:S01]  /*8860*/  LDC.64 R14, c[0x4][R14] ;  /* 0x010000000e0e7b82 */ /* 0x000e220000000a00 */
[----:B------:R-:W-:Y:S01]  /*8870*/  ULDC.64 UR4, c[0x4][0x10] ;  /* 0x0100040000047ab9 */ /* 0x000fe20000000a00 */
[----:B--234-:R-:W-:Y:S02]  /*8880*/  IMAD.U32 R6, RZ, RZ, UR6 ;  /* 0x00000006ff067e24 */ /* 0x01cfe4000f8e00ff */
        /* <DEDUP_REMOVED lines=8> */
.L_x_8561:
[----:B------:R-:W-:Y:S05]  /*8910*/  BRA `(.L_x_8528) ;  /* 0x0000000000187947 */ /* 0x000fea0003800000 */
.L_x_8560:
[----:B------:R-:W-:Y:S01]  /*8920*/  LOP3.LUT R4, R5, 0xff, RZ, 0xc0, !PT ;  /* 0x000000ff05047812 */ /* 0x000fe200078ec0ff */
[----:B------:R-:W-:-:S05]  /*8930*/  IMAD.MOV.U32 R5, RZ, RZ, RZ ;  /* 0x000000ffff057224 */ /* 0x000fca00078e00ff */
[----:B------:R0:W-:Y:S01]  /*8940*/  STG.E.64 desc[UR36][R8.64], R4 ;  /* 0x0000000408007986 */ /* 0x0001e2000c101b24 */
[----:B------:R-:W-:Y:S05]  /*8950*/  BRA `(.L_x_8528) ;  /* 0x0000000000087947 */ /* 0x000fea0003800000 */
.L_x_8559:
[----:B------:R-:W-:-:S05]  /*8960*/  LOP3.LUT R5, R5, 0xff, RZ, 0xc0, !PT ;  /* 0x000000ff05057812 */ /* 0x000fca00078ec0ff */
[----:B------:R0:W-:Y:S02]  /*8970*/  STG.E desc[UR36][R8.64], R5 ;  /* 0x0000000508007986 */ /* 0x0001e4000c101924 */
.L_x_8528:
[----:B------:R-:W-:Y:S05]  /*8980*/  BSYNC B6 ;  /* 0x0000000000067941 */ /* 0x000fea0003800000 */
.L_x_8527:
        /* <DEDUP_REMOVED lines=23> */
.L_x_8567:
[----:B------:R0:W-:Y:S01]  /*8b00*/  STG.E.U8 desc[UR36][R8.64], R22 ;  /* 0x0000001608007986 */ /* 0x0001e2000c101124 */
[----:B------:R-:W-:Y:S05]  /*8b10*/  BRA `(.L_x_8569) ;  /* 0x0000000c00987947 */ /* 0x000fea0003800000 */
.L_x_8566:
        /* <DEDUP_REMOVED lines=10> */
.L_x_8571:
[----:B------:R-:W-:-:S05]  /*8bc0*/  LOP3.LUT R3, R22, 0xff, RZ, 0xc0, !PT ;  /* 0x000000ff16037812 */ /* 0x000fca00078ec0ff */
[----:B------:R0:W-:Y:S01]  /*8bd0*/  STG.E desc[UR36][R8.64], R3 ;  /* 0x0000000308007986 */ /* 0x0001e2000c101924 */
[----:B------:R-:W-:Y:S05]  /*8be0*/  BRA `(.L_x_8569) ;  /* 0x0000000c00647947 */ /* 0x000fea0003800000 */
.L_x_8570:
[----:B------:R-:W-:-:S05]  /*8bf0*/  LOP3.LUT R3, R22, 0xff, RZ, 0xc0, !PT ;  /* 0x000000ff16037812 */ /* 0x000fca00078ec0ff */
[----:B------:R0:W-:Y:S01]  /*8c00*/  STG.E.U16 desc[UR36][R8.64], R3 ;  /* 0x0000000308007986 */ /* 0x0001e2000c101524 */
[----:B------:R-:W-:Y:S05]  /*8c10*/  BRA `(.L_x_8569) ;  /* 0x0000000c00587947 */ /* 0x000fea0003800000 */
.L_x_8565:
        /* <DEDUP_REMOVED lines=10> */
.L_x_8573:
[----:B------:R-:W-:-:S04]  /*8cc0*/  LOP3.LUT R22, R22, 0xff, RZ, 0xc0, !PT ;  /* 0x000000ff16167812 */ /* 0x000fc800078ec0ff */
[----:B------:R-:W0:Y:S02]  /*8cd0*/  I2F.U16 R0, R22 ;  /* 0x0000001600007306 */ /* 0x000e240000101000 */
[----:B0-----:R-:W-:-:S05]  /*8ce0*/  F2FP.F16.F32.PACK_AB R0, RZ, R0 ;  /* 0x00000000ff00723e */ /* 0x001fca00000000ff */
[----:B------:R0:W-:Y:S01]  /*8cf0*/  STG.E.U16 desc[UR36][R8.64], R0 ;  /* 0x0000000008007986 */ /* 0x0001e2000c101524 */
[----:B------:R-:W-:Y:S05]  /*8d00*/  BRA `(.L_x_8569) ;  /* 0x0000000c001c7947 */ /* 0x000fea0003800000 */
.L_x_8572:
        /* <DEDUP_REMOVED lines=11> */
.L_x_8575:
[----:B------:R-:W-:-:S06]  /*8dc0*/  LOP3.LUT R22, R22, 0xff, RZ, 0xc0, !PT ;  /* 0x000000ff16167812 */ /* 0x000fcc00078ec0ff */
[----:B------:R-:W0:Y:S02]  /*8dd0*/  I2F.U16 R22, R22 ;  /* 0x0000001600167306 */ /* 0x000e240000101000 */
[----:B0-----:R-:W-:-:S04]  /*8de0*/  F2FP.F16.F32.PACK_AB R3, RZ, R22 ;  /* 0x00000016ff03723e */ /* 0x001fc800000000ff */
[----:B------:R-:W-:-:S05]  /*8df0*/  PRMT R3, R3, 0x5410, RZ ;  /* 0x0000541003037816 */ /* 0x000fca00000000ff */
[----:B------:R0:W-:Y:S01]  /*8e00*/  STG.E desc[UR36][R8.64], R3 ;  /* 0x0000000308007986 */ /* 0x0001e2000c101924 */
[----:B------:R-:W-:Y:S05]  /*8e10*/  BRA `(.L_x_8569) ;  /* 0x0000000800d87947 */ /* 0x000fea0003800000 */
.L_x_8574:
[----:B------:R-:W-:-:S06]  /*8e20*/  LOP3.LUT R4, R22, 0xff, RZ, 0xc0, !PT ;  /* 0x000000ff16047812 */ /* 0x000fcc00078ec0ff */
[----:B------:R-:W0:Y:S02]  /*8e30*/  I2F.F64.U16 R4, R4 ;  /* 0x0000000400047312 */ /* 0x000e240000101800 */
[----:B0-----:R0:W-:Y:S01]  /*8e40*/  STG.E.64 desc[UR36][R8.64], R4 ;  /* 0x0000000408007986 */ /* 0x0011e2000c101b24 */
[----:B------:R-:W-:Y:S05]  /*8e50*/  BRA `(.L_x_8569) ;  /* 0x0000000800c87947 */ /* 0x000fea0003800000 */
.L_x_8564:
        /* <DEDUP_REMOVED lines=12> */
.L_x_8578:
[----:B------:R-:W-:Y:S02]  /*8f20*/  LOP3.LUT R4, R22, 0xff, RZ, 0xc0, !PT ;  /* 0x000000ff16047812 */ /* 0x000fe400078ec0ff */
[----:B--234-:R-:W-:-:S04]  /*8f30*/  CS2R R6, SRZ ;  /* 0x0000000000067805 */ /* 0x01cfc8000001ff00 */
[----:B------:R-:W0:Y:S02]  /*8f40*/  I2F.F64.U16 R4, R4 ;  /* 0x0000000400047312 */ /* 0x000e240000101800 */
[----:B0-----:R0:W-:Y:S01]  /*8f50*/  STG.E.128 desc[UR36][R8.64], R4 ;  /* 0x0000000408007986 */ /* 0x0011e2000c101d24 */
[----:B------:R-:W-:Y:S05]  /*8f60*/  BRA `(.L_x_8569) ;  /* 0x0000000800847947 */ /* 0x000fea0003800000 */
.L_x_8577:
        /* <DEDUP_REMOVED lines=22> */
.L_x_8582:
[----:B------:R-:W-:Y:S05]  /*90d0*/  BSYNC B0 ;  /* 0x0000000000007941 */ /* 0x000fea0003800000 */
.L_x_8581:
[----:B------:R-:W-:-:S05]  /*90e0*/  LOP3.LUT R5, R0, R5, RZ, 0xfc, !PT ;  /* 0x0000000500057212 */ /* 0x000fca00078efcff */
[----:B------:R0:W-:Y:S01]  /*90f0*/  STG.E.U8 desc[UR36][R8.64], R5 ;  /* 0x0000000508007986 */ /* 0x0001e2000c101124 */
[----:B------:R-:W-:Y:S05]  /*9100*/  BRA `(.L_x_8569) ;  /* 0x00000008001c7947 */ /* 0x000fea0003800000 */
.L_x_8580:
        /* <DEDUP_REMOVED lines=14> */
.L_x_8584:
[----:B------:R-:W-:Y:S01]  /*91f0*/  IMAD.MOV.U32 R0, RZ, RZ, 0x7f ;  /* 0x0000007fff007424 */ /* 0x000fe200078e00ff */
[----:B------:R-:W-:-:S04]  /*9200*/  ISETP.GT.U32.AND P0, PT, R3, 0x7f800000, PT ;  /* 0x7f8000000300780c */ /* 0x000fc80003f04070 */
[----:B------:R-:W-:-:S09]  /*9210*/  SEL R0, R0, 0x7c, P0 ;  /* 0x0000007c00007807 */ /* 0x000fd20000000000 */
.L_x_8585:
[----:B------:R-:W-:Y:S05]  /*9220*/  BSYNC B0 ;  /* 0x0000000000007941 */ /* 0x000fea0003800000 */
.L_x_8583:
[----:B------:R-:W-:-:S04]  /*9230*/  LOP3.LUT R3, R5, 0x80000000, RZ, 0xc0, !PT ;  /* 0x8000000005037812 */ /* 0x000fc800078ec0ff */
[----:B------:R-:W-:-:S04]  /*9240*/  SHF.R.U32.HI R3, RZ, 0x18, R3 ;  /* 0x00000018ff037819 */ /* 0x000fc80000011603 */
[----:B------:R-:W-:-:S05]  /*9250*/  LOP3.LUT R3, R0, R3, RZ, 0xfc, !PT ;  /* 0x0000000300037212 */ /* 0x000fca00078efcff */
[----:B------:R0:W-:Y:S01]  /*9260*/  STG.E.U8 desc[UR36][R8.64], R3 ;  /* 0x0000000308007986 */ /* 0x0001e2000c101124 */
[----:B------:R-:W-:Y:S05]  /*9270*/  BRA `(.L_x_8569) ;  /* 0x0000000400c07947 */ /* 0x000fea0003800000 */
.L_x_8579:
[----:B------:R-:W-:-:S04]  /*9280*/  LOP3.LUT R22, R22, 0xff, RZ, 0xc0, !PT ;  /* 0x000000ff16167812 */ /* 0x000fc800078ec0ff */
[----:B------:R-:W0:Y:S02]  /*9290*/  I2F.U16 R0, R22 ;  /* 0x0000001600007306 */ /* 0x000e240000101000 */
[----:B0-----:R-:W-:-:S05]  /*92a0*/  F2FP.BF16.F32.PACK_AB R0, RZ, R0 ;  /* 0x00000000ff00723e */ /* 0x001fca00000010ff */
[----:B------:R0:W-:Y:S01]  /*92b0*/  STG.E.U16 desc[UR36][R8.64], R0 ;  /* 0x0000000008007986 */ /* 0x0001e2000c101524 */
[----:B------:R-:W-:Y:S05]  /*92c0*/  BRA `(.L_x_8569) ;  /* 0x0000000400ac7947 */ /* 0x000fea0003800000 */
.L_x_8576:
        /* <DEDUP_REMOVED lines=11> */
.L_x_8588:
        /* <DEDUP_REMOVED lines=18> */
.L_x_8591:
[----:B------:R-:W-:-:S04]  /*94a0*/  LOP3.LUT R3, R5, 0x80000000, RZ, 0xc0, !PT ;  /* 0x8000000005037812 */ /* 0x000fc800078ec0ff */
[----:B------:R-:W-:-:S04]  /*94b0*/  SHF.R.U32.HI R3, RZ, 0x18, R3 ;  /* 0x00000018ff037819 */ /* 0x000fc80000011603 */
[----:B------:R-:W-:-:S04]  /*94c0*/  LOP3.LUT R0, R0, R3, RZ, 0xfc, !PT ;  /* 0x0000000300007212 */ /* 0x000fc800078efcff */
[----:B------:R-:W-:-:S07]  /*94d0*/  PRMT R4, R0, 0x7610, R4 ;  /* 0x0000761000047816 */ /* 0x000fce0000000004 */
.L_x_8590:
[----:B------:R-:W-:Y:S05]  /*94e0*/  BSYNC B0 ;  /* 0x0000000000007941 */ /* 0x000fea0003800000 */
.L_x_8589:
[----:B------:R0:W-:Y:S01]  /*94f0*/  STG.E.U8 desc[UR36][R8.64], R4 ;  /* 0x0000000408007986 */ /* 0x0001e2000c101124 */
[----:B------:R-:W-:Y:S05]  /*9500*/  BRA `(.L_x_8569) ;  /* 0x00000004001c7947 */ /* 0x000fea0003800000 */
.L_x_8587:
        /* <DEDUP_REMOVED lines=18> */
.L_x_8594:
[----:B------:R-:W-:-:S04]  /*9630*/  LOP3.LUT R3, R5, 0x80000000, RZ, 0xc0, !PT ;  /* 0x8000000005037812 */ /* 0x000fc800078ec0ff */
[----:B------:R-:W-:-:S04]  /*9640*/  SHF.R.U32.HI R3, RZ, 0x18, R3 ;  /* 0x00000018ff037819 */ /* 0x000fc80000011603 */
[----:B------:R-:W-:-:S04]  /*9650*/  LOP3.LUT R0, R0, R3, RZ, 0xfc, !PT ;  /* 0x0000000300007212 */ /* 0x000fc800078efcff */
[----:B------:R-:W-:-:S07]  /*9660*/  PRMT R4, R0, 0x7610, R4 ;  /* 0x0000761000047816 */ /* 0x000fce0000000004 */
.L_x_8593:
[----:B------:R-:W-:Y:S05]  /*9670*/  BSYNC B0 ;  /* 0x0000000000007941 */ /* 0x000fea0003800000 */
.L_x_8592:
[----:B------:R0:W-:Y:S01]  /*9680*/  STG.E.U8 desc[UR36][R8.64], R4 ;  /* 0x0000000408007986 */ /* 0x0001e2000c101124 */
[----:B------:R-:W-:Y:S05]  /*9690*/  BRA `(.L_x_8569) ;  /* 0x0000000000b87947 */ /* 0x000fea0003800000 */
.L_x_8586:
        /* <DEDUP_REMOVED lines=23> */
.L_x_8568:
        /* <DEDUP_REMOVED lines=8> */
[----:B--234-:R-:W-:-:S02]  /*9890*/  IMAD.U32 R6, RZ, RZ, UR4 ;  /* 0x00000004ff067e24 */ /* 0x01cfc4000f8e00ff */
[----:B------:R-:W-:Y:S02]  /*98a0*/  IMAD.U32 R7, RZ, RZ, UR5 ;  /* 0x00000005ff077e24 */ /* 0x000fe4000f8e00ff */
[----:B------:R-:W-:Y:S02]  /*98b0*/  IMAD.U32 R11, RZ, RZ, UR7 ;  /* 0x00000007ff0b7e24 */ /* 0x000fe4000f8e00ff */
[----:B------:R-:W-:Y:S02]  /*98c0*/  IMAD.MOV.U32 R8, RZ, RZ, 0x65 ;  /* 0x00000065ff087424 */ /* 0x000fe400078e00ff */
[----:B------:R-:W-:Y:S02]  /*98d0*/  IMAD.MOV.U32 R12, RZ, RZ, 0x1 ;  /* 0x00000001ff0c7424 */ /* 0x000fe400078e00ff */
[----:B------:R-:W-:-:S07]  /*98e0*/  IMAD.MOV.U32 R13, RZ, RZ, RZ ;  /* 0x000000ffff0d7224 */ /* 0x000fce00078e00ff */
[----:B------:R-:W-:-:S07]  /*98f0*/  LEPC R20, `(.L_x_8597) ;  /* 0x000000001014794e */ /* 0x000fce0000000000 */
[----:B0-----:R-:W-:Y:S05]  /*9900*/  CALL.ABS.NOINC R14 ;  /* 0x000000000e007343 */ /* 0x001fea0003c00000 */
.L_x_8597:
[----:B------:R-:W-:Y:S05]  /*9910*/  BRA `(.L_x_8569) ;  /* 0x0000000000187947 */ /* 0x000fea0003800000 */
.L_x_8596:
[----:B------:R-:W-:Y:S01]  /*9920*/  LOP3.LUT R4, R22, 0xff, RZ, 0xc0, !PT ;  /* 0x000000ff16047812 */ /* 0x000fe200078ec0ff */
[----:B------:R-:W-:-:S05]  /*9930*/  IMAD.MOV.U32 R5, RZ, RZ, RZ ;  /* 0x000000ffff057224 */ /* 0x000fca00078e00ff */
[----:B------:R0:W-:Y:S01]  /*9940*/  STG.E.64 desc[UR36][R8.64], R4 ;  /* 0x0000000408007986 */ /* 0x0001e2000c101b24 */
[----:B------:R-:W-:Y:S05]  /*9950*/  BRA `(.L_x_8569) ;  /* 0x0000000000087947 */ /* 0x000fea0003800000 */
.L_x_8595:
[----:B------:R-:W-:-:S05]  /*9960*/  LOP3.LUT R3, R22, 0xff, RZ, 0xc0, !PT ;  /* 0x000000ff16037812 */ /* 0x000fca00078ec0ff */
[----:B------:R0:W-:Y:S02]  /*9970*/  STG.E desc[UR36][R8.64], R3 ;  /* 0x0000000308007986 */ /* 0x0001e4000c101924 */
.L_x_8569:
[----:B------:R-:W-:-:S05]  /*9980*/  VIADD R23, R23, 0x80 ;  /* 0x0000008017177836 */ /* 0x000fca0000000000 */
[----:B------:R-:W-:-:S13]  /*9990*/  ISETP.GE.AND P0, PT, R23, R16, PT ;  /* 0x000000101700720c */ /* 0x000fda0003f06270 */
        /* <DEDUP_REMOVED lines=21> */
.L_x_8601:
[----:B------:R0:W-:Y:S01]  /*9af0*/  STG.E.U8 desc[UR36][R8.64], R19 ;  /* 0x0000001308007986 */ /* 0x0001e2000c101124 */
[----:B------:R-:W-:Y:S05]  /*9b00*/  BRA `(.L_x_8603) ;  /* 0x0000000c00987947 */ /* 0x000fea0003800000 */
.L_x_8600:
        /* <DEDUP_REMOVED lines=10> */
.L_x_8605:
[----:B------:R-:W-:-:S05]  /*9bb0*/  LOP3.LUT R19, R19, 0xff, RZ, 0xc0, !PT ;  /* 0x000000ff13137812 */ /* 0x000fca00078ec0ff */
[----:B------:R0:W-:Y:S01]  /*9bc0*/  STG.E desc[UR36][R8.64], R19 ;  /* 0x0000001308007986 */ /* 0x0001e2000c101924 */
[----:B------:R-:W-:Y:S05]  /*9bd0*/  BRA `(.L_x_8603) ;  /* 0x0000000c00647947 */ /* 0x000fea0003800000 */
.L_x_8604:
[----:B------:R-:W-:-:S05]  /*9be0*/  LOP3.LUT R19, R19, 0xff, RZ, 0xc0, !PT ;  /* 0x000000ff13137812 */ /* 0x000fca00078ec0ff */
[----:B------:R0:W-:Y:S01]  /*9bf0*/  STG.E.U16 desc[UR36][R8.64], R19 ;  /* 0x0000001308007986 */ /* 0x0001e2000c101524 */
[----:B------:R-:W-:Y:S05]  /*9c00*/  BRA `(.L_x_8603) ;  /* 0x0000000c00587947 */ /* 0x000fea0003800000 */
.L_x_8599:
        /* <DEDUP_REMOVED lines=10> */
.L_x_8607:
[----:B------:R-:W-:-:S04]  /*9cb0*/  LOP3.LUT R19, R19, 0xff, RZ, 0xc0, !PT ;  /* 0x000000ff13137812 */ /* 0x000fc800078ec0ff */
[----:B------:R-:W0:Y:S02]  /*9cc0*/  I2F.U16 R0, R19 ;  /* 0x0000001300007306 */ /* 0x000e240000101000 */
[----:B0-----:R-:W-:-:S05]  /*9cd0*/  F2FP.F16.F32.PACK_AB R0, RZ, R0 ;  /* 0x00000000ff00723e */ /* 0x001fca00000000ff */
[----:B------:R0:W-:Y:S01]  /*9ce0*/  STG.E.U16 desc[UR36][R8.64], R0 ;  /* 0x0000000008007986 */ /* 0x0001e2000c101524 */
[----:B------:R-:W-:Y:S05]  /*9cf0*/  BRA `(.L_x_8603) ;  /* 0x0000000c001c7947 */ /* 0x000fea0003800000 */
.L_x_8606:
        /* <DEDUP_REMOVED lines=11> */
.L_x_8609:
[----:B------:R-:W-:-:S06]  /*9db0*/  LOP3.LUT R19, R19, 0xff, RZ, 0xc0, !PT ;  /* 0x000000ff13137812 */ /* 0x000fcc00078ec0ff */
[----:B------:R-:W0:Y:S02]  /*9dc0*/  I2F.U16 R19, R19 ;  /* 0x0000001300137306 */ /* 0x000e240000101000 */
[----:B0-----:R-:W-:-:S04]  /*9dd0*/  F2FP.F16.F32.PACK_AB R3, RZ, R19 ;  /* 0x00000013ff03723e */ /* 0x001fc800000000ff */
[----:B------:R-:W-:-:S05]  /*9de0*/  PRMT R3, R3, 0x5410, RZ ;  /* 0x0000541003037816 */ /* 0x000fca00000000ff */
[----:B------:R0:W-:Y:S01]  /*9df0*/  STG.E desc[UR36][R8.64], R3 ;  /* 0x0000000308007986 */ /* 0x0001e2000c101924 */
[----:B------:R-:W-:Y:S05]  /*9e00*/  BRA `(.L_x_8603) ;  /* 0x0000000800d87947 */ /* 0x000fea0003800000 */
.L_x_8608:
[----:B------:R-:W-:-:S06]  /*9e10*/  LOP3.LUT R4, R19, 0xff, RZ, 0xc0, !PT ;  /* 0x000000ff13047812 */ /* 0x000fcc00078ec0ff */
[----:B------:R-:W0:Y:S02]  /*9e20*/  I2F.F64.U16 R4, R4 ;  /* 0x0000000400047312 */ /* 0x000e240000101800 */
[----:B0-----:R0:W-:Y:S01]  /*9e30*/  STG.E.64 desc[UR36][R8.64], R4 ;  /* 0x0000000408007986 */ /* 0x0011e2000c101b24 */
[----:B------:R-:W-:Y:S05]  /*9e40*/  BRA `(.L_x_8603) ;  /* 0x0000000800c87947 */ /* 0x000fea0003800000 */
.L_x_8598:
        /* <DEDUP_REMOVED lines=12> */
.L_x_8612:
[----:B------:R-:W-:Y:S02]  /*9f10*/  LOP3.LUT R4, R19, 0xff, RZ, 0xc0, !PT ;  /* 0x000000ff13047812 */ /* 0x000fe400078ec0ff */
[----:B--234-:R-:W-:-:S04]  /*9f20*/  CS2R R6, SRZ ;  /* 0x0000000000067805 */ /* 0x01cfc8000001ff00 */
[----:B------:R-:W0:Y:S02]  /*9f30*/  I2F.F64.U16 R4, R4 ;  /* 0x0000000400047312 */ /* 0x000e240000101800 */
[----:B0-----:R0:W-:Y:S01]  /*9f40*/  STG.E.128 desc[UR36][R8.64], R4 ;  /* 0x0000000408007986 */ /* 0x0011e2000c101d24 */
[----:B------:R-:W-:Y:S05]  /*9f50*/  BRA `(.L_x_8603) ;  /* 0x0000000800847947 */ /* 0x000fea0003800000 */
.L_x_8611:
        /* <DEDUP_REMOVED lines=22> */
.L_x_8616:
[----:B------:R-:W-:Y:S05]  /*a0c0*/  BSYNC B0 ;  /* 0x0000000000007941 */ /* 0x000fea0003800000 */
.L_x_8615:
[----:B------:R-:W-:-:S05]  /*a0d0*/  LOP3.LUT R5, R0, R5, RZ, 0xfc, !PT ;  /* 0x0000000500057212 */ /* 0x000fca00078efcff */
[----:B------:R0:W-:Y:S01]  /*a0e0*/  STG.E.U8 desc[UR36][R8.64], R5 ;  /* 0x0000000508007986 */ /* 0x0001e2000c101124 */
[----:B------:R-:W-:Y:S05]  /*a0f0*/  BRA `(.L_x_8603) ;  /* 0x00000008001c7947 */ /* 0x000fea0003800000 */
.L_x_8614:
        /* <DEDUP_REMOVED lines=14> */
.L_x_8618:
[----:B------:R-:W-:Y:S01]  /*a1e0*/  IMAD.MOV.U32 R0, RZ, RZ, 0x7f ;  /* 0x0000007fff007424 */ /* 0x000fe200078e00ff */
[----:B------:R-:W-:-:S04]  /*a1f0*/  ISETP.GT.U32.AND P0, PT, R3, 0x7f800000, PT ;  /* 0x7f8000000300780c */ /* 0x000fc80003f04070 */
[----:B------:R-:W-:-:S09]  /*a200*/  SEL R0, R0, 0x7c, P0 ;  /* 0x0000007c00007807 */ /* 0x000fd20000000000 */
.L_x_8619:
[----:B------:R-:W-:Y:S05]  /*a210*/  BSYNC B0 ;  /* 0x0000000000007941 */ /* 0x000fea0003800000 */
.L_x_8617:
[----:B------:R-:W-:-:S04]  /*a220*/  LOP3.LUT R3, R19, 0x80000000, RZ, 0xc0, !PT ;  /* 0x8000000013037812 */ /* 0x000fc800078ec0ff */
[----:B------:R-:W-:-:S04]  /*a230*/  SHF.R.U32.HI R3, RZ, 0x18, R3 ;  /* 0x00000018ff037819 */ /* 0x000fc80000011603 */
[----:B------:R-:W-:-:S05]  /*a240*/  LOP3.LUT R3, R0, R3, RZ, 0xfc, !PT ;  /* 0x0000000300037212 */ /* 0x000fca00078efcff */
[----:B------:R0:W-:Y:S01]  /*a250*/  STG.E.U8 desc[UR36][R8.64], R3 ;  /* 0x0000000308007986 */ /* 0x0001e2000c101124 */
[----:B------:R-:W-:Y:S05]  /*a260*/  BRA `(.L_x_8603) ;  /* 0x0000000400c07947 */ /* 0x000fea0003800000 */
.L_x_8613:
[----:B------:R-:W-:-:S04]  /*a270*/  LOP3.LUT R19, R19, 0xff, RZ, 0xc0, !PT ;  /* 0x000000ff13137812 */ /* 0x000fc800078ec0ff */
[----:B------:R-:W0:Y:S02]  /*a280*/  I2F.U16 R0, R19 ;  /* 0x0000001300007306 */ /* 0x000e240000101000 */
[----:B0-----:R-:W-:-:S05]  /*a290*/  F2FP.BF16.F32.PACK_AB R0, RZ, R0 ;  /* 0x00000000ff00723e */ /* 0x001fca00000010ff */
[----:B------:R0:W-:Y:S01]  /*a2a0*/  STG.E.U16 desc[UR36][R8.64], R0 ;  /* 0x0000000008007986 */ /* 0x0001e2000c101524 */
[----:B------:R-:W-:Y:S05]  /*a2b0*/  BRA `(.L_x_8603) ;  /* 0x0000000400ac7947 */ /* 0x000fea0003800000 */
.L_x_8610:
        /* <DEDUP_REMOVED lines=11> */
.L_x_8622:
        /* <DEDUP_REMOVED lines=18> */
.L_x_8625:
[----:B------:R-:W-:-:S04]  /*a490*/  LOP3.LUT R3, R19, 0x80000000, RZ, 0xc0, !PT ;  /* 0x8000000013037812 */ /* 0x000fc800078ec0ff */
[----:B------:R-:W-:-:S04]  /*a4a0*/  SHF.R.U32.HI R3, RZ, 0x18, R3 ;  /* 0x00000018ff037819 */ /* 0x000fc80000011603 */
[----:B------:R-:W-:-:S04]  /*a4b0*/  LOP3.LUT R0, R0, R3, RZ, 0xfc, !PT ;  /* 0x0000000300007212 */ /* 0x000fc800078efcff */
[----:B------:R-:W-:-:S07]  /*a4c0*/  PRMT R4, R0, 0x7610, R4 ;  /* 0x0000761000047816 */ /* 0x000fce0000000004 */
.L_x_8624:
[----:B------:R-:W-:Y:S05]  /*a4d0*/  BSYNC B0 ;  /* 0x0000000000007941 */ /* 0x000fea0003800000 */
.L_x_8623:
[----:B------:R0:W-:Y:S01]  /*a4e0*/  STG.E.U8 desc[UR36][R8.64], R4 ;  /* 0x0000000408007986 */ /* 0x0001e2000c101124 */
[----:B------:R-:W-:Y:S05]  /*a4f0*/  BRA `(.L_x_8603) ;  /* 0x00000004001c7947 */ /* 0x000fea0003800000 */
.L_x_8621:
        /* <DEDUP_REMOVED lines=18> */
.L_x_8628:
[----:B------:R-:W-:-:S04]  /*a620*/  LOP3.LUT R3, R19, 0x80000000, RZ, 0xc0, !PT ;  /* 0x8000000013037812 */ /* 0x000fc800078ec0ff */
[----:B------:R-:W-:-:S04]  /*a630*/  SHF.R.U32.HI R3, RZ, 0x18, R3 ;  /* 0x00000018ff037819 */ /* 0x000fc80000011603 */
[----:B------:R-:W-:-:S04]  /*a640*/  LOP3.LUT R0, R0, R3, RZ, 0xfc, !PT ;  /* 0x0000000300007212 */ /* 0x000fc800078efcff */
[----:B------:R-:W-:-:S07]  /*a650*/  PRMT R4, R0, 0x7610, R4 ;  /* 0x0000761000047816 */ /* 0x000fce0000000004 */
.L_x_8627:
[----:B------:R-:W-:Y:S05]  /*a660*/  BSYNC B0 ;  /* 0x0000000000007941 */ /* 0x000fea0003800000 */
.L_x_8626:
[----:B------:R0:W-:Y:S01]  /*a670*/  STG.E.U8 desc[UR36][R8.64], R4 ;  /* 0x0000000408007986 */ /* 0x0001e2000c101124 */
[----:B------:R-:W-:Y:S05]  /*a680*/  BRA `(.L_x_8603) ;  /* 0x0000000000b87947 */ /* 0x000fea0003800000 */
.L_x_8620:
        /* <DEDUP_REMOVED lines=23> */
.L_x_8602:
        /* <DEDUP_REMOVED lines=16> */
.L_x_8631:
[----:B------:R-:W-:Y:S05]  /*a900*/  BRA `(.L_x_8603) ;  /* 0x0000000000187947 */ /* 0x000fea0003800000 */
.L_x_8630:
[----:B------:R-:W-:Y:S01]  /*a910*/  LOP3.LUT R4, R19, 0xff, RZ, 0xc0, !PT ;  /* 0x000000ff13047812 */ /* 0x000fe200078ec0ff */
[----:B------:R-:W-:-:S05]  /*a920*/  IMAD.MOV.U32 R5, RZ, RZ, RZ ;  /* 0x000000ffff057224 */ /* 0x000fca00078e00ff */
[----:B------:R0:W-:Y:S01]  /*a930*/  STG.E.64 desc[UR36][R8.64], R4 ;  /* 0x0000000408007986 */ /* 0x0001e2000c101b24 */
[----:B------:R-:W-:Y:S05]  /*a940*/  BRA `(.L_x_8603) ;  /* 0x0000000000087947 */ /* 0x000fea0003800000 */
.L_x_8629:
[----:B------:R-:W-:-:S05]  /*a950*/  LOP3.LUT R19, R19, 0xff, RZ, 0xc0, !PT ;  /* 0x000000ff13137812 */ /* 0x000fca00078ec0ff */
[----:B------:R0:W-:Y:S02]  /*a960*/  STG.E desc[UR36][R8.64], R19 ;  /* 0x0000001308007986 */ /* 0x0001e4000c101924 */
.L_x_8603:
[----:B------:R-:W-:-:S07]  /*a970*/  VIADD R23, R23, 0x80 ;  /* 0x0000008017177836 */ /* 0x000fce0000000000 */
.L_x_8563:
[----:B------:R-:W-:Y:S05]  /*a980*/  BSYNC B6 ;  /* 0x0000000000067941 */ /* 0x000fea0003800000 */
.L_x_8562:
[----:B------:R-:W-:-:S13]  /*a990*/  ISETP.GE.AND P0, PT, R23, R16, PT ;  /* 0x000000101700720c */ /* 0x000fda0003f06270 */
[----:B------:R-:W-:Y:S05]  /*a9a0*/  @P0 EXIT ;  /* 0x000000000000094d */ /* 0x000fea0003800000 */
[----:B01----:R-:W0:Y:S01]  /*a9b0*/  LDC.64 R4, c[0x0][0x218] ;  /* 0x00008600ff047b82 */ /* 0x003e220000000a00 */
        /* <DEDUP_REMOVED lines=18> */
.L_x_8635:
[----:B------:R-:W-:Y:S01]  /*aae0*/  STG.E.U8 desc[UR36][R2.64], R17 ;  /* 0x0000001102007986 */ /* 0x000fe2000c101124 */
[----:B------:R-:W-:Y:S05]  /*aaf0*/  EXIT ;  /* 0x000000000000794d */ /* 0x000fea0003800000 */
.L_x_8634:
        /* <DEDUP_REMOVED lines=10> */
.L_x_8638:
[----:B------:R-:W-:-:S05]  /*aba0*/  LOP3.LUT R17, R17, 0xff, RZ, 0xc0, !PT ;  /* 0x000000ff11117812 */ /* 0x000fca00078ec0ff */
[----:B------:R-:W-:Y:S01]  /*abb0*/  STG.E desc[UR36][R2.64], R17 ;  /* 0x0000001102007986 */ /* 0x000fe2000c101924 */
[----:B------:R-:W-:Y:S05]  /*abc0*/  EXIT ;  /* 0x000000000000794d */ /* 0x000fea0003800000 */
.L_x_8637:
[----:B------:R-:W-:-:S05]  /*abd0*/  LOP3.LUT R17, R17, 0xff, RZ, 0xc0, !PT ;  /* 0x000000ff11117812 */ /* 0x000fca00078ec0ff */
[----:B------:R-:W-:Y:S01]  /*abe0*/  STG.E.U16 desc[UR36][R2.64], R17 ;  /* 0x0000001102007986 */ /* 0x000fe2000c101524 */
[----:B------:R-:W-:Y:S05]  /*abf0*/  EXIT ;  /* 0x000000000000794d */ /* 0x000fea0003800000 */
.L_x_8633:
        /* <DEDUP_REMOVED lines=10> */
.L_x_8640:
[----:B------:R-:W-:-:S04]  /*aca0*/  LOP3.LUT R17, R17, 0xff, RZ, 0xc0, !PT ;  /* 0x000000ff11117812 */ /* 0x000fc800078ec0ff */
[----:B------:R-:W0:Y:S02]  /*acb0*/  I2F.U16 R0, R17 ;  /* 0x0000001100007306 */ /* 0x000e240000101000 */
[----:B0-----:R-:W-:-:S05]  /*acc0*/  F2FP.F16.F32.PACK_AB R0, RZ, R0 ;  /* 0x00000000ff00723e */ /* 0x001fca00000000ff */
[----:B------:R-:W-:Y:S01]  /*acd0*/  STG.E.U16 desc[UR36][R2.64], R0 ;  /* 0x0000000002007986 */ /* 0x000fe2000c101524 */
[----:B------:R-:W-:Y:S05]  /*ace0*/  EXIT ;  /* 0x000000000000794d */ /* 0x000fea0003800000 */
.L_x_8639:
        /* <DEDUP_REMOVED lines=11> */
.L_x_8642:
[----:B------:R-:W-:-:S06]  /*ada0*/  LOP3.LUT R17, R17, 0xff, RZ, 0xc0, !PT ;  /* 0x000000ff11117812 */ /* 0x000fcc00078ec0ff */
[----:B------:R-:W0:Y:S02]  /*adb0*/  I2F.U16 R17, R17 ;  /* 0x0000001100117306 */ /* 0x000e240000101000 */
[----:B0-----:R-:W-:-:S04]  /*adc0*/  F2FP.F16.F32.PACK_AB R5, RZ, R17 ;  /* 0x00000011ff05723e */ /* 0x001fc800000000ff */
[----:B------:R-:W-:-:S05]  /*add0*/  PRMT R5, R5, 0x5410, RZ ;  /* 0x0000541005057816 */ /* 0x000fca00000000ff */
[----:B------:R-:W-:Y:S01]  /*ade0*/  STG.E desc[UR36][R2.64], R5 ;  /* 0x0000000502007986 */ /* 0x000fe2000c101924 */
[----:B------:R-:W-:Y:S05]  /*adf0*/  EXIT ;  /* 0x000000000000794d */ /* 0x000fea0003800000 */
.L_x_8641:
[----:B------:R-:W-:-:S06]  /*ae00*/  LOP3.LUT R4, R17, 0xff, RZ, 0xc0, !PT ;  /* 0x000000ff11047812 */ /* 0x000fcc00078ec0ff */
[----:B------:R-:W0:Y:S02]  /*ae10*/  I2F.F64.U16 R4, R4 ;  /* 0x0000000400047312 */ /* 0x000e240000101800 */
[----:B0-----:R-:W-:Y:S01]  /*ae20*/  STG.E.64 desc[UR36][R2.64], R4 ;  /* 0x0000000402007986 */ /* 0x001fe2000c101b24 */
[----:B------:R-:W-:Y:S05]  /*ae30*/  EXIT ;  /* 0x000000000000794d */ /* 0x000fea0003800000 */
.L_x_8632:
        /* <DEDUP_REMOVED lines=12> */
.L_x_8645:
[----:B------:R-:W-:Y:S02]  /*af00*/  LOP3.LUT R4, R17, 0xff, RZ, 0xc0, !PT ;  /* 0x000000ff11047812 */ /* 0x000fe400078ec0ff */
[----:B--234-:R-:W-:-:S04]  /*af10*/  CS2R R6, SRZ ;  /* 0x0000000000067805 */ /* 0x01cfc8000001ff00 */
[----:B------:R-:W0:Y:S02]  /*af20*/  I2F.F64.U16 R4, R4 ;  /* 0x0000000400047312 */ /* 0x000e240000101800 */
[----:B0-----:R-:W-:Y:S01]  /*af30*/  STG.E.128 desc[UR36][R2.64], R4 ;  /* 0x0000000402007986 */ /* 0x001fe2000c101d24 */
[----:B------:R-:W-:Y:S05]  /*af40*/  EXIT ;  /* 0x000000000000794d */ /* 0x000fea0003800000 */
.L_x_8644:
        /* <DEDUP_REMOVED lines=22> */
.L_x_8649:
[----:B------:R-:W-:Y:S05]  /*b0b0*/  BSYNC B0 ;  /* 0x0000000000007941 */ /* 0x000fea0003800000 */
.L_x_8648:
[----:B------:R-:W-:-:S05]  /*b0c0*/  LOP3.LUT R5, R0, R5, RZ, 0xfc, !PT ;  /* 0x0000000500057212 */ /* 0x000fca00078efcff */
[----:B------:R-:W-:Y:S01]  /*b0d0*/  STG.E.U8 desc[UR36][R2.64], R5 ;  /* 0x0000000502007986 */ /* 0x000fe2000c101124 */
[----:B------:R-:W-:Y:S05]  /*b0e0*/  EXIT ;  /* 0x000000000000794d */ /* 0x000fea0003800000 */
.L_x_8647:
        /* <DEDUP_REMOVED lines=14> */
.L_x_8651:
[----:B------:R-:W-:Y:S01]  /*b1d0*/  IMAD.MOV.U32 R0, RZ, RZ, 0x7f ;  /* 0x0000007fff007424 */ /* 0x000fe200078e00ff */
[----:B------:R-:W-:-:S04]  /*b1e0*/  ISETP.GT.U32.AND P0, PT, R4, 0x7f800000, PT ;  /* 0x7f8000000400780c */ /* 0x000fc80003f04070 */
[----:B------:R-:W-:-:S09]  /*b1f0*/  SEL R0, R0, 0x7c, P0 ;  /* 0x0000007c00007807 */ /* 0x000fd20000000000 */
.L_x_8652:
[----:B------:R-:W-:Y:S05]  /*b200*/  BSYNC B0 ;  /* 0x0000000000007941 */ /* 0x000fea0003800000 */
.L_x_8650:
[----:B------:R-:W-:-:S04]  /*b210*/  LOP3.LUT R4, R17, 0x80000000, RZ, 0xc0, !PT ;  /* 0x8000000011047812 */ /* 0x000fc800078ec0ff */
[----:B------:R-:W-:-:S04]  /*b220*/  SHF.R.U32.HI R5, RZ, 0x18, R4 ;  /* 0x00000018ff057819 */ /* 0x000fc80000011604 */
[----:B------:R-:W-:-:S05]  /*b230*/  LOP3.LUT R5, R0, R5, RZ, 0xfc, !PT ;  /* 0x0000000500057212 */ /* 0x000fca00078efcff */
[----:B------:R-:W-:Y:S01]  /*b240*/  STG.E.U8 desc[UR36][R2.64], R5 ;  /* 0x0000000502007986 */ /* 0x000fe2000c101124 */
[----:B------:R-:W-:Y:S05]  /*b250*/  EXIT ;  /* 0x000000000000794d */ /* 0x000fea0003800000 */
.L_x_8646:
[----:B------:R-:W-:-:S04]  /*b260*/  LOP3.LUT R17, R17, 0xff, RZ, 0xc0, !PT ;  /* 0x000000ff11117812 */ /* 0x000fc800078ec0ff */
[----:B------:R-:W0:Y:S02]  /*b270*/  I2F.U16 R0, R17 ;  /* 0x0000001100007306 */ /* 0x000e240000101000 */
[----:B0-----:R-:W-:-:S05]  /*b280*/  F2FP.BF16.F32.PACK_AB R0, RZ, R0 ;  /* 0x00000000ff00723e */ /* 0x001fca00000010ff */
[----:B------:R-:W-:Y:S01]  /*b290*/  STG.E.U16 desc[UR36][R2.64], R0 ;  /* 0x0000000002007986 */ /* 0x000fe2000c101524 */
[----:B------:R-:W-:Y:S05]  /*b2a0*/  EXIT ;  /* 0x000000000000794d */ /* 0x000fea0003800000 */
.L_x_8643:
        /* <DEDUP_REMOVED lines=11> */
.L_x_8655:
        /* <DEDUP_REMOVED lines=18> */
.L_x_8658:
[----:B------:R-:W-:-:S04]  /*b480*/  LOP3.LUT R0, R17, 0x80000000, RZ, 0xc0, !PT ;  /* 0x8000000011007812 */ /* 0x000fc800078ec0ff */
[----:B------:R-:W-:-:S04]  /*b490*/  SHF.R.U32.HI R5, RZ, 0x18, R0 ;  /* 0x00000018ff057819 */ /* 0x000fc80000011600 */
[----:B------:R-:W-:-:S04]  /*b4a0*/  LOP3.LUT R4, R4, R5, RZ, 0xfc, !PT ;  /* 0x0000000504047212 */ /* 0x000fc800078efcff */
[----:B------:R-:W-:-:S07]  /*b4b0*/  PRMT R0, R4, 0x7610, R0 ;  /* 0x0000761004007816 */ /* 0x000fce0000000000 */
.L_x_8657:
[----:B------:R-:W-:Y:S05]  /*b4c0*/  BSYNC B0 ;  /* 0x0000000000007941 */ /* 0x000fea0003800000 */
.L_x_8656:
[----:B------:R-:W-:Y:S01]  /*b4d0*/  STG.E.U8 desc[UR36][R2.64], R0 ;  /* 0x0000000002007986 */ /* 0x000fe2000c101124 */
[----:B------:R-:W-:Y:S05]  /*b4e0*/  EXIT ;  /* 0x000000000000794d */ /* 0x000fea0003800000 */
.L_x_8654:
        /* <DEDUP_REMOVED lines=18> */
.L_x_8661:
[----:B------:R-:W-:-:S04]  /*b610*/  LOP3.LUT R0, R17, 0x80000000, RZ, 0xc0, !PT ;  /* 0x8000000011007812 */ /* 0x000fc800078ec0ff */
[----:B------:R-:W-:-:S04]  /*b620*/  SHF.R.U32.HI R5, RZ, 0x18, R0 ;  /* 0x00000018ff057819 */ /* 0x000fc80000011600 */
[----:B------:R-:W-:-:S04]  /*b630*/  LOP3.LUT R4, R4, R5, RZ, 0xfc, !PT ;  /* 0x0000000504047212 */ /* 0x000fc800078efcff */
[----:B------:R-:W-:-:S07]  /*b640*/  PRMT R0, R4, 0x7610, R0 ;  /* 0x0000761004007816 */ /* 0x000fce0000000000 */
.L_x_8660:
[----:B------:R-:W-:Y:S05]  /*b650*/  BSYNC B0 ;  /* 0x0000000000007941 */ /* 0x000fea0003800000 */
.L_x_8659:
[----:B------:R-:W-:Y:S01]  /*b660*/  STG.E.U8 desc[UR36][R2.64], R0 ;  /* 0x0000000002007986 */ /* 0x000fe2000c101124 */
[----:B------:R-:W-:Y:S05]  /*b670*/  EXIT ;  /* 0x000000000000794d */ /* 0x000fea0003800000 */
.L_x_8653:
        /* <DEDUP_REMOVED lines=23> */
.L_x_8636:
        /* <DEDUP_REMOVED lines=8> */
[----:B--234-:R-:W-:Y:S02]  /*b870*/  IMAD.U32 R6, RZ, RZ, UR4 ;  /* 0x00000004ff067e24 */ /* 0x01cfe4000f8e00ff */
[----:B------:R-:W-:-:S02]  /*b880*/  IMAD.U32 R7, RZ, RZ, UR5 ;  /* 0x00000005ff077e24 */ /* 0x000fc4000f8e00ff */
[----:B------:R-:W-:Y:S02]  /*b890*/  IMAD.U32 R11, RZ, RZ, UR7 ;  /* 0x00000007ff0b7e24 */ /* 0x000fe4000f8e00ff */
[----:B------:R-:W-:Y:S02]  /*b8a0*/  IMAD.MOV.U32 R8, RZ, RZ, 0x65 ;  /* 0x00000065ff087424 */ /* 0x000fe400078e00ff */
[----:B------:R-:W-:Y:S02]  /*b8b0*/  IMAD.MOV.U32 R12, RZ, RZ, 0x1 ;  /* 0x00000001ff0c7424 */ /* 0x000fe400078e00ff */
[----:B0-----:R-:W-:-:S07]  /*b8c0*/  IMAD.MOV.U32 R13, RZ, RZ, RZ ;  /* 0x000000ffff0d7224 */ /* 0x001fce00078e00ff */
[----:B------:R-:W-:-:S07]  /*b8d0*/  LEPC R20, `(.L_x_8664) ;  /* 0x000000001014794e */ /* 0x000fce0000000000 */
[----:B-1----:R-:W-:Y:S05]  /*b8e0*/  CALL.ABS.NOINC R2 ;  /* 0x0000000002007343 */ /* 0x002fea0003c00000 */
.L_x_8664:
[----:B------:R-:W-:Y:S05]  /*b8f0*/  EXIT ;  /* 0x000000000000794d */ /* 0x000fea0003800000 */
.L_x_8663:
[----:B------:R-:W-:Y:S01]  /*b900*/  LOP3.LUT R4, R17, 0xff, RZ, 0xc0, !PT ;  /* 0x000000ff11047812 */ /* 0x000fe200078ec0ff */
[----:B------:R-:W-:-:S05]  /*b910*/  IMAD.MOV.U32 R5, RZ, RZ, RZ ;  /* 0x000000ffff057224 */ /* 0x000fca00078e00ff */
[----:B------:R-:W-:Y:S01]  /*b920*/  STG.E.64 desc[UR36][R2.64], R4 ;  /* 0x0000000402007986 */ /* 0x000fe2000c101b24 */
[----:B------:R-:W-:Y:S05]  /*b930*/  EXIT ;  /* 0x000000000000794d */ /* 0x000fea0003800000 */
.L_x_8662:
[----:B------:R-:W-:-:S05]  /*b940*/  LOP3.LUT R17, R17, 0xff, RZ, 0xc0, !PT ;  /* 0x000000ff11117812 */ /* 0x000fca00078ec0ff */
[----:B------:R-:W-:Y:S01]  /*b950*/  STG.E desc[UR36][R2.64], R17 ;  /* 0x0000001102007986 */ /* 0x000fe2000c101924 */
[----:B------:R-:W-:Y:S05]  /*b960*/  EXIT ;  /* 0x000000000000794d */ /* 0x000fea0003800000 */
.L_x_8665:
        /* <DEDUP_REMOVED lines=9> */
.L_x_26198:


//--------------------- .text._ZN2at6native18elementwise_kernelILi128ELi4EZNS0_22gpu_kernel_impl_nocastINS0_13BinaryFunctorIhhhNS0_17BitwiseXorFunctorIhEEEEEEvRNS_18TensorIteratorBaseERKT_EUliE_EEviT1_ --------------------------
	.section	.text._ZN2at6native18elementwise_kernelILi128ELi4EZNS0_22gpu_kernel_impl_nocastINS0_13BinaryFunctorIhhhNS0_17BitwiseXorFunctorIhEEEEEEvRNS_18TensorIteratorBaseERKT_EUliE_EEviT1_,"ax",@progbits
	.align	128
        .global         _ZN2at6native18elementwise_kernelILi128ELi4EZNS0_22gpu_kernel_impl_nocastINS0_13BinaryFunctorIhhhNS0_17BitwiseXorFunctorIhEEEEEEvRNS_18TensorIteratorBaseERKT_EUliE_EEviT1_
        .type           _ZN2at6native18elementwise_kernelILi128ELi4EZNS0_22gpu_kernel_impl_nocastINS0_13BinaryFunctorIhhhNS0_17BitwiseXorFunctorIhEEEEEEvRNS_18TensorIteratorBaseERKT_EUliE_EEviT1_,@function
        .size           _ZN2at6native18elementwise_kernelILi128ELi4EZNS0_22gpu_kernel_impl_nocastINS0_13BinaryFunctorIhhhNS0_17BitwiseXorFunctorIhEEEEEEvRNS_18TensorIteratorBaseERKT_EUliE_EEviT1_,(.L_x_26199 - _ZN2at6native18elementwise_kernelILi128ELi4EZNS0_22gpu_kernel_impl_nocastINS0_13BinaryFunctorIhhhNS0_17BitwiseXorFunctorIhEEEEEEvRNS_18TensorIteratorBaseERKT_EUliE_EEviT1_)
        .other          _ZN2at6native18elementwise_kernelILi128ELi4EZNS0_22gpu_kernel_impl_nocastINS0_13BinaryFunctorIhhhNS0_17BitwiseXorFunctorIhEEEEEEvRNS_18TensorIteratorBaseERKT_EUliE_EEviT1_,@"STO_CUDA_ENTRY STV_DEFAULT"
_ZN2at6native18elementwise_kernelILi128ELi4EZNS0_22gpu_kernel_impl_nocastINS0_13BinaryFunctorIhhhNS0_17BitwiseXorFunctorIhEEEEEEvRNS_18TensorIteratorBaseERKT_EUliE_EEviT1_:
.text._ZN2at6native18elementwise_kernelILi128ELi4EZNS0_22gpu_kernel_impl_nocastINS0_13BinaryFunctorIhhhNS0_17BitwiseXorFunctorIhEEEEEEvRNS_18TensorIteratorBaseERKT_EUliE_EEviT1_:
        /* <DEDUP_REMOVED lines=363> */
.L_x_8668:
        /* <DEDUP_REMOVED lines=14> */
.L_x_8667:
[----:B------:R-:W-:Y:S05]  /*1790*/  BSYNC B0 ;  /* 0x0000000000007941 */ /* 0x000fea0003800000 */
.L_x_8666:
        /* <DEDUP_REMOVED lines=356> */
.L_x_8671:
        /* <DEDUP_REMOVED lines=369> */
.L_x_8672:
        /* <DEDUP_REMOVED lines=14> */
.L_x_8670:
[----:B------:R-:W-:Y:S05]  /*45d0*/  BSYNC B0 ;  /* 0x0000000000007941 */ /* 0x000fea0003800000 */
.L_x_8669:
        /* <DEDUP_REMOVED lines=355> */
.L_x_8673:
        /* <DEDUP_REMOVED lines=14> */
.L_x_8674:
        /* <DEDUP_REMOVED lines=9> */
.L_x_26199:


//--------------------- .text._ZN2at6native27unrolled_elementwise_kernelINS0_13BinaryFunctorIhhhNS0_17BitwiseXorFunctorIhEEEESt5arrayIPcLm3EELi4E23TrivialOffsetCalculatorILi2EjES9_ILi1EjENS0_6memory15LoadWithoutCastENSC_16StoreWithoutCastEEEviT_T0_T2_T3_T4_T5_ --------------------------
	.section	.text._ZN2at6native27unrolled_elementwise_kernelINS0_13BinaryFunctorIhhhNS0_17BitwiseXorFunctorIhEEEESt5arrayIPcLm3EELi4E23TrivialOffsetCalculatorILi2EjES9_ILi1EjENS0_6memory15LoadWithoutCastENSC_16StoreWithoutCastEEEviT_T0_T2_T3_T4_T5_,"ax",@progbits
	.align	128
        .global         _ZN2at6native27unrolled_elementwise_kernelINS0_13BinaryFunctorIhhhNS0_17BitwiseXorFunctorIhEEEESt5arrayIPcLm3EELi4E23TrivialOffsetCalculatorILi2EjES9_ILi1EjENS0_6memory15LoadWithoutCastENSC_16StoreWithoutCastEEEviT_T0_T2_T3_T4_T5_
        .type           _ZN2at6native27unrolled_elementwise_kernelINS0_13BinaryFunctorIhhhNS0_17BitwiseXorFunctorIhEEEESt5arrayIPcLm3EELi4E23TrivialOffsetCalculatorILi2EjES9_ILi1EjENS0_6memory15LoadWithoutCastENSC_16StoreWithoutCastEEEviT_T0_T2_T3_T4_T5_,@function
        .size           _ZN2at6native27unrolled_elementwise_kernelINS0_13BinaryFunctorIhhhNS0_17BitwiseXorFunctorIhEEEESt5arrayIPcLm3EELi4E23TrivialOffsetCalculatorILi2EjES9_ILi1EjENS0_6memory15LoadWithoutCastENSC_16StoreWithoutCastEEEviT_T0_T2_T3_T4_T5_,(.L_x_26200 - _ZN2at6native27unrolled_elementwise_kernelINS0_13BinaryFunctorIhhhNS0_17BitwiseXorFunctorIhEEEESt5arrayIPcLm3EELi4E23TrivialOffsetCalculatorILi2EjES9_ILi1EjENS0_6memory15LoadWithoutCastENSC_16StoreWithoutCastEEEviT_T0_T2_T3_T4_T5_)
        .other          _ZN2at6native27unrolled_elementwise_kernelINS0_13BinaryFunctorIhhhNS0_17BitwiseXorFunctorIhEEEESt5arrayIPcLm3EELi4E23TrivialOffsetCalculatorILi2EjES9_ILi1EjENS0_6memory15LoadWithoutCastENSC_16StoreWithoutCastEEEviT_T0_T2_T3_T4_T5_,@"STO_CUDA_ENTRY STV_DEFAULT"
_ZN2at6native27unrolled_elementwise_kernelINS0_13BinaryFunctorIhhhNS0_17BitwiseXorFunctorIhEEEESt5arrayIPcLm3EELi4E23TrivialOffsetCalculatorILi2EjES9_ILi1EjENS0_6memory15LoadWithoutCastENSC_16StoreWithoutCastEEEviT_T0_T2_T3_T4_T5_:
.text._ZN2at6native27unrolled_elementwise_kernelINS0_13BinaryFunctorIhhhNS0_17BitwiseXorFunctorIhEEEESt5arrayIPcLm3EELi4E23TrivialOffsetCalculatorILi2EjES9_ILi1EjENS0_6memory15LoadWithoutCastENSC_16StoreWithoutCastEEEviT_T0_T2_T3_T4_T5_:
        /* <DEDUP_REMOVED lines=83> */
.L_x_8676:
[----:B------:R-:W-:Y:S05]  /*0530*/  BSYNC B0 ;  /* 0x0000000000007941 */ /* 0x000fea0003800000 */
.L_x_8675:
        /* <DEDUP_REMOVED lines=9> */
.L_x_8677:
        /* <DEDUP_REMOVED lines=11> */
.L_x_26200:


//--------------------- .text._ZN2at6native29vectorized_elementwise_kernelILi2ENS0_13BinaryFunctorIhhhNS0_17BitwiseXorFunctorIhEEEESt5arrayIPcLm3EEEEviT0_T1_ --------------------------
	.section	.text._ZN2at6native29vectorized_elementwise_kernelILi2ENS0_13BinaryFunctorIhhhNS0_17BitwiseXorFunctorIhEEEESt5arrayIPcLm3EEEEviT0_T1_,"ax",@progbits
	.align	128
        .global         _ZN2at6native29vectorized_elementwise_kernelILi2ENS0_13BinaryFunctorIhhhNS0_17BitwiseXorFunctorIhEEEESt5arrayIPcLm3EEEEviT0_T1_
        .type           _ZN2at6native29vectorized_elementwise_kernelILi2ENS0_13BinaryFunctorIhhhNS0_17BitwiseXorFunctorIhEEEESt5arrayIPcLm3EEEEviT0_T1_,@function
        .size           _ZN2at6native29vectorized_elementwise_kernelILi2ENS0_13BinaryFunctorIhhhNS0_17BitwiseXorFunctorIhEEEESt5arrayIPcLm3EEEEviT0_T1_,(.L_x_26201 - _ZN2at6native29vectorized_elementwise_kernelILi2ENS0_13BinaryFunctorIhhhNS0_17BitwiseXorFunctorIhEEEESt5arrayIPcLm3EEEEviT0_T1_)
        .other          _ZN2at6native29vectorized_elementwise_kernelILi2ENS0_13BinaryFunctorIhhhNS0_17BitwiseXorFunctorIhEEEESt5arrayIPcLm3EEEEviT0_T1_,@"STO_CUDA_ENTRY STV_DEFAULT"
_ZN2at6native29vectorized_elementwise_kernelILi2ENS0_13BinaryFunctorIhhhNS0_17BitwiseXorFunctorIhEEEESt5arrayIPcLm3EEEEviT0_T1_:
.text._ZN2at6native29vectorized_elementwise_kernelILi2ENS0_13BinaryFunctorIhhhNS0_17BitwiseXorFunctorIhEEEESt5arrayIPcLm3EEEEviT0_T1_:
        /* <DEDUP_REMOVED lines=69> */
.L_x_8678:
        /* <DEDUP_REMOVED lines=138> */
.L_x_8681:
        /* <DEDUP_REMOVED lines=8> */
.L_x_8682:
        /* <DEDUP_REMOVED lines=8> */
.L_x_8683:
        /* <DEDUP_REMOVED lines=9> */
.L_x_8684:
[----:B------:R-:W-:Y:S05]  /*0e80*/  BSYNC B1 ;  /* 0x0000000000017941 */ /* 0x000fea0003800000 */
.L_x_8680:
[----:B------:R-:W-:-:S13]  /*0e90*/  ISETP.GE.AND P0, PT, R4, R3, PT ;  /* 0x000000030400720c */ /* 0x000fda0003f06270 */
[----:B------:R-:W3:Y:S01]  /*0ea0*/  @!P0 LDC.64 R8, c[0x0][0x218] ;  /* 0x00008600ff088b82 */ /* 0x000ee20000000a00 */
[C---:B012---:R-:W-:Y:S02]  /*0eb0*/  @!P0 VIADD R7, R4.reuse, UR4 ;  /* 0x0000000404078c36 */ /* 0x047fe40008000000 */
[----:B------:R-:W-:-:S03]  /*0ec0*/  @!P0 VIADD R4, R4, 0x80 ;  /* 0x0000008004048836 */ /* 0x000fc60000000000 */
[----:B---3--:R-:W-:-:S05]  /*0ed0*/  @!P0 IADD3 R6, P1, R7, R8, RZ ;  /* 0x0000000807068210 */ /* 0x008fca0007f3e0ff */
[----:B------:R-:W-:-:S05]  /*0ee0*/  @!P0 IMAD.X R7, RZ, RZ, R9, P1 ;  /* 0x000000ffff078224 */ /* 0x000fca00008e0609 */
[----:B------:R2:W-:Y:S03]  /*0ef0*/  @!P0 STG.E.U8 desc[UR12][R6.64], R0 ;  /* 0x0000000006008986 */ /* 0x0005e6000c10110c */
.L_x_8685:
[----:B------:R-:W-:Y:S05]  /*0f00*/  BSYNC B0 ;  /* 0x0000000000007941 */ /* 0x000fea0003800000 */
.L_x_8679:
        /* <DEDUP_REMOVED lines=9> */
.L_x_8686:
        /* <DEDUP_REMOVED lines=14> */
.L_x_26201:


//--------------------- .text._ZN2at6native29vectorized_elementwise_kernelILi4ENS0_13BinaryFunctorIhhhNS0_17BitwiseXorFunctorIhEEEESt5arrayIPcLm3EEEEviT0_T1_ --------------------------
	.section	.text._ZN2at6native29vectorized_elementwise_kernelILi4ENS0_13BinaryFunctorIhhhNS0_17BitwiseXorFunctorIhEEEESt5arrayIPcLm3EEEEviT0_T1_,"ax",@progbits
	.align	128
        .global         _ZN2at6native29vectorized_elementwise_kernelILi4ENS0_13BinaryFunctorIhhhNS0_17BitwiseXorFunctorIhEEEESt5arrayIPcLm3EEEEviT0_T1_
        .type           _ZN2at6native29vectorized_elementwise_kernelILi4ENS0_13BinaryFunctorIhhhNS0_17BitwiseXorFunctorIhEEEESt5arrayIPcLm3EEEEviT0_T1_,@function
        .size           _ZN2at6native29vectorized_elementwise_kernelILi4ENS0_13BinaryFunctorIhhhNS0_17BitwiseXorFunctorIhEEEESt5arrayIPcLm3EEEEviT0_T1_,(.L_x_26202 - _ZN2at6native29vectorized_elementwise_kernelILi4ENS0_13BinaryFunctorIhhhNS0_17BitwiseXorFunctorIhEEEESt5arrayIPcLm3EEEEviT0_T1_)
        .other          _ZN2at6native29vectorized_elementwise_kernelILi4ENS0_13BinaryFunctorIhhhNS0_17BitwiseXorFunctorIhEEEESt5arrayIPcLm3EEEEviT0_T1_,@"STO_CUDA_ENTRY STV_DEFAULT"
_ZN2at6native29vectorized_elementwise_kernelILi4ENS0_13BinaryFunctorIhhhNS0_17BitwiseXorFunctorIhEEEESt5arrayIPcLm3EEEEviT0_T1_:
.text._ZN2at6native29vectorized_elementwise_kernelILi4ENS0_13BinaryFunctorIhhhNS0_17BitwiseXorFunctorIhEEEESt5arrayIPcLm3EEEEviT0_T1_:
        /* <DEDUP_REMOVED lines=65> */
.L_x_8687:
        /* <DEDUP_REMOVED lines=138> */
.L_x_8690:
        /* <DEDUP_REMOVED lines=8> */
.L_x_8691:
        /* <DEDUP_REMOVED lines=8> */
.L_x_8692:
        /* <DEDUP_REMOVED lines=9> */
.L_x_8693:
[----:B------:R-:W-:Y:S05]  /*0e40*/  BSYNC B1 ;  /* 0x0000000000017941 */ /* 0x000fea0003800000 */
.L_x_8689:
[----:B------:R-:W-:-:S13]  /*0e50*/  ISETP.GE.AND P0, PT, R4, R3, PT ;  /* 0x000000030400720c */ /* 0x000fda0003f06270 */
[----:B------:R-:W3:Y:S01]  /*0e60*/  @!P0 LDC.64 R8, c[0x0][0x218] ;  /* 0x00008600ff088b82 */ /* 0x000ee20000000a00 */
[C---:B012---:R-:W-:Y:S02]  /*0e70*/  @!P0 VIADD R7, R4.reuse, UR4 ;  /* 0x0000000404078c36 */ /* 0x047fe40008000000 */
[----:B------:R-:W-:-:S03]  /*0e80*/  @!P0 VIADD R4, R4, 0x80 ;  /* 0x0000008004048836 */ /* 0x000fc60000000000 */
[----:B---3--:R-:W-:-:S05]  /*0e90*/  @!P0 IADD3 R6, P1, R7, R8, RZ ;  /* 0x0000000807068210 */ /* 0x008fca0007f3e0ff */
[----:B------:R-:W-:-:S05]  /*0ea0*/  @!P0 IMAD.X R7, RZ, RZ, R9, P1 ;  /* 0x000000ffff078224 */ /* 0x000fca00008e0609 */
[----:B------:R2:W-:Y:S03]  /*0eb0*/  @!P0 STG.E.U8 desc[UR12][R6.64], R0 ;  /* 0x0000000006008986 */ /* 0x0005e6000c10110c */
.L_x_8694:
[----:B------:R-:W-:Y:S05]  /*0ec0*/  BSYNC B0 ;  /* 0x0000000000007941 */ /* 0x000fea0003800000 */
.L_x_8688:
        /* <DEDUP_REMOVED lines=9> */
.L_x_8695:
        /* <DEDUP_REMOVED lines=10> */
.L_x_26202:


//--------------------- .text._ZN2at6native29vectorized_elementwise_kernelILi8ENS0_13BinaryFunctorIhhhNS0_17BitwiseXorFunctorIhEEEESt5arrayIPcLm3EEEEviT0_T1_ --------------------------
	.section	.text._ZN2at6native29vectorized_elementwise_kernelILi8ENS0_13BinaryFunctorIhhhNS0_17BitwiseXorFunctorIhEEEESt5arrayIPcLm3EEEEviT0_T1_,"ax",@progbits
	.align	128
        .global         _ZN2at6native29vectorized_elementwise_kernelILi8ENS0_13BinaryFunctorIhhhNS0_17BitwiseXorFunctorIhEEEESt5arrayIPcLm3EEEEviT0_T1_
        .type           _ZN2at6native29vectorized_elementwise_kernelILi8ENS0_13BinaryFunctorIhhhNS0_17BitwiseXorFunctorIhEEEESt5arrayIPcLm3EEEEviT0_T1_,@function
        .size           _ZN2at6native29vectorized_elementwise_kernelILi8ENS0_13BinaryFunctorIhhhNS0_17BitwiseXorFunctorIhEEEESt5arrayIPcLm3EEEEviT0_T1_,(.L_x_26203 - _ZN2at6native29vectorized_elementwise_kernelILi8ENS0_13BinaryFunctorIhhhNS0_17BitwiseXorFunctorIhEEEESt5arrayIPcLm3EEEEviT0_T1_)
        .other          _ZN2at6native29vectorized_elementwise_kernelILi8ENS0_13BinaryFunctorIhhhNS0_17BitwiseXorFunctorIhEEEESt5arrayIPcLm3EEEEviT0_T1_,@"STO_CUDA_ENTRY STV_DEFAULT"
_ZN2at6native29vectorized_elementwise_kernelILi8ENS0_13BinaryFunctorIhhhNS0_17BitwiseXorFunctorIhEEEESt5arrayIPcLm3EEEEviT0_T1_:
.text._ZN2at6native29vectorized_elementwise_kernelILi8ENS0_13BinaryFunctorIhhhNS0_17BitwiseXorFunctorIhEEEESt5arrayIPcLm3EEEEviT0_T1_:
        /* <DEDUP_REMOVED lines=60> */
.L_x_8696:
        /* <DEDUP_REMOVED lines=138> */
.L_x_8699:
        /* <DEDUP_REMOVED lines=8> */
.L_x_8700:
        /* <DEDUP_REMOVED lines=8> */
.L_x_8701:
        /* <DEDUP_REMOVED lines=9> */
.L_x_8702:
[----:B------:R-:W-:Y:S05]  /*0df0*/  BSYNC B1 ;  /* 0x0000000000017941 */ /* 0x000fea0003800000 */
.L_x_8698:
[----:B------:R-:W-:-:S13]  /*0e00*/  ISETP.GE.AND P0, PT, R4, R3, PT ;  /* 0x000000030400720c */ /* 0x000fda0003f06270 */
[----:B------:R-:W3:Y:S01]  /*0e10*/  @!P0 LDC.64 R8, c[0x0][0x218] ;  /* 0x00008600ff088b82 */ /* 0x000ee20000000a00 */
[C---:B012---:R-:W-:Y:S02]  /*0e20*/  @!P0 VIADD R7, R4.reuse, UR4 ;  /* 0x0000000404078c36 */ /* 0x047fe40008000000 */
[----:B------:R-:W-:-:S03]  /*0e30*/  @!P0 VIADD R4, R4, 0x80 ;  /* 0x0000008004048836 */ /* 0x000fc60000000000 */
[----:B---3--:R-:W-:-:S05]  /*0e40*/  @!P0 IADD3 R6, P1, R7, R8, RZ ;  /* 0x0000000807068210 */ /* 0x008fca0007f3e0ff */
[----:B------:R-:W-:-:S05]  /*0e50*/  @!P0 IMAD.X R7, RZ, RZ, R9, P1 ;  /* 0x000000ffff078224 */ /* 0x000fca00008e0609 */
[----:B------:R2:W-:Y:S03]  /*0e60*/  @!P0 STG.E.U8 desc[UR12][R6.64], R0 ;  /* 0x0000000006008986 */ /* 0x0005e6000c10110c */
.L_x_8703:
[----:B------:R-:W-:Y:S05]  /*0e70*/  BSYNC B0 ;  /* 0x0000000000007941 */ /* 0x000fea0003800000 */
.L_x_8697:
        /* <DEDUP_REMOVED lines=9> */
.L_x_8704:
        /* <DEDUP_REMOVED lines=15> */
.L_x_26203:


//--------------------- .text._ZN2at6native18elementwise_kernelILi128ELi4EZNS0_15gpu_kernel_implINS0_13AUnaryFunctorIbbbNS0_16BitwiseOrFunctorIbEEEEEEvRNS_18TensorIteratorBaseERKT_EUliE_EEviT1_ --------------------------
	.section	.text._ZN2at6native18elementwise_kernelILi128ELi4EZNS0_15gpu_kernel_implINS0_13AUnaryFunctorIbbbNS0_16BitwiseOrFunctorIbEEEEEEvRNS_18TensorIteratorBaseERKT_EUliE_EEviT1_,"ax",@progbits
	.align	128
        .global         _ZN2at6native18elementwise_kernelILi128ELi4EZNS0_15gpu_kernel_implINS0_13AUnaryFunctorIbbbNS0_16BitwiseOrFunctorIbEEEEEEvRNS_18TensorIteratorBaseERKT_EUliE_EEviT1_
        .type           _ZN2at6native18elementwise_kernelILi128ELi4EZNS0_15gpu_kernel_implINS0_13AUnaryFunctorIbbbNS0_16BitwiseOrFunctorIbEEEEEEvRNS_18TensorIteratorBaseERKT_EUliE_EEviT1_,@function
        .size           _ZN2at6native18elementwise_kernelILi128ELi4EZNS0_15gpu_kernel_implINS0_13AUnaryFunctorIbbbNS0_16BitwiseOrFunctorIbEEEEEEvRNS_18TensorIteratorBaseERKT_EUliE_EEviT1_,(.L_x_26204 - _ZN2at6native18elementwise_kernelILi128ELi4EZNS0_15gpu_kernel_implINS0_13AUnaryFunctorIbbbNS0_16BitwiseOrFunctorIbEEEEEEvRNS_18TensorIteratorBaseERKT_EUliE_EEviT1_)
        .other          _ZN2at6native18elementwise_kernelILi128ELi4EZNS0_15gpu_kernel_implINS0_13AUnaryFunctorIbbbNS0_16BitwiseOrFunctorIbEEEEEEvRNS_18TensorIteratorBaseERKT_EUliE_EEviT1_,@"STO_CUDA_ENTRY STV_DEFAULT"
_ZN2at6native18elementwise_kernelILi128ELi4EZNS0_15gpu_kernel_implINS0_13AUnaryFunctorIbbbNS0_16BitwiseOrFunctorIbEEEEEEvRNS_18TensorIteratorBaseERKT_EUliE_EEviT1_:
.text._ZN2at6native18elementwise_kernelILi128ELi4EZNS0_15gpu_kernel_implINS0_13AUnaryFunctorIbbbNS0_16BitwiseOrFunctorIbEEEEEEvRNS_18TensorIteratorBaseERKT_EUliE_EEviT1_:
        /* <DEDUP_REMOVED lines=314> */
.L_x_8707:
        /* <DEDUP_REMOVED lines=21> */
.L_x_8711:
[----:B------:R-:W2:Y:S02]  /*14f0*/  LDG.E.U8 R2, desc[UR36][R2.64] ;  /* 0x0000002402027981 */ /* 0x000ea4000c1e1100 */
[----:B--2---:R-:W-:Y:S01]  /*1500*/  ISETP.NE.AND P0, PT, R2, RZ, PT ;  /* 0x000000ff0200720c */ /* 0x004fe20003f05270 */
[----:B------:R-:W-:-:S12]  /*1510*/  BRA `(.L_x_8713) ;  /* 0x0000000c00747947 */ /* 0x000fd80003800000 */
.L_x_8710:
        /* <DEDUP_REMOVED lines=10> */
.L_x_8715:
[----:B------:R-:W2:Y:S02]  /*15c0*/  LDG.E R2, desc[UR36][R2.64] ;  /* 0x0000002402027981 */ /* 0x000ea4000c1e1900 */
[----:B--2---:R-:W-:Y:S01]  /*15d0*/  ISETP.NE.AND P0, PT, R2, RZ, PT ;  /* 0x000000ff0200720c */ /* 0x004fe20003f05270 */
[----:B------:R-:W-:-:S12]  /*15e0*/  BRA `(.L_x_8713) ;  /* 0x0000000c00407947 */ /* 0x000fd80003800000 */
.L_x_8714:
[----:B------:R-:W2:Y:S02]  /*15f0*/  LDG.E.U16 R2, desc[UR36][R2.64] ;  /* 0x0000002402027981 */ /* 0x000ea4000c1e1500 */
[----:B--2---:R-:W-:Y:S01]  /*1600*/  ISETP.NE.AND P0, PT, R2, RZ, PT ;  /* 0x000000ff0200720c */ /* 0x004fe20003f05270 */
[----:B------:R-:W-:-:S12]  /*1610*/  BRA `(.L_x_8713) ;  /* 0x0000000c00347947 */ /* 0x000fd80003800000 */
.L_x_8709:
        /* <DEDUP_REMOVED lines=9> */
.L_x_8717:
[----:B------:R-:W2:Y:S02]  /*16b0*/  LDG.E.U16 R0, desc[UR36][R2.64] ;  /* 0x0000002402007981 */ /* 0x000ea4000c1e1500 */
[----:B--2---:R-:W-:-:S05]  /*16c0*/  HADD2.F32 R0, -RZ, R0.H0_H0 ;  /* 0x20000000ff007230 */ /* 0x004fca0000004100 */
[----:B------:R-:W-:Y:S01]  /*16d0*/  FSETP.NEU.FTZ.AND P0, PT, R0, RZ, PT ;  /* 0x000000ff0000720b */ /* 0x000fe20003f1d000 */
[----:B------:R-:W-:-:S12]  /*16e0*/  BRA `(.L_x_8713) ;  /* 0x0000000c00007947 */ /* 0x000fd80003800000 */
.L_x_8716:
        /* <DEDUP_REMOVED lines=11> */
.L_x_8719:
        /* <DEDUP_REMOVED lines=10> */
.L_x_8718:
[----:B------:R-:W2:Y:S02]  /*1840*/  LDG.E.64 R2, desc[UR36][R2.64] ;  /* 0x0000002402027981 */ /* 0x000ea4000c1e1b00 */
[----:B--2---:R-:W-:Y:S01]  /*1850*/  DSETP.NEU.AND P0, PT, R2, RZ, PT ;  /* 0x000000ff0200722a */ /* 0x004fe20003f0d000 */
[----:B------:R-:W-:-:S13]  /*1860*/  BRA `(.L_x_8713) ;  /* 0x0000000800a07947 */ /* 0x000fda0003800000 */
.L_x_8708:
        /* <DEDUP_REMOVED lines=11> */
.L_x_8722:
[----:B------:R-:W2:Y:S02]  /*1920*/  LDG.E.128 R4, desc[UR36][R2.64] ;  /* 0x0000002402047981 */ /* 0x000ea4000c1e1d00 */
[----:B--2---:R-:W-:-:S06]  /*1930*/  DSETP.NEU.AND P0, PT, R6, RZ, PT ;  /* 0x000000ff0600722a */ /* 0x004fcc0003f0d000 */
[----:B------:R-:W-:Y:S01]  /*1940*/  DSETP.NEU.OR P0, PT, R4, RZ, P0 ;  /* 0x000000ff0400722a */ /* 0x000fe2000070d400 */
[----:B------:R-:W-:-:S13]  /*1950*/  BRA `(.L_x_8713) ;  /* 0x0000000800647947 */ /* 0x000fda0003800000 */
.L_x_8721:
        /* <DEDUP_REMOVED lines=27> */
.L_x_8724:
        /* <DEDUP_REMOVED lines=14> */
.L_x_8723:
[----:B------:R-:W2:Y:S02]  /*1bf0*/  LDG.E.U16 R0, desc[UR36][R2.64] ;  /* 0x0000002402007981 */ /* 0x000ea4000c1e1500 */
[----:B--2---:R-:W-:-:S05]  /*1c00*/  IMAD.U32 R0, R0, 0x10000, RZ ;  /* 0x0001000000007824 */ /* 0x004fca00078e00ff */
[----:B------:R-:W-:Y:S01]  /*1c10*/  FSETP.NEU.FTZ.AND P0, PT, R0, RZ, PT ;  /* 0x000000ff0000720b */ /* 0x000fe20003f1d000 */
[----:B------:R-:W-:-:S12]  /*1c20*/  BRA `(.L_x_8713) ;  /* 0x0000000400b07947 */ /* 0x000fd80003800000 */
.L_x_8720:
        /* <DEDUP_REMOVED lines=11> */
.L_x_8727:
        /* <DEDUP_REMOVED lines=21> */
.L_x_8731:
[----:B------:R-:W-:Y:S05]  /*1e30*/  BSYNC B1 ;  /* 0x0000000000017941 */ /* 0x000fea0003800000 */
.L_x_8730:
[----:B------:R-:W-:Y:S01]  /*1e40*/  LEA R3, R0, 0x3b800000, 0x17 ;  /* 0x3b80000000037811 */ /* 0x000fe200078eb8ff */
[----:B------:R-:W-:-:S05]  /*1e50*/  IMAD.SHL.U32 R0, R2, 0x100000, RZ ;  /* 0x0010000002007824 */ /* 0x000fca00078e00ff */
[----:B------:R-:W-:-:S07]  /*1e60*/  LOP3.LUT R0, R3, R0, R4, 0xfe, !PT ;  /* 0x0000000003007212 */ /* 0x000fce00078efe04 */
.L_x_8729:
[----:B------:R-:W-:Y:S05]  /*1e70*/  BSYNC B0 ;  /* 0x0000000000007941 */ /* 0x000fea0003800000 */
.L_x_8728:
[----:B------:R-:W-:Y:S01]  /*1e80*/  FSETP.NEU.FTZ.AND P0, PT, R0, RZ, PT ;  /* 0x000000ff0000720b */ /* 0x000fe20003f1d000 */
[----:B------:R-:W-:-:S12]  /*1e90*/  BRA `(.L_x_8713) ;  /* 0x0000000400147947 */ /* 0x000fd80003800000 */
.L_x_8726:
        /* <DEDUP_REMOVED lines=21> */
.L_x_8735:
[----:B------:R-:W-:Y:S05]  /*1ff0*/  BSYNC B1 ;  /* 0x0000000000017941 */ /* 0x000fea0003800000 */
.L_x_8734:
[----:B------:R-:W-:Y:S01]  /*2000*/  LEA R3, R0, 0x37800000, 0x17 ;  /* 0x3780000000037811 */ /* 0x000fe200078eb8ff */
[----:B------:R-:W-:-:S05]  /*2010*/  IMAD.SHL.U32 R0, R2, 0x200000, RZ ;  /* 0x0020000002007824 */ /* 0x000fca00078e00ff */
[----:B------:R-:W-:-:S07]  /*2020*/  LOP3.LUT R0, R3, R0, R4, 0xfe, !PT ;  /* 0x0000000003007212 */ /* 0x000fce00078efe04 */
.L_x_8733:
[----:B------:R-:W-:Y:S05]  /*2030*/  BSYNC B0 ;  /* 0x0000000000007941 */ /* 0x000fea0003800000 */
.L_x_8732:
[----:B------:R-:W-:Y:S01]  /*2040*/  FSETP.NEU.FTZ.AND P0, PT, R0, RZ, PT ;  /* 0x000000ff0000720b */ /* 0x000fe20003f1d000 */
[----:B------:R-:W-:-:S12]  /*2050*/  BRA `(.L_x_8713) ;  /* 0x0000000000a47947 */ /* 0x000fd80003800000 */
.L_x_8725:
        /* <DEDUP_REMOVED lines=14> */
.L_x_8739:
[----:B------:R-:W-:Y:S05]  /*2140*/  BSYNC B0 ;  /* 0x0000000000007941 */ /* 0x000fea0003800000 */
.L_x_8738:
[----:B------:R-:W-:Y:S01]  /*2150*/  FSETP.NEU.FTZ.AND P0, PT, R0, RZ, PT ;  /* 0x000000ff0000720b */ /* 0x000fe20003f1d000 */
[----:B------:R-:W-:-:S12]  /*2160*/  BRA `(.L_x_8713) ;  /* 0x0000000000607947 */ /* 0x000fd80003800000 */
.L_x_8712:
        /* <DEDUP_REMOVED lines=16> */
.L_x_8740:
[----:B------:R-:W-:Y:S01]  /*2270*/  PLOP3.LUT P0, PT, PT, PT, PT, 0x8, 0x0 ;  /* 0x000000000000781c */ /* 0x000fe20003f0e170 */
[----:B------:R-:W-:-:S12]  /*2280*/  BRA `(.L_x_8713) ;  /* 0x0000000000187947 */ /* 0x000fd80003800000 */
.L_x_8737:
[----:B------:R-:W2:Y:S02]  /*2290*/  LDG.E.64 R2, desc[UR36][R2.64] ;  /* 0x0000002402027981 */ /* 0x000ea4000c1e1b00 */
[----:B--2---:R-:W-:-:S04]  /*22a0*/  ISETP.NE.U32.AND P0, PT, R2, RZ, PT ;  /* 0x000000ff0200720c */ /* 0x004fc80003f05070 */
[----:B------:R-:W-:Y:S01]  /*22b0*/  ISETP.NE.AND.EX P0, PT, R3, RZ, PT, P0 ;  /* 0x000000ff0300720c */ /* 0x000fe20003f05300 */
[----:B------:R-:W-:-:S12]  /*22c0*/  BRA `(.L_x_8713) ;  /* 0x0000000000087947 */ /* 0x000fd80003800000 */
.L_x_8736:
[----:B------:R-:W2:Y:S02]  /*22d0*/  LDG.E R2, desc[UR36][R2.64] ;  /* 0x0000002402027981 */ /* 0x000ea4000c1e1900 */
[----:B--2---:R-:W-:-:S13]  /*22e0*/  ISETP.NE.AND P0, PT, R2, RZ, PT ;  /* 0x000000ff0200720c */ /* 0x004fda0003f05270 */
.L_x_8713:
[----:B------:R-:W0:Y:S01]  /*22f0*/  LDC.U8 R4, c[0x0][0x422] ;  /* 0x00010880ff047b82 */ /* 0x000e220000000000 */
[----:B------:R-:W-:Y:S01]  /*2300*/  SEL R0, RZ, 0x1, !P0 ;  /* 0x00000001ff007807 */ /* 0x000fe20004000000 */
[----:B------:R-:W-:Y:S06]  /*2310*/  BSSY B6, `(.L_x_8741) ;  /* 0x00000d8000067945 */ /* 0x000fec0003800000 */
[----:B------:R-:W1:Y:S01]  /*2320*/  LDC.U8 R3, c[0x0][0x421] ;  /* 0x00010840ff037b82 */ /* 0x000e620000000000 */
[----:B0-----:R-:W-:-:S04]  /*2330*/  PRMT R2, R4, 0x9910, RZ ;  /* 0x0000991004027816 */ /* 0x001fc800000000ff */
[----:B------:R-:W-:Y:S02]  /*2340*/  ISETP.GT.AND P1, PT, R2, 0x9, PT ;  /* 0x000000090200780c */ /* 0x000fe40003f24270 */
[----:B-1----:R-:W-:-:S04]  /*2350*/  LOP3.LUT P0, RZ, R3, 0xff, R0, 0xc8, !PT ;  /* 0x000000ff03ff7812 */ /* 0x002fc8000780c800 */
[----:B------:R-:W-:-:S07]  /*2360*/  SEL R5, RZ, 0x1, !P0 ;  /* 0x00000001ff057807 */ /* 0x000fce0004000000 */
        /* <DEDUP_REMOVED lines=11> */
.L_x_8745:
[----:B------:R3:W-:Y:S01]  /*2420*/  STG.E.U8 desc[UR36][R16.64], R5 ;  /* 0x0000000510007986 */ /* 0x0007e2000c101124 */
[----:B------:R-:W-:Y:S05]  /*2430*/  BRA `(.L_x_8747) ;  /* 0x0000000c00147947 */ /* 0x000fea0003800000 */
.L_x_8744:
        /* <DEDUP_REMOVED lines=10> */
.L_x_8749:
[----:B------:R1:W-:Y:S01]  /*24e0*/  STG.E desc[UR36][R16.64], R5 ;  /* 0x0000000510007986 */ /* 0x0003e2000c101924 */
[----:B------:R-:W-:Y:S05]  /*24f0*/  BRA `(.L_x_8747) ;  /* 0x0000000800e47947 */ /* 0x000fea0003800000 */
.L_x_8748:
[----:B------:R2:W-:Y:S01]  /*2500*/  STG.E.U16 desc[UR36][R16.64], R5 ;  /* 0x0000000510007986 */ /* 0x0005e2000c101524 */
[----:B------:R-:W-:Y:S05]  /*2510*/  BRA `(.L_x_8747) ;  /* 0x0000000800dc7947 */ /* 0x000fea0003800000 */
.L_x_8743:
        /* <DEDUP_REMOVED lines=9> */
.L_x_8751:
[----:B------:R-:W-:-:S04]  /*25b0*/  FSEL R0, RZ, 1, !P0 ;  /* 0x3f800000ff007808 */ /* 0x000fc80004000000 */
[----:B------:R-:W-:-:S05]  /*25c0*/  F2FP.F16.F32.PACK_AB R0, RZ, R0 ;  /* 0x00000000ff00723e */ /* 0x000fca00000000ff */
[----:B------:R0:W-:Y:S01]  /*25d0*/  STG.E.U16 desc[UR36][R16.64], R0 ;  /* 0x0000000010007986 */ /* 0x0001e2000c101524 */
[----:B------:R-:W-:Y:S05]  /*25e0*/  BRA `(.L_x_8747) ;  /* 0x0000000800a87947 */ /* 0x000fea0003800000 */
.L_x_8750:
        /* <DEDUP_REMOVED lines=10> */
.L_x_8753:
[----:B------:R-:W-:-:S04]  /*2690*/  FSEL R0, RZ, 1, !P0 ;  /* 0x3f800000ff007808 */ /* 0x000fc80004000000 */
[----:B------:R-:W-:-:S04]  /*26a0*/  F2FP.F16.F32.PACK_AB R3, RZ, R0 ;  /* 0x00000000ff03723e */ /* 0x000fc800000000ff */
[----:B------:R-:W-:-:S05]  /*26b0*/  PRMT R3, R3, 0x5410, RZ ;  /* 0x0000541003037816 */ /* 0x000fca00000000ff */
[----:B------:R0:W-:Y:S01]  /*26c0*/  STG.E desc[UR36][R16.64], R3 ;  /* 0x0000000310007986 */ /* 0x0001e2000c101924 */
[----:B------:R-:W-:Y:S05]  /*26d0*/  BRA `(.L_x_8747) ;  /* 0x00000008006c7947 */ /* 0x000fea0003800000 */
.L_x_8752:
[----:B------:R-:W-:Y:S01]  /*26e0*/  FSEL R3, RZ, 1.875, !P0 ;  /* 0x3ff00000ff037808 */ /* 0x000fe20004000000 */
[----:B------:R-:W-:-:S05]  /*26f0*/  IMAD.MOV.U32 R2, RZ, RZ, RZ ;  /* 0x000000ffff027224 */ /* 0x000fca00078e00ff */
[----:B------:R0:W-:Y:S01]  /*2700*/  STG.E.64 desc[UR36][R16.64], R2 ;  /* 0x0000000210007986 */ /* 0x0001e2000c101b24 */
[----:B------:R-:W-:Y:S05]  /*2710*/  BRA `(.L_x_8747) ;  /* 0x00000008005c7947 */ /* 0x000fea0003800000 */
.L_x_8742:
        /* <DEDUP_REMOVED lines=10> */
.L_x_8756:
[----:B------:R-:W-:Y:S02]  /*27c0*/  FSEL R5, RZ, 1.875, !P0 ;  /* 0x3ff00000ff057808 */ /* 0x000fe40004000000 */
[----:B------:R-:W-:Y:S01]  /*27d0*/  CS2R R6, SRZ ;  /* 0x0000000000067805 */ /* 0x000fe2000001ff00 */
[----:B------:R-:W-:-:S05]  /*27e0*/  IMAD.MOV.U32 R4, RZ, RZ, RZ ;  /* 0x000000ffff047224 */ /* 0x000fca00078e00ff */
[----:B------:R0:W-:Y:S01]  /*27f0*/  STG.E.128 desc[UR36][R16.64], R4 ;  /* 0x0000000410007986 */ /* 0x0001e2000c101d24 */
[----:B------:R-:W-:Y:S05]  /*2800*/  BRA `(.L_x_8747) ;  /* 0x0000000800207947 */ /* 0x000fea0003800000 */
.L_x_8755:
        /* <DEDUP_REMOVED lines=18> */
.L_x_8760:
[----:B------:R-:W-:Y:S05]  /*2930*/  BSYNC B0 ;  /* 0x0000000000007941 */ /* 0x000fea0003800000 */
.L_x_8759:
[----:B------:R0:W-:Y:S01]  /*2940*/  STG.E.U8 desc[UR36][R16.64], R3 ;  /* 0x0000000310007986 */ /* 0x0001e2000c101124 */
[----:B------:R-:W-:Y:S05]  /*2950*/  BRA `(.L_x_8747) ;  /* 0x0000000400cc7947 */ /* 0x000fea0003800000 */
.L_x_8758:
        /* <DEDUP_REMOVED lines=13> */
.L_x_8761:
[----:B------:R-:W-:Y:S01]  /*2a30*/  ISETP.GT.U32.AND P0, PT, R3, 0x7f800000, PT ;  /* 0x7f8000000300780c */ /* 0x000fe20003f04070 */
[----:B------:R-:W-:-:S05]  /*2a40*/  IMAD.MOV.U32 R3, RZ, RZ, 0x7f ;  /* 0x0000007fff037424 */ /* 0x000fca00078e00ff */
[----:B------:R-:W-:-:S05]  /*2a50*/  SEL R3, R3, 0x7c, P0 ;  /* 0x0000007c03037807 */ /* 0x000fca0000000000 */
[----:B------:R0:W-:Y:S01]  /*2a60*/  STG.E.U8 desc[UR36][R16.64], R3 ;  /* 0x0000000310007986 */ /* 0x0001e2000c101124 */
[----:B------:R-:W-:Y:S05]  /*2a70*/  BRA `(.L_x_8747) ;  /* 0x0000000400847947 */ /* 0x000fea0003800000 */
.L_x_8757:
[----:B------:R-:W-:-:S04]  /*2a80*/  FSEL R0, RZ, 1, !P0 ;  /* 0x3f800000ff007808 */ /* 0x000fc80004000000 */
[----:B------:R-:W-:-:S05]  /*2a90*/  F2FP.BF16.F32.PACK_AB R0, RZ, R0 ;  /* 0x00000000ff00723e */ /* 0x000fca00000010ff */
[----:B------:R0:W-:Y:S01]  /*2aa0*/  STG.E.U16 desc[UR36][R16.64], R0 ;  /* 0x0000000010007986 */ /* 0x0001e2000c101524 */
[----:B------:R-:W-:Y:S05]  /*2ab0*/  BRA `(.L_x_8747) ;  /* 0x0000000400747947 */ /* 0x000fea0003800000 */
.L_x_8754:
        /* <DEDUP_REMOVED lines=10> */
.L_x_8764:
        /* <DEDUP_REMOVED lines=16> */
.L_x_8767:
[----:B------:R-:W-:-:S07]  /*2c60*/  PRMT R8, R0, 0x7610, R8 ;  /* 0x0000761000087816 */ /* 0x000fce0000000008 */
.L_x_8766:
[----:B------:R-:W-:Y:S05]  /*2c70*/  BSYNC B0 ;  /* 0x0000000000007941 */ /* 0x000fea0003800000 */
.L_x_8765:
[----:B------:R0:W-:Y:S01]  /*2c80*/  STG.E.U8 desc[UR36][R16.64], R8 ;  /* 0x0000000810007986 */ /* 0x0001e2000c101124 */
[----:B------:R-:W-:Y:S05]  /*2c90*/  BRA `(.L_x_8747) ;  /* 0x0000000000fc7947 */ /* 0x000fea0003800000 */
.L_x_8763:
        /* <DEDUP_REMOVED lines=16> */
.L_x_8770:
[----:B------:R-:W-:-:S07]  /*2da0*/  PRMT R8, R0, 0x7610, R8 ;  /* 0x0000761000087816 */ /* 0x000fce0000000008 */
.L_x_8769:
[----:B------:R-:W-:Y:S05]  /*2db0*/  BSYNC B0 ;  /* 0x0000000000007941 */ /* 0x000fea0003800000 */
.L_x_8768:
[----:B------:R0:W-:Y:S01]  /*2dc0*/  STG.E.U8 desc[UR36][R16.64], R8 ;  /* 0x0000000810007986 */ /* 0x0001e2000c101124 */
[----:B------:R-:W-:Y:S05]  /*2dd0*/  BRA `(.L_x_8747) ;  /* 0x0000000000ac7947 */ /* 0x000fea0003800000 */
.L_x_8762:
        /* <DEDUP_REMOVED lines=21> */
.L_x_8746:
        /* <DEDUP_REMOVED lines=16> */
.L_x_8773:
[----:B------:R-:W-:Y:S05]  /*3030*/  BRA `(.L_x_8747) ;  /* 0x0000000000147947 */ /* 0x000fea0003800000 */
.L_x_8772:
[----:B------:R-:W-:Y:S02]  /*3040*/  IMAD.MOV.U32 R2, RZ, RZ, R5 ;  /* 0x000000ffff027224 */ /* 0x000fe400078e0005 */
[----:B------:R-:W-:-:S05]  /*3050*/  IMAD.MOV.U32 R3, RZ, RZ, RZ ;  /* 0x000000ffff037224 */ /* 0x000fca00078e00ff */
[----:B------:R0:W-:Y:S01]  /*3060*/  STG.E.64 desc[UR36][R16.64], R2 ;  /* 0x0000000210007986 */ /* 0x0001e2000c101b24 */
[----:B------:R-:W-:Y:S05]  /*3070*/  BRA `(.L_x_8747) ;  /* 0x0000000000047947 */ /* 0x000fea0003800000 */
.L_x_8771:
[----:B------:R0:W-:Y:S02]  /*3080*/  STG.E desc[UR36][R16.64], R5 ;  /* 0x0000000510007986 */ /* 0x0001e4000c101924 */
.L_x_8747:
[----:B------:R-:W-:Y:S05]  /*3090*/  BSYNC B6 ;  /* 0x0000000000067941 */ /* 0x000fea0003800000 */
.L_x_8741:
[----:B------:R-:W-:-:S04]  /*30a0*/  IMAD R18, R23, 0x200, R18 ;  /* 0x0000020017127824 */ /* 0x000fc800078e0212 */
[----:B------:R-:W-:-:S07]  /*30b0*/  VIADD R19, R18, 0x80 ;  /* 0x0000008012137836 */ /* 0x000fce0000000000 */
.L_x_8706:
[----:B------:R-:W-:Y:S05]  /*30c0*/  BSYNC B7 ;  /* 0x0000000000077941 */ /* 0x000fea0003800000 */
.L_x_8705:
        /* <DEDUP_REMOVED lines=307> */
.L_x_8776:
        /* <DEDUP_REMOVED lines=21> */
.L_x_8780:
[----:B------:R-:W2:Y:S02]  /*4550*/  LDG.E.U8 R2, desc[UR36][R2.64] ;  /* 0x0000002402027981 */ /* 0x000ea4000c1e1100 */
[----:B--2---:R-:W-:Y:S01]  /*4560*/  ISETP.NE.AND P0, PT, R2, RZ, PT ;  /* 0x000000ff0200720c */ /* 0x004fe20003f05270 */
[----:B------:R-:W-:-:S12]  /*4570*/  BRA `(.L_x_8782) ;  /* 0x0000000c00747947 */ /* 0x000fd80003800000 */
.L_x_8779:
        /* <DEDUP_REMOVED lines=10> */
.L_x_8784:
[----:B------:R-:W2:Y:S02]  /*4620*/  LDG.E R2, desc[UR36][R2.64] ;  /* 0x0000002402027981 */ /* 0x000ea4000c1e1900 */
[----:B--2---:R-:W-:Y:S01]  /*4630*/  ISETP.NE.AND P0, PT, R2, RZ, PT ;  /* 0x000000ff0200720c */ /* 0x004fe20003f05270 */
[----:B------:R-:W-:-:S12]  /*4640*/  BRA `(.L_x_8782) ;  /* 0x0000000c00407947 */ /* 0x000fd80003800000 */
.L_x_8783:
[----:B------:R-:W2:Y:S02]  /*4650*/  LDG.E.U16 R2, desc[UR36][R2.64] ;  /* 0x0000002402027981 */ /* 0x000ea4000c1e1500 */
[----:B--2---:R-:W-:Y:S01]  /*4660*/  ISETP.NE.AND P0, PT, R2, RZ, PT ;  /* 0x000000ff0200720c */ /* 0x004fe20003f05270 */
[----:B------:R-:W-:-:S12]  /*4670*/  BRA `(.L_x_8782) ;  /* 0x0000000c00347947 */ /* 0x000fd80003800000 */
.L_x_8778:
        /* <DEDUP_REMOVED lines=9> */
.L_x_8786:
[----:B------:R-:W2:Y:S02]  /*4710*/  LDG.E.U16 R0, desc[UR36][R2.64] ;  /* 0x0000002402007981 */ /* 0x000ea4000c1e1500 */
[----:B--2---:R-:W-:-:S05]  /*4720*/  HADD2.F32 R0, -RZ, R0.H0_H0 ;  /* 0x20000000ff007230 */ /* 0x004fca0000004100 */
[----:B------:R-:W-:Y:S01]  /*4730*/  FSETP.NEU.FTZ.AND P0, PT, R0, RZ, PT ;  /* 0x000000ff0000720b */ /* 0x000fe20003f1d000 */
[----:B------:R-:W-:-:S12]  /*4740*/  BRA `(.L_x_8782) ;  /* 0x0000000c00007947 */ /* 0x000fd80003800000 */
.L_x_8785:
        /* <DEDUP_REMOVED lines=11> */
.L_x_8788:
        /* <DEDUP_REMOVED lines=10> */
.L_x_8787:
[----:B------:R-:W2:Y:S02]  /*48a0*/  LDG.E.64 R2, desc[UR36][R2.64] ;  /* 0x0000002402027981 */ /* 0x000ea4000c1e1b00 */
[----:B--2---:R-:W-:Y:S01]  /*48b0*/  DSETP.NEU.AND P0, PT, R2, RZ, PT ;  /* 0x000000ff0200722a */ /* 0x004fe20003f0d000 */
[----:B------:R-:W-:-:S13]  /*48c0*/  BRA `(.L_x_8782) ;  /* 0x0000000800a07947 */ /* 0x000fda0003800000 */
.L_x_8777:
        /* <DEDUP_REMOVED lines=11> */
.L_x_8791:
[----:B------:R-:W2:Y:S02]  /*4980*/  LDG.E.128 R4, desc[UR36][R2.64] ;  /* 0x0000002402047981 */ /* 0x000ea4000c1e1d00 */
[----:B--2---:R-:W-:-:S06]  /*4990*/  DSETP.NEU.AND P0, PT, R6, RZ, PT ;  /* 0x000000ff0600722a */ /* 0x004fcc0003f0d000 */
[----:B------:R-:W-:Y:S01]  /*49a0*/  DSETP.NEU.OR P0, PT, R4, RZ, P0 ;  /* 0x000000ff0400722a */ /* 0x000fe2000070d400 */
[----:B------:R-:W-:-:S13]  /*49b0*/  BRA `(.L_x_8782) ;  /* 0x0000000800647947 */ /* 0x000fda0003800000 */
.L_x_8790:
        /* <DEDUP_REMOVED lines=27> */
.L_x_8793:
        /* <DEDUP_REMOVED lines=14> */
.L_x_8792:
[----:B------:R-:W2:Y:S02]  /*4c50*/  LDG.E.U16 R0, desc[UR36][R2.64] ;  /* 0x0000002402007981 */ /* 0x000ea4000c1e1500 */
[----:B--2---:R-:W-:-:S05]  /*4c60*/  IMAD.U32 R0, R0, 0x10000, RZ ;  /* 0x0001000000007824 */ /* 0x004fca00078e00ff */
[----:B------:R-:W-:Y:S01]  /*4c70*/  FSETP.NEU.FTZ.AND P0, PT, R0, RZ, PT ;  /* 0x000000ff0000720b */ /* 0x000fe20003f1d000 */
[----:B------:R-:W-:-:S12]  /*4c80*/  BRA `(.L_x_8782) ;  /* 0x0000000400b07947 */ /* 0x000fd80003800000 */
.L_x_8789:
        /* <DEDUP_REMOVED lines=11> */
.L_x_8796:
        /* <DEDUP_REMOVED lines=21> */
.L_x_8800:
[----:B------:R-:W-:Y:S05]  /*4e90*/  BSYNC B1 ;  /* 0x0000000000017941 */ /* 0x000fea0003800000 */
.L_x_8799:
[----:B------:R-:W-:Y:S01]  /*4ea0*/  LEA R3, R0, 0x3b800000, 0x17 ;  /* 0x3b80000000037811 */ /* 0x000fe200078eb8ff */
[----:B------:R-:W-:-:S05]  /*4eb0*/  IMAD.SHL.U32 R0, R2, 0x100000, RZ ;  /* 0x0010000002007824 */ /* 0x000fca00078e00ff */
[----:B------:R-:W-:-:S07]  /*4ec0*/  LOP3.LUT R0, R3, R0, R4, 0xfe, !PT ;  /* 0x0000000003007212 */ /* 0x000fce00078efe04 */
.L_x_8798:
[----:B------:R-:W-:Y:S05]  /*4ed0*/  BSYNC B0 ;  /* 0x0000000000007941 */ /* 0x000fea0003800000 */
.L_x_8797:
[----:B------:R-:W-:Y:S01]  /*4ee0*/  FSETP.NEU.FTZ.AND P0, PT, R0, RZ, PT ;  /* 0x000000ff0000720b */ /* 0x000fe20003f1d000 */
[----:B------:R-:W-:-:S12]  /*4ef0*/  BRA `(.L_x_8782) ;  /* 0x0000000400147947 */ /* 0x000fd80003800000 */
.L_x_8795:
        /* <DEDUP_REMOVED lines=21> */
.L_x_8804:
[----:B------:R-:W-:Y:S05]  /*5050*/  BSYNC B1 ;  /* 0x0000000000017941 */ /* 0x000fea0003800000 */
.L_x_8803:
[----:B------:R-:W-:Y:S01]  /*5060*/  LEA R3, R0, 0x37800000, 0x17 ;  /* 0x3780000000037811 */ /* 0x000fe200078eb8ff */
[----:B------:R-:W-:-:S05]  /*5070*/  IMAD.SHL.U32 R0, R2, 0x200000, RZ ;  /* 0x0020000002007824 */ /* 0x000fca00078e00ff */
[----:B------:R-:W-:-:S07]  /*5080*/  LOP3.LUT R0, R3, R0, R4, 0xfe, !PT ;  /* 0x0000000003007212 */ /* 0x000fce00078efe04 */
.L_x_8802:
[----:B------:R-:W-:Y:S05]  /*5090*/  BSYNC B0 ;  /* 0x0000000000007941 */ /* 0x000fea0003800000 */
.L_x_8801:
[----:B------:R-:W-:Y:S01]  /*50a0*/  FSETP.NEU.FTZ.AND P0, PT, R0, RZ, PT ;  /* 0x000000ff0000720b */ /* 0x000fe20003f1d000 */
[----:B------:R-:W-:-:S12]  /*50b0*/  BRA `(.L_x_8782) ;  /* 0x0000000000a47947 */ /* 0x000fd80003800000 */
.L_x_8794:
        /* <DEDUP_REMOVED lines=14> */
.L_x_8808:
[----:B------:R-:W-:Y:S05]  /*51a0*/  BSYNC B0 ;  /* 0x0000000000007941 */ /* 0x000fea0003800000 */
.L_x_8807:
[----:B------:R-:W-:Y:S01]  /*51b0*/  FSETP.NEU.FTZ.AND P0, PT, R0, RZ, PT ;  /* 0x000000ff0000720b */ /* 0x000fe20003f1d000 */
[----:B------:R-:W-:-:S12]  /*51c0*/  BRA `(.L_x_8782) ;  /* 0x0000000000607947 */ /* 0x000fd80003800000 */
.L_x_8781:
        /* <DEDUP_REMOVED lines=16> */
.L_x_8809:
[----:B------:R-:W-:Y:S01]  /*52d0*/  PLOP3.LUT P0, PT, PT, PT, PT, 0x8, 0x0 ;  /* 0x000000000000781c */ /* 0x000fe20003f0e170 */
[----:B------:R-:W-:-:S12]  /*52e0*/  BRA `(.L_x_8782) ;  /* 0x0000000000187947 */ /* 0x000fd80003800000 */
.L_x_8806:
[----:B------:R-:W2:Y:S02]  /*52f0*/  LDG.E.64 R2, desc[UR36][R2.64] ;  /* 0x0000002402027981 */ /* 0x000ea4000c1e1b00 */
[----:B--2---:R-:W-:-:S04]  /*5300*/  ISETP.NE.U32.AND P0, PT, R2, RZ, PT ;  /* 0x000000ff0200720c */ /* 0x004fc80003f05070 */
[----:B------:R-:W-:Y:S01]  /*5310*/  ISETP.NE.AND.EX P0, PT, R3, RZ, PT, P0 ;  /* 0x000000ff0300720c */ /* 0x000fe20003f05300 */
[----:B------:R-:W-:-:S12]  /*5320*/  BRA `(.L_x_8782) ;  /* 0x0000000000087947 */ /* 0x000fd80003800000 */
.L_x_8805:
[----:B------:R-:W2:Y:S02]  /*5330*/  LDG.E R2, desc[UR36][R2.64] ;  /* 0x0000002402027981 */ /* 0x000ea4000c1e1900 */
[----:B--2---:R-:W-:-:S13]  /*5340*/  ISETP.NE.AND P0, PT, R2, RZ, PT ;  /* 0x000000ff0200720c */ /* 0x004fda0003f05270 */
.L_x_8782:
        /* <DEDUP_REMOVED lines=19> */
.L_x_8814:
[----:B------:R0:W-:Y:S01]  /*5480*/  STG.E.U8 desc[UR36][R16.64], R2 ;  /* 0x0000000210007986 */ /* 0x0001e2000c101124 */
[----:B------:R-:W-:Y:S05]  /*5490*/  BRA `(.L_x_8816) ;  /* 0x0000000c000c7947 */ /* 0x000fea0003800000 */
.L_x_8813:
        /* <DEDUP_REMOVED lines=9> */
.L_x_8818:
[----:B------:R0:W-:Y:S01]  /*5530*/  STG.E desc[UR36][R16.64], R2 ;  /* 0x0000000210007986 */ /* 0x0001e2000c101924 */
[----:B------:R-:W-:Y:S05]  /*5540*/  BRA `(.L_x_8816) ;  /* 0x0000000800e07947 */ /* 0x000fea0003800000 */
.L_x_8817:
[----:B------:R0:W-:Y:S01]  /*5550*/  STG.E.U16 desc[UR36][R16.64], R2 ;  /* 0x0000000210007986 */ /* 0x0001e2000c101524 */
[----:B------:R-:W-:Y:S05]  /*5560*/  BRA `(.L_x_8816) ;  /* 0x0000000800d87947 */ /* 0x000fea0003800000 */
.L_x_8812:
        /* <DEDUP_REMOVED lines=9> */
.L_x_8820:
[----:B------:R-:W-:-:S04]  /*5600*/  FSEL R0, RZ, 1, !P0 ;  /* 0x3f800000ff007808 */ /* 0x000fc80004000000 */
[----:B------:R-:W-:-:S05]  /*5610*/  F2FP.F16.F32.PACK_AB R0, RZ, R0 ;  /* 0x00000000ff00723e */ /* 0x000fca00000000ff */
[----:B------:R0:W-:Y:S01]  /*5620*/  STG.E.U16 desc[UR36][R16.64], R0 ;  /* 0x0000000010007986 */ /* 0x0001e2000c101524 */
[----:B------:R-:W-:Y:S05]  /*5630*/  BRA `(.L_x_8816) ;  /* 0x0000000800a47947 */ /* 0x000fea0003800000 */
.L_x_8819:
        /* <DEDUP_REMOVED lines=10> */
.L_x_8822:
[----:B------:R-:W-:-:S04]  /*56e0*/  FSEL R0, RZ, 1, !P0 ;  /* 0x3f800000ff007808 */ /* 0x000fc80004000000 */
[----:B------:R-:W-:-:S04]  /*56f0*/  F2FP.F16.F32.PACK_AB R3, RZ, R0 ;  /* 0x00000000ff03723e */ /* 0x000fc800000000ff */
[----:B------:R-:W-:-:S05]  /*5700*/  PRMT R3, R3, 0x5410, RZ ;  /* 0x0000541003037816 */ /* 0x000fca00000000ff */
[----:B------:R0:W-:Y:S01]  /*5710*/  STG.E desc[UR36][R16.64], R3 ;  /* 0x0000000310007986 */ /* 0x0001e2000c101924 */
[----:B------:R-:W-:Y:S05]  /*5720*/  BRA `(.L_x_8816) ;  /* 0x0000000800687947 */ /* 0x000fea0003800000 */
.L_x_8821:
[----:B------:R-:W-:Y:S01]  /*5730*/  FSEL R3, RZ, 1.875, !P0 ;  /* 0x3ff00000ff037808 */ /* 0x000fe20004000000 */
[----:B------:R-:W-:-:S05]  /*5740*/  IMAD.MOV.U32 R2, RZ, RZ, RZ ;  /* 0x000000ffff027224 */ /* 0x000fca00078e00ff */
[----:B------:R0:W-:Y:S01]  /*5750*/  STG.E.64 desc[UR36][R16.64], R2 ;  /* 0x0000000210007986 */ /* 0x0001e2000c101b24 */
[----:B------:R-:W-:Y:S05]  /*5760*/  BRA `(.L_x_8816) ;  /* 0x0000000800587947 */ /* 0x000fea0003800000 */
.L_x_8811:
        /* <DEDUP_REMOVED lines=10> */
.L_x_8825:
[----:B------:R-:W-:Y:S02]  /*5810*/  FSEL R5, RZ, 1.875, !P0 ;  /* 0x3ff00000ff057808 */ /* 0x000fe40004000000 */
[----:B------:R-:W-:Y:S01]  /*5820*/  CS2R R6, SRZ ;  /* 0x0000000000067805 */ /* 0x000fe2000001ff00 */
[----:B------:R-:W-:-:S05]  /*5830*/  IMAD.MOV.U32 R4, RZ, RZ, RZ ;  /* 0x000000ffff047224 */ /* 0x000fca00078e00ff */
[----:B------:R0:W-:Y:S01]  /*5840*/  STG.E.128 desc[UR36][R16.64], R4 ;  /* 0x0000000410007986 */ /* 0x0001e2000c101d24 */
[----:B------:R-:W-:Y:S05]  /*5850*/  BRA `(.L_x_8816) ;  /* 0x00000008001c7947 */ /* 0x000fea0003800000 */
.L_x_8824:
        /* <DEDUP_REMOVED lines=18> */
.L_x_8829:
[----:B------:R-:W-:Y:S05]  /*5980*/  BSYNC B0 ;  /* 0x0000000000007941 */ /* 0x000fea0003800000 */
.L_x_8828:
[----:B------:R0:W-:Y:S01]  /*5990*/  STG.E.U8 desc[UR36][R16.64], R3 ;  /* 0x0000000310007986 */ /* 0x0001e2000c101124 */
[----:B------:R-:W-:Y:S05]  /*59a0*/  BRA `(.L_x_8816) ;  /* 0x0000000400c87947 */ /* 0x000fea0003800000 */
.L_x_8827:
        /* <DEDUP_REMOVED lines=13> */
.L_x_8830:
[----:B------:R-:W-:Y:S01]  /*5a80*/  ISETP.GT.U32.AND P0, PT, R3, 0x7f800000, PT ;  /* 0x7f8000000300780c */ /* 0x000fe20003f04070 */
[----:B------:R-:W-:-:S05]  /*5a90*/  IMAD.MOV.U32 R3, RZ, RZ, 0x7f ;  /* 0x0000007fff037424 */ /* 0x000fca00078e00ff */
[----:B------:R-:W-:-:S05]  /*5aa0*/  SEL R3, R3, 0x7c, P0 ;  /* 0x0000007c03037807 */ /* 0x000fca0000000000 */
[----:B------:R0:W-:Y:S01]  /*5ab0*/  STG.E.U8 desc[UR36][R16.64], R3 ;  /* 0x0000000310007986 */ /* 0x0001e2000c101124 */
[----:B------:R-:W-:Y:S05]  /*5ac0*/  BRA `(.L_x_8816) ;  /* 0x0000000400807947 */ /* 0x000fea0003800000 */
.L_x_8826:
[----:B------:R-:W-:-:S04]  /*5ad0*/  FSEL R0, RZ, 1, !P0 ;  /* 0x3f800000ff007808 */ /* 0x000fc80004000000 */
[----:B------:R-:W-:-:S05]  /*5ae0*/  F2FP.BF16.F32.PACK_AB R0, RZ, R0 ;  /* 0x00000000ff00723e */ /* 0x000fca00000010ff */
[----:B------:R0:W-:Y:S01]  /*5af0*/  STG.E.U16 desc[UR36][R16.64], R0 ;  /* 0x0000000010007986 */ /* 0x0001e2000c101524 */
[----:B------:R-:W-:Y:S05]  /*5b00*/  BRA `(.L_x_8816) ;  /* 0x0000000400707947 */ /* 0x000fea0003800000 */
.L_x_8823:
        /* <DEDUP_REMOVED lines=10> */
.L_x_8833:
        /* <DEDUP_REMOVED lines=16> */
.L_x_8836:
[----:B------:R-:W-:-:S07]  /*5cb0*/  PRMT R8, R0, 0x7610, R8 ;  /* 0x0000761000087816 */ /* 0x000fce0000000008 */
.L_x_8835:
[----:B------:R-:W-:Y:S05]  /*5cc0*/  BSYNC B0 ;  /* 0x0000000000007941 */ /* 0x000fea0003800000 */
.L_x_8834:
[----:B------:R3:W-:Y:S01]  /*5cd0*/  STG.E.U8 desc[UR36][R16.64], R8 ;  /* 0x0000000810007986 */ /* 0x0007e2000c101124 */
[----:B------:R-:W-:Y:S05]  /*5ce0*/  BRA `(.L_x_8816) ;  /* 0x0000000000f87947 */ /* 0x000fea0003800000 */
.L_x_8832:
        /* <DEDUP_REMOVED lines=16> */
.L_x_8839:
[----:B------:R-:W-:-:S07]  /*5df0*/  PRMT R8, R0, 0x7610, R8 ;  /* 0x0000761000087816 */ /* 0x000fce0000000008 */
.L_x_8838:
[----:B------:R-:W-:Y:S05]  /*5e00*/  BSYNC B0 ;  /* 0x0000000000007941 */ /* 0x000fea0003800000 */
.L_x_8837:
[----:B------:R0:W-:Y:S01]  /*5e10*/  STG.E.U8 desc[UR36][R16.64], R8 ;  /* 0x0000000810007986 */ /* 0x0001e2000c101124 */
[----:B------:R-:W-:Y:S05]  /*5e20*/  BRA `(.L_x_8816) ;  /* 0x0000000000a87947 */ /* 0x000fea0003800000 */
.L_x_8831:
        /* <DEDUP_REMOVED lines=21> */
.L_x_8815:
        /* <DEDUP_REMOVED lines=16> */
.L_x_8842:
[----:B------:R-:W-:Y:S05]  /*6080*/  BRA `(.L_x_8816) ;  /* 0x0000000000107947 */ /* 0x000fea0003800000 */
.L_x_8841:
[----:B------:R-:W-:-:S05]  /*6090*/  IMAD.MOV.U32 R3, RZ, RZ, RZ ;  /* 0x000000ffff037224 */ /* 0x000fca00078e00ff */
[----:B------:R2:W-:Y:S01]  /*60a0*/  STG.E.64 desc[UR36][R16.64], R2 ;  /* 0x0000000210007986 */ /* 0x0005e2000c101b24 */
[----:B------:R-:W-:Y:S05]  /*60b0*/  BRA `(.L_x_8816) ;  /* 0x0000000000047947 */ /* 0x000fea0003800000 */
.L_x_8840:
[----:B------:R0:W-:Y:S02]  /*60c0*/  STG.E desc[UR36][R16.64], R2 ;  /* 0x0000000210007986 */ /* 0x0001e4000c101924 */
.L_x_8816:
[----:B------:R-:W-:Y:S05]  /*60d0*/  BSYNC B6 ;  /* 0x0000000000067941 */ /* 0x000fea0003800000 */
.L_x_8810:
[----:B------:R-:W-:-:S07]  /*60e0*/  VIADD R19, R19, 0x80 ;  /* 0x0000008013137836 */ /* 0x000fce0000000000 */
.L_x_8775:
[----:B------:R-:W-:Y:S05]  /*60f0*/  BSYNC B7 ;  /* 0x0000000000077941 */ /* 0x000fea0003800000 */
.L_x_8774:
        /* <DEDUP_REMOVED lines=307> */
.L_x_8845:
        /* <DEDUP_REMOVED lines=21> */
.L_x_8849:
[----:B------:R-:W2:Y:S02]  /*7580*/  LDG.E.U8 R2, desc[UR36][R2.64] ;  /* 0x0000002402027981 */ /* 0x000ea4000c1e1100 */
[----:B--2---:R-:W-:Y:S01]  /*7590*/  ISETP.NE.AND P0, PT, R2, RZ, PT ;  /* 0x000000ff0200720c */ /* 0x004fe20003f05270 */
[----:B------:R-:W-:-:S12]  /*75a0*/  BRA `(.L_x_8851) ;  /* 0x0000000c00747947 */ /* 0x000fd80003800000 */
.L_x_8848:
        /* <DEDUP_REMOVED lines=10> */
.L_x_8853:
[----:B------:R-:W2:Y:S02]  /*7650*/  LDG.E R2, desc[UR36][R2.64] ;  /* 0x0000002402027981 */ /* 0x000ea4000c1e1900 */
[----:B--2---:R-:W-:Y:S01]  /*7660*/  ISETP.NE.AND P0, PT, R2, RZ, PT ;  /* 0x000000ff0200720c */ /* 0x004fe20003f05270 */
[----:B------:R-:W-:-:S12]  /*7670*/  BRA `(.L_x_8851) ;  /* 0x0000000c00407947 */ /* 0x000fd80003800000 */
.L_x_8852:
[----:B------:R-:W2:Y:S02]  /*7680*/  LDG.E.U16 R2, desc[UR36][R2.64] ;  /* 0x0000002402027981 */ /* 0x000ea4000c1e1500 */
[----:B--2---:R-:W-:Y:S01]  /*7690*/  ISETP.NE.AND P0, PT, R2, RZ, PT ;  /* 0x000000ff0200720c */ /* 0x004fe20003f05270 */
[----:B------:R-:W-:-:S12]  /*76a0*/  BRA `(.L_x_8851) ;  /* 0x0000000c00347947 */ /* 0x000fd80003800000 */
.L_x_8847:
        /* <DEDUP_REMOVED lines=9> */
.L_x_8855:
[----:B------:R-:W2:Y:S02]  /*7740*/  LDG.E.U16 R0, desc[UR36][R2.64] ;  /* 0x0000002402007981 */ /* 0x000ea4000c1e1500 */
[----:B--2---:R-:W-:-:S05]  /*7750*/  HADD2.F32 R0, -RZ, R0.H0_H0 ;  /* 0x20000000ff007230 */ /* 0x004fca0000004100 */
[----:B------:R-:W-:Y:S01]  /*7760*/  FSETP.NEU.FTZ.AND P0, PT, R0, RZ, PT ;  /* 0x000000ff0000720b */ /* 0x000fe20003f1d000 */
[----:B------:R-:W-:-:S12]  /*7770*/  BRA `(.L_x_8851) ;  /* 0x0000000c00007947 */ /* 0x000fd80003800000 */
.L_x_8854:
        /* <DEDUP_REMOVED lines=11> */
.L_x_8857:
        /* <DEDUP_REMOVED lines=10> */
.L_x_8856:
[----:B------:R-:W2:Y:S02]  /*78d0*/  LDG.E.64 R2, desc[UR36][R2.64] ;  /* 0x0000002402027981 */ /* 0x000ea4000c1e1b00 */
[----:B--2---:R-:W-:Y:S01]  /*78e0*/  DSETP.NEU.AND P0, PT, R2, RZ, PT ;  /* 0x000000ff0200722a */ /* 0x004fe20003f0d000 */
[----:B------:R-:W-:-:S13]  /*78f0*/  BRA `(.L_x_8851) ;  /* 0x0000000800a07947 */ /* 0x000fda0003800000 */
.L_x_8846:
        /* <DEDUP_REMOVED lines=11> */
.L_x_8860:
[----:B------:R-:W2:Y:S02]  /*79b0*/  LDG.E.128 R4, desc[UR36][R2.64] ;  /* 0x0000002402047981 */ /* 0x000ea4000c1e1d00 */
[----:B--2---:R-:W-:-:S06]  /*79c0*/  DSETP.NEU.AND P0, PT, R6, RZ, PT ;  /* 0x000000ff0600722a */ /* 0x004fcc0003f0d000 */
[----:B------:R-:W-:Y:S01]  /*79d0*/  DSETP.NEU.OR P0, PT, R4, RZ, P0 ;  /* 0x000000ff0400722a */ /* 0x000fe2000070d400 */
[----:B------:R-:W-:-:S13]  /*79e0*/  BRA `(.L_x_8851) ;  /* 0x0000000800647947 */ /* 0x000fda0003800000 */
.L_x_8859:
        /* <DEDUP_REMOVED lines=27> */
.L_x_8862:
        /* <DEDUP_REMOVED lines=14> */
.L_x_8861:
[----:B------:R-:W2:Y:S02]  /*7c80*/  LDG.E.U16 R0, desc[UR36][R2.64] ;  /* 0x0000002402007981 */ /* 0x000ea4000c1e1500 */
[----:B--2---:R-:W-:-:S05]  /*7c90*/  IMAD.U32 R0, R0, 0x10000, RZ ;  /* 0x0001000000007824 */ /* 0x004fca00078e00ff */
[----:B------:R-:W-:Y:S01]  /*7ca0*/  FSETP.NEU.FTZ.AND P0, PT, R0, RZ, PT ;  /* 0x000000ff0000720b */ /* 0x000fe20003f1d000 */
[----:B------:R-:W-:-:S12]  /*7cb0*/  BRA `(.L_x_8851) ;  /* 0x0000000400b07947 */ /* 0x000fd80003800000 */
.L_x_8858:
        /* <DEDUP_REMOVED lines=11> */
.L_x_8865:
        /* <DEDUP_REMOVED lines=21> */
.L_x_8869:
[----:B------:R-:W-:Y:S05]  /*7ec0*/  BSYNC B1 ;  /* 0x0000000000017941 */ /* 0x000fea0003800000 */
.L_x_8868:
[----:B------:R-:W-:Y:S01]  /*7ed0*/  LEA R3, R0, 0x3b800000, 0x17 ;  /* 0x3b80000000037811 */ /* 0x000fe200078eb8ff */
[----:B------:R-:W-:-:S05]  /*7ee0*/  IMAD.SHL.U32 R0, R2, 0x100000, RZ ;  /* 0x0010000002007824 */ /* 0x000fca00078e00ff */
[----:B------:R-:W-:-:S07]  /*7ef0*/  LOP3.LUT R0, R3, R0, R4, 0xfe, !PT ;  /* 0x0000000003007212 */ /* 0x000fce00078efe04 */
.L_x_8867:
[----:B------:R-:W-:Y:S05]  /*7f00*/  BSYNC B0 ;  /* 0x0000000000007941 */ /* 0x000fea0003800000 */
.L_x_8866:
[----:B------:R-:W-:Y:S01]  /*7f10*/  FSETP.NEU.FTZ.AND P0, PT, R0, RZ, PT ;  /* 0x000000ff0000720b */ /* 0x000fe20003f1d000 */
[----:B------:R-:W-:-:S12]  /*7f20*/  BRA `(.L_x_8851) ;  /* 0x0000000400147947 */ /* 0x000fd80003800000 */
.L_x_8864:
        /* <DEDUP_REMOVED lines=21> */
.L_x_8873:
[----:B------:R-:W-:Y:S05]  /*8080*/  BSYNC B1 ;  /* 0x0000000000017941 */ /* 0x000fea0003800000 */
.L_x_8872:
[----:B------:R-:W-:Y:S01]  /*8090*/  LEA R3, R0, 0x37800000, 0x17 ;  /* 0x3780000000037811 */ /* 0x000fe200078eb8ff */
[----:B------:R-:W-:-:S05]  /*80a0*/  IMAD.SHL.U32 R0, R2, 0x200000, RZ ;  /* 0x0020000002007824 */ /* 0x000fca00078e00ff */
[----:B------:R-:W-:-:S07]  /*80b0*/  LOP3.LUT R0, R3, R0, R4, 0xfe, !PT ;  /* 0x0000000003007212 */ /* 0x000fce00078efe04 */
.L_x_8871:
[----:B------:R-:W-:Y:S05]  /*80c0*/  BSYNC B0 ;  /* 0x0000000000007941 */ /* 0x000fea0003800000 */
.L_x_8870:
[----:B------:R-:W-:Y:S01]  /*80d0*/  FSETP.NEU.FTZ.AND P0, PT, R0, RZ, PT ;  /* 0x000000ff0000720b */ /* 0x000fe20003f1d000 */
[----:B------:R-:W-:-:S12]  /*80e0*/  BRA `(.L_x_8851) ;  /* 0x0000000000a47947 */ /* 0x000fd80003800000 */
.L_x_8863:
        /* <DEDUP_REMOVED lines=14> */
.L_x_8877:
[----:B------:R-:W-:Y:S05]  /*81d0*/  BSYNC B0 ;  /* 0x0000000000007941 */ /* 0x000fea0003800000 */
.L_x_8876:
[----:B------:R-:W-:Y:S01]  /*81e0*/  FSETP.NEU.FTZ.AND P0, PT, R0, RZ, PT ;  /* 0x000000ff0000720b */ /* 0x000fe20003f1d000 */
[----:B------:R-:W-:-:S12]  /*81f0*/  BRA `(.L_x_8851) ;  /* 0x0000000000607947 */ /* 0x000fd80003800000 */
.L_x_8850:
        /* <DEDUP_REMOVED lines=16> */
.L_x_8878:
[----:B------:R-:W-:Y:S01]  /*8300*/  PLOP3.LUT P0, PT, PT, PT, PT, 0x8, 0x0 ;  /* 0x000000000000781c */ /* 0x000fe20003f0e170 */
[----:B------:R-:W-:-:S12]  /*8310*/  BRA `(.L_x_8851) ;  /* 0x0000000000187947 */ /* 0x000fd80003800000 */
.L_x_8875:
[----:B------:R-:W2:Y:S02]  /*8320*/  LDG.E.64 R2, desc[UR36][R2.64] ;  /* 0x0000002402027981 */ /* 0x000ea4000c1e1b00 */
[----:B--2---:R-:W-:-:S04]  /*8330*/  ISETP.NE.U32.AND P0, PT, R2, RZ, PT ;  /* 0x000000ff0200720c */ /* 0x004fc80003f05070 */
[----:B------:R-:W-:Y:S01]  /*8340*/  ISETP.NE.AND.EX P0, PT, R3, RZ, PT, P0 ;  /* 0x000000ff0300720c */ /* 0x000fe20003f05300 */
[----:B------:R-:W-:-:S12]  /*8350*/  BRA `(.L_x_8851) ;  /* 0x0000000000087947 */ /* 0x000fd80003800000 */
.L_x_8874:
[----:B------:R-:W2:Y:S02]  /*8360*/  LDG.E R2, desc[UR36][R2.64] ;  /* 0x0000002402027981 */ /* 0x000ea4000c1e1900 */
[----:B--2---:R-:W-:-:S13]  /*8370*/  ISETP.NE.AND P0, PT, R2, RZ, PT ;  /* 0x000000ff0200720c */ /* 0x004fda0003f05270 */
.L_x_8851:
        /* <DEDUP_REMOVED lines=19> */
.L_x_8883:
[----:B------:R0:W-:Y:S01]  /*84b0*/  STG.E.U8 desc[UR36][R16.64], R2 ;  /* 0x0000000210007986 */ /* 0x0001e2000c101124 */
[----:B------:R-:W-:Y:S05]  /*84c0*/  BRA `(.L_x_8885) ;  /* 0x0000000c000c7947 */ /* 0x000fea0003800000 */
.L_x_8882:
        /* <DEDUP_REMOVED lines=9> */
.L_x_8887:
[----:B------:R0:W-:Y:S01]  /*8560*/  STG.E desc[UR36][R16.64], R2 ;  /* 0x0000000210007986 */ /* 0x0001e2000c101924 */
[----:B------:R-:W-:Y:S05]  /*8570*/  BRA `(.L_x_8885) ;  /* 0x0000000800e07947 */ /* 0x000fea0003800000 */
.L_x_8886:
[----:B------:R0:W-:Y:S01]  /*8580*/  STG.E.U16 desc[UR36][R16.64], R2 ;  /* 0x0000000210007986 */ /* 0x0001e2000c101524 */
[----:B------:R-:W-:Y:S05]  /*8590*/  BRA `(.L_x_8885) ;  /* 0x0000000800d87947 */ /* 0x000fea0003800000 */
.L_x_8881:
        /* <DEDUP_REMOVED lines=9> */
.L_x_8889:
[----:B------:R-:W-:-:S04]  /*8630*/  FSEL R0, RZ, 1, !P0 ;  /* 0x3f800000ff007808 */ /* 0x000fc80004000000 */
[----:B------:R-:W-:-:S05]  /*8640*/  F2FP.F16.F32.PACK_AB R0, RZ, R0 ;  /* 0x00000000ff00723e */ /* 0x000fca00000000ff */
[----:B------:R0:W-:Y:S01]  /*8650*/  STG.E.U16 desc[UR36][R16.64], R0 ;  /* 0x0000000010007986 */ /* 0x0001e2000c101524 */
[----:B------:R-:W-:Y:S05]  /*8660*/  BRA `(.L_x_8885) ;  /* 0x0000000800a47947 */ /* 0x000fea0003800000 */
.L_x_8888:
        /* <DEDUP_REMOVED lines=10> */
.L_x_8891:
[----:B------:R-:W-:-:S04]  /*8710*/  FSEL R0, RZ, 1, !P0 ;  /* 0x3f800000ff007808 */ /* 0x000fc80004000000 */
[----:B------:R-:W-:-:S04]  /*8720*/  F2FP.F16.F32.PACK_AB R3, RZ, R0 ;  /* 0x00000000ff03723e */ /* 0x000fc800000000ff */
[----:B------:R-:W-:-:S05]  /*8730*/  PRMT R3, R3, 0x5410, RZ ;  /* 0x0000541003037816 */ /* 0x000fca00000000ff */
[----:B------:R0:W-:Y:S01]  /*8740*/  STG.E desc[UR36][R16.64], R3 ;  /* 0x0000000310007986 */ /* 0x0001e2000c101924 */
[----:B------:R-:W-:Y:S05]  /*8750*/  BRA `(.L_x_8885) ;  /* 0x0000000800687947 */ /* 0x000fea0003800000 */
.L_x_8890:
[----:B------:R-:W-:Y:S01]  /*8760*/  FSEL R3, RZ, 1.875, !P0 ;  /* 0x3ff00000ff037808 */ /* 0x000fe20004000000 */
[----:B------:R-:W-:-:S05]  /*8770*/  IMAD.MOV.U32 R2, RZ, RZ, RZ ;  /* 0x000000ffff027224 */ /* 0x000fca00078e00ff */
[----:B------:R0:W-:Y:S01]  /*8780*/  STG.E.64 desc[UR36][R16.64], R2 ;  /* 0x0000000210007986 */ /* 0x0001e2000c101b24 */
[----:B------:R-:W-:Y:S05]  /*8790*/  BRA `(.L_x_8885) ;  /* 0x0000000800587947 */ /* 0x000fea0003800000 */
.L_x_8880:
        /* <DEDUP_REMOVED lines=10> */
.L_x_8894:
[----:B------:R-:W-:Y:S02]  /*8840*/  FSEL R5, RZ, 1.875, !P0 ;  /* 0x3ff00000ff057808 */ /* 0x000fe40004000000 */
[----:B------:R-:W-:Y:S01]  /*8850*/  CS2R R6, SRZ ;  /* 0x0000000000067805 */ /* 0x000fe2000001ff00 */
[----:B------:R-:W-:-:S05]  /*8860*/  IMAD.MOV.U32 R4, RZ, RZ, RZ ;  /* 0x000000ffff047224 */ /* 0x000fca00078e00ff */
[----:B------:R0:W-:Y:S01]  /*8870*/  STG.E.128 desc[UR36][R16.64], R4 ;  /* 0x0000000410007986 */ /* 0x0001e2000c101d24 */
[----:B------:R-:W-:Y:S05]  /*8880*/  BRA `(.L_x_8885) ;  /* 0x00000008001c7947 */ /* 0x000fea0003800000 */
.L_x_8893:
        /* <DEDUP_REMOVED lines=18> */
.L_x_8898:
[----:B------:R-:W-:Y:S05]  /*89b0*/  BSYNC B0 ;  /* 0x0000000000007941 */ /* 0x000fea0003800000 */
.L_x_8897:
[----:B------:R0:W-:Y:S01]  /*89c0*/  STG.E.U8 desc[UR36][R16.64], R3 ;  /* 0x0000000310007986 */ /* 0x0001e2000c101124 */
[----:B------:R-:W-:Y:S05]  /*89d0*/  BRA `(.L_x_8885) ;  /* 0x0000000400c87947 */ /* 0x000fea0003800000 */
.L_x_8896:
        /* <DEDUP_REMOVED lines=13> */
.L_x_8899:
[----:B------:R-:W-:Y:S01]  /*8ab0*/  ISETP.GT.U32.AND P0, PT, R3, 0x7f800000, PT ;  /* 0x7f8000000300780c */ /* 0x000fe20003f04070 */
[----:B------:R-:W-:-:S05]  /*8ac0*/  IMAD.MOV.U32 R3, RZ, RZ, 0x7f ;  /* 0x0000007fff037424 */ /* 0x000fca00078e00ff */
[----:B------:R-:W-:-:S05]  /*8ad0*/  SEL R3, R3, 0x7c, P0 ;  /* 0x0000007c03037807 */ /* 0x000fca0000000000 */
[----:B------:R0:W-:Y:S01]  /*8ae0*/  STG.E.U8 desc[UR36][R16.64], R3 ;  /* 0x0000000310007986 */ /* 0x0001e2000c101124 */
[----:B------:R-:W-:Y:S05]  /*8af0*/  BRA `(.L_x_8885) ;  /* 0x0000000400807947 */ /* 0x000fea0003800000 */
.L_x_8895:
[----:B------:R-:W-:-:S04]  /*8b00*/  FSEL R0, RZ, 1, !P0 ;  /* 0x3f800000ff007808 */ /* 0x000fc80004000000 */
[----:B------:R-:W-:-:S05]  /*8b10*/  F2FP.BF16.F32.PACK_AB R0, RZ, R0 ;  /* 0x00000000ff00723e */ /* 0x000fca00000010ff */
[----:B------:R0:W-:Y:S01]  /*8b20*/  STG.E.U16 desc[UR36][R16.64], R0 ;  /* 0x0000000010007986 */ /* 0x0001e2000c101524 */
[----:B------:R-:W-:Y:S05]  /*8b30*/  BRA `(.L_x_8885) ;  /* 0x0000000400707947 */ /* 0x000fea0003800000 */
.L_x_8892:
        /* <DEDUP_REMOVED lines=10> */
.L_x_8902:
        /* <DEDUP_REMOVED lines=16> */
.L_x_8905:
[----:B------:R-:W-:-:S07]  /*8ce0*/  PRMT R8, R0, 0x7610, R8 ;  /* 0x0000761000087816 */ /* 0x000fce0000000008 */
.L_x_8904:
[----:B------:R-:W-:Y:S05]  /*8cf0*/  BSYNC B0 ;  /* 0x0000000000007941 */ /* 0x000fea0003800000 */
.L_x_8903:
[----:B------:R3:W-:Y:S01]  /*8d00*/  STG.E.U8 desc[UR36][R16.64], R8 ;  /* 0x0000000810007986 */ /* 0x0007e2000c101124 */
[----:B------:R-:W-:Y:S05]  /*8d10*/  BRA `(.L_x_8885) ;  /* 0x0000000000f87947 */ /* 0x000fea0003800000 */
.L_x_8901:
        /* <DEDUP_REMOVED lines=16> */
.L_x_8908:
[----:B------:R-:W-:-:S07]  /*8e20*/  PRMT R8, R0, 0x7610, R8 ;  /* 0x0000761000087816 */ /* 0x000fce0000000008 */
.L_x_8907:
[----:B------:R-:W-:Y:S05]  /*8e30*/  BSYNC B0 ;  /* 0x0000000000007941 */ /* 0x000fea0003800000 */
.L_x_8906:
[----:B------:R0:W-:Y:S01]  /*8e40*/  STG.E.U8 desc[UR36][R16.64], R8 ;  /* 0x0000000810007986 */ /* 0x0001e2000c101124 */
[----:B------:R-:W-:Y:S05]  /*8e50*/  BRA `(.L_x_8885) ;  /* 0x0000000000a87947 */ /* 0x000fea0003800000 */
.L_x_8900:
        /* <DEDUP_REMOVED lines=21> */
.L_x_8884:
        /* <DEDUP_REMOVED lines=16> */
.L_x_8911:
[----:B------:R-:W-:Y:S05]  /*90b0*/  BRA `(.L_x_8885) ;  /* 0x0000000000107947 */ /* 0x000fea0003800000 */
.L_x_8910:
[----:B------:R-:W-:-:S05]  /*90c0*/  IMAD.MOV.U32 R3, RZ, RZ, RZ ;  /* 0x000000ffff037224 */ /* 0x000fca00078e00ff */
[----:B------:R2:W-:Y:S01]  /*90d0*/  STG.E.64 desc[UR36][R16.64], R2 ;  /* 0x0000000210007986 */ /* 0x0005e2000c101b24 */
[----:B------:R-:W-:Y:S05]  /*90e0*/  BRA `(.L_x_8885) ;  /* 0x0000000000047947 */ /* 0x000fea0003800000 */
.L_x_8909:
[----:B------:R0:W-:Y:S02]  /*90f0*/  STG.E desc[UR36][R16.64], R2 ;  /* 0x0000000210007986 */ /* 0x0001e4000c101924 */
.L_x_8885:
[----:B------:R-:W-:Y:S05]  /*9100*/  BSYNC B6 ;  /* 0x0000000000067941 */ /* 0x000fea0003800000 */
.L_x_8879:
[----:B------:R-:W-:-:S07]  /*9110*/  VIADD R19, R19, 0x80 ;  /* 0x0000008013137836 */ /* 0x000fce0000000000 */
.L_x_8844:
[----:B------:R-:W-:Y:S05]  /*9120*/  BSYNC B7 ;  /* 0x0000000000077941 */ /* 0x000fea0003800000 */
.L_x_8843:
        /* <DEDUP_REMOVED lines=306> */
.L_x_8912:
        /* <DEDUP_REMOVED lines=21> */
.L_x_8916:
[----:B------:R-:W2:Y:S02]  /*a5a0*/  LDG.E.U8 R2, desc[UR36][R2.64] ;  /* 0x0000002402027981 */ /* 0x000ea4000c1e1100 */
[----:B--2---:R-:W-:Y:S01]  /*a5b0*/  ISETP.NE.AND P0, PT, R2, RZ, PT ;  /* 0x000000ff0200720c */ /* 0x004fe20003f05270 */
[----:B------:R-:W-:-:S12]  /*a5c0*/  BRA `(.L_x_8918) ;  /* 0x0000000c00747947 */ /* 0x000fd80003800000 */
.L_x_8915:
        /* <DEDUP_REMOVED lines=10> */
.L_x_8920:
[----:B------:R-:W2:Y:S02]  /*a670*/  LDG.E R2, desc[UR36][R2.64] ;  /* 0x0000002402027981 */ /* 0x000ea4000c1e1900 */
[----:B--2---:R-:W-:Y:S01]  /*a680*/  ISETP.NE.AND P0, PT, R2, RZ, PT ;  /* 0x000000ff0200720c */ /* 0x004fe20003f05270 */
[----:B------:R-:W-:-:S12]  /*a690*/  BRA `(.L_x_8918) ;  /* 0x0000000c00407947 */ /* 0x000fd80003800000 */
.L_x_8919:
[----:B------:R-:W2:Y:S02]  /*a6a0*/  LDG.E.U16 R2, desc[UR36][R2.64] ;  /* 0x0000002402027981 */ /* 0x000ea4000c1e1500 */
[----:B--2---:R-:W-:Y:S01]  /*a6b0*/  ISETP.NE.AND P0, PT, R2, RZ, PT ;  /* 0x000000ff0200720c */ /* 0x004fe20003f05270 */
[----:B------:R-:W-:-:S12]  /*a6c0*/  BRA `(.L_x_8918) ;  /* 0x0000000c00347947 */ /* 0x000fd80003800000 */
.L_x_8914:
        /* <DEDUP_REMOVED lines=9> */
.L_x_8922:
[----:B------:R-:W2:Y:S02]  /*a760*/  LDG.E.U16 R0, desc[UR36][R2.64] ;  /* 0x0000002402007981 */ /* 0x000ea4000c1e1500 */
[----:B--2---:R-:W-:-:S05]  /*a770*/  HADD2.F32 R0, -RZ, R0.H0_H0 ;  /* 0x20000000ff007230 */ /* 0x004fca0000004100 */
[----:B------:R-:W-:Y:S01]  /*a780*/  FSETP.NEU.FTZ.AND P0, PT, R0, RZ, PT ;  /* 0x000000ff0000720b */ /* 0x000fe20003f1d000 */
[----:B------:R-:W-:-:S12]  /*a790*/  BRA `(.L_x_8918) ;  /* 0x0000000c00007947 */ /* 0x000fd80003800000 */
.L_x_8921:
        /* <DEDUP_REMOVED lines=11> */
.L_x_8924:
        /* <DEDUP_REMOVED lines=10> */
.L_x_8923:
[----:B------:R-:W2:Y:S02]  /*a8f0*/  LDG.E.64 R2, desc[UR36][R2.64] ;  /* 0x0000002402027981 */ /* 0x000ea4000c1e1b00 */
[----:B--2---:R-:W-:Y:S01]  /*a900*/  DSETP.NEU.AND P0, PT, R2, RZ, PT ;  /* 0x000000ff0200722a */ /* 0x004fe20003f0d000 */
[----:B------:R-:W-:-:S13]  /*a910*/  BRA `(.L_x_8918) ;  /* 0x0000000800a07947 */ /* 0x000fda0003800000 */
.L_x_8913:
        /* <DEDUP_REMOVED lines=11> */
.L_x_8927:
[----:B------:R-:W2:Y:S02]  /*a9d0*/  LDG.E.128 R4, desc[UR36][R2.64] ;  /* 0x0000002402047981 */ /* 0x000ea4000c1e1d00 */
[----:B--2---:R-:W-:-:S06]  /*a9e0*/  DSETP.NEU.AND P0, PT, R6, RZ, PT ;  /* 0x000000ff0600722a */ /* 0x004fcc0003f0d000 */
[----:B------:R-:W-:Y:S01]  /*a9f0*/  DSETP.NEU.OR P0, PT, R4, RZ, P0 ;  /* 0x000000ff0400722a */ /* 0x000fe2000070d400 */
[----:B------:R-:W-:-:S13]  /*aa00*/  BRA `(.L_x_8918) ;  /* 0x0000000800647947 */ /* 0x000fda0003800000 */
.L_x_8926:
        /* <DEDUP_REMOVED lines=27> */
.L_x_8929:
        /* <DEDUP_REMOVED lines=14> */
.L_x_8928:
[----:B------:R-:W2:Y:S02]  /*aca0*/  LDG.E.U16 R0, desc[UR36][R2.64] ;  /* 0x0000002402007981 */ /* 0x000ea4000c1e1500 */
[----:B--2---:R-:W-:-:S05]  /*acb0*/  IMAD.U32 R0, R0, 0x10000, RZ ;  /* 0x0001000000007824 */ /* 0x004fca00078e00ff */
[----:B------:R-:W-:Y:S01]  /*acc0*/  FSETP.NEU.FTZ.AND P0, PT, R0, RZ, PT ;  /* 0x000000ff0000720b */ /* 0x000fe20003f1d000 */
[----:B------:R-:W-:-:S12]  /*acd0*/  BRA `(.L_x_8918) ;  /* 0x0000000400b07947 */ /* 0x000fd80003800000 */
.L_x_8925:
        /* <DEDUP_REMOVED lines=11> */
.L_x_8932:
        /* <DEDUP_REMOVED lines=21> */
.L_x_8936:
[----:B------:R-:W-:Y:S05]  /*aee0*/  BSYNC B1 ;  /* 0x0000000000017941 */ /* 0x000fea0003800000 */
.L_x_8935:
[----:B------:R-:W-:Y:S01]  /*aef0*/  LEA R3, R0, 0x3b800000, 0x17 ;  /* 0x3b80000000037811 */ /* 0x000fe200078eb8ff */
[----:B------:R-:W-:-:S05]  /*af00*/  IMAD.SHL.U32 R0, R2, 0x100000, RZ ;  /* 0x0010000002007824 */ /* 0x000fca00078e00ff */
[----:B------:R-:W-:-:S07]  /*af10*/  LOP3.LUT R0, R3, R0, R4, 0xfe, !PT ;  /* 0x0000000003007212 */ /* 0x000fce00078efe04 */
.L_x_8934:
[----:B------:R-:W-:Y:S05]  /*af20*/  BSYNC B0 ;  /* 0x0000000000007941 */ /* 0x000fea0003800000 */
.L_x_8933:
[----:B------:R-:W-:Y:S01]  /*af30*/  FSETP.NEU.FTZ.AND P0, PT, R0, RZ, PT ;  /* 0x000000ff0000720b */ /* 0x000fe20003f1d000 */
[----:B------:R-:W-:-:S12]  /*af40*/  BRA `(.L_x_8918) ;  /* 0x0000000400147947 */ /* 0x000fd80003800000 */
.L_x_8931:
        /* <DEDUP_REMOVED lines=21> */
.L_x_8940:
[----:B------:R-:W-:Y:S05]  /*b0a0*/  BSYNC B1 ;  /* 0x0000000000017941 */ /* 0x000fea0003800000 */
.L_x_8939:
[----:B------:R-:W-:Y:S01]  /*b0b0*/  LEA R3, R0, 0x37800000, 0x17 ;  /* 0x3780000000037811 */ /* 0x000fe200078eb8ff */
[----:B------:R-:W-:-:S05]  /*b0c0*/  IMAD.SHL.U32 R0, R2, 0x200000, RZ ;  /* 0x0020000002007824 */ /* 0x000fca00078e00ff */
[----:B------:R-:W-:-:S07]  /*b0d0*/  LOP3.LUT R0, R3, R0, R4, 0xfe, !PT ;  /* 0x0000000003007212 */ /* 0x000fce00078efe04 */
.L_x_8938:
[----:B------:R-:W-:Y:S05]  /*b0e0*/  BSYNC B0 ;  /* 0x0000000000007941 */ /* 0x000fea0003800000 */
.L_x_8937:
[----:B------:R-:W-:Y:S01]  /*b0f0*/  FSETP.NEU.FTZ.AND P0, PT, R0, RZ, PT ;  /* 0x000000ff0000720b */ /* 0x000fe20003f1d000 */
[----:B------:R-:W-:-:S12]  /*b100*/  BRA `(.L_x_8918) ;  /* 0x0000000000a47947 */ /* 0x000fd80003800000 */
.L_x_8930:
        /* <DEDUP_REMOVED lines=14> */
.L_x_8944:
[----:B------:R-:W-:Y:S05]  /*b1f0*/  BSYNC B0 ;  /* 0x0000000000007941 */ /* 0x000fea0003800000 */
.L_x_8943:
[----:B------:R-:W-:Y:S01]  /*b200*/  FSETP.NEU.FTZ.AND P0, PT, R0, RZ, PT ;  /* 0x000000ff0000720b */ /* 0x000fe20003f1d000 */
[----:B------:R-:W-:-:S12]  /*b210*/  BRA `(.L_x_8918) ;  /* 0x0000000000607947 */ /* 0x000fd80003800000 */
.L_x_8917:
        /* <DEDUP_REMOVED lines=16> */
.L_x_8945:
[----:B------:R-:W-:Y:S01]  /*b320*/  PLOP3.LUT P0, PT, PT, PT, PT, 0x8, 0x0 ;  /* 0x000000000000781c */ /* 0x000fe20003f0e170 */
[----:B------:R-:W-:-:S12]  /*b330*/  BRA `(.L_x_8918) ;  /* 0x0000000000187947 */ /* 0x000fd80003800000 */
.L_x_8942:
[----:B------:R-:W2:Y:S02]  /*b340*/  LDG.E.64 R2, desc[UR36][R2.64] ;  /* 0x0000002402027981 */ /* 0x000ea4000c1e1b00 */
[----:B--2---:R-:W-:-:S04]  /*b350*/  ISETP.NE.U32.AND P0, PT, R2, RZ, PT ;  /* 0x000000ff0200720c */ /* 0x004fc80003f05070 */
[----:B------:R-:W-:Y:S01]  /*b360*/  ISETP.NE.AND.EX P0, PT, R3, RZ, PT, P0 ;  /* 0x000000ff0300720c */ /* 0x000fe20003f05300 */
[----:B------:R-:W-:-:S12]  /*b370*/  BRA `(.L_x_8918) ;  /* 0x0000000000087947 */ /* 0x000fd80003800000 */
.L_x_8941:
[----:B------:R-:W2:Y:S02]  /*b380*/  LDG.E R2, desc[UR36][R2.64] ;  /* 0x0000002402027981 */ /* 0x000ea4000c1e1900 */
[----:B--2---:R-:W-:-:S13]  /*b390*/  ISETP.NE.AND P0, PT, R2, RZ, PT ;  /* 0x000000ff0200720c */ /* 0x004fda0003f05270 */
.L_x_8918:
[----:B------:R-:W0:Y:S01]  /*b3a0*/  LDC.U8 R5, c[0x0][0x422] ;  /* 0x00010880ff057b82 */ /* 0x000e220000000000 */
[----:B------:R-:W-:-:S07]  /*b3b0*/  SEL R0, RZ, 0x1, !P0 ;  /* 0x00000001ff007807 */ /* 0x000fce0004000000 */
        /* <DEDUP_REMOVED lines=16> */
.L_x_8949:
[----:B------:R-:W-:Y:S01]  /*b4c0*/  STG.E.U8 desc[UR36][R16.64], R2 ;  /* 0x0000000210007986 */ /* 0x000fe2000c101124 */
[----:B------:R-:W-:Y:S05]  /*b4d0*/  EXIT ;  /* 0x000000000000794d */ /* 0x000fea0003800000 */
.L_x_8948:
        /* <DEDUP_REMOVED lines=9> */
.L_x_8952:
[----:B------:R-:W-:Y:S01]  /*b570*/  STG.E desc[UR36][R16.64], R2 ;  /* 0x0000000210007986 */ /* 0x000fe2000c101924 */
[----:B------:R-:W-:Y:S05]  /*b580*/  EXIT ;  /* 0x000000000000794d */ /* 0x000fea0003800000 */
.L_x_8951:
[----:B------:R-:W-:Y:S01]  /*b590*/  STG.E.U16 desc[UR36][R16.64], R2 ;  /* 0x0000000210007986 */ /* 0x000fe2000c101524 */
[----:B------:R-:W-:Y:S05]  /*b5a0*/  EXIT ;  /* 0x000000000000794d */ /* 0x000fea0003800000 */
.L_x_8947:
        /* <DEDUP_REMOVED lines=9> */
.L_x_8954:
[----:B------:R-:W-:-:S04]  /*b640*/  FSEL R0, RZ, 1, !P0 ;  /* 0x3f800000ff007808 */ /* 0x000fc80004000000 */
[----:B------:R-:W-:-:S05]  /*b650*/  F2FP.F16.F32.PACK_AB R0, RZ, R0 ;  /* 0x00000000ff00723e */ /* 0x000fca00000000ff */
[----:B------:R-:W-:Y:S01]  /*b660*/  STG.E.U16 desc[UR36][R16.64], R0 ;  /* 0x0000000010007986 */ /* 0x000fe2000c101524 */
[----:B------:R-:W-:Y:S05]  /*b670*/  EXIT ;  /* 0x000000000000794d */ /* 0x000fea0003800000 */
.L_x_8953:
        /* <DEDUP_REMOVED lines=10> */
.L_x_8956:
[----:B------:R-:W-:-:S04]  /*b720*/  FSEL R0, RZ, 1, !P0 ;  /* 0x3f800000ff007808 */ /* 0x000fc80004000000 */
[----:B------:R-:W-:-:S04]  /*b730*/  F2FP.F16.F32.PACK_AB R3, RZ, R0 ;  /* 0x00000000ff03723e */ /* 0x000fc800000000ff */
[----:B------:R-:W-:-:S05]  /*b740*/  PRMT R3, R3, 0x5410, RZ ;  /* 0x0000541003037816 */ /* 0x000fca00000000ff */
[----:B------:R-:W-:Y:S01]  /*b750*/  STG.E desc[UR36][R16.64], R3 ;  /* 0x0000000310007986 */ /* 0x000fe2000c101924 */
[----:B------:R-:W-:Y:S05]  /*b760*/  EXIT ;  /* 0x000000000000794d */ /* 0x000fea0003800000 */
.L_x_8955:
[----:B------:R-:W-:Y:S01]  /*b770*/  FSEL R3, RZ, 1.875, !P0 ;  /* 0x3ff00000ff037808 */ /* 0x000fe20004000000 */
[----:B------:R-:W-:-:S05]  /*b780*/  IMAD.MOV.U32 R2, RZ, RZ, RZ ;  /* 0x000000ffff027224 */ /* 0x000fca00078e00ff */
[----:B------:R-:W-:Y:S01]  /*b790*/  STG.E.64 desc[UR36][R16.64], R2 ;  /* 0x0000000210007986 */ /* 0x000fe2000c101b24 */
[----:B------:R-:W-:Y:S05]  /*b7a0*/  EXIT ;  /* 0x000000000000794d */ /* 0x000fea0003800000 */
.L_x_8946:
        /* <DEDUP_REMOVED lines=10> */
.L_x_8959:
[----:B------:R-:W-:Y:S02]  /*b850*/  FSEL R5, RZ, 1.875, !P0 ;  /* 0x3ff00000ff057808 */ /* 0x000fe40004000000 */
[----:B------:R-:W-:Y:S01]  /*b860*/  CS2R R6, SRZ ;  /* 0x0000000000067805 */ /* 0x000fe2000001ff00 */
[----:B------:R-:W-:-:S05]  /*b870*/  IMAD.MOV.U32 R4, RZ, RZ, RZ ;  /* 0x000000ffff047224 */ /* 0x000fca00078e00ff */
[----:B------:R-:W-:Y:S01]  /*b880*/  STG.E.128 desc[UR36][R16.64], R4 ;  /* 0x0000000410007986 */ /* 0x000fe2000c101d24 */
[----:B------:R-:W-:Y:S05]  /*b890*/  EXIT ;  /* 0x000000000000794d */ /* 0x000fea0003800000 */
.L_x_8958:
        /* <DEDUP_REMOVED lines=18> */
.L_x_8963:
[----:B------:R-:W-:Y:S05]  /*b9c0*/  BSYNC B0 ;  /* 0x0000000000007941 */ /* 0x000fea0003800000 */
.L_x_8962:
[----:B------:R-:W-:Y:S01]  /*b9d0*/  STG.E.U8 desc[UR36][R16.64], R3 ;  /* 0x0000000310007986 */ /* 0x000fe2000c101124 */
[----:B------:R-:W-:Y:S05]  /*b9e0*/  EXIT ;  /* 0x000000000000794d */ /* 0x000fea0003800000 */
.L_x_8961:
        /* <DEDUP_REMOVED lines=14> */
.L_x_8964:
[----:B------:R-:W-:Y:S01]  /*bad0*/  IMAD.MOV.U32 R3, RZ, RZ, 0x7f ;  /* 0x0000007fff037424 */ /* 0x000fe200078e00ff */
[----:B------:R-:W-:-:S04]  /*bae0*/  ISETP.GT.U32.AND P0, PT, R5, 0x7f800000, PT ;  /* 0x7f8000000500780c */ /* 0x000fc80003f04070 */
[----:B------:R-:W-:-:S05]  /*baf0*/  SEL R3, R3, 0x7c, P0 ;  /* 0x0000007c03037807 */ /* 0x000fca0000000000 */
[----:B------:R-:W-:Y:S01]  /*bb00*/  STG.E.U8 desc[UR36][R16.64], R3 ;  /* 0x0000000310007986 */ /* 0x000fe2000c101124 */
[----:B------:R-:W-:Y:S05]  /*bb10*/  EXIT ;  /* 0x000000000000794d */ /* 0x000fea0003800000 */
.L_x_8960:
[----:B------:R-:W-:-:S04]  /*bb20*/  FSEL R0, RZ, 1, !P0 ;  /* 0x3f800000ff007808 */ /* 0x000fc80004000000 */
[----:B------:R-:W-:-:S05]  /*bb30*/  F2FP.BF16.F32.PACK_AB R0, RZ, R0 ;  /* 0x00000000ff00723e */ /* 0x000fca00000010ff */
[----:B------:R-:W-:Y:S01]  /*bb40*/  STG.E.U16 desc[UR36][R16.64], R0 ;  /* 0x0000000010007986 */ /* 0x000fe2000c101524 */
[----:B------:R-:W-:Y:S05]  /*bb50*/  EXIT ;  /* 0x000000000000794d */ /* 0x000fea0003800000 */
.L_x_8957:
        /* <DEDUP_REMOVED lines=10> */
.L_x_8967:
        /* <DEDUP_REMOVED lines=16> */
.L_x_8970:
[----:B------:R-:W-:-:S07]  /*bd00*/  PRMT R8, R0, 0x7610, R8 ;  /* 0x0000761000087816 */ /* 0x000fce0000000008 */
.L_x_8969:
[----:B------:R-:W-:Y:S05]  /*bd10*/  BSYNC B0 ;  /* 0x0000000000007941 */ /* 0x000fea0003800000 */
.L_x_8968:
[----:B------:R-:W-:Y:S01]  /*bd20*/  STG.E.U8 desc[UR36][R16.64], R8 ;  /* 0x0000000810007986 */ /* 0x000fe2000c101124 */
[----:B------:R-:W-:Y:S05]  /*bd30*/  EXIT ;  /* 0x000000000000794d */ /* 0x000fea0003800000 */
.L_x_8966:
        /* <DEDUP_REMOVED lines=16> */
.L_x_8973:
[----:B------:R-:W-:-:S07]  /*be40*/  PRMT R8, R0, 0x7610, R8 ;  /* 0x0000761000087816 */ /* 0x000fce0000000008 */
.L_x_8972:
[----:B------:R-:W-:Y:S05]  /*be50*/  BSYNC B0 ;  /* 0x0000000000007941 */ /* 0x000fea0003800000 */
.L_x_8971:
[----:B------:R-:W-:Y:S01]  /*be60*/  STG.E.U8 desc[UR36][R16.64], R8 ;  /* 0x0000000810007986 */ /* 0x000fe2000c101124 */
[----:B------:R-:W-:Y:S05]  /*be70*/  EXIT ;  /* 0x000000000000794d */ /* 0x000fea0003800000 */
.L_x_8965:
        /* <DEDUP_REMOVED lines=21> */
.L_x_8950:
        /* <DEDUP_REMOVED lines=16> */
.L_x_8976:
[----:B------:R-:W-:Y:S05]  /*c0d0*/  EXIT ;  /* 0x000000000000794d */ /* 0x000fea0003800000 */
.L_x_8975:
[----:B------:R-:W-:-:S05]  /*c0e0*/  IMAD.MOV.U32 R3, RZ, RZ, RZ ;  /* 0x000000ffff037224 */ /* 0x000fca00078e00ff */
[----:B------:R-:W-:Y:S01]  /*c0f0*/  STG.E.64 desc[UR36][R16.64], R2 ;  /* 0x0000000210007986 */ /* 0x000fe2000c101b24 */
[----:B------:R-:W-:Y:S05]  /*c100*/  EXIT ;  /* 0x000000000000794d */ /* 0x000fea0003800000 */
.L_x_8974:
[----:B------:R-:W-:Y:S01]  /*c110*/  STG.E desc[UR36][R16.64], R2 ;  /* 0x0000000210007986 */ /* 0x000fe2000c101924 */
[----:B------:R-:W-:Y:S05]  /*c120*/  EXIT ;  /* 0x000000000000794d */ /* 0x000fea0003800000 */
.L_x_8977:
        /* <DEDUP_REMOVED lines=13> */
.L_x_26204:


//--------------------- .text._ZN2at6native27unrolled_elementwise_kernelINS0_13AUnaryFunctorIbbbNS0_16BitwiseOrFunctorIbEEEESt5arrayIPcLm2EELi4E23TrivialOffsetCalculatorILi1EjESA_NS0_6memory12LoadWithCastILi1EEENSB_13StoreWithCastILi1EEEEEviT_T0_T2_T3_T4_T5_ --------------------------
	.section	.text._ZN2at6native27unrolled_elementwise_kernelINS0_13AUnaryFunctorIbbbNS0_16BitwiseOrFunctorIbEEEESt5arrayIPcLm2EELi4E23TrivialOffsetCalculatorILi1EjESA_NS0_6memory12LoadWithCastILi1EEENSB_13StoreWithCastILi1EEEEEviT_T0_T2_T3_T4_T5_,"ax",@progbits
	.align	128
        .global         _ZN2at6native27unrolled_elementwise_kernelINS0_13AUnaryFunctorIbbbNS0_16BitwiseOrFunctorIbEEEESt5arrayIPcLm2EELi4E23TrivialOffsetCalculatorILi1EjESA_NS0_6memory12LoadWithCastILi1EEENSB_13StoreWithCastILi1EEEEEviT_T0_T2_T3_T4_T5_
        .type           _ZN2at6native27unrolled_elementwise_kernelINS0_13AUnaryFunctorIbbbNS0_16BitwiseOrFunctorIbEEEESt5arrayIPcLm2EELi4E23TrivialOffsetCalculatorILi1EjESA_NS0_6memory12LoadWithCastILi1EEENSB_13StoreWithCastILi1EEEEEviT_T0_T2_T3_T4_T5_,@function
        .size           _ZN2at6native27unrolled_elementwise_kernelINS0_13AUnaryFunctorIbbbNS0_16BitwiseOrFunctorIbEEEESt5arrayIPcLm2EELi4E23TrivialOffsetCalculatorILi1EjESA_NS0_6memory12LoadWithCastILi1EEENSB_13StoreWithCastILi1EEEEEviT_T0_T2_T3_T4_T5_,(.L_x_26205 - _ZN2at6native27unrolled_elementwise_kernelINS0_13AUnaryFunctorIbbbNS0_16BitwiseOrFunctorIbEEEESt5arrayIPcLm2EELi4E23TrivialOffsetCalculatorILi1EjESA_NS0_6memory12LoadWithCastILi1EEENSB_13StoreWithCastILi1EEEEEviT_T0_T2_T3_T4_T5_)
        .other          _ZN2at6native27unrolled_elementwise_kernelINS0_13AUnaryFunctorIbbbNS0_16BitwiseOrFunctorIbEEEESt5arrayIPcLm2EELi4E23TrivialOffsetCalculatorILi1EjESA_NS0_6memory12LoadWithCastILi1EEENSB_13StoreWithCastILi1EEEEEviT_T0_T2_T3_T4_T5_,@"STO_CUDA_ENTRY STV_DEFAULT"
_ZN2at6native27unrolled_elementwise_kernelINS0_13AUnaryFunctorIbbbNS0_16BitwiseOrFunctorIbEEEESt5arrayIPcLm2EELi4E23TrivialOffsetCalculatorILi1EjESA_NS0_6memory12LoadWithCastILi1EEENSB_13StoreWithCastILi1EEEEEviT_T0_T2_T3_T4_T5_:
.text._ZN2at6native27unrolled_elementwise_kernelINS0_13AUnaryFunctorIbbbNS0_16BitwiseOrFunctorIbEEEESt5arrayIPcLm2EELi4E23TrivialOffsetCalculatorILi1EjESA_NS0_6memory12LoadWithCastILi1EEENSB_13StoreWithCastILi1EEEEEviT_T0_T2_T3_T4_T5_:
        /* <DEDUP_REMOVED lines=32> */
.L_x_8983:
[----:B------:R-:W2:Y:S02]  /*0200*/  LDG.E.U8 R4, desc[UR36][R4.64] ;  /* 0x0000002404047981 */ /* 0x000ea4000c1e1100 */
[----:B--2---:R-:W-:Y:S01]  /*0210*/  ISETP.NE.AND P0, PT, R4, RZ, PT ;  /* 0x000000ff0400720c */ /* 0x004fe20003f05270 */
[----:B------:R-:W-:-:S12]  /*0220*/  BRA `(.L_x_8985) ;  /* 0x0000000c00787947 */ /* 0x000fd80003800000 */
.L_x_8982:
        /* <DEDUP_REMOVED lines=10> */
.L_x_8987:
[----:B------:R-:W2:Y:S02]  /*02d0*/  LDG.E R4, desc[UR36][R4.64] ;  /* 0x0000002404047981 */ /* 0x000ea4000c1e1900 */
[----:B--2---:R-:W-:Y:S01]  /*02e0*/  ISETP.NE.AND P0, PT, R4, RZ, PT ;  /* 0x000000ff0400720c */ /* 0x004fe20003f05270 */
[----:B------:R-:W-:-:S12]  /*02f0*/  BRA `(.L_x_8985) ;  /* 0x0000000c00447947 */ /* 0x000fd80003800000 */
.L_x_8986:
[----:B------:R-:W2:Y:S02]  /*0300*/  LDG.E.U16 R4, desc[UR36][R4.64] ;  /* 0x0000002404047981 */ /* 0x000ea4000c1e1500 */
[----:B--2---:R-:W-:Y:S01]  /*0310*/  ISETP.NE.AND P0, PT, R4, RZ, PT ;  /* 0x000000ff0400720c */ /* 0x004fe20003f05270 */
[----:B------:R-:W-:-:S12]  /*0320*/  BRA `(.L_x_8985) ;  /* 0x0000000c00387947 */ /* 0x000fd80003800000 */
.L_x_8981:
        /* <DEDUP_REMOVED lines=9> */
.L_x_8989:
[----:B------:R-:W2:Y:S02]  /*03c0*/  LDG.E.U16 R0, desc[UR36][R4.64] ;  /* 0x0000002404007981 */ /* 0x000ea4000c1e1500 */
[----:B--2---:R-:W-:-:S05]  /*03d0*/  HADD2.F32 R0, -RZ, R0.H0_H0 ;  /* 0x20000000ff007230 */ /* 0x004fca0000004100 */
[----:B------:R-:W-:Y:S01]  /*03e0*/  FSETP.NEU.FTZ.AND P0, PT, R0, RZ, PT ;  /* 0x000000ff0000720b */ /* 0x000fe20003f1d000 */
[----:B------:R-:W-:-:S12]  /*03f0*/  BRA `(.L_x_8985) ;  /* 0x0000000c00047947 */ /* 0x000fd80003800000 */
.L_x_8988:
        /* <DEDUP_REMOVED lines=11> */
.L_x_8991:
        /* <DEDUP_REMOVED lines=10> */
.L_x_8990:
[----:B------:R-:W2:Y:S02]  /*0550*/  LDG.E.64 R4, desc[UR36][R4.64] ;  /* 0x0000002404047981 */ /* 0x000ea4000c1e1b00 */
[----:B--2---:R-:W-:Y:S01]  /*0560*/  DSETP.NEU.AND P0, PT, R4, RZ, PT ;  /* 0x000000ff0400722a */ /* 0x004fe20003f0d000 */
[----:B------:R-:W-:-:S13]  /*0570*/  BRA `(.L_x_8985) ;  /* 0x0000000800a47947 */ /* 0x000fda0003800000 */
.L_x_8980:
        /* <DEDUP_REMOVED lines=11> */
.L_x_8994:
[----:B------:R-:W2:Y:S02]  /*0630*/  LDG.E.128 R4, desc[UR36][R4.64] ;  /* 0x0000002404047981 */ /* 0x000ea4000c1e1d00 */
[----:B--2---:R-:W-:-:S06]  /*0640*/  DSETP.NEU.AND P0, PT, R6, RZ, PT ;  /* 0x000000ff0600722a */ /* 0x004fcc0003f0d000 */
[----:B------:R-:W-:Y:S01]  /*0650*/  DSETP.NEU.OR P0, PT, R4, RZ, P0 ;  /* 0x000000ff0400722a */ /* 0x000fe2000070d400 */
[----:B------:R-:W-:-:S13]  /*0660*/  BRA `(.L_x_8985) ;  /* 0x0000000800687947 */ /* 0x000fda0003800000 */
.L_x_8993:
        /* <DEDUP_REMOVED lines=27> */
.L_x_8996:
        /* <DEDUP_REMOVED lines=15> */
.L_x_8995:
[----:B------:R-:W2:Y:S02]  /*0910*/  LDG.E.U16 R0, desc[UR36][R4.64] ;  /* 0x0000002404007981 */ /* 0x000ea4000c1e1500 */
[----:B--2---:R-:W-:-:S05]  /*0920*/  IMAD.U32 R0, R0, 0x10000, RZ ;  /* 0x0001000000007824 */ /* 0x004fca00078e00ff */
[----:B------:R-:W-:Y:S01]  /*0930*/  FSETP.NEU.FTZ.AND P0, PT, R0, RZ, PT ;  /* 0x000000ff0000720b */ /* 0x000fe20003f1d000 */
[----:B------:R-:W-:-:S12]  /*0940*/  BRA `(.L_x_8985) ;  /* 0x0000000400b07947 */ /* 0x000fd80003800000 */
.L_x_8992:
        /* <DEDUP_REMOVED lines=11> */
.L_x_8999:
        /* <DEDUP_REMOVED lines=21> */
.L_x_9003:
[----:B------:R-:W-:Y:S05]  /*0b50*/  BSYNC B1 ;  /* 0x0000000000017941 */ /* 0x000fea0003800000 */
.L_x_9002:
[----:B------:R-:W-:Y:S01]  /*0b60*/  LEA R5, R0, 0x3b800000, 0x17 ;  /* 0x3b80000000057811 */ /* 0x000fe200078eb8ff */
[----:B------:R-:W-:-:S05]  /*0b70*/  IMAD.SHL.U32 R0, R3, 0x100000, RZ ;  /* 0x0010000003007824 */ /* 0x000fca00078e00ff */
[----:B------:R-:W-:-:S07]  /*0b80*/  LOP3.LUT R0, R5, R0, R6, 0xfe, !PT ;  /* 0x0000000005007212 */ /* 0x000fce00078efe06 */
.L_x_9001:
[----:B------:R-:W-:Y:S05]  /*0b90*/  BSYNC B0 ;  /* 0x0000000000007941 */ /* 0x000fea0003800000 */
.L_x_9000:
[----:B------:R-:W-:Y:S01]  /*0ba0*/  FSETP.NEU.FTZ.AND P0, PT, R0, RZ, PT ;  /* 0x000000ff0000720b */ /* 0x000fe20003f1d000 */
[----:B------:R-:W-:-:S12]  /*0bb0*/  BRA `(.L_x_8985) ;  /* 0x0000000400147947 */ /* 0x000fd80003800000 */
.L_x_8998:
        /* <DEDUP_REMOVED lines=21> */
.L_x_9007:
[----:B------:R-:W-:Y:S05]  /*0d10*/  BSYNC B1 ;  /* 0x0000000000017941 */ /* 0x000fea0003800000 */
.L_x_9006:
[----:B------:R-:W-:Y:S01]  /*0d20*/  LEA R5, R0, 0x37800000, 0x17 ;  /* 0x3780000000057811 */ /* 0x000fe200078eb8ff */
[----:B------:R-:W-:-:S05]  /*0d30*/  IMAD.SHL.U32 R0, R3, 0x200000, RZ ;  /* 0x0020000003007824 */ /* 0x000fca00078e00ff */
[----:B------:R-:W-:-:S07]  /*0d40*/  LOP3.LUT R0, R5, R0, R6, 0xfe, !PT ;  /* 0x0000000005007212 */ /* 0x000fce00078efe06 */
.L_x_9005:
[----:B------:R-:W-:Y:S05]  /*0d50*/  BSYNC B0 ;  /* 0x0000000000007941 */ /* 0x000fea0003800000 */
.L_x_9004:
[----:B------:R-:W-:Y:S01]  /*0d60*/  FSETP.NEU.FTZ.AND P0, PT, R0, RZ, PT ;  /* 0x000000ff0000720b */ /* 0x000fe20003f1d000 */
[----:B------:R-:W-:-:S12]  /*0d70*/  BRA `(.L_x_8985) ;  /* 0x0000000000a47947 */ /* 0x000fd80003800000 */
.L_x_8997:
        /* <DEDUP_REMOVED lines=14> */
.L_x_9011:
[----:B------:R-:W-:Y:S05]  /*0e60*/  BSYNC B0 ;  /* 0x0000000000007941 */ /* 0x000fea0003800000 */
.L_x_9010:
[----:B------:R-:W-:Y:S01]  /*0e70*/  FSETP.NEU.FTZ.AND P0, PT, R0, RZ, PT ;  /* 0x000000ff0000720b */ /* 0x000fe20003f1d000 */
[----:B------:R-:W-:-:S12]  /*0e80*/  BRA `(.L_x_8985) ;  /* 0x0000000000607947 */ /* 0x000fd80003800000 */
.L_x_8984:
        /* <DEDUP_REMOVED lines=16> */
.L_x_9012:
[----:B------:R-:W-:Y:S01]  /*0f90*/  PLOP3.LUT P0, PT, PT, PT, PT, 0x8, 0x0 ;  /* 0x000000000000781c */ /* 0x000fe20003f0e170 */
[----:B------:R-:W-:-:S12]  /*0fa0*/  BRA `(.L_x_8985) ;  /* 0x0000000000187947 */ /* 0x000fd80003800000 */
.L_x_9009:
[----:B------:R-:W2:Y:S02]  /*0fb0*/  LDG.E.64 R4, desc[UR36][R4.64] ;  /* 0x0000002404047981 */ /* 0x000ea4000c1e1b00 */
[----:B--2---:R-:W-:-:S04]  /*0fc0*/  ISETP.NE.U32.AND P0, PT, R4, RZ, PT ;  /* 0x000000ff0400720c */ /* 0x004fc80003f05070 */
[----:B------:R-:W-:Y:S01]  /*0fd0*/  ISETP.NE.AND.EX P0, PT, R5, RZ, PT, P0 ;  /* 0x000000ff0500720c */ /* 0x000fe20003f05300 */
[----:B------:R-:W-:-:S12]  /*0fe0*/  BRA `(.L_x_8985) ;  /* 0x0000000000087947 */ /* 0x000fd80003800000 */
.L_x_9008:
[----:B------:R-:W2:Y:S02]  /*0ff0*/  LDG.E R4, desc[UR36][R4.64] ;  /* 0x0000002404047981 */ /* 0x000ea4000c1e1900 */
[----:B--2---:R-:W-:-:S13]  /*1000*/  ISETP.NE.AND P0, PT, R4, RZ, PT ;  /* 0x000000ff0400720c */ /* 0x004fda0003f05270 */
.L_x_8985:
[----:B------:R-:W0:Y:S01]  /*1010*/  S2R R25, SR_TID.X ;  /* 0x0000000000197919 */ /* 0x000e220000002100 */
[----:B------:R-:W-:Y:S01]  /*1020*/  SEL R18, RZ, 0x1, !P0 ;  /* 0x00000001ff127807 */ /* 0x000fe20004000000 */
[----:B0-----:R-:W-:-:S07]  /*1030*/  VIADD R25, R25, 0x80 ;  /* 0x0000008019197836 */ /* 0x001fce0000000000 */
.L_x_8979:
[----:B------:R-:W-:Y:S05]  /*1040*/  BSYNC B6 ;  /* 0x0000000000067941 */ /* 0x000fea0003800000 */
.L_x_8978:
        /* <DEDUP_REMOVED lines=24> */
.L_x_9018:
[----:B------:R-:W2:Y:S02]  /*11d0*/  LDG.E.U8 R4, desc[UR36][R4.64] ;  /* 0x0000002404047981 */ /* 0x000ea4000c1e1100 */
[----:B--2---:R-:W-:Y:S01]  /*11e0*/  ISETP.NE.AND P0, PT, R4, RZ, PT ;  /* 0x000000ff0400720c */ /* 0x004fe20003f05270 */
[----:B------:R-:W-:-:S12]  /*11f0*/  BRA `(.L_x_9020) ;  /* 0x0000000c00747947 */ /* 0x000fd80003800000 */
.L_x_9017:
        /* <DEDUP_REMOVED lines=10> */
.L_x_9022:
[----:B------:R-:W2:Y:S02]  /*12a0*/  LDG.E R4, desc[UR36][R4.64] ;  /* 0x0000002404047981 */ /* 0x000ea4000c1e1900 */
[----:B--2---:R-:W-:Y:S01]  /*12b0*/  ISETP.NE.AND P0, PT, R4, RZ, PT ;  /* 0x000000ff0400720c */ /* 0x004fe20003f05270 */
[----:B------:R-:W-:-:S12]  /*12c0*/  BRA `(.L_x_9020) ;  /* 0x0000000c00407947 */ /* 0x000fd80003800000 */
.L_x_9021:
[----:B------:R-:W2:Y:S02]  /*12d0*/  LDG.E.U16 R4, desc[UR36][R4.64] ;  /* 0x0000002404047981 */ /* 0x000ea4000c1e1500 */
[----:B--2---:R-:W-:Y:S01]  /*12e0*/  ISETP.NE.AND P0, PT, R4, RZ, PT ;  /* 0x000000ff0400720c */ /* 0x004fe20003f05270 */
[----:B------:R-:W-:-:S12]  /*12f0*/  BRA `(.L_x_9020) ;  /* 0x0000000c00347947 */ /* 0x000fd80003800000 */
.L_x_9016:
        /* <DEDUP_REMOVED lines=9> */
.L_x_9024:
[----:B------:R-:W2:Y:S02]  /*1390*/  LDG.E.U16 R0, desc[UR36][R4.64] ;  /* 0x0000002404007981 */ /* 0x000ea4000c1e1500 */
[----:B--2---:R-:W-:-:S05]  /*13a0*/  HADD2.F32 R0, -RZ, R0.H0_H0 ;  /* 0x20000000ff007230 */ /* 0x004fca0000004100 */
[----:B------:R-:W-:Y:S01]  /*13b0*/  FSETP.NEU.FTZ.AND P0, PT, R0, RZ, PT ;  /* 0x000000ff0000720b */ /* 0x000fe20003f1d000 */
[----:B------:R-:W-:-:S12]  /*13c0*/  BRA `(.L_x_9020) ;  /* 0x0000000c00007947 */ /* 0x000fd80003800000 */
.L_x_9023:
        /* <DEDUP_REMOVED lines=11> */
.L_x_9026:
        /* <DEDUP_REMOVED lines=10> */
.L_x_9025:
[----:B------:R-:W2:Y:S02]  /*1520*/  LDG.E.64 R4, desc[UR36][R4.64] ;  /* 0x0000002404047981 */ /* 0x000ea4000c1e1b00 */
[----:B--2---:R-:W-:Y:S01]  /*1530*/  DSETP.NEU.AND P0, PT, R4, RZ, PT ;  /* 0x000000ff0400722a */ /* 0x004fe20003f0d000 */
[----:B------:R-:W-:-:S13]  /*1540*/  BRA `(.L_x_9020) ;  /* 0x0000000800a07947 */ /* 0x000fda0003800000 */
.L_x_9015:
        /* <DEDUP_REMOVED lines=11> */
.L_x_9029:
[----:B------:R-:W2:Y:S02]  /*1600*/  LDG.E.128 R4, desc[UR36][R4.64] ;  /* 0x0000002404047981 */ /* 0x000ea4000c1e1d00 */
[----:B--2---:R-:W-:-:S06]  /*1610*/  DSETP.NEU.AND P0, PT, R6, RZ, PT ;  /* 0x000000ff0600722a */ /* 0x004fcc0003f0d000 */
[----:B------:R-:W-:Y:S01]  /*1620*/  DSETP.NEU.OR P0, PT, R4, RZ, P0 ;  /* 0x000000ff0400722a */ /* 0x000fe2000070d400 */
[----:B------:R-:W-:-:S13]  /*1630*/  BRA `(.L_x_9020) ;  /* 0x0000000800647947 */ /* 0x000fda0003800000 */
.L_x_9028:
        /* <DEDUP_REMOVED lines=27> */
.L_x_9031:
        /* <DEDUP_REMOVED lines=14> */
.L_x_9030:
[----:B------:R-:W2:Y:S02]  /*18d0*/  LDG.E.U16 R0, desc[UR36][R4.64] ;  /* 0x0000002404007981 */ /* 0x000ea4000c1e1500 */
[----:B--2---:R-:W-:-:S05]  /*18e0*/  IMAD.U32 R0, R0, 0x10000, RZ ;  /* 0x0001000000007824 */ /* 0x004fca00078e00ff */
[----:B------:R-:W-:Y:S01]  /*18f0*/  FSETP.NEU.FTZ.AND P0, PT, R0, RZ, PT ;  /* 0x000000ff0000720b */ /* 0x000fe20003f1d000 */
[----:B------:R-:W-:-:S12]  /*1900*/  BRA `(.L_x_9020) ;  /* 0x0000000400b07947 */ /* 0x000fd80003800000 */
.L_x_9027:
        /* <DEDUP_REMOVED lines=11> */
.L_x_9034:
        /* <DEDUP_REMOVED lines=21> */
.L_x_9038:
[----:B------:R-:W-:Y:S05]  /*1b10*/  BSYNC B1 ;  /* 0x0000000000017941 */ /* 0x000fea0003800000 */
.L_x_9037:
[----:B------:R-:W-:Y:S01]  /*1b20*/  LEA R5, R0, 0x3b800000, 0x17 ;  /* 0x3b80000000057811 */ /* 0x000fe200078eb8ff */
[----:B------:R-:W-:-:S05]  /*1b30*/  IMAD.SHL.U32 R0, R3, 0x100000, RZ ;  /* 0x0010000003007824 */ /* 0x000fca00078e00ff */
[----:B------:R-:W-:-:S07]  /*1b40*/  LOP3.LUT R0, R5, R0, R6, 0xfe, !PT ;  /* 0x0000000005007212 */ /* 0x000fce00078efe06 */
.L_x_9036:
[----:B------:R-:W-:Y:S05]  /*1b50*/  BSYNC B0 ;  /* 0x0000000000007941 */ /* 0x000fea0003800000 */
.L_x_9035:
[----:B------:R-:W-:Y:S01]  /*1b60*/  FSETP.NEU.FTZ.AND P0, PT, R0, RZ, PT ;  /* 0x000000ff0000720b */ /* 0x000fe20003f1d000 */
[----:B------:R-:W-:-:S12]  /*1b70*/  BRA `(.L_x_9020) ;  /* 0x0000000400147947 */ /* 0x000fd80003800000 */
.L_x_9033:
        /* <DEDUP_REMOVED lines=21> */
.L_x_9042:
[----:B------:R-:W-:Y:S05]  /*1cd0*/  BSYNC B1 ;  /* 0x0000000000017941 */ /* 0x000fea0003800000 */
.L_x_9041:
[----:B------:R-:W-:Y:S01]  /*1ce0*/  LEA R5, R0, 0x37800000, 0x17 ;  /* 0x3780000000057811 */ /* 0x000fe200078eb8ff */
[----:B------:R-:W-:-:S05]  /*1cf0*/  IMAD.SHL.U32 R0, R3, 0x200000, RZ ;  /* 0x0020000003007824 */ /* 0x000fca00078e00ff */
[----:B------:R-:W-:-:S07]  /*1d00*/  LOP3.LUT R0, R5, R0, R6, 0xfe, !PT ;  /* 0x0000000005007212 */ /* 0x000fce00078efe06 */
.L_x_9040:
[----:B------:R-:W-:Y:S05]  /*1d10*/  BSYNC B0 ;  /* 0x0000000000007941 */ /* 0x000fea0003800000 */
.L_x_9039:
[----:B------:R-:W-:Y:S01]  /*1d20*/  FSETP.NEU.FTZ.AND P0, PT, R0, RZ, PT ;  /* 0x000000ff0000720b */ /* 0x000fe20003f1d000 */
[----:B------:R-:W-:-:S12]  /*1d30*/  BRA `(.L_x_9020) ;  /* 0x0000000000a47947 */ /* 0x000fd80003800000 */
.L_x_9032:
        /* <DEDUP_REMOVED lines=14> */
.L_x_9046:
[----:B------:R-:W-:Y:S05]  /*1e20*/  BSYNC B0 ;  /* 0x0000000000007941 */ /* 0x000fea0003800000 */
.L_x_9045:
[----:B------:R-:W-:Y:S01]  /*1e30*/  FSETP.NEU.FTZ.AND P0, PT, R0, RZ, PT ;  /* 0x000000ff0000720b */ /* 0x000fe20003f1d000 */
[----:B------:R-:W-:-:S12]  /*1e40*/  BRA `(.L_x_9020) ;  /* 0x0000000000607947 */ /* 0x000fd80003800000 */
.L_x_9019:
        /* <DEDUP_REMOVED lines=16> */
.L_x_9047:
[----:B------:R-:W-:Y:S01]  /*1f50*/  PLOP3.LUT P0, PT, PT, PT, PT, 0x8, 0x0 ;  /* 0x000000000000781c */ /* 0x000fe20003f0e170 */
[----:B------:R-:W-:-:S12]  /*1f60*/  BRA `(.L_x_9020) ;  /* 0x0000000000187947 */ /* 0x000fd80003800000 */
.L_x_9044:
[----:B------:R-:W2:Y:S02]  /*1f70*/  LDG.E.64 R4, desc[UR36][R4.64] ;  /* 0x0000002404047981 */ /* 0x000ea4000c1e1b00 */
[----:B--2---:R-:W-:-:S04]  /*1f80*/  ISETP.NE.U32.AND P0, PT, R4, RZ, PT ;  /* 0x000000ff0400720c */ /* 0x004fc80003f05070 */
[----:B------:R-:W-:Y:S01]  /*1f90*/  ISETP.NE.AND.EX P0, PT, R5, RZ, PT, P0 ;  /* 0x000000ff0500720c */ /* 0x000fe20003f05300 */
[----:B------:R-:W-:-:S12]  /*1fa0*/  BRA `(.L_x_9020) ;  /* 0x0000000000087947 */ /* 0x000fd80003800000 */
.L_x_9043:
[----:B------:R-:W2:Y:S02]  /*1fb0*/  LDG.E R4, desc[UR36][R4.64] ;  /* 0x0000002404047981 */ /* 0x000ea4000c1e1900 */
[----:B--2---:R-:W-:-:S13]  /*1fc0*/  ISETP.NE.AND P0, PT, R4, RZ, PT ;  /* 0x000000ff0400720c */ /* 0x004fda0003f05270 */
.L_x_9020:
[----:B------:R-:W-:Y:S01]  /*1fd0*/  SEL R17, RZ, 0x1, !P0 ;  /* 0x00000001ff117807 */ /* 0x000fe20004000000 */
[----:B------:R-:W-:-:S07]  /*1fe0*/  VIADD R25, R25, 0x80 ;  /* 0x0000008019197836 */ /* 0x000fce0000000000 */
.L_x_9014:
[----:B------:R-:W-:Y:S05]  /*1ff0*/  BSYNC B6 ;  /* 0x0000000000067941 */ /* 0x000fea0003800000 */
.L_x_9013:
        /* <DEDUP_REMOVED lines=26> */
.L_x_9053:
[----:B------:R-:W2:Y:S02]  /*21a0*/  LDG.E.U8 R4, desc[UR36][R4.64] ;  /* 0x0000002404047981 */ /* 0x000ea4000c1e1100 */
[----:B--2---:R-:W-:Y:S01]  /*21b0*/  ISETP.NE.AND P0, PT, R4, RZ, PT ;  /* 0x000000ff0400720c */ /* 0x004fe20003f05270 */
[----:B------:R-:W-:-:S12]  /*21c0*/  BRA `(.L_x_9055) ;  /* 0x0000000c00747947 */ /* 0x000fd80003800000 */
.L_x_9052:
        /* <DEDUP_REMOVED lines=10> */
.L_x_9057:
[----:B------:R-:W2:Y:S02]  /*2270*/  LDG.E R4, desc[UR36][R4.64] ;  /* 0x0000002404047981 */ /* 0x000ea4000c1e1900 */
[----:B--2---:R-:W-:Y:S01]  /*2280*/  ISETP.NE.AND P0, PT, R4, RZ, PT ;  /* 0x000000ff0400720c */ /* 0x004fe20003f05270 */
[----:B------:R-:W-:-:S12]  /*2290*/  BRA `(.L_x_9055) ;  /* 0x0000000c00407947 */ /* 0x000fd80003800000 */
.L_x_9056:
[----:B------:R-:W2:Y:S02]  /*22a0*/  LDG.E.U16 R4, desc[UR36][R4.64] ;  /* 0x0000002404047981 */ /* 0x000ea4000c1e1500 */
[----:B--2---:R-:W-:Y:S01]  /*22b0*/  ISETP.NE.AND P0, PT, R4, RZ, PT ;  /* 0x000000ff0400720c */ /* 0x004fe20003f05270 */
[----:B------:R-:W-:-:S12]  /*22c0*/  BRA `(.L_x_9055) ;  /* 0x0000000c00347947 */ /* 0x000fd80003800000 */
.L_x_9051:
        /* <DEDUP_REMOVED lines=9> */
.L_x_9059:
[----:B------:R-:W2:Y:S02]  /*2360*/  LDG.E.U16 R0, desc[UR36][R4.64] ;  /* 0x0000002404007981 */ /* 0x000ea4000c1e1500 */
[----:B--2---:R-:W-:-:S05]  /*2370*/  HADD2.F32 R0, -RZ, R0.H0_H0 ;  /* 0x20000000ff007230 */ /* 0x004fca0000004100 */
[----:B------:R-:W-:Y:S01]  /*2380*/  FSETP.NEU.FTZ.AND P0, PT, R0, RZ, PT ;  /* 0x000000ff0000720b */ /* 0x000fe20003f1d000 */
[----:B------:R-:W-:-:S12]  /*2390*/  BRA `(.L_x_9055) ;  /* 0x0000000c00007947 */ /* 0x000fd80003800000 */
.L_x_9058:
        /* <DEDUP_REMOVED lines=11> */
.L_x_9061:
        /* <DEDUP_REMOVED lines=10> */
.L_x_9060:
[----:B------:R-:W2:Y:S02]  /*24f0*/  LDG.E.64 R4, desc[UR36][R4.64] ;  /* 0x0000002404047981 */ /* 0x000ea4000c1e1b00 */
[----:B--2---:R-:W-:Y:S01]  /*2500*/  DSETP.NEU.AND P0, PT, R4, RZ, PT ;  /* 0x000000ff0400722a */ /* 0x004fe20003f0d000 */
[----:B------:R-:W-:-:S13]  /*2510*/  BRA `(.L_x_9055) ;  /* 0x0000000800a07947 */ /* 0x000fda0003800000 */
.L_x_9050:
        /* <DEDUP_REMOVED lines=11> */
.L_x_9064:
[----:B------:R-:W2:Y:S02]  /*25d0*/  LDG.E.128 R4, desc[UR36][R4.64] ;  /* 0x0000002404047981 */ /* 0x000ea4000c1e1d00 */
[----:B--2---:R-:W-:-:S06]  /*25e0*/  DSETP.NEU.AND P0, PT, R6, RZ, PT ;  /* 0x000000ff0600722a */ /* 0x004fcc0003f0d000 */
[----:B------:R-:W-:Y:S01]  /*25f0*/  DSETP.NEU.OR P0, PT, R4, RZ, P0 ;  /* 0x000000ff0400722a */ /* 0x000fe2000070d400 */
[----:B------:R-:W-:-:S13]  /*2600*/  BRA `(.L_x_9055) ;  /* 0x0000000800647947 */ /* 0x000fda0003800000 */
.L_x_9063:
        /* <DEDUP_REMOVED lines=27> */
.L_x_9066:
        /* <DEDUP_REMOVED lines=14> */
.L_x_9065:
[----:B------:R-:W2:Y:S02]  /*28a0*/  LDG.E.U16 R0, desc[UR36][R4.64] ;  /* 0x0000002404007981 */ /* 0x000ea4000c1e1500 */
[----:B--2---:R-:W-:-:S05]  /*28b0*/  IMAD.U32 R0, R0, 0x10000, RZ ;  /* 0x0001000000007824 */ /* 0x004fca00078e00ff */
[----:B------:R-:W-:Y:S01]  /*28c0*/  FSETP.NEU.FTZ.AND P0, PT, R0, RZ, PT ;  /* 0x000000ff0000720b */ /* 0x000fe20003f1d000 */
[----:B------:R-:W-:-:S12]  /*28d0*/  BRA `(.L_x_9055) ;  /* 0x0000000400b07947 */ /* 0x000fd80003800000 */
.L_x_9062:
        /* <DEDUP_REMOVED lines=11> */
.L_x_9069:
        /* <DEDUP_REMOVED lines=21> */
.L_x_9073:
[----:B------:R-:W-:Y:S05]  /*2ae0*/  BSYNC B1 ;  /* 0x0000000000017941 */ /* 0x000fea0003800000 */
.L_x_9072:
[----:B------:R-:W-:Y:S01]  /*2af0*/  LEA R5, R0, 0x3b800000, 0x17 ;  /* 0x3b80000000057811 */ /* 0x000fe200078eb8ff */
[----:B------:R-:W-:-:S05]  /*2b00*/  IMAD.SHL.U32 R0, R3, 0x100000, RZ ;  /* 0x0010000003007824 */ /* 0x000fca00078e00ff */
[----:B------:R-:W-:-:S07]  /*2b10*/  LOP3.LUT R0, R5, R0, R6, 0xfe, !PT ;  /* 0x0000000005007212 */ /* 0x000fce00078efe06 */
.L_x_9071:
[----:B------:R-:W-:Y:S05]  /*2b20*/  BSYNC B0 ;  /* 0x0000000000007941 */ /* 0x000fea0003800000 */
.L_x_9070:
[----:B------:R-:W-:Y:S01]  /*2b30*/  FSETP.NEU.FTZ.AND P0, PT, R0, RZ, PT ;  /* 0x000000ff0000720b */ /* 0x000fe20003f1d000 */
[----:B------:R-:W-:-:S12]  /*2b40*/  BRA `(.L_x_9055) ;  /* 0x0000000400147947 */ /* 0x000fd80003800000 */
.L_x_9068:
        /* <DEDUP_REMOVED lines=21> */
.L_x_9077:
[----:B------:R-:W-:Y:S05]  /*2ca0*/  BSYNC B1 ;  /* 0x0000000000017941 */ /* 0x000fea0003800000 */
.L_x_9076:
[----:B------:R-:W-:Y:S01]  /*2cb0*/  LEA R5, R0, 0x37800000, 0x17 ;  /* 0x3780000000057811 */ /* 0x000fe200078eb8ff */
[----:B------:R-:W-:-:S05]  /*2cc0*/  IMAD.SHL.U32 R0, R3, 0x200000, RZ ;  /* 0x0020000003007824 */ /* 0x000fca00078e00ff */
[----:B------:R-:W-:-:S07]  /*2cd0*/  LOP3.LUT R0, R5, R0, R6, 0xfe, !PT ;  /* 0x0000000005007212 */ /* 0x000fce00078efe06 */
.L_x_9075:
[----:B------:R-:W-:Y:S05]  /*2ce0*/  BSYNC B0 ;  /* 0x0000000000007941 */ /* 0x000fea0003800000 */
.L_x_9074:
[----:B------:R-:W-:Y:S01]  /*2cf0*/  FSETP.NEU.FTZ.AND P0, PT, R0, RZ, PT ;  /* 0x000000ff0000720b */ /* 0x000fe20003f1d000 */
[----:B------:R-:W-:-:S12]  /*2d00*/  BRA `(.L_x_9055) ;  /* 0x0000000000a47947 */ /* 0x000fd80003800000 */
.L_x_9067:
        /* <DEDUP_REMOVED lines=14> */
.L_x_9081:
[----:B------:R-:W-:Y:S05]  /*2df0*/  BSYNC B0 ;  /* 0x0000000000007941 */ /* 0x000fea0003800000 */
.L_x_9080:
[----:B------:R-:W-:Y:S01]  /*2e00*/  FSETP.NEU.FTZ.AND P0, PT, R0, RZ, PT ;  /* 0x000000ff0000720b */ /* 0x000fe20003f1d000 */
[----:B------:R-:W-:-:S12]  /*2e10*/  BRA `(.L_x_9055) ;  /* 0x0000000000607947 */ /* 0x000fd80003800000 */
.L_x_9054:
        /* <DEDUP_REMOVED lines=16> */
.L_x_9082:
[----:B------:R-:W-:Y:S01]  /*2f20*/  PLOP3.LUT P0, PT, PT, PT, PT, 0x8, 0x0 ;  /* 0x000000000000781c */ /* 0x000fe20003f0e170 */
[----:B------:R-:W-:-:S12]  /*2f30*/  BRA `(.L_x_9055) ;  /* 0x0000000000187947 */ /* 0x000fd80003800000 */
.L_x_9079:
[----:B------:R-:W2:Y:S02]  /*2f40*/  LDG.E.64 R4, desc[UR36][R4.64] ;  /* 0x0000002404047981 */ /* 0x000ea4000c1e1b00 */
[----:B--2---:R-:W-:-:S04]  /*2f50*/  ISETP.NE.U32.AND P0, PT, R4, RZ, PT ;  /* 0x000000ff0400720c */ /* 0x004fc80003f05070 */
[----:B------:R-:W-:Y:S01]  /*2f60*/  ISETP.NE.AND.EX P0, PT, R5, RZ, PT, P0 ;  /* 0x000000ff0500720c */ /* 0x000fe20003f05300 */
[----:B------:R-:W-:-:S12]  /*2f70*/  BRA `(.L_x_9055) ;  /* 0x0000000000087947 */ /* 0x000fd80003800000 */
.L_x_9078:
[----:B------:R-:W2:Y:S02]  /*2f80*/  LDG.E R4, desc[UR36][R4.64] ;  /* 0x0000002404047981 */ /* 0x000ea4000c1e1900 */
[----:B--2---:R-:W-:-:S13]  /*2f90*/  ISETP.NE.AND P0, PT, R4, RZ, PT ;  /* 0x000000ff0400720c */ /* 0x004fda0003f05270 */
.L_x_9055:
[----:B------:R-:W-:Y:S01]  /*2fa0*/  SEL R19, RZ, 0x1, !P0 ;  /* 0x00000001ff137807 */ /* 0x000fe20004000000 */
[----:B------:R-:W-:-:S07]  /*2fb0*/  VIADD R25, R25, 0x80 ;  /* 0x0000008019197836 */ /* 0x000fce0000000000 */
.L_x_9049:
[----:B------:R-:W-:Y:S05]  /*2fc0*/  BSYNC B6 ;  /* 0x0000000000067941 */ /* 0x000fea0003800000 */
.L_x_9048:
        /* <DEDUP_REMOVED lines=24> */
.L_x_9088:
[----:B------:R-:W2:Y:S02]  /*3150*/  LDG.E.U8 R4, desc[UR36][R4.64] ;  /* 0x0000002404047981 */ /* 0x000ea4000c1e1100 */
[----:B--2---:R-:W-:Y:S01]  /*3160*/  ISETP.NE.AND P0, PT, R4, RZ, PT ;  /* 0x000000ff0400720c */ /* 0x004fe20003f05270 */
[----:B------:R-:W-:-:S12]  /*3170*/  BRA `(.L_x_9090) ;  /* 0x0000000c00747947 */ /* 0x000fd80003800000 */
.L_x_9087:
        /* <DEDUP_REMOVED lines=10> */
.L_x_9092:
[----:B------:R-:W2:Y:S02]  /*3220*/  LDG.E R4, desc[UR36][R4.64] ;  /* 0x0000002404047981 */ /* 0x000ea4000c1e1900 */
[----:B--2---:R-:W-:Y:S01]  /*3230*/  ISETP.NE.AND P0, PT, R4, RZ, PT ;  /* 0x000000ff0400720c */ /* 0x004fe20003f05270 */
[----:B------:R-:W-:-:S12]  /*3240*/  BRA `(.L_x_9090) ;  /* 0x0000000c00407947 */ /* 0x000fd80003800000 */
.L_x_9091:
[----:B------:R-:W2:Y:S02]  /*3250*/  LDG.E.U16 R4, desc[UR36][R4.64] ;  /* 0x0000002404047981 */ /* 0x000ea4000c1e1500 */
[----:B--2---:R-:W-:Y:S01]  /*3260*/  ISETP.NE.AND P0, PT, R4, RZ, PT ;  /* 0x000000ff0400720c */ /* 0x004fe20003f05270 */
[----:B------:R-:W-:-:S12]  /*3270*/  BRA `(.L_x_9090) ;  /* 0x0000000c00347947 */ /* 0x000fd80003800000 */
.L_x_9086:
        /* <DEDUP_REMOVED lines=9> */
.L_x_9094:
[----:B------:R-:W2:Y:S02]  /*3310*/  LDG.E.U16 R0, desc[UR36][R4.64] ;  /* 0x0000002404007981 */ /* 0x000ea4000c1e1500 */
[----:B--2---:R-:W-:-:S05]  /*3320*/  HADD2.F32 R0, -RZ, R0.H0_H0 ;  /* 0x20000000ff007230 */ /* 0x004fca0000004100 */
[----:B------:R-:W-:Y:S01]  /*3330*/  FSETP.NEU.FTZ.AND P0, PT, R0, RZ, PT ;  /* 0x000000ff0000720b */ /* 0x000fe20003f1d000 */
[----:B------:R-:W-:-:S12]  /*3340*/  BRA `(.L_x_9090) ;  /* 0x0000000c00007947 */ /* 0x000fd80003800000 */
.L_x_9093:
        /* <DEDUP_REMOVED lines=11> */
.L_x_9096:
        /* <DEDUP_REMOVED lines=10> */
.L_x_9095:
[----:B------:R-:W2:Y:S02]  /*34a0*/  LDG.E.64 R4, desc[UR36][R4.64] ;  /* 0x0000002404047981 */ /* 0x000ea4000c1e1b00 */
[----:B--2---:R-:W-:Y:S01]  /*34b0*/  DSETP.NEU.AND P0, PT, R4, RZ, PT ;  /* 0x000000ff0400722a */ /* 0x004fe20003f0d000 */
[----:B------:R-:W-:-:S13]  /*34c0*/  BRA `(.L_x_9090) ;  /* 0x0000000800a07947 */ /* 0x000fda0003800000 */
.L_x_9085:
        /* <DEDUP_REMOVED lines=11> */
.L_x_9099:
[----:B------:R-:W2:Y:S02]  /*3580*/  LDG.E.128 R4, desc[UR36][R4.64] ;  /* 0x0000002404047981 */ /* 0x000ea4000c1e1d00 */
[----:B--2---:R-:W-:-:S06]  /*3590*/  DSETP.NEU.AND P0, PT, R6, RZ, PT ;  /* 0x000000ff0600722a */ /* 0x004fcc0003f0d000 */
[----:B------:R-:W-:Y:S01]  /*35a0*/  DSETP.NEU.OR P0, PT, R4, RZ, P0 ;  /* 0x000000ff0400722a */ /* 0x000fe2000070d400 */
[----:B------:R-:W-:-:S13]  /*35b0*/  BRA `(.L_x_9090) ;  /* 0x0000000800647947 */ /* 0x000fda0003800000 */
.L_x_9098:
        /* <DEDUP_REMOVED lines=27> */
.L_x_9101:
        /* <DEDUP_REMOVED lines=14> */
.L_x_9100:
[----:B------:R-:W2:Y:S02]  /*3850*/  LDG.E.U16 R0, desc[UR36][R4.64] ;  /* 0x0000002404007981 */ /* 0x000ea4000c1e1500 */
[----:B--2---:R-:W-:-:S05]  /*3860*/  IMAD.U32 R0, R0, 0x10000, RZ ;  /* 0x0001000000007824 */ /* 0x004fca00078e00ff */
[----:B------:R-:W-:Y:S01]  /*3870*/  FSETP.NEU.FTZ.AND P0, PT, R0, RZ, PT ;  /* 0x000000ff0000720b */ /* 0x000fe20003f1d000 */
[----:B------:R-:W-:-:S12]  /*3880*/  BRA `(.L_x_9090) ;  /* 0x0000000400b07947 */ /* 0x000fd80003800000 */
.L_x_9097:
        /* <DEDUP_REMOVED lines=11> */
.L_x_9104:
        /* <DEDUP_REMOVED lines=21> */
.L_x_9108:
[----:B------:R-:W-:Y:S05]  /*3a90*/  BSYNC B1 ;  /* 0x0000000000017941 */ /* 0x000fea0003800000 */
.L_x_9107:
[----:B------:R-:W-:Y:S01]  /*3aa0*/  LEA R5, R0, 0x3b800000, 0x17 ;  /* 0x3b80000000057811 */ /* 0x000fe200078eb8ff */
[----:B------:R-:W-:-:S05]  /*3ab0*/  IMAD.SHL.U32 R0, R3, 0x100000, RZ ;  /* 0x0010000003007824 */ /* 0x000fca00078e00ff */
[----:B------:R-:W-:-:S07]  /*3ac0*/  LOP3.LUT R0, R5, R0, R6, 0xfe, !PT ;  /* 0x0000000005007212 */ /* 0x000fce00078efe06 */
.L_x_9106:
[----:B------:R-:W-:Y:S05]  /*3ad0*/  BSYNC B0 ;  /* 0x0000000000007941 */ /* 0x000fea0003800000 */
.L_x_9105:
[----:B------:R-:W-:Y:S01]  /*3ae0*/  FSETP.NEU.FTZ.AND P0, PT, R0, RZ, PT ;  /* 0x000000ff0000720b */ /* 0x000fe20003f1d000 */
[----:B------:R-:W-:-:S12]  /*3af0*/  BRA `(.L_x_9090) ;  /* 0x0000000400147947 */ /* 0x000fd80003800000 */
.L_x_9103:
        /* <DEDUP_REMOVED lines=21> */
.L_x_9112:
[----:B------:R-:W-:Y:S05]  /*3c50*/  BSYNC B1 ;  /* 0x0000000000017941 */ /* 0x000fea0003800000 */
.L_x_9111:
[----:B------:R-:W-:Y:S01]  /*3c60*/  LEA R5, R0, 0x37800000, 0x17 ;  /* 0x3780000000057811 */ /* 0x000fe200078eb8ff */
[----:B------:R-:W-:-:S05]  /*3c70*/  IMAD.SHL.U32 R0, R3, 0x200000, RZ ;  /* 0x0020000003007824 */ /* 0x000fca00078e00ff */
[----:B------:R-:W-:-:S07]  /*3c80*/  LOP3.LUT R0, R5, R0, R6, 0xfe, !PT ;  /* 0x0000000005007212 */ /* 0x000fce00078efe06 */
.L_x_9110:
[----:B------:R-:W-:Y:S05]  /*3c90*/  BSYNC B0 ;  /* 0x0000000000007941 */ /* 0x000fea0003800000 */
.L_x_9109:
[----:B------:R-:W-:Y:S01]  /*3ca0*/  FSETP.NEU.FTZ.AND P0, PT, R0, RZ, PT ;  /* 0x000000ff0000720b */ /* 0x000fe20003f1d000 */
[----:B------:R-:W-:-:S12]  /*3cb0*/  BRA `(.L_x_9090) ;  /* 0x0000000000a47947 */ /* 0x000fd80003800000 */
.L_x_9102:
        /* <DEDUP_REMOVED lines=14> */
.L_x_9116:
[----:B------:R-:W-:Y:S05]  /*3da0*/  BSYNC B0 ;  /* 0x0000000000007941 */ /* 0x000fea0003800000 */
.L_x_9115:
[----:B------:R-:W-:Y:S01]  /*3db0*/  FSETP.NEU.FTZ.AND P0, PT, R0, RZ, PT ;  /* 0x000000ff0000720b */ /* 0x000fe20003f1d000 */
[----:B------:R-:W-:-:S12]  /*3dc0*/  BRA `(.L_x_9090) ;  /* 0x0000000000607947 */ /* 0x000fd80003800000 */
.L_x_9089:
        /* <DEDUP_REMOVED lines=16> */
.L_x_9117:
[----:B------:R-:W-:Y:S01]  /*3ed0*/  PLOP3.LUT P0, PT, PT, PT, PT, 0x8, 0x0 ;  /* 0x000000000000781c */ /* 0x000fe20003f0e170 */
[----:B------:R-:W-:-:S12]  /*3ee0*/  BRA `(.L_x_9090) ;  /* 0x0000000000187947 */ /* 0x000fd80003800000 */
.L_x_9114:
[----:B------:R-:W2:Y:S02]  /*3ef0*/  LDG.E.64 R4, desc[UR36][R4.64] ;  /* 0x0000002404047981 */ /* 0x000ea4000c1e1b00 */
[----:B--2---:R-:W-:-:S04]  /*3f00*/  ISETP.NE.U32.AND P0, PT, R4, RZ, PT ;  /* 0x000000ff0400720c */ /* 0x004fc80003f05070 */
[----:B------:R-:W-:Y:S01]  /*3f10*/  ISETP.NE.AND.EX P0, PT, R5, RZ, PT, P0 ;  /* 0x000000ff0500720c */ /* 0x000fe20003f05300 */
[----:B------:R-:W-:-:S12]  /*3f20*/  BRA `(.L_x_9090) ;  /* 0x0000000000087947 */ /* 0x000fd80003800000 */
.L_x_9113:
[----:B------:R-:W2:Y:S02]  /*3f30*/  LDG.E R4, desc[UR36][R4.64] ;  /* 0x0000002404047981 */ /* 0x000ea4000c1e1900 */
[----:B--2---:R-:W-:-:S13]  /*3f40*/  ISETP.NE.AND P0, PT, R4, RZ, PT ;  /* 0x000000ff0400720c */ /* 0x004fda0003f05270 */
.L_x_9090:
[----:B------:R-:W-:-:S07]  /*3f50*/  SEL R23, RZ, 0x1, !P0 ;  /* 0x00000001ff177807 */ /* 0x000fce0004000000 */
.L_x_9084:
[----:B------:R-:W-:Y:S05]  /*3f60*/  BSYNC B6 ;  /* 0x0000000000067941 */ /* 0x000fea0003800000 */
.L_x_9083:
[----:B------:R-:W1:Y:S01]  /*3f70*/  S2R R5, SR_TID.X ;  /* 0x0000000000057919 */ /* 0x000e620000002100 */
[----:B------:R-:W2:Y:S01]  /*3f80*/  LDC.U8 R16, c[0x0][0x234] ;  /* 0x00008d00ff107b82 */ /* 0x000ea20000000000 */
[--C-:B0-----:R-:W-:Y:S01]  /*3f90*/  LOP3.LUT P0, RZ, R18, 0xff, R22.reuse, 0xc8, !PT ;  /* 0x000000ff12ff7812 */ /* 0x101fe2000780c816 */
[----:B------:R-:W-:Y:S01]  /*3fa0*/  BSSY B6, `(.L_x_9118) ;  /* 0x00000f7000067945 */ /* 0x000fe20003800000 */
[--C-:B------:R-:W-:Y:S02]  /*3fb0*/  LOP3.LUT P1, RZ, R17, 0xff, R22.reuse, 0xc8, !PT ;  /* 0x000000ff11ff7812 */ /* 0x100fe4000782c816 */
[--C-:B------:R-:W-:Y:S02]  /*3fc0*/  LOP3.LUT P2, RZ, R19, 0xff, R22.reuse, 0xc8, !PT ;  /* 0x000000ff13ff7812 */ /* 0x100fe4000784c816 */
[----:B------:R-:W-:Y:S02]  /*3fd0*/  LOP3.LUT P3, RZ, R23, 0xff, R22, 0xc8, !PT ;  /* 0x000000ff17ff7812 */ /* 0x000fe4000786c816 */
[----:B------:R-:W-:-:S02]  /*3fe0*/  SEL R3, RZ, 0x1, !P0 ;  /* 0x00000001ff037807 */ /* 0x000fc40004000000 */
[----:B------:R-:W-:Y:S02]  /*3ff0*/  SEL R26, RZ, 0x1, !P1 ;  /* 0x00000001ff1a7807 */ /* 0x000fe40004800000 */
        /* <DEDUP_REMOVED lines=26> */
.L_x_9123:
[----:B------:R0:W-:Y:S01]  /*41a0*/  STG.E.U8 desc[UR36][R8.64], R3 ;  /* 0x0000000308007986 */ /* 0x0001e2000c101124 */
[----:B------:R-:W-:Y:S05]  /*41b0*/  BRA `(.L_x_9119) ;  /* 0x0000000c00547947 */ /* 0x000fea0003800000 */
.L_x_9122:
        /* <DEDUP_REMOVED lines=10> */
.L_x_9126:
[----:B------:R0:W-:Y:S01]  /*4260*/  STG.E desc[UR36][R8.64], R3 ;  /* 0x0000000308007986 */ /* 0x0001e2000c101924 */
[----:B------:R-:W-:Y:S05]  /*4270*/  BRA `(.L_x_9119) ;  /* 0x0000000c00247947 */ /* 0x000fea0003800000 */
.L_x_9125:
[----:B------:R0:W-:Y:S01]  /*4280*/  STG.E.U16 desc[UR36][R8.64], R3 ;  /* 0x0000000308007986 */ /* 0x0001e2000c101524 */
[----:B------:R-:W-:Y:S05]  /*4290*/  BRA `(.L_x_9119) ;  /* 0x0000000c001c7947 */ /* 0x000fea0003800000 */
.L_x_9121:
        /* <DEDUP_REMOVED lines=9> */
.L_x_9128:
[----:B------:R-:W0:Y:S02]  /*4330*/  I2F.S16 R0, R3 ;  /* 0x0000000300007306 */ /* 0x000e240000101400 */
[----:B0-----:R-:W-:-:S05]  /*4340*/  F2FP.F16.F32.PACK_AB R0, RZ, R0 ;  /* 0x00000000ff00723e */ /* 0x001fca00000000ff */
[----:B------:R0:W-:Y:S01]  /*4350*/  STG.E.U16 desc[UR36][R8.64], R0 ;  /* 0x0000000008007986 */ /* 0x0001e2000c101524 */
[----:B------:R-:W-:Y:S05]  /*4360*/  BRA `(.L_x_9119) ;  /* 0x0000000800e87947 */ /* 0x000fea0003800000 */
.L_x_9127:
        /* <DEDUP_REMOVED lines=10> */
.L_x_9130:
[----:B------:R-:W0:Y:S02]  /*4410*/  I2F.S16 R3, R3 ;  /* 0x0000000300037306 */ /* 0x000e240000101400 */
[----:B0-----:R-:W-:-:S04]  /*4420*/  F2FP.F16.F32.PACK_AB R3, RZ, R3 ;  /* 0x00000003ff03723e */ /* 0x001fc800000000ff */
[----:B------:R-:W-:-:S05]  /*4430*/  PRMT R3, R3, 0x5410, RZ ;  /* 0x0000541003037816 */ /* 0x000fca00000000ff */
[----:B------:R0:W-:Y:S01]  /*4440*/  STG.E desc[UR36][R8.64], R3 ;  /* 0x0000000308007986 */ /* 0x0001e2000c101924 */
[----:B------:R-:W-:Y:S05]  /*4450*/  BRA `(.L_x_9119) ;  /* 0x0000000800ac7947 */ /* 0x000fea0003800000 */
.L_x_9129:
[----:B------:R-:W0:Y:S02]  /*4460*/  I2F.F64.S16 R4, R3 ;  /* 0x0000000300047312 */ /* 0x000e240000101c00 */
[----:B0-----:R0:W-:Y:S01]  /*4470*/  STG.E.64 desc[UR36][R8.64], R4 ;  /* 0x0000000408007986 */ /* 0x0011e2000c101b24 */
[----:B------:R-:W-:Y:S05]  /*4480*/  BRA `(.L_x_9119) ;  /* 0x0000000800a07947 */ /* 0x000fea0003800000 */
.L_x_9120:
        /* <DEDUP_REMOVED lines=10> */
.L_x_9133:
[----:B------:R-:W0:Y:S01]  /*4530*/  I2F.F64.S16 R4, R3 ;  /* 0x0000000300047312 */ /* 0x000e220000101c00 */
[----:B------:R-:W-:-:S05]  /*4540*/  CS2R R6, SRZ ;  /* 0x0000000000067805 */ /* 0x000fca000001ff00 */
[----:B0-----:R0:W-:Y:S01]  /*4550*/  STG.E.128 desc[UR36][R8.64], R4 ;  /* 0x0000000408007986 */ /* 0x0011e2000c101d24 */
[----:B------:R-:W-:Y:S05]  /*4560*/  BRA `(.L_x_9119) ;  /* 0x0000000800687947 */ /* 0x000fea0003800000 */
.L_x_9132:
        /* <DEDUP_REMOVED lines=21> */
.L_x_9137:
[----:B------:R-:W-:Y:S05]  /*46c0*/  BSYNC B0 ;  /* 0x0000000000007941 */ /* 0x000fea0003800000 */
.L_x_9136:
[----:B------:R-:W-:-:S05]  /*46d0*/  LOP3.LUT R5, R0, R5, RZ, 0xfc, !PT ;  /* 0x0000000500057212 */ /* 0x000fca00078efcff */
[----:B------:R0:W-:Y:S01]  /*46e0*/  STG.E.U8 desc[UR36][R8.64], R5 ;  /* 0x0000000508007986 */ /* 0x0001e2000c101124 */
[----:B------:R-:W-:Y:S05]  /*46f0*/  BRA `(.L_x_9119) ;  /* 0x0000000800047947 */ /* 0x000fea0003800000 */
.L_x_9135:
        /* <DEDUP_REMOVED lines=13> */
.L_x_9139:
[----:B------:R-:W-:Y:S01]  /*47d0*/  IMAD.MOV.U32 R0, RZ, RZ, 0x7f ;  /* 0x0000007fff007424 */ /* 0x000fe200078e00ff */
[----:B------:R-:W-:-:S04]  /*47e0*/  ISETP.GT.U32.AND P0, PT, R4, 0x7f800000, PT ;  /* 0x7f8000000400780c */ /* 0x000fc80003f04070 */
[----:B------:R-:W-:-:S09]  /*47f0*/  SEL R0, R0, 0x7c, P0 ;  /* 0x0000007c00007807 */ /* 0x000fd20000000000 */
.L_x_9140:
[----:B------:R-:W-:Y:S05]  /*4800*/  BSYNC B0 ;  /* 0x0000000000007941 */ /* 0x000fea0003800000 */
.L_x_9138:
[----:B------:R-:W-:-:S04]  /*4810*/  LOP3.LUT R3, R5, 0x80000000, RZ, 0xc0, !PT ;  /* 0x8000000005037812 */ /* 0x000fc800078ec0ff */
[----:B------:R-:W-:-:S04]  /*4820*/  SHF.R.U32.HI R3, RZ, 0x18, R3 ;  /* 0x00000018ff037819 */ /* 0x000fc80000011603 */
[----:B------:R-:W-:-:S05]  /*4830*/  LOP3.LUT R3, R0, R3, RZ, 0xfc, !PT ;  /* 0x0000000300037212 */ /* 0x000fca00078efcff */
[----:B------:R0:W-:Y:S01]  /*4840*/  STG.E.U8 desc[UR36][R8.64], R3 ;  /* 0x0000000308007986 */ /* 0x0001e2000c101124 */
[----:B------:R-:W-:Y:S05]  /*4850*/  BRA `(.L_x_9119) ;  /* 0x0000000400ac7947 */ /* 0x000fea0003800000 */
.L_x_9134:
[----:B------:R-:W0:Y:S02]  /*4860*/  I2F.S16 R0, R3 ;  /* 0x0000000300007306 */ /* 0x000e240000101400 */
[----:B0-----:R-:W-:-:S05]  /*4870*/  F2FP.BF16.F32.PACK_AB R0, RZ, R0 ;  /* 0x00000000ff00723e */ /* 0x001fca00000010ff */
[----:B------:R0:W-:Y:S01]  /*4880*/  STG.E.U16 desc[UR36][R8.64], R0 ;  /* 0x0000000008007986 */ /* 0x0001e2000c101524 */
[----:B------:R-:W-:Y:S05]  /*4890*/  BRA `(.L_x_9119) ;  /* 0x00000004009c7947 */ /* 0x000fea0003800000 */
.L_x_9131:
        /* <DEDUP_REMOVED lines=10> */
.L_x_9143:
        /* <DEDUP_REMOVED lines=17> */
.L_x_9146:
[----:B------:R-:W-:-:S04]  /*4a50*/  LOP3.LUT R3, R3, 0x80000000, RZ, 0xc0, !PT ;  /* 0x8000000003037812 */ /* 0x000fc800078ec0ff */
[----:B------:R-:W-:-:S04]  /*4a60*/  SHF.R.U32.HI R3, RZ, 0x18, R3 ;  /* 0x00000018ff037819 */ /* 0x000fc80000011603 */
[----:B------:R-:W-:-:S04]  /*4a70*/  LOP3.LUT R0, R0, R3, RZ, 0xfc, !PT ;  /* 0x0000000300007212 */ /* 0x000fc800078efcff */
[----:B------:R-:W-:-:S07]  /*4a80*/  PRMT R4, R0, 0x7610, R4 ;  /* 0x0000761000047816 */ /* 0x000fce0000000004 */
.L_x_9145:
[----:B------:R-:W-:Y:S05]  /*4a90*/  BSYNC B0 ;  /* 0x0000000000007941 */ /* 0x000fea0003800000 */
.L_x_9144:
[----:B------:R4:W-:Y:S01]  /*4aa0*/  STG.E.U8 desc[UR36][R8.64], R4 ;  /* 0x0000000408007986 */ /* 0x0009e2000c101124 */
[----:B------:R-:W-:Y:S05]  /*4ab0*/  BRA `(.L_x_9119) ;  /* 0x0000000400147947 */ /* 0x000fea0003800000 */
.L_x_9142:
        /* <DEDUP_REMOVED lines=17> */
.L_x_9149:
[----:B------:R-:W-:-:S04]  /*4bd0*/  LOP3.LUT R3, R3, 0x80000000, RZ, 0xc0, !PT ;  /* 0x8000000003037812 */ /* 0x000fc800078ec0ff */
[----:B------:R-:W-:-:S04]  /*4be0*/  SHF.R.U32.HI R3, RZ, 0x18, R3 ;  /* 0x00000018ff037819 */ /* 0x000fc80000011603 */
[----:B------:R-:W-:-:S04]  /*4bf0*/  LOP3.LUT R0, R0, R3, RZ, 0xfc, !PT ;  /* 0x0000000300007212 */ /* 0x000fc800078efcff */
[----:B------:R-:W-:-:S07]  /*4c00*/  PRMT R4, R0, 0x7610, R4 ;  /* 0x0000761000047816 */ /* 0x000fce0000000004 */
.L_x_9148:
[----:B------:R-:W-:Y:S05]  /*4c10*/  BSYNC B0 ;  /* 0x0000000000007941 */ /* 0x000fea0003800000 */
.L_x_9147:
[----:B------:R0:W-:Y:S01]  /*4c20*/  STG.E.U8 desc[UR36][R8.64], R4 ;  /* 0x0000000408007986 */ /* 0x0001e2000c101124 */
[----:B------:R-:W-:Y:S05]  /*4c30*/  BRA `(.L_x_9119) ;  /* 0x0000000000b47947 */ /* 0x000fea0003800000 */
.L_x_9141:
        /* <DEDUP_REMOVED lines=23> */
.L_x_9124:
        /* <DEDUP_REMOVED lines=16> */
.L_x_9152:
[----:B------:R-:W-:Y:S05]  /*4eb0*/  BRA `(.L_x_9119) ;  /* 0x0000000000147947 */ /* 0x000fea0003800000 */
.L_x_9151:
[----:B------:R-:W-:Y:S02]  /*4ec0*/  IMAD.MOV.U32 R4, RZ, RZ, R3 ;  /* 0x000000ffff047224 */ /* 0x000fe400078e0003 */
[----:B------:R-:W-:-:S05]  /*4ed0*/  IMAD.MOV.U32 R5, RZ, RZ, RZ ;  /* 0x000000ffff057224 */ /* 0x000fca00078e00ff */
[----:B------:R1:W-:Y:S01]  /*4ee0*/  STG.E.64 desc[UR36][R8.64], R4 ;  /* 0x0000000408007986 */ /* 0x0003e2000c101b24 */
[----:B------:R-:W-:Y:S05]  /*4ef0*/  BRA `(.L_x_9119) ;  /* 0x0000000000047947 */ /* 0x000fea0003800000 */
.L_x_9150:
[----:B------:R0:W-:Y:S02]  /*4f00*/  STG.E desc[UR36][R8.64], R3 ;  /* 0x0000000308007986 */ /* 0x0001e4000c101924 */
.L_x_9119:
[----:B------:R-:W-:Y:S05]  /*4f10*/  BSYNC B6 ;  /* 0x0000000000067941 */ /* 0x000fea0003800000 */
.L_x_9118:
        /* <DEDUP_REMOVED lines=23> */
.L_x_9158:
[----:B------:R0:W-:Y:S01]  /*5090*/  STG.E.U8 desc[UR36][R8.64], R26 ;  /* 0x0000001a08007986 */ /* 0x0001e2000c101124 */
[----:B------:R-:W-:Y:S05]  /*50a0*/  BRA `(.L_x_9160) ;  /* 0x0000000c00487947 */ /* 0x000fea0003800000 */
.L_x_9157:
        /* <DEDUP_REMOVED lines=9> */
.L_x_9162:
[----:B------:R0:W-:Y:S01]  /*5140*/  STG.E desc[UR36][R8.64], R26 ;  /* 0x0000001a08007986 */ /* 0x0001e2000c101924 */
[----:B------:R-:W-:Y:S05]  /*5150*/  BRA `(.L_x_9160) ;  /* 0x0000000c001c7947 */ /* 0x000fea0003800000 */
.L_x_9161:
[----:B------:R0:W-:Y:S01]  /*5160*/  STG.E.U16 desc[UR36][R8.64], R26 ;  /* 0x0000001a08007986 */ /* 0x0001e2000c101524 */
[----:B------:R-:W-:Y:S05]  /*5170*/  BRA `(.L_x_9160) ;  /* 0x0000000c00147947 */ /* 0x000fea0003800000 */
.L_x_9156:
        /* <DEDUP_REMOVED lines=9> */
.L_x_9164:
[----:B------:R-:W0:Y:S02]  /*5210*/  I2F.S16 R0, R26 ;  /* 0x0000001a00007306 */ /* 0x000e240000101400 */
[----:B0-----:R-:W-:-:S05]  /*5220*/  F2FP.F16.F32.PACK_AB R0, RZ, R0 ;  /* 0x00000000ff00723e */ /* 0x001fca00000000ff */
[----:B------:R0:W-:Y:S01]  /*5230*/  STG.E.U16 desc[UR36][R8.64], R0 ;  /* 0x0000000008007986 */ /* 0x0001e2000c101524 */
[----:B------:R-:W-:Y:S05]  /*5240*/  BRA `(.L_x_9160) ;  /* 0x0000000800e07947 */ /* 0x000fea0003800000 */
.L_x_9163:
        /* <DEDUP_REMOVED lines=10> */
.L_x_9166:
[----:B------:R-:W0:Y:S02]  /*52f0*/  I2F.S16 R26, R26 ;  /* 0x0000001a001a7306 */ /* 0x000e240000101400 */
[----:B0-----:R-:W-:-:S04]  /*5300*/  F2FP.F16.F32.PACK_AB R3, RZ, R26 ;  /* 0x0000001aff03723e */ /* 0x001fc800000000ff */
[----:B------:R-:W-:-:S05]  /*5310*/  PRMT R3, R3, 0x5410, RZ ;  /* 0x0000541003037816 */ /* 0x000fca00000000ff */
[----:B------:R0:W-:Y:S01]  /*5320*/  STG.E desc[UR36][R8.64], R3 ;  /* 0x0000000308007986 */ /* 0x0001e2000c101924 */
[----:B------:R-:W-:Y:S05]  /*5330*/  BRA `(.L_x_9160) ;  /* 0x0000000800a47947 */ /* 0x000fea0003800000 */
.L_x_9165:
[----:B------:R-:W0:Y:S02]  /*5340*/  I2F.F64.S16 R26, R26 ;  /* 0x0000001a001a7312 */ /* 0x000e240000101c00 */
[----:B0-----:R0:W-:Y:S01]  /*5350*/  STG.E.64 desc[UR36][R8.64], R26 ;  /* 0x0000001a08007986 */ /* 0x0011e2000c101b24 */
[----:B------:R-:W-:Y:S05]  /*5360*/  BRA `(.L_x_9160) ;  /* 0x0000000800987947 */ /* 0x000fea0003800000 */
.L_x_9155:
        /* <DEDUP_REMOVED lines=10> */
.L_x_9169:
[----:B------:R-:W0:Y:S01]  /*5410*/  I2F.F64.S16 R4, R26 ;  /* 0x0000001a00047312 */ /* 0x000e220000101c00 */
[----:B------:R-:W-:-:S05]  /*5420*/  CS2R R6, SRZ ;  /* 0x0000000000067805 */ /* 0x000fca000001ff00 */
[----:B0-----:R0:W-:Y:S01]  /*5430*/  STG.E.128 desc[UR36][R8.64], R4 ;  /* 0x0000000408007986 */ /* 0x0011e2000c101d24 */
[----:B------:R-:W-:Y:S05]  /*5440*/  BRA `(.L_x_9160) ;  /* 0x0000000800607947 */ /* 0x000fea0003800000 */
.L_x_9168:
        /* <DEDUP_REMOVED lines=21> */
.L_x_9173:
[----:B------:R-:W-:Y:S05]  /*55a0*/  BSYNC B0 ;  /* 0x0000000000007941 */ /* 0x000fea0003800000 */
.L_x_9172:
[----:B------:R-:W-:-:S05]  /*55b0*/  LOP3.LUT R5, R0, R5, RZ, 0xfc, !PT ;  /* 0x0000000500057212 */ /* 0x000fca00078efcff */
[----:B------:R0:W-:Y:S01]  /*55c0*/  STG.E.U8 desc[UR36][R8.64], R5 ;  /* 0x0000000508007986 */ /* 0x0001e2000c101124 */
[----:B------:R-:W-:Y:S05]  /*55d0*/  BRA `(.L_x_9160) ;  /* 0x0000000400fc7947 */ /* 0x000fea0003800000 */
.L_x_9171:
        /* <DEDUP_REMOVED lines=13> */
.L_x_9175:
[----:B------:R-:W-:Y:S01]  /*56b0*/  IMAD.MOV.U32 R0, RZ, RZ, 0x7f ;  /* 0x0000007fff007424 */ /* 0x000fe200078e00ff */
[----:B------:R-:W-:-:S04]  /*56c0*/  ISETP.GT.U32.AND P0, PT, R3, 0x7f800000, PT ;  /* 0x7f8000000300780c */ /* 0x000fc80003f04070 */
[----:B------:R-:W-:-:S09]  /*56d0*/  SEL R0, R0, 0x7c, P0 ;  /* 0x0000007c00007807 */ /* 0x000fd20000000000 */
.L_x_9176:
[----:B------:R-:W-:Y:S05]  /*56e0*/  BSYNC B0 ;  /* 0x0000000000007941 */ /* 0x000fea0003800000 */
.L_x_9174:
[----:B------:R-:W-:-:S04]  /*56f0*/  LOP3.LUT R3, R5, 0x80000000, RZ, 0xc0, !PT ;  /* 0x8000000005037812 */ /* 0x000fc800078ec0ff */
[----:B------:R-:W-:-:S04]  /*5700*/  SHF.R.U32.HI R3, RZ, 0x18, R3 ;  /* 0x00000018ff037819 */ /* 0x000fc80000011603 */
[----:B------:R-:W-:-:S05]  /*5710*/  LOP3.LUT R3, R0, R3, RZ, 0xfc, !PT ;  /* 0x0000000300037212 */ /* 0x000fca00078efcff */
[----:B------:R0:W-:Y:S01]  /*5720*/  STG.E.U8 desc[UR36][R8.64], R3 ;  /* 0x0000000308007986 */ /* 0x0001e2000c101124 */
[----:B------:R-:W-:Y:S05]  /*5730*/  BRA `(.L_x_9160) ;  /* 0x0000000400a47947 */ /* 0x000fea0003800000 */
.L_x_9170:
[----:B------:R-:W0:Y:S02]  /*5740*/  I2F.S16 R0, R26 ;  /* 0x0000001a00007306 */ /* 0x000e240000101400 */
[----:B0-----:R-:W-:-:S05]  /*5750*/  F2FP.BF16.F32.PACK_AB R0, RZ, R0 ;  /* 0x00000000ff00723e */ /* 0x001fca00000010ff */
[----:B------:R0:W-:Y:S01]  /*5760*/  STG.E.U16 desc[UR36][R8.64], R0 ;  /* 0x0000000008007986 */ /* 0x0001e2000c101524 */
[----:B------:R-:W-:Y:S05]  /*5770*/  BRA `(.L_x_9160) ;  /* 0x0000000400947947 */ /* 0x000fea0003800000 */
.L_x_9167:
        /* <DEDUP_REMOVED lines=10> */
.L_x_9179:
        /* <DEDUP_REMOVED lines=17> */
.L_x_9182:
[----:B------:R-:W-:-:S04]  /*5930*/  LOP3.LUT R3, R5, 0x80000000, RZ, 0xc0, !PT ;  /* 0x8000000005037812 */ /* 0x000fc800078ec0ff */
[----:B------:R-:W-:-:S04]  /*5940*/  SHF.R.U32.HI R3, RZ, 0x18, R3 ;  /* 0x00000018ff037819 */ /* 0x000fc80000011603 */
[----:B------:R-:W-:-:S04]  /*5950*/  LOP3.LUT R0, R0, R3, RZ, 0xfc, !PT ;  /* 0x0000000300007212 */ /* 0x000fc800078efcff */
[----:B------:R-:W-:-:S07]  /*5960*/  PRMT R4, R0, 0x7610, R4 ;  /* 0x0000761000047816 */ /* 0x000fce0000000004 */
.L_x_9181:
[----:B------:R-:W-:Y:S05]  /*5970*/  BSYNC B0 ;  /* 0x0000000000007941 */ /* 0x000fea0003800000 */
.L_x_9180:
[----:B------:R3:W-:Y:S01]  /*5980*/  STG.E.U8 desc[UR36][R8.64], R4 ;  /* 0x0000000408007986 */ /* 0x0007e2000c101124 */
[----:B------:R-:W-:Y:S05]  /*5990*/  BRA `(.L_x_9160) ;  /* 0x00000004000c7947 */ /* 0x000fea0003800000 */
.L_x_9178:
        /* <DEDUP_REMOVED lines=17> */
.L_x_9185:
[----:B------:R-:W-:-:S04]  /*5ab0*/  LOP3.LUT R3, R5, 0x80000000, RZ, 0xc0, !PT ;  /* 0x8000000005037812 */ /* 0x000fc800078ec0ff */
[----:B------:R-:W-:-:S04]  /*5ac0*/  SHF.R.U32.HI R3, RZ, 0x18, R3 ;  /* 0x00000018ff037819 */ /* 0x000fc80000011603 */
[----:B------:R-:W-:-:S04]  /*5ad0*/  LOP3.LUT R0, R0, R3, RZ, 0xfc, !PT ;  /* 0x0000000300007212 */ /* 0x000fc800078efcff */
[----:B------:R-:W-:-:S07]  /*5ae0*/  PRMT R4, R0, 0x7610, R4 ;  /* 0x0000761000047816 */ /* 0x000fce0000000004 */
.L_x_9184:
[----:B------:R-:W-:Y:S05]  /*5af0*/  BSYNC B0 ;  /* 0x0000000000007941 */ /* 0x000fea0003800000 */
.L_x_9183:
[----:B------:R0:W-:Y:S01]  /*5b00*/  STG.E.U8 desc[UR36][R8.64], R4 ;  /* 0x0000000408007986 */ /* 0x0001e2000c101124 */
[----:B------:R-:W-:Y:S05]  /*5b10*/  BRA `(.L_x_9160) ;  /* 0x0000000000ac7947 */ /* 0x000fea0003800000 */
.L_x_9177:
        /* <DEDUP_REMOVED lines=22> */
.L_x_9159:
        /* <DEDUP_REMOVED lines=16> */
.L_x_9188:
[----:B------:R-:W-:Y:S05]  /*5d80*/  BRA `(.L_x_9160) ;  /* 0x0000000000107947 */ /* 0x000fea0003800000 */
.L_x_9187:
[----:B------:R-:W-:-:S05]  /*5d90*/  IMAD.MOV.U32 R27, RZ, RZ, RZ ;  /* 0x000000ffff1b7224 */ /* 0x000fca00078e00ff */
[----:B------:R1:W-:Y:S01]  /*5da0*/  STG.E.64 desc[UR36][R8.64], R26 ;  /* 0x0000001a08007986 */ /* 0x0003e2000c101b24 */
[----:B------:R-:W-:Y:S05]  /*5db0*/  BRA `(.L_x_9160) ;  /* 0x0000000000047947 */ /* 0x000fea0003800000 */
.L_x_9186:
[----:B------:R0:W-:Y:S02]  /*5dc0*/  STG.E desc[UR36][R8.64], R26 ;  /* 0x0000001a08007986 */ /* 0x0001e4000c101924 */
.L_x_9160:
        /* <DEDUP_REMOVED lines=23> */
.L_x_9192:
[----:B------:R0:W-:Y:S01]  /*5f40*/  STG.E.U8 desc[UR36][R8.64], R18 ;  /* 0x0000001208007986 */ /* 0x0001e2000c101124 */
[----:B------:R-:W-:Y:S05]  /*5f50*/  BRA `(.L_x_9194) ;  /* 0x0000000c00487947 */ /* 0x000fea0003800000 */
.L_x_9191:
        /* <DEDUP_REMOVED lines=9> */
.L_x_9196:
[----:B------:R0:W-:Y:S01]  /*5ff0*/  STG.E desc[UR36][R8.64], R18 ;  /* 0x0000001208007986 */ /* 0x0001e2000c101924 */
[----:B------:R-:W-:Y:S05]  /*6000*/  BRA `(.L_x_9194) ;  /* 0x0000000c001c7947 */ /* 0x000fea0003800000 */
.L_x_9195:
[----:B------:R0:W-:Y:S01]  /*6010*/  STG.E.U16 desc[UR36][R8.64], R18 ;  /* 0x0000001208007986 */ /* 0x0001e2000c101524 */
[----:B------:R-:W-:Y:S05]  /*6020*/  BRA `(.L_x_9194) ;  /* 0x0000000c00147947 */ /* 0x000fea0003800000 */
.L_x_9190:
        /* <DEDUP_REMOVED lines=9> */
.L_x_9198:
[----:B------:R-:W0:Y:S02]  /*60c0*/  I2F.S16 R0, R18 ;  /* 0x0000001200007306 */ /* 0x000e240000101400 */
[----:B0-----:R-:W-:-:S05]  /*60d0*/  F2FP.F16.F32.PACK_AB R0, RZ, R0 ;  /* 0x00000000ff00723e */ /* 0x001fca00000000ff */
[----:B------:R0:W-:Y:S01]  /*60e0*/  STG.E.U16 desc[UR36][R8.64], R0 ;  /* 0x0000000008007986 */ /* 0x0001e2000c101524 */
[----:B------:R-:W-:Y:S05]  /*60f0*/  BRA `(.L_x_9194) ;  /* 0x0000000800e07947 */ /* 0x000fea0003800000 */
.L_x_9197:
        /* <DEDUP_REMOVED lines=10> */
.L_x_9200:
[----:B------:R-:W0:Y:S02]  /*61a0*/  I2F.S16 R18, R18 ;  /* 0x0000001200127306 */ /* 0x000e240000101400 */
[----:B0-----:R-:W-:-:S04]  /*61b0*/  F2FP.F16.F32.PACK_AB R3, RZ, R18 ;  /* 0x00000012ff03723e */ /* 0x001fc800000000ff */
[----:B------:R-:W-:-:S05]  /*61c0*/  PRMT R3, R3, 0x5410, RZ ;  /* 0x0000541003037816 */ /* 0x000fca00000000ff */
[----:B------:R0:W-:Y:S01]  /*61d0*/  STG.E desc[UR36][R8.64], R3 ;  /* 0x0000000308007986 */ /* 0x0001e2000c101924 */
[----:B------:R-:W-:Y:S05]  /*61e0*/  BRA `(.L_x_9194) ;  /* 0x0000000800a47947 */ /* 0x000fea0003800000 */
.L_x_9199:
[----:B------:R-:W0:Y:S02]  /*61f0*/  I2F.F64.S16 R18, R18 ;  /* 0x0000001200127312 */ /* 0x000e240000101c00 */
[----:B0-----:R0:W-:Y:S01]  /*6200*/  STG.E.64 desc[UR36][R8.64], R18 ;  /* 0x0000001208007986 */ /* 0x0011e2000c101b24 */
[----:B------:R-:W-:Y:S05]  /*6210*/  BRA `(.L_x_9194) ;  /* 0x0000000800987947 */ /* 0x000fea0003800000 */
.L_x_9189:
        /* <DEDUP_REMOVED lines=10> */
.L_x_9203:
[----:B------:R-:W0:Y:S01]  /*62c0*/  I2F.F64.S16 R4, R18 ;  /* 0x0000001200047312 */ /* 0x000e220000101c00 */
[----:B------:R-:W-:-:S05]  /*62d0*/  CS2R R6, SRZ ;  /* 0x0000000000067805 */ /* 0x000fca000001ff00 */
[----:B0-----:R0:W-:Y:S01]  /*62e0*/  STG.E.128 desc[UR36][R8.64], R4 ;  /* 0x0000000408007986 */ /* 0x0011e2000c101d24 */
[----:B------:R-:W-:Y:S05]  /*62f0*/  BRA `(.L_x_9194) ;  /* 0x0000000800607947 */ /* 0x000fea0003800000 */
.L_x_9202:
        /* <DEDUP_REMOVED lines=21> */
.L_x_9207:
[----:B------:R-:W-:Y:S05]  /*6450*/  BSYNC B0 ;  /* 0x0000000000007941 */ /* 0x000fea0003800000 */
.L_x_9206:
[----:B------:R-:W-:-:S05]  /*6460*/  LOP3.LUT R5, R0, R5, RZ, 0xfc, !PT ;  /* 0x0000000500057212 */ /* 0x000fca00078efcff */
[----:B------:R0:W-:Y:S01]  /*6470*/  STG.E.U8 desc[UR36][R8.64], R5 ;  /* 0x0000000508007986 */ /* 0x0001e2000c101124 */
[----:B------:R-:W-:Y:S05]  /*6480*/  BRA `(.L_x_9194) ;  /* 0x0000000400fc7947 */ /* 0x000fea0003800000 */
.L_x_9205:
        /* <DEDUP_REMOVED lines=13> */
.L_x_9209:
[----:B------:R-:W-:Y:S01]  /*6560*/  IMAD.MOV.U32 R0, RZ, RZ, 0x7f ;  /* 0x0000007fff007424 */ /* 0x000fe200078e00ff */
[----:B------:R-:W-:-:S04]  /*6570*/  ISETP.GT.U32.AND P0, PT, R3, 0x7f800000, PT ;  /* 0x7f8000000300780c */ /* 0x000fc80003f04070 */
[----:B------:R-:W-:-:S09]  /*6580*/  SEL R0, R0, 0x7c, P0 ;  /* 0x0000007c00007807 */ /* 0x000fd20000000000 */
.L_x_9210:
[----:B------:R-:W-:Y:S05]  /*6590*/  BSYNC B0 ;  /* 0x0000000000007941 */ /* 0x000fea0003800000 */
.L_x_9208:
[----:B------:R-:W-:-:S04]  /*65a0*/  LOP3.LUT R3, R5, 0x80000000, RZ, 0xc0, !PT ;  /* 0x8000000005037812 */ /* 0x000fc800078ec0ff */
[----:B------:R-:W-:-:S04]  /*65b0*/  SHF.R.U32.HI R3, RZ, 0x18, R3 ;  /* 0x00000018ff037819 */ /* 0x000fc80000011603 */
[----:B------:R-:W-:-:S05]  /*65c0*/  LOP3.LUT R3, R0, R3, RZ, 0xfc, !PT ;  /* 0x0000000300037212 */ /* 0x000fca00078efcff */
[----:B------:R0:W-:Y:S01]  /*65d0*/  STG.E.U8 desc[UR36][R8.64], R3 ;  /* 0x0000000308007986 */ /* 0x0001e2000c101124 */
[----:B------:R-:W-:Y:S05]  /*65e0*/  BRA `(.L_x_9194) ;  /* 0x0000000400a47947 */ /* 0x000fea0003800000 */
.L_x_9204:
[----:B------:R-:W0:Y:S02]  /*65f0*/  I2F.S16 R0, R18 ;  /* 0x0000001200007306 */ /* 0x000e240000101400 */
[----:B0-----:R-:W-:-:S05]  /*6600*/  F2FP.BF16.F32.PACK_AB R0, RZ, R0 ;  /* 0x00000000ff00723e */ /* 0x001fca00000010ff */
[----:B------:R0:W-:Y:S01]  /*6610*/  STG.E.U16 desc[UR36][R8.64], R0 ;  /* 0x0000000008007986 */ /* 0x0001e2000c101524 */
[----:B------:R-:W-:Y:S05]  /*6620*/  BRA `(.L_x_9194) ;  /* 0x0000000400947947 */ /* 0x000fea0003800000 */
.L_x_9201:
        /* <DEDUP_REMOVED lines=10> */
.L_x_9213:
        /* <DEDUP_REMOVED lines=17> */
.L_x_9216:
[----:B------:R-:W-:-:S04]  /*67e0*/  LOP3.LUT R3, R5, 0x80000000, RZ, 0xc0, !PT ;  /* 0x8000000005037812 */ /* 0x000fc800078ec0ff */
[----:B------:R-:W-:-:S04]  /*67f0*/  SHF.R.U32.HI R3, RZ, 0x18, R3 ;  /* 0x00000018ff037819 */ /* 0x000fc80000011603 */
[----:B------:R-:W-:-:S04]  /*6800*/  LOP3.LUT R0, R0, R3, RZ, 0xfc, !PT ;  /* 0x0000000300007212 */ /* 0x000fc800078efcff */
[----:B------:R-:W-:-:S07]  /*6810*/  PRMT R4, R0, 0x7610, R4 ;  /* 0x0000761000047816 */ /* 0x000fce0000000004 */
.L_x_9215:
[----:B------:R-:W-:Y:S05]  /*6820*/  BSYNC B0 ;  /* 0x0000000000007941 */ /* 0x000fea0003800000 */
.L_x_9214:
[----:B------:R3:W-:Y:S01]  /*6830*/  STG.E.U8 desc[UR36][R8.64], R4 ;  /* 0x0000000408007986 */ /* 0x0007e2000c101124 */
[----:B------:R-:W-:Y:S05]  /*6840*/  BRA `(.L_x_9194) ;  /* 0x00000004000c7947 */ /* 0x000fea0003800000 */
.L_x_9212:
        /* <DEDUP_REMOVED lines=17> */
.L_x_9219:
[----:B------:R-:W-:-:S04]  /*6960*/  LOP3.LUT R3, R5, 0x80000000, RZ, 0xc0, !PT ;  /* 0x8000000005037812 */ /* 0x000fc800078ec0ff */
[----:B------:R-:W-:-:S04]  /*6970*/  SHF.R.U32.HI R3, RZ, 0x18, R3 ;  /* 0x00000018ff037819 */ /* 0x000fc80000011603 */
[----:B------:R-:W-:-:S04]  /*6980*/  LOP3.LUT R0, R0, R3, RZ, 0xfc, !PT ;  /* 0x0000000300007212 */ /* 0x000fc800078efcff */
[----:B------:R-:W-:-:S07]  /*6990*/  PRMT R4, R0, 0x7610, R4 ;  /* 0x0000761000047816 */ /* 0x000fce0000000004 */
.L_x_9218:
[----:B------:R-:W-:Y:S05]  /*69a0*/  BSYNC B0 ;  /* 0x0000000000007941 */ /* 0x000fea0003800000 */
.L_x_9217:
[----:B------:R0:W-:Y:S01]  /*69b0*/  STG.E.U8 desc[UR36][R8.64], R4 ;  /* 0x0000000408007986 */ /* 0x0001e2000c101124 */
[----:B------:R-:W-:Y:S05]  /*69c0*/  BRA `(.L_x_9194) ;  /* 0x0000000000ac7947 */ /* 0x000fea0003800000 */
.L_x_9211:
        /* <DEDUP_REMOVED lines=22> */
.L_x_9193:
        /* <DEDUP_REMOVED lines=16> */
.L_x_9222:
[----:B------:R-:W-:Y:S05]  /*6c30*/  BRA `(.L_x_9194) ;  /* 0x0000000000107947 */ /* 0x000fea0003800000 */
.L_x_9221:
[----:B------:R-:W-:-:S05]  /*6c40*/  IMAD.MOV.U32 R19, RZ, RZ, RZ ;  /* 0x000000ffff137224 */ /* 0x000fca00078e00ff */
[----:B------:R2:W-:Y:S01]  /*6c50*/  STG.E.64 desc[UR36][R8.64], R18 ;  /* 0x0000001208007986 */ /* 0x0005e2000c101b24 */
[----:B------:R-:W-:Y:S05]  /*6c60*/  BRA `(.L_x_9194) ;  /* 0x0000000000047947 */ /* 0x000fea0003800000 */
.L_x_9220:
[----:B------:R0:W-:Y:S02]  /*6c70*/  STG.E desc[UR36][R8.64], R18 ;  /* 0x0000001208007986 */ /* 0x0001e4000c101924 */
.L_x_9194:
[----:B------:R-:W-:-:S07]  /*6c80*/  VIADD R17, R17, 0x80 ;  /* 0x0000008011117836 */ /* 0x000fce0000000000 */
.L_x_9154:
[----:B------:R-:W-:Y:S05]  /*6c90*/  BSYNC B6 ;  /* 0x0000000000067941 */ /* 0x000fea0003800000 */
.L_x_9153:
        /* <DEDUP_REMOVED lines=21> */
.L_x_9226:
[----:B------:R-:W-:Y:S01]  /*6df0*/  STG.E.U8 desc[UR36][R2.64], R22 ;  /* 0x0000001602007986 */ /* 0x000fe2000c101124 */
[----:B------:R-:W-:Y:S05]  /*6e00*/  EXIT ;  /* 0x000000000000794d */ /* 0x000fea0003800000 */
.L_x_9225:
        /* <DEDUP_REMOVED lines=9> */
.L_x_9229:
[----:B------:R-:W-:Y:S01]  /*6ea0*/  STG.E desc[UR36][R2.64], R22 ;  /* 0x0000001602007986 */ /* 0x000fe2000c101924 */
[----:B------:R-:W-:Y:S05]  /*6eb0*/  EXIT ;  /* 0x000000000000794d */ /* 0x000fea0003800000 */
.L_x_9228:
[----:B------:R-:W-:Y:S01]  /*6ec0*/  STG.E.U16 desc[UR36][R2.64], R22 ;  /* 0x0000001602007986 */ /* 0x000fe2000c101524 */
[----:B------:R-:W-:Y:S05]  /*6ed0*/  EXIT ;  /* 0x000000000000794d */ /* 0x000fea0003800000 */
.L_x_9224:
        /* <DEDUP_REMOVED lines=9> */
.L_x_9231:
[----:B------:R-:W0:Y:S02]  /*6f70*/  I2F.S16 R0, R22 ;  /* 0x0000001600007306 */ /* 0x000e240000101400 */
[----:B0-----:R-:W-:-:S05]  /*6f80*/  F2FP.F16.F32.PACK_AB R0, RZ, R0 ;  /* 0x00000000ff00723e */ /* 0x001fca00000000ff */
[----:B------:R-:W-:Y:S01]  /*6f90*/  STG.E.U16 desc[UR36][R2.64], R0 ;  /* 0x0000000002007986 */ /* 0x000fe2000c101524 */
[----:B------:R-:W-:Y:S05]  /*6fa0*/  EXIT ;  /* 0x000000000000794d */ /* 0x000fea0003800000 */
.L_x_9230:
        /* <DEDUP_REMOVED lines=10> */
.L_x_9233:
[----:B------:R-:W0:Y:S02]  /*7050*/  I2F.S16 R22, R22 ;  /* 0x0000001600167306 */ /* 0x000e240000101400 */
[----:B0-----:R-:W-:-:S04]  /*7060*/  F2FP.F16.F32.PACK_AB R5, RZ, R22 ;  /* 0x00000016ff05723e */ /* 0x001fc800000000ff */
[----:B------:R-:W-:-:S05]  /*7070*/  PRMT R5, R5, 0x5410, RZ ;  /* 0x0000541005057816 */ /* 0x000fca00000000ff */
[----:B------:R-:W-:Y:S01]  /*7080*/  STG.E desc[UR36][R2.64], R5 ;  /* 0x0000000502007986 */ /* 0x000fe2000c101924 */
[----:B------:R-:W-:Y:S05]  /*7090*/  EXIT ;  /* 0x000000000000794d */ /* 0x000fea0003800000 */
.L_x_9232:
[----:B------:R-:W0:Y:S02]  /*70a0*/  I2F.F64.S16 R22, R22 ;  /* 0x0000001600167312 */ /* 0x000e240000101c00 */
[----:B0-----:R-:W-:Y:S01]  /*70b0*/  STG.E.64 desc[UR36][R2.64], R22 ;  /* 0x0000001602007986 */ /* 0x001fe2000c101b24 */
[----:B------:R-:W-:Y:S05]  /*70c0*/  EXIT ;  /* 0x000000000000794d */ /* 0x000fea0003800000 */
.L_x_9223:
        /* <DEDUP_REMOVED lines=10> */
.L_x_9236:
[----:B------:R-:W0:Y:S01]  /*7170*/  I2F.F64.S16 R4, R22 ;  /* 0x0000001600047312 */ /* 0x000e220000101c00 */
[----:B------:R-:W-:-:S05]  /*7180*/  CS2R R6, SRZ ;  /* 0x0000000000067805 */ /* 0x000fca000001ff00 */
[----:B0-----:R-:W-:Y:S01]  /*7190*/  STG.E.128 desc[UR36][R2.64], R4 ;  /* 0x0000000402007986 */ /* 0x001fe2000c101d24 */
[----:B------:R-:W-:Y:S05]  /*71a0*/  EXIT ;  /* 0x000000000000794d */ /* 0x000fea0003800000 */
.L_x_9235:
        /* <DEDUP_REMOVED lines=21> */
.L_x_9240:
[----:B------:R-:W-:Y:S05]  /*7300*/  BSYNC B0 ;  /* 0x0000000000007941 */ /* 0x000fea0003800000 */
.L_x_9239:
[----:B------:R-:W-:-:S05]  /*7310*/  LOP3.LUT R5, R0, R5, RZ, 0xfc, !PT ;  /* 0x0000000500057212 */ /* 0x000fca00078efcff */
[----:B------:R-:W-:Y:S01]  /*7320*/  STG.E.U8 desc[UR36][R2.64], R5 ;  /* 0x0000000502007986 */ /* 0x000fe2000c101124 */
[----:B------:R-:W-:Y:S05]  /*7330*/  EXIT ;  /* 0x000000000000794d */ /* 0x000fea0003800000 */
.L_x_9238:
        /* <DEDUP_REMOVED lines=13> */
.L_x_9242:
[----:B------:R-:W-:Y:S01]  /*7410*/  IMAD.MOV.U32 R0, RZ, RZ, 0x7f ;  /* 0x0000007fff007424 */ /* 0x000fe200078e00ff */
[----:B------:R-:W-:-:S04]  /*7420*/  ISETP.GT.U32.AND P0, PT, R4, 0x7f800000, PT ;  /* 0x7f8000000400780c */ /* 0x000fc80003f04070 */
[----:B------:R-:W-:-:S09]  /*7430*/  SEL R0, R0, 0x7c, P0 ;  /* 0x0000007c00007807 */ /* 0x000fd20000000000 */
.L_x_9243:
[----:B------:R-:W-:Y:S05]  /*7440*/  BSYNC B0 ;  /* 0x0000000000007941 */ /* 0x000fea0003800000 */
.L_x_9241:
[----:B------:R-:W-:-:S04]  /*7450*/  LOP3.LUT R4, R5, 0x80000000, RZ, 0xc0, !PT ;  /* 0x8000000005047812 */ /* 0x000fc800078ec0ff */
[----:B------:R-:W-:-:S04]  /*7460*/  SHF.R.U32.HI R5, RZ, 0x18, R4 ;  /* 0x00000018ff057819 */ /* 0x000fc80000011604 */
[----:B------:R-:W-:-:S05]  /*7470*/  LOP3.LUT R5, R0, R5, RZ, 0xfc, !PT ;  /* 0x0000000500057212 */ /* 0x000fca00078efcff */
[----:B------:R-:W-:Y:S01]  /*7480*/  STG.E.U8 desc[UR36][R2.64], R5 ;  /* 0x0000000502007986 */ /* 0x000fe2000c101124 */
[----:B------:R-:W-:Y:S05]  /*7490*/  EXIT ;  /* 0x000000000000794d */ /* 0x000fea0003800000 */
.L_x_9237:
[----:B------:R-:W0:Y:S02]  /*74a0*/  I2F.S16 R0, R22 ;  /* 0x0000001600007306 */ /* 0x000e240000101400 */
[----:B0-----:R-:W-:-:S05]  /*74b0*/  F2FP.BF16.F32.PACK_AB R0, RZ, R0 ;  /* 0x00000000ff00723e */ /* 0x001fca00000010ff */
[----:B------:R-:W-:Y:S01]  /*74c0*/  STG.E.U16 desc[UR36][R2.64], R0 ;  /* 0x0000000002007986 */ /* 0x000fe2000c101524 */
[----:B------:R-:W-:Y:S05]  /*74d0*/  EXIT ;  /* 0x000000000000794d */ /* 0x000fea0003800000 */
.L_x_9234:
        /* <DEDUP_REMOVED lines=10> */
.L_x_9246:
        /* <DEDUP_REMOVED lines=17> */
.L_x_9249:
[----:B------:R-:W-:-:S04]  /*7690*/  LOP3.LUT R0, R7, 0x80000000, RZ, 0xc0, !PT ;  /* 0x8000000007007812 */ /* 0x000fc800078ec0ff */
[----:B------:R-:W-:-:S04]  /*76a0*/  SHF.R.U32.HI R5, RZ, 0x18, R0 ;  /* 0x00000018ff057819 */ /* 0x000fc80000011600 */
[----:B------:R-:W-:-:S04]  /*76b0*/  LOP3.LUT R4, R4, R5, RZ, 0xfc, !PT ;  /* 0x0000000504047212 */ /* 0x000fc800078efcff */
[----:B------:R-:W-:-:S07]  /*76c0*/  PRMT R0, R4, 0x7610, R0 ;  /* 0x0000761004007816 */ /* 0x000fce0000000000 */
.L_x_9248:
[----:B------:R-:W-:Y:S05]  /*76d0*/  BSYNC B0 ;  /* 0x0000000000007941 */ /* 0x000fea0003800000 */
.L_x_9247:
[----:B------:R-:W-:Y:S01]  /*76e0*/  STG.E.U8 desc[UR36][R2.64], R0 ;  /* 0x0000000002007986 */ /* 0x000fe2000c101124 */
[----:B------:R-:W-:Y:S05]  /*76f0*/  EXIT ;  /* 0x000000000000794d */ /* 0x000fea0003800000 */
.L_x_9245:
        /* <DEDUP_REMOVED lines=17> */
.L_x_9252:
[----:B------:R-:W-:-:S04]  /*7810*/  LOP3.LUT R0, R7, 0x80000000, RZ, 0xc0, !PT ;  /* 0x8000000007007812 */ /* 0x000fc800078ec0ff */
[----:B------:R-:W-:-:S04]  /*7820*/  SHF.R.U32.HI R5, RZ, 0x18, R0 ;  /* 0x00000018ff057819 */ /* 0x000fc80000011600 */
[----:B------:R-:W-:-:S04]  /*7830*/  LOP3.LUT R4, R4, R5, RZ, 0xfc, !PT ;  /* 0x0000000504047212 */ /* 0x000fc800078efcff */
[----:B------:R-:W-:-:S07]  /*7840*/  PRMT R0, R4, 0x7610, R0 ;  /* 0x0000761004007816 */ /* 0x000fce0000000000 */
.L_x_9251:
[----:B------:R-:W-:Y:S05]  /*7850*/  BSYNC B0 ;  /* 0x0000000000007941 */ /* 0x000fea0003800000 */
.L_x_9250:
[----:B------:R-:W-:Y:S01]  /*7860*/  STG.E.U8 desc[UR36][R2.64], R0 ;  /* 0x0000000002007986 */ /* 0x000fe2000c101124 */
[----:B------:R-:W-:Y:S05]  /*7870*/  EXIT ;  /* 0x000000000000794d */ /* 0x000fea0003800000 */
.L_x_9244:
        /* <DEDUP_REMOVED lines=22> */
.L_x_9227:
        /* <DEDUP_REMOVED lines=16> */
.L_x_9255:
[----:B------:R-:W-:Y:S05]  /*7ae0*/  EXIT ;  /* 0x000000000000794d */ /* 0x000fea0003800000 */
.L_x_9254:
[----:B------:R-:W-:-:S05]  /*7af0*/  IMAD.MOV.U32 R23, RZ, RZ, RZ ;  /* 0x000000ffff177224 */ /* 0x000fca00078e00ff */
[----:B------:R-:W-:Y:S01]  /*7b00*/  STG.E.64 desc[UR36][R2.64], R22 ;  /* 0x0000001602007986 */ /* 0x000fe2000c101b24 */
[----:B------:R-:W-:Y:S05]  /*7b10*/  EXIT ;  /* 0x000000000000794d */ /* 0x000fea0003800000 */
.L_x_9253:
[----:B------:R-:W-:Y:S01]  /*7b20*/  STG.E desc[UR36][R2.64], R22 ;  /* 0x0000001602007986 */ /* 0x000fe2000c101924 */
[----:B------:R-:W-:Y:S05]  /*7b30*/  EXIT ;  /* 0x000000000000794d */ /* 0x000fea0003800000 */
.L_x_9256:
        /* <DEDUP_REMOVED lines=12> */
.L_x_26205:


//--------------------- .text._ZN2at6native18elementwise_kernelILi128ELi4EZNS0_22gpu_kernel_impl_nocastINS0_13AUnaryFunctorIbbbNS0_16BitwiseOrFunctorIbEEEEEEvRNS_18TensorIteratorBaseERKT_EUliE_EEviT1_ --------------------------
	.section	.text._ZN2at6native18elementwise_kernelILi128ELi4EZNS0_22gpu_kernel_impl_nocastINS0_13AUnaryFunctorIbbbNS0_16BitwiseOrFunctorIbEEEEEEvRNS_18TensorIteratorBaseERKT_EUliE_EEviT1_,"ax",@progbits
	.align	128
        .global         _ZN2at6native18elementwise_kernelILi128ELi4EZNS0_22gpu_kernel_impl_nocastINS0_13AUnaryFunctorIbbbNS0_16BitwiseOrFunctorIbEEEEEEvRNS_18TensorIteratorBaseERKT_EUliE_EEviT1_
        .type           _ZN2at6native18elementwise_kernelILi128ELi4EZNS0_22gpu_kernel_impl_nocastINS0_13AUnaryFunctorIbbbNS0_16BitwiseOrFunctorIbEEEEEEvRNS_18TensorIteratorBaseERKT_EUliE_EEviT1_,@function
        .size           _ZN2at6native18elementwise_kernelILi128ELi4EZNS0_22gpu_kernel_impl_nocastINS0_13AUnaryFunctorIbbbNS0_16BitwiseOrFunctorIbEEEEEEvRNS_18TensorIteratorBaseERKT_EUliE_EEviT1_,(.L_x_26206 - _ZN2at6native18elementwise_kernelILi128ELi4EZNS0_22gpu_kernel_impl_nocastINS0_13AUnaryFunctorIbbbNS0_16BitwiseOrFunctorIbEEEEEEvRNS_18TensorIteratorBaseERKT_EUliE_EEviT1_)
        .other          _ZN2at6native18elementwise_kernelILi128ELi4EZNS0_22gpu_kernel_impl_nocastINS0_13AUnaryFunctorIbbbNS0_16BitwiseOrFunctorIbEEEEEEvRNS_18TensorIteratorBaseERKT_EUliE_EEviT1_,@"STO_CUDA_ENTRY STV_DEFAULT"
_ZN2at6native18elementwise_kernelILi128ELi4EZNS0_22gpu_kernel_impl_nocastINS0_13AUnaryFunctorIbbbNS0_16BitwiseOrFunctorIbEEEEEEvRNS_18TensorIteratorBaseERKT_EUliE_EEviT1_:
.text._ZN2at6native18elementwise_kernelILi128ELi4EZNS0_22gpu_kernel_impl_nocastINS0_13AUnaryFunctorIbbbNS0_16BitwiseOrFunctorIbEEEEEEvRNS_18TensorIteratorBaseERKT_EUliE_EEviT1_:
[----:B------:R-:W-:Y:S01]  /*0000*/  LDC R1, c[0x0][0x28] ;  /* 0x00000a00ff017b82 */ /* 0x000fe20000000800 */
[----:B------:R-:W0:Y:S07]  /*0010*/  S2R R3, SR_CTAID.X ;  /* 0x0000000000037919 */ /* 0x000e2e0000002500 */
[----:B------:R-:W1:Y:S01]  /*0020*/  LDC.U8 R0, c[0x0][0x421] ;  /* 0x00010840ff007b82 */ /* 0x000e620000000000 */
[----:B------:R-:W-:Y:S01]  /*0030*/  ULDC UR6, c[0x0][0x210] ;  /* 0x0000840000067ab9 */ /* 0x000fe20000000800 */
[----:B------:R-:W-:Y:S01]  /*0040*/  ULDC.64 UR4, c[0x0][0x208] ;  /* 0x0000820000047ab9 */ /* 0x000fe20000000a00 */
[----:B------:R-:W0:Y:S01]  /*0050*/  S2R R2, SR_TID.X ;  /* 0x0000000000027919 */ /* 0x000e220000002100 */
[----:B------:R-:W-:Y:S01]  /*0060*/  BSSY B0, `(.L_x_9257) ;  /* 0x0000140000007945 */ /* 0x000fe20003800000 */
[----:B0-----:R-:W-:-:S04]  /*0070*/  LEA R3, R3, R2, 0x9 ;  /* 0x0000000203037211 */ /* 0x001fc800078e48ff */
[----:B------:R-:W-:-:S13]  /*0080*/  ISETP.GE.AND P0, PT, R3, UR6, PT ;  /* 0x0000000603007c0c */ /* 0x000fda000bf06270 */
[----:B-1----:R-:W-:Y:S05]  /*0090*/  @P0 BRA `(.L_x_9258) ;  /* 0x0000001000f00947 */ /* 0x002fea0003800000 */
[----:B------:R-:W0:Y:S01]  /*00a0*/  LDC R10, c[0x0][0x218] ;  /* 0x00008600ff0a7b82 */ /* 0x000e220000000800 */
[----:B------:R-:W-:Y:S01]  /*00b0*/  HFMA2.MMA R2, -RZ, RZ, 0, 0 ;  /* 0x00000000ff027435 */ /* 0x000fe200000001ff */
[----:B------:R-:W-:Y:S02]  /*00c0*/  MOV R5, RZ ;  /* 0x000000ff00057202 */ /* 0x000fe40000000f00 */
        /* <DEDUP_REMOVED lines=300> */
.L_x_9259:
        /* <DEDUP_REMOVED lines=8> */
[----:B--2---:R-:W-:-:S04]  /*1410*/  ISETP.NE.AND P0, PT, R6, RZ, PT ;  /* 0x000000ff0600720c */ /* 0x004fc80003f05270 */
[----:B------:R-:W-:-:S04]  /*1420*/  SEL R9, RZ, 0x1, !P0 ;  /* 0x00000001ff097807 */ /* 0x000fc80004000000 */
[----:B------:R-:W-:-:S04]  /*1430*/  LOP3.LUT P0, RZ, R0, 0xff, R9, 0xc8, !PT ;  /* 0x000000ff00ff7812 */ /* 0x000fc8000780c809 */
[----:B------:R-:W-:-:S05]  /*1440*/  SEL R9, RZ, 0x1, !P0 ;  /* 0x00000001ff097807 */ /* 0x000fca0004000000 */
[----:B------:R0:W-:Y:S04]  /*1450*/  STG.E.U8 desc[UR4][R4.64], R9 ;  /* 0x0000000904007986 */ /* 0x0001e8000c101104 */
.L_x_9258:
[----:B------:R-:W-:Y:S05]  /*1460*/  BSYNC B0 ;  /* 0x0000000000007941 */ /* 0x000fea0003800000 */
.L_x_9257:
[----:B------:R-:W-:Y:S01]  /*1470*/  ISETP.GE.AND P0, PT, R3, UR6, PT ;  /* 0x0000000603007c0c */ /* 0x000fe2000bf06270 */
[----:B------:R-:W-:-:S12]  /*1480*/  BSSY B0, `(.L_x_9260) ;  /* 0x000027a000007945 */ /* 0x000fd80003800000 */
[----:B------:R-:W-:Y:S05]  /*1490*/  @P0 BRA `(.L_x_9261) ;  /* 0x0000002400e00947 */ /* 0x000fea0003800000 */
[----:B0-----:R-:W0:Y:S01]  /*14a0*/  LDC R4, c[0x0][0x218] ;  /* 0x00008600ff047b82 */ /* 0x001e220000000800 */
[----:B------:R-:W-:Y:S01]  /*14b0*/  HFMA2.MMA R5, -RZ, RZ, 0, 0 ;  /* 0x00000000ff057435 */ /* 0x000fe200000001ff */
[----:B------:R-:W-:Y:S02]  /*14c0*/  MOV R2, RZ ;  /* 0x000000ff00027202 */ /* 0x000fe40000000f00 */
[----:B0-----:R-:W-:-:S13]  /*14d0*/  ISETP.NE.AND P0, PT, R4, RZ, PT ;  /* 0x000000ff0400720c */ /* 0x001fda0003f05270 */
[----:B------:R-:W-:Y:S05]  /*14e0*/  @!P0 BRA `(.L_x_9262) ;  /* 0x0000001000a48947 */ /* 0x000fea0003800000 */
        /* <DEDUP_REMOVED lines=284> */
[----:B------:R-:W-:Y:S01]  /*26b0*/  IADD3 R6, -R11, RZ, RZ ;  /* 0x000000ff0b067210 */ /* 0x000fe20007ffe1ff */
[----:B------:R-:W1:Y:S04]  /*26c0*/  @P0 LDC R15, c[0x0][0x33c] ;  /* 0x0000cf00ff0f0b82 */ /* 0x000e680000000800 */
[----:B------:R-:W-:Y:S01]  /*26d0*/  IMAD R6, R6, UR8, R7 ;  /* 0x0000000806067c24 */ /* 0x000fe2000f8e0207 */
[----:B------:R-:W-:-:S03]  /*26e0*/  ULDC.64 UR8, c[0x0][0x400] ;  /* 0x0001000000087ab9 */ /* 0x000fc60000000a00 */
        /* <DEDUP_REMOVED lines=9> */
.L_x_9262:
        /* <DEDUP_REMOVED lines=11> */
[----:B------:R-:W-:Y:S02]  /*2830*/  SEL R9, RZ, 0x1, !P0 ;  /* 0x00000001ff097807 */ /* 0x000fe40004000000 */
[----:B------:R-:W-:-:S03]  /*2840*/  ISETP.GE.AND P0, PT, R3, UR6, PT ;  /* 0x0000000603007c0c */ /* 0x000fc6000bf06270 */
[----:B------:R1:W-:Y:S10]  /*2850*/  STG.E.U8 desc[UR4][R4.64], R9 ;  /* 0x0000000904007986 */ /* 0x0003f4000c101104 */
[----:B------:R-:W-:Y:S05]  /*2860*/  @P0 BRA `(.L_x_9261) ;  /* 0x0000001000ec0947 */ /* 0x000fea0003800000 */
[----:B-1----:R-:W0:Y:S01]  /*2870*/  LDC R4, c[0x0][0x218] ;  /* 0x00008600ff047b82 */ /* 0x002e220000000800 */
[----:B------:R-:W-:Y:S01]  /*2880*/  HFMA2.MMA R2, -RZ, RZ, 0, 0 ;  /* 0x00000000ff027435 */ /* 0x000fe200000001ff */
[----:B------:R-:W-:Y:S01]  /*2890*/  IMAD.MOV.U32 R5, RZ, RZ, RZ ;  /* 0x000000ffff057224 */ /* 0x000fe200078e00ff */
        /* <DEDUP_REMOVED lines=299> */
.L_x_9263:
        /* <DEDUP_REMOVED lines=13> */
.L_x_9261:
[----:B------:R-:W-:Y:S05]  /*3c20*/  BSYNC B0 ;  /* 0x0000000000007941 */ /* 0x000fea0003800000 */
.L_x_9260:
[----:B------:R-:W-:-:S13]  /*3c30*/  ISETP.GE.AND P0, PT, R3, UR6, PT ;  /* 0x0000000603007c0c */ /* 0x000fda000bf06270 */
[----:B------:R-:W-:Y:S05]  /*3c40*/  @P0 EXIT ;  /* 0x000000000000094d */ /* 0x000fea0003800000 */
[----:B012---:R-:W0:Y:S01]  /*3c50*/  LDC R4, c[0x0][0x218] ;  /* 0x00008600ff047b82 */ /* 0x007e220000000800 */
[----:B------:R-:W-:Y:S01]  /*3c60*/  HFMA2.MMA R5, -RZ, RZ, 0, 0 ;  /* 0x00000000ff057435 */ /* 0x000fe200000001ff */
[----:B------:R-:W-:Y:S01]  /*3c70*/  IMAD.MOV.U32 R2, RZ, RZ, RZ ;  /* 0x000000ffff027224 */ /* 0x000fe200078e00ff */
[----:B0-----:R-:W-:-:S13]  /*3c80*/  ISETP.NE.AND P0, PT, R4, RZ, PT ;  /* 0x000000ff0400720c */ /* 0x001fda0003f05270 */
[----:B------:R-:W-:Y:S05]  /*3c90*/  @!P0 BRA `(.L_x_9264) ;  /* 0x0000001000a48947 */ /* 0x000fea0003800000 */
        /* <DEDUP_REMOVED lines=286> */
[----:B------:R-:W1:Y:S01]  /*4e80*/  @P0 LDC R3, c[0x0][0x33c] ;  /* 0x0000cf00ff030b82 */ /* 0x000e620000000800 */
[----:B------:R-:W-:-:S04]  /*4e90*/  IMAD R6, R6, UR8, R7 ;  /* 0x0000000806067c24 */ /* 0x000fc8000f8e0207 */
        /* <DEDUP_REMOVED lines=9> */
.L_x_9264:
[----:B------:R-:W-:Y:S02]  /*4f30*/  ULDC.64 UR6, c[0x0][0x418] ;  /* 0x0001060000067ab9 */ /* 0x000fe40000000a00 */
[----:B------:R-:W-:-:S04]  /*4f40*/  IADD3 R2, P0, R2, UR6, RZ ;  /* 0x0000000602027c10 */ /* 0x000fc8000ff1e0ff */
[----:B------:R-:W-:Y:S01]  /*4f50*/  IADD3.X R3, RZ, UR7, RZ, P0, !PT ;  /* 0x00000007ff037c10 */ /* 0x000fe200087fe4ff */
[----:B------:R-:W-:-:S04]  /*4f60*/  ULDC.64 UR6, c[0x0][0x410] ;  /* 0x0001040000067ab9 */ /* 0x000fc80000000a00 */
[----:B------:R-:W2:Y:S01]  /*4f70*/  LDG.E.U8 R2, desc[UR4][R2.64] ;  /* 0x0000000402027981 */ /* 0x000ea2000c1e1100 */
[----:B------:R-:W-:-:S04]  /*4f80*/  IADD3 R4, P1, R5, UR6, RZ ;  /* 0x0000000605047c10 */ /* 0x000fc8000ff3e0ff */
[----:B------:R-:W-:Y:S02]  /*4f90*/  IADD3.X R5, RZ, UR7, RZ, P1, !PT ;  /* 0x00000007ff057c10 */ /* 0x000fe40008ffe4ff */
[----:B--2---:R-:W-:-:S04]  /*4fa0*/  ISETP.NE.AND P0, PT, R2, RZ, PT ;  /* 0x000000ff0200720c */ /* 0x004fc80003f05270 */
[----:B------:R-:W-:-:S04]  /*4fb0*/  SEL R7, RZ, 0x1, !P0 ;  /* 0x00000001ff077807 */ /* 0x000fc80004000000 */
[----:B------:R-:W-:-:S04]  /*4fc0*/  LOP3.LUT P0, RZ, R0, 0xff, R7, 0xc8, !PT ;  /* 0x000000ff00ff7812 */ /* 0x000fc8000780c807 */
[----:B------:R-:W-:-:S05]  /*4fd0*/  SEL R7, RZ, 0x1, !P0 ;  /* 0x00000001ff077807 */ /* 0x000fca0004000000 */
[----:B------:R-:W-:Y:S01]  /*4fe0*/  STG.E.U8 desc[UR4][R4.64], R7 ;  /* 0x0000000704007986 */ /* 0x000fe2000c101104 */
[----:B------:R-:W-:Y:S05]  /*4ff0*/  EXIT ;  /* 0x000000000000794d */ /* 0x000fea0003800000 */
.L_x_9265:
        /* <DEDUP_REMOVED lines=16> */
.L_x_26206:


//--------------------- .text._ZN2at6native27unrolled_elementwise_kernelINS0_13AUnaryFunctorIbbbNS0_16BitwiseOrFunctorIbEEEESt5arrayIPcLm2EELi4E23TrivialOffsetCalculatorILi1EjESA_NS0_6memory15LoadWithoutCastENSB_16StoreWithoutCastEEEviT_T0_T2_T3_T4_T5_ --------------------------
	.section	.text._ZN2at6native27unrolled_elementwise_kernelINS0_13AUnaryFunctorIbbbNS0_16BitwiseOrFunctorIbEEEESt5arrayIPcLm2EELi4E23TrivialOffsetCalculatorILi1EjESA_NS0_6memory15LoadWithoutCastENSB_16StoreWithoutCastEEEviT_T0_T2_T3_T4_T5_,"ax",@progbits
	.align	128
        .global         _ZN2at6native27unrolled_elementwise_kernelINS0_13AUnaryFunctorIbbbNS0_16BitwiseOrFunctorIbEEEESt5arrayIPcLm2EELi4E23TrivialOffsetCalculatorILi1EjESA_NS0_6memory15LoadWithoutCastENSB_16StoreWithoutCastEEEviT_T0_T2_T3_T4_T5_
        .type           _ZN2at6native27unrolled_elementwise_kernelINS0_13AUnaryFunctorIbbbNS0_16BitwiseOrFunctorIbEEEESt5arrayIPcLm2EELi4E23TrivialOffsetCalculatorILi1EjESA_NS0_6memory15LoadWithoutCastENSB_16StoreWithoutCastEEEviT_T0_T2_T3_T4_T5_,@function
        .size           _ZN2at6native27unrolled_elementwise_kernelINS0_13AUnaryFunctorIbbbNS0_16BitwiseOrFunctorIbEEEESt5arrayIPcLm2EELi4E23TrivialOffsetCalculatorILi1EjESA_NS0_6memory15LoadWithoutCastENSB_16StoreWithoutCastEEEviT_T0_T2_T3_T4_T5_,(.L_x_26207 - _ZN2at6native27unrolled_elementwise_kernelINS0_13AUnaryFunctorIbbbNS0_16BitwiseOrFunctorIbEEEESt5arrayIPcLm2EELi4E23TrivialOffsetCalculatorILi1EjESA_NS0_6memory15LoadWithoutCastENSB_16StoreWithoutCastEEEviT_T0_T2_T3_T4_T5_)
        .other          _ZN2at6native27unrolled_elementwise_kernelINS0_13AUnaryFunctorIbbbNS0_16BitwiseOrFunctorIbEEEESt5arrayIPcLm2EELi4E23TrivialOffsetCalculatorILi1EjESA_NS0_6memory15LoadWithoutCastENSB_16StoreWithoutCastEEEviT_T0_T2_T3_T4_T5_,@"STO_CUDA_ENTRY STV_DEFAULT"
_ZN2at6native27unrolled_elementwise_kernelINS0_13AUnaryFunctorIbbbNS0_16BitwiseOrFunctorIbEEEESt5arrayIPcLm2EELi4E23TrivialOffsetCalculatorILi1EjESA_NS0_6memory15LoadWithoutCastENSB_16StoreWithoutCastEEEviT_T0_T2_T3_T4_T5_:
.text._ZN2at6native27unrolled_elementwise_kernelINS0_13AUnaryFunctorIbbbNS0_16BitwiseOrFunctorIbEEEESt5arrayIPcLm2EELi4E23TrivialOffsetCalculatorILi1EjESA_NS0_6memory15LoadWithoutCastENSB_16StoreWithoutCastEEEviT_T0_T2_T3_T4_T5_:
[----:B------:R-:W-:Y:S01]  /*0000*/  LDC R1, c[0x0][0x28] ;  /* 0x00000a00ff017b82 */ /* 0x000fe20000000800 */
[----:B------:R-:W0:Y:S07]  /*0010*/  S2R R0, SR_CTAID.X ;  /* 0x0000000000007919 */ /* 0x000e2e0000002500 */
[----:B------:R-:W0:Y:S01]  /*0020*/  LDC R5, c[0x0][0x210] ;  /* 0x00008400ff057b82 */ /* 0x000e220000000800 */
        /* <DEDUP_REMOVED lines=16> */
[----:B------:R-:W2:Y:S01]  /*0130*/  @!P2 LDG.E.U8 R8, desc[UR4][R8.64] ;  /* 0x000000040808a981 */ /* 0x000ea2000c1e1100 */
[----:B------:R-:W0:Y:S01]  /*0140*/  @!P1 LDC.64 R4, c[0x0][0x220] ;  /* 0x00008800ff049b82 */ /* 0x000e220000000a00 */
[----:B------:R-:W-:Y:S02]  /*0150*/  @!P1 IMAD R17, R0, 0x200, R13 ;  /* 0x0000020000119824 */ /* 0x000fe400078e020d */
[----:B------:R-:W-:Y:S01]  /*0160*/  @!P1 VIADD R13, R13, 0x80 ;  /* 0x000000800d0d9836 */ /* 0x000fe20000000000 */
[----:B-1----:R-:W-:-:S04]  /*0170*/  @!P5 IADD3 R10, P3, R11, R6, RZ ;  /* 0x000000060b0ad210 */ /* 0x002fc80007f7e0ff */
[----:B------:R-:W-:Y:S01]  /*0180*/  ISETP.GE.AND P0, PT, R13, R2, PT ;  /* 0x000000020d00720c */ /* 0x000fe20003f06270 */
[----:B------:R-:W-:-:S05]  /*0190*/  @!P5 IMAD.X R11, RZ, RZ, R7, P3 ;  /* 0x000000ffff0bd224 */ /* 0x000fca00018e0607 */
[----:B------:R-:W3:Y:S07]  /*01a0*/  @!P5 LDG.E.U8 R10, desc[UR4][R10.64] ;  /* 0x000000040a0ad981 */ /* 0x000eee000c1e1100 */
[----:B------:R-:W1:Y:S01]  /*01b0*/  @!P0 LDC.64 R6, c[0x0][0x220] ;  /* 0x00008800ff068b82 */ /* 0x000e620000000a00 */
[----:B0-----:R-:W-:-:S05]  /*01c0*/  @!P1 IADD3 R14, P4, R17, R4, RZ ;  /* 0x00000004110e9210 */ /* 0x001fca0007f9e0ff */
[----:B------:R-:W-:Y:S02]  /*01d0*/  @!P1 IMAD.X R15, RZ, RZ, R5, P4 ;  /* 0x000000ffff0f9224 */ /* 0x000fe400020e0605 */
[----:B------:R-:W-:Y:S01]  /*01e0*/  @!P0 IMAD R13, R0, 0x200, R13 ;  /* 0x00000200000d8824 */ /* 0x000fe200078e020d */
[----:B------:R-:W0:Y:S02]  /*01f0*/  @!P2 LDC.64 R4, c[0x0][0x218] ;  /* 0x00008600ff04ab82 */ /* 0x000e240000000a00 */
[----:B------:R-:W4:Y:S02]  /*0200*/  @!P1 LDG.E.U8 R14, desc[UR4][R14.64] ;  /* 0x000000040e0e9981 */ /* 0x000f24000c1e1100 */
[----:B-1----:R-:W-:-:S04]  /*0210*/  @!P0 IADD3 R12, P3, R13, R6, RZ ;  /* 0x000000060d0c8210 */ /* 0x002fc80007f7e0ff */
[----:B------:R-:W1:Y:S01]  /*0220*/  LDC.U8 R6, c[0x0][0x215] ;  /* 0x00008540ff067b82 */ /* 0x000e620000000000 */
[----:B------:R-:W-:Y:S02]  /*0230*/  IMAD.MOV.U32 R17, RZ, RZ, R3 ;  /* 0x000000ffff117224 */ /* 0x000fe400078e0003 */
[----:B------:R-:W-:Y:S02]  /*0240*/  @!P0 IMAD.X R13, RZ, RZ, R7, P3 ;  /* 0x000000ffff0d8224 */ /* 0x000fe400018e0607 */
[----:B------:R-:W-:Y:S01]  /*0250*/  @!P2 IMAD R3, R0, 0x200, R3 ;  /* 0x000002000003a824 */ /* 0x000fe200078e0203 */
[----:B------:R-:W-:Y:S01]  /*0260*/  PRMT R7, RZ, 0x7610, R7 ;  /* 0x00007610ff077816 */ /* 0x000fe20000000007 */
[----:B------:R-:W-:Y:S01]  /*0270*/  @!P2 IMAD.MOV.U32 R17, RZ, RZ, R16 ;  /* 0x000000ffff11a224 */ /* 0x000fe200078e0010 */
[----:B------:R0:W5:Y:S02]  /*0280*/  @!P0 LDG.E.U8 R12, desc[UR4][R12.64] ;  /* 0x000000040c0c8981 */ /* 0x000164000c1e1100 */
[----:B0-----:R-:W-:-:S05]  /*0290*/  @!P2 IADD3 R4, P4, R3, R4, RZ ;  /* 0x000000040304a210 */ /* 0x001fca0007f9e0ff */
[----:B------:R-:W-:Y:S01]  /*02a0*/  @!P2 IMAD.X R5, RZ, RZ, R5, P4 ;  /* 0x000000ffff05a224 */ /* 0x000fe200020e0605 */
[----:B------:R-:W-:Y:S01]  /*02b0*/  PRMT R3, RZ, 0x7610, R3 ;  /* 0x00007610ff037816 */ /* 0x000fe20000000003 */
[----:B------:R-:W-:Y:S01]  /*02c0*/  BSSY B0, `(.L_x_9266) ;  /* 0x000001e000007945 */ /* 0x000fe20003800000 */
[----:B--2---:R-:W-:-:S04]  /*02d0*/  @!P2 ISETP.NE.AND P3, PT, R8, RZ, PT ;  /* 0x000000ff0800a20c */ /* 0x004fc80003f65270 */
[----:B------:R-:W-:-:S04]  /*02e0*/  @!P2 SEL R7, RZ, 0x1, !P3 ;  /* 0x00000001ff07a807 */ /* 0x000fc80005800000 */
[----:B-1----:R-:W-:-:S04]  /*02f0*/  LOP3.LUT R8, R7, R6, RZ, 0xfc, !PT ;  /* 0x0000000607087212 */ /* 0x002fc800078efcff */
[----:B------:R-:W-:-:S04]  /*0300*/  @!P2 LOP3.LUT P4, RZ, R8, 0xff, RZ, 0xc0, !PT ;  /* 0x000000ff08ffa812 */ /* 0x000fc8000788c0ff */
[----:B------:R-:W-:Y:S02]  /*0310*/  @!P2 SEL R9, RZ, 0x1, !P4 ;  /* 0x00000001ff09a807 */ /* 0x000fe40006000000 */
[----:B---3--:R-:W-:-:S03]  /*0320*/  @!P5 ISETP.NE.AND P6, PT, R10, RZ, PT ;  /* 0x000000ff0a00d20c */ /* 0x008fc60003fc5270 */
[----:B------:R0:W-:Y:S01]  /*0330*/  @!P2 STG.E.U8 desc[UR4][R4.64], R9 ;  /* 0x000000090400a986 */ /* 0x0001e2000c101104 */
[----:B------:R-:W-:Y:S02]  /*0340*/  @!P5 SEL R3, RZ, 0x1, !P6 ;  /* 0x00000001ff03d807 */ /* 0x000fe40007000000 */
[----:B------:R-:W-:Y:S02]  /*0350*/  ISETP.GE.AND P5, PT, R17, R2, PT ;  /* 0x000000021100720c */ /* 0x000fe40003fa6270 */
[----:B------:R-:W-:Y:S02]  /*0360*/  PRMT R7, RZ, 0x7610, R7 ;  /* 0x00007610ff077816 */ /* 0x000fe40000000007 */
[----:B----4-:R-:W-:-:S04]  /*0370*/  @!P1 ISETP.NE.AND P3, PT, R14, RZ, PT ;  /* 0x000000ff0e00920c */ /* 0x010fc80003f65270 */
[----:B------:R-:W-:Y:S02]  /*0380*/  @!P1 SEL R7, RZ, 0x1, !P3 ;  /* 0x00000001ff079807 */ /* 0x000fe40005800000 */
[--C-:B------:R-:W-:Y:S02]  /*0390*/  LOP3.LUT P1, RZ, R3, 0xff, R6.reuse, 0xc8, !PT ;  /* 0x000000ff03ff7812 */ /* 0x100fe4000782c806 */
[----:B------:R-:W-:Y:S02]  /*03a0*/  LOP3.LUT P3, RZ, R7, 0xff, R6, 0xc8, !PT ;  /* 0x000000ff07ff7812 */ /* 0x000fe4000786c806 */
[----:B------:R-:W-:Y:S02]  /*03b0*/  SEL R3, RZ, 0x1, !P1 ;  /* 0x00000001ff037807 */ /* 0x000fe40004800000 */
[----:B------:R-:W-:Y:S01]  /*03c0*/  SEL R7, RZ, 0x1, !P3 ;  /* 0x00000001ff077807 */ /* 0x000fe20005800000 */
[----:B0-----:R-:W-:Y:S08]  /*03d0*/  @P5 BRA `(.L_x_9267) ;  /* 0x0000000000305947 */ /* 0x001ff00003800000 */
        /* <DEDUP_REMOVED lines=12> */
.L_x_9267:
[----:B------:R-:W-:Y:S05]  /*04a0*/  BSYNC B0 ;  /* 0x0000000000007941 */ /* 0x000fea0003800000 */
.L_x_9266:
[----:B------:R-:W-:Y:S02]  /*04b0*/  ISETP.GE.AND P2, PT, R17, R2, PT ;  /* 0x000000021100720c */ /* 0x000fe40003f46270 */
[----:B-----5:R-:W-:Y:S02]  /*04c0*/  @!P0 ISETP.NE.AND P1, PT, R12, RZ, PT ;  /* 0x000000ff0c00820c */ /* 0x020fe40003f25270 */
[----:B0-----:R-:W-:Y:S02]  /*04d0*/  PRMT R3, RZ, 0x7610, R3 ;  /* 0x00007610ff037816 */ /* 0x001fe40000000003 */
[----:B------:R-:W-:-:S07]  /*04e0*/  @!P0 SEL R3, RZ, 0x1, !P1 ;  /* 0x00000001ff038807 */ /* 0x000fce0004800000 */
[----:B------:R-:W-:Y:S05]  /*04f0*/  @P2 EXIT ;  /* 0x000000000000294d */ /* 0x000fea0003800000 */
[----:B------:R-:W-:Y:S01]  /*0500*/  IMAD R0, R0, 0x200, R17 ;  /* 0x0000020000007824 */ /* 0x000fe200078e0211 */
[----:B------:R-:W-:Y:S01]  /*0510*/  LOP3.LUT R3, R3, R6, RZ, 0xfc, !PT ;  /* 0x0000000603037212 */ /* 0x000fe200078efcff */
[----:B------:R-:W-:-:S03]  /*0520*/  ULDC.64 UR6, c[0x0][0x218] ;  /* 0x0000860000067ab9 */ /* 0x000fc60000000a00 */
[----:B------:R-:W-:Y:S02]  /*0530*/  IADD3 R2, P1, R0, UR6, RZ ;  /* 0x0000000600027c10 */ /* 0x000fe4000ff3e0ff */
[----:B------:R-:W-:-:S03]  /*0540*/  LOP3.LUT P0, RZ, R3, 0xff, RZ, 0xc0, !PT ;  /* 0x000000ff03ff7812 */ /* 0x000fc6000780c0ff */
[----:B------:R-:W-:Y:S01]  /*0550*/  IMAD.X R3, RZ, RZ, UR7, P1 ;  /* 0x00000007ff037e24 */ /* 0x000fe200088e06ff */
[----:B------:R-:W-:-:S05]  /*0560*/  SEL R5, RZ, 0x1, !P0 ;  /* 0x00000001ff057807 */ /* 0x000fca0004000000 */
[----:B------:R-:W-:Y:S01]  /*0570*/  STG.E.U8 desc[UR4][R2.64], R5 ;  /* 0x0000000502007986 */ /* 0x000fe2000c101104 */
[----:B------:R-:W-:Y:S05]  /*0580*/  EXIT ;  /* 0x000000000000794d */ /* 0x000fea0003800000 */
.L_x_9268:
        /* <DEDUP_REMOVED lines=15> */
.L_x_26207:


//--------------------- .text._ZN2at6native29vectorized_elementwise_kernelILi2ENS0_13AUnaryFunctorIbbbNS0_16BitwiseOrFunctorIbEEEESt5arrayIPcLm2EEEEviT0_T1_ --------------------------
	.section	.text._ZN2at6native29vectorized_elementwise_kernelILi2ENS0_13AUnaryFunctorIbbbNS0_16BitwiseOrFunctorIbEEEESt5arrayIPcLm2EEEEviT0_T1_,"ax",@progbits
	.align	128
        .global         _ZN2at6native29vectorized_elementwise_kernelILi2ENS0_13AUnaryFunctorIbbbNS0_16BitwiseOrFunctorIbEEEESt5arrayIPcLm2EEEEviT0_T1_
        .type           _ZN2at6native29vectorized_elementwise_kernelILi2ENS0_13AUnaryFunctorIbbbNS0_16BitwiseOrFunctorIbEEEESt5arrayIPcLm2EEEEviT0_T1_,@function
        .size           _ZN2at6native29vectorized_elementwise_kernelILi2ENS0_13AUnaryFunctorIbbbNS0_16BitwiseOrFunctorIbEEEESt5arrayIPcLm2EEEEviT0_T1_,(.L_x_26208 - _ZN2at6native29vectorized_elementwise_kernelILi2ENS0_13AUnaryFunctorIbbbNS0_16BitwiseOrFunctorIbEEEESt5arrayIPcLm2EEEEviT0_T1_)
        .other          _ZN2at6native29vectorized_elementwise_kernelILi2ENS0_13AUnaryFunctorIbbbNS0_16BitwiseOrFunctorIbEEEESt5arrayIPcLm2EEEEviT0_T1_,@"STO_CUDA_ENTRY STV_DEFAULT"
_ZN2at6native29vectorized_elementwise_kernelILi2ENS0_13AUnaryFunctorIbbbNS0_16BitwiseOrFunctorIbEEEESt5arrayIPcLm2EEEEviT0_T1_:
.text._ZN2at6native29vectorized_elementwise_kernelILi2ENS0_13AUnaryFunctorIbbbNS0_16BitwiseOrFunctorIbEEEESt5arrayIPcLm2EEEEviT0_T1_:
        /* <DEDUP_REMOVED lines=28> */
[----:B------:R-:W-:Y:S02]  /*01c0*/  ISETP.NE.AND P0, PT, R6, RZ, PT ;  /* 0x000000ff0600720c */ /* 0x000fe40003f05270 */
[----:B---3--:R-:W-:Y:S02]  /*01d0*/  PRMT R6, R8, 0x7770, RZ ;  /* 0x0000777008067816 */ /* 0x008fe400000000ff */
[----:B------:R-:W-:-:S02]  /*01e0*/  ISETP.NE.AND P1, PT, R7, RZ, PT ;  /* 0x000000ff0700720c */ /* 0x000fc40003f25270 */
[----:B0-----:R-:W-:Y:S02]  /*01f0*/  PRMT R4, R8, 0x7771, RZ ;  /* 0x0000777108047816 */ /* 0x001fe400000000ff */
[----:B------:R-:W-:Y:S02]  /*0200*/  SEL R5, RZ, 0x1, !P0 ;  /* 0x00000001ff057807 */ /* 0x000fe40004000000 */
[----:B------:R-:W-:Y:S02]  /*0210*/  ISETP.NE.AND P0, PT, R6, RZ, PT ;  /* 0x000000ff0600720c */ /* 0x000fe40003f05270 */
[----:B------:R-:W-:Y:S02]  /*0220*/  SEL R7, RZ, 0x1, !P1 ;  /* 0x00000001ff077807 */ /* 0x000fe40004800000 */
[----:B----4-:R-:W-:Y:S02]  /*0230*/  PRMT R6, R10, 0x7770, RZ ;  /* 0x000077700a067816 */ /* 0x010fe400000000ff */
[----:B------:R-:W-:-:S02]  /*0240*/  ISETP.NE.AND P3, PT, R4, RZ, PT ;  /* 0x000000ff0400720c */ /* 0x000fc40003f65270 */
[----:B------:R-:W-:Y:S02]  /*0250*/  LOP3.LUT P2, RZ, R0, 0xff, R5, 0xc8, !PT ;  /* 0x000000ff00ff7812 */ /* 0x000fe4000784c805 */
[----:B------:R-:W-:Y:S02]  /*0260*/  SEL R5, RZ, 0x1, !P0 ;  /* 0x00000001ff057807 */ /* 0x000fe40004000000 */
[----:B------:R-:W-:Y:S02]  /*0270*/  PRMT R4, R10, 0x7771, RZ ;  /* 0x000077710a047816 */ /* 0x000fe400000000ff */
[----:B------:R-:W-:Y:S02]  /*0280*/  LOP3.LUT P0, RZ, R0, 0xff, R7, 0xc8, !PT ;  /* 0x000000ff00ff7812 */ /* 0x000fe4000780c807 */
[----:B------:R-:W-:Y:S02]  /*0290*/  ISETP.NE.AND P4, PT, R6, RZ, PT ;  /* 0x000000ff0600720c */ /* 0x000fe40003f85270 */
[----:B-----5:R-:W-:-:S02]  /*02a0*/  PRMT R7, R11, 0x7770, RZ ;  /* 0x000077700b077816 */ /* 0x020fc400000000ff */
[----:B------:R-:W-:Y:S02]  /*02b0*/  PRMT R6, R11, 0x7771, RZ ;  /* 0x000077710b067816 */ /* 0x000fe400000000ff */
[----:B------:R-:W-:Y:S02]  /*02c0*/  LOP3.LUT P1, RZ, R0, 0xff, R5, 0xc8, !PT ;  /* 0x000000ff00ff7812 */ /* 0x000fe4000782c805 */
[----:B------:R-:W-:Y:S02]  /*02d0*/  ISETP.NE.AND P6, PT, R4, RZ, PT ;  /* 0x000000ff0400720c */ /* 0x000fe40003fc5270 */
[----:B------:R-:W-:Y:S02]  /*02e0*/  SEL R9, RZ, 0x1, !P3 ;  /* 0x00000001ff097807 */ /* 0x000fe40005800000 */
[----:B------:R-:W-:Y:S02]  /*02f0*/  SEL R5, RZ, 0x1, !P4 ;  /* 0x00000001ff057807 */ /* 0x000fe40006000000 */
[----:B------:R-:W-:-:S02]  /*0300*/  ISETP.NE.AND P4, PT, R7, RZ, PT ;  /* 0x000000ff0700720c */ /* 0x000fc40003f85270 */
[----:B------:R-:W-:Y:S02]  /*0310*/  ISETP.NE.AND P5, PT, R6, RZ, PT ;  /* 0x000000ff0600720c */ /* 0x000fe40003fa5270 */
[----:B------:R-:W-:Y:S02]  /*0320*/  SEL R7, RZ, 0x1, !P6 ;  /* 0x00000001ff077807 */ /* 0x000fe40007000000 */
[C---:B------:R-:W-:Y:S02]  /*0330*/  LOP3.LUT P3, RZ, R0.reuse, 0xff, R9, 0xc8, !PT ;  /* 0x000000ff00ff7812 */ /* 0x040fe4000786c809 */
[----:B------:R-:W-:Y:S02]  /*0340*/  LOP3.LUT P6, RZ, R0, 0xff, R5, 0xc8, !PT ;  /* 0x000000ff00ff7812 */ /* 0x000fe400078cc805 */
[----:B------:R-:W-:Y:S02]  /*0350*/  SEL R5, RZ, 0x1, !P4 ;  /* 0x00000001ff057807 */ /* 0x000fe40006000000 */
[----:B------:R-:W-:-:S02]  /*0360*/  SEL R9, RZ, 0x1, !P5 ;  /* 0x00000001ff097807 */ /* 0x000fc40006800000 */
[----:B------:R-:W-:Y:S02]  /*0370*/  SEL R4, RZ, 0x1, !P2 ;  /* 0x00000001ff047807 */ /* 0x000fe40005000000 */
[C---:B------:R-:W-:Y:S02]  /*0380*/  LOP3.LUT P4, RZ, R0.reuse, 0xff, R7, 0xc8, !PT ;  /* 0x000000ff00ff7812 */ /* 0x040fe4000788c807 */
[C---:B------:R-:W-:Y:S02]  /*0390*/  LOP3.LUT P2, RZ, R0.reuse, 0xff, R5, 0xc8, !PT ;  /* 0x000000ff00ff7812 */ /* 0x040fe4000784c805 */
[----:B------:R-:W-:Y:S02]  /*03a0*/  LOP3.LUT P5, RZ, R0, 0xff, R9, 0xc8, !PT ;  /* 0x000000ff00ff7812 */ /* 0x000fe400078ac809 */
        /* <DEDUP_REMOVED lines=16> */
.L_x_9269:
[----:B------:R-:W0:Y:S02]  /*04b0*/  S2R R17, SR_TID.X ;  /* 0x0000000000117919 */ /* 0x000e240000002100 */
[C---:B0-----:R-:W-:Y:S01]  /*04c0*/  ISETP.GE.AND P4, PT, R17.reuse, R12, PT ;  /* 0x0000000c1100720c */ /* 0x041fe20003f86270 */
[----:B------:R-:W-:Y:S02]  /*04d0*/  VIADD R16, R17, 0x80 ;  /* 0x0000008011107836 */ /* 0x000fe40000000000 */
[----:B------:R-:W-:-:S10]  /*04e0*/  IMAD.MOV.U32 R19, RZ, RZ, R17 ;  /* 0x000000ffff137224 */ /* 0x000fd400078e0011 */
[----:B------:R-:W-:-:S05]  /*04f0*/  @!P4 IMAD.MOV.U32 R19, RZ, RZ, R16 ;  /* 0x000000ffff13c224 */ /* 0x000fca00078e0010 */
[----:B------:R-:W-:-:S13]  /*0500*/  ISETP.GE.AND P2, PT, R19, R12, PT ;  /* 0x0000000c1300720c */ /* 0x000fda0003f46270 */
[C---:B------:R-:W-:Y:S01]  /*0510*/  @!P2 VIADD R3, R19.reuse, UR4 ;  /* 0x000000041303ac36 */ /* 0x040fe20008000000 */
[----:B------:R-:W0:Y:S01]  /*0520*/  @!P2 LDC.64 R4, c[0x0][0x220] ;  /* 0x00008800ff04ab82 */ /* 0x000e220000000a00 */
[----:B------:R-:W-:-:S05]  /*0530*/  @!P2 VIADD R19, R19, 0x80 ;  /* 0x000000801313a836 */ /* 0x000fca0000000000 */
[----:B------:R-:W-:-:S13]  /*0540*/  ISETP.GE.AND P3, PT, R19, R12, PT ;  /* 0x0000000c1300720c */ /* 0x000fda0003f66270 */
[----:B------:R-:W1:Y:S01]  /*0550*/  @!P3 LDC.64 R6, c[0x0][0x220] ;  /* 0x00008800ff06bb82 */ /* 0x000e620000000a00 */
[----:B0-----:R-:W-:-:S05]  /*0560*/  @!P2 IADD3 R2, P0, R3, R4, RZ ;  /* 0x000000040302a210 */ /* 0x001fca0007f1e0ff */
[----:B------:R-:W-:-:S05]  /*0570*/  @!P2 IMAD.X R3, RZ, RZ, R5, P0 ;  /* 0x000000ffff03a224 */ /* 0x000fca00000e0605 */
[----:B------:R-:W2:Y:S01]  /*0580*/  @!P2 LDG.E.U8 R2, desc[UR8][R2.64] ;  /* 0x000000080202a981 */ /* 0x000ea2000c1e1100 */
[----:B------:R-:W-:-:S05]  /*0590*/  @!P3 VIADD R5, R19, UR4 ;  /* 0x000000041305bc36 */ /* 0x000fca0008000000 */
[----:B-1----:R-:W-:-:S05]  /*05a0*/  @!P3 IADD3 R4, P0, R5, R6, RZ ;  /* 0x000000060504b210 */ /* 0x002fca0007f1e0ff */
[----:B------:R-:W-:Y:S02]  /*05b0*/  @!P3 IMAD.X R5, RZ, RZ, R7, P0 ;  /* 0x000000ffff05b224 */ /* 0x000fe400000e0607 */
[----:B------:R-:W-:Y:S01]  /*05c0*/  @!P3 VIADD R19, R19, 0x80 ;  /* 0x000000801313b836 */ /* 0x000fe20000000000 */
[----:B------:R-:W0:Y:S02]  /*05d0*/  @!P4 LDC.64 R6, c[0x0][0x220] ;  /* 0x00008800ff06cb82 */ /* 0x000e240000000a00 */
[----:B------:R-:W3:Y:S01]  /*05e0*/  @!P3 LDG.E.U8 R4, desc[UR8][R4.64] ;  /* 0x000000080404b981 */ /* 0x000ee2000c1e1100 */
[----:B------:R-:W-:Y:S01]  /*05f0*/  PRMT R13, RZ, 0x7610, R13 ;  /* 0x00007610ff0d7816 */ /* 0x000fe2000000000d */
[----:B------:R-:W-:Y:S01]  /*0600*/  @!P4 VIADD R23, R17, UR4 ;  /* 0x000000041117cc36 */ /* 0x000fe20008000000 */
[----:B------:R-:W-:Y:S02]  /*0610*/  ISETP.GE.AND P5, PT, R19, R12, PT ;  /* 0x0000000c1300720c */ /* 0x000fe40003fa6270 */
[----:B------:R-:W-:-:S11]  /*0620*/  PRMT R15, RZ, 0x7610, R15 ;  /* 0x00007610ff0f7816 */ /* 0x000fd6000000000f */
[C---:B------:R-:W-:Y:S01]  /*0630*/  @!P5 VIADD R29, R19.reuse, UR4 ;  /* 0x00000004131ddc36 */ /* 0x040fe20008000000 */
[----:B------:R-:W1:Y:S01]  /*0640*/  @!P5 LDC.64 R8, c[0x0][0x220] ;  /* 0x00008800ff08db82 */ /* 0x000e620000000a00 */
[----:B------:R-:W-:-:S05]  /*0650*/  @!P5 VIADD R19, R19, 0x80 ;  /* 0x000000801313d836 */ /* 0x000fca0000000000 */
[----:B------:R-:W-:-:S13]  /*0660*/  ISETP.GE.AND P0, PT, R19, R12, PT ;  /* 0x0000000c1300720c */ /* 0x000fda0003f06270 */
[C---:B------:R-:W-:Y:S01]  /*0670*/  @!P0 VIADD R27, R19.reuse, UR4 ;  /* 0x00000004131b8c36 */ /* 0x040fe20008000000 */
[----:B------:R-:W4:Y:S01]  /*0680*/  @!P0 LDC.64 R10, c[0x0][0x220] ;  /* 0x00008800ff0a8b82 */ /* 0x000f220000000a00 */
[----:B------:R-:W-:-:S05]  /*0690*/  @!P0 VIADD R19, R19, 0x80 ;  /* 0x0000008013138836 */ /* 0x000fca0000000000 */
[----:B------:R-:W-:-:S13]  /*06a0*/  ISETP.GE.AND P1, PT, R19, R12, PT ;  /* 0x0000000c1300720c */ /* 0x000fda0003f26270 */
[C---:B------:R-:W-:Y:S02]  /*06b0*/  @!P1 VIADD R25, R19.reuse, UR4 ;  /* 0x0000000413199c36 */ /* 0x040fe40008000000 */
[----:B------:R-:W-:Y:S01]  /*06c0*/  @!P1 VIADD R19, R19, 0x80 ;  /* 0x0000008013139836 */ /* 0x000fe20000000000 */
[----:B--2---:R-:W-:Y:S02]  /*06d0*/  @!P2 ISETP.NE.AND P6, PT, R2, RZ, PT ;  /* 0x000000ff0200a20c */ /* 0x004fe40003fc5270 */
[----:B------:R-:W2:Y:S02]  /*06e0*/  @!P1 LDC.64 R2, c[0x0][0x220] ;  /* 0x00008800ff029b82 */ /* 0x000ea40000000a00 */
[----:B------:R-:W-:Y:S02]  /*06f0*/  @!P2 SEL R13, RZ, 0x1, !P6 ;  /* 0x00000001ff0da807 */ /* 0x000fe40007000000 */
[----:B------:R-:W-:Y:S02]  /*0700*/  ISETP.GE.AND P2, PT, R19, R12, PT ;  /* 0x0000000c1300720c */ /* 0x000fe40003f46270 */
[----:B0-----:R-:W-:-:S05]  /*0710*/  @!P4 IADD3 R22, P6, R23, R6, RZ ;  /* 0x000000061716c210 */ /* 0x001fca0007fde0ff */
[----:B------:R-:W-:-:S05]  /*0720*/  @!P4 IMAD.X R23, RZ, RZ, R7, P6 ;  /* 0x000000ffff17c224 */ /* 0x000fca00030e0607 */
[----:B------:R-:W5:Y:S01]  /*0730*/  @!P4 LDG.E.U8 R14, desc[UR8][R22.64] ;  /* 0x00000008160ec981 */ /* 0x000f62000c1e1100 */
[C---:B------:R-:W-:Y:S01]  /*0740*/  @!P2 VIADD R21, R19.reuse, UR4 ;  /* 0x000000041315ac36 */ /* 0x040fe20008000000 */
[----:B---3--:R-:W-:Y:S01]  /*0750*/  @!P3 ISETP.NE.AND P6, PT, R4, RZ, PT ;  /* 0x000000ff0400b20c */ /* 0x008fe20003fc5270 */
[----:B------:R-:W-:Y:S01]  /*0760*/  @!P2 VIADD R19, R19, 0x80 ;  /* 0x000000801313a836 */ /* 0x000fe20000000000 */
[----:B------:R-:W0:Y:S02]  /*0770*/  @!P2 LDC.64 R4, c[0x0][0x220] ;  /* 0x00008800ff04ab82 */ /* 0x000e240000000a00 */
[----:B------:R-:W-:Y:S02]  /*0780*/  @!P3 SEL R15, RZ, 0x1, !P6 ;  /* 0x00000001ff0fb807 */ /* 0x000fe40007000000 */
[----:B------:R-:W-:Y:S02]  /*0790*/  ISETP.GE.AND P3, PT, R19, R12, PT ;  /* 0x0000000c1300720c */ /* 0x000fe40003f66270 */
[----:B-1----:R-:W-:-:S05]  /*07a0*/  @!P5 IADD3 R8, P6, R29, R8, RZ ;  /* 0x000000081d08d210 */ /* 0x002fca0007fde0ff */
[----:B------:R-:W-:Y:S01]  /*07b0*/  @!P5 IMAD.X R9, RZ, RZ, R9, P6 ;  /* 0x000000ffff09d224 */ /* 0x000fe200030e0609 */
[----:B----4-:R-:W-:-:S04]  /*07c0*/  @!P0 IADD3 R10, P6, R27, R10, RZ ;  /* 0x0000000a1b0a8210 */ /* 0x010fc80007fde0ff */
[----:B------:R1:W3:Y:S01]  /*07d0*/  @!P5 LDG.E.U8 R8, desc[UR8][R8.64] ;  /* 0x000000080808d981 */ /* 0x0002e2000c1e1100 */
[----:B------:R-:W4:Y:S01]  /*07e0*/  @!P3 LDC.64 R6, c[0x0][0x220] ;  /* 0x00008800ff06bb82 */ /* 0x000f220000000a00 */
[----:B------:R-:W-:Y:S01]  /*07f0*/  @!P0 IMAD.X R11, RZ, RZ, R11, P6 ;  /* 0x000000ffff0b8224 */ /* 0x000fe200030e060b */
[----:B--2---:R-:W-:Y:S01]  /*0800*/  @!P1 IADD3 R2, P6, R25, R2, RZ ;  /* 0x0000000219029210 */ /* 0x004fe20007fde0ff */
[----:B------:R-:W-:-:S03]  /*0810*/  @!P3 VIADD R19, R19, UR4 ;  /* 0x000000041313bc36 */ /* 0x000fc60008000000 */
[----:B------:R-:W2:Y:S01]  /*0820*/  @!P0 LDG.E.U8 R10, desc[UR8][R10.64] ;  /* 0x000000080a0a8981 */ /* 0x000ea2000c1e1100 */
[----:B------:R-:W-:Y:S01]  /*0830*/  @!P1 IMAD.X R3, RZ, RZ, R3, P6 ;  /* 0x000000ffff039224 */ /* 0x000fe200030e0603 */
[----:B0-----:R-:W-:-:S04]  /*0840*/  @!P2 IADD3 R4, P6, R21, R4, RZ ;  /* 0x000000041504a210 */ /* 0x001fc80007fde0ff */
[----:B------:R0:W2:Y:S01]  /*0850*/  @!P1 LDG.E.U8 R2, desc[UR8][R2.64] ;  /* 0x0000000802029981 */ /* 0x0000a2000c1e1100 */
[----:B------:R-:W-:-:S05]  /*0860*/  @!P2 IMAD.X R5, RZ, RZ, R5, P6 ;  /* 0x000000ffff05a224 */ /* 0x000fca00030e0605 */
[----:B------:R0:W2:Y:S01]  /*0870*/  @!P2 LDG.E.U8 R4, desc[UR8][R4.64] ;  /* 0x000000080404a981 */ /* 0x0000a2000c1e1100 */
[----:B----4-:R-:W-:-:S05]  /*0880*/  @!P3 IADD3 R18, P6, R19, R6, RZ ;  /* 0x000000061312b210 */ /* 0x010fca0007fde0ff */
[----:B------:R-:W-:Y:S02]  /*0890*/  @!P3 IMAD.X R19, RZ, RZ, R7, P6 ;  /* 0x000000ffff13b224 */ /* 0x000fe400030e0607 */
[----:B------:R-:W4:Y:S03]  /*08a0*/  @!P4 LDC.64 R6, c[0x0][0x218] ;  /* 0x00008600ff06cb82 */ /* 0x000f260000000a00 */
[----:B------:R-:W2:Y:S01]  /*08b0*/  @!P3 LDG.E.U8 R18, desc[UR8][R18.64] ;  /* 0x000000081212b981 */ /* 0x000ea2000c1e1100 */
[----:B-1----:R-:W-:Y:S02]  /*08c0*/  PRMT R9, RZ, 0x7610, R9 ;  /* 0x00007610ff097816 */ /* 0x002fe40000000009 */
[----:B0-----:R-:W-:Y:S02]  /*08d0*/  PRMT R3, RZ, 0x7610, R3 ;  /* 0x00007610ff037816 */ /* 0x001fe40000000003 */
[----:B------:R-:W-:Y:S01]  /*08e0*/  PRMT R5, RZ, 0x7610, R5 ;  /* 0x00007610ff057816 */ /* 0x000fe20000000005 */
[----:B------:R-:W-:Y:S04]  /*08f0*/  BSSY B0, `(.L_x_9270) ;  /* 0x0000057000007945 */ /* 0x000fe80003800000 */
[----:B------:R-:W-:Y:S01]  /*0900*/  BSSY B1, `(.L_x_9271) ;  /* 0x000004e000017945 */ /* 0x000fe20003800000 */
[----:B-----5:R-:W-:-:S04]  /*0910*/  @!P4 ISETP.NE.AND P6, PT, R14, RZ, PT ;  /* 0x000000ff0e00c20c */ /* 0x020fc80003fc5270 */
[----:B------:R-:W-:-:S04]  /*0920*/  @!P4 SEL R9, RZ, 0x1, !P6 ;  /* 0x00000001ff09c807 */ /* 0x000fc80007000000 */
[----:B------:R-:W-:-:S04]  /*0930*/  LOP3.LUT R9, R9, R0, RZ, 0xfc, !PT ;  /* 0x0000000009097212 */ /* 0x000fc800078efcff */
[----:B------:R-:W-:Y:S01]  /*0940*/  @!P4 LOP3.LUT P6, RZ, R9, 0xff, RZ, 0xc0, !PT ;  /* 0x000000ff09ffc812 */ /* 0x000fe200078cc0ff */
[----:B------:R-:W-:-:S03]  /*0950*/  @!P4 VIADD R9, R17, UR4 ;  /* 0x000000041109cc36 */ /* 0x000fc60008000000 */
[----:B------:R-:W-:Y:S02]  /*0960*/  @!P4 SEL R11, RZ, 0x1, !P6 ;  /* 0x00000001ff0bc807 */ /* 0x000fe40007000000 */
[----:B----4-:R-:W-:-:S05]  /*0970*/  @!P4 IADD3 R6, P6, R9, R6, RZ ;  /* 0x000000060906c210 */ /* 0x010fca0007fde0ff */
[----:B------:R-:W-:Y:S01]  /*0980*/  @!P4 IMAD.X R7, RZ, RZ, R7, P6 ;  /* 0x000000ffff07c224 */ /* 0x000fe200030e0607 */
[----:B---3--:R-:W-:Y:S01]  /*0990*/  @!P5 ISETP.NE.AND P6, PT, R8, RZ, PT ;  /* 0x000000ff0800d20c */ /* 0x008fe20003fc5270 */
[----:B------:R-:W-:-:S03]  /*09a0*/  @!P4 IMAD.MOV.U32 R17, RZ, RZ, R16 ;  /* 0x000000ffff11c224 */ /* 0x000fc600078e0010 */
[----:B------:R0:W-:Y:S01]  /*09b0*/  @!P4 STG.E.U8 desc[UR8][R6.64], R11 ;  /* 0x0000000b0600c986 */ /* 0x0001e2000c101108 */
[----:B--2---:R-:W-:Y:S02]  /*09c0*/  @!P0 ISETP.NE.AND P4, PT, R10, RZ, PT ;  /* 0x000000ff0a00820c */ /* 0x004fe40003f85270 */
[----:B------:R-:W-:Y:S02]  /*09d0*/  @!P5 SEL R3, RZ, 0x1, !P6 ;  /* 0x00000001ff03d807 */ /* 0x000fe40007000000 */
[----:B------:R-:W-:Y:S02]  /*09e0*/  @!P1 ISETP.NE.AND P6, PT, R2, RZ, PT ;  /* 0x000000ff0200920c */ /* 0x000fe40003fc5270 */
[----:B------:R-:W-:Y:S02]  /*09f0*/  PRMT R9, RZ, 0x7610, R9 ;  /* 0x00007610ff097816 */ /* 0x000fe40000000009 */
[----:B------:R-:W-:Y:S02]  /*0a00*/  @!P0 SEL R9, RZ, 0x1, !P4 ;  /* 0x00000001ff098807 */ /* 0x000fe40006000000 */
[----:B------:R-:W-:-:S02]  /*0a10*/  @!P2 ISETP.NE.AND P4, PT, R4, RZ, PT ;  /* 0x000000ff0400a20c */ /* 0x000fc40003f85270 */
[----:B------:R-:W-:Y:S02]  /*0a20*/  @!P1 SEL R5, RZ, 0x1, !P6 ;  /* 0x00000001ff059807 */ /* 0x000fe40007000000 */
[--C-:B------:R-:W-:Y:S02]  /*0a30*/  LOP3.LUT P5, RZ, R13, 0xff, R0.reuse, 0xc8, !PT ;  /* 0x000000ff0dff7812 */ /* 0x100fe400078ac800 */
[----:B0-----:R-:W-:Y:S02]  /*0a40*/  PRMT R7, RZ, 0x7610, R7 ;  /* 0x00007610ff077816 */ /* 0x001fe40000000007 */
[----:B------:R-:W-:Y:S02]  /*0a50*/  @!P2 SEL R7, RZ, 0x1, !P4 ;  /* 0x00000001ff07a807 */ /* 0x000fe40006000000 */
[----:B------:R-:W-:Y:S02]  /*0a60*/  LOP3.LUT P2, RZ, R5, 0xff, R0, 0xc8, !PT ;  /* 0x000000ff05ff7812 */ /* 0x000fe4000784c800 */
[----:B------:R-:W-:-:S02]  /*0a70*/  SEL R5, RZ, 0x1, !P5 ;  /* 0x00000001ff057807 */ /* 0x000fc40006800000 */
[----:B------:R-:W-:Y:S02]  /*0a80*/  ISETP.GE.AND P5, PT, R17, R12, PT ;  /* 0x0000000c1100720c */ /* 0x000fe40003fa6270 */
[----:B------:R-:W-:Y:S02]  /*0a90*/  @!P3 ISETP.NE.AND P6, PT, R18, RZ, PT ;  /* 0x000000ff1200b20c */ /* 0x000fe40003fc5270 */
[--C-:B------:R-:W-:Y:S02]  /*0aa0*/  LOP3.LUT P1, RZ, R3, 0xff, R0.reuse, 0xc8, !PT ;  /* 0x000000ff03ff7812 */ /* 0x100fe4000782c800 */
[----:B------:R-:W-:Y:S02]  /*0ab0*/  PRMT R3, RZ, 0x7610, R3 ;  /* 0x00007610ff037816 */ /* 0x000fe40000000003 */
[----:B------:R-:W-:Y:S02]  /*0ac0*/  @!P3 SEL R3, RZ, 0x1, !P6 ;  /* 0x00000001ff03b807 */ /* 0x000fe40007000000 */
[----:B------:R-:W-:-:S02]  /*0ad0*/  LOP3.LUT P0, RZ, R15, 0xff, R0, 0xc8, !PT ;  /* 0x000000ff0fff7812 */ /* 0x000fc4000780c800 */
[--C-:B------:R-:W-:Y:S02]  /*0ae0*/  LOP3.LUT P4, RZ, R9, 0xff, R0.reuse, 0xc8, !PT ;  /* 0x000000ff09ff7812 */ /* 0x100fe4000788c800 */
[----:B------:R-:W-:Y:S02]  /*0af0*/  LOP3.LUT P3, RZ, R7, 0xff, R0, 0xc8, !PT ;  /* 0x000000ff07ff7812 */ /* 0x000fe4000786c800 */
[----:B------:R-:W-:Y:S02]  /*0b00*/  LOP3.LUT R0, R3, R0, RZ, 0xfc, !PT ;  /* 0x0000000003007212 */ /* 0x000fe400078efcff */
[----:B------:R-:W-:Y:S02]  /*0b10*/  SEL R7, RZ, 0x1, !P0 ;  /* 0x00000001ff077807 */ /* 0x000fe40004000000 */
[----:B------:R-:W-:Y:S02]  /*0b20*/  SEL R9, RZ, 0x1, !P1 ;  /* 0x00000001ff097807 */ /* 0x000fe40004800000 */
[----:B------:R-:W-:-:S02]  /*0b30*/  SEL R11, RZ, 0x1, !P4 ;  /* 0x00000001ff0b7807 */ /* 0x000fc40006000000 */
[----:B------:R-:W-:Y:S02]  /*0b40*/  SEL R13, RZ, 0x1, !P2 ;  /* 0x00000001ff0d7807 */ /* 0x000fe40005000000 */
[----:B------:R-:W-:Y:S01]  /*0b50*/  SEL R15, RZ, 0x1, !P3 ;  /* 0x00000001ff0f7807 */ /* 0x000fe20005800000 */
        /* <DEDUP_REMOVED lines=15> */
.L_x_9272:
        /* <DEDUP_REMOVED lines=8> */
.L_x_9273:
        /* <DEDUP_REMOVED lines=8> */
.L_x_9274:
        /* <DEDUP_REMOVED lines=9> */
.L_x_9275:
[----:B------:R-:W-:Y:S05]  /*0de0*/  BSYNC B1 ;  /* 0x0000000000017941 */ /* 0x000fea0003800000 */
.L_x_9271:
[----:B------:R-:W-:-:S13]  /*0df0*/  ISETP.GE.AND P0, PT, R17, R12, PT ;  /* 0x0000000c1100720c */ /* 0x000fda0003f06270 */
[----:B0-----:R-:W0:Y:S01]  /*0e00*/  @!P0 LDC.64 R4, c[0x0][0x218] ;  /* 0x00008600ff048b82 */ /* 0x001e220000000a00 */
[C---:B-12---:R-:W-:Y:S02]  /*0e10*/  @!P0 VIADD R3, R17.reuse, UR4 ;  /* 0x0000000411038c36 */ /* 0x046fe40008000000 */
[----:B------:R-:W-:-:S03]  /*0e20*/  @!P0 VIADD R17, R17, 0x80 ;  /* 0x0000008011118836 */ /* 0x000fc60000000000 */
[----:B0-----:R-:W-:-:S05]  /*0e30*/  @!P0 IADD3 R2, P1, R3, R4, RZ ;  /* 0x0000000403028210 */ /* 0x001fca0007f3e0ff */
[----:B------:R-:W-:-:S05]  /*0e40*/  @!P0 IMAD.X R3, RZ, RZ, R5, P1 ;  /* 0x000000ffff038224 */ /* 0x000fca00008e0605 */
[----:B------:R2:W-:Y:S03]  /*0e50*/  @!P0 STG.E.U8 desc[UR8][R2.64], R15 ;  /* 0x0000000f02008986 */ /* 0x0005e6000c101108 */
.L_x_9276:
[----:B------:R-:W-:Y:S05]  /*0e60*/  BSYNC B0 ;  /* 0x0000000000007941 */ /* 0x000fea0003800000 */
.L_x_9270:
[----:B------:R-:W-:Y:S05]  /*0e70*/  WARPSYNC.ALL ;  /* 0x0000000000007948 */ /* 0x000fea0003800000 */
[----:B------:R-:W-:-:S13]  /*0e80*/  ISETP.GE.AND P0, PT, R17, R12, PT ;  /* 0x0000000c1100720c */ /* 0x000fda0003f06270 */
[----:B------:R-:W-:Y:S05]  /*0e90*/  @P0 EXIT ;  /* 0x000000000000094d */ /* 0x000fea0003800000 */
[----:B012---:R-:W-:Y:S01]  /*0ea0*/  VIADD R2, R17, UR4 ;  /* 0x0000000411027c36 */ /* 0x007fe20008000000 */
[----:B------:R-:W-:Y:S01]  /*0eb0*/  ULDC.64 UR6, c[0x0][0x218] ;  /* 0x0000860000067ab9 */ /* 0x000fe20000000a00 */
[----:B------:R-:W-:-:S03]  /*0ec0*/  LOP3.LUT P0, RZ, R0, 0xff, RZ, 0xc0, !PT ;  /* 0x000000ff00ff7812 */ /* 0x000fc6000780c0ff */
[----:B------:R-:W-:Y:S02]  /*0ed0*/  IADD3 R2, P1, R2, UR6, RZ ;  /* 0x0000000602027c10 */ /* 0x000fe4000ff3e0ff */
[----:B------:R-:W-:-:S03]  /*0ee0*/  SEL R5, RZ, 0x1, !P0 ;  /* 0x00000001ff057807 */ /* 0x000fc60004000000 */
[----:B------:R-:W-:-:S05]  /*0ef0*/  IMAD.X R3, RZ, RZ, UR7, P1 ;  /* 0x00000007ff037e24 */ /* 0x000fca00088e06ff */
[----:B------:R-:W-:Y:S01]  /*0f00*/  STG.E.U8 desc[UR8][R2.64], R5 ;  /* 0x0000000502007986 */ /* 0x000fe2000c101108 */
[----:B------:R-:W-:Y:S05]  /*0f10*/  EXIT ;  /* 0x000000000000794d */ /* 0x000fea0003800000 */
.L_x_9277:
        /* <DEDUP_REMOVED lines=14> */
.L_x_26208:


//--------------------- .text._ZN2at6native29vectorized_elementwise_kernelILi4ENS0_13AUnaryFunctorIbbbNS0_16BitwiseOrFunctorIbEEEESt5arrayIPcLm2EEEEviT0_T1_ --------------------------
	.section	.text._ZN2at6native29vectorized_elementwise_kernelILi4ENS0_13AUnaryFunctorIbbbNS0_16BitwiseOrFunctorIbEEEESt5arrayIPcLm2EEEEviT0_T1_,"ax",@progbits
	.align	128
        .global         _ZN2at6native29vectorized_elementwise_kernelILi4ENS0_13AUnaryFunctorIbbbNS0_16BitwiseOrFunctorIbEEEESt5arrayIPcLm2EEEEviT0_T1_
        .type           _ZN2at6native29vectorized_elementwise_kernelILi4ENS0_13AUnaryFunctorIbbbNS0_16BitwiseOrFunctorIbEEEESt5arrayIPcLm2EEEEviT0_T1_,@function
        .size           _ZN2at6native29vectorized_elementwise_kernelILi4ENS0_13AUnaryFunctorIbbbNS0_16BitwiseOrFunctorIbEEEESt5arrayIPcLm2EEEEviT0_T1_,(.L_x_26209 - _ZN2at6native29vectorized_elementwise_kernelILi4ENS0_13AUnaryFunctorIbbbNS0_16BitwiseOrFunctorIbEEEESt5arrayIPcLm2EEEEviT0_T1_)
        .other          _ZN2at6native29vectorized_elementwise_kernelILi4ENS0_13AUnaryFunctorIbbbNS0_16BitwiseOrFunctorIbEEEESt5arrayIPcLm2EEEEviT0_T1_,@"STO_CUDA_ENTRY STV_DEFAULT"
_ZN2at6native29vectorized_elementwise_kernelILi4ENS0_13AUnaryFunctorIbbbNS0_16BitwiseOrFunctorIbEEEESt5arrayIPcLm2EEEEviT0_T1_:
.text._ZN2at6native29vectorized_elementwise_kernelILi4ENS0_13AUnaryFunctorIbbbNS0_16BitwiseOrFunctorIbEEEESt5arrayIPcLm2EEEEviT0_T1_:
        /* <DEDUP_REMOVED lines=29> */
[----:B------:R-:W-:Y:S02]  /*01d0*/  SEL R7, RZ, 0x1, !P0 ;  /* 0x00000001ff077807 */ /* 0x000fe40004000000 */
[----:B------:R-:W-:Y:S02]  /*01e0*/  ISETP.NE.AND P1, PT, R3, RZ, PT ;  /* 0x000000ff0300720c */ /* 0x000fe40003f25270 */
[----:B------:R-:W-:Y:S02]  /*01f0*/  SEL R11, RZ, 0x1, !P2 ;  /* 0x00000001ff0b7807 */ /* 0x000fe40005000000 */
[----:B------:R-:W-:-:S02]  /*0200*/  LOP3.LUT P2, RZ, R0, 0xff, R7, 0xc8, !PT ;  /* 0x000000ff00ff7812 */ /* 0x000fc4000784c807 */
[----:B------:R-:W-:Y:S02]  /*0210*/  LOP3.LUT P3, RZ, R0, 0xff, R9, 0xc8, !PT ;  /* 0x000000ff00ff7812 */ /* 0x000fe4000786c809 */
[----:B------:R-:W-:Y:S02]  /*0220*/  SEL R3, RZ, 0x1, !P1 ;  /* 0x00000001ff037807 */ /* 0x000fe40004800000 */
[----:B0-----:R-:W-:Y:S02]  /*0230*/  SEL R4, RZ, 0x1, !P2 ;  /* 0x00000001ff047807 */ /* 0x001fe40005000000 */
[----:B------:R-:W-:Y:S02]  /*0240*/  SEL R5, RZ, 0x1, !P3 ;  /* 0x00000001ff057807 */ /* 0x000fe40005800000 */
[----:B---3--:R-:W-:Y:S02]  /*0250*/  PRMT R6, R10, 0x7770, RZ ;  /* 0x000077700a067816 */ /* 0x008fe400000000ff */
[----:B------:R-:W-:-:S02]  /*0260*/  LOP3.LUT P1, RZ, R0, 0xff, R3, 0xc8, !PT ;  /* 0x000000ff00ff7812 */ /* 0x000fc4000782c803 */
[----:B------:R-:W-:Y:S02]  /*0270*/  PRMT R3, R10, 0x7771, RZ ;  /* 0x000077710a037816 */ /* 0x000fe400000000ff */
[----:B------:R-:W-:Y:S02]  /*0280*/  PRMT R9, R5, 0x7604, R4 ;  /* 0x0000760405097816 */ /* 0x000fe40000000004 */
[----:B------:R-:W-:Y:S02]  /*0290*/  ISETP.NE.AND P2, PT, R6, RZ, PT ;  /* 0x000000ff0600720c */ /* 0x000fe40003f45270 */
[C---:B------:R-:W-:Y:S02]  /*02a0*/  PRMT R4, R10.reuse, 0x7772, RZ ;  /* 0x000077720a047816 */ /* 0x040fe400000000ff */
[----:B------:R-:W-:Y:S02]  /*02b0*/  ISETP.NE.AND P3, PT, R3, RZ, PT ;  /* 0x000000ff0300720c */ /* 0x000fe40003f65270 */
[----:B------:R-:W-:-:S02]  /*02c0*/  PRMT R3, R10, 0x7773, RZ ;  /* 0x000077730a037816 */ /* 0x000fc400000000ff */
[----:B------:R-:W-:Y:S02]  /*02d0*/  SEL R5, RZ, 0x1, !P2 ;  /* 0x00000001ff057807 */ /* 0x000fe40005000000 */
[----:B------:R-:W-:Y:S02]  /*02e0*/  ISETP.NE.AND P2, PT, R4, RZ, PT ;  /* 0x000000ff0400720c */ /* 0x000fe40003f45270 */
[----:B------:R-:W-:Y:S02]  /*02f0*/  SEL R7, RZ, 0x1, !P3 ;  /* 0x00000001ff077807 */ /* 0x000fe40005800000 */
[----:B------:R-:W-:Y:S02]  /*0300*/  ISETP.NE.AND P3, PT, R3, RZ, PT ;  /* 0x000000ff0300720c */ /* 0x000fe40003f65270 */
[C---:B------:R-:W-:Y:S02]  /*0310*/  LOP3.LUT P4, RZ, R0.reuse, 0xff, R5, 0xc8, !PT ;  /* 0x000000ff00ff7812 */ /* 0x040fe4000788c805 */
[----:B------:R-:W-:-:S02]  /*0320*/  LOP3.LUT P5, RZ, R0, 0xff, R7, 0xc8, !PT ;  /* 0x000000ff00ff7812 */ /* 0x000fc400078ac807 */
[----:B------:R-:W-:Y:S02]  /*0330*/  SEL R3, RZ, 0x1, !P2 ;  /* 0x00000001ff037807 */ /* 0x000fe40005000000 */
[----:B------:R-:W-:Y:S02]  /*0340*/  SEL R5, RZ, 0x1, !P3 ;  /* 0x00000001ff057807 */ /* 0x000fe40005800000 */
[C---:B------:R-:W-:Y:S02]  /*0350*/  LOP3.LUT P0, RZ, R0.reuse, 0xff, R11, 0xc8, !PT ;  /* 0x000000ff00ff7812 */ /* 0x040fe4000780c80b */
[----:B------:R-:W-:Y:S02]  /*0360*/  SEL R4, RZ, 0x1, !P4 ;  /* 0x00000001ff047807 */ /* 0x000fe40006000000 */
[----:B------:R-:W-:Y:S02]  /*0370*/  SEL R7, RZ, 0x1, !P5 ;  /* 0x00000001ff077807 */ /* 0x000fe40006800000 */
[----:B------:R-:W-:-:S02]  /*0380*/  LOP3.LUT P2, RZ, R0, 0xff, R3, 0xc8, !PT ;  /* 0x000000ff00ff7812 */ /* 0x000fc4000784c803 */
[----:B------:R-:W-:Y:S01]  /*0390*/  LOP3.LUT P3, RZ, R0, 0xff, R5, 0xc8, !PT ;  /* 0x000000ff00ff7812 */ /* 0x000fe2000786c805 */
[----:B------:R-:W-:Y:S01]  /*03a0*/  IMAD.U32 R5, RZ, RZ, UR6 ;  /* 0x00000006ff057e24 */ /* 0x000fe2000f8e00ff */
[----:B------:R-:W-:Y:S01]  /*03b0*/  PRMT R6, R7, 0x7604, R4 ;  /* 0x0000760407067816 */ /* 0x000fe20000000004 */
[----:B------:R-:W-:Y:S01]  /*03c0*/  IMAD.U32 R4, RZ, RZ, UR5 ;  /* 0x00000005ff047e24 */ /* 0x000fe2000f8e00ff */
[----:B------:R-:W-:Y:S02]  /*03d0*/  SEL R0, RZ, 0x1, !P0 ;  /* 0x00000001ff007807 */ /* 0x000fe40004000000 */
[----:B------:R-:W-:Y:S02]  /*03e0*/  SEL R3, RZ, 0x1, !P2 ;  /* 0x00000001ff037807 */ /* 0x000fe40005000000 */
        /* <DEDUP_REMOVED lines=10> */
.L_x_9278:
        /* <DEDUP_REMOVED lines=122> */
.L_x_9281:
        /* <DEDUP_REMOVED lines=8> */
.L_x_9282:
        /* <DEDUP_REMOVED lines=8> */
.L_x_9283:
        /* <DEDUP_REMOVED lines=9> */
.L_x_9284:
[----:B------:R-:W-:Y:S05]  /*0dc0*/  BSYNC B1 ;  /* 0x0000000000017941 */ /* 0x000fea0003800000 */
.L_x_9280:
[----:B------:R-:W-:-:S13]  /*0dd0*/  ISETP.GE.AND P0, PT, R17, R12, PT ;  /* 0x0000000c1100720c */ /* 0x000fda0003f06270 */
[----:B0-----:R-:W0:Y:S01]  /*0de0*/  @!P0 LDC.64 R4, c[0x0][0x218] ;  /* 0x00008600ff048b82 */ /* 0x001e220000000a00 */
[C---:B-12---:R-:W-:Y:S02]  /*0df0*/  @!P0 VIADD R3, R17.reuse, UR4 ;  /* 0x0000000411038c36 */ /* 0x046fe40008000000 */
[----:B------:R-:W-:-:S03]  /*0e00*/  @!P0 VIADD R17, R17, 0x80 ;  /* 0x0000008011118836 */ /* 0x000fc60000000000 */
[----:B0-----:R-:W-:-:S05]  /*0e10*/  @!P0 IADD3 R2, P1, R3, R4, RZ ;  /* 0x0000000403028210 */ /* 0x001fca0007f3e0ff */
[----:B------:R-:W-:-:S05]  /*0e20*/  @!P0 IMAD.X R3, RZ, RZ, R5, P1 ;  /* 0x000000ffff038224 */ /* 0x000fca00008e0605 */
[----:B------:R2:W-:Y:S03]  /*0e30*/  @!P0 STG.E.U8 desc[UR8][R2.64], R15 ;  /* 0x0000000f02008986 */ /* 0x0005e6000c101108 */
.L_x_9285:
[----:B------:R-:W-:Y:S05]  /*0e40*/  BSYNC B0 ;  /* 0x0000000000007941 */ /* 0x000fea0003800000 */
.L_x_9279:
        /* <DEDUP_REMOVED lines=11> */
.L_x_9286:
        /* <DEDUP_REMOVED lines=16> */
.L_x_26209:


//--------------------- .text._ZN2at6native29vectorized_elementwise_kernelILi8ENS0_13AUnaryFunctorIbbbNS0_16BitwiseOrFunctorIbEEEESt5arrayIPcLm2EEEEviT0_T1_ --------------------------
	.section	.text._ZN2at6native29vectorized_elementwise_kernelILi8ENS0_13AUnaryFunctorIbbbNS0_16BitwiseOrFunctorIbEEEESt5arrayIPcLm2EEEEviT0_T1_,"ax",@progbits
	.align	128
        .global         _ZN2at6native29vectorized_elementwise_kernelILi8ENS0_13AUnaryFunctorIbbbNS0_16BitwiseOrFunctorIbEEEESt5arrayIPcLm2EEEEviT0_T1_
        .type           _ZN2at6native29vectorized_elementwise_kernelILi8ENS0_13AUnaryFunctorIbbbNS0_16BitwiseOrFunctorIbEEEESt5arrayIPcLm2EEEEviT0_T1_,@function
        .size           _ZN2at6native29vectorized_elementwise_kernelILi8ENS0_13AUnaryFunctorIbbbNS0_16BitwiseOrFunctorIbEEEESt5arrayIPcLm2EEEEviT0_T1_,(.L_x_26210 - _ZN2at6native29vectorized_elementwise_kernelILi8ENS0_13AUnaryFunctorIbbbNS0_16BitwiseOrFunctorIbEEEESt5arrayIPcLm2EEEEviT0_T1_)
        .other          _ZN2at6native29vectorized_elementwise_kernelILi8ENS0_13AUnaryFunctorIbbbNS0_16BitwiseOrFunctorIbEEEESt5arrayIPcLm2EEEEviT0_T1_,@"STO_CUDA_ENTRY STV_DEFAULT"
_ZN2at6native29vectorized_elementwise_kernelILi8ENS0_13AUnaryFunctorIbbbNS0_16BitwiseOrFunctorIbEEEESt5arrayIPcLm2EEEEviT0_T1_:
.text._ZN2at6native29vectorized_elementwise_kernelILi8ENS0_13AUnaryFunctorIbbbNS0_16BitwiseOrFunctorIbEEEESt5arrayIPcLm2EEEEviT0_T1_:
        /* <DEDUP_REMOVED lines=21> */
[----:B------:R-:W-:Y:S02]  /*0150*/  LOP3.LUT P0, RZ, R4, 0xff, RZ, 0xc0, !PT ;  /* 0x000000ff04ff7812 */ /* 0x000fe4000780c0ff */
[----:B------:R-:W-:Y:S02]  /*0160*/  LOP3.LUT P1, RZ, R3, 0xff, RZ, 0xc0, !PT ;  /* 0x000000ff03ff7812 */ /* 0x000fe4000782c0ff */
[C---:B------:R-:W-:Y:S02]  /*0170*/  LOP3.LUT P2, RZ, R5.reuse, 0xff, RZ, 0xc0, !PT ;  /* 0x000000ff05ff7812 */ /* 0x040fe4000784c0ff */
[----:B------:R-:W-:Y:S02]  /*0180*/  SEL R7, RZ, 0x1, !P1 ;  /* 0x00000001ff077807 */ /* 0x000fe40004800000 */
[----:B------:R-:W-:-:S02]  /*0190*/  PRMT R6, R5, 0x7632, R6 ;  /* 0x0000763205067816 */ /* 0x000fc40000000006 */
[----:B------:R-:W-:Y:S02]  /*01a0*/  SEL R3, RZ, 0x1, !P0 ;  /* 0x00000001ff037807 */ /* 0x000fe40004000000 */
[----:B------:R-:W-:Y:S02]  /*01b0*/  LOP3.LUT P1, RZ, R0, 0xff, R7, 0xc8, !PT ;  /* 0x000000ff00ff7812 */ /* 0x000fe4000782c807 */
[----:B------:R-:W-:Y:S02]  /*01c0*/  SEL R9, RZ, 0x1, !P2 ;  /* 0x00000001ff097807 */ /* 0x000fe40005000000 */
[----:B------:R-:W-:Y:S02]  /*01d0*/  PRMT R7, R4, 0x7732, RZ ;  /* 0x0000773204077816 */ /* 0x000fe400000000ff */
[----:B------:R-:W-:Y:S02]  /*01e0*/  LOP3.LUT P3, RZ, R6, 0xff, RZ, 0xc0, !PT ;  /* 0x000000ff06ff7812 */ /* 0x000fe4000786c0ff */
[----:B------:R-:W-:-:S02]  /*01f0*/  LOP3.LUT P2, RZ, R0, 0xff, R3, 0xc8, !PT ;  /* 0x000000ff00ff7812 */ /* 0x000fc4000784c803 */
[----:B------:R-:W-:Y:S01]  /*0200*/  LOP3.LUT R3, R4, 0xffff, RZ, 0xc0, !PT ;  /* 0x0000ffff04037812 */ /* 0x000fe200078ec0ff */
[----:B------:R-:W-:Y:S01]  /*0210*/  IMAD.MOV.U32 R4, RZ, RZ, R7 ;  /* 0x000000ffff047224 */ /* 0x000fe200078e0007 */
[C---:B------:R-:W-:Y:S02]  /*0220*/  LOP3.LUT R6, R5.reuse, 0xffff, RZ, 0xc0, !PT ;  /* 0x0000ffff05067812 */ /* 0x040fe400078ec0ff */
[----:B------:R-:W-:Y:S02]  /*0230*/  PRMT R8, R5, 0x7732, RZ ;  /* 0x0000773205087816 */ /* 0x000fe400000000ff */
[----:B------:R-:W-:Y:S02]  /*0240*/  SHF.R.U32.HI R3, RZ, 0x8, R3 ;  /* 0x00000008ff037819 */ /* 0x000fe40000011603 */
[----:B------:R-:W-:Y:S01]  /*0250*/  SHF.R.U32.HI R5, RZ, 0x8, R6 ;  /* 0x00000008ff057819 */ /* 0x000fe20000011606 */
[----:B------:R-:W-:Y:S01]  /*0260*/  IMAD.MOV.U32 R6, RZ, RZ, R8 ;  /* 0x000000ffff067224 */ /* 0x000fe200078e0008 */
[----:B------:R-:W-:-:S02]  /*0270*/  SHF.R.U32.HI R4, RZ, 0x8, R4 ;  /* 0x00000008ff047819 */ /* 0x000fc40000011604 */
        /* <DEDUP_REMOVED lines=12> */
[----:B------:R-:W-:Y:S01]  /*0340*/  ISETP.NE.AND P4, PT, R4, RZ, PT ;  /* 0x000000ff0400720c */ /* 0x000fe20003f85270 */
[----:B------:R-:W-:Y:S01]  /*0350*/  IMAD.U32 R4, RZ, RZ, UR5 ;  /* 0x00000005ff047e24 */ /* 0x000fe2000f8e00ff */
[----:B------:R-:W-:Y:S02]  /*0360*/  SEL R7, RZ, 0x1, !P5 ;  /* 0x00000001ff077807 */ /* 0x000fe40006800000 */
[----:B------:R-:W-:Y:S02]  /*0370*/  SEL R5, RZ, 0x1, !P6 ;  /* 0x00000001ff057807 */ /* 0x000fe40007000000 */
[----:B------:R-:W-:-:S02]  /*0380*/  LOP3.LUT P5, RZ, R0, 0xff, R3, 0xc8, !PT ;  /* 0x000000ff00ff7812 */ /* 0x000fc400078ac803 */
[----:B------:R-:W-:Y:S02]  /*0390*/  SEL R3, RZ, 0x1, !P4 ;  /* 0x00000001ff037807 */ /* 0x000fe40006000000 */
[----:B------:R-:W-:Y:S02]  /*03a0*/  SEL R11, RZ, 0x1, !P3 ;  /* 0x00000001ff0b7807 */ /* 0x000fe40005800000 */
[----:B------:R-:W-:Y:S02]  /*03b0*/  SEL R10, RZ, 0x1, !P2 ;  /* 0x00000001ff0a7807 */ /* 0x000fe40005000000 */
[C---:B------:R-:W-:Y:S01]  /*03c0*/  LOP3.LUT P2, RZ, R0.reuse, 0xff, R5, 0xc8, !PT ;  /* 0x000000ff00ff7812 */ /* 0x040fe2000784c805 */
[----:B------:R-:W-:Y:S01]  /*03d0*/  IMAD.U32 R5, RZ, RZ, UR6 ;  /* 0x00000006ff057e24 */ /* 0x000fe2000f8e00ff */
[C---:B------:R-:W-:Y:S02]  /*03e0*/  LOP3.LUT P4, RZ, R0.reuse, 0xff, R7, 0xc8, !PT ;  /* 0x000000ff00ff7812 */ /* 0x040fe4000788c807 */
[----:B------:R-:W-:Y:S01]  /*03f0*/  LOP3.LUT P6, RZ, R0, 0xff, R3, 0xc8, !PT ;  /* 0x000000ff00ff7812 */ /* 0x000fe200078cc803 */
[----:B------:R-:W-:Y:S01]  /*0400*/  IMAD.WIDE R4, R2, 0x8, R4 ;  /* 0x0000000802047825 */ /* 0x000fe200078e0204 */
[----:B------:R-:W-:-:S02]  /*0410*/  LOP3.LUT P0, RZ, R0, 0xff, R9, 0xc8, !PT ;  /* 0x000000ff00ff7812 */ /* 0x000fc4000780c809 */
[----:B------:R-:W-:Y:S02]  /*0420*/  LOP3.LUT P3, RZ, R0, 0xff, R11, 0xc8, !PT ;  /* 0x000000ff00ff7812 */ /* 0x000fe4000786c80b */
        /* <DEDUP_REMOVED lines=19> */
.L_x_9287:
        /* <DEDUP_REMOVED lines=122> */
.L_x_9290:
        /* <DEDUP_REMOVED lines=8> */
.L_x_9291:
        /* <DEDUP_REMOVED lines=8> */
.L_x_9292:
        /* <DEDUP_REMOVED lines=9> */
.L_x_9293:
[----:B------:R-:W-:Y:S05]  /*0e90*/  BSYNC B1 ;  /* 0x0000000000017941 */ /* 0x000fea0003800000 */
.L_x_9289:
[----:B------:R-:W-:-:S13]  /*0ea0*/  ISETP.GE.AND P0, PT, R17, R12, PT ;  /* 0x0000000c1100720c */ /* 0x000fda0003f06270 */
[----:B0-----:R-:W0:Y:S01]  /*0eb0*/  @!P0 LDC.64 R4, c[0x0][0x218] ;  /* 0x00008600ff048b82 */ /* 0x001e220000000a00 */
[C---:B-12---:R-:W-:Y:S02]  /*0ec0*/  @!P0 VIADD R3, R17.reuse, UR4 ;  /* 0x0000000411038c36 */ /* 0x046fe40008000000 */
[----:B------:R-:W-:-:S03]  /*0ed0*/  @!P0 VIADD R17, R17, 0x80 ;  /* 0x0000008011118836 */ /* 0x000fc60000000000 */
[----:B0-----:R-:W-:-:S05]  /*0ee0*/  @!P0 IADD3 R2, P1, R3, R4, RZ ;  /* 0x0000000403028210 */ /* 0x001fca0007f3e0ff */
[----:B------:R-:W-:-:S05]  /*0ef0*/  @!P0 IMAD.X R3, RZ, RZ, R5, P1 ;  /* 0x000000ffff038224 */ /* 0x000fca00008e0605 */
[----:B------:R2:W-:Y:S03]  /*0f00*/  @!P0 STG.E.U8 desc[UR8][R2.64], R15 ;  /* 0x0000000f02008986 */ /* 0x0005e6000c101108 */
.L_x_9294:
[----:B------:R-:W-:Y:S05]  /*0f10*/  BSYNC B0 ;  /* 0x0000000000007941 */ /* 0x000fea0003800000 */
.L_x_9288:
        /* <DEDUP_REMOVED lines=11> */
.L_x_9295:
        /* <DEDUP_REMOVED lines=11> */
.L_x_26210:


//--------------------- .text._ZN2at6native18elementwise_kernelILi128ELi4EZNS0_15gpu_kernel_implINS0_13BinaryFunctorIbbbNS0_16BitwiseOrFunctorIbEEEEEEvRNS_18TensorIteratorBaseERKT_EUliE_EEviT1_ --------------------------
	.section	.text._ZN2at6native18elementwise_kernelILi128ELi4EZNS0_15gpu_kernel_implINS0_13BinaryFunctorIbbbNS0_16BitwiseOrFunctorIbEEEEEEvRNS_18TensorIteratorBaseERKT_EUliE_EEviT1_,"ax",@progbits
	.align	128
        .global         _ZN2at6native18elementwise_kernelILi128ELi4EZNS0_15gpu_kernel_implINS0_13BinaryFunctorIbbbNS0_16BitwiseOrFunctorIbEEEEEEvRNS_18TensorIteratorBaseERKT_EUliE_EEviT1_
        .type           _ZN2at6native18elementwise_kernelILi128ELi4EZNS0_15gpu_kernel_implINS0_13BinaryFunctorIbbbNS0_16BitwiseOrFunctorIbEEEEEEvRNS_18TensorIteratorBaseERKT_EUliE_EEviT1_,@function
        .size           _ZN2at6native18elementwise_kernelILi128ELi4EZNS0_15gpu_kernel_implINS0_13BinaryFunctorIbbbNS0_16BitwiseOrFunctorIbEEEEEEvRNS_18TensorIteratorBaseERKT_EUliE_EEviT1_,(.L_x_26211 - _ZN2at6native18elementwise_kernelILi128ELi4EZNS0_15gpu_kernel_implINS0_13BinaryFunctorIbbbNS0_16BitwiseOrFunctorIbEEEEEEvRNS_18TensorIteratorBaseERKT_EUliE_EEviT1_)
        .other          _ZN2at6native18elementwise_kernelILi128ELi4EZNS0_15gpu_kernel_implINS0_13BinaryFunctorIbbbNS0_16BitwiseOrFunctorIbEEEEEEvRNS_18TensorIteratorBaseERKT_EUliE_EEviT1_,@"STO_CUDA_ENTRY STV_DEFAULT"
_ZN2at6native18elementwise_kernelILi128ELi4EZNS0_15gpu_kernel_implINS0_13BinaryFunctorIbbbNS0_16BitwiseOrFunctorIbEEEEEEvRNS_18TensorIteratorBaseERKT_EUliE_EEviT1_:
.text._ZN2at6native18elementwise_kernelILi128ELi4EZNS0_15gpu_kernel_implINS0_13BinaryFunctorIbbbNS0_16BitwiseOrFunctorIbEEEEEEvRNS_18TensorIteratorBaseERKT_EUliE_EEviT1_:
        /* <DEDUP_REMOVED lines=365> */
.L_x_9298:
        /* <DEDUP_REMOVED lines=22> */
.L_x_9302:
[----:B------:R-:W2:Y:S02]  /*1830*/  LDG.E.U8 R2, desc[UR36][R2.64] ;  /* 0x0000002402027981 */ /* 0x000ea4000c1e1100 */
[----:B--2---:R-:W-:-:S04]  /*1840*/  ISETP.NE.AND P0, PT, R2, RZ, PT ;  /* 0x000000ff0200720c */ /* 0x004fc80003f05270 */
[----:B------:R-:W-:Y:S01]  /*1850*/  P2R R19, PR, RZ, 0x1 ;  /* 0x00000001ff137803 */ /* 0x000fe20000000000 */
[----:B------:R-:W-:Y:S08]  /*1860*/  BRA `(.L_x_9304) ;  /* 0x0000000c00c47947 */ /* 0x000ff00003800000 */
.L_x_9301:
        /* <DEDUP_REMOVED lines=11> */
.L_x_9306:
[----:B------:R-:W2:Y:S02]  /*1920*/  LDG.E R2, desc[UR36][R2.64] ;  /* 0x0000002402027981 */ /* 0x000ea4000c1e1900 */
[----:B--2---:R-:W-:-:S04]  /*1930*/  ISETP.NE.AND P0, PT, R2, RZ, PT ;  /* 0x000000ff0200720c */ /* 0x004fc80003f05270 */
[----:B------:R-:W-:Y:S01]  /*1940*/  P2R R19, PR, RZ, 0x1 ;  /* 0x00000001ff137803 */ /* 0x000fe20000000000 */
[----:B------:R-:W-:Y:S08]  /*1950*/  BRA `(.L_x_9304) ;  /* 0x0000000c00887947 */ /* 0x000ff00003800000 */
.L_x_9305:
[----:B------:R-:W2:Y:S02]  /*1960*/  LDG.E.U16 R2, desc[UR36][R2.64] ;  /* 0x0000002402027981 */ /* 0x000ea4000c1e1500 */
[----:B--2---:R-:W-:-:S04]  /*1970*/  ISETP.NE.AND P0, PT, R2, RZ, PT ;  /* 0x000000ff0200720c */ /* 0x004fc80003f05270 */
[----:B------:R-:W-:Y:S01]  /*1980*/  P2R R19, PR, RZ, 0x1 ;  /* 0x00000001ff137803 */ /* 0x000fe20000000000 */
[----:B------:R-:W-:Y:S08]  /*1990*/  BRA `(.L_x_9304) ;  /* 0x0000000c00787947 */ /* 0x000ff00003800000 */
.L_x_9300:
        /* <DEDUP_REMOVED lines=10> */
.L_x_9308:
[----:B------:R-:W2:Y:S02]  /*1a40*/  LDG.E.U16 R0, desc[UR36][R2.64] ;  /* 0x0000002402007981 */ /* 0x000ea4000c1e1500 */
[----:B--2---:R-:W-:-:S05]  /*1a50*/  HADD2.F32 R0, -RZ, R0.H0_H0 ;  /* 0x20000000ff007230 */ /* 0x004fca0000004100 */
[----:B------:R-:W-:-:S04]  /*1a60*/  FSETP.NEU.FTZ.AND P0, PT, R0, RZ, PT ;  /* 0x000000ff0000720b */ /* 0x000fc80003f1d000 */
[----:B------:R-:W-:Y:S01]  /*1a70*/  P2R R19, PR, RZ, 0x1 ;  /* 0x00000001ff137803 */ /* 0x000fe20000000000 */
[----:B------:R-:W-:Y:S08]  /*1a80*/  BRA `(.L_x_9304) ;  /* 0x0000000c003c7947 */ /* 0x000ff00003800000 */
.L_x_9307:
        /* <DEDUP_REMOVED lines=12> */
.L_x_9310:
        /* <DEDUP_REMOVED lines=11> */
.L_x_9309:
[----:B------:R-:W2:Y:S02]  /*1c00*/  LDG.E.64 R2, desc[UR36][R2.64] ;  /* 0x0000002402027981 */ /* 0x000ea4000c1e1b00 */
[----:B--2---:R-:W-:-:S06]  /*1c10*/  DSETP.NEU.AND P0, PT, R2, RZ, PT ;  /* 0x000000ff0200722a */ /* 0x004fcc0003f0d000 */
[----:B------:R-:W-:Y:S01]  /*1c20*/  P2R R19, PR, RZ, 0x1 ;  /* 0x00000001ff137803 */ /* 0x000fe20000000000 */
[----:B------:R-:W-:Y:S07]  /*1c30*/  BRA `(.L_x_9304) ;  /* 0x0000000800d07947 */ /* 0x000fee0003800000 */
.L_x_9299:
        /* <DEDUP_REMOVED lines=12> */
.L_x_9313:
[----:B------:R-:W2:Y:S02]  /*1d00*/  LDG.E.128 R4, desc[UR36][R2.64] ;  /* 0x0000002402047981 */ /* 0x000ea4000c1e1d00 */
[----:B--2---:R-:W-:-:S06]  /*1d10*/  DSETP.NEU.AND P0, PT, R6, RZ, PT ;  /* 0x000000ff0600722a */ /* 0x004fcc0003f0d000 */
[----:B------:R-:W-:-:S06]  /*1d20*/  DSETP.NEU.OR P0, PT, R4, RZ, P0 ;  /* 0x000000ff0400722a */ /* 0x000fcc000070d400 */
[----:B------:R-:W-:Y:S01]  /*1d30*/  P2R R19, PR, RZ, 0x1 ;  /* 0x00000001ff137803 */ /* 0x000fe20000000000 */
[----:B------:R-:W-:Y:S07]  /*1d40*/  BRA `(.L_x_9304) ;  /* 0x00000008008c7947 */ /* 0x000fee0003800000 */
.L_x_9312:
        /* <DEDUP_REMOVED lines=28> */
.L_x_9315:
        /* <DEDUP_REMOVED lines=15> */
.L_x_9314:
[----:B------:R-:W2:Y:S02]  /*2000*/  LDG.E.U16 R0, desc[UR36][R2.64] ;  /* 0x0000002402007981 */ /* 0x000ea4000c1e1500 */
[----:B--2---:R-:W-:-:S05]  /*2010*/  IMAD.U32 R0, R0, 0x10000, RZ ;  /* 0x0001000000007824 */ /* 0x004fca00078e00ff */
[----:B------:R-:W-:-:S04]  /*2020*/  FSETP.NEU.FTZ.AND P0, PT, R0, RZ, PT ;  /* 0x000000ff0000720b */ /* 0x000fc80003f1d000 */
[----:B------:R-:W-:Y:S01]  /*2030*/  P2R R19, PR, RZ, 0x1 ;  /* 0x00000001ff137803 */ /* 0x000fe20000000000 */
[----:B------:R-:W-:Y:S08]  /*2040*/  BRA `(.L_x_9304) ;  /* 0x0000000400cc7947 */ /* 0x000ff00003800000 */
.L_x_9311:
        /* <DEDUP_REMOVED lines=12> */
.L_x_9318:
        /* <DEDUP_REMOVED lines=21> */
.L_x_9322:
[----:B------:R-:W-:Y:S05]  /*2260*/  BSYNC B1 ;  /* 0x0000000000017941 */ /* 0x000fea0003800000 */
.L_x_9321:
[----:B------:R-:W-:Y:S01]  /*2270*/  LEA R3, R0, 0x3b800000, 0x17 ;  /* 0x3b80000000037811 */ /* 0x000fe200078eb8ff */
[----:B------:R-:W-:-:S05]  /*2280*/  IMAD.SHL.U32 R0, R2, 0x100000, RZ ;  /* 0x0010000002007824 */ /* 0x000fca00078e00ff */
[----:B------:R-:W-:-:S07]  /*2290*/  LOP3.LUT R0, R3, R0, R4, 0xfe, !PT ;  /* 0x0000000003007212 */ /* 0x000fce00078efe04 */
.L_x_9320:
[----:B------:R-:W-:Y:S05]  /*22a0*/  BSYNC B0 ;  /* 0x0000000000007941 */ /* 0x000fea0003800000 */
.L_x_9319:
[----:B------:R-:W-:-:S04]  /*22b0*/  FSETP.NEU.FTZ.AND P0, PT, R0, RZ, PT ;  /* 0x000000ff0000720b */ /* 0x000fc80003f1d000 */
[----:B------:R-:W-:Y:S01]  /*22c0*/  P2R R19, PR, RZ, 0x1 ;  /* 0x00000001ff137803 */ /* 0x000fe20000000000 */
[----:B------:R-:W-:Y:S08]  /*22d0*/  BRA `(.L_x_9304) ;  /* 0x0000000400287947 */ /* 0x000ff00003800000 */
.L_x_9317:
        /* <DEDUP_REMOVED lines=21> */
.L_x_9326:
[----:B------:R-:W-:Y:S05]  /*2430*/  BSYNC B1 ;  /* 0x0000000000017941 */ /* 0x000fea0003800000 */
.L_x_9325:
[----:B------:R-:W-:Y:S01]  /*2440*/  LEA R3, R0, 0x37800000, 0x17 ;  /* 0x3780000000037811 */ /* 0x000fe200078eb8ff */
[----:B------:R-:W-:-:S05]  /*2450*/  IMAD.SHL.U32 R0, R2, 0x200000, RZ ;  /* 0x0020000002007824 */ /* 0x000fca00078e00ff */
[----:B------:R-:W-:-:S07]  /*2460*/  LOP3.LUT R0, R3, R0, R4, 0xfe, !PT ;  /* 0x0000000003007212 */ /* 0x000fce00078efe04 */
.L_x_9324:
[----:B------:R-:W-:Y:S05]  /*2470*/  BSYNC B0 ;  /* 0x0000000000007941 */ /* 0x000fea0003800000 */
.L_x_9323:
[----:B------:R-:W-:-:S04]  /*2480*/  FSETP.NEU.FTZ.AND P0, PT, R0, RZ, PT ;  /* 0x000000ff0000720b */ /* 0x000fc80003f1d000 */
[----:B------:R-:W-:Y:S01]  /*2490*/  P2R R19, PR, RZ, 0x1 ;  /* 0x00000001ff137803 */ /* 0x000fe20000000000 */
[----:B------:R-:W-:Y:S08]  /*24a0*/  BRA `(.L_x_9304) ;  /* 0x0000000000b47947 */ /* 0x000ff00003800000 */
.L_x_9316:
        /* <DEDUP_REMOVED lines=14> */
.L_x_9330:
[----:B------:R-:W-:Y:S05]  /*2590*/  BSYNC B0 ;  /* 0x0000000000007941 */ /* 0x000fea0003800000 */
.L_x_9329:
[----:B------:R-:W-:-:S04]  /*25a0*/  FSETP.NEU.FTZ.AND P0, PT, R0, RZ, PT ;  /* 0x000000ff0000720b */ /* 0x000fc80003f1d000 */
[----:B------:R-:W-:Y:S01]  /*25b0*/  P2R R19, PR, RZ, 0x1 ;  /* 0x00000001ff137803 */ /* 0x000fe20000000000 */
[----:B------:R-:W-:Y:S08]  /*25c0*/  BRA `(.L_x_9304) ;  /* 0x00000000006c7947 */ /* 0x000ff00003800000 */
.L_x_9303:
        /* <DEDUP_REMOVED lines=16> */
.L_x_9331:
[----:B------:R-:W-:-:S04]  /*26d0*/  PLOP3.LUT P0, PT, PT, PT, PT, 0x8, 0x0 ;  /* 0x000000000000781c */ /* 0x000fc80003f0e170 */
[----:B------:R-:W-:Y:S01]  /*26e0*/  P2R R19, PR, RZ, 0x1 ;  /* 0x00000001ff137803 */ /* 0x000fe20000000000 */
[----:B------:R-:W-:Y:S08]  /*26f0*/  BRA `(.L_x_9304) ;  /* 0x0000000000207947 */ /* 0x000ff00003800000 */
.L_x_9328:
[----:B------:R-:W2:Y:S02]  /*2700*/  LDG.E.64 R2, desc[UR36][R2.64] ;  /* 0x0000002402027981 */ /* 0x000ea4000c1e1b00 */
[----:B--2---:R-:W-:-:S04]  /*2710*/  ISETP.NE.U32.AND P0, PT, R2, RZ, PT ;  /* 0x000000ff0200720c */ /* 0x004fc80003f05070 */
[----:B------:R-:W-:-:S04]  /*2720*/  ISETP.NE.AND.EX P0, PT, R3, RZ, PT, P0 ;  /* 0x000000ff0300720c */ /* 0x000fc80003f05300 */
[----:B------:R-:W-:Y:S01]  /*2730*/  P2R R19, PR, RZ, 0x1 ;  /* 0x00000001ff137803 */ /* 0x000fe20000000000 */
[----:B------:R-:W-:Y:S08]  /*2740*/  BRA `(.L_x_9304) ;  /* 0x00000000000c7947 */ /* 0x000ff00003800000 */
.L_x_9327:
[----:B------:R-:W2:Y:S02]  /*2750*/  LDG.E R2, desc[UR36][R2.64] ;  /* 0x0000002402027981 */ /* 0x000ea4000c1e1900 */
[----:B--2---:R-:W-:-:S04]  /*2760*/  ISETP.NE.AND P0, PT, R2, RZ, PT ;  /* 0x000000ff0200720c */ /* 0x004fc80003f05270 */
[----:B------:R-:W-:-:S09]  /*2770*/  P2R R19, PR, RZ, 0x1 ;  /* 0x00000001ff137803 */ /* 0x000fd20000000000 */
.L_x_9304:
        /* <DEDUP_REMOVED lines=18> */
.L_x_9335:
[----:B------:R-:W2:Y:S02]  /*28a0*/  LDG.E.U8 R2, desc[UR36][R2.64] ;  /* 0x0000002402027981 */ /* 0x000ea4000c1e1100 */
[----:B--2---:R-:W-:Y:S01]  /*28b0*/  ISETP.NE.AND P0, PT, R2, RZ, PT ;  /* 0x000000ff0200720c */ /* 0x004fe20003f05270 */
[----:B------:R-:W-:-:S12]  /*28c0*/  BRA `(.L_x_9337) ;  /* 0x0000000c00747947 */ /* 0x000fd80003800000 */
.L_x_9334:
        /* <DEDUP_REMOVED lines=10> */
.L_x_9339:
[----:B------:R-:W2:Y:S02]  /*2970*/  LDG.E R2, desc[UR36][R2.64] ;  /* 0x0000002402027981 */ /* 0x000ea4000c1e1900 */
[----:B--2---:R-:W-:Y:S01]  /*2980*/  ISETP.NE.AND P0, PT, R2, RZ, PT ;  /* 0x000000ff0200720c */ /* 0x004fe20003f05270 */
[----:B------:R-:W-:-:S12]  /*2990*/  BRA `(.L_x_9337) ;  /* 0x0000000c00407947 */ /* 0x000fd80003800000 */
.L_x_9338:
[----:B------:R-:W2:Y:S02]  /*29a0*/  LDG.E.U16 R2, desc[UR36][R2.64] ;  /* 0x0000002402027981 */ /* 0x000ea4000c1e1500 */
[----:B--2---:R-:W-:Y:S01]  /*29b0*/  ISETP.NE.AND P0, PT, R2, RZ, PT ;  /* 0x000000ff0200720c */ /* 0x004fe20003f05270 */
[----:B------:R-:W-:-:S12]  /*29c0*/  BRA `(.L_x_9337) ;  /* 0x0000000c00347947 */ /* 0x000fd80003800000 */
.L_x_9333:
        /* <DEDUP_REMOVED lines=9> */
.L_x_9341:
[----:B------:R-:W2:Y:S02]  /*2a60*/  LDG.E.U16 R0, desc[UR36][R2.64] ;  /* 0x0000002402007981 */ /* 0x000ea4000c1e1500 */
[----:B--2---:R-:W-:-:S05]  /*2a70*/  HADD2.F32 R0, -RZ, R0.H0_H0 ;  /* 0x20000000ff007230 */ /* 0x004fca0000004100 */
[----:B------:R-:W-:Y:S01]  /*2a80*/  FSETP.NEU.FTZ.AND P0, PT, R0, RZ, PT ;  /* 0x000000ff0000720b */ /* 0x000fe20003f1d000 */
[----:B------:R-:W-:-:S12]  /*2a90*/  BRA `(.L_x_9337) ;  /* 0x0000000c00007947 */ /* 0x000fd80003800000 */
.L_x_9340:
        /* <DEDUP_REMOVED lines=11> */
.L_x_9343:
        /* <DEDUP_REMOVED lines=10> */
.L_x_9342:
[----:B------:R-:W2:Y:S02]  /*2bf0*/  LDG.E.64 R2, desc[UR36][R2.64] ;  /* 0x0000002402027981 */ /* 0x000ea4000c1e1b00 */
[----:B--2---:R-:W-:Y:S01]  /*2c00*/  DSETP.NEU.AND P0, PT, R2, RZ, PT ;  /* 0x000000ff0200722a */ /* 0x004fe20003f0d000 */
[----:B------:R-:W-:-:S13]  /*2c10*/  BRA `(.L_x_9337) ;  /* 0x0000000800a07947 */ /* 0x000fda0003800000 */
.L_x_9332:
        /* <DEDUP_REMOVED lines=11> */
.L_x_9346:
[----:B------:R-:W2:Y:S02]  /*2cd0*/  LDG.E.128 R4, desc[UR36][R2.64] ;  /* 0x0000002402047981 */ /* 0x000ea4000c1e1d00 */
[----:B--2---:R-:W-:-:S06]  /*2ce0*/  DSETP.NEU.AND P0, PT, R6, RZ, PT ;  /* 0x000000ff0600722a */ /* 0x004fcc0003f0d000 */
[----:B------:R-:W-:Y:S01]  /*2cf0*/  DSETP.NEU.OR P0, PT, R4, RZ, P0 ;  /* 0x000000ff0400722a */ /* 0x000fe2000070d400 */
[----:B------:R-:W-:-:S13]  /*2d00*/  BRA `(.L_x_9337) ;  /* 0x0000000800647947 */ /* 0x000fda0003800000 */
.L_x_9345:
        /* <DEDUP_REMOVED lines=27> */
.L_x_9348:
        /* <DEDUP_REMOVED lines=14> */
.L_x_9347:
[----:B------:R-:W2:Y:S02]  /*2fa0*/  LDG.E.U16 R0, desc[UR36][R2.64] ;  /* 0x0000002402007981 */ /* 0x000ea4000c1e1500 */
[----:B--2---:R-:W-:-:S05]  /*2fb0*/  IMAD.U32 R0, R0, 0x10000, RZ ;  /* 0x0001000000007824 */ /* 0x004fca00078e00ff */
[----:B------:R-:W-:Y:S01]  /*2fc0*/  FSETP.NEU.FTZ.AND P0, PT, R0, RZ, PT ;  /* 0x000000ff0000720b */ /* 0x000fe20003f1d000 */
[----:B------:R-:W-:-:S12]  /*2fd0*/  BRA `(.L_x_9337) ;  /* 0x0000000400b07947 */ /* 0x000fd80003800000 */
.L_x_9344:
        /* <DEDUP_REMOVED lines=11> */
.L_x_9351:
        /* <DEDUP_REMOVED lines=21> */
.L_x_9355:
[----:B------:R-:W-:Y:S05]  /*31e0*/  BSYNC B1 ;  /* 0x0000000000017941 */ /* 0x000fea0003800000 */
.L_x_9354:
[----:B------:R-:W-:Y:S01]  /*31f0*/  LEA R3, R0, 0x3b800000, 0x17 ;  /* 0x3b80000000037811 */ /* 0x000fe200078eb8ff */
[----:B------:R-:W-:-:S05]  /*3200*/  IMAD.SHL.U32 R0, R2, 0x100000, RZ ;  /* 0x0010000002007824 */ /* 0x000fca00078e00ff */
[----:B------:R-:W-:-:S07]  /*3210*/  LOP3.LUT R0, R3, R0, R4, 0xfe, !PT ;  /* 0x0000000003007212 */ /* 0x000fce00078efe04 */
.L_x_9353:
[----:B------:R-:W-:Y:S05]  /*3220*/  BSYNC B0 ;  /* 0x0000000000007941 */ /* 0x000fea0003800000 */
.L_x_9352:
[----:B------:R-:W-:Y:S01]  /*3230*/  FSETP.NEU.FTZ.AND P0, PT, R0, RZ, PT ;  /* 0x000000ff0000720b */ /* 0x000fe20003f1d000 */
[----:B------:R-:W-:-:S12]  /*3240*/  BRA `(.L_x_9337) ;  /* 0x0000000400147947 */ /* 0x000fd80003800000 */
.L_x_9350:
        /* <DEDUP_REMOVED lines=21> */
.L_x_9359:
[----:B------:R-:W-:Y:S05]  /*33a0*/  BSYNC B1 ;  /* 0x0000000000017941 */ /* 0x000fea0003800000 */
.L_x_9358:
[----:B------:R-:W-:Y:S01]  /*33b0*/  LEA R3, R0, 0x37800000, 0x17 ;  /* 0x3780000000037811 */ /* 0x000fe200078eb8ff */
[----:B------:R-:W-:-:S05]  /*33c0*/  IMAD.SHL.U32 R0, R2, 0x200000, RZ ;  /* 0x0020000002007824 */ /* 0x000fca00078e00ff */
[----:B------:R-:W-:-:S07]  /*33d0*/  LOP3.LUT R0, R3, R0, R4, 0xfe, !PT ;  /* 0x0000000003007212 */ /* 0x000fce00078efe04 */
.L_x_9357:
[----:B------:R-:W-:Y:S05]  /*33e0*/  BSYNC B0 ;  /* 0x0000000000007941 */ /* 0x000fea0003800000 */
.L_x_9356:
[----:B------:R-:W-:Y:S01]  /*33f0*/  FSETP.NEU.FTZ.AND P0, PT, R0, RZ, PT ;  /* 0x000000ff0000720b */ /* 0x000fe20003f1d000 */
[----:B------:R-:W-:-:S12]  /*3400*/  BRA `(.L_x_9337) ;  /* 0x0000000000a47947 */ /* 0x000fd80003800000 */
.L_x_9349:
        /* <DEDUP_REMOVED lines=14> */
.L_x_9363:
[----:B------:R-:W-:Y:S05]  /*34f0*/  BSYNC B0 ;  /* 0x0000000000007941 */ /* 0x000fea0003800000 */
.L_x_9362:
[----:B------:R-:W-:Y:S01]  /*3500*/  FSETP.NEU.FTZ.AND P0, PT, R0, RZ, PT ;  /* 0x000000ff0000720b */ /* 0x000fe20003f1d000 */
[----:B------:R-:W-:-:S12]  /*3510*/  BRA `(.L_x_9337) ;  /* 0x0000000000607947 */ /* 0x000fd80003800000 */
.L_x_9336:
        /* <DEDUP_REMOVED lines=16> */
.L_x_9364:
[----:B------:R-:W-:Y:S01]  /*3620*/  PLOP3.LUT P0, PT, PT, PT, PT, 0x8, 0x0 ;  /* 0x000000000000781c */ /* 0x000fe20003f0e170 */
[----:B------:R-:W-:-:S12]  /*3630*/  BRA `(.L_x_9337) ;  /* 0x0000000000187947 */ /* 0x000fd80003800000 */
.L_x_9361:
[----:B------:R-:W2:Y:S02]  /*3640*/  LDG.E.64 R2, desc[UR36][R2.64] ;  /* 0x0000002402027981 */ /* 0x000ea4000c1e1b00 */
[----:B--2---:R-:W-:-:S04]  /*3650*/  ISETP.NE.U32.AND P0, PT, R2, RZ, PT ;  /* 0x000000ff0200720c */ /* 0x004fc80003f05070 */
[----:B------:R-:W-:Y:S01]  /*3660*/  ISETP.NE.AND.EX P0, PT, R3, RZ, PT, P0 ;  /* 0x000000ff0300720c */ /* 0x000fe20003f05300 */
[----:B------:R-:W-:-:S12]  /*3670*/  BRA `(.L_x_9337) ;  /* 0x0000000000087947 */ /* 0x000fd80003800000 */
.L_x_9360:
[----:B------:R-:W2:Y:S02]  /*3680*/  LDG.E R2, desc[UR36][R2.64] ;  /* 0x0000002402027981 */ /* 0x000ea4000c1e1900 */
[----:B--2---:R-:W-:-:S13]  /*3690*/  ISETP.NE.AND P0, PT, R2, RZ, PT ;  /* 0x000000ff0200720c */ /* 0x004fda0003f05270 */
.L_x_9337:
        /* <DEDUP_REMOVED lines=17> */
.L_x_9368:
[----:B------:R1:W-:Y:S01]  /*37b0*/  STG.E.U8 desc[UR36][R16.64], R2 ;  /* 0x0000000210007986 */ /* 0x0003e2000c101124 */
[----:B------:R-:W-:Y:S05]  /*37c0*/  BRA `(.L_x_9370) ;  /* 0x0000000c00487947 */ /* 0x000fea0003800000 */
.L_x_9367:
        /* <DEDUP_REMOVED lines=9> */
.L_x_9372:
[----:B------:R3:W-:Y:S01]  /*3860*/  STG.E desc[UR36][R16.64], R2 ;  /* 0x0000000210007986 */ /* 0x0007e2000c101924 */
[----:B------:R-:W-:Y:S05]  /*3870*/  BRA `(.L_x_9370) ;  /* 0x0000000c001c7947 */ /* 0x000fea0003800000 */
.L_x_9371:
[----:B------:R2:W-:Y:S01]  /*3880*/  STG.E.U16 desc[UR36][R16.64], R2 ;  /* 0x0000000210007986 */ /* 0x0005e2000c101524 */
[----:B------:R-:W-:Y:S05]  /*3890*/  BRA `(.L_x_9370) ;  /* 0x0000000c00147947 */ /* 0x000fea0003800000 */
.L_x_9366:
        /* <DEDUP_REMOVED lines=9> */
.L_x_9374:
[----:B------:R-:W-:-:S04]  /*3930*/  I2FP.F32.U32 R0, R2 ;  /* 0x0000000200007245 */ /* 0x000fc80000201000 */
[----:B------:R-:W-:-:S05]  /*3940*/  F2FP.F16.F32.PACK_AB R0, RZ, R0 ;  /* 0x00000000ff00723e */ /* 0x000fca00000000ff */
[----:B------:R0:W-:Y:S01]  /*3950*/  STG.E.U16 desc[UR36][R16.64], R0 ;  /* 0x0000000010007986 */ /* 0x0001e2000c101524 */
[----:B------:R-:W-:Y:S05]  /*3960*/  BRA `(.L_x_9370) ;  /* 0x0000000800e07947 */ /* 0x000fea0003800000 */
.L_x_9373:
        /* <DEDUP_REMOVED lines=10> */
.L_x_9376:
[----:B------:R-:W-:-:S04]  /*3a10*/  I2FP.F32.U32 R2, R2 ;  /* 0x0000000200027245 */ /* 0x000fc80000201000 */
[----:B------:R-:W-:-:S04]  /*3a20*/  F2FP.F16.F32.PACK_AB R3, RZ, R2 ;  /* 0x00000002ff03723e */ /* 0x000fc800000000ff */
[----:B------:R-:W-:-:S05]  /*3a30*/  PRMT R3, R3, 0x5410, RZ ;  /* 0x0000541003037816 */ /* 0x000fca00000000ff */
[----:B------:R0:W-:Y:S01]  /*3a40*/  STG.E desc[UR36][R16.64], R3 ;  /* 0x0000000310007986 */ /* 0x0001e2000c101924 */
[----:B------:R-:W-:Y:S05]  /*3a50*/  BRA `(.L_x_9370) ;  /* 0x0000000800a47947 */ /* 0x000fea0003800000 */
.L_x_9375:
[----:B------:R-:W0:Y:S02]  /*3a60*/  I2F.F64.U32 R2, R2 ;  /* 0x0000000200027312 */ /* 0x000e240000201800 */
[----:B0-----:R0:W-:Y:S01]  /*3a70*/  STG.E.64 desc[UR36][R16.64], R2 ;  /* 0x0000000210007986 */ /* 0x0011e2000c101b24 */
[----:B------:R-:W-:Y:S05]  /*3a80*/  BRA `(.L_x_9370) ;  /* 0x0000000800987947 */ /* 0x000fea0003800000 */
.L_x_9365:
        /* <DEDUP_REMOVED lines=10> */
.L_x_9379:
[----:B------:R-:W0:Y:S01]  /*3b30*/  I2F.F64.U32 R4, R2 ;  /* 0x0000000200047312 */ /* 0x000e220000201800 */
[----:B------:R-:W-:-:S05]  /*3b40*/  CS2R R6, SRZ ;  /* 0x0000000000067805 */ /* 0x000fca000001ff00 */
[----:B0-----:R0:W-:Y:S01]  /*3b50*/  STG.E.128 desc[UR36][R16.64], R4 ;  /* 0x0000000410007986 */ /* 0x0011e2000c101d24 */
[----:B------:R-:W-:Y:S05]  /*3b60*/  BRA `(.L_x_9370) ;  /* 0x0000000800607947 */ /* 0x000fea0003800000 */
.L_x_9378:
        /* <DEDUP_REMOVED lines=21> */
.L_x_9383:
[----:B------:R-:W-:Y:S05]  /*3cc0*/  BSYNC B0 ;  /* 0x0000000000007941 */ /* 0x000fea0003800000 */
.L_x_9382:
[----:B------:R-:W-:-:S05]  /*3cd0*/  LOP3.LUT R3, R0, R3, RZ, 0xfc, !PT ;  /* 0x0000000300037212 */ /* 0x000fca00078efcff */
[----:B------:R0:W-:Y:S01]  /*3ce0*/  STG.E.U8 desc[UR36][R16.64], R3 ;  /* 0x0000000310007986 */ /* 0x0001e2000c101124 */
[----:B------:R-:W-:Y:S05]  /*3cf0*/  BRA `(.L_x_9370) ;  /* 0x0000000400fc7947 */ /* 0x000fea0003800000 */
.L_x_9381:
        /* <DEDUP_REMOVED lines=13> */
.L_x_9385:
[----:B------:R-:W-:Y:S01]  /*3dd0*/  IMAD.MOV.U32 R0, RZ, RZ, 0x7f ;  /* 0x0000007fff007424 */ /* 0x000fe200078e00ff */
[----:B------:R-:W-:-:S04]  /*3de0*/  ISETP.GT.U32.AND P0, PT, R2, 0x7f800000, PT ;  /* 0x7f8000000200780c */ /* 0x000fc80003f04070 */
[----:B------:R-:W-:-:S09]  /*3df0*/  SEL R0, R0, 0x7c, P0 ;  /* 0x0000007c00007807 */ /* 0x000fd20000000000 */
.L_x_9386:
[----:B------:R-:W-:Y:S05]  /*3e00*/  BSYNC B0 ;  /* 0x0000000000007941 */ /* 0x000fea0003800000 */
.L_x_9384:
[----:B------:R-:W-:-:S04]  /*3e10*/  LOP3.LUT R2, R3, 0x80000000, RZ, 0xc0, !PT ;  /* 0x8000000003027812 */ /* 0x000fc800078ec0ff */
[----:B------:R-:W-:-:S04]  /*3e20*/  SHF.R.U32.HI R3, RZ, 0x18, R2 ;  /* 0x00000018ff037819 */ /* 0x000fc80000011602 */
[----:B------:R-:W-:-:S05]  /*3e30*/  LOP3.LUT R3, R0, R3, RZ, 0xfc, !PT ;  /* 0x0000000300037212 */ /* 0x000fca00078efcff */
[----:B------:R0:W-:Y:S01]  /*3e40*/  STG.E.U8 desc[UR36][R16.64], R3 ;  /* 0x0000000310007986 */ /* 0x0001e2000c101124 */
[----:B------:R-:W-:Y:S05]  /*3e50*/  BRA `(.L_x_9370) ;  /* 0x0000000400a47947 */ /* 0x000fea0003800000 */
.L_x_9380:
[----:B------:R-:W-:-:S04]  /*3e60*/  I2FP.F32.U32 R0, R2 ;  /* 0x0000000200007245 */ /* 0x000fc80000201000 */
[----:B------:R-:W-:-:S05]  /*3e70*/  F2FP.BF16.F32.PACK_AB R0, RZ, R0 ;  /* 0x00000000ff00723e */ /* 0x000fca00000010ff */
[----:B------:R0:W-:Y:S01]  /*3e80*/  STG.E.U16 desc[UR36][R16.64], R0 ;  /* 0x0000000010007986 */ /* 0x0001e2000c101524 */
[----:B------:R-:W-:Y:S05]  /*3e90*/  BRA `(.L_x_9370) ;  /* 0x0000000400947947 */ /* 0x000fea0003800000 */
.L_x_9377:
        /* <DEDUP_REMOVED lines=10> */
.L_x_9389:
        /* <DEDUP_REMOVED lines=17> */
.L_x_9392:
[----:B------:R-:W-:-:S04]  /*4050*/  LOP3.LUT R2, R3, 0x80000000, RZ, 0xc0, !PT ;  /* 0x8000000003027812 */ /* 0x000fc800078ec0ff */
[----:B------:R-:W-:-:S04]  /*4060*/  SHF.R.U32.HI R3, RZ, 0x18, R2 ;  /* 0x00000018ff037819 */ /* 0x000fc80000011602 */
[----:B------:R-:W-:-:S04]  /*4070*/  LOP3.LUT R0, R0, R3, RZ, 0xfc, !PT ;  /* 0x0000000300007212 */ /* 0x000fc800078efcff */
[----:B------:R-:W-:-:S07]  /*4080*/  PRMT R8, R0, 0x7610, R8 ;  /* 0x0000761000087816 */ /* 0x000fce0000000008 */
.L_x_9391:
[----:B------:R-:W-:Y:S05]  /*4090*/  BSYNC B0 ;  /* 0x0000000000007941 */ /* 0x000fea0003800000 */
.L_x_9390:
[----:B------:R0:W-:Y:S01]  /*40a0*/  STG.E.U8 desc[UR36][R16.64], R8 ;  /* 0x0000000810007986 */ /* 0x0001e2000c101124 */
[----:B------:R-:W-:Y:S05]  /*40b0*/  BRA `(.L_x_9370) ;  /* 0x00000004000c7947 */ /* 0x000fea0003800000 */
.L_x_9388:
        /* <DEDUP_REMOVED lines=17> */
.L_x_9395:
[----:B------:R-:W-:-:S04]  /*41d0*/  LOP3.LUT R2, R3, 0x80000000, RZ, 0xc0, !PT ;  /* 0x8000000003027812 */ /* 0x000fc800078ec0ff */
[----:B------:R-:W-:-:S04]  /*41e0*/  SHF.R.U32.HI R3, RZ, 0x18, R2 ;  /* 0x00000018ff037819 */ /* 0x000fc80000011602 */
[----:B------:R-:W-:-:S04]  /*41f0*/  LOP3.LUT R0, R0, R3, RZ, 0xfc, !PT ;  /* 0x0000000300007212 */ /* 0x000fc800078efcff */
[----:B------:R-:W-:-:S07]  /*4200*/  PRMT R8, R0, 0x7610, R8 ;  /* 0x0000761000087816 */ /* 0x000fce0000000008 */
.L_x_9394:
[----:B------:R-:W-:Y:S05]  /*4210*/  BSYNC B0 ;  /* 0x0000000000007941 */ /* 0x000fea0003800000 */
.L_x_9393:
[----:B------:R0:W-:Y:S01]  /*4220*/  STG.E.U8 desc[UR36][R16.64], R8 ;  /* 0x0000000810007986 */ /* 0x0001e2000c101124 */
[----:B------:R-:W-:Y:S05]  /*4230*/  BRA `(.L_x_9370) ;  /* 0x0000000000ac7947 */ /* 0x000fea0003800000 */
.L_x_9387:
        /* <DEDUP_REMOVED lines=22> */
.L_x_9369:
        /* <DEDUP_REMOVED lines=16> */
.L_x_9398:
[----:B------:R-:W-:Y:S05]  /*44a0*/  BRA `(.L_x_9370) ;  /* 0x0000000000107947 */ /* 0x000fea0003800000 */
.L_x_9397:
[----:B------:R-:W-:-:S05]  /*44b0*/  IMAD.MOV.U32 R3, RZ, RZ, RZ ;  /* 0x000000ffff037224 */ /* 0x000fca00078e00ff */
[----:B------:R0:W-:Y:S01]  /*44c0*/  STG.E.64 desc[UR36][R16.64], R2 ;  /* 0x0000000210007986 */ /* 0x0001e2000c101b24 */
[----:B------:R-:W-:Y:S05]  /*44d0*/  BRA `(.L_x_9370) ;  /* 0x0000000000047947 */ /* 0x000fea0003800000 */
.L_x_9396:
[----:B------:R0:W-:Y:S02]  /*44e0*/  STG.E desc[UR36][R16.64], R2 ;  /* 0x0000000210007986 */ /* 0x0001e4000c101924 */
.L_x_9370:
[----:B------:R-:W-:-:S04]  /*44f0*/  IMAD R18, R18, 0x200, R23 ;  /* 0x0000020012127824 */ /* 0x000fc800078e0217 */
[----:B------:R-:W-:-:S07]  /*4500*/  VIADD R19, R18, 0x80 ;  /* 0x0000008012137836 */ /* 0x000fce0000000000 */
.L_x_9297:
[----:B------:R-:W-:Y:S05]  /*4510*/  BSYNC B6 ;  /* 0x0000000000067941 */ /* 0x000fea0003800000 */
.L_x_9296:
        /* <DEDUP_REMOVED lines=358> */
.L_x_9401:
        /* <DEDUP_REMOVED lines=22> */
.L_x_9405:
[----:B------:R-:W2:Y:S02]  /*5ce0*/  LDG.E.U8 R2, desc[UR36][R2.64] ;  /* 0x0000002402027981 */ /* 0x000ea4000c1e1100 */
[----:B--2---:R-:W-:-:S04]  /*5cf0*/  ISETP.NE.AND P0, PT, R2, RZ, PT ;  /* 0x000000ff0200720c */ /* 0x004fc80003f05270 */
[----:B------:R-:W-:Y:S01]  /*5d00*/  P2R R22, PR, RZ, 0x1 ;  /* 0x00000001ff167803 */ /* 0x000fe20000000000 */
[----:B------:R-:W-:Y:S08]  /*5d10*/  BRA `(.L_x_9407) ;  /* 0x0000000c00c47947 */ /* 0x000ff00003800000 */
.L_x_9404:
        /* <DEDUP_REMOVED lines=11> */
.L_x_9409:
[----:B------:R-:W2:Y:S02]  /*5dd0*/  LDG.E R2, desc[UR36][R2.64] ;  /* 0x0000002402027981 */ /* 0x000ea4000c1e1900 */
[----:B--2---:R-:W-:-:S04]  /*5de0*/  ISETP.NE.AND P0, PT, R2, RZ, PT ;  /* 0x000000ff0200720c */ /* 0x004fc80003f05270 */
[----:B------:R-:W-:Y:S01]  /*5df0*/  P2R R22, PR, RZ, 0x1 ;  /* 0x00000001ff167803 */ /* 0x000fe20000000000 */
[----:B------:R-:W-:Y:S08]  /*5e00*/  BRA `(.L_x_9407) ;  /* 0x0000000c00887947 */ /* 0x000ff00003800000 */
.L_x_9408:
[----:B------:R-:W2:Y:S02]  /*5e10*/  LDG.E.U16 R2, desc[UR36][R2.64] ;  /* 0x0000002402027981 */ /* 0x000ea4000c1e1500 */
[----:B--2---:R-:W-:-:S04]  /*5e20*/  ISETP.NE.AND P0, PT, R2, RZ, PT ;  /* 0x000000ff0200720c */ /* 0x004fc80003f05270 */
[----:B------:R-:W-:Y:S01]  /*5e30*/  P2R R22, PR, RZ, 0x1 ;  /* 0x00000001ff167803 */ /* 0x000fe20000000000 */
[----:B------:R-:W-:Y:S08]  /*5e40*/  BRA `(.L_x_9407) ;  /* 0x0000000c00787947 */ /* 0x000ff00003800000 */
.L_x_9403:
        /* <DEDUP_REMOVED lines=10> */
.L_x_9411:
[----:B------:R-:W2:Y:S02]  /*5ef0*/  LDG.E.U16 R0, desc[UR36][R2.64] ;  /* 0x0000002402007981 */ /* 0x000ea4000c1e1500 */
[----:B--2---:R-:W-:-:S05]  /*5f00*/  HADD2.F32 R0, -RZ, R0.H0_H0 ;  /* 0x20000000ff007230 */ /* 0x004fca0000004100 */
[----:B------:R-:W-:-:S04]  /*5f10*/  FSETP.NEU.FTZ.AND P0, PT, R0, RZ, PT ;  /* 0x000000ff0000720b */ /* 0x000fc80003f1d000 */
[----:B------:R-:W-:Y:S01]  /*5f20*/  P2R R22, PR, RZ, 0x1 ;  /* 0x00000001ff167803 */ /* 0x000fe20000000000 */
[----:B------:R-:W-:Y:S08]  /*5f30*/  BRA `(.L_x_9407) ;  /* 0x0000000c003c7947 */ /* 0x000ff00003800000 */
.L_x_9410:
        /* <DEDUP_REMOVED lines=12> */
.L_x_9413:
        /* <DEDUP_REMOVED lines=11> */
.L_x_9412:
[----:B------:R-:W2:Y:S02]  /*60b0*/  LDG.E.64 R2, desc[UR36][R2.64] ;  /* 0x0000002402027981 */ /* 0x000ea4000c1e1b00 */
[----:B--2---:R-:W-:-:S06]  /*60c0*/  DSETP.NEU.AND P0, PT, R2, RZ, PT ;  /* 0x000000ff0200722a */ /* 0x004fcc0003f0d000 */
[----:B------:R-:W-:Y:S01]  /*60d0*/  P2R R22, PR, RZ, 0x1 ;  /* 0x00000001ff167803 */ /* 0x000fe20000000000 */
[----:B------:R-:W-:Y:S07]  /*60e0*/  BRA `(.L_x_9407) ;  /* 0x0000000800d07947 */ /* 0x000fee0003800000 */
.L_x_9402:
        /* <DEDUP_REMOVED lines=12> */
.L_x_9416:
[----:B------:R-:W2:Y:S02]  /*61b0*/  LDG.E.128 R4, desc[UR36][R2.64] ;  /* 0x0000002402047981 */ /* 0x000ea4000c1e1d00 */
[----:B--2---:R-:W-:-:S06]  /*61c0*/  DSETP.NEU.AND P0, PT, R6, RZ, PT ;  /* 0x000000ff0600722a */ /* 0x004fcc0003f0d000 */
[----:B------:R-:W-:-:S06]  /*61d0*/  DSETP.NEU.OR P0, PT, R4, RZ, P0 ;  /* 0x000000ff0400722a */ /* 0x000fcc000070d400 */
[----:B------:R-:W-:Y:S01]  /*61e0*/  P2R R22, PR, RZ, 0x1 ;  /* 0x00000001ff167803 */ /* 0x000fe20000000000 */
[----:B------:R-:W-:Y:S07]  /*61f0*/  BRA `(.L_x_9407) ;  /* 0x00000008008c7947 */ /* 0x000fee0003800000 */
.L_x_9415:
        /* <DEDUP_REMOVED lines=28> */
.L_x_9418:
        /* <DEDUP_REMOVED lines=15> */
.L_x_9417:
[----:B------:R-:W2:Y:S02]  /*64b0*/  LDG.E.U16 R0, desc[UR36][R2.64] ;  /* 0x0000002402007981 */ /* 0x000ea4000c1e1500 */
[----:B--2---:R-:W-:-:S05]  /*64c0*/  IMAD.U32 R0, R0, 0x10000, RZ ;  /* 0x0001000000007824 */ /* 0x004fca00078e00ff */
[----:B------:R-:W-:-:S04]  /*64d0*/  FSETP.NEU.FTZ.AND P0, PT, R0, RZ, PT ;  /* 0x000000ff0000720b */ /* 0x000fc80003f1d000 */
[----:B------:R-:W-:Y:S01]  /*64e0*/  P2R R22, PR, RZ, 0x1 ;  /* 0x00000001ff167803 */ /* 0x000fe20000000000 */
[----:B------:R-:W-:Y:S08]  /*64f0*/  BRA `(.L_x_9407) ;  /* 0x0000000400cc7947 */ /* 0x000ff00003800000 */
.L_x_9414:
        /* <DEDUP_REMOVED lines=12> */
.L_x_9421:
        /* <DEDUP_REMOVED lines=21> */
.L_x_9425:
[----:B------:R-:W-:Y:S05]  /*6710*/  BSYNC B1 ;  /* 0x0000000000017941 */ /* 0x000fea0003800000 */
.L_x_9424:
[----:B------:R-:W-:Y:S01]  /*6720*/  LEA R3, R0, 0x3b800000, 0x17 ;  /* 0x3b80000000037811 */ /* 0x000fe200078eb8ff */
[----:B------:R-:W-:-:S05]  /*6730*/  IMAD.SHL.U32 R0, R2, 0x100000, RZ ;  /* 0x0010000002007824 */ /* 0x000fca00078e00ff */
[----:B------:R-:W-:-:S07]  /*6740*/  LOP3.LUT R0, R3, R0, R4, 0xfe, !PT ;  /* 0x0000000003007212 */ /* 0x000fce00078efe04 */
.L_x_9423:
[----:B------:R-:W-:Y:S05]  /*6750*/  BSYNC B0 ;  /* 0x0000000000007941 */ /* 0x000fea0003800000 */
.L_x_9422:
[----:B------:R-:W-:-:S04]  /*6760*/  FSETP.NEU.FTZ.AND P0, PT, R0, RZ, PT ;  /* 0x000000ff0000720b */ /* 0x000fc80003f1d000 */
[----:B------:R-:W-:Y:S01]  /*6770*/  P2R R22, PR, RZ, 0x1 ;  /* 0x00000001ff167803 */ /* 0x000fe20000000000 */
[----:B------:R-:W-:Y:S08]  /*6780*/  BRA `(.L_x_9407) ;  /* 0x0000000400287947 */ /* 0x000ff00003800000 */
.L_x_9420:
        /* <DEDUP_REMOVED lines=21> */
.L_x_9429:
[----:B------:R-:W-:Y:S05]  /*68e0*/  BSYNC B1 ;  /* 0x0000000000017941 */ /* 0x000fea0003800000 */
.L_x_9428:
[----:B------:R-:W-:Y:S01]  /*68f0*/  LEA R3, R0, 0x37800000, 0x17 ;  /* 0x3780000000037811 */ /* 0x000fe200078eb8ff */
[----:B------:R-:W-:-:S05]  /*6900*/  IMAD.SHL.U32 R0, R2, 0x200000, RZ ;  /* 0x0020000002007824 */ /* 0x000fca00078e00ff */
[----:B------:R-:W-:-:S07]  /*6910*/  LOP3.LUT R0, R3, R0, R4, 0xfe, !PT ;  /* 0x0000000003007212 */ /* 0x000fce00078efe04 */
.L_x_9427:
[----:B------:R-:W-:Y:S05]  /*6920*/  BSYNC B0 ;  /* 0x0000000000007941 */ /* 0x000fea0003800000 */
.L_x_9426:
[----:B------:R-:W-:-:S04]  /*6930*/  FSETP.NEU.FTZ.AND P0, PT, R0, RZ, PT ;  /* 0x000000ff0000720b */ /* 0x000fc80003f1d000 */
[----:B------:R-:W-:Y:S01]  /*6940*/  P2R R22, PR, RZ, 0x1 ;  /* 0x00000001ff167803 */ /* 0x000fe20000000000 */
[----:B------:R-:W-:Y:S08]  /*6950*/  BRA `(.L_x_9407) ;  /* 0x0000000000b47947 */ /* 0x000ff00003800000 */
.L_x_9419:
        /* <DEDUP_REMOVED lines=14> */
.L_x_9433:
[----:B------:R-:W-:Y:S05]  /*6a40*/  BSYNC B0 ;  /* 0x0000000000007941 */ /* 0x000fea0003800000 */
.L_x_9432:
[----:B------:R-:W-:-:S04]  /*6a50*/  FSETP.NEU.FTZ.AND P0, PT, R0, RZ, PT ;  /* 0x000000ff0000720b */ /* 0x000fc80003f1d000 */
[----:B------:R-:W-:Y:S01]  /*6a60*/  P2R R22, PR, RZ, 0x1 ;  /* 0x00000001ff167803 */ /* 0x000fe20000000000 */
[----:B------:R-:W-:Y:S08]  /*6a70*/  BRA `(.L_x_9407) ;  /* 0x00000000006c7947 */ /* 0x000ff00003800000 */
.L_x_9406:
        /* <DEDUP_REMOVED lines=16> */
.L_x_9434:
[----:B------:R-:W-:-:S04]  /*6b80*/  PLOP3.LUT P0, PT, PT, PT, PT, 0x8, 0x0 ;  /* 0x000000000000781c */ /* 0x000fc80003f0e170 */
[----:B------:R-:W-:Y:S01]  /*6b90*/  P2R R22, PR, RZ, 0x1 ;  /* 0x00000001ff167803 */ /* 0x000fe20000000000 */
[----:B------:R-:W-:Y:S08]  /*6ba0*/  BRA `(.L_x_9407) ;  /* 0x0000000000207947 */ /* 0x000ff00003800000 */
.L_x_9431:
[----:B------:R-:W2:Y:S02]  /*6bb0*/  LDG.E.64 R2, desc[UR36][R2.64] ;  /* 0x0000002402027981 */ /* 0x000ea4000c1e1b00 */
[----:B--2---:R-:W-:-:S04]  /*6bc0*/  ISETP.NE.U32.AND P0, PT, R2, RZ, PT ;  /* 0x000000ff0200720c */ /* 0x004fc80003f05070 */
[----:B------:R-:W-:-:S04]  /*6bd0*/  ISETP.NE.AND.EX P0, PT, R3, RZ, PT, P0 ;  /* 0x000000ff0300720c */ /* 0x000fc80003f05300 */
[----:B------:R-:W-:Y:S01]  /*6be0*/  P2R R22, PR, RZ, 0x1 ;  /* 0x00000001ff167803 */ /* 0x000fe20000000000 */
[----:B------:R-:W-:Y:S08]  /*6bf0*/  BRA `(.L_x_9407) ;  /* 0x00000000000c7947 */ /* 0x000ff00003800000 */
.L_x_9430:
[----:B------:R-:W2:Y:S02]  /*6c00*/  LDG.E R2, desc[UR36][R2.64] ;  /* 0x0000002402027981 */ /* 0x000ea4000c1e1900 */
[----:B--2---:R-:W-:-:S04]  /*6c10*/  ISETP.NE.AND P0, PT, R2, RZ, PT ;  /* 0x000000ff0200720c */ /* 0x004fc80003f05270 */
[----:B------:R-:W-:-:S09]  /*6c20*/  P2R R22, PR, RZ, 0x1 ;  /* 0x00000001ff167803 */ /* 0x000fd20000000000 */
.L_x_9407:
        /* <DEDUP_REMOVED lines=18> */
.L_x_9438:
[----:B------:R-:W2:Y:S02]  /*6d50*/  LDG.E.U8 R2, desc[UR36][R2.64] ;  /* 0x0000002402027981 */ /* 0x000ea4000c1e1100 */
[----:B--2---:R-:W-:Y:S01]  /*6d60*/  ISETP.NE.AND P0, PT, R2, RZ, PT ;  /* 0x000000ff0200720c */ /* 0x004fe20003f05270 */
[----:B------:R-:W-:-:S12]  /*6d70*/  BRA `(.L_x_9440) ;  /* 0x0000000c00747947 */ /* 0x000fd80003800000 */
.L_x_9437:
        /* <DEDUP_REMOVED lines=10> */
.L_x_9442:
[----:B------:R-:W2:Y:S02]  /*6e20*/  LDG.E R2, desc[UR36][R2.64] ;  /* 0x0000002402027981 */ /* 0x000ea4000c1e1900 */
[----:B--2---:R-:W-:Y:S01]  /*6e30*/  ISETP.NE.AND P0, PT, R2, RZ, PT ;  /* 0x000000ff0200720c */ /* 0x004fe20003f05270 */
[----:B------:R-:W-:-:S12]  /*6e40*/  BRA `(.L_x_9440) ;  /* 0x0000000c00407947 */ /* 0x000fd80003800000 */
.L_x_9441:
[----:B------:R-:W2:Y:S02]  /*6e50*/  LDG.E.U16 R2, desc[UR36][R2.64] ;  /* 0x0000002402027981 */ /* 0x000ea4000c1e1500 */
[----:B--2---:R-:W-:Y:S01]  /*6e60*/  ISETP.NE.AND P0, PT, R2, RZ, PT ;  /* 0x000000ff0200720c */ /* 0x004fe20003f05270 */
[----:B------:R-:W-:-:S12]  /*6e70*/  BRA `(.L_x_9440) ;  /* 0x0000000c00347947 */ /* 0x000fd80003800000 */
.L_x_9436:
        /* <DEDUP_REMOVED lines=9> */
.L_x_9444:
[----:B------:R-:W2:Y:S02]  /*6f10*/  LDG.E.U16 R0, desc[UR36][R2.64] ;  /* 0x0000002402007981 */ /* 0x000ea4000c1e1500 */
[----:B--2---:R-:W-:-:S05]  /*6f20*/  HADD2.F32 R0, -RZ, R0.H0_H0 ;  /* 0x20000000ff007230 */ /* 0x004fca0000004100 */
[----:B------:R-:W-:Y:S01]  /*6f30*/  FSETP.NEU.FTZ.AND P0, PT, R0, RZ, PT ;  /* 0x000000ff0000720b */ /* 0x000fe20003f1d000 */
[----:B------:R-:W-:-:S12]  /*6f40*/  BRA `(.L_x_9440) ;  /* 0x0000000c00007947 */ /* 0x000fd80003800000 */
.L_x_9443:
        /* <DEDUP_REMOVED lines=11> */
.L_x_9446:
        /* <DEDUP_REMOVED lines=10> */
.L_x_9445:
[----:B------:R-:W2:Y:S02]  /*70a0*/  LDG.E.64 R2, desc[UR36][R2.64] ;  /* 0x0000002402027981 */ /* 0x000ea4000c1e1b00 */
[----:B--2---:R-:W-:Y:S01]  /*70b0*/  DSETP.NEU.AND P0, PT, R2, RZ, PT ;  /* 0x000000ff0200722a */ /* 0x004fe20003f0d000 */
[----:B------:R-:W-:-:S13]  /*70c0*/  BRA `(.L_x_9440) ;  /* 0x0000000800a07947 */ /* 0x000fda0003800000 */
.L_x_9435:
        /* <DEDUP_REMOVED lines=11> */
.L_x_9449:
[----:B------:R-:W2:Y:S02]  /*7180*/  LDG.E.128 R4, desc[UR36][R2.64] ;  /* 0x0000002402047981 */ /* 0x000ea4000c1e1d00 */
[----:B--2---:R-:W-:-:S06]  /*7190*/  DSETP.NEU.AND P0, PT, R6, RZ, PT ;  /* 0x000000ff0600722a */ /* 0x004fcc0003f0d000 */
[----:B------:R-:W-:Y:S01]  /*71a0*/  DSETP.NEU.OR P0, PT, R4, RZ, P0 ;  /* 0x000000ff0400722a */ /* 0x000fe2000070d400 */
[----:B------:R-:W-:-:S13]  /*71b0*/  BRA `(.L_x_9440) ;  /* 0x0000000800647947 */ /* 0x000fda0003800000 */
.L_x_9448:
        /* <DEDUP_REMOVED lines=27> */
.L_x_9451:
        /* <DEDUP_REMOVED lines=14> */
.L_x_9450:
[----:B------:R-:W2:Y:S02]  /*7450*/  LDG.E.U16 R0, desc[UR36][R2.64] ;  /* 0x0000002402007981 */ /* 0x000ea4000c1e1500 */
[----:B--2---:R-:W-:-:S05]  /*7460*/  IMAD.U32 R0, R0, 0x10000, RZ ;  /* 0x0001000000007824 */ /* 0x004fca00078e00ff */
[----:B------:R-:W-:Y:S01]  /*7470*/  FSETP.NEU.FTZ.AND P0, PT, R0, RZ, PT ;  /* 0x000000ff0000720b */ /* 0x000fe20003f1d000 */
[----:B------:R-:W-:-:S12]  /*7480*/  BRA `(.L_x_9440) ;  /* 0x0000000400b07947 */ /* 0x000fd80003800000 */
.L_x_9447:
        /* <DEDUP_REMOVED lines=11> */
.L_x_9454:
        /* <DEDUP_REMOVED lines=21> */
.L_x_9458:
[----:B------:R-:W-:Y:S05]  /*7690*/  BSYNC B1 ;  /* 0x0000000000017941 */ /* 0x000fea0003800000 */
.L_x_9457:
[----:B------:R-:W-:Y:S01]  /*76a0*/  LEA R3, R0, 0x3b800000, 0x17 ;  /* 0x3b80000000037811 */ /* 0x000fe200078eb8ff */
[----:B------:R-:W-:-:S05]  /*76b0*/  IMAD.SHL.U32 R0, R2, 0x100000, RZ ;  /* 0x0010000002007824 */ /* 0x000fca00078e00ff */
[----:B------:R-:W-:-:S07]  /*76c0*/  LOP3.LUT R0, R3, R0, R4, 0xfe, !PT ;  /* 0x0000000003007212 */ /* 0x000fce00078efe04 */
.L_x_9456:
[----:B------:R-:W-:Y:S05]  /*76d0*/  BSYNC B0 ;  /* 0x0000000000007941 */ /* 0x000fea0003800000 */
.L_x_9455:
[----:B------:R-:W-:Y:S01]  /*76e0*/  FSETP.NEU.FTZ.AND P0, PT, R0, RZ, PT ;  /* 0x000000ff0000720b */ /* 0x000fe20003f1d000 */
[----:B------:R-:W-:-:S12]  /*76f0*/  BRA `(.L_x_9440) ;  /* 0x0000000400147947 */ /* 0x000fd80003800000 */
.L_x_9453:
        /* <DEDUP_REMOVED lines=21> */
.L_x_9462:
[----:B------:R-:W-:Y:S05]  /*7850*/  BSYNC B1 ;  /* 0x0000000000017941 */ /* 0x000fea0003800000 */
.L_x_9461:
[----:B------:R-:W-:Y:S01]  /*7860*/  LEA R3, R0, 0x37800000, 0x17 ;  /* 0x3780000000037811 */ /* 0x000fe200078eb8ff */
[----:B------:R-:W-:-:S05]  /*7870*/  IMAD.SHL.U32 R0, R2, 0x200000, RZ ;  /* 0x0020000002007824 */ /* 0x000fca00078e00ff */
[----:B------:R-:W-:-:S07]  /*7880*/  LOP3.LUT R0, R3, R0, R4, 0xfe, !PT ;  /* 0x0000000003007212 */ /* 0x000fce00078efe04 */
.L_x_9460:
[----:B------:R-:W-:Y:S05]  /*7890*/  BSYNC B0 ;  /* 0x0000000000007941 */ /* 0x000fea0003800000 */
.L_x_9459:
[----:B------:R-:W-:Y:S01]  /*78a0*/  FSETP.NEU.FTZ.AND P0, PT, R0, RZ, PT ;  /* 0x000000ff0000720b */ /* 0x000fe20003f1d000 */
[----:B------:R-:W-:-:S12]  /*78b0*/  BRA `(.L_x_9440) ;  /* 0x0000000000a47947 */ /* 0x000fd80003800000 */
.L_x_9452:
        /* <DEDUP_REMOVED lines=14> */
.L_x_9466:
[----:B------:R-:W-:Y:S05]  /*79a0*/  BSYNC B0 ;  /* 0x0000000000007941 */ /* 0x000fea0003800000 */
.L_x_9465:
[----:B------:R-:W-:Y:S01]  /*79b0*/  FSETP.NEU.FTZ.AND P0, PT, R0, RZ, PT ;  /* 0x000000ff0000720b */ /* 0x000fe20003f1d000 */
[----:B------:R-:W-:-:S12]  /*79c0*/  BRA `(.L_x_9440) ;  /* 0x0000000000607947 */ /* 0x000fd80003800000 */
.L_x_9439:
        /* <DEDUP_REMOVED lines=16> */
.L_x_9467:
[----:B------:R-:W-:Y:S01]  /*7ad0*/  PLOP3.LUT P0, PT, PT, PT, PT, 0x8, 0x0 ;  /* 0x000000000000781c */ /* 0x000fe20003f0e170 */
[----:B------:R-:W-:-:S12]  /*7ae0*/  BRA `(.L_x_9440) ;  /* 0x0000000000187947 */ /* 0x000fd80003800000 */
.L_x_9464:
[----:B------:R-:W2:Y:S02]  /*7af0*/  LDG.E.64 R2, desc[UR36][R2.64] ;  /* 0x0000002402027981 */ /* 0x000ea4000c1e1b00 */
[----:B--2---:R-:W-:-:S04]  /*7b00*/  ISETP.NE.U32.AND P0, PT, R2, RZ, PT ;  /* 0x000000ff0200720c */ /* 0x004fc80003f05070 */
[----:B------:R-:W-:Y:S01]  /*7b10*/  ISETP.NE.AND.EX P0, PT, R3, RZ, PT, P0 ;  /* 0x000000ff0300720c */ /* 0x000fe20003f05300 */
[----:B------:R-:W-:-:S12]  /*7b20*/  BRA `(.L_x_9440) ;  /* 0x0000000000087947 */ /* 0x000fd80003800000 */
.L_x_9463:
[----:B------:R-:W2:Y:S02]  /*7b30*/  LDG.E R2, desc[UR36][R2.64] ;  /* 0x0000002402027981 */ /* 0x000ea4000c1e1900 */
[----:B--2---:R-:W-:-:S13]  /*7b40*/  ISETP.NE.AND P0, PT, R2, RZ, PT ;  /* 0x000000ff0200720c */ /* 0x004fda0003f05270 */
.L_x_9440:
        /* <DEDUP_REMOVED lines=17> */
.L_x_9471:
[----:B------:R0:W-:Y:S01]  /*7c60*/  STG.E.U8 desc[UR36][R16.64], R2 ;  /* 0x0000000210007986 */ /* 0x0001e2000c101124 */
[----:B------:R-:W-:Y:S05]  /*7c70*/  BRA `(.L_x_9473) ;  /* 0x0000000c00487947 */ /* 0x000fea0003800000 */
.L_x_9470:
        /* <DEDUP_REMOVED lines=9> */
.L_x_9475:
[----:B------:R3:W-:Y:S01]  /*7d10*/  STG.E desc[UR36][R16.64], R2 ;  /* 0x0000000210007986 */ /* 0x0007e2000c101924 */
[----:B------:R-:W-:Y:S05]  /*7d20*/  BRA `(.L_x_9473) ;  /* 0x0000000c001c7947 */ /* 0x000fea0003800000 */
.L_x_9474:
[----:B------:R2:W-:Y:S01]  /*7d30*/  STG.E.U16 desc[UR36][R16.64], R2 ;  /* 0x0000000210007986 */ /* 0x0005e2000c101524 */
[----:B------:R-:W-:Y:S05]  /*7d40*/  BRA `(.L_x_9473) ;  /* 0x0000000c00147947 */ /* 0x000fea0003800000 */
.L_x_9469:
        /* <DEDUP_REMOVED lines=9> */
.L_x_9477:
[----:B------:R-:W-:-:S04]  /*7de0*/  I2FP.F32.U32 R0, R2 ;  /* 0x0000000200007245 */ /* 0x000fc80000201000 */
[----:B------:R-:W-:-:S05]  /*7df0*/  F2FP.F16.F32.PACK_AB R0, RZ, R0 ;  /* 0x00000000ff00723e */ /* 0x000fca00000000ff */
[----:B------:R0:W-:Y:S01]  /*7e00*/  STG.E.U16 desc[UR36][R16.64], R0 ;  /* 0x0000000010007986 */ /* 0x0001e2000c101524 */
[----:B------:R-:W-:Y:S05]  /*7e10*/  BRA `(.L_x_9473) ;  /* 0x0000000800e07947 */ /* 0x000fea0003800000 */
.L_x_9476:
        /* <DEDUP_REMOVED lines=10> */
.L_x_9479:
[----:B------:R-:W-:-:S04]  /*7ec0*/  I2FP.F32.U32 R2, R2 ;  /* 0x0000000200027245 */ /* 0x000fc80000201000 */
[----:B------:R-:W-:-:S04]  /*7ed0*/  F2FP.F16.F32.PACK_AB R3, RZ, R2 ;  /* 0x00000002ff03723e */ /* 0x000fc800000000ff */
[----:B------:R-:W-:-:S05]  /*7ee0*/  PRMT R3, R3, 0x5410, RZ ;  /* 0x0000541003037816 */ /* 0x000fca00000000ff */
[----:B------:R0:W-:Y:S01]  /*7ef0*/  STG.E desc[UR36][R16.64], R3 ;  /* 0x0000000310007986 */ /* 0x0001e2000c101924 */
[----:B------:R-:W-:Y:S05]  /*7f00*/  BRA `(.L_x_9473) ;  /* 0x0000000800a47947 */ /* 0x000fea0003800000 */
.L_x_9478:
[----:B------:R-:W0:Y:S02]  /*7f10*/  I2F.F64.U32 R2, R2 ;  /* 0x0000000200027312 */ /* 0x000e240000201800 */
[----:B0-----:R0:W-:Y:S01]  /*7f20*/  STG.E.64 desc[UR36][R16.64], R2 ;  /* 0x0000000210007986 */ /* 0x0011e2000c101b24 */
[----:B------:R-:W-:Y:S05]  /*7f30*/  BRA `(.L_x_9473) ;  /* 0x0000000800987947 */ /* 0x000fea0003800000 */
.L_x_9468:
        /* <DEDUP_REMOVED lines=10> */
.L_x_9482:
[----:B------:R-:W0:Y:S01]  /*7fe0*/  I2F.F64.U32 R4, R2 ;  /* 0x0000000200047312 */ /* 0x000e220000201800 */
[----:B------:R-:W-:-:S05]  /*7ff0*/  CS2R R6, SRZ ;  /* 0x0000000000067805 */ /* 0x000fca000001ff00 */
[----:B0-----:R0:W-:Y:S01]  /*8000*/  STG.E.128 desc[UR36][R16.64], R4 ;  /* 0x0000000410007986 */ /* 0x0011e2000c101d24 */
[----:B------:R-:W-:Y:S05]  /*8010*/  BRA `(.L_x_9473) ;  /* 0x0000000800607947 */ /* 0x000fea0003800000 */
.L_x_9481:
        /* <DEDUP_REMOVED lines=21> */
.L_x_9486:
[----:B------:R-:W-:Y:S05]  /*8170*/  BSYNC B0 ;  /* 0x0000000000007941 */ /* 0x000fea0003800000 */
.L_x_9485:
[----:B------:R-:W-:-:S05]  /*8180*/  LOP3.LUT R3, R0, R3, RZ, 0xfc, !PT ;  /* 0x0000000300037212 */ /* 0x000fca00078efcff */
[----:B------:R0:W-:Y:S01]  /*8190*/  STG.E.U8 desc[UR36][R16.64], R3 ;  /* 0x0000000310007986 */ /* 0x0001e2000c101124 */
[----:B------:R-:W-:Y:S05]  /*81a0*/  BRA `(.L_x_9473) ;  /* 0x0000000400fc7947 */ /* 0x000fea0003800000 */
.L_x_9484:
        /* <DEDUP_REMOVED lines=13> */
.L_x_9488:
[----:B------:R-:W-:Y:S01]  /*8280*/  IMAD.MOV.U32 R0, RZ, RZ, 0x7f ;  /* 0x0000007fff007424 */ /* 0x000fe200078e00ff */
[----:B------:R-:W-:-:S04]  /*8290*/  ISETP.GT.U32.AND P0, PT, R2, 0x7f800000, PT ;  /* 0x7f8000000200780c */ /* 0x000fc80003f04070 */
[----:B------:R-:W-:-:S09]  /*82a0*/  SEL R0, R0, 0x7c, P0 ;  /* 0x0000007c00007807 */ /* 0x000fd20000000000 */
.L_x_9489:
[----:B------:R-:W-:Y:S05]  /*82b0*/  BSYNC B0 ;  /* 0x0000000000007941 */ /* 0x000fea0003800000 */
.L_x_9487:
[----:B------:R-:W-:-:S04]  /*82c0*/  LOP3.LUT R2, R3, 0x80000000, RZ, 0xc0, !PT ;  /* 0x8000000003027812 */ /* 0x000fc800078ec0ff */
[----:B------:R-:W-:-:S04]  /*82d0*/  SHF.R.U32.HI R3, RZ, 0x18, R2 ;  /* 0x00000018ff037819 */ /* 0x000fc80000011602 */
[----:B------:R-:W-:-:S05]  /*82e0*/  LOP3.LUT R3, R0, R3, RZ, 0xfc, !PT ;  /* 0x0000000300037212 */ /* 0x000fca00078efcff */
[----:B------:R0:W-:Y:S01]  /*82f0*/  STG.E.U8 desc[UR36][R16.64], R3 ;  /* 0x0000000310007986 */ /* 0x0001e2000c101124 */
[----:B------:R-:W-:Y:S05]  /*8300*/  BRA `(.L_x_9473) ;  /* 0x0000000400a47947 */ /* 0x000fea0003800000 */
.L_x_9483:
[----:B------:R-:W-:-:S04]  /*8310*/  I2FP.F32.U32 R0, R2 ;  /* 0x0000000200007245 */ /* 0x000fc80000201000 */
[----:B------:R-:W-:-:S05]  /*8320*/  F2FP.BF16.F32.PACK_AB R0, RZ, R0 ;  /* 0x00000000ff00723e */ /* 0x000fca00000010ff */
[----:B------:R0:W-:Y:S01]  /*8330*/  STG.E.U16 desc[UR36][R16.64], R0 ;  /* 0x0000000010007986 */ /* 0x0001e2000c101524 */
[----:B------:R-:W-:Y:S05]  /*8340*/  BRA `(.L_x_9473) ;  /* 0x0000000400947947 */ /* 0x000fea0003800000 */
.L_x_9480:
        /* <DEDUP_REMOVED lines=10> */
.L_x_9492:
        /* <DEDUP_REMOVED lines=17> */
.L_x_9495:
[----:B------:R-:W-:-:S04]  /*8500*/  LOP3.LUT R2, R3, 0x80000000, RZ, 0xc0, !PT ;  /* 0x8000000003027812 */ /* 0x000fc800078ec0ff */
[----:B------:R-:W-:-:S04]  /*8510*/  SHF.R.U32.HI R3, RZ, 0x18, R2 ;  /* 0x00000018ff037819 */ /* 0x000fc80000011602 */
[----:B------:R-:W-:-:S04]  /*8520*/  LOP3.LUT R0, R0, R3, RZ, 0xfc, !PT ;  /* 0x0000000300007212 */ /* 0x000fc800078efcff */
[----:B------:R-:W-:-:S07]  /*8530*/  PRMT R8, R0, 0x7610, R8 ;  /* 0x0000761000087816 */ /* 0x000fce0000000008 */
.L_x_9494:
[----:B------:R-:W-:Y:S05]  /*8540*/  BSYNC B0 ;  /* 0x0000000000007941 */ /* 0x000fea0003800000 */
.L_x_9493:
[----:B------:R0:W-:Y:S01]  /*8550*/  STG.E.U8 desc[UR36][R16.64], R8 ;  /* 0x0000000810007986 */ /* 0x0001e2000c101124 */
[----:B------:R-:W-:Y:S05]  /*8560*/  BRA `(.L_x_9473) ;  /* 0x00000004000c7947 */ /* 0x000fea0003800000 */
.L_x_9491:
        /* <DEDUP_REMOVED lines=17> */
.L_x_9498:
[----:B------:R-:W-:-:S04]  /*8680*/  LOP3.LUT R2, R3, 0x80000000, RZ, 0xc0, !PT ;  /* 0x8000000003027812 */ /* 0x000fc800078ec0ff */
[----:B------:R-:W-:-:S04]  /*8690*/  SHF.R.U32.HI R3, RZ, 0x18, R2 ;  /* 0x00000018ff037819 */ /* 0x000fc80000011602 */
[----:B------:R-:W-:-:S04]  /*86a0*/  LOP3.LUT R0, R0, R3, RZ, 0xfc, !PT ;  /* 0x0000000300007212 */ /* 0x000fc800078efcff */
[----:B------:R-:W-:-:S07]  /*86b0*/  PRMT R8, R0, 0x7610, R8 ;  /* 0x0000761000087816 */ /* 0x000fce0000000008 */
.L_x_9497:
[----:B------:R-:W-:Y:S05]  /*86c0*/  BSYNC B0 ;  /* 0x0000000000007941 */ /* 0x000fea0003800000 */
.L_x_9496:
[----:B------:R0:W-:Y:S01]  /*86d0*/  STG.E.U8 desc[UR36][R16.64], R8 ;  /* 0x0000000810007986 */ /* 0x0001e2000c101124 */
[----:B------:R-:W-:Y:S05]  /*86e0*/  BRA `(.L_x_9473) ;  /* 0x0000000000ac7947 */ /* 0x000fea0003800000 */
.L_x_9490:
        /* <DEDUP_REMOVED lines=22> */
.L_x_9472:
        /* <DEDUP_REMOVED lines=16> */
.L_x_9501:
[----:B------:R-:W-:Y:S05]  /*8950*/  BRA `(.L_x_9473) ;  /* 0x0000000000107947 */ /* 0x000fea0003800000 */
.L_x_9500:
[----:B------:R-:W-:-:S05]  /*8960*/  IMAD.MOV.U32 R3, RZ, RZ, RZ ;  /* 0x000000ffff037224 */ /* 0x000fca00078e00ff */
[----:B------:R0:W-:Y:S01]  /*8970*/  STG.E.64 desc[UR36][R16.64], R2 ;  /* 0x0000000210007986 */ /* 0x0001e2000c101b24 */
[----:B------:R-:W-:Y:S05]  /*8980*/  BRA `(.L_x_9473) ;  /* 0x0000000000047947 */ /* 0x000fea0003800000 */
.L_x_9499:
[----:B------:R0:W-:Y:S02]  /*8990*/  STG.E desc[UR36][R16.64], R2 ;  /* 0x0000000210007986 */ /* 0x0001e4000c101924 */
.L_x_9473:
[----:B------:R-:W-:-:S07]  /*89a0*/  VIADD R19, R19, 0x80 ;  /* 0x0000008013137836 */ /* 0x000fce0000000000 */
.L_x_9400:
[----:B------:R-:W-:Y:S05]  /*89b0*/  BSYNC B6 ;  /* 0x0000000000067941 */ /* 0x000fea0003800000 */
.L_x_9399:
        /* <DEDUP_REMOVED lines=358> */
.L_x_9504:
        /* <DEDUP_REMOVED lines=22> */
.L_x_9508:
[----:B------:R-:W2:Y:S02]  /*a180*/  LDG.E.U8 R2, desc[UR36][R2.64] ;  /* 0x0000002402027981 */ /* 0x000ea4000c1e1100 */
[----:B--2---:R-:W-:-:S04]  /*a190*/  ISETP.NE.AND P0, PT, R2, RZ, PT ;  /* 0x000000ff0200720c */ /* 0x004fc80003f05270 */
[----:B------:R-:W-:Y:S01]  /*a1a0*/  P2R R22, PR, RZ, 0x1 ;  /* 0x00000001ff167803 */ /* 0x000fe20000000000 */
[----:B------:R-:W-:Y:S08]  /*a1b0*/  BRA `(.L_x_9510) ;  /* 0x0000000c00c47947 */ /* 0x000ff00003800000 */
.L_x_9507:
        /* <DEDUP_REMOVED lines=11> */
.L_x_9512:
[----:B------:R-:W2:Y:S02]  /*a270*/  LDG.E R2, desc[UR36][R2.64] ;  /* 0x0000002402027981 */ /* 0x000ea4000c1e1900 */
[----:B--2---:R-:W-:-:S04]  /*a280*/  ISETP.NE.AND P0, PT, R2, RZ, PT ;  /* 0x000000ff0200720c */ /* 0x004fc80003f05270 */
[----:B------:R-:W-:Y:S01]  /*a290*/  P2R R22, PR, RZ, 0x1 ;  /* 0x00000001ff167803 */ /* 0x000fe20000000000 */
[----:B------:R-:W-:Y:S08]  /*a2a0*/  BRA `(.L_x_9510) ;  /* 0x0000000c00887947 */ /* 0x000ff00003800000 */
.L_x_9511:
[----:B------:R-:W2:Y:S02]  /*a2b0*/  LDG.E.U16 R2, desc[UR36][R2.64] ;  /* 0x0000002402027981 */ /* 0x000ea4000c1e1500 */
[----:B--2---:R-:W-:-:S04]  /*a2c0*/  ISETP.NE.AND P0, PT, R2, RZ, PT ;  /* 0x000000ff0200720c */ /* 0x004fc80003f05270 */
[----:B------:R-:W-:Y:S01]  /*a2d0*/  P2R R22, PR, RZ, 0x1 ;  /* 0x00000001ff167803 */ /* 0x000fe20000000000 */
[----:B------:R-:W-:Y:S08]  /*a2e0*/  BRA `(.L_x_9510) ;  /* 0x0000000c00787947 */ /* 0x000ff00003800000 */
.L_x_9506:
        /* <DEDUP_REMOVED lines=10> */
.L_x_9514:
[----:B------:R-:W2:Y:S02]  /*a390*/  LDG.E.U16 R0, desc[UR36][R2.64] ;  /* 0x0000002402007981 */ /* 0x000ea4000c1e1500 */
[----:B--2---:R-:W-:-:S05]  /*a3a0*/  HADD2.F32 R0, -RZ, R0.H0_H0 ;  /* 0x20000000ff007230 */ /* 0x004fca0000004100 */
[----:B------:R-:W-:-:S04]  /*a3b0*/  FSETP.NEU.FTZ.AND P0, PT, R0, RZ, PT ;  /* 0x000000ff0000720b */ /* 0x000fc80003f1d000 */
[----:B------:R-:W-:Y:S01]  /*a3c0*/  P2R R22, PR, RZ, 0x1 ;  /* 0x00000001ff167803 */ /* 0x000fe20000000000 */
[----:B------:R-:W-:Y:S08]  /*a3d0*/  BRA `(.L_x_9510) ;  /* 0x0000000c003c7947 */ /* 0x000ff00003800000 */
.L_x_9513:
        /* <DEDUP_REMOVED lines=12> */
.L_x_9516:
        /* <DEDUP_REMOVED lines=11> */
.L_x_9515:
[----:B------:R-:W2:Y:S02]  /*a550*/  LDG.E.64 R2, desc[UR36][R2.64] ;  /* 0x0000002402027981 */ /* 0x000ea4000c1e1b00 */
[----:B--2---:R-:W-:-:S06]  /*a560*/  DSETP.NEU.AND P0, PT, R2, RZ, PT ;  /* 0x000000ff0200722a */ /* 0x004fcc0003f0d000 */
[----:B------:R-:W-:Y:S01]  /*a570*/  P2R R22, PR, RZ, 0x1 ;  /* 0x00000001ff167803 */ /* 0x000fe20000000000 */
[----:B------:R-:W-:Y:S07]  /*a580*/  BRA `(.L_x_9510) ;  /* 0x0000000800d07947 */ /* 0x000fee0003800000 */
.L_x_9505:
        /* <DEDUP_REMOVED lines=12> */
.L_x_9519:
[----:B------:R-:W2:Y:S02]  /*a650*/  LDG.E.128 R4, desc[UR36][R2.64] ;  /* 0x0000002402047981 */ /* 0x000ea4000c1e1d00 */
[----:B--2---:R-:W-:-:S06]  /*a660*/  DSETP.NEU.AND P0, PT, R6, RZ, PT ;  /* 0x000000ff0600722a */ /* 0x004fcc0003f0d000 */
[----:B------:R-:W-:-:S06]  /*a670*/  DSETP.NEU.OR P0, PT, R4, RZ, P0 ;  /* 0x000000ff0400722a */ /* 0x000fcc000070d400 */
[----:B------:R-:W-:Y:S01]  /*a680*/  P2R R22, PR, RZ, 0x1 ;  /* 0x00000001ff167803 */ /* 0x000fe20000000000 */
[----:B------:R-:W-:Y:S07]  /*a690*/  BRA `(.L_x_9510) ;  /* 0x00000008008c7947 */ /* 0x000fee0003800000 */
.L_x_9518:
        /* <DEDUP_REMOVED lines=28> */
.L_x_9521:
        /* <DEDUP_REMOVED lines=15> */
.L_x_9520:
[----:B------:R-:W2:Y:S02]  /*a950*/  LDG.E.U16 R0, desc[UR36][R2.64] ;  /* 0x0000002402007981 */ /* 0x000ea4000c1e1500 */
[----:B--2---:R-:W-:-:S05]  /*a960*/  IMAD.U32 R0, R0, 0x10000, RZ ;  /* 0x0001000000007824 */ /* 0x004fca00078e00ff */
[----:B------:R-:W-:-:S04]  /*a970*/  FSETP.NEU.FTZ.AND P0, PT, R0, RZ, PT ;  /* 0x000000ff0000720b */ /* 0x000fc80003f1d000 */
[----:B------:R-:W-:Y:S01]  /*a980*/  P2R R22, PR, RZ, 0x1 ;  /* 0x00000001ff167803 */ /* 0x000fe20000000000 */
[----:B------:R-:W-:Y:S08]  /*a990*/  BRA `(.L_x_9510) ;  /* 0x0000000400cc7947 */ /* 0x000ff00003800000 */
.L_x_9517:
        /* <DEDUP_REMOVED lines=12> */
.L_x_9524:
        /* <DEDUP_REMOVED lines=21> */
.L_x_9528:
[----:B------:R-:W-:Y:S05]  /*abb0*/  BSYNC B1 ;  /* 0x0000000000017941 */ /* 0x000fea0003800000 */
.L_x_9527:
[----:B------:R-:W-:Y:S01]  /*abc0*/  LEA R3, R0, 0x3b800000, 0x17 ;  /* 0x3b80000000037811 */ /* 0x000fe200078eb8ff */
[----:B------:R-:W-:-:S05]  /*abd0*/  IMAD.SHL.U32 R0, R2, 0x100000, RZ ;  /* 0x0010000002007824 */ /* 0x000fca00078e00ff */
[----:B------:R-:W-:-:S07]  /*abe0*/  LOP3.LUT R0, R3, R0, R4, 0xfe, !PT ;  /* 0x0000000003007212 */ /* 0x000fce00078efe04 */
.L_x_9526:
[----:B------:R-:W-:Y:S05]  /*abf0*/  BSYNC B0 ;  /* 0x0000000000007941 */ /* 0x000fea0003800000 */
.L_x_9525:
[----:B------:R-:W-:-:S04]  /*ac00*/  FSETP.NEU.FTZ.AND P0, PT, R0, RZ, PT ;  /* 0x000000ff0000720b */ /* 0x000fc80003f1d000 */
[----:B------:R-:W-:Y:S01]  /*ac10*/  P2R R22, PR, RZ, 0x1 ;  /* 0x00000001ff167803 */ /* 0x000fe20000000000 */
[----:B------:R-:W-:Y:S08]  /*ac20*/  BRA `(.L_x_9510) ;  /* 0x0000000400287947 */ /* 0x000ff00003800000 */
.L_x_9523:
        /* <DEDUP_REMOVED lines=21> */
.L_x_9532:
[----:B------:R-:W-:Y:S05]  /*ad80*/  BSYNC B1 ;  /* 0x0000000000017941 */ /* 0x000fea0003800000 */
.L_x_9531:
[----:B------:R-:W-:Y:S01]  /*ad90*/  LEA R3, R0, 0x37800000, 0x17 ;  /* 0x3780000000037811 */ /* 0x000fe200078eb8ff */
[----:B------:R-:W-:-:S05]  /*ada0*/  IMAD.SHL.U32 R0, R2, 0x200000, RZ ;  /* 0x0020000002007824 */ /* 0x000fca00078e00ff */
[----:B------:R-:W-:-:S07]  /*adb0*/  LOP3.LUT R0, R3, R0, R4, 0xfe, !PT ;  /* 0x0000000003007212 */ /* 0x000fce00078efe04 */
.L_x_9530:
[----:B------:R-:W-:Y:S05]  /*adc0*/  BSYNC B0 ;  /* 0x0000000000007941 */ /* 0x000fea0003800000 */
.L_x_9529:
[----:B------:R-:W-:-:S04]  /*add0*/  FSETP.NEU.FTZ.AND P0, PT, R0, RZ, PT ;  /* 0x000000ff0000720b */ /* 0x000fc80003f1d000 */
[----:B------:R-:W-:Y:S01]  /*ade0*/  P2R R22, PR, RZ, 0x1 ;  /* 0x00000001ff167803 */ /* 0x000fe20000000000 */
[----:B------:R-:W-:Y:S08]  /*adf0*/  BRA `(.L_x_9510) ;  /* 0x0000000000b47947 */ /* 0x000ff00003800000 */
.L_x_9522:
        /* <DEDUP_REMOVED lines=14> */
.L_x_9536:
[----:B------:R-:W-:Y:S05]  /*aee0*/  BSYNC B0 ;  /* 0x0000000000007941 */ /* 0x000fea0003800000 */
.L_x_9535:
[----:B------:R-:W-:-:S04]  /*aef0*/  FSETP.NEU.FTZ.AND P0, PT, R0, RZ, PT ;  /* 0x000000ff0000720b */ /* 0x000fc80003f1d000 */
[----:B------:R-:W-:Y:S01]  /*af00*/  P2R R22, PR, RZ, 0x1 ;  /* 0x00000001ff167803 */ /* 0x000fe20000000000 */
[----:B------:R-:W-:Y:S08]  /*af10*/  BRA `(.L_x_9510) ;  /* 0x00000000006c7947 */ /* 0x000ff00003800000 */
.L_x_9509:
        /* <DEDUP_REMOVED lines=16> */
.L_x_9537:
[----:B------:R-:W-:-:S04]  /*b020*/  PLOP3.LUT P0, PT, PT, PT, PT, 0x8, 0x0 ;  /* 0x000000000000781c */ /* 0x000fc80003f0e170 */
[----:B------:R-:W-:Y:S01]  /*b030*/  P2R R22, PR, RZ, 0x1 ;  /* 0x00000001ff167803 */ /* 0x000fe20000000000 */
[----:B------:R-:W-:Y:S08]  /*b040*/  BRA `(.L_x_9510) ;  /* 0x0000000000207947 */ /* 0x000ff00003800000 */
.L_x_9534:
[----:B------:R-:W2:Y:S02]  /*b050*/  LDG.E.64 R2, desc[UR36][R2.64] ;  /* 0x0000002402027981 */ /* 0x000ea4000c1e1b00 */
[----:B--2---:R-:W-:-:S04]  /*b060*/  ISETP.NE.U32.AND P0, PT, R2, RZ, PT ;  /* 0x000000ff0200720c */ /* 0x004fc80003f05070 */
[----:B------:R-:W-:-:S04]  /*b070*/  ISETP.NE.AND.EX P0, PT, R3, RZ, PT, P0 ;  /* 0x000000ff0300720c */ /* 0x000fc80003f05300 */
[----:B------:R-:W-:Y:S01]  /*b080*/  P2R R22, PR, RZ, 0x1 ;  /* 0x00000001ff167803 */ /* 0x000fe20000000000 */
[----:B------:R-:W-:Y:S08]  /*b090*/  BRA `(.L_x_9510) ;  /* 0x00000000000c7947 */ /* 0x000ff00003800000 */
.L_x_9533:
[----:B------:R-:W2:Y:S02]  /*b0a0*/  LDG.E R2, desc[UR36][R2.64] ;  /* 0x0000002402027981 */ /* 0x000ea4000c1e1900 */
[----:B--2---:R-:W-:-:S04]  /*b0b0*/  ISETP.NE.AND P0, PT, R2, RZ, PT ;  /* 0x000000ff0200720c */ /* 0x004fc80003f05270 */
[----:B------:R-:W-:-:S09]  /*b0c0*/  P2R R22, PR, RZ, 0x1 ;  /* 0x00000001ff167803 */ /* 0x000fd20000000000 */
.L_x_9510:
        /* <DEDUP_REMOVED lines=18> */
.L_x_9541:
[----:B------:R-:W2:Y:S02]  /*b1f0*/  LDG.E.U8 R2, desc[UR36][R2.64] ;  /* 0x0000002402027981 */ /* 0x000ea4000c1e1100 */
[----:B--2---:R-:W-:Y:S01]  /*b200*/  ISETP.NE.AND P0, PT, R2, RZ, PT ;  /* 0x000000ff0200720c */ /* 0x004fe20003f05270 */
[----:B------:R-:W-:-:S12]  /*b210*/  BRA `(.L_x_9543) ;  /* 0x0000000c00747947 */ /* 0x000fd80003800000 */
.L_x_9540:
        /* <DEDUP_REMOVED lines=10> */
.L_x_9545:
[----:B------:R-:W2:Y:S02]  /*b2c0*/  LDG.E R2, desc[UR36][R2.64] ;  /* 0x0000002402027981 */ /* 0x000ea4000c1e1900 */
[----:B--2---:R-:W-:Y:S01]  /*b2d0*/  ISETP.NE.AND P0, PT, R2, RZ, PT ;  /* 0x000000ff0200720c */ /* 0x004fe20003f05270 */
[----:B------:R-:W-:-:S12]  /*b2e0*/  BRA `(.L_x_9543) ;  /* 0x0000000c00407947 */ /* 0x000fd80003800000 */
.L_x_9544:
[----:B------:R-:W2:Y:S02]  /*b2f0*/  LDG.E.U16 R2, desc[UR36][R2.64] ;  /* 0x0000002402027981 */ /* 0x000ea4000c1e1500 */
[----:B--2---:R-:W-:Y:S01]  /*b300*/  ISETP.NE.AND P0, PT, R2, RZ, PT ;  /* 0x000000ff0200720c */ /* 0x004fe20003f05270 */
[----:B------:R-:W-:-:S12]  /*b310*/  BRA `(.L_x_9543) ;  /* 0x0000000c00347947 */ /* 0x000fd80003800000 */
.L_x_9539:
        /* <DEDUP_REMOVED lines=9> */
.L_x_9547:
[----:B------:R-:W2:Y:S02]  /*b3b0*/  LDG.E.U16 R0, desc[UR36][R2.64] ;  /* 0x0000002402007981 */ /* 0x000ea4000c1e1500 */
[----:B--2---:R-:W-:-:S05]  /*b3c0*/  HADD2.F32 R0, -RZ, R0.H0_H0 ;  /* 0x20000000ff007230 */ /* 0x004fca0000004100 */
[----:B------:R-:W-:Y:S01]  /*b3d0*/  FSETP.NEU.FTZ.AND P0, PT, R0, RZ, PT ;  /* 0x000000ff0000720b */ /* 0x000fe20003f1d000 */
[----:B------:R-:W-:-:S12]  /*b3e0*/  BRA `(.L_x_9543) ;  /* 0x0000000c00007947 */ /* 0x000fd80003800000 */
.L_x_9546:
        /* <DEDUP_REMOVED lines=11> */
.L_x_9549:
        /* <DEDUP_REMOVED lines=10> */
.L_x_9548:
[----:B------:R-:W2:Y:S02]  /*b540*/  LDG.E.64 R2, desc[UR36][R2.64] ;  /* 0x0000002402027981 */ /* 0x000ea4000c1e1b00 */
[----:B--2---:R-:W-:Y:S01]  /*b550*/  DSETP.NEU.AND P0, PT, R2, RZ, PT ;  /* 0x000000ff0200722a */ /* 0x004fe20003f0d000 */
[----:B------:R-:W-:-:S13]  /*b560*/  BRA `(.L_x_9543) ;  /* 0x0000000800a07947 */ /* 0x000fda0003800000 */
.L_x_9538:
        /* <DEDUP_REMOVED lines=11> */
.L_x_9552:
[----:B------:R-:W2:Y:S02]  /*b620*/  LDG.E.128 R4, desc[UR36][R2.64] ;  /* 0x0000002402047981 */ /* 0x000ea4000c1e1d00 */
[----:B--2---:R-:W-:-:S06]  /*b630*/  DSETP.NEU.AND P0, PT, R6, RZ, PT ;  /* 0x000000ff0600722a */ /* 0x004fcc0003f0d000 */
[----:B------:R-:W-:Y:S01]  /*b640*/  DSETP.NEU.OR P0, PT, R4, RZ, P0 ;  /* 0x000000ff0400722a */ /* 0x000fe2000070d400 */
[----:B------:R-:W-:-:S13]  /*b650*/  BRA `(.L_x_9543) ;  /* 0x0000000800647947 */ /* 0x000fda0003800000 */
.L_x_9551:
        /* <DEDUP_REMOVED lines=27> */
.L_x_9554:
        /* <DEDUP_REMOVED lines=14> */
.L_x_9553:
[----:B------:R-:W2:Y:S02]  /*b8f0*/  LDG.E.U16 R0, desc[UR36][R2.64] ;  /* 0x0000002402007981 */ /* 0x000ea4000c1e1500 */
[----:B--2---:R-:W-:-:S05]  /*b900*/  IMAD.U32 R0, R0, 0x10000, RZ ;  /* 0x0001000000007824 */ /* 0x004fca00078e00ff */
[----:B------:R-:W-:Y:S01]  /*b910*/  FSETP.NEU.FTZ.AND P0, PT, R0, RZ, PT ;  /* 0x000000ff0000720b */ /* 0x000fe20003f1d000 */
[----:B------:R-:W-:-:S12]  /*b920*/  BRA `(.L_x_9543) ;  /* 0x0000000400b07947 */ /* 0x000fd80003800000 */
.L_x_9550:
        /* <DEDUP_REMOVED lines=11> */
.L_x_9557:
        /* <DEDUP_REMOVED lines=21> */
.L_x_9561:
[----:B------:R-:W-:Y:S05]  /*bb30*/  BSYNC B1 ;  /* 0x0000000000017941 */ /* 0x000fea0003800000 */
.L_x_9560:
[----:B------:R-:W-:Y:S01]  /*bb40*/  LEA R3, R0, 0x3b800000, 0x17 ;  /* 0x3b80000000037811 */ /* 0x000fe200078eb8ff */
[----:B------:R-:W-:-:S05]  /*bb50*/  IMAD.SHL.U32 R0, R2, 0x100000, RZ ;  /* 0x0010000002007824 */ /* 0x000fca00078e00ff */
[----:B------:R-:W-:-:S07]  /*bb60*/  LOP3.LUT R0, R3, R0, R4, 0xfe, !PT ;  /* 0x0000000003007212 */ /* 0x000fce00078efe04 */
.L_x_9559:
[----:B------:R-:W-:Y:S05]  /*bb70*/  BSYNC B0 ;  /* 0x0000000000007941 */ /* 0x000fea0003800000 */
.L_x_9558:
[----:B------:R-:W-:Y:S01]  /*bb80*/  FSETP.NEU.FTZ.AND P0, PT, R0, RZ, PT ;  /* 0x000000ff0000720b */ /* 0x000fe20003f1d000 */
[----:B------:R-:W-:-:S12]  /*bb90*/  BRA `(.L_x_9543) ;  /* 0x0000000400147947 */ /* 0x000fd80003800000 */
.L_x_9556:
        /* <DEDUP_REMOVED lines=21> */
.L_x_9565:
[----:B------:R-:W-:Y:S05]  /*bcf0*/  BSYNC B1 ;  /* 0x0000000000017941 */ /* 0x000fea0003800000 */
.L_x_9564:
[----:B------:R-:W-:Y:S01]  /*bd00*/  LEA R3, R0, 0x37800000, 0x17 ;  /* 0x3780000000037811 */ /* 0x000fe200078eb8ff */
[----:B------:R-:W-:-:S05]  /*bd10*/  IMAD.SHL.U32 R0, R2, 0x200000, RZ ;  /* 0x0020000002007824 */ /* 0x000fca00078e00ff */
[----:B------:R-:W-:-:S07]  /*bd20*/  LOP3.LUT R0, R3, R0, R4, 0xfe, !PT ;  /* 0x0000000003007212 */ /* 0x000fce00078efe04 */
.L_x_9563:
[----:B------:R-:W-:Y:S05]  /*bd30*/  BSYNC B0 ;  /* 0x0000000000007941 */ /* 0x000fea0003800000 */
.L_x_9562:
[----:B------:R-:W-:Y:S01]  /*bd40*/  FSETP.NEU.FTZ.AND P0, PT, R0, RZ, PT ;  /* 0x000000ff0000720b */ /* 0x000fe20003f1d000 */
[----:B------:R-:W-:-:S12]  /*bd50*/  BRA `(.L_x_9543) ;  /* 0x0000000000a47947 */ /* 0x000fd80003800000 */
.L_x_9555:
        /* <DEDUP_REMOVED lines=14> */
.L_x_9569:
[----:B------:R-:W-:Y:S05]  /*be40*/  BSYNC B0 ;  /* 0x0000000000007941 */ /* 0x000fea0003800000 */
.L_x_9568:
[----:B------:R-:W-:Y:S01]  /*be50*/  FSETP.NEU.FTZ.AND P0, PT, R0, RZ, PT ;  /* 0x000000ff0000720b */ /* 0x000fe20003f1d000 */
[----:B------:R-:W-:-:S12]  /*be60*/  BRA `(.L_x_9543) ;  /* 0x0000000000607947 */ /* 0x000fd80003800000 */
.L_x_9542:
        /* <DEDUP_REMOVED lines=16> */
.L_x_9570:
[----:B------:R-:W-:Y:S01]  /*bf70*/  PLOP3.LUT P0, PT, PT, PT, PT, 0x8, 0x0 ;  /* 0x000000000000781c */ /* 0x000fe20003f0e170 */
[----:B------:R-:W-:-:S12]  /*bf80*/  BRA `(.L_x_9543) ;  /* 0x0000000000187947 */ /* 0x000fd80003800000 */
.L_x_9567:
[----:B------:R-:W2:Y:S02]  /*bf90*/  LDG.E.64 R2, desc[UR36][R2.64] ;  /* 0x0000002402027981 */ /* 0x000ea4000c1e1b00 */
[----:B--2---:R-:W-:-:S04]  /*bfa0*/  ISETP.NE.U32.AND P0, PT, R2, RZ, PT ;  /* 0x000000ff0200720c */ /* 0x004fc80003f05070 */
[----:B------:R-:W-:Y:S01]  /*bfb0*/  ISETP.NE.AND.EX P0, PT, R3, RZ, PT, P0 ;  /* 0x000000ff0300720c */ /* 0x000fe20003f05300 */
[----:B------:R-:W-:-:S12]  /*bfc0*/  BRA `(.L_x_9543) ;  /* 0x0000000000087947 */ /* 0x000fd80003800000 */
.L_x_9566:
[----:B------:R-:W2:Y:S02]  /*bfd0*/  LDG.E R2, desc[UR36][R2.64] ;  /* 0x0000002402027981 */ /* 0x000ea4000c1e1900 */
[----:B--2---:R-:W-:-:S13]  /*bfe0*/  ISETP.NE.AND P0, PT, R2, RZ, PT ;  /* 0x000000ff0200720c */ /* 0x004fda0003f05270 */
.L_x_9543:
        /* <DEDUP_REMOVED lines=17> */
.L_x_9574:
[----:B------:R0:W-:Y:S01]  /*c100*/  STG.E.U8 desc[UR36][R16.64], R2 ;  /* 0x0000000210007986 */ /* 0x0001e2000c101124 */
[----:B------:R-:W-:Y:S05]  /*c110*/  BRA `(.L_x_9576) ;  /* 0x0000000c00487947 */ /* 0x000fea0003800000 */
.L_x_9573:
        /* <DEDUP_REMOVED lines=9> */
.L_x_9578:
[----:B------:R0:W-:Y:S01]  /*c1b0*/  STG.E desc[UR36][R16.64], R2 ;  /* 0x0000000210007986 */ /* 0x0001e2000c101924 */
[----:B------:R-:W-:Y:S05]  /*c1c0*/  BRA `(.L_x_9576) ;  /* 0x0000000c001c7947 */ /* 0x000fea0003800000 */
.L_x_9577:
[----:B------:R0:W-:Y:S01]  /*c1d0*/  STG.E.U16 desc[UR36][R16.64], R2 ;  /* 0x0000000210007986 */ /* 0x0001e2000c101524 */
[----:B------:R-:W-:Y:S05]  /*c1e0*/  BRA `(.L_x_9576) ;  /* 0x0000000c00147947 */ /* 0x000fea0003800000 */
.L_x_9572:
        /* <DEDUP_REMOVED lines=9> */
.L_x_9580:
[----:B------:R-:W-:-:S04]  /*c280*/  I2FP.F32.U32 R0, R2 ;  /* 0x0000000200007245 */ /* 0x000fc80000201000 */
[----:B------:R-:W-:-:S05]  /*c290*/  F2FP.F16.F32.PACK_AB R0, RZ, R0 ;  /* 0x00000000ff00723e */ /* 0x000fca00000000ff */
[----:B------:R0:W-:Y:S01]  /*c2a0*/  STG.E.U16 desc[UR36][R16.64], R0 ;  /* 0x0000000010007986 */ /* 0x0001e2000c101524 */
[----:B------:R-:W-:Y:S05]  /*c2b0*/  BRA `(.L_x_9576) ;  /* 0x0000000800e07947 */ /* 0x000fea0003800000 */
.L_x_9579:
        /* <DEDUP_REMOVED lines=10> */
.L_x_9582:
[----:B------:R-:W-:-:S04]  /*c360*/  I2FP.F32.U32 R2, R2 ;  /* 0x0000000200027245 */ /* 0x000fc80000201000 */
[----:B------:R-:W-:-:S04]  /*c370*/  F2FP.F16.F32.PACK_AB R3, RZ, R2 ;  /* 0x00000002ff03723e */ /* 0x000fc800000000ff */
[----:B------:R-:W-:-:S05]  /*c380*/  PRMT R3, R3, 0x5410, RZ ;  /* 0x0000541003037816 */ /* 0x000fca00000000ff */
[----:B------:R0:W-:Y:S01]  /*c390*/  STG.E desc[UR36][R16.64], R3 ;  /* 0x0000000310007986 */ /* 0x0001e2000c101924 */
[----:B------:R-:W-:Y:S05]  /*c3a0*/  BRA `(.L_x_9576) ;  /* 0x0000000800a47947 */ /* 0x000fea0003800000 */
.L_x_9581:
[----:B------:R-:W0:Y:S02]  /*c3b0*/  I2F.F64.U32 R2, R2 ;  /* 0x0000000200027312 */ /* 0x000e240000201800 */
[----:B0-----:R0:W-:Y:S01]  /*c3c0*/  STG.E.64 desc[UR36][R16.64], R2 ;  /* 0x0000000210007986 */ /* 0x0011e2000c101b24 */
[----:B------:R-:W-:Y:S05]  /*c3d0*/  BRA `(.L_x_9576) ;  /* 0x0000000800987947 */ /* 0x000fea0003800000 */
.L_x_9571:
        /* <DEDUP_REMOVED lines=10> */
.L_x_9585:
[----:B------:R-:W0:Y:S01]  /*c480*/  I2F.F64.U32 R4, R2 ;  /* 0x0000000200047312 */ /* 0x000e220000201800 */
[----:B------:R-:W-:-:S05]  /*c490*/  CS2R R6, SRZ ;  /* 0x0000000000067805 */ /* 0x000fca000001ff00 */
[----:B0-----:R0:W-:Y:S01]  /*c4a0*/  STG.E.128 desc[UR36][R16.64], R4 ;  /* 0x0000000410007986 */ /* 0x0011e2000c101d24 */
[----:B------:R-:W-:Y:S05]  /*c4b0*/  BRA `(.L_x_9576) ;  /* 0x0000000800607947 */ /* 0x000fea0003800000 */
.L_x_9584:
        /* <DEDUP_REMOVED lines=21> */
.L_x_9589:
[----:B------:R-:W-:Y:S05]  /*c610*/  BSYNC B0 ;  /* 0x0000000000007941 */ /* 0x000fea0003800000 */
.L_x_9588:
[----:B------:R-:W-:-:S05]  /*c620*/  LOP3.LUT R3, R0, R3, RZ, 0xfc, !PT ;  /* 0x0000000300037212 */ /* 0x000fca00078efcff */
[----:B------:R0:W-:Y:S01]  /*c630*/  STG.E.U8 desc[UR36][R16.64], R3 ;  /* 0x0000000310007986 */ /* 0x0001e2000c101124 */
[----:B------:R-:W-:Y:S05]  /*c640*/  BRA `(.L_x_9576) ;  /* 0x0000000400fc7947 */ /* 0x000fea0003800000 */
.L_x_9587:
        /* <DEDUP_REMOVED lines=13> */
.L_x_9591:
[----:B------:R-:W-:Y:S01]  /*c720*/  IMAD.MOV.U32 R0, RZ, RZ, 0x7f ;  /* 0x0000007fff007424 */ /* 0x000fe200078e00ff */
[----:B------:R-:W-:-:S04]  /*c730*/  ISETP.GT.U32.AND P0, PT, R2, 0x7f800000, PT ;  /* 0x7f8000000200780c */ /* 0x000fc80003f04070 */
[----:B------:R-:W-:-:S09]  /*c740*/  SEL R0, R0, 0x7c, P0 ;  /* 0x0000007c00007807 */ /* 0x000fd20000000000 */
.L_x_9592:
[----:B------:R-:W-:Y:S05]  /*c750*/  BSYNC B0 ;  /* 0x0000000000007941 */ /* 0x000fea0003800000 */
.L_x_9590:
[----:B------:R-:W-:-:S04]  /*c760*/  LOP3.LUT R2, R3, 0x80000000, RZ, 0xc0, !PT ;  /* 0x8000000003027812 */ /* 0x000fc800078ec0ff */
[----:B------:R-:W-:-:S04]  /*c770*/  SHF.R.U32.HI R3, RZ, 0x18, R2 ;  /* 0x00000018ff037819 */ /* 0x000fc80000011602 */
[----:B------:R-:W-:-:S05]  /*c780*/  LOP3.LUT R3, R0, R3, RZ, 0xfc, !PT ;  /* 0x0000000300037212 */ /* 0x000fca00078efcff */
[----:B------:R0:W-:Y:S01]  /*c790*/  STG.E.U8 desc[UR36][R16.64], R3 ;  /* 0x0000000310007986 */ /* 0x0001e2000c101124 */
[----:B------:R-:W-:Y:S05]  /*c7a0*/  BRA `(.L_x_9576) ;  /* 0x0000000400a47947 */ /* 0x000fea0003800000 */
.L_x_9586:
[----:B------:R-:W-:-:S04]  /*c7b0*/  I2FP.F32.U32 R0, R2 ;  /* 0x0000000200007245 */ /* 0x000fc80000201000 */
[----:B------:R-:W-:-:S05]  /*c7c0*/  F2FP.BF16.F32.PACK_AB R0, RZ, R0 ;  /* 0x00000000ff00723e */ /* 0x000fca00000010ff */
[----:B------:R0:W-:Y:S01]  /*c7d0*/  STG.E.U16 desc[UR36][R16.64], R0 ;  /* 0x0000000010007986 */ /* 0x0001e2000c101524 */
[----:B------:R-:W-:Y:S05]  /*c7e0*/  BRA `(.L_x_9576) ;  /* 0x0000000400947947 */ /* 0x000fea0003800000 */
.L_x_9583:
        /* <DEDUP_REMOVED lines=10> */
.L_x_9595:
        /* <DEDUP_REMOVED lines=17> */
.L_x_9598:
[----:B------:R-:W-:-:S04]  /*c9a0*/  LOP3.LUT R2, R3, 0x80000000, RZ, 0xc0, !PT ;  /* 0x8000000003027812 */ /* 0x000fc800078ec0ff */
[----:B------:R-:W-:-:S04]  /*c9b0*/  SHF.R.U32.HI R3, RZ, 0x18, R2 ;  /* 0x00000018ff037819 */ /* 0x000fc80000011602 */
[----:B------:R-:W-:-:S04]  /*c9c0*/  LOP3.LUT R0, R0, R3, RZ, 0xfc, !PT ;  /* 0x0000000300007212 */ /* 0x000fc800078efcff */
[----:B------:R-:W-:-:S07]  /*c9d0*/  PRMT R8, R0, 0x7610, R8 ;  /* 0x0000761000087816 */ /* 0x000fce0000000008 */
.L_x_9597:
[----:B------:R-:W-:Y:S05]  /*c9e0*/  BSYNC B0 ;  /* 0x0000000000007941 */ /* 0x000fea0003800000 */
.L_x_9596:
[----:B------:R3:W-:Y:S01]  /*c9f0*/  STG.E.U8 desc[UR36][R16.64], R8 ;  /* 0x0000000810007986 */ /* 0x0007e2000c101124 */
[----:B------:R-:W-:Y:S05]  /*ca00*/  BRA `(.L_x_9576) ;  /* 0x00000004000c7947 */ /* 0x000fea0003800000 */
.L_x_9594:
        /* <DEDUP_REMOVED lines=17> */
.L_x_9601:
[----:B------:R-:W-:-:S04]  /*cb20*/  LOP3.LUT R2, R3, 0x80000000, RZ, 0xc0, !PT ;  /* 0x8000000003027812 */ /* 0x000fc800078ec0ff */
[----:B------:R-:W-:-:S04]  /*cb30*/  SHF.R.U32.HI R3, RZ, 0x18, R2 ;  /* 0x00000018ff037819 */ /* 0x000fc80000011602 */
[----:B------:R-:W-:-:S04]  /*cb40*/  LOP3.LUT R0, R0, R3, RZ, 0xfc, !PT ;  /* 0x0000000300007212 */ /* 0x000fc800078efcff */
[----:B------:R-:W-:-:S07]  /*cb50*/  PRMT R8, R0, 0x7610, R8 ;  /* 0x0000761000087816 */ /* 0x000fce0000000008 */
.L_x_9600:
[----:B------:R-:W-:Y:S05]  /*cb60*/  BSYNC B0 ;  /* 0x0000000000007941 */ /* 0x000fea0003800000 */
.L_x_9599:
[----:B------:R0:W-:Y:S01]  /*cb70*/  STG.E.U8 desc[UR36][R16.64], R8 ;  /* 0x0000000810007986 */ /* 0x0001e2000c101124 */
[----:B------:R-:W-:Y:S05]  /*cb80*/  BRA `(.L_x_9576) ;  /* 0x0000000000ac7947 */ /* 0x000fea0003800000 */
.L_x_9593:
        /* <DEDUP_REMOVED lines=22> */
.L_x_9575:
        /* <DEDUP_REMOVED lines=16> */
.L_x_9604:
[----:B------:R-:W-:Y:S05]  /*cdf0*/  BRA `(.L_x_9576) ;  /* 0x0000000000107947 */ /* 0x000fea0003800000 */
.L_x_9603:
[----:B------:R-:W-:-:S05]  /*ce00*/  IMAD.MOV.U32 R3, RZ, RZ, RZ ;  /* 0x000000ffff037224 */ /* 0x000fca00078e00ff */
[----:B------:R1:W-:Y:S01]  /*ce10*/  STG.E.64 desc[UR36][R16.64], R2 ;  /* 0x0000000210007986 */ /* 0x0003e2000c101b24 */
[----:B------:R-:W-:Y:S05]  /*ce20*/  BRA `(.L_x_9576) ;  /* 0x0000000000047947 */ /* 0x000fea0003800000 */
.L_x_9602:
[----:B------:R0:W-:Y:S02]  /*ce30*/  STG.E desc[UR36][R16.64], R2 ;  /* 0x0000000210007986 */ /* 0x0001e4000c101924 */
.L_x_9576:
[----:B------:R-:W-:-:S07]  /*ce40*/  VIADD R19, R19, 0x80 ;  /* 0x0000008013137836 */ /* 0x000fce0000000000 */
.L_x_9503:
[----:B------:R-:W-:Y:S05]  /*ce50*/  BSYNC B6 ;  /* 0x0000000000067941 */ /* 0x000fea0003800000 */
.L_x_9502:
        /* <DEDUP_REMOVED lines=357> */
.L_x_9605:
        /* <DEDUP_REMOVED lines=22> */
.L_x_9609:
[----:B------:R-:W2:Y:S02]  /*e610*/  LDG.E.U8 R2, desc[UR36][R2.64] ;  /* 0x0000002402027981 */ /* 0x000ea4000c1e1100 */
[----:B--2---:R-:W-:-:S04]  /*e620*/  ISETP.NE.AND P0, PT, R2, RZ, PT ;  /* 0x000000ff0200720c */ /* 0x004fc80003f05270 */
[----:B------:R-:W-:Y:S01]  /*e630*/  P2R R19, PR, RZ, 0x1 ;  /* 0x00000001ff137803 */ /* 0x000fe20000000000 */
[----:B------:R-:W-:Y:S08]  /*e640*/  BRA `(.L_x_9611) ;  /* 0x0000000c00c47947 */ /* 0x000ff00003800000 */
.L_x_9608:
        /* <DEDUP_REMOVED lines=11> */
.L_x_9613:
[----:B------:R-:W2:Y:S02]  /*e700*/  LDG.E R2, desc[UR36][R2.64] ;  /* 0x0000002402027981 */ /* 0x000ea4000c1e1900 */
[----:B--2---:R-:W-:-:S04]  /*e710*/  ISETP.NE.AND P0, PT, R2, RZ, PT ;  /* 0x000000ff0200720c */ /* 0x004fc80003f05270 */
[----:B------:R-:W-:Y:S01]  /*e720*/  P2R R19, PR, RZ, 0x1 ;  /* 0x00000001ff137803 */ /* 0x000fe20000000000 */
[----:B------:R-:W-:Y:S08]  /*e730*/  BRA `(.L_x_9611) ;  /* 0x0000000c00887947 */ /* 0x000ff00003800000 */
.L_x_9612:
[----:B------:R-:W2:Y:S02]  /*e740*/  LDG.E.U16 R2, desc[UR36][R2.64] ;  /* 0x0000002402027981 */ /* 0x000ea4000c1e1500 */
[----:B--2---:R-:W-:-:S04]  /*e750*/  ISETP.NE.AND P0, PT, R2, RZ, PT ;  /* 0x000000ff0200720c */ /* 0x004fc80003f05270 */
[----:B------:R-:W-:Y:S01]  /*e760*/  P2R R19, PR, RZ, 0x1 ;  /* 0x00000001ff137803 */ /* 0x000fe20000000000 */
[----:B------:R-:W-:Y:S08]  /*e770*/  BRA `(.L_x_9611) ;  /* 0x0000000c00787947 */ /* 0x000ff00003800000 */
.L_x_9607:
        /* <DEDUP_REMOVED lines=10> */
.L_x_9615:
[----:B------:R-:W2:Y:S02]  /*e820*/  LDG.E.U16 R0, desc[UR36][R2.64] ;  /* 0x0000002402007981 */ /* 0x000ea4000c1e1500 */
[----:B--2---:R-:W-:-:S05]  /*e830*/  HADD2.F32 R0, -RZ, R0.H0_H0 ;  /* 0x20000000ff007230 */ /* 0x004fca0000004100 */
[----:B------:R-:W-:-:S04]  /*e840*/  FSETP.NEU.FTZ.AND P0, PT, R0, RZ, PT ;  /* 0x000000ff0000720b */ /* 0x000fc80003f1d000 */
[----:B------:R-:W-:Y:S01]  /*e850*/  P2R R19, PR, RZ, 0x1 ;  /* 0x00000001ff137803 */ /* 0x000fe20000000000 */
[----:B------:R-:W-:Y:S08]  /*e860*/  BRA `(.L_x_9611) ;  /* 0x0000000c003c7947 */ /* 0x000ff00003800000 */
.L_x_9614:
        /* <DEDUP_REMOVED lines=12> */
.L_x_9617:
        /* <DEDUP_REMOVED lines=11> */
.L_x_9616:
[----:B------:R-:W2:Y:S02]  /*e9e0*/  LDG.E.64 R2, desc[UR36][R2.64] ;  /* 0x0000002402027981 */ /* 0x000ea4000c1e1b00 */
[----:B--2---:R-:W-:-:S06]  /*e9f0*/  DSETP.NEU.AND P0, PT, R2, RZ, PT ;  /* 0x000000ff0200722a */ /* 0x004fcc0003f0d000 */
[----:B------:R-:W-:Y:S01]  /*ea00*/  P2R R19, PR, RZ, 0x1 ;  /* 0x00000001ff137803 */ /* 0x000fe20000000000 */
[----:B------:R-:W-:Y:S07]  /*ea10*/  BRA `(.L_x_9611) ;  /* 0x0000000800d07947 */ /* 0x000fee0003800000 */
.L_x_9606:
        /* <DEDUP_REMOVED lines=12> */
.L_x_9620:
[----:B------:R-:W2:Y:S02]  /*eae0*/  LDG.E.128 R4, desc[UR36][R2.64] ;  /* 0x0000002402047981 */ /* 0x000ea4000c1e1d00 */
[----:B--2---:R-:W-:-:S06]  /*eaf0*/  DSETP.NEU.AND P0, PT, R6, RZ, PT ;  /* 0x000000ff0600722a */ /* 0x004fcc0003f0d000 */
[----:B------:R-:W-:-:S06]  /*eb00*/  DSETP.NEU.OR P0, PT, R4, RZ, P0 ;  /* 0x000000ff0400722a */ /* 0x000fcc000070d400 */
[----:B------:R-:W-:Y:S01]  /*eb10*/  P2R R19, PR, RZ, 0x1 ;  /* 0x00000001ff137803 */ /* 0x000fe20000000000 */
[----:B------:R-:W-:Y:S07]  /*eb20*/  BRA `(.L_x_9611) ;  /* 0x00000008008c7947 */ /* 0x000fee0003800000 */
.L_x_9619:
        /* <DEDUP_REMOVED lines=28> */
.L_x_9622:
        /* <DEDUP_REMOVED lines=15> */
.L_x_9621:
[----:B------:R-:W2:Y:S02]  /*ede0*/  LDG.E.U16 R0, desc[UR36][R2.64] ;  /* 0x0000002402007981 */ /* 0x000ea4000c1e1500 */
[----:B--2---:R-:W-:-:S05]  /*edf0*/  IMAD.U32 R0, R0, 0x10000, RZ ;  /* 0x0001000000007824 */ /* 0x004fca00078e00ff */
[----:B------:R-:W-:-:S04]  /*ee00*/  FSETP.NEU.FTZ.AND P0, PT, R0, RZ, PT ;  /* 0x000000ff0000720b */ /* 0x000fc80003f1d000 */
[----:B------:R-:W-:Y:S01]  /*ee10*/  P2R R19, PR, RZ, 0x1 ;  /* 0x00000001ff137803 */ /* 0x000fe20000000000 */
[----:B------:R-:W-:Y:S08]  /*ee20*/  BRA `(.L_x_9611) ;  /* 0x0000000400cc7947 */ /* 0x000ff00003800000 */
.L_x_9618:
        /* <DEDUP_REMOVED lines=12> */
.L_x_9625:
        /* <DEDUP_REMOVED lines=21> */
.L_x_9629:
[----:B------:R-:W-:Y:S05]  /*f040*/  BSYNC B1 ;  /* 0x0000000000017941 */ /* 0x000fea0003800000 */
.L_x_9628:
[----:B------:R-:W-:Y:S01]  /*f050*/  LEA R3, R0, 0x3b800000, 0x17 ;  /* 0x3b80000000037811 */ /* 0x000fe200078eb8ff */
[----:B------:R-:W-:-:S05]  /*f060*/  IMAD.SHL.U32 R0, R2, 0x100000, RZ ;  /* 0x0010000002007824 */ /* 0x000fca00078e00ff */
[----:B------:R-:W-:-:S07]  /*f070*/  LOP3.LUT R0, R3, R0, R4, 0xfe, !PT ;  /* 0x0000000003007212 */ /* 0x000fce00078efe04 */
.L_x_9627:
[----:B------:R-:W-:Y:S05]  /*f080*/  BSYNC B0 ;  /* 0x0000000000007941 */ /* 0x000fea0003800000 */
.L_x_9626:
[----:B------:R-:W-:-:S04]  /*f090*/  FSETP.NEU.FTZ.AND P0, PT, R0, RZ, PT ;  /* 0x000000ff0000720b */ /* 0x000fc80003f1d000 */
[----:B------:R-:W-:Y:S01]  /*f0a0*/  P2R R19, PR, RZ, 0x1 ;  /* 0x00000001ff137803 */ /* 0x000fe20000000000 */
[----:B------:R-:W-:Y:S08]  /*f0b0*/  BRA `(.L_x_9611) ;  /* 0x0000000400287947 */ /* 0x000ff00003800000 */
.L_x_9624:
        /* <DEDUP_REMOVED lines=21> */
.L_x_9633:
[----:B------:R-:W-:Y:S05]  /*f210*/  BSYNC B1 ;  /* 0x0000000000017941 */ /* 0x000fea0003800000 */
.L_x_9632:
[----:B------:R-:W-:Y:S01]  /*f220*/  LEA R3, R0, 0x37800000, 0x17 ;  /* 0x3780000000037811 */ /* 0x000fe200078eb8ff */
[----:B------:R-:W-:-:S05]  /*f230*/  IMAD.SHL.U32 R0, R2, 0x200000, RZ ;  /* 0x0020000002007824 */ /* 0x000fca00078e00ff */
[----:B------:R-:W-:-:S07]  /*f240*/  LOP3.LUT R0, R3, R0, R4, 0xfe, !PT ;  /* 0x0000000003007212 */ /* 0x000fce00078efe04 */
.L_x_9631:
[----:B------:R-:W-:Y:S05]  /*f250*/  BSYNC B0 ;  /* 0x0000000000007941 */ /* 0x000fea0003800000 */
.L_x_9630:
[----:B------:R-:W-:-:S04]  /*f260*/  FSETP.NEU.FTZ.AND P0, PT, R0, RZ, PT ;  /* 0x000000ff0000720b */ /* 0x000fc80003f1d000 */
[----:B------:R-:W-:Y:S01]  /*f270*/  P2R R19, PR, RZ, 0x1 ;  /* 0x00000001ff137803 */ /* 0x000fe20000000000 */
[----:B------:R-:W-:Y:S08]  /*f280*/  BRA `(.L_x_9611) ;  /* 0x0000000000b47947 */ /* 0x000ff00003800000 */
.L_x_9623:
        /* <DEDUP_REMOVED lines=14> */
.L_x_9637:
[----:B------:R-:W-:Y:S05]  /*f370*/  BSYNC B0 ;  /* 0x0000000000007941 */ /* 0x000fea0003800000 */
.L_x_9636:
[----:B------:R-:W-:-:S04]  /*f380*/  FSETP.NEU.FTZ.AND P0, PT, R0, RZ, PT ;  /* 0x000000ff0000720b */ /* 0x000fc80003f1d000 */
[----:B------:R-:W-:Y:S01]  /*f390*/  P2R R19, PR, RZ, 0x1 ;  /* 0x00000001ff137803 */ /* 0x000fe20000000000 */
[----:B------:R-:W-:Y:S08]  /*f3a0*/  BRA `(.L_x_9611) ;  /* 0x00000000006c7947 */ /* 0x000ff00003800000 */
.L_x_9610:
        /* <DEDUP_REMOVED lines=16> */
.L_x_9638:
[----:B------:R-:W-:-:S04]  /*f4b0*/  PLOP3.LUT P0, PT, PT, PT, PT, 0x8, 0x0 ;  /* 0x000000000000781c */ /* 0x000fc80003f0e170 */
[----:B------:R-:W-:Y:S01]  /*f4c0*/  P2R R19, PR, RZ, 0x1 ;  /* 0x00000001ff137803 */ /* 0x000fe20000000000 */
[----:B------:R-:W-:Y:S08]  /*f4d0*/  BRA `(.L_x_9611) ;  /* 0x0000000000207947 */ /* 0x000ff00003800000 */
.L_x_9635:
[----:B------:R-:W2:Y:S02]  /*f4e0*/  LDG.E.64 R2, desc[UR36][R2.64] ;  /* 0x0000002402027981 */ /* 0x000ea4000c1e1b00 */
[----:B--2---:R-:W-:-:S04]  /*f4f0*/  ISETP.NE.U32.AND P0, PT, R2, RZ, PT ;  /* 0x000000ff0200720c */ /* 0x004fc80003f05070 */
[----:B------:R-:W-:-:S04]  /*f500*/  ISETP.NE.AND.EX P0, PT, R3, RZ, PT, P0 ;  /* 0x000000ff0300720c */ /* 0x000fc80003f05300 */
[----:B------:R-:W-:Y:S01]  /*f510*/  P2R R19, PR, RZ, 0x1 ;  /* 0x00000001ff137803 */ /* 0x000fe20000000000 */
[----:B------:R-:W-:Y:S08]  /*f520*/  BRA `(.L_x_9611) ;  /* 0x00000000000c7947 */ /* 0x000ff00003800000 */
.L_x_9634:
[----:B------:R-:W2:Y:S02]  /*f530*/  LDG.E R2, desc[UR36][R2.64] ;  /* 0x0000002402027981 */ /* 0x000ea4000c1e1900 */
[----:B--2---:R-:W-:-:S04]  /*f540*/  ISETP.NE.AND P0, PT, R2, RZ, PT ;  /* 0x000000ff0200720c */ /* 0x004fc80003f05270 */
[----:B------:R-:W-:-:S09]  /*f550*/  P2R R19, PR, RZ, 0x1 ;  /* 0x00000001ff137803 */ /* 0x000fd20000000000 */
.L_x_9611:
        /* <DEDUP_REMOVED lines=18> */
.L_x_9642:
[----:B------:R-:W2:Y:S02]  /*f680*/  LDG.E.U8 R2, desc[UR36][R2.64] ;  /* 0x0000002402027981 */ /* 0x000ea4000c1e1100 */
[----:B--2---:R-:W-:Y:S01]  /*f690*/  ISETP.NE.AND P0, PT, R2, RZ, PT ;  /* 0x000000ff0200720c */ /* 0x004fe20003f05270 */
[----:B------:R-:W-:-:S12]  /*f6a0*/  BRA `(.L_x_9644) ;  /* 0x0000000c00747947 */ /* 0x000fd80003800000 */
.L_x_9641:
        /* <DEDUP_REMOVED lines=10> */
.L_x_9646:
[----:B------:R-:W2:Y:S02]  /*f750*/  LDG.E R2, desc[UR36][R2.64] ;  /* 0x0000002402027981 */ /* 0x000ea4000c1e1900 */
[----:B--2---:R-:W-:Y:S01]  /*f760*/  ISETP.NE.AND P0, PT, R2, RZ, PT ;  /* 0x000000ff0200720c */ /* 0x004fe20003f05270 */
[----:B------:R-:W-:-:S12]  /*f770*/  BRA `(.L_x_9644) ;  /* 0x0000000c00407947 */ /* 0x000fd80003800000 */
.L_x_9645:
[----:B------:R-:W2:Y:S02]  /*f780*/  LDG.E.U16 R2, desc[UR36][R2.64] ;  /* 0x0000002402027981 */ /* 0x000ea4000c1e1500 */
[----:B--2---:R-:W-:Y:S01]  /*f790*/  ISETP.NE.AND P0, PT, R2, RZ, PT ;  /* 0x000000ff0200720c */ /* 0x004fe20003f05270 */
[----:B------:R-:W-:-:S12]  /*f7a0*/  BRA `(.L_x_9644) ;  /* 0x0000000c00347947 */ /* 0x000fd80003800000 */
.L_x_9640:
        /* <DEDUP_REMOVED lines=9> */
.L_x_9648:
[----:B------:R-:W2:Y:S02]  /*f840*/  LDG.E.U16 R0, desc[UR36][R2.64] ;  /* 0x0000002402007981 */ /* 0x000ea4000c1e1500 */
[----:B--2---:R-:W-:-:S05]  /*f850*/  HADD2.F32 R0, -RZ, R0.H0_H0 ;  /* 0x20000000ff007230 */ /* 0x004fca0000004100 */
[----:B------:R-:W-:Y:S01]  /*f860*/  FSETP.NEU.FTZ.AND P0, PT, R0, RZ, PT ;  /* 0x000000ff0000720b */ /* 0x000fe20003f1d000 */
[----:B------:R-:W-:-:S12]  /*f870*/  BRA `(.L_x_9644) ;  /* 0x0000000c00007947 */ /* 0x000fd80003800000 */
.L_x_9647:
        /* <DEDUP_REMOVED lines=11> */
.L_x_9650:
        /* <DEDUP_REMOVED lines=10> */
.L_x_9649:
[----:B------:R-:W2:Y:S02]  /*f9d0*/  LDG.E.64 R2, desc[UR36][R2.64] ;  /* 0x0000002402027981 */ /* 0x000ea4000c1e1b00 */
[----:B--2---:R-:W-:Y:S01]  /*f9e0*/  DSETP.NEU.AND P0, PT, R2, RZ, PT ;  /* 0x000000ff0200722a */ /* 0x004fe20003f0d000 */
[----:B------:R-:W-:-:S13]  /*f9f0*/  BRA `(.L_x_9644) ;  /* 0x0000000800a07947 */ /* 0x000fda0003800000 */
.L_x_9639:
        /* <DEDUP_REMOVED lines=11> */
.L_x_9653:
[----:B------:R-:W2:Y:S02]  /*fab0*/  LDG.E.128 R4, desc[UR36][R2.64] ;  /* 0x0000002402047981 */ /* 0x000ea4000c1e1d00 */
[----:B--2---:R-:W-:-:S06]  /*fac0*/  DSETP.NEU.AND P0, PT, R6, RZ, PT ;  /* 0x000000ff0600722a */ /* 0x004fcc0003f0d000 */
[----:B------:R-:W-:Y:S01]  /*fad0*/  DSETP.NEU.OR P0, PT, R4, RZ, P0 ;  /* 0x000000ff0400722a */ /* 0x000fe2000070d400 */
[----:B------:R-:W-:-:S13]  /*fae0*/  BRA `(.L_x_9644) ;  /* 0x0000000800647947 */ /* 0x000fda0003800000 */
.L_x_9652:
        /* <DEDUP_REMOVED lines=27> */
.L_x_9655:
        /* <DEDUP_REMOVED lines=14> */
.L_x_9654:
[----:B------:R-:W2:Y:S02]  /*fd80*/  LDG.E.U16 R0, desc[UR36][R2.64] ;  /* 0x0000002402007981 */ /* 0x000ea4000c1e1500 */
[----:B--2---:R-:W-:-:S05]  /*fd90*/  IMAD.U32 R0, R0, 0x10000, RZ ;  /* 0x0001000000007824 */ /* 0x004fca00078e00ff */
[----:B------:R-:W-:Y:S01]  /*fda0*/  FSETP.NEU.FTZ.AND P0, PT, R0, RZ, PT ;  /* 0x000000ff0000720b */ /* 0x000fe20003f1d000 */
[----:B------:R-:W-:-:S12]  /*fdb0*/  BRA `(.L_x_9644) ;  /* 0x0000000400b07947 */ /* 0x000fd80003800000 */
.L_x_9651:
        /* <DEDUP_REMOVED lines=11> */
.L_x_9658:
        /* <DEDUP_REMOVED lines=21> */
.L_x_9662:
[----:B------:R-:W-:Y:S05]  /*ffc0*/  BSYNC B1 ;  /* 0x0000000000017941 */ /* 0x000fea0003800000 */
.L_x_9661:
[----:B------:R-:W-:Y:S01]  /*ffd0*/  LEA R3, R0, 0x3b800000, 0x17 ;  /* 0x3b80000000037811 */ /* 0x000fe200078eb8ff */
[----:B------:R-:W-:-:S05]  /*ffe0*/  IMAD.SHL.U32 R0, R2, 0x100000, RZ ;  /* 0x0010000002007824 */ /* 0x000fca00078e00ff */
[----:B------:R-:W-:-:S07]  /*fff0*/  LOP3.LUT R0, R3, R0, R4, 0xfe, !PT ;  /* 0x0000000003007212 */ /* 0x000fce00078efe04 */
.L_x_9660:
[----:B------:R-:W-:Y:S05]  /*10000*/  BSYNC B0 ;  /* 0x0000000000007941 */ /* 0x000fea0003800000 */
.L_x_9659:
[----:B------:R-:W-:Y:S01]  /*10010*/  FSETP.NEU.FTZ.AND P0, PT, R0, RZ, PT ;  /* 0x000000ff0000720b */ /* 0x000fe20003f1d000 */
[----:B------:R-:W-:-:S12]  /*10020*/  BRA `(.L_x_9644) ;  /* 0x0000000400147947 */ /* 0x000fd80003800000 */
.L_x_9657:
        /* <DEDUP_REMOVED lines=21> */
.L_x_9666:
[----:B------:R-:W-:Y:S05]  /*10180*/  BSYNC B1 ;  /* 0x0000000000017941 */ /* 0x000fea0003800000 */
.L_x_9665:
[----:B------:R-:W-:Y:S01]  /*10190*/  LEA R3, R0, 0x37800000, 0x17 ;  /* 0x3780000000037811 */ /* 0x000fe200078eb8ff */
[----:B------:R-:W-:-:S05]  /*101a0*/  IMAD.SHL.U32 R0, R2, 0x200000, RZ ;  /* 0x0020000002007824 */ /* 0x000fca00078e00ff */
[----:B------:R-:W-:-:S07]  /*101b0*/  LOP3.LUT R0, R3, R0, R4, 0xfe, !PT ;  /* 0x0000000003007212 */ /* 0x000fce00078efe04 */
.L_x_9664:
[----:B------:R-:W-:Y:S05]  /*101c0*/  BSYNC B0 ;  /* 0x0000000000007941 */ /* 0x000fea0003800000 */
.L_x_9663:
[----:B------:R-:W-:Y:S01]  /*101d0*/  FSETP.NEU.FTZ.AND P0, PT, R0, RZ, PT ;  /* 0x000000ff0000720b */ /* 0x000fe20003f1d000 */
[----:B------:R-:W-:-:S12]  /*101e0*/  BRA `(.L_x_9644) ;  /* 0x0000000000a47947 */ /* 0x000fd80003800000 */
.L_x_9656:
        /* <DEDUP_REMOVED lines=14> */
.L_x_9670:
[----:B------:R-:W-:Y:S05]  /*102d0*/  BSYNC B0 ;  /* 0x0000000000007941 */ /* 0x000fea0003800000 */
.L_x_9669:
[----:B------:R-:W-:Y:S01]  /*102e0*/  FSETP.NEU.FTZ.AND P0, PT, R0, RZ, PT ;  /* 0x000000ff0000720b */ /* 0x000fe20003f1d000 */
[----:B------:R-:W-:-:S12]  /*102f0*/  BRA `(.L_x_9644) ;  /* 0x0000000000607947 */ /* 0x000fd80003800000 */
.L_x_9643:
        /* <DEDUP_REMOVED lines=16> */
.L_x_9671:
[----:B------:R-:W-:Y:S01]  /*10400*/  PLOP3.LUT P0, PT, PT, PT, PT, 0x8, 0x0 ;  /* 0x000000000000781c */ /* 0x000fe20003f0e170 */
[----:B------:R-:W-:-:S12]  /*10410*/  BRA `(.L_x_9644) ;  /* 0x0000000000187947 */ /* 0x000fd80003800000 */
.L_x_9668:
[----:B------:R-:W2:Y:S02]  /*10420*/  LDG.E.64 R2, desc[UR36][R2.64] ;  /* 0x0000002402027981 */ /* 0x000ea4000c1e1b00 */
[----:B--2---:R-:W-:-:S04]  /*10430*/  ISETP.NE.U32.AND P0, PT, R2, RZ, PT ;  /* 0x000000ff0200720c */ /* 0x004fc80003f05070 */
[----:B------:R-:W-:Y:S01]  /*10440*/  ISETP.NE.AND.EX P0, PT, R3, RZ, PT, P0 ;  /* 0x000000ff0300720c */ /* 0x000fe20003f05300 */
[----:B------:R-:W-:-:S12]  /*10450*/  BRA `(.L_x_9644) ;  /* 0x0000000000087947 */ /* 0x000fd80003800000 */
.L_x_9667:
[----:B------:R-:W2:Y:S02]  /*10460*/  LDG.E R2, desc[UR36][R2.64] ;  /* 0x0000002402027981 */ /* 0x000ea4000c1e1900 */
[----:B--2---:R-:W-:-:S13]  /*10470*/  ISETP.NE.AND P0, PT, R2, RZ, PT ;  /* 0x000000ff0200720c */ /* 0x004fda0003f05270 */
.L_x_9644:
        /* <DEDUP_REMOVED lines=17> */
.L_x_9675:
[----:B------:R-:W-:Y:S01]  /*10590*/  STG.E.U8 desc[UR36][R16.64], R2 ;  /* 0x0000000210007986 */ /* 0x000fe2000c101124 */
[----:B------:R-:W-:Y:S05]  /*105a0*/  EXIT ;  /* 0x000000000000794d */ /* 0x000fea0003800000 */
.L_x_9674:
        /* <DEDUP_REMOVED lines=9> */
.L_x_9678:
[----:B------:R-:W-:Y:S01]  /*10640*/  STG.E desc[UR36][R16.64], R2 ;  /* 0x0000000210007986 */ /* 0x000fe2000c101924 */
[----:B------:R-:W-:Y:S05]  /*10650*/  EXIT ;  /* 0x000000000000794d */ /* 0x000fea0003800000 */
.L_x_9677:
[----:B------:R-:W-:Y:S01]  /*10660*/  STG.E.U16 desc[UR36][R16.64], R2 ;  /* 0x0000000210007986 */ /* 0x000fe2000c101524 */
[----:B------:R-:W-:Y:S05]  /*10670*/  EXIT ;  /* 0x000000000000794d */ /* 0x000fea0003800000 */
.L_x_9673:
        /* <DEDUP_REMOVED lines=9> */
.L_x_9680:
[----:B------:R-:W-:-:S04]  /*10710*/  I2FP.F32.U32 R0, R2 ;  /* 0x0000000200007245 */ /* 0x000fc80000201000 */
[----:B------:R-:W-:-:S05]  /*10720*/  F2FP.F16.F32.PACK_AB R0, RZ, R0 ;  /* 0x00000000ff00723e */ /* 0x000fca00000000ff */
[----:B------:R-:W-:Y:S01]  /*10730*/  STG.E.U16 desc[UR36][R16.64], R0 ;  /* 0x0000000010007986 */ /* 0x000fe2000c101524 */
[----:B------:R-:W-:Y:S05]  /*10740*/  EXIT ;  /* 0x000000000000794d */ /* 0x000fea0003800000 */
.L_x_9679:
        /* <DEDUP_REMOVED lines=10> */
.L_x_9682:
[----:B------:R-:W-:-:S04]  /*107f0*/  I2FP.F32.U32 R2, R2 ;  /* 0x0000000200027245 */ /* 0x000fc80000201000 */
[----:B------:R-:W-:-:S04]  /*10800*/  F2FP.F16.F32.PACK_AB R3, RZ, R2 ;  /* 0x00000002ff03723e */ /* 0x000fc800000000ff */
[----:B------:R-:W-:-:S05]  /*10810*/  PRMT R3, R3, 0x5410, RZ ;  /* 0x0000541003037816 */ /* 0x000fca00000000ff */
[----:B------:R-:W-:Y:S01]  /*10820*/  STG.E desc[UR36][R16.64], R3 ;  /* 0x0000000310007986 */ /* 0x000fe2000c101924 */
[----:B------:R-:W-:Y:S05]  /*10830*/  EXIT ;  /* 0x000000000000794d */ /* 0x000fea0003800000 */
.L_x_9681:
[----:B------:R-:W0:Y:S02]  /*10840*/  I2F.F64.U32 R2, R2 ;  /* 0x0000000200027312 */ /* 0x000e240000201800 */
[----:B0-----:R-:W-:Y:S01]  /*10850*/  STG.E.64 desc[UR36][R16.64], R2 ;  /* 0x0000000210007986 */ /* 0x001fe2000c101b24 */
[----:B------:R-:W-:Y:S05]  /*10860*/  EXIT ;  /* 0x000000000000794d */ /* 0x000fea0003800000 */
.L_x_9672:
        /* <DEDUP_REMOVED lines=10> */
.L_x_9685:
[----:B------:R-:W0:Y:S01]  /*10910*/  I2F.F64.U32 R4, R2 ;  /* 0x0000000200047312 */ /* 0x000e220000201800 */
[----:B------:R-:W-:-:S05]  /*10920*/  CS2R R6, SRZ ;  /* 0x0000000000067805 */ /* 0x000fca000001ff00 */
[----:B0-----:R-:W-:Y:S01]  /*10930*/  STG.E.128 desc[UR36][R16.64], R4 ;  /* 0x0000000410007986 */ /* 0x001fe2000c101d24 */
[----:B------:R-:W-:Y:S05]  /*10940*/  EXIT ;  /* 0x000000000000794d */ /* 0x000fea0003800000 */
.L_x_9684:
        /* <DEDUP_REMOVED lines=21> */
.L_x_9689:
[----:B------:R-:W-:Y:S05]  /*10aa0*/  BSYNC B0 ;  /* 0x0000000000007941 */ /* 0x000fea0003800000 */
.L_x_9688:
[----:B------:R-:W-:-:S05]  /*10ab0*/  LOP3.LUT R3, R0, R3, RZ, 0xfc, !PT ;  /* 0x0000000300037212 */ /* 0x000fca00078efcff */
[----:B------:R-:W-:Y:S01]  /*10ac0*/  STG.E.U8 desc[UR36][R16.64], R3 ;  /* 0x0000000310007986 */ /* 0x000fe2000c101124 */
[----:B------:R-:W-:Y:S05]  /*10ad0*/  EXIT ;  /* 0x000000000000794d */ /* 0x000fea0003800000 */
.L_x_9687:
        /* <DEDUP_REMOVED lines=13> */
.L_x_9691:
[----:B------:R-:W-:Y:S01]  /*10bb0*/  IMAD.MOV.U32 R0, RZ, RZ, 0x7f ;  /* 0x0000007fff007424 */ /* 0x000fe200078e00ff */
[----:B------:R-:W-:-:S04]  /*10bc0*/  ISETP.GT.U32.AND P0, PT, R2, 0x7f800000, PT ;  /* 0x7f8000000200780c */ /* 0x000fc80003f04070 */
[----:B------:R-:W-:-:S09]  /*10bd0*/  SEL R0, R0, 0x7c, P0 ;  /* 0x0000007c00007807 */ /* 0x000fd20000000000 */
.L_x_9692:
[----:B------:R-:W-:Y:S05]  /*10be0*/  BSYNC B0 ;  /* 0x0000000000007941 */ /* 0x000fea0003800000 */
.L_x_9690:
[----:B------:R-:W-:-:S04]  /*10bf0*/  LOP3.LUT R2, R3, 0x80000000, RZ, 0xc0, !PT ;  /* 0x8000000003027812 */ /* 0x000fc800078ec0ff */
[----:B------:R-:W-:-:S04]  /*10c00*/  SHF.R.U32.HI R3, RZ, 0x18, R2 ;  /* 0x00000018ff037819 */ /* 0x000fc80000011602 */
[----:B------:R-:W-:-:S05]  /*10c10*/  LOP3.LUT R3, R0, R3, RZ, 0xfc, !PT ;  /* 0x0000000300037212 */ /* 0x000fca00078efcff */
[----:B------:R-:W-:Y:S01]  /*10c20*/  STG.E.U8 desc[UR36][R16.64], R3 ;  /* 0x0000000310007986 */ /* 0x000fe2000c101124 */
[----:B------:R-:W-:Y:S05]  /*10c30*/  EXIT ;  /* 0x000000000000794d */ /* 0x000fea0003800000 */
.L_x_9686:
[----:B------:R-:W-:-:S04]  /*10c40*/  I2FP.F32.U32 R0, R2 ;  /* 0x0000000200007245 */ /* 0x000fc80000201000 */
[----:B------:R-:W-:-:S05]  /*10c50*/  F2FP.BF16.F32.PACK_AB R0, RZ, R0 ;  /* 0x00000000ff00723e */ /* 0x000fca00000010ff */
[----:B------:R-:W-:Y:S01]  /*10c60*/  STG.E.U16 desc[UR36][R16.64], R0 ;  /* 0x0000000010007986 */ /* 0x000fe2000c101524 */
[----:B------:R-:W-:Y:S05]  /*10c70*/  EXIT ;  /* 0x000000000000794d */ /* 0x000fea0003800000 */
.L_x_9683:
        /* <DEDUP_REMOVED lines=10> */
.L_x_9695:
        /* <DEDUP_REMOVED lines=17> */
.L_x_9698:
[----:B------:R-:W-:-:S04]  /*10e30*/  LOP3.LUT R2, R3, 0x80000000, RZ, 0xc0, !PT ;  /* 0x8000000003027812 */ /* 0x000fc800078ec0ff */
[----:B------:R-:W-:-:S04]  /*10e40*/  SHF.R.U32.HI R3, RZ, 0x18, R2 ;  /* 0x00000018ff037819 */ /* 0x000fc80000011602 */
[----:B------:R-:W-:-:S04]  /*10e50*/  LOP3.LUT R0, R0, R3, RZ, 0xfc, !PT ;  /* 0x0000000300007212 */ /* 0x000fc800078efcff */
[----:B------:R-:W-:-:S07]  /*10e60*/  PRMT R8, R0, 0x7610, R8 ;  /* 0x0000761000087816 */ /* 0x000fce0000000008 */
.L_x_9697:
[----:B------:R-:W-:Y:S05]  /*10e70*/  BSYNC B0 ;  /* 0x0000000000007941 */ /* 0x000fea0003800000 */
.L_x_9696:
[----:B------:R-:W-:Y:S01]  /*10e80*/  STG.E.U8 desc[UR36][R16.64], R8 ;  /* 0x0000000810007986 */ /* 0x000fe2000c101124 */
[----:B------:R-:W-:Y:S05]  /*10e90*/  EXIT ;  /* 0x000000000000794d */ /* 0x000fea0003800000 */
.L_x_9694:
        /* <DEDUP_REMOVED lines=17> */
.L_x_9701:
[----:B------:R-:W-:-:S04]  /*10fb0*/  LOP3.LUT R2, R3, 0x80000000, RZ, 0xc0, !PT ;  /* 0x8000000003027812 */ /* 0x000fc800078ec0ff */
[----:B------:R-:W-:-:S04]  /*10fc0*/  SHF.R.U32.HI R3, RZ, 0x18, R2 ;  /* 0x00000018ff037819 */ /* 0x000fc80000011602 */
[----:B------:R-:W-:-:S04]  /*10fd0*/  LOP3.LUT R0, R0, R3, RZ, 0xfc, !PT ;  /* 0x0000000300007212 */ /* 0x000fc800078efcff */
[----:B------:R-:W-:-:S07]  /*10fe0*/  PRMT R8, R0, 0x7610, R8 ;  /* 0x0000761000087816 */ /* 0x000fce0000000008 */
.L_x_9700:
[----:B------:R-:W-:Y:S05]  /*10ff0*/  BSYNC B0 ;  /* 0x0000000000007941 */ /* 0x000fea0003800000 */
.L_x_9699:
[----:B------:R-:W-:Y:S01]  /*11000*/  STG.E.U8 desc[UR36][R16.64], R8 ;  /* 0x0000000810007986 */ /* 0x000fe2000c101124 */
[----:B------:R-:W-:Y:S05]  /*11010*/  EXIT ;  /* 0x000000000000794d */ /* 0x000fea0003800000 */
.L_x_9693:
        /* <DEDUP_REMOVED lines=22> */
.L_x_9676:
        /* <DEDUP_REMOVED lines=16> */
.L_x_9704:
[----:B------:R-:W-:Y:S05]  /*11280*/  EXIT ;  /* 0x000000000000794d */ /* 0x000fea0003800000 */
.L_x_9703:
[----:B------:R-:W-:-:S05]  /*11290*/  IMAD.MOV.U32 R3, RZ, RZ, RZ ;  /* 0x000000ffff037224 */ /* 0x000fca00078e00ff */
[----:B------:R-:W-:Y:S01]  /*112a0*/  STG.E.64 desc[UR36][R16.64], R2 ;  /* 0x0000000210007986 */ /* 0x000fe2000c101b24 */
[----:B------:R-:W-:Y:S05]  /*112b0*/  EXIT ;  /* 0x000000000000794d */ /* 0x000fea0003800000 */
.L_x_9702:
[----:B------:R-:W-:Y:S01]  /*112c0*/  STG.E desc[UR36][R16.64], R2 ;  /* 0x0000000210007986 */ /* 0x000fe2000c101924 */
[----:B------:R-:W-:Y:S05]  /*112d0*/  EXIT ;  /* 0x000000000000794d */ /* 0x000fea0003800000 */
.L_x_9705:
        /* <DEDUP_REMOVED lines=10> */
.L_x_26211:


//--------------------- .text._ZN2at6native27unrolled_elementwise_kernelINS0_13BinaryFunctorIbbbNS0_16BitwiseOrFunctorIbEEEESt5arrayIPcLm3EELi4E23TrivialOffsetCalculatorILi2EjES9_ILi1EjENS0_6memory12LoadWithCastILi2EEENSC_13StoreWithCastILi1EEEEEviT_T0_T2_T3_T4_T5_ --------------------------
	.section	.text._ZN2at6native27unrolled_elementwise_kernelINS0_13BinaryFunctorIbbbNS0_16BitwiseOrFunctorIbEEEESt5arrayIPcLm3EELi4E23TrivialOffsetCalculatorILi2EjES9_ILi1EjENS0_6memory12LoadWithCastILi2EEENSC_13StoreWithCastILi1EEEEEviT_T0_T2_T3_T4_T5_,"ax",@progbits
	.align	128
        .global         _ZN2at6native27unrolled_elementwise_kernelINS0_13BinaryFunctorIbbbNS0_16BitwiseOrFunctorIbEEEESt5arrayIPcLm3EELi4E23TrivialOffsetCalculatorILi2EjES9_ILi1EjENS0_6memory12LoadWithCastILi2EEENSC_13StoreWithCastILi1EEEEEviT_T0_T2_T3_T4_T5_
        .type           _ZN2at6native27unrolled_elementwise_kernelINS0_13BinaryFunctorIbbbNS0_16BitwiseOrFunctorIbEEEESt5arrayIPcLm3EELi4E23TrivialOffsetCalculatorILi2EjES9_ILi1EjENS0_6memory12LoadWithCastILi2EEENSC_13StoreWithCastILi1EEEEEviT_T0_T2_T3_T4_T5_,@function
        .size           _ZN2at6native27unrolled_elementwise_kernelINS0_13BinaryFunctorIbbbNS0_16BitwiseOrFunctorIbEEEESt5arrayIPcLm3EELi4E23TrivialOffsetCalculatorILi2EjES9_ILi1EjENS0_6memory12LoadWithCastILi2EEENSC_13StoreWithCastILi1EEEEEviT_T0_T2_T3_T4_T5_,(.L_x_26212 - _ZN2at6native27unrolled_elementwise_kernelINS0_13BinaryFunctorIbbbNS0_16BitwiseOrFunctorIbEEEESt5arrayIPcLm3EELi4E23TrivialOffsetCalculatorILi2EjES9_ILi1EjENS0_6memory12LoadWithCastILi2EEENSC_13StoreWithCastILi1EEEEEviT_T0_T2_T3_T4_T5_)
        .other          _ZN2at6native27unrolled_elementwise_kernelINS0_13BinaryFunctorIbbbNS0_16BitwiseOrFunctorIbEEEESt5arrayIPcLm3EELi4E23TrivialOffsetCalculatorILi2EjES9_ILi1EjENS0_6memory12LoadWithCastILi2EEENSC_13StoreWithCastILi1EEEEEviT_T0_T2_T3_T4_T5_,@"STO_CUDA_ENTRY STV_DEFAULT"
_ZN2at6native27unrolled_elementwise_kernelINS0_13BinaryFunctorIbbbNS0_16BitwiseOrFunctorIbEEEESt5arrayIPcLm3EELi4E23TrivialOffsetCalculatorILi2EjES9_ILi1EjENS0_6memory12LoadWithCastILi2EEENSC_13StoreWithCastILi1EEEEEviT_T0_T2_T3_T4_T5_:
.text._ZN2at6native27unrolled_elementwise_kernelINS0_13BinaryFunctorIbbbNS0_16BitwiseOrFunctorIbEEEESt5arrayIPcLm3EELi4E23TrivialOffsetCalculatorILi2EjES9_ILi1EjENS0_6memory12LoadWithCastILi2EEENSC_13StoreWithCastILi1EEEEEviT_T0_T2_T3_T4_T5_:
        /* <DEDUP_REMOVED lines=35> */
.L_x_9711:
[----:B------:R-:W2:Y:S02]  /*0230*/  LDG.E.U8 R4, desc[UR36][R4.64] ;  /* 0x0000002404047981 */ /* 0x000ea4000c1e1100 */
[----:B--2---:R-:W-:-:S04]  /*0240*/  ISETP.NE.AND P0, PT, R4, RZ, PT ;  /* 0x000000ff0400720c */ /* 0x004fc80003f05270 */
[----:B------:R-:W-:Y:S01]  /*0250*/  P2R R18, PR, RZ, 0x1 ;  /* 0x00000001ff127803 */ /* 0x000fe20000000000 */
[----:B------:R-:W-:Y:S08]  /*0260*/  BRA `(.L_x_9713) ;  /* 0x0000000c00c47947 */ /* 0x000ff00003800000 */
.L_x_9710:
        /* <DEDUP_REMOVED lines=11> */
.L_x_9715:
[----:B------:R-:W2:Y:S02]  /*0320*/  LDG.E R4, desc[UR36][R4.64] ;  /* 0x0000002404047981 */ /* 0x000ea4000c1e1900 */
[----:B--2---:R-:W-:-:S04]  /*0330*/  ISETP.NE.AND P0, PT, R4, RZ, PT ;  /* 0x000000ff0400720c */ /* 0x004fc80003f05270 */
[----:B------:R-:W-:Y:S01]  /*0340*/  P2R R18, PR, RZ, 0x1 ;  /* 0x00000001ff127803 */ /* 0x000fe20000000000 */
[----:B------:R-:W-:Y:S08]  /*0350*/  BRA `(.L_x_9713) ;  /* 0x0000000c00887947 */ /* 0x000ff00003800000 */
.L_x_9714:
[----:B------:R-:W2:Y:S02]  /*0360*/  LDG.E.U16 R4, desc[UR36][R4.64] ;  /* 0x0000002404047981 */ /* 0x000ea4000c1e1500 */
[----:B--2---:R-:W-:-:S04]  /*0370*/  ISETP.NE.AND P0, PT, R4, RZ, PT ;  /* 0x000000ff0400720c */ /* 0x004fc80003f05270 */
[----:B------:R-:W-:Y:S01]  /*0380*/  P2R R18, PR, RZ, 0x1 ;  /* 0x00000001ff127803 */ /* 0x000fe20000000000 */
[----:B------:R-:W-:Y:S08]  /*0390*/  BRA `(.L_x_9713) ;  /* 0x0000000c00787947 */ /* 0x000ff00003800000 */
.L_x_9709:
        /* <DEDUP_REMOVED lines=10> */
.L_x_9717:
[----:B------:R-:W2:Y:S02]  /*0440*/  LDG.E.U16 R0, desc[UR36][R4.64] ;  /* 0x0000002404007981 */ /* 0x000ea4000c1e1500 */
[----:B--2---:R-:W-:-:S05]  /*0450*/  HADD2.F32 R0, -RZ, R0.H0_H0 ;  /* 0x20000000ff007230 */ /* 0x004fca0000004100 */
[----:B------:R-:W-:-:S04]  /*0460*/  FSETP.NEU.FTZ.AND P0, PT, R0, RZ, PT ;  /* 0x000000ff0000720b */ /* 0x000fc80003f1d000 */
[----:B------:R-:W-:Y:S01]  /*0470*/  P2R R18, PR, RZ, 0x1 ;  /* 0x00000001ff127803 */ /* 0x000fe20000000000 */
[----:B------:R-:W-:Y:S08]  /*0480*/  BRA `(.L_x_9713) ;  /* 0x0000000c003c7947 */ /* 0x000ff00003800000 */
.L_x_9716:
        /* <DEDUP_REMOVED lines=12> */
.L_x_9719:
        /* <DEDUP_REMOVED lines=11> */
.L_x_9718:
[----:B------:R-:W2:Y:S02]  /*0600*/  LDG.E.64 R4, desc[UR36][R4.64] ;  /* 0x0000002404047981 */ /* 0x000ea4000c1e1b00 */
[----:B--2---:R-:W-:-:S06]  /*0610*/  DSETP.NEU.AND P0, PT, R4, RZ, PT ;  /* 0x000000ff0400722a */ /* 0x004fcc0003f0d000 */
[----:B------:R-:W-:Y:S01]  /*0620*/  P2R R18, PR, RZ, 0x1 ;  /* 0x00000001ff127803 */ /* 0x000fe20000000000 */
[----:B------:R-:W-:Y:S07]  /*0630*/  BRA `(.L_x_9713) ;  /* 0x0000000800d07947 */ /* 0x000fee0003800000 */
.L_x_9708:
        /* <DEDUP_REMOVED lines=12> */
.L_x_9722:
[----:B------:R-:W2:Y:S02]  /*0700*/  LDG.E.128 R4, desc[UR36][R4.64] ;  /* 0x0000002404047981 */ /* 0x000ea4000c1e1d00 */
[----:B--2---:R-:W-:-:S06]  /*0710*/  DSETP.NEU.AND P0, PT, R6, RZ, PT ;  /* 0x000000ff0600722a */ /* 0x004fcc0003f0d000 */
[----:B------:R-:W-:-:S06]  /*0720*/  DSETP.NEU.OR P0, PT, R4, RZ, P0 ;  /* 0x000000ff0400722a */ /* 0x000fcc000070d400 */
[----:B------:R-:W-:Y:S01]  /*0730*/  P2R R18, PR, RZ, 0x1 ;  /* 0x00000001ff127803 */ /* 0x000fe20000000000 */
[----:B------:R-:W-:Y:S07]  /*0740*/  BRA `(.L_x_9713) ;  /* 0x00000008008c7947 */ /* 0x000fee0003800000 */
.L_x_9721:
        /* <DEDUP_REMOVED lines=28> */
.L_x_9724:
        /* <DEDUP_REMOVED lines=15> */
.L_x_9723:
[----:B------:R-:W2:Y:S02]  /*0a00*/  LDG.E.U16 R0, desc[UR36][R4.64] ;  /* 0x0000002404007981 */ /* 0x000ea4000c1e1500 */
[----:B--2---:R-:W-:-:S05]  /*0a10*/  IMAD.U32 R0, R0, 0x10000, RZ ;  /* 0x0001000000007824 */ /* 0x004fca00078e00ff */
[----:B------:R-:W-:-:S04]  /*0a20*/  FSETP.NEU.FTZ.AND P0, PT, R0, RZ, PT ;  /* 0x000000ff0000720b */ /* 0x000fc80003f1d000 */
[----:B------:R-:W-:Y:S01]  /*0a30*/  P2R R18, PR, RZ, 0x1 ;  /* 0x00000001ff127803 */ /* 0x000fe20000000000 */
[----:B------:R-:W-:Y:S08]  /*0a40*/  BRA `(.L_x_9713) ;  /* 0x0000000400cc7947 */ /* 0x000ff00003800000 */
.L_x_9720:
        /* <DEDUP_REMOVED lines=12> */
.L_x_9727:
        /* <DEDUP_REMOVED lines=21> */
.L_x_9731:
[----:B------:R-:W-:Y:S05]  /*0c60*/  BSYNC B1 ;  /* 0x0000000000017941 */ /* 0x000fea0003800000 */
.L_x_9730:
[----:B------:R-:W-:Y:S01]  /*0c70*/  LEA R5, R0, 0x3b800000, 0x17 ;  /* 0x3b80000000057811 */ /* 0x000fe200078eb8ff */
[----:B------:R-:W-:-:S05]  /*0c80*/  IMAD.SHL.U32 R0, R3, 0x100000, RZ ;  /* 0x0010000003007824 */ /* 0x000fca00078e00ff */
[----:B------:R-:W-:-:S07]  /*0c90*/  LOP3.LUT R0, R5, R0, R6, 0xfe, !PT ;  /* 0x0000000005007212 */ /* 0x000fce00078efe06 */
.L_x_9729:
[----:B------:R-:W-:Y:S05]  /*0ca0*/  BSYNC B0 ;  /* 0x0000000000007941 */ /* 0x000fea0003800000 */
.L_x_9728:
[----:B------:R-:W-:-:S04]  /*0cb0*/  FSETP.NEU.FTZ.AND P0, PT, R0, RZ, PT ;  /* 0x000000ff0000720b */ /* 0x000fc80003f1d000 */
[----:B------:R-:W-:Y:S01]  /*0cc0*/  P2R R18, PR, RZ, 0x1 ;  /* 0x00000001ff127803 */ /* 0x000fe20000000000 */
[----:B------:R-:W-:Y:S08]  /*0cd0*/  BRA `(.L_x_9713) ;  /* 0x0000000400287947 */ /* 0x000ff00003800000 */
.L_x_9726:
        /* <DEDUP_REMOVED lines=21> */
.L_x_9735:
[----:B------:R-:W-:Y:S05]  /*0e30*/  BSYNC B1 ;  /* 0x0000000000017941 */ /* 0x000fea0003800000 */
.L_x_9734:
[----:B------:R-:W-:Y:S01]  /*0e40*/  LEA R5, R0, 0x37800000, 0x17 ;  /* 0x3780000000057811 */ /* 0x000fe200078eb8ff */
[----:B------:R-:W-:-:S05]  /*0e50*/  IMAD.SHL.U32 R0, R3, 0x200000, RZ ;  /* 0x0020000003007824 */ /* 0x000fca00078e00ff */
[----:B------:R-:W-:-:S07]  /*0e60*/  LOP3.LUT R0, R5, R0, R6, 0xfe, !PT ;  /* 0x0000000005007212 */ /* 0x000fce00078efe06 */
.L_x_9733:
[----:B------:R-:W-:Y:S05]  /*0e70*/  BSYNC B0 ;  /* 0x0000000000007941 */ /* 0x000fea0003800000 */
.L_x_9732:
[----:B------:R-:W-:-:S04]  /*0e80*/  FSETP.NEU.FTZ.AND P0, PT, R0, RZ, PT ;  /* 0x000000ff0000720b */ /* 0x000fc80003f1d000 */
[----:B------:R-:W-:Y:S01]  /*0e90*/  P2R R18, PR, RZ, 0x1 ;  /* 0x00000001ff127803 */ /* 0x000fe20000000000 */
[----:B------:R-:W-:Y:S08]  /*0ea0*/  BRA `(.L_x_9713) ;  /* 0x0000000000b47947 */ /* 0x000ff00003800000 */
.L_x_9725:
        /* <DEDUP_REMOVED lines=14> */
.L_x_9739:
[----:B------:R-:W-:Y:S05]  /*0f90*/  BSYNC B0 ;  /* 0x0000000000007941 */ /* 0x000fea0003800000 */
.L_x_9738:
[----:B------:R-:W-:-:S04]  /*0fa0*/  FSETP.NEU.FTZ.AND P0, PT, R0, RZ, PT ;  /* 0x000000ff0000720b */ /* 0x000fc80003f1d000 */
[----:B------:R-:W-:Y:S01]  /*0fb0*/  P2R R18, PR, RZ, 0x1 ;  /* 0x00000001ff127803 */ /* 0x000fe20000000000 */
[----:B------:R-:W-:Y:S08]  /*0fc0*/  BRA `(.L_x_9713) ;  /* 0x00000000006c7947 */ /* 0x000ff00003800000 */
.L_x_9712:
        /* <DEDUP_REMOVED lines=16> */
.L_x_9740:
[----:B------:R-:W-:-:S04]  /*10d0*/  PLOP3.LUT P0, PT, PT, PT, PT, 0x8, 0x0 ;  /* 0x000000000000781c */ /* 0x000fc80003f0e170 */
[----:B------:R-:W-:Y:S01]  /*10e0*/  P2R R18, PR, RZ, 0x1 ;  /* 0x00000001ff127803 */ /* 0x000fe20000000000 */
[----:B------:R-:W-:Y:S08]  /*10f0*/  BRA `(.L_x_9713) ;  /* 0x0000000000207947 */ /* 0x000ff00003800000 */
.L_x_9737:
[----:B------:R-:W2:Y:S02]  /*1100*/  LDG.E.64 R4, desc[UR36][R4.64] ;  /* 0x0000002404047981 */ /* 0x000ea4000c1e1b00 */
[----:B--2---:R-:W-:-:S04]  /*1110*/  ISETP.NE.U32.AND P0, PT, R4, RZ, PT ;  /* 0x000000ff0400720c */ /* 0x004fc80003f05070 */
[----:B------:R-:W-:-:S04]  /*1120*/  ISETP.NE.AND.EX P0, PT, R5, RZ, PT, P0 ;  /* 0x000000ff0500720c */ /* 0x000fc80003f05300 */
[----:B------:R-:W-:Y:S01]  /*1130*/  P2R R18, PR, RZ, 0x1 ;  /* 0x00000001ff127803 */ /* 0x000fe20000000000 */
[----:B------:R-:W-:Y:S08]  /*1140*/  BRA `(.L_x_9713) ;  /* 0x00000000000c7947 */ /* 0x000ff00003800000 */
.L_x_9736:
[----:B------:R-:W2:Y:S02]  /*1150*/  LDG.E R4, desc[UR36][R4.64] ;  /* 0x0000002404047981 */ /* 0x000ea4000c1e1900 */
[----:B--2---:R-:W-:-:S04]  /*1160*/  ISETP.NE.AND P0, PT, R4, RZ, PT ;  /* 0x000000ff0400720c */ /* 0x004fc80003f05270 */
[----:B------:R-:W-:-:S09]  /*1170*/  P2R R18, PR, RZ, 0x1 ;  /* 0x00000001ff127803 */ /* 0x000fd20000000000 */
.L_x_9713:
        /* <DEDUP_REMOVED lines=19> */
.L_x_9744:
[----:B------:R-:W2:Y:S02]  /*12b0*/  LDG.E.U8 R4, desc[UR36][R4.64] ;  /* 0x0000002404047981 */ /* 0x000ea4000c1e1100 */
[----:B--2---:R-:W-:Y:S01]  /*12c0*/  ISETP.NE.AND P0, PT, R4, RZ, PT ;  /* 0x000000ff0400720c */ /* 0x004fe20003f05270 */
[----:B------:R-:W-:-:S12]  /*12d0*/  BRA `(.L_x_9746) ;  /* 0x0000000c00747947 */ /* 0x000fd80003800000 */
.L_x_9743:
        /* <DEDUP_REMOVED lines=10> */
.L_x_9748:
[----:B------:R-:W2:Y:S02]  /*1380*/  LDG.E R4, desc[UR36][R4.64] ;  /* 0x0000002404047981 */ /* 0x000ea4000c1e1900 */
[----:B--2---:R-:W-:Y:S01]  /*1390*/  ISETP.NE.AND P0, PT, R4, RZ, PT ;  /* 0x000000ff0400720c */ /* 0x004fe20003f05270 */
[----:B------:R-:W-:-:S12]  /*13a0*/  BRA `(.L_x_9746) ;  /* 0x0000000c00407947 */ /* 0x000fd80003800000 */
.L_x_9747:
[----:B------:R-:W2:Y:S02]  /*13b0*/  LDG.E.U16 R4, desc[UR36][R4.64] ;  /* 0x0000002404047981 */ /* 0x000ea4000c1e1500 */
[----:B--2---:R-:W-:Y:S01]  /*13c0*/  ISETP.NE.AND P0, PT, R4, RZ, PT ;  /* 0x000000ff0400720c */ /* 0x004fe20003f05270 */
[----:B------:R-:W-:-:S12]  /*13d0*/  BRA `(.L_x_9746) ;  /* 0x0000000c00347947 */ /* 0x000fd80003800000 */
.L_x_9742:
        /* <DEDUP_REMOVED lines=9> */
.L_x_9750:
[----:B------:R-:W2:Y:S02]  /*1470*/  LDG.E.U16 R0, desc[UR36][R4.64] ;  /* 0x0000002404007981 */ /* 0x000ea4000c1e1500 */
[----:B--2---:R-:W-:-:S05]  /*1480*/  HADD2.F32 R0, -RZ, R0.H0_H0 ;  /* 0x20000000ff007230 */ /* 0x004fca0000004100 */
[----:B------:R-:W-:Y:S01]  /*1490*/  FSETP.NEU.FTZ.AND P0, PT, R0, RZ, PT ;  /* 0x000000ff0000720b */ /* 0x000fe20003f1d000 */
[----:B------:R-:W-:-:S12]  /*14a0*/  BRA `(.L_x_9746) ;  /* 0x0000000c00007947 */ /* 0x000fd80003800000 */
.L_x_9749:
        /* <DEDUP_REMOVED lines=11> */
.L_x_9752:
        /* <DEDUP_REMOVED lines=10> */
.L_x_9751:
[----:B------:R-:W2:Y:S02]  /*1600*/  LDG.E.64 R4, desc[UR36][R4.64] ;  /* 0x0000002404047981 */ /* 0x000ea4000c1e1b00 */
[----:B--2---:R-:W-:Y:S01]  /*1610*/  DSETP.NEU.AND P0, PT, R4, RZ, PT ;  /* 0x000000ff0400722a */ /* 0x004fe20003f0d000 */
[----:B------:R-:W-:-:S13]  /*1620*/  BRA `(.L_x_9746) ;  /* 0x0000000800a07947 */ /* 0x000fda0003800000 */
.L_x_9741:
        /* <DEDUP_REMOVED lines=11> */
.L_x_9755:
[----:B------:R-:W2:Y:S02]  /*16e0*/  LDG.E.128 R4, desc[UR36][R4.64] ;  /* 0x0000002404047981 */ /* 0x000ea4000c1e1d00 */
[----:B--2---:R-:W-:-:S06]  /*16f0*/  DSETP.NEU.AND P0, PT, R6, RZ, PT ;  /* 0x000000ff0600722a */ /* 0x004fcc0003f0d000 */
[----:B------:R-:W-:Y:S01]  /*1700*/  DSETP.NEU.OR P0, PT, R4, RZ, P0 ;  /* 0x000000ff0400722a */ /* 0x000fe2000070d400 */
[----:B------:R-:W-:-:S13]  /*1710*/  BRA `(.L_x_9746) ;  /* 0x0000000800647947 */ /* 0x000fda0003800000 */
.L_x_9754:
        /* <DEDUP_REMOVED lines=27> */
.L_x_9757:
        /* <DEDUP_REMOVED lines=14> */
.L_x_9756:
[----:B------:R-:W2:Y:S02]  /*19b0*/  LDG.E.U16 R0, desc[UR36][R4.64] ;  /* 0x0000002404007981 */ /* 0x000ea4000c1e1500 */
[----:B--2---:R-:W-:-:S05]  /*19c0*/  IMAD.U32 R0, R0, 0x10000, RZ ;  /* 0x0001000000007824 */ /* 0x004fca00078e00ff */
[----:B------:R-:W-:Y:S01]  /*19d0*/  FSETP.NEU.FTZ.AND P0, PT, R0, RZ, PT ;  /* 0x000000ff0000720b */ /* 0x000fe20003f1d000 */
[----:B------:R-:W-:-:S12]  /*19e0*/  BRA `(.L_x_9746) ;  /* 0x0000000400b07947 */ /* 0x000fd80003800000 */
.L_x_9753:
        /* <DEDUP_REMOVED lines=11> */
.L_x_9760:
        /* <DEDUP_REMOVED lines=21> */
.L_x_9764:
[----:B------:R-:W-:Y:S05]  /*1bf0*/  BSYNC B1 ;  /* 0x0000000000017941 */ /* 0x000fea0003800000 */
.L_x_9763:
[----:B------:R-:W-:Y:S01]  /*1c00*/  LEA R5, R0, 0x3b800000, 0x17 ;  /* 0x3b80000000057811 */ /* 0x000fe200078eb8ff */
[----:B------:R-:W-:-:S05]  /*1c10*/  IMAD.SHL.U32 R0, R3, 0x100000, RZ ;  /* 0x0010000003007824 */ /* 0x000fca00078e00ff */
[----:B------:R-:W-:-:S07]  /*1c20*/  LOP3.LUT R0, R5, R0, R6, 0xfe, !PT ;  /* 0x0000000005007212 */ /* 0x000fce00078efe06 */
.L_x_9762:
[----:B------:R-:W-:Y:S05]  /*1c30*/  BSYNC B0 ;  /* 0x0000000000007941 */ /* 0x000fea0003800000 */
.L_x_9761:
[----:B------:R-:W-:Y:S01]  /*1c40*/  FSETP.NEU.FTZ.AND P0, PT, R0, RZ, PT ;  /* 0x000000ff0000720b */ /* 0x000fe20003f1d000 */
[----:B------:R-:W-:-:S12]  /*1c50*/  BRA `(.L_x_9746) ;  /* 0x0000000400147947 */ /* 0x000fd80003800000 */
.L_x_9759:
        /* <DEDUP_REMOVED lines=21> */
.L_x_9768:
[----:B------:R-:W-:Y:S05]  /*1db0*/  BSYNC B1 ;  /* 0x0000000000017941 */ /* 0x000fea0003800000 */
.L_x_9767:
[----:B------:R-:W-:Y:S01]  /*1dc0*/  LEA R5, R0, 0x37800000, 0x17 ;  /* 0x3780000000057811 */ /* 0x000fe200078eb8ff */
[----:B------:R-:W-:-:S05]  /*1dd0*/  IMAD.SHL.U32 R0, R3, 0x200000, RZ ;  /* 0x0020000003007824 */ /* 0x000fca00078e00ff */
[----:B------:R-:W-:-:S07]  /*1de0*/  LOP3.LUT R0, R5, R0, R6, 0xfe, !PT ;  /* 0x0000000005007212 */ /* 0x000fce00078efe06 */
.L_x_9766:
[----:B------:R-:W-:Y:S05]  /*1df0*/  BSYNC B0 ;  /* 0x0000000000007941 */ /* 0x000fea0003800000 */
.L_x_9765:
[----:B------:R-:W-:Y:S01]  /*1e00*/  FSETP.NEU.FTZ.AND P0, PT, R0, RZ, PT ;  /* 0x000000ff0000720b */ /* 0x000fe20003f1d000 */
[----:B------:R-:W-:-:S12]  /*1e10*/  BRA `(.L_x_9746) ;  /* 0x0000000000a47947 */ /* 0x000fd80003800000 */
.L_x_9758:
        /* <DEDUP_REMOVED lines=14> */
.L_x_9772:
[----:B------:R-:W-:Y:S05]  /*1f00*/  BSYNC B0 ;  /* 0x0000000000007941 */ /* 0x000fea0003800000 */
.L_x_9771:
[----:B------:R-:W-:Y:S01]  /*1f10*/  FSETP.NEU.FTZ.AND P0, PT, R0, RZ, PT ;  /* 0x000000ff0000720b */ /* 0x000fe20003f1d000 */
[----:B------:R-:W-:-:S12]  /*1f20*/  BRA `(.L_x_9746) ;  /* 0x0000000000607947 */ /* 0x000fd80003800000 */
.L_x_9745:
        /* <DEDUP_REMOVED lines=16> */
.L_x_9773:
[----:B------:R-:W-:Y:S01]  /*2030*/  PLOP3.LUT P0, PT, PT, PT, PT, 0x8, 0x0 ;  /* 0x000000000000781c */ /* 0x000fe20003f0e170 */
[----:B------:R-:W-:-:S12]  /*2040*/  BRA `(.L_x_9746) ;  /* 0x0000000000187947 */ /* 0x000fd80003800000 */
.L_x_9770:
[----:B------:R-:W2:Y:S02]  /*2050*/  LDG.E.64 R4, desc[UR36][R4.64] ;  /* 0x0000002404047981 */ /* 0x000ea4000c1e1b00 */
[----:B--2---:R-:W-:-:S04]  /*2060*/  ISETP.NE.U32.AND P0, PT, R4, RZ, PT ;  /* 0x000000ff0400720c */ /* 0x004fc80003f05070 */
[----:B------:R-:W-:Y:S01]  /*2070*/  ISETP.NE.AND.EX P0, PT, R5, RZ, PT, P0 ;  /* 0x000000ff0500720c */ /* 0x000fe20003f05300 */
[----:B------:R-:W-:-:S12]  /*2080*/  BRA `(.L_x_9746) ;  /* 0x0000000000087947 */ /* 0x000fd80003800000 */
.L_x_9769:
[----:B------:R-:W2:Y:S02]  /*2090*/  LDG.E R4, desc[UR36][R4.64] ;  /* 0x0000002404047981 */ /* 0x000ea4000c1e1900 */
[----:B--2---:R-:W-:-:S13]  /*20a0*/  ISETP.NE.AND P0, PT, R4, RZ, PT ;  /* 0x000000ff0400720c */ /* 0x004fda0003f05270 */
.L_x_9746:
[----:B------:R-:W-:Y:S01]  /*20b0*/  ISETP.NE.AND P1, PT, R18, RZ, PT ;  /* 0x000000ff1200720c */ /* 0x000fe20003f25270 */
[----:B------:R-:W-:Y:S01]  /*20c0*/  VIADD R25, R25, 0x80 ;  /* 0x0000008019197836 */ /* 0x000fe20000000000 */
[----:B------:R-:W-:Y:S02]  /*20d0*/  SEL R18, RZ, 0x1, !P0 ;  /* 0x00000001ff127807 */ /* 0x000fe40004000000 */
[----:B------:R-:W-:-:S09]  /*20e0*/  SEL R17, RZ, 0x1, !P1 ;  /* 0x00000001ff117807 */ /* 0x000fd20004800000 */
.L_x_9707:
[----:B------:R-:W-:Y:S05]  /*20f0*/  BSYNC B6 ;  /* 0x0000000000067941 */ /* 0x000fea0003800000 */
.L_x_9706:
        /* <DEDUP_REMOVED lines=25> */
.L_x_9779:
[----:B------:R-:W2:Y:S02]  /*2290*/  LDG.E.U8 R4, desc[UR36][R4.64] ;  /* 0x0000002404047981 */ /* 0x000ea4000c1e1100 */
[----:B--2---:R-:W-:-:S04]  /*22a0*/  ISETP.NE.AND P0, PT, R4, RZ, PT ;  /* 0x000000ff0400720c */ /* 0x004fc80003f05270 */
[----:B------:R-:W-:Y:S01]  /*22b0*/  P2R R19, PR, RZ, 0x1 ;  /* 0x00000001ff137803 */ /* 0x000fe20000000000 */
[----:B------:R-:W-:Y:S08]  /*22c0*/  BRA `(.L_x_9781) ;  /* 0x0000000c00c87947 */ /* 0x000ff00003800000 */
.L_x_9778:
        /* <DEDUP_REMOVED lines=11> */
.L_x_9783:
[----:B------:R-:W2:Y:S02]  /*2380*/  LDG.E R4, desc[UR36][R4.64] ;  /* 0x0000002404047981 */ /* 0x000ea4000c1e1900 */
[----:B--2---:R-:W-:-:S04]  /*2390*/  ISETP.NE.AND P0, PT, R4, RZ, PT ;  /* 0x000000ff0400720c */ /* 0x004fc80003f05270 */
[----:B------:R-:W-:Y:S01]  /*23a0*/  P2R R19, PR, RZ, 0x1 ;  /* 0x00000001ff137803 */ /* 0x000fe20000000000 */
[----:B------:R-:W-:Y:S08]  /*23b0*/  BRA `(.L_x_9781) ;  /* 0x0000000c008c7947 */ /* 0x000ff00003800000 */
.L_x_9782:
[----:B------:R-:W2:Y:S02]  /*23c0*/  LDG.E.U16 R4, desc[UR36][R4.64] ;  /* 0x0000002404047981 */ /* 0x000ea4000c1e1500 */
[----:B--2---:R-:W-:-:S04]  /*23d0*/  ISETP.NE.AND P0, PT, R4, RZ, PT ;  /* 0x000000ff0400720c */ /* 0x004fc80003f05270 */
[----:B------:R-:W-:Y:S01]  /*23e0*/  P2R R19, PR, RZ, 0x1 ;  /* 0x00000001ff137803 */ /* 0x000fe20000000000 */
[----:B------:R-:W-:Y:S08]  /*23f0*/  BRA `(.L_x_9781) ;  /* 0x0000000c007c7947 */ /* 0x000ff00003800000 */
.L_x_9777:
        /* <DEDUP_REMOVED lines=10> */
.L_x_9785:
[----:B------:R-:W2:Y:S02]  /*24a0*/  LDG.E.U16 R0, desc[UR36][R4.64] ;  /* 0x0000002404007981 */ /* 0x000ea4000c1e1500 */
[----:B--2---:R-:W-:-:S05]  /*24b0*/  HADD2.F32 R0, -RZ, R0.H0_H0 ;  /* 0x20000000ff007230 */ /* 0x004fca0000004100 */
[----:B------:R-:W-:-:S04]  /*24c0*/  FSETP.NEU.FTZ.AND P0, PT, R0, RZ, PT ;  /* 0x000000ff0000720b */ /* 0x000fc80003f1d000 */
[----:B------:R-:W-:Y:S01]  /*24d0*/  P2R R19, PR, RZ, 0x1 ;  /* 0x00000001ff137803 */ /* 0x000fe20000000000 */
[----:B------:R-:W-:Y:S08]  /*24e0*/  BRA `(.L_x_9781) ;  /* 0x0000000c00407947 */ /* 0x000ff00003800000 */
.L_x_9784:
        /* <DEDUP_REMOVED lines=12> */
.L_x_9787:
        /* <DEDUP_REMOVED lines=11> */
.L_x_9786:
[----:B------:R-:W2:Y:S02]  /*2660*/  LDG.E.64 R4, desc[UR36][R4.64] ;  /* 0x0000002404047981 */ /* 0x000ea4000c1e1b00 */
[----:B--2---:R-:W-:-:S06]  /*2670*/  DSETP.NEU.AND P0, PT, R4, RZ, PT ;  /* 0x000000ff0400722a */ /* 0x004fcc0003f0d000 */
[----:B------:R-:W-:Y:S01]  /*2680*/  P2R R19, PR, RZ, 0x1 ;  /* 0x00000001ff137803 */ /* 0x000fe20000000000 */
[----:B------:R-:W-:Y:S07]  /*2690*/  BRA `(.L_x_9781) ;  /* 0x0000000800d47947 */ /* 0x000fee0003800000 */
.L_x_9776:
        /* <DEDUP_REMOVED lines=12> */
.L_x_9790:
[----:B------:R-:W2:Y:S02]  /*2760*/  LDG.E.128 R4, desc[UR36][R4.64] ;  /* 0x0000002404047981 */ /* 0x000ea4000c1e1d00 */
[----:B--2---:R-:W-:-:S06]  /*2770*/  DSETP.NEU.AND P0, PT, R6, RZ, PT ;  /* 0x000000ff0600722a */ /* 0x004fcc0003f0d000 */
[----:B------:R-:W-:-:S06]  /*2780*/  DSETP.NEU.OR P0, PT, R4, RZ, P0 ;  /* 0x000000ff0400722a */ /* 0x000fcc000070d400 */
[----:B------:R-:W-:Y:S01]  /*2790*/  P2R R19, PR, RZ, 0x1 ;  /* 0x00000001ff137803 */ /* 0x000fe20000000000 */
[----:B------:R-:W-:Y:S07]  /*27a0*/  BRA `(.L_x_9781) ;  /* 0x0000000800907947 */ /* 0x000fee0003800000 */
.L_x_9789:
        /* <DEDUP_REMOVED lines=28> */
.L_x_9792:
        /* <DEDUP_REMOVED lines=16> */
.L_x_9791:
[----:B------:R-:W2:Y:S02]  /*2a70*/  LDG.E.U16 R0, desc[UR36][R4.64] ;  /* 0x0000002404007981 */ /* 0x000ea4000c1e1500 */
[----:B--2---:R-:W-:-:S05]  /*2a80*/  IMAD.U32 R0, R0, 0x10000, RZ ;  /* 0x0001000000007824 */ /* 0x004fca00078e00ff */
[----:B------:R-:W-:-:S04]  /*2a90*/  FSETP.NEU.FTZ.AND P0, PT, R0, RZ, PT ;  /* 0x000000ff0000720b */ /* 0x000fc80003f1d000 */
[----:B------:R-:W-:Y:S01]  /*2aa0*/  P2R R19, PR, RZ, 0x1 ;  /* 0x00000001ff137803 */ /* 0x000fe20000000000 */
[----:B------:R-:W-:Y:S08]  /*2ab0*/  BRA `(.L_x_9781) ;  /* 0x0000000400cc7947 */ /* 0x000ff00003800000 */
.L_x_9788:
        /* <DEDUP_REMOVED lines=12> */
.L_x_9795:
        /* <DEDUP_REMOVED lines=21> */
.L_x_9799:
[----:B------:R-:W-:Y:S05]  /*2cd0*/  BSYNC B1 ;  /* 0x0000000000017941 */ /* 0x000fea0003800000 */
.L_x_9798:
[----:B------:R-:W-:Y:S01]  /*2ce0*/  LEA R5, R0, 0x3b800000, 0x17 ;  /* 0x3b80000000057811 */ /* 0x000fe200078eb8ff */
[----:B------:R-:W-:-:S05]  /*2cf0*/  IMAD.SHL.U32 R0, R3, 0x100000, RZ ;  /* 0x0010000003007824 */ /* 0x000fca00078e00ff */
[----:B------:R-:W-:-:S07]  /*2d00*/  LOP3.LUT R0, R5, R0, R6, 0xfe, !PT ;  /* 0x0000000005007212 */ /* 0x000fce00078efe06 */
.L_x_9797:
[----:B------:R-:W-:Y:S05]  /*2d10*/  BSYNC B0 ;  /* 0x0000000000007941 */ /* 0x000fea0003800000 */
.L_x_9796:
[----:B------:R-:W-:-:S04]  /*2d20*/  FSETP.NEU.FTZ.AND P0, PT, R0, RZ, PT ;  /* 0x000000ff0000720b */ /* 0x000fc80003f1d000 */
[----:B------:R-:W-:Y:S01]  /*2d30*/  P2R R19, PR, RZ, 0x1 ;  /* 0x00000001ff137803 */ /* 0x000fe20000000000 */
[----:B------:R-:W-:Y:S08]  /*2d40*/  BRA `(.L_x_9781) ;  /* 0x0000000400287947 */ /* 0x000ff00003800000 */
.L_x_9794:
        /* <DEDUP_REMOVED lines=21> */
.L_x_9803:
[----:B------:R-:W-:Y:S05]  /*2ea0*/  BSYNC B1 ;  /* 0x0000000000017941 */ /* 0x000fea0003800000 */
.L_x_9802:
[----:B------:R-:W-:Y:S01]  /*2eb0*/  LEA R5, R0, 0x37800000, 0x17 ;  /* 0x3780000000057811 */ /* 0x000fe200078eb8ff */
[----:B------:R-:W-:-:S05]  /*2ec0*/  IMAD.SHL.U32 R0, R3, 0x200000, RZ ;  /* 0x0020000003007824 */ /* 0x000fca00078e00ff */
[----:B------:R-:W-:-:S07]  /*2ed0*/  LOP3.LUT R0, R5, R0, R6, 0xfe, !PT ;  /* 0x0000000005007212 */ /* 0x000fce00078efe06 */
.L_x_9801:
[----:B------:R-:W-:Y:S05]  /*2ee0*/  BSYNC B0 ;  /* 0x0000000000007941 */ /* 0x000fea0003800000 */
.L_x_9800:
[----:B------:R-:W-:-:S04]  /*2ef0*/  FSETP.NEU.FTZ.AND P0, PT, R0, RZ, PT ;  /* 0x000000ff0000720b */ /* 0x000fc80003f1d000 */
[----:B------:R-:W-:Y:S01]  /*2f00*/  P2R R19, PR, RZ, 0x1 ;  /* 0x00000001ff137803 */ /* 0x000fe20000000000 */
[----:B------:R-:W-:Y:S08]  /*2f10*/  BRA `(.L_x_9781) ;  /* 0x0000000000b47947 */ /* 0x000ff00003800000 */
.L_x_9793:
        /* <DEDUP_REMOVED lines=14> */
.L_x_9807:
[----:B------:R-:W-:Y:S05]  /*3000*/  BSYNC B0 ;  /* 0x0000000000007941 */ /* 0x000fea0003800000 */
.L_x_9806:
[----:B------:R-:W-:-:S04]  /*3010*/  FSETP.NEU.FTZ.AND P0, PT, R0, RZ, PT ;  /* 0x000000ff0000720b */ /* 0x000fc80003f1d000 */
[----:B------:R-:W-:Y:S01]  /*3020*/  P2R R19, PR, RZ, 0x1 ;  /* 0x00000001ff137803 */ /* 0x000fe20000000000 */
[----:B------:R-:W-:Y:S08]  /*3030*/  BRA `(.L_x_9781) ;  /* 0x00000000006c7947 */ /* 0x000ff00003800000 */
.L_x_9780:
        /* <DEDUP_REMOVED lines=16> */
.L_x_9808:
[----:B------:R-:W-:-:S04]  /*3140*/  PLOP3.LUT P0, PT, PT, PT, PT, 0x8, 0x0 ;  /* 0x000000000000781c */ /* 0x000fc80003f0e170 */
[----:B------:R-:W-:Y:S01]  /*3150*/  P2R R19, PR, RZ, 0x1 ;  /* 0x00000001ff137803 */ /* 0x000fe20000000000 */
[----:B------:R-:W-:Y:S08]  /*3160*/  BRA `(.L_x_9781) ;  /* 0x0000000000207947 */ /* 0x000ff00003800000 */
.L_x_9805:
[----:B------:R-:W2:Y:S02]  /*3170*/  LDG.E.64 R4, desc[UR36][R4.64] ;  /* 0x0000002404047981 */ /* 0x000ea4000c1e1b00 */
[----:B--2---:R-:W-:-:S04]  /*3180*/  ISETP.NE.U32.AND P0, PT, R4, RZ, PT ;  /* 0x000000ff0400720c */ /* 0x004fc80003f05070 */
[----:B------:R-:W-:-:S04]  /*3190*/  ISETP.NE.AND.EX P0, PT, R5, RZ, PT, P0 ;  /* 0x000000ff0500720c */ /* 0x000fc80003f05300 */
[----:B------:R-:W-:Y:S01]  /*31a0*/  P2R R19, PR, RZ, 0x1 ;  /* 0x00000001ff137803 */ /* 0x000fe20000000000 */
[----:B------:R-:W-:Y:S08]  /*31b0*/  BRA `(.L_x_9781) ;  /* 0x00000000000c7947 */ /* 0x000ff00003800000 */
.L_x_9804:
[----:B------:R-:W2:Y:S02]  /*31c0*/  LDG.E R4, desc[UR36][R4.64] ;  /* 0x0000002404047981 */ /* 0x000ea4000c1e1900 */
[----:B--2---:R-:W-:-:S04]  /*31d0*/  ISETP.NE.AND P0, PT, R4, RZ, PT ;  /* 0x000000ff0400720c */ /* 0x004fc80003f05270 */
[----:B------:R-:W-:-:S09]  /*31e0*/  P2R R19, PR, RZ, 0x1 ;  /* 0x00000001ff137803 */ /* 0x000fd20000000000 */
.L_x_9781:
        /* <DEDUP_REMOVED lines=19> */
.L_x_9812:
[----:B------:R-:W2:Y:S02]  /*3320*/  LDG.E.U8 R4, desc[UR36][R4.64] ;  /* 0x0000002404047981 */ /* 0x000ea4000c1e1100 */
[----:B--2---:R-:W-:Y:S01]  /*3330*/  ISETP.NE.AND P0, PT, R4, RZ, PT ;  /* 0x000000ff0400720c */ /* 0x004fe20003f05270 */
[----:B------:R-:W-:-:S12]  /*3340*/  BRA `(.L_x_9814) ;  /* 0x0000000c00747947 */ /* 0x000fd80003800000 */
.L_x_9811:
        /* <DEDUP_REMOVED lines=10> */
.L_x_9816:
[----:B------:R-:W2:Y:S02]  /*33f0*/  LDG.E R4, desc[UR36][R4.64] ;  /* 0x0000002404047981 */ /* 0x000ea4000c1e1900 */
[----:B--2---:R-:W-:Y:S01]  /*3400*/  ISETP.NE.AND P0, PT, R4, RZ, PT ;  /* 0x000000ff0400720c */ /* 0x004fe20003f05270 */
[----:B------:R-:W-:-:S12]  /*3410*/  BRA `(.L_x_9814) ;  /* 0x0000000c00407947 */ /* 0x000fd80003800000 */
.L_x_9815:
[----:B------:R-:W2:Y:S02]  /*3420*/  LDG.E.U16 R4, desc[UR36][R4.64] ;  /* 0x0000002404047981 */ /* 0x000ea4000c1e1500 */
[----:B--2---:R-:W-:Y:S01]  /*3430*/  ISETP.NE.AND P0, PT, R4, RZ, PT ;  /* 0x000000ff0400720c */ /* 0x004fe20003f05270 */
[----:B------:R-:W-:-:S12]  /*3440*/  BRA `(.L_x_9814) ;  /* 0x0000000c00347947 */ /* 0x000fd80003800000 */
.L_x_9810:
        /* <DEDUP_REMOVED lines=9> */
.L_x_9818:
[----:B------:R-:W2:Y:S02]  /*34e0*/  LDG.E.U16 R0, desc[UR36][R4.64] ;  /* 0x0000002404007981 */ /* 0x000ea4000c1e1500 */
[----:B--2---:R-:W-:-:S05]  /*34f0*/  HADD2.F32 R0, -RZ, R0.H0_H0 ;  /* 0x20000000ff007230 */ /* 0x004fca0000004100 */
[----:B------:R-:W-:Y:S01]  /*3500*/  FSETP.NEU.FTZ.AND P0, PT, R0, RZ, PT ;  /* 0x000000ff0000720b */ /* 0x000fe20003f1d000 */
[----:B------:R-:W-:-:S12]  /*3510*/  BRA `(.L_x_9814) ;  /* 0x0000000c00007947 */ /* 0x000fd80003800000 */
.L_x_9817:
        /* <DEDUP_REMOVED lines=11> */
.L_x_9820:
        /* <DEDUP_REMOVED lines=10> */
.L_x_9819:
[----:B------:R-:W2:Y:S02]  /*3670*/  LDG.E.64 R4, desc[UR36][R4.64] ;  /* 0x0000002404047981 */ /* 0x000ea4000c1e1b00 */
[----:B--2---:R-:W-:Y:S01]  /*3680*/  DSETP.NEU.AND P0, PT, R4, RZ, PT ;  /* 0x000000ff0400722a */ /* 0x004fe20003f0d000 */
[----:B------:R-:W-:-:S13]  /*3690*/  BRA `(.L_x_9814) ;  /* 0x0000000800a07947 */ /* 0x000fda0003800000 */
.L_x_9809:
        /* <DEDUP_REMOVED lines=11> */
.L_x_9823:
[----:B------:R-:W2:Y:S02]  /*3750*/  LDG.E.128 R4, desc[UR36][R4.64] ;  /* 0x0000002404047981 */ /* 0x000ea4000c1e1d00 */
[----:B--2---:R-:W-:-:S06]  /*3760*/  DSETP.NEU.AND P0, PT, R6, RZ, PT ;  /* 0x000000ff0600722a */ /* 0x004fcc0003f0d000 */
[----:B------:R-:W-:Y:S01]  /*3770*/  DSETP.NEU.OR P0, PT, R4, RZ, P0 ;  /* 0x000000ff0400722a */ /* 0x000fe2000070d400 */
[----:B------:R-:W-:-:S13]  /*3780*/  BRA `(.L_x_9814) ;  /* 0x0000000800647947 */ /* 0x000fda0003800000 */
.L_x_9822:
        /* <DEDUP_REMOVED lines=27> */
.L_x_9825:
        /* <DEDUP_REMOVED lines=14> */
.L_x_9824:
[----:B------:R-:W2:Y:S02]  /*3a20*/  LDG.E.U16 R0, desc[UR36][R4.64] ;  /* 0x0000002404007981 */ /* 0x000ea4000c1e1500 */
[----:B--2---:R-:W-:-:S05]  /*3a30*/  IMAD.U32 R0, R0, 0x10000, RZ ;  /* 0x0001000000007824 */ /* 0x004fca00078e00ff */
[----:B------:R-:W-:Y:S01]  /*3a40*/  FSETP.NEU.FTZ.AND P0, PT, R0, RZ, PT ;  /* 0x000000ff0000720b */ /* 0x000fe20003f1d000 */
[----:B------:R-:W-:-:S12]  /*3a50*/  BRA `(.L_x_9814) ;  /* 0x0000000400b07947 */ /* 0x000fd80003800000 */
.L_x_9821:
        /* <DEDUP_REMOVED lines=11> */
.L_x_9828:
        /* <DEDUP_REMOVED lines=21> */
.L_x_9832:
[----:B------:R-:W-:Y:S05]  /*3c60*/  BSYNC B1 ;  /* 0x0000000000017941 */ /* 0x000fea0003800000 */
.L_x_9831:
[----:B------:R-:W-:Y:S01]  /*3c70*/  LEA R5, R0, 0x3b800000, 0x17 ;  /* 0x3b80000000057811 */ /* 0x000fe200078eb8ff */
[----:B------:R-:W-:-:S05]  /*3c80*/  IMAD.SHL.U32 R0, R3, 0x100000, RZ ;  /* 0x0010000003007824 */ /* 0x000fca00078e00ff */
[----:B------:R-:W-:-:S07]  /*3c90*/  LOP3.LUT R0, R5, R0, R6, 0xfe, !PT ;  /* 0x0000000005007212 */ /* 0x000fce00078efe06 */
.L_x_9830:
[----:B------:R-:W-:Y:S05]  /*3ca0*/  BSYNC B0 ;  /* 0x0000000000007941 */ /* 0x000fea0003800000 */
.L_x_9829:
[----:B------:R-:W-:Y:S01]  /*3cb0*/  FSETP.NEU.FTZ.AND P0, PT, R0, RZ, PT ;  /* 0x000000ff0000720b */ /* 0x000fe20003f1d000 */
[----:B------:R-:W-:-:S12]  /*3cc0*/  BRA `(.L_x_9814) ;  /* 0x0000000400147947 */ /* 0x000fd80003800000 */
.L_x_9827:
        /* <DEDUP_REMOVED lines=21> */
.L_x_9836:
[----:B------:R-:W-:Y:S05]  /*3e20*/  BSYNC B1 ;  /* 0x0000000000017941 */ /* 0x000fea0003800000 */
.L_x_9835:
[----:B------:R-:W-:Y:S01]  /*3e30*/  LEA R5, R0, 0x37800000, 0x17 ;  /* 0x3780000000057811 */ /* 0x000fe200078eb8ff */
[----:B------:R-:W-:-:S05]  /*3e40*/  IMAD.SHL.U32 R0, R3, 0x200000, RZ ;  /* 0x0020000003007824 */ /* 0x000fca00078e00ff */
[----:B------:R-:W-:-:S07]  /*3e50*/  LOP3.LUT R0, R5, R0, R6, 0xfe, !PT ;  /* 0x0000000005007212 */ /* 0x000fce00078efe06 */
.L_x_9834:
[----:B------:R-:W-:Y:S05]  /*3e60*/  BSYNC B0 ;  /* 0x0000000000007941 */ /* 0x000fea0003800000 */
.L_x_9833:
[----:B------:R-:W-:Y:S01]  /*3e70*/  FSETP.NEU.FTZ.AND P0, PT, R0, RZ, PT ;  /* 0x000000ff0000720b */ /* 0x000fe20003f1d000 */
[----:B------:R-:W-:-:S12]  /*3e80*/  BRA `(.L_x_9814) ;  /* 0x0000000000a47947 */ /* 0x000fd80003800000 */
.L_x_9826:
        /* <DEDUP_REMOVED lines=14> */
.L_x_9840:
[----:B------:R-:W-:Y:S05]  /*3f70*/  BSYNC B0 ;  /* 0x0000000000007941 */ /* 0x000fea0003800000 */
.L_x_9839:
[----:B------:R-:W-:Y:S01]  /*3f80*/  FSETP.NEU.FTZ.AND P0, PT, R0, RZ, PT ;  /* 0x000000ff0000720b */ /* 0x000fe20003f1d000 */
[----:B------:R-:W-:-:S12]  /*3f90*/  BRA `(.L_x_9814) ;  /* 0x0000000000607947 */ /* 0x000fd80003800000 */
.L_x_9813:
        /* <DEDUP_REMOVED lines=16> */
.L_x_9841:
[----:B------:R-:W-:Y:S01]  /*40a0*/  PLOP3.LUT P0, PT, PT, PT, PT, 0x8, 0x0 ;  /* 0x000000000000781c */ /* 0x000fe20003f0e170 */
[----:B------:R-:W-:-:S12]  /*40b0*/  BRA `(.L_x_9814) ;  /* 0x0000000000187947 */ /* 0x000fd80003800000 */
.L_x_9838:
[----:B------:R-:W2:Y:S02]  /*40c0*/  LDG.E.64 R4, desc[UR36][R4.64] ;  /* 0x0000002404047981 */ /* 0x000ea4000c1e1b00 */
[----:B--2---:R-:W-:-:S04]  /*40d0*/  ISETP.NE.U32.AND P0, PT, R4, RZ, PT ;  /* 0x000000ff0400720c */ /* 0x004fc80003f05070 */
[----:B------:R-:W-:Y:S01]  /*40e0*/  ISETP.NE.AND.EX P0, PT, R5, RZ, PT, P0 ;  /* 0x000000ff0500720c */ /* 0x000fe20003f05300 */
[----:B------:R-:W-:-:S12]  /*40f0*/  BRA `(.L_x_9814) ;  /* 0x0000000000087947 */ /* 0x000fd80003800000 */
.L_x_9837:
[----:B------:R-:W2:Y:S02]  /*4100*/  LDG.E R4, desc[UR36][R4.64] ;  /* 0x0000002404047981 */ /* 0x000ea4000c1e1900 */
[----:B--2---:R-:W-:-:S13]  /*4110*/  ISETP.NE.AND P0, PT, R4, RZ, PT ;  /* 0x000000ff0400720c */ /* 0x004fda0003f05270 */
.L_x_9814:
[----:B------:R-:W-:Y:S01]  /*4120*/  ISETP.NE.AND P1, PT, R19, RZ, PT ;  /* 0x000000ff1300720c */ /* 0x000fe20003f25270 */
[----:B------:R-:W-:Y:S01]  /*4130*/  VIADD R25, R25, 0x80 ;  /* 0x0000008019197836 */ /* 0x000fe20000000000 */
[----:B------:R-:W-:Y:S02]  /*4140*/  SEL R19, RZ, 0x1, !P0 ;  /* 0x00000001ff137807 */ /* 0x000fe40004000000 */
[----:B------:R-:W-:-:S09]  /*4150*/  SEL R16, RZ, 0x1, !P1 ;  /* 0x00000001ff107807 */ /* 0x000fd20004800000 */
.L_x_9775:
[----:B------:R-:W-:Y:S05]  /*4160*/  BSYNC B6 ;  /* 0x0000000000067941 */ /* 0x000fea0003800000 */
.L_x_9774:
        /* <DEDUP_REMOVED lines=27> */
.L_x_9847:
[----:B------:R-:W2:Y:S02]  /*4320*/  LDG.E.U8 R4, desc[UR36][R4.64] ;  /* 0x0000002404047981 */ /* 0x000ea4000c1e1100 */
[----:B--2---:R-:W-:-:S04]  /*4330*/  ISETP.NE.AND P0, PT, R4, RZ, PT ;  /* 0x000000ff0400720c */ /* 0x004fc80003f05270 */
[----:B------:R-:W-:Y:S01]  /*4340*/  P2R R27, PR, RZ, 0x1 ;  /* 0x00000001ff1b7803 */ /* 0x000fe20000000000 */
[----:B------:R-:W-:Y:S08]  /*4350*/  BRA `(.L_x_9849) ;  /* 0x0000000c00c47947 */ /* 0x000ff00003800000 */
.L_x_9846:
        /* <DEDUP_REMOVED lines=11> */
.L_x_9851:
[----:B------:R-:W2:Y:S02]  /*4410*/  LDG.E R4, desc[UR36][R4.64] ;  /* 0x0000002404047981 */ /* 0x000ea4000c1e1900 */
[----:B--2---:R-:W-:-:S04]  /*4420*/  ISETP.NE.AND P0, PT, R4, RZ, PT ;  /* 0x000000ff0400720c */ /* 0x004fc80003f05270 */
[----:B------:R-:W-:Y:S01]  /*4430*/  P2R R27, PR, RZ, 0x1 ;  /* 0x00000001ff1b7803 */ /* 0x000fe20000000000 */
[----:B------:R-:W-:Y:S08]  /*4440*/  BRA `(.L_x_9849) ;  /* 0x0000000c00887947 */ /* 0x000ff00003800000 */
.L_x_9850:
[----:B------:R-:W2:Y:S02]  /*4450*/  LDG.E.U16 R4, desc[UR36][R4.64] ;  /* 0x0000002404047981 */ /* 0x000ea4000c1e1500 */
[----:B--2---:R-:W-:-:S04]  /*4460*/  ISETP.NE.AND P0, PT, R4, RZ, PT ;  /* 0x000000ff0400720c */ /* 0x004fc80003f05270 */
[----:B------:R-:W-:Y:S01]  /*4470*/  P2R R27, PR, RZ, 0x1 ;  /* 0x00000001ff1b7803 */ /* 0x000fe20000000000 */
[----:B------:R-:W-:Y:S08]  /*4480*/  BRA `(.L_x_9849) ;  /* 0x0000000c00787947 */ /* 0x000ff00003800000 */
.L_x_9845:
        /* <DEDUP_REMOVED lines=10> */
.L_x_9853:
[----:B------:R-:W2:Y:S02]  /*4530*/  LDG.E.U16 R0, desc[UR36][R4.64] ;  /* 0x0000002404007981 */ /* 0x000ea4000c1e1500 */
[----:B--2---:R-:W-:-:S05]  /*4540*/  HADD2.F32 R0, -RZ, R0.H0_H0 ;  /* 0x20000000ff007230 */ /* 0x004fca0000004100 */
[----:B------:R-:W-:-:S04]  /*4550*/  FSETP.NEU.FTZ.AND P0, PT, R0, RZ, PT ;  /* 0x000000ff0000720b */ /* 0x000fc80003f1d000 */
[----:B------:R-:W-:Y:S01]  /*4560*/  P2R R27, PR, RZ, 0x1 ;  /* 0x00000001ff1b7803 */ /* 0x000fe20000000000 */
[----:B------:R-:W-:Y:S08]  /*4570*/  BRA `(.L_x_9849) ;  /* 0x0000000c003c7947 */ /* 0x000ff00003800000 */
.L_x_9852:
        /* <DEDUP_REMOVED lines=12> */
.L_x_9855:
        /* <DEDUP_REMOVED lines=11> */
.L_x_9854:
[----:B------:R-:W2:Y:S02]  /*46f0*/  LDG.E.64 R4, desc[UR36][R4.64] ;  /* 0x0000002404047981 */ /* 0x000ea4000c1e1b00 */
[----:B--2---:R-:W-:-:S06]  /*4700*/  DSETP.NEU.AND P0, PT, R4, RZ, PT ;  /* 0x000000ff0400722a */ /* 0x004fcc0003f0d000 */
[----:B------:R-:W-:Y:S01]  /*4710*/  P2R R27, PR, RZ, 0x1 ;  /* 0x00000001ff1b7803 */ /* 0x000fe20000000000 */
[----:B------:R-:W-:Y:S07]  /*4720*/  BRA `(.L_x_9849) ;  /* 0x0000000800d07947 */ /* 0x000fee0003800000 */
.L_x_9844:
        /* <DEDUP_REMOVED lines=12> */
.L_x_9858:
[----:B------:R-:W2:Y:S02]  /*47f0*/  LDG.E.128 R4, desc[UR36][R4.64] ;  /* 0x0000002404047981 */ /* 0x000ea4000c1e1d00 */
[----:B--2---:R-:W-:-:S06]  /*4800*/  DSETP.NEU.AND P0, PT, R6, RZ, PT ;  /* 0x000000ff0600722a */ /* 0x004fcc0003f0d000 */
[----:B------:R-:W-:-:S06]  /*4810*/  DSETP.NEU.OR P0, PT, R4, RZ, P0 ;  /* 0x000000ff0400722a */ /* 0x000fcc000070d400 */
[----:B------:R-:W-:Y:S01]  /*4820*/  P2R R27, PR, RZ, 0x1 ;  /* 0x00000001ff1b7803 */ /* 0x000fe20000000000 */
[----:B------:R-:W-:Y:S07]  /*4830*/  BRA `(.L_x_9849) ;  /* 0x00000008008c7947 */ /* 0x000fee0003800000 */
.L_x_9857:
        /* <DEDUP_REMOVED lines=28> */
.L_x_9860:
        /* <DEDUP_REMOVED lines=15> */
.L_x_9859:
[----:B------:R-:W2:Y:S02]  /*4af0*/  LDG.E.U16 R0, desc[UR36][R4.64] ;  /* 0x0000002404007981 */ /* 0x000ea4000c1e1500 */
[----:B--2---:R-:W-:-:S05]  /*4b00*/  IMAD.U32 R0, R0, 0x10000, RZ ;  /* 0x0001000000007824 */ /* 0x004fca00078e00ff */
[----:B------:R-:W-:-:S04]  /*4b10*/  FSETP.NEU.FTZ.AND P0, PT, R0, RZ, PT ;  /* 0x000000ff0000720b */ /* 0x000fc80003f1d000 */
[----:B------:R-:W-:Y:S01]  /*4b20*/  P2R R27, PR, RZ, 0x1 ;  /* 0x00000001ff1b7803 */ /* 0x000fe20000000000 */
[----:B------:R-:W-:Y:S08]  /*4b30*/  BRA `(.L_x_9849) ;  /* 0x0000000400cc7947 */ /* 0x000ff00003800000 */
.L_x_9856:
        /* <DEDUP_REMOVED lines=12> */
.L_x_9863:
        /* <DEDUP_REMOVED lines=21> */
.L_x_9867:
[----:B------:R-:W-:Y:S05]  /*4d50*/  BSYNC B1 ;  /* 0x0000000000017941 */ /* 0x000fea0003800000 */
.L_x_9866:
[----:B------:R-:W-:Y:S01]  /*4d60*/  LEA R5, R0, 0x3b800000, 0x17 ;  /* 0x3b80000000057811 */ /* 0x000fe200078eb8ff */
[----:B------:R-:W-:-:S05]  /*4d70*/  IMAD.SHL.U32 R0, R3, 0x100000, RZ ;  /* 0x0010000003007824 */ /* 0x000fca00078e00ff */
[----:B------:R-:W-:-:S07]  /*4d80*/  LOP3.LUT R0, R5, R0, R6, 0xfe, !PT ;  /* 0x0000000005007212 */ /* 0x000fce00078efe06 */
.L_x_9865:
[----:B------:R-:W-:Y:S05]  /*4d90*/  BSYNC B0 ;  /* 0x0000000000007941 */ /* 0x000fea0003800000 */
.L_x_9864:
[----:B------:R-:W-:-:S04]  /*4da0*/  FSETP.NEU.FTZ.AND P0, PT, R0, RZ, PT ;  /* 0x000000ff0000720b */ /* 0x000fc80003f1d000 */
[----:B------:R-:W-:Y:S01]  /*4db0*/  P2R R27, PR, RZ, 0x1 ;  /* 0x00000001ff1b7803 */ /* 0x000fe20000000000 */
[----:B------:R-:W-:Y:S08]  /*4dc0*/  BRA `(.L_x_9849) ;  /* 0x0000000400287947 */ /* 0x000ff00003800000 */
.L_x_9862:
        /* <DEDUP_REMOVED lines=21> */
.L_x_9871:
[----:B------:R-:W-:Y:S05]  /*4f20*/  BSYNC B1 ;  /* 0x0000000000017941 */ /* 0x000fea0003800000 */
.L_x_9870:
[----:B------:R-:W-:Y:S01]  /*4f30*/  LEA R5, R0, 0x37800000, 0x17 ;  /* 0x3780000000057811 */ /* 0x000fe200078eb8ff */
[----:B------:R-:W-:-:S05]  /*4f40*/  IMAD.SHL.U32 R0, R3, 0x200000, RZ ;  /* 0x0020000003007824 */ /* 0x000fca00078e00ff */
[----:B------:R-:W-:-:S07]  /*4f50*/  LOP3.LUT R0, R5, R0, R6, 0xfe, !PT ;  /* 0x0000000005007212 */ /* 0x000fce00078efe06 */
.L_x_9869:
[----:B------:R-:W-:Y:S05]  /*4f60*/  BSYNC B0 ;  /* 0x0000000000007941 */ /* 0x000fea0003800000 */
.L_x_9868:
[----:B------:R-:W-:-:S04]  /*4f70*/  FSETP.NEU.FTZ.AND P0, PT, R0, RZ, PT ;  /* 0x000000ff0000720b */ /* 0x000fc80003f1d000 */
[----:B------:R-:W-:Y:S01]  /*4f80*/  P2R R27, PR, RZ, 0x1 ;  /* 0x00000001ff1b7803 */ /* 0x000fe20000000000 */
[----:B------:R-:W-:Y:S08]  /*4f90*/  BRA `(.L_x_9849) ;  /* 0x0000000000b47947 */ /* 0x000ff00003800000 */
.L_x_9861:
        /* <DEDUP_REMOVED lines=14> */
.L_x_9875:
[----:B------:R-:W-:Y:S05]  /*5080*/  BSYNC B0 ;  /* 0x0000000000007941 */ /* 0x000fea0003800000 */
.L_x_9874:
[----:B------:R-:W-:-:S04]  /*5090*/  FSETP.NEU.FTZ.AND P0, PT, R0, RZ, PT ;  /* 0x000000ff0000720b */ /* 0x000fc80003f1d000 */
[----:B------:R-:W-:Y:S01]  /*50a0*/  P2R R27, PR, RZ, 0x1 ;  /* 0x00000001ff1b7803 */ /* 0x000fe20000000000 */
[----:B------:R-:W-:Y:S08]  /*50b0*/  BRA `(.L_x_9849) ;  /* 0x00000000006c7947 */ /* 0x000ff00003800000 */
.L_x_9848:
        /* <DEDUP_REMOVED lines=16> */
.L_x_9876:
[----:B------:R-:W-:-:S04]  /*51c0*/  PLOP3.LUT P0, PT, PT, PT, PT, 0x8, 0x0 ;  /* 0x000000000000781c */ /* 0x000fc80003f0e170 */
[----:B------:R-:W-:Y:S01]  /*51d0*/  P2R R27, PR, RZ, 0x1 ;  /* 0x00000001ff1b7803 */ /* 0x000fe20000000000 */
[----:B------:R-:W-:Y:S08]  /*51e0*/  BRA `(.L_x_9849) ;  /* 0x0000000000207947 */ /* 0x000ff00003800000 */
.L_x_9873:
[----:B------:R-:W2:Y:S02]  /*51f0*/  LDG.E.64 R4, desc[UR36][R4.64] ;  /* 0x0000002404047981 */ /* 0x000ea4000c1e1b00 */
[----:B--2---:R-:W-:-:S04]  /*5200*/  ISETP.NE.U32.AND P0, PT, R4, RZ, PT ;  /* 0x000000ff0400720c */ /* 0x004fc80003f05070 */
[----:B------:R-:W-:-:S04]  /*5210*/  ISETP.NE.AND.EX P0, PT, R5, RZ, PT, P0 ;  /* 0x000000ff0500720c */ /* 0x000fc80003f05300 */
[----:B------:R-:W-:Y:S01]  /*5220*/  P2R R27, PR, RZ, 0x1 ;  /* 0x00000001ff1b7803 */ /* 0x000fe20000000000 */
[----:B------:R-:W-:Y:S08]  /*5230*/  BRA `(.L_x_9849) ;  /* 0x00000000000c7947 */ /* 0x000ff00003800000 */
.L_x_9872:
[----:B------:R-:W2:Y:S02]  /*5240*/  LDG.E R4, desc[UR36][R4.64] ;  /* 0x0000002404047981 */ /* 0x000ea4000c1e1900 */
[----:B--2---:R-:W-:-:S04]  /*5250*/  ISETP.NE.AND P0, PT, R4, RZ, PT ;  /* 0x000000ff0400720c */ /* 0x004fc80003f05270 */
[----:B------:R-:W-:-:S09]  /*5260*/  P2R R27, PR, RZ, 0x1 ;  /* 0x00000001ff1b7803 */ /* 0x000fd20000000000 */
.L_x_9849:
        /* <DEDUP_REMOVED lines=20> */
.L_x_9880:
[----:B------:R-:W2:Y:S02]  /*53b0*/  LDG.E.U8 R4, desc[UR36][R4.64] ;  /* 0x0000002404047981 */ /* 0x000ea4000c1e1100 */
[----:B--2---:R-:W-:Y:S01]  /*53c0*/  ISETP.NE.AND P0, PT, R4, RZ, PT ;  /* 0x000000ff0400720c */ /* 0x004fe20003f05270 */
[----:B------:R-:W-:-:S12]  /*53d0*/  BRA `(.L_x_9882) ;  /* 0x0000000c00747947 */ /* 0x000fd80003800000 */
.L_x_9879:
        /* <DEDUP_REMOVED lines=10> */
.L_x_9884:
[----:B------:R-:W2:Y:S02]  /*5480*/  LDG.E R4, desc[UR36][R4.64] ;  /* 0x0000002404047981 */ /* 0x000ea4000c1e1900 */
[----:B--2---:R-:W-:Y:S01]  /*5490*/  ISETP.NE.AND P0, PT, R4, RZ, PT ;  /* 0x000000ff0400720c */ /* 0x004fe20003f05270 */
[----:B------:R-:W-:-:S12]  /*54a0*/  BRA `(.L_x_9882) ;  /* 0x0000000c00407947 */ /* 0x000fd80003800000 */
.L_x_9883:
[----:B------:R-:W2:Y:S02]  /*54b0*/  LDG.E.U16 R4, desc[UR36][R4.64] ;  /* 0x0000002404047981 */ /* 0x000ea4000c1e1500 */
[----:B--2---:R-:W-:Y:S01]  /*54c0*/  ISETP.NE.AND P0, PT, R4, RZ, PT ;  /* 0x000000ff0400720c */ /* 0x004fe20003f05270 */
[----:B------:R-:W-:-:S12]  /*54d0*/  BRA `(.L_x_9882) ;  /* 0x0000000c00347947 */ /* 0x000fd80003800000 */
.L_x_9878:
        /* <DEDUP_REMOVED lines=9> */
.L_x_9886:
[----:B------:R-:W2:Y:S02]  /*5570*/  LDG.E.U16 R0, desc[UR36][R4.64] ;  /* 0x0000002404007981 */ /* 0x000ea4000c1e1500 */
[----:B--2---:R-:W-:-:S05]  /*5580*/  HADD2.F32 R0, -RZ, R0.H0_H0 ;  /* 0x20000000ff007230 */ /* 0x004fca0000004100 */
[----:B------:R-:W-:Y:S01]  /*5590*/  FSETP.NEU.FTZ.AND P0, PT, R0, RZ, PT ;  /* 0x000000ff0000720b */ /* 0x000fe20003f1d000 */
[----:B------:R-:W-:-:S12]  /*55a0*/  BRA `(.L_x_9882) ;  /* 0x0000000c00007947 */ /* 0x000fd80003800000 */
.L_x_9885:
        /* <DEDUP_REMOVED lines=11> */
.L_x_9888:
        /* <DEDUP_REMOVED lines=10> */
.L_x_9887:
[----:B------:R-:W2:Y:S02]  /*5700*/  LDG.E.64 R4, desc[UR36][R4.64] ;  /* 0x0000002404047981 */ /* 0x000ea4000c1e1b00 */
[----:B--2---:R-:W-:Y:S01]  /*5710*/  DSETP.NEU.AND P0, PT, R4, RZ, PT ;  /* 0x000000ff0400722a */ /* 0x004fe20003f0d000 */
[----:B------:R-:W-:-:S13]  /*5720*/  BRA `(.L_x_9882) ;  /* 0x0000000800a07947 */ /* 0x000fda0003800000 */
.L_x_9877:
        /* <DEDUP_REMOVED lines=11> */
.L_x_9891:
[----:B------:R-:W2:Y:S02]  /*57e0*/  LDG.E.128 R4, desc[UR36][R4.64] ;  /* 0x0000002404047981 */ /* 0x000ea4000c1e1d00 */
[----:B--2---:R-:W-:-:S06]  /*57f0*/  DSETP.NEU.AND P0, PT, R6, RZ, PT ;  /* 0x000000ff0600722a */ /* 0x004fcc0003f0d000 */
[----:B------:R-:W-:Y:S01]  /*5800*/  DSETP.NEU.OR P0, PT, R4, RZ, P0 ;  /* 0x000000ff0400722a */ /* 0x000fe2000070d400 */
[----:B------:R-:W-:-:S13]  /*5810*/  BRA `(.L_x_9882) ;  /* 0x0000000800647947 */ /* 0x000fda0003800000 */
.L_x_9890:
        /* <DEDUP_REMOVED lines=27> */
.L_x_9893:
        /* <DEDUP_REMOVED lines=14> */
.L_x_9892:
[----:B------:R-:W2:Y:S02]  /*5ab0*/  LDG.E.U16 R0, desc[UR36][R4.64] ;  /* 0x0000002404007981 */ /* 0x000ea4000c1e1500 */
[----:B--2---:R-:W-:-:S05]  /*5ac0*/  IMAD.U32 R0, R0, 0x10000, RZ ;  /* 0x0001000000007824 */ /* 0x004fca00078e00ff */
[----:B------:R-:W-:Y:S01]  /*5ad0*/  FSETP.NEU.FTZ.AND P0, PT, R0, RZ, PT ;  /* 0x000000ff0000720b */ /* 0x000fe20003f1d000 */
[----:B------:R-:W-:-:S12]  /*5ae0*/  BRA `(.L_x_9882) ;  /* 0x0000000400b07947 */ /* 0x000fd80003800000 */
.L_x_9889:
        /* <DEDUP_REMOVED lines=11> */
.L_x_9896:
        /* <DEDUP_REMOVED lines=21> */
.L_x_9900:
[----:B------:R-:W-:Y:S05]  /*5cf0*/  BSYNC B1 ;  /* 0x0000000000017941 */ /* 0x000fea0003800000 */
.L_x_9899:
[----:B------:R-:W-:Y:S01]  /*5d00*/  LEA R5, R0, 0x3b800000, 0x17 ;  /* 0x3b80000000057811 */ /* 0x000fe200078eb8ff */
[----:B------:R-:W-:-:S05]  /*5d10*/  IMAD.SHL.U32 R0, R3, 0x100000, RZ ;  /* 0x0010000003007824 */ /* 0x000fca00078e00ff */
[----:B------:R-:W-:-:S07]  /*5d20*/  LOP3.LUT R0, R5, R0, R6, 0xfe, !PT ;  /* 0x0000000005007212 */ /* 0x000fce00078efe06 */
.L_x_9898:
[----:B------:R-:W-:Y:S05]  /*5d30*/  BSYNC B0 ;  /* 0x0000000000007941 */ /* 0x000fea0003800000 */
.L_x_9897:
[----:B------:R-:W-:Y:S01]  /*5d40*/  FSETP.NEU.FTZ.AND P0, PT, R0, RZ, PT ;  /* 0x000000ff0000720b */ /* 0x000fe20003f1d000 */
[----:B------:R-:W-:-:S12]  /*5d50*/  BRA `(.L_x_9882) ;  /* 0x0000000400147947 */ /* 0x000fd80003800000 */
.L_x_9895:
        /* <DEDUP_REMOVED lines=21> */
.L_x_9904:
[----:B------:R-:W-:Y:S05]  /*5eb0*/  BSYNC B1 ;  /* 0x0000000000017941 */ /* 0x000fea0003800000 */
.L_x_9903:
[----:B------:R-:W-:Y:S01]  /*5ec0*/  LEA R5, R0, 0x37800000, 0x17 ;  /* 0x3780000000057811 */ /* 0x000fe200078eb8ff */
[----:B------:R-:W-:-:S05]  /*5ed0*/  IMAD.SHL.U32 R0, R3, 0x200000, RZ ;  /* 0x0020000003007824 */ /* 0x000fca00078e00ff */
[----:B------:R-:W-:-:S07]  /*5ee0*/  LOP3.LUT R0, R5, R0, R6, 0xfe, !PT ;  /* 0x0000000005007212 */ /* 0x000fce00078efe06 */
.L_x_9902:
[----:B------:R-:W-:Y:S05]  /*5ef0*/  BSYNC B0 ;  /* 0x0000000000007941 */ /* 0x000fea0003800000 */
.L_x_9901:
[----:B------:R-:W-:Y:S01]  /*5f00*/  FSETP.NEU.FTZ.AND P0, PT, R0, RZ, PT ;  /* 0x000000ff0000720b */ /* 0x000fe20003f1d000 */
[----:B------:R-:W-:-:S12]  /*5f10*/  BRA `(.L_x_9882) ;  /* 0x0000000000a47947 */ /* 0x000fd80003800000 */
.L_x_9894:
        /* <DEDUP_REMOVED lines=14> */
.L_x_9908:
[----:B------:R-:W-:Y:S05]  /*6000*/  BSYNC B0 ;  /* 0x0000000000007941 */ /* 0x000fea0003800000 */
.L_x_9907:
[----:B------:R-:W-:Y:S01]  /*6010*/  FSETP.NEU.FTZ.AND P0, PT, R0, RZ, PT ;  /* 0x000000ff0000720b */ /* 0x000fe20003f1d000 */
[----:B------:R-:W-:-:S12]  /*6020*/  BRA `(.L_x_9882) ;  /* 0x0000000000607947 */ /* 0x000fd80003800000 */
.L_x_9881:
        /* <DEDUP_REMOVED lines=16> */
.L_x_9909:
[----:B------:R-:W-:Y:S01]  /*6130*/  PLOP3.LUT P0, PT, PT, PT, PT, 0x8, 0x0 ;  /* 0x000000000000781c */ /* 0x000fe20003f0e170 */
[----:B------:R-:W-:-:S12]  /*6140*/  BRA `(.L_x_9882) ;  /* 0x0000000000187947 */ /* 0x000fd80003800000 */
.L_x_9906:
[----:B------:R-:W2:Y:S02]  /*6150*/  LDG.E.64 R4, desc[UR36][R4.64] ;  /* 0x0000002404047981 */ /* 0x000ea4000c1e1b00 */
[----:B--2---:R-:W-:-:S04]  /*6160*/  ISETP.NE.U32.AND P0, PT, R4, RZ, PT ;  /* 0x000000ff0400720c */ /* 0x004fc80003f05070 */
[----:B------:R-:W-:Y:S01]  /*6170*/  ISETP.NE.AND.EX P0, PT, R5, RZ, PT, P0 ;  /* 0x000000ff0500720c */ /* 0x000fe20003f05300 */
[----:B------:R-:W-:-:S12]  /*6180*/  BRA `(.L_x_9882) ;  /* 0x0000000000087947 */ /* 0x000fd80003800000 */
.L_x_9905:
[----:B------:R-:W2:Y:S02]  /*6190*/  LDG.E R4, desc[UR36][R4.64] ;  /* 0x0000002404047981 */ /* 0x000ea4000c1e1900 */
[----:B--2---:R-:W-:-:S13]  /*61a0*/  ISETP.NE.AND P0, PT, R4, RZ, PT ;  /* 0x000000ff0400720c */ /* 0x004fda0003f05270 */
.L_x_9882:
[----:B------:R-:W-:Y:S01]  /*61b0*/  ISETP.NE.AND P1, PT, R27, RZ, PT ;  /* 0x000000ff1b00720c */ /* 0x000fe20003f25270 */
[----:B------:R-:W-:Y:S01]  /*61c0*/  VIADD R25, R25, 0x80 ;  /* 0x0000008019197836 */ /* 0x000fe20000000000 */
[----:B------:R-:W-:Y:S02]  /*61d0*/  SEL R24, RZ, 0x1, !P0 ;  /* 0x00000001ff187807 */ /* 0x000fe40004000000 */
[----:B------:R-:W-:-:S09]  /*61e0*/  SEL R27, RZ, 0x1, !P1 ;  /* 0x00000001ff1b7807 */ /* 0x000fd20004800000 */
.L_x_9843:
[----:B------:R-:W-:Y:S05]  /*61f0*/  BSYNC B6 ;  /* 0x0000000000067941 */ /* 0x000fea0003800000 */
.L_x_9842:
        /* <DEDUP_REMOVED lines=25> */
.L_x_9915:
[----:B------:R-:W2:Y:S02]  /*6390*/  LDG.E.U8 R4, desc[UR36][R4.64] ;  /* 0x0000002404047981 */ /* 0x000ea4000c1e1100 */
[----:B--2---:R-:W-:-:S04]  /*63a0*/  ISETP.NE.AND P0, PT, R4, RZ, PT ;  /* 0x000000ff0400720c */ /* 0x004fc80003f05270 */
[----:B------:R-:W-:Y:S01]  /*63b0*/  P2R R23, PR, RZ, 0x1 ;  /* 0x00000001ff177803 */ /* 0x000fe20000000000 */
[----:B------:R-:W-:Y:S08]  /*63c0*/  BRA `(.L_x_9917) ;  /* 0x0000000c00c47947 */ /* 0x000ff00003800000 */
.L_x_9914:
        /* <DEDUP_REMOVED lines=11> */
.L_x_9919:
[----:B------:R-:W2:Y:S02]  /*6480*/  LDG.E R4, desc[UR36][R4.64] ;  /* 0x0000002404047981 */ /* 0x000ea4000c1e1900 */
[----:B--2---:R-:W-:-:S04]  /*6490*/  ISETP.NE.AND P0, PT, R4, RZ, PT ;  /* 0x000000ff0400720c */ /* 0x004fc80003f05270 */
[----:B------:R-:W-:Y:S01]  /*64a0*/  P2R R23, PR, RZ, 0x1 ;  /* 0x00000001ff177803 */ /* 0x000fe20000000000 */
[----:B------:R-:W-:Y:S08]  /*64b0*/  BRA `(.L_x_9917) ;  /* 0x0000000c00887947 */ /* 0x000ff00003800000 */
.L_x_9918:
[----:B------:R-:W2:Y:S02]  /*64c0*/  LDG.E.U16 R4, desc[UR36][R4.64] ;  /* 0x0000002404047981 */ /* 0x000ea4000c1e1500 */
[----:B--2---:R-:W-:-:S04]  /*64d0*/  ISETP.NE.AND P0, PT, R4, RZ, PT ;  /* 0x000000ff0400720c */ /* 0x004fc80003f05270 */
[----:B------:R-:W-:Y:S01]  /*64e0*/  P2R R23, PR, RZ, 0x1 ;  /* 0x00000001ff177803 */ /* 0x000fe20000000000 */
[----:B------:R-:W-:Y:S08]  /*64f0*/  BRA `(.L_x_9917) ;  /* 0x0000000c00787947 */ /* 0x000ff00003800000 */
.L_x_9913:
        /* <DEDUP_REMOVED lines=10> */
.L_x_9921:
[----:B------:R-:W2:Y:S02]  /*65a0*/  LDG.E.U16 R0, desc[UR36][R4.64] ;  /* 0x0000002404007981 */ /* 0x000ea4000c1e1500 */
[----:B--2---:R-:W-:-:S05]  /*65b0*/  HADD2.F32 R0, -RZ, R0.H0_H0 ;  /* 0x20000000ff007230 */ /* 0x004fca0000004100 */
[----:B------:R-:W-:-:S04]  /*65c0*/  FSETP.NEU.FTZ.AND P0, PT, R0, RZ, PT ;  /* 0x000000ff0000720b */ /* 0x000fc80003f1d000 */
[----:B------:R-:W-:Y:S01]  /*65d0*/  P2R R23, PR, RZ, 0x1 ;  /* 0x00000001ff177803 */ /* 0x000fe20000000000 */
[----:B------:R-:W-:Y:S08]  /*65e0*/  BRA `(.L_x_9917) ;  /* 0x0000000c003c7947 */ /* 0x000ff00003800000 */
.L_x_9920:
        /* <DEDUP_REMOVED lines=12> */
.L_x_9923:
        /* <DEDUP_REMOVED lines=11> */
.L_x_9922:
[----:B------:R-:W2:Y:S02]  /*6760*/  LDG.E.64 R4, desc[UR36][R4.64] ;  /* 0x0000002404047981 */ /* 0x000ea4000c1e1b00 */
[----:B--2---:R-:W-:-:S06]  /*6770*/  DSETP.NEU.AND P0, PT, R4, RZ, PT ;  /* 0x000000ff0400722a */ /* 0x004fcc0003f0d000 */
[----:B------:R-:W-:Y:S01]  /*6780*/  P2R R23, PR, RZ, 0x1 ;  /* 0x00000001ff177803 */ /* 0x000fe20000000000 */
[----:B------:R-:W-:Y:S07]  /*6790*/  BRA `(.L_x_9917) ;  /* 0x0000000800d07947 */ /* 0x000fee0003800000 */
.L_x_9912:
        /* <DEDUP_REMOVED lines=12> */
.L_x_9926:
[----:B------:R-:W2:Y:S02]  /*6860*/  LDG.E.128 R4, desc[UR36][R4.64] ;  /* 0x0000002404047981 */ /* 0x000ea4000c1e1d00 */
[----:B--2---:R-:W-:-:S06]  /*6870*/  DSETP.NEU.AND P0, PT, R6, RZ, PT ;  /* 0x000000ff0600722a */ /* 0x004fcc0003f0d000 */
[----:B------:R-:W-:-:S06]  /*6880*/  DSETP.NEU.OR P0, PT, R4, RZ, P0 ;  /* 0x000000ff0400722a */ /* 0x000fcc000070d400 */
[----:B------:R-:W-:Y:S01]  /*6890*/  P2R R23, PR, RZ, 0x1 ;  /* 0x00000001ff177803 */ /* 0x000fe20000000000 */
[----:B------:R-:W-:Y:S07]  /*68a0*/  BRA `(.L_x_9917) ;  /* 0x00000008008c7947 */ /* 0x000fee0003800000 */
.L_x_9925:
        /* <DEDUP_REMOVED lines=28> */
.L_x_9928:
        /* <DEDUP_REMOVED lines=15> */
.L_x_9927:
[----:B------:R-:W2:Y:S02]  /*6b60*/  LDG.E.U16 R0, desc[UR36][R4.64] ;  /* 0x0000002404007981 */ /* 0x000ea4000c1e1500 */
[----:B--2---:R-:W-:-:S05]  /*6b70*/  IMAD.U32 R0, R0, 0x10000, RZ ;  /* 0x0001000000007824 */ /* 0x004fca00078e00ff */
[----:B------:R-:W-:-:S04]  /*6b80*/  FSETP.NEU.FTZ.AND P0, PT, R0, RZ, PT ;  /* 0x000000ff0000720b */ /* 0x000fc80003f1d000 */
[----:B------:R-:W-:Y:S01]  /*6b90*/  P2R R23, PR, RZ, 0x1 ;  /* 0x00000001ff177803 */ /* 0x000fe20000000000 */
[----:B------:R-:W-:Y:S08]  /*6ba0*/  BRA `(.L_x_9917) ;  /* 0x0000000400cc7947 */ /* 0x000ff00003800000 */
.L_x_9924:
        /* <DEDUP_REMOVED lines=12> */
.L_x_9931:
        /* <DEDUP_REMOVED lines=21> */
.L_x_9935:
[----:B------:R-:W-:Y:S05]  /*6dc0*/  BSYNC B1 ;  /* 0x0000000000017941 */ /* 0x000fea0003800000 */
.L_x_9934:
[----:B------:R-:W-:Y:S01]  /*6dd0*/  LEA R5, R0, 0x3b800000, 0x17 ;  /* 0x3b80000000057811 */ /* 0x000fe200078eb8ff */
[----:B------:R-:W-:-:S05]  /*6de0*/  IMAD.SHL.U32 R0, R3, 0x100000, RZ ;  /* 0x0010000003007824 */ /* 0x000fca00078e00ff */
[----:B------:R-:W-:-:S07]  /*6df0*/  LOP3.LUT R0, R5, R0, R6, 0xfe, !PT ;  /* 0x0000000005007212 */ /* 0x000fce00078efe06 */
.L_x_9933:
[----:B------:R-:W-:Y:S05]  /*6e00*/  BSYNC B0 ;  /* 0x0000000000007941 */ /* 0x000fea0003800000 */
.L_x_9932:
[----:B------:R-:W-:-:S04]  /*6e10*/  FSETP.NEU.FTZ.AND P0, PT, R0, RZ, PT ;  /* 0x000000ff0000720b */ /* 0x000fc80003f1d000 */
[----:B------:R-:W-:Y:S01]  /*6e20*/  P2R R23, PR, RZ, 0x1 ;  /* 0x00000001ff177803 */ /* 0x000fe20000000000 */
[----:B------:R-:W-:Y:S08]  /*6e30*/  BRA `(.L_x_9917) ;  /* 0x0000000400287947 */ /* 0x000ff00003800000 */
.L_x_9930:
        /* <DEDUP_REMOVED lines=21> */
.L_x_9939:
[----:B------:R-:W-:Y:S05]  /*6f90*/  BSYNC B1 ;  /* 0x0000000000017941 */ /* 0x000fea0003800000 */
.L_x_9938:
[----:B------:R-:W-:Y:S01]  /*6fa0*/  LEA R5, R0, 0x37800000, 0x17 ;  /* 0x3780000000057811 */ /* 0x000fe200078eb8ff */
[----:B------:R-:W-:-:S05]  /*6fb0*/  IMAD.SHL.U32 R0, R3, 0x200000, RZ ;  /* 0x0020000003007824 */ /* 0x000fca00078e00ff */
[----:B------:R-:W-:-:S07]  /*6fc0*/  LOP3.LUT R0, R5, R0, R6, 0xfe, !PT ;  /* 0x0000000005007212 */ /* 0x000fce00078efe06 */
.L_x_9937:
[----:B------:R-:W-:Y:S05]  /*6fd0*/  BSYNC B0 ;  /* 0x0000000000007941 */ /* 0x000fea0003800000 */
.L_x_9936:
[----:B------:R-:W-:-:S04]  /*6fe0*/  FSETP.NEU.FTZ.AND P0, PT, R0, RZ, PT ;  /* 0x000000ff0000720b */ /* 0x000fc80003f1d000 */
[----:B------:R-:W-:Y:S01]  /*6ff0*/  P2R R23, PR, RZ, 0x1 ;  /* 0x00000001ff177803 */ /* 0x000fe20000000000 */
[----:B------:R-:W-:Y:S08]  /*7000*/  BRA `(.L_x_9917) ;  /* 0x0000000000b47947 */ /* 0x000ff00003800000 */
.L_x_9929:
        /* <DEDUP_REMOVED lines=14> */
.L_x_9943:
[----:B------:R-:W-:Y:S05]  /*70f0*/  BSYNC B0 ;  /* 0x0000000000007941 */ /* 0x000fea0003800000 */
.L_x_9942:
[----:B------:R-:W-:-:S04]  /*7100*/  FSETP.NEU.FTZ.AND P0, PT, R0, RZ, PT ;  /* 0x000000ff0000720b */ /* 0x000fc80003f1d000 */
[----:B------:R-:W-:Y:S01]  /*7110*/  P2R R23, PR, RZ, 0x1 ;  /* 0x00000001ff177803 */ /* 0x000fe20000000000 */
[----:B------:R-:W-:Y:S08]  /*7120*/  BRA `(.L_x_9917) ;  /* 0x00000000006c7947 */ /* 0x000ff00003800000 */
.L_x_9916:
        /* <DEDUP_REMOVED lines=16> */
.L_x_9944:
[----:B------:R-:W-:-:S04]  /*7230*/  PLOP3.LUT P0, PT, PT, PT, PT, 0x8, 0x0 ;  /* 0x000000000000781c */ /* 0x000fc80003f0e170 */
[----:B------:R-:W-:Y:S01]  /*7240*/  P2R R23, PR, RZ, 0x1 ;  /* 0x00000001ff177803 */ /* 0x000fe20000000000 */
[----:B------:R-:W-:Y:S08]  /*7250*/  BRA `(.L_x_9917) ;  /* 0x0000000000207947 */ /* 0x000ff00003800000 */
.L_x_9941:
[----:B------:R-:W2:Y:S02]  /*7260*/  LDG.E.64 R4, desc[UR36][R4.64] ;  /* 0x0000002404047981 */ /* 0x000ea4000c1e1b00 */
[----:B--2---:R-:W-:-:S04]  /*7270*/  ISETP.NE.U32.AND P0, PT, R4, RZ, PT ;  /* 0x000000ff0400720c */ /* 0x004fc80003f05070 */
[----:B------:R-:W-:-:S04]  /*7280*/  ISETP.NE.AND.EX P0, PT, R5, RZ, PT, P0 ;  /* 0x000000ff0500720c */ /* 0x000fc80003f05300 */
[----:B------:R-:W-:Y:S01]  /*7290*/  P2R R23, PR, RZ, 0x1 ;  /* 0x00000001ff177803 */ /* 0x000fe20000000000 */
[----:B------:R-:W-:Y:S08]  /*72a0*/  BRA `(.L_x_9917) ;  /* 0x00000000000c7947 */ /* 0x000ff00003800000 */
.L_x_9940:
[----:B------:R-:W2:Y:S02]  /*72b0*/  LDG.E R4, desc[UR36][R4.64] ;  /* 0x0000002404047981 */ /* 0x000ea4000c1e1900 */
[----:B--2---:R-:W-:-:S04]  /*72c0*/  ISETP.NE.AND P0, PT, R4, RZ, PT ;  /* 0x000000ff0400720c */ /* 0x004fc80003f05270 */
[----:B------:R-:W-:-:S09]  /*72d0*/  P2R R23, PR, RZ, 0x1 ;  /* 0x00000001ff177803 */ /* 0x000fd20000000000 */
.L_x_9917:
        /* <DEDUP_REMOVED lines=20> */
.L_x_9948:
[----:B------:R-:W2:Y:S02]  /*7420*/  LDG.E.U8 R4, desc[UR36][R4.64] ;  /* 0x0000002404047981 */ /* 0x000ea4000c1e1100 */
[----:B--2---:R-:W-:Y:S01]  /*7430*/  ISETP.NE.AND P0, PT, R4, RZ, PT ;  /* 0x000000ff0400720c */ /* 0x004fe20003f05270 */
[----:B------:R-:W-:-:S12]  /*7440*/  BRA `(.L_x_9950) ;  /* 0x0000000c00747947 */ /* 0x000fd80003800000 */
.L_x_9947:
        /* <DEDUP_REMOVED lines=10> */
.L_x_9952:
[----:B------:R-:W2:Y:S02]  /*74f0*/  LDG.E R4, desc[UR36][R4.64] ;  /* 0x0000002404047981 */ /* 0x000ea4000c1e1900 */
[----:B--2---:R-:W-:Y:S01]  /*7500*/  ISETP.NE.AND P0, PT, R4, RZ, PT ;  /* 0x000000ff0400720c */ /* 0x004fe20003f05270 */
[----:B------:R-:W-:-:S12]  /*7510*/  BRA `(.L_x_9950) ;  /* 0x0000000c00407947 */ /* 0x000fd80003800000 */
.L_x_9951:
[----:B------:R-:W2:Y:S02]  /*7520*/  LDG.E.U16 R4, desc[UR36][R4.64] ;  /* 0x0000002404047981 */ /* 0x000ea4000c1e1500 */
[----:B--2---:R-:W-:Y:S01]  /*7530*/  ISETP.NE.AND P0, PT, R4, RZ, PT ;  /* 0x000000ff0400720c */ /* 0x004fe20003f05270 */
[----:B------:R-:W-:-:S12]  /*7540*/  BRA `(.L_x_9950) ;  /* 0x0000000c00347947 */ /* 0x000fd80003800000 */
.L_x_9946:
        /* <DEDUP_REMOVED lines=9> */
.L_x_9954:
[----:B------:R-:W2:Y:S02]  /*75e0*/  LDG.E.U16 R0, desc[UR36][R4.64] ;  /* 0x0000002404007981 */ /* 0x000ea4000c1e1500 */
[----:B--2---:R-:W-:-:S05]  /*75f0*/  HADD2.F32 R0, -RZ, R0.H0_H0 ;  /* 0x20000000ff007230 */ /* 0x004fca0000004100 */
[----:B------:R-:W-:Y:S01]  /*7600*/  FSETP.NEU.FTZ.AND P0, PT, R0, RZ, PT ;  /* 0x000000ff0000720b */ /* 0x000fe20003f1d000 */
[----:B------:R-:W-:-:S12]  /*7610*/  BRA `(.L_x_9950) ;  /* 0x0000000c00007947 */ /* 0x000fd80003800000 */
.L_x_9953:
        /* <DEDUP_REMOVED lines=11> */
.L_x_9956:
        /* <DEDUP_REMOVED lines=10> */
.L_x_9955:
[----:B------:R-:W2:Y:S02]  /*7770*/  LDG.E.64 R4, desc[UR36][R4.64] ;  /* 0x0000002404047981 */ /* 0x000ea4000c1e1b00 */
[----:B--2---:R-:W-:Y:S01]  /*7780*/  DSETP.NEU.AND P0, PT, R4, RZ, PT ;  /* 0x000000ff0400722a */ /* 0x004fe20003f0d000 */
[----:B------:R-:W-:-:S13]  /*7790*/  BRA `(.L_x_9950) ;  /* 0x0000000800a07947 */ /* 0x000fda0003800000 */
.L_x_9945:
        /* <DEDUP_REMOVED lines=11> */
.L_x_9959:
[----:B------:R-:W2:Y:S02]  /*7850*/  LDG.E.128 R4, desc[UR36][R4.64] ;  /* 0x0000002404047981 */ /* 0x000ea4000c1e1d00 */
[----:B--2---:R-:W-:-:S06]  /*7860*/  DSETP.NEU.AND P0, PT, R6, RZ, PT ;  /* 0x000000ff0600722a */ /* 0x004fcc0003f0d000 */
[----:B------:R-:W-:Y:S01]  /*7870*/  DSETP.NEU.OR P0, PT, R4, RZ, P0 ;  /* 0x000000ff0400722a */ /* 0x000fe2000070d400 */
[----:B------:R-:W-:-:S13]  /*7880*/  BRA `(.L_x_9950) ;  /* 0x0000000800647947 */ /* 0x000fda0003800000 */
.L_x_9958:
        /* <DEDUP_REMOVED lines=27> */
.L_x_9961:
        /* <DEDUP_REMOVED lines=14> */
.L_x_9960:
[----:B------:R-:W2:Y:S02]  /*7b20*/  LDG.E.U16 R0, desc[UR36][R4.64] ;  /* 0x0000002404007981 */ /* 0x000ea4000c1e1500 */
[----:B--2---:R-:W-:-:S05]  /*7b30*/  IMAD.U32 R0, R0, 0x10000, RZ ;  /* 0x0001000000007824 */ /* 0x004fca00078e00ff */
[----:B------:R-:W-:Y:S01]  /*7b40*/  FSETP.NEU.FTZ.AND P0, PT, R0, RZ, PT ;  /* 0x000000ff0000720b */ /* 0x000fe20003f1d000 */
[----:B------:R-:W-:-:S12]  /*7b50*/  BRA `(.L_x_9950) ;  /* 0x0000000400b07947 */ /* 0x000fd80003800000 */
.L_x_9957:
        /* <DEDUP_REMOVED lines=11> */
.L_x_9964:
        /* <DEDUP_REMOVED lines=21> */
.L_x_9968:
[----:B------:R-:W-:Y:S05]  /*7d60*/  BSYNC B1 ;  /* 0x0000000000017941 */ /* 0x000fea0003800000 */
.L_x_9967:
[----:B------:R-:W-:Y:S01]  /*7d70*/  LEA R5, R0, 0x3b800000, 0x17 ;  /* 0x3b80000000057811 */ /* 0x000fe200078eb8ff */
[----:B------:R-:W-:-:S05]  /*7d80*/  IMAD.SHL.U32 R0, R3, 0x100000, RZ ;  /* 0x0010000003007824 */ /* 0x000fca00078e00ff */
[----:B------:R-:W-:-:S07]  /*7d90*/  LOP3.LUT R0, R5, R0, R6, 0xfe, !PT ;  /* 0x0000000005007212 */ /* 0x000fce00078efe06 */
.L_x_9966:
[----:B------:R-:W-:Y:S05]  /*7da0*/  BSYNC B0 ;  /* 0x0000000000007941 */ /* 0x000fea0003800000 */
.L_x_9965:
[----:B------:R-:W-:Y:S01]  /*7db0*/  FSETP.NEU.FTZ.AND P0, PT, R0, RZ, PT ;  /* 0x000000ff0000720b */ /* 0x000fe20003f1d000 */
[----:B------:R-:W-:-:S12]  /*7dc0*/  BRA `(.L_x_9950) ;  /* 0x0000000400147947 */ /* 0x000fd80003800000 */
.L_x_9963:
        /* <DEDUP_REMOVED lines=21> */
.L_x_9972:
[----:B------:R-:W-:Y:S05]  /*7f20*/  BSYNC B1 ;  /* 0x0000000000017941 */ /* 0x000fea0003800000 */
.L_x_9971:
[----:B------:R-:W-:Y:S01]  /*7f30*/  LEA R5, R0, 0x37800000, 0x17 ;  /* 0x3780000000057811 */ /* 0x000fe200078eb8ff */
[----:B------:R-:W-:-:S05]  /*7f40*/  IMAD.SHL.U32 R0, R3, 0x200000, RZ ;  /* 0x0020000003007824 */ /* 0x000fca00078e00ff */
[----:B------:R-:W-:-:S07]  /*7f50*/  LOP3.LUT R0, R5, R0, R6, 0xfe, !PT ;  /* 0x0000000005007212 */ /* 0x000fce00078efe06 */
.L_x_9970:
[----:B------:R-:W-:Y:S05]  /*7f60*/  BSYNC B0 ;  /* 0x0000000000007941 */ /* 0x000fea0003800000 */
.L_x_9969:
[----:B------:R-:W-:Y:S01]  /*7f70*/  FSETP.NEU.FTZ.AND P0, PT, R0, RZ, PT ;  /* 0x000000ff0000720b */ /* 0x000fe20003f1d000 */
[----:B------:R-:W-:-:S12]  /*7f80*/  BRA `(.L_x_9950) ;  /* 0x0000000000a47947 */ /* 0x000fd80003800000 */
.L_x_9962:
        /* <DEDUP_REMOVED lines=14> */
.L_x_9976:
[----:B------:R-:W-:Y:S05]  /*8070*/  BSYNC B0 ;  /* 0x0000000000007941 */ /* 0x000fea0003800000 */
.L_x_9975:
[----:B------:R-:W-:Y:S01]  /*8080*/  FSETP.NEU.FTZ.AND P0, PT, R0, RZ, PT ;  /* 0x000000ff0000720b */ /* 0x000fe20003f1d000 */
[----:B------:R-:W-:-:S12]  /*8090*/  BRA `(.L_x_9950) ;  /* 0x0000000000607947 */ /* 0x000fd80003800000 */
.L_x_9949:
        /* <DEDUP_REMOVED lines=16> */
.L_x_9977:
[----:B------:R-:W-:Y:S01]  /*81a0*/  PLOP3.LUT P0, PT, PT, PT, PT, 0x8, 0x0 ;  /* 0x000000000000781c */ /* 0x000fe20003f0e170 */
[----:B------:R-:W-:-:S12]  /*81b0*/  BRA `(.L_x_9950) ;  /* 0x0000000000187947 */ /* 0x000fd80003800000 */
.L_x_9974:
[----:B------:R-:W2:Y:S02]  /*81c0*/  LDG.E.64 R4, desc[UR36][R4.64] ;  /* 0x0000002404047981 */ /* 0x000ea4000c1e1b00 */
[----:B--2---:R-:W-:-:S04]  /*81d0*/  ISETP.NE.U32.AND P0, PT, R4, RZ, PT ;  /* 0x000000ff0400720c */ /* 0x004fc80003f05070 */
[----:B------:R-:W-:Y:S01]  /*81e0*/  ISETP.NE.AND.EX P0, PT, R5, RZ, PT, P0 ;  /* 0x000000ff0500720c */ /* 0x000fe20003f05300 */
[----:B------:R-:W-:-:S12]  /*81f0*/  BRA `(.L_x_9950) ;  /* 0x0000000000087947 */ /* 0x000fd80003800000 */
.L_x_9973:
[----:B------:R-:W2:Y:S02]  /*8200*/  LDG.E R4, desc[UR36][R4.64] ;  /* 0x0000002404047981 */ /* 0x000ea4000c1e1900 */
[----:B--2---:R-:W-:-:S13]  /*8210*/  ISETP.NE.AND P0, PT, R4, RZ, PT ;  /* 0x000000ff0400720c */ /* 0x004fda0003f05270 */
.L_x_9950:
[----:B------:R-:W-:Y:S02]  /*8220*/  ISETP.NE.AND P1, PT, R23, RZ, PT ;  /* 0x000000ff1700720c */ /* 0x000fe40003f25270 */
[----:B------:R-:W-:Y:S02]  /*8230*/  SEL R3, RZ, 0x1, !P0 ;  /* 0x00000001ff037807 */ /* 0x000fe40004000000 */
[----:B------:R-:W-:-:S09]  /*8240*/  SEL R26, RZ, 0x1, !P1 ;  /* 0x00000001ff1a7807 */ /* 0x000fd20004800000 */
.L_x_9911:
[----:B------:R-:W-:Y:S05]  /*8250*/  BSYNC B6 ;  /* 0x0000000000067941 */ /* 0x000fea0003800000 */
.L_x_9910:
        /* <DEDUP_REMOVED lines=31> */
.L_x_9983:
[----:B------:R0:W-:Y:S01]  /*8450*/  STG.E.U8 desc[UR36][R8.64], R11 ;  /* 0x0000000b08007986 */ /* 0x0001e2000c101124 */
[----:B------:R-:W-:Y:S05]  /*8460*/  BRA `(.L_x_9979) ;  /* 0x0000000c00587947 */ /* 0x000fea0003800000 */
.L_x_9982:
        /* <DEDUP_REMOVED lines=10> */
.L_x_9986:
[----:B------:R-:W-:-:S05]  /*8510*/  LOP3.LUT R11, R11, 0xffff, RZ, 0xc0, !PT ;  /* 0x0000ffff0b0b7812 */ /* 0x000fca00078ec0ff */
[----:B------:R0:W-:Y:S01]  /*8520*/  STG.E desc[UR36][R8.64], R11 ;  /* 0x0000000b08007986 */ /* 0x0001e2000c101924 */
[----:B------:R-:W-:Y:S05]  /*8530*/  BRA `(.L_x_9979) ;  /* 0x0000000c00247947 */ /* 0x000fea0003800000 */
.L_x_9985:
[----:B------:R0:W-:Y:S01]  /*8540*/  STG.E.U16 desc[UR36][R8.64], R11 ;  /* 0x0000000b08007986 */ /* 0x0001e2000c101524 */
[----:B------:R-:W-:Y:S05]  /*8550*/  BRA `(.L_x_9979) ;  /* 0x0000000c001c7947 */ /* 0x000fea0003800000 */
.L_x_9981:
        /* <DEDUP_REMOVED lines=9> */
.L_x_9988:
[----:B------:R-:W0:Y:S02]  /*85f0*/  I2F.S16 R0, R11 ;  /* 0x0000000b00007306 */ /* 0x000e240000101400 */
[----:B0-----:R-:W-:-:S05]  /*8600*/  F2FP.F16.F32.PACK_AB R0, RZ, R0 ;  /* 0x00000000ff00723e */ /* 0x001fca00000000ff */
[----:B------:R0:W-:Y:S01]  /*8610*/  STG.E.U16 desc[UR36][R8.64], R0 ;  /* 0x0000000008007986 */ /* 0x0001e2000c101524 */
[----:B------:R-:W-:Y:S05]  /*8620*/  BRA `(.L_x_9979) ;  /* 0x0000000800e87947 */ /* 0x000fea0003800000 */
.L_x_9987:
        /* <DEDUP_REMOVED lines=10> */
.L_x_9990:
[----:B------:R-:W0:Y:S02]  /*86d0*/  I2F.S16 R11, R11 ;  /* 0x0000000b000b7306 */ /* 0x000e240000101400 */
[----:B0-----:R-:W-:-:S04]  /*86e0*/  F2FP.F16.F32.PACK_AB R3, RZ, R11 ;  /* 0x0000000bff03723e */ /* 0x001fc800000000ff */
[----:B------:R-:W-:-:S05]  /*86f0*/  PRMT R3, R3, 0x5410, RZ ;  /* 0x0000541003037816 */ /* 0x000fca00000000ff */
[----:B------:R0:W-:Y:S01]  /*8700*/  STG.E desc[UR36][R8.64], R3 ;  /* 0x0000000308007986 */ /* 0x0001e2000c101924 */
[----:B------:R-:W-:Y:S05]  /*8710*/  BRA `(.L_x_9979) ;  /* 0x0000000800ac7947 */ /* 0x000fea0003800000 */
.L_x_9989:
[----:B------:R-:W0:Y:S02]  /*8720*/  I2F.F64.S16 R4, R11 ;  /* 0x0000000b00047312 */ /* 0x000e240000101c00 */
[----:B0-----:R0:W-:Y:S01]  /*8730*/  STG.E.64 desc[UR36][R8.64], R4 ;  /* 0x0000000408007986 */ /* 0x0011e2000c101b24 */
[----:B------:R-:W-:Y:S05]  /*8740*/  BRA `(.L_x_9979) ;  /* 0x0000000800a07947 */ /* 0x000fea0003800000 */
.L_x_9980:
        /* <DEDUP_REMOVED lines=10> */
.L_x_9993:
[----:B------:R-:W0:Y:S01]  /*87f0*/  I2F.F64.S16 R4, R11 ;  /* 0x0000000b00047312 */ /* 0x000e220000101c00 */
[----:B------:R-:W-:-:S05]  /*8800*/  CS2R R6, SRZ ;  /* 0x0000000000067805 */ /* 0x000fca000001ff00 */
[----:B0-----:R0:W-:Y:S01]  /*8810*/  STG.E.128 desc[UR36][R8.64], R4 ;  /* 0x0000000408007986 */ /* 0x0011e2000c101d24 */
[----:B------:R-:W-:Y:S05]  /*8820*/  BRA `(.L_x_9979) ;  /* 0x0000000800687947 */ /* 0x000fea0003800000 */
.L_x_9992:
        /* <DEDUP_REMOVED lines=21> */
.L_x_9997:
[----:B------:R-:W-:Y:S05]  /*8980*/  BSYNC B0 ;  /* 0x0000000000007941 */ /* 0x000fea0003800000 */
.L_x_9996:
[----:B------:R-:W-:-:S05]  /*8990*/  LOP3.LUT R5, R0, R5, RZ, 0xfc, !PT ;  /* 0x0000000500057212 */ /* 0x000fca00078efcff */
[----:B------:R0:W-:Y:S01]  /*89a0*/  STG.E.U8 desc[UR36][R8.64], R5 ;  /* 0x0000000508007986 */ /* 0x0001e2000c101124 */
[----:B------:R-:W-:Y:S05]  /*89b0*/  BRA `(.L_x_9979) ;  /* 0x0000000800047947 */ /* 0x000fea0003800000 */
.L_x_9995:
        /* <DEDUP_REMOVED lines=13> */
.L_x_9999:
[----:B------:R-:W-:Y:S01]  /*8a90*/  IMAD.MOV.U32 R0, RZ, RZ, 0x7f ;  /* 0x0000007fff007424 */ /* 0x000fe200078e00ff */
[----:B------:R-:W-:-:S04]  /*8aa0*/  ISETP.GT.U32.AND P0, PT, R3, 0x7f800000, PT ;  /* 0x7f8000000300780c */ /* 0x000fc80003f04070 */
[----:B------:R-:W-:-:S09]  /*8ab0*/  SEL R0, R0, 0x7c, P0 ;  /* 0x0000007c00007807 */ /* 0x000fd20000000000 */
.L_x_10000:
[----:B------:R-:W-:Y:S05]  /*8ac0*/  BSYNC B0 ;  /* 0x0000000000007941 */ /* 0x000fea0003800000 */
.L_x_9998:
[----:B------:R-:W-:-:S04]  /*8ad0*/  LOP3.LUT R3, R11, 0x80000000, RZ, 0xc0, !PT ;  /* 0x800000000b037812 */ /* 0x000fc800078ec0ff */
[----:B------:R-:W-:-:S04]  /*8ae0*/  SHF.R.U32.HI R3, RZ, 0x18, R3 ;  /* 0x00000018ff037819 */ /* 0x000fc80000011603 */
[----:B------:R-:W-:-:S05]  /*8af0*/  LOP3.LUT R3, R0, R3, RZ, 0xfc, !PT ;  /* 0x0000000300037212 */ /* 0x000fca00078efcff */
[----:B------:R0:W-:Y:S01]  /*8b00*/  STG.E.U8 desc[UR36][R8.64], R3 ;  /* 0x0000000308007986 */ /* 0x0001e2000c101124 */
[----:B------:R-:W-:Y:S05]  /*8b10*/  BRA `(.L_x_9979) ;  /* 0x0000000400ac7947 */ /* 0x000fea0003800000 */
.L_x_9994:
[----:B------:R-:W0:Y:S02]  /*8b20*/  I2F.S16 R0, R11 ;  /* 0x0000000b00007306 */ /* 0x000e240000101400 */
[----:B0-----:R-:W-:-:S05]  /*8b30*/  F2FP.BF16.F32.PACK_AB R0, RZ, R0 ;  /* 0x00000000ff00723e */ /* 0x001fca00000010ff */
[----:B------:R0:W-:Y:S01]  /*8b40*/  STG.E.U16 desc[UR36][R8.64], R0 ;  /* 0x0000000008007986 */ /* 0x0001e2000c101524 */
[----:B------:R-:W-:Y:S05]  /*8b50*/  BRA `(.L_x_9979) ;  /* 0x00000004009c7947 */ /* 0x000fea0003800000 */
.L_x_9991:
        /* <DEDUP_REMOVED lines=10> */
.L_x_10003:
        /* <DEDUP_REMOVED lines=17> */
.L_x_10006:
[----:B------:R-:W-:-:S04]  /*8d10*/  LOP3.LUT R3, R11, 0x80000000, RZ, 0xc0, !PT ;  /* 0x800000000b037812 */ /* 0x000fc800078ec0ff */
[----:B------:R-:W-:-:S04]  /*8d20*/  SHF.R.U32.HI R3, RZ, 0x18, R3 ;  /* 0x00000018ff037819 */ /* 0x000fc80000011603 */
[----:B------:R-:W-:-:S04]  /*8d30*/  LOP3.LUT R0, R0, R3, RZ, 0xfc, !PT ;  /* 0x0000000300007212 */ /* 0x000fc800078efcff */
[----:B------:R-:W-:-:S07]  /*8d40*/  PRMT R4, R0, 0x7610, R4 ;  /* 0x0000761000047816 */ /* 0x000fce0000000004 */
.L_x_10005:
[----:B------:R-:W-:Y:S05]  /*8d50*/  BSYNC B0 ;  /* 0x0000000000007941 */ /* 0x000fea0003800000 */
.L_x_10004:
[----:B------:R4:W-:Y:S01]  /*8d60*/  STG.E.U8 desc[UR36][R8.64], R4 ;  /* 0x0000000408007986 */ /* 0x0009e2000c101124 */
[----:B------:R-:W-:Y:S05]  /*8d70*/  BRA `(.L_x_9979) ;  /* 0x0000000400147947 */ /* 0x000fea0003800000 */
.L_x_10002:
        /* <DEDUP_REMOVED lines=17> */
.L_x_10009:
[----:B------:R-:W-:-:S04]  /*8e90*/  LOP3.LUT R3, R11, 0x80000000, RZ, 0xc0, !PT ;  /* 0x800000000b037812 */ /* 0x000fc800078ec0ff */
[----:B------:R-:W-:-:S04]  /*8ea0*/  SHF.R.U32.HI R3, RZ, 0x18, R3 ;  /* 0x00000018ff037819 */ /* 0x000fc80000011603 */
[----:B------:R-:W-:-:S04]  /*8eb0*/  LOP3.LUT R0, R0, R3, RZ, 0xfc, !PT ;  /* 0x0000000300007212 */ /* 0x000fc800078efcff */
[----:B------:R-:W-:-:S07]  /*8ec0*/  PRMT R4, R0, 0x7610, R4 ;  /* 0x0000761000047816 */ /* 0x000fce0000000004 */
.L_x_10008:
[----:B------:R-:W-:Y:S05]  /*8ed0*/  BSYNC B0 ;  /* 0x0000000000007941 */ /* 0x000fea0003800000 */
.L_x_10007:
[----:B------:R0:W-:Y:S01]  /*8ee0*/  STG.E.U8 desc[UR36][R8.64], R4 ;  /* 0x0000000408007986 */ /* 0x0001e2000c101124 */
[----:B------:R-:W-:Y:S05]  /*8ef0*/  BRA `(.L_x_9979) ;  /* 0x0000000000b47947 */ /* 0x000fea0003800000 */
.L_x_10001:
        /* <DEDUP_REMOVED lines=22> */
.L_x_9984:
        /* <DEDUP_REMOVED lines=16> */
.L_x_10012:
[----:B------:R-:W-:Y:S05]  /*9160*/  BRA `(.L_x_9979) ;  /* 0x0000000000187947 */ /* 0x000fea0003800000 */
.L_x_10011:
[----:B------:R-:W-:Y:S01]  /*9170*/  LOP3.LUT R4, R11, 0xffff, RZ, 0xc0, !PT ;  /* 0x0000ffff0b047812 */ /* 0x000fe200078ec0ff */
[----:B------:R-:W-:-:S05]  /*9180*/  IMAD.MOV.U32 R5, RZ, RZ, RZ ;  /* 0x000000ffff057224 */ /* 0x000fca00078e00ff */
[----:B------:R2:W-:Y:S01]  /*9190*/  STG.E.64 desc[UR36][R8.64], R4 ;  /* 0x0000000408007986 */ /* 0x0005e2000c101b24 */
[----:B------:R-:W-:Y:S05]  /*91a0*/  BRA `(.L_x_9979) ;  /* 0x0000000000087947 */ /* 0x000fea0003800000 */
.L_x_10010:
[----:B------:R-:W-:-:S05]  /*91b0*/  LOP3.LUT R11, R11, 0xffff, RZ, 0xc0, !PT ;  /* 0x0000ffff0b0b7812 */ /* 0x000fca00078ec0ff */
[----:B------:R0:W-:Y:S02]  /*91c0*/  STG.E desc[UR36][R8.64], R11 ;  /* 0x0000000b08007986 */ /* 0x0001e4000c101924 */
.L_x_9979:
[----:B------:R-:W-:Y:S05]  /*91d0*/  BSYNC B6 ;  /* 0x0000000000067941 */ /* 0x000fea0003800000 */
.L_x_9978:
        /* <DEDUP_REMOVED lines=23> */
.L_x_10018:
[----:B------:R0:W-:Y:S01]  /*9350*/  STG.E.U8 desc[UR36][R8.64], R16 ;  /* 0x0000001008007986 */ /* 0x0001e2000c101124 */
[----:B------:R-:W-:Y:S05]  /*9360*/  BRA `(.L_x_10020) ;  /* 0x0000000c00587947 */ /* 0x000fea0003800000 */
.L_x_10017:
        /* <DEDUP_REMOVED lines=10> */
.L_x_10022:
[----:B------:R-:W-:-:S05]  /*9410*/  LOP3.LUT R3, R16, 0xffff, RZ, 0xc0, !PT ;  /* 0x0000ffff10037812 */ /* 0x000fca00078ec0ff */
[----:B------:R0:W-:Y:S01]  /*9420*/  STG.E desc[UR36][R8.64], R3 ;  /* 0x0000000308007986 */ /* 0x0001e2000c101924 */
[----:B------:R-:W-:Y:S05]  /*9430*/  BRA `(.L_x_10020) ;  /* 0x0000000c00247947 */ /* 0x000fea0003800000 */
.L_x_10021:
[----:B------:R0:W-:Y:S01]  /*9440*/  STG.E.U16 desc[UR36][R8.64], R16 ;  /* 0x0000001008007986 */ /* 0x0001e2000c101524 */
[----:B------:R-:W-:Y:S05]  /*9450*/  BRA `(.L_x_10020) ;  /* 0x0000000c001c7947 */ /* 0x000fea0003800000 */
.L_x_10016:
        /* <DEDUP_REMOVED lines=9> */
.L_x_10024:
[----:B------:R-:W0:Y:S02]  /*94f0*/  I2F.S16 R0, R16 ;  /* 0x0000001000007306 */ /* 0x000e240000101400 */
[----:B0-----:R-:W-:-:S05]  /*9500*/  F2FP.F16.F32.PACK_AB R0, RZ, R0 ;  /* 0x00000000ff00723e */ /* 0x001fca00000000ff */
[----:B------:R0:W-:Y:S01]  /*9510*/  STG.E.U16 desc[UR36][R8.64], R0 ;  /* 0x0000000008007986 */ /* 0x0001e2000c101524 */
[----:B------:R-:W-:Y:S05]  /*9520*/  BRA `(.L_x_10020) ;  /* 0x0000000800e87947 */ /* 0x000fea0003800000 */
.L_x_10023:
        /* <DEDUP_REMOVED lines=10> */
.L_x_10026:
[----:B------:R-:W0:Y:S02]  /*95d0*/  I2F.S16 R16, R16 ;  /* 0x0000001000107306 */ /* 0x000e240000101400 */
[----:B0-----:R-:W-:-:S04]  /*95e0*/  F2FP.F16.F32.PACK_AB R3, RZ, R16 ;  /* 0x00000010ff03723e */ /* 0x001fc800000000ff */
[----:B------:R-:W-:-:S05]  /*95f0*/  PRMT R3, R3, 0x5410, RZ ;  /* 0x0000541003037816 */ /* 0x000fca00000000ff */
[----:B------:R0:W-:Y:S01]  /*9600*/  STG.E desc[UR36][R8.64], R3 ;  /* 0x0000000308007986 */ /* 0x0001e2000c101924 */
[----:B------:R-:W-:Y:S05]  /*9610*/  BRA `(.L_x_10020) ;  /* 0x0000000800ac7947 */ /* 0x000fea0003800000 */
.L_x_10025:
[----:B------:R-:W0:Y:S02]  /*9620*/  I2F.F64.S16 R4, R16 ;  /* 0x0000001000047312 */ /* 0x000e240000101c00 */
[----:B0-----:R0:W-:Y:S01]  /*9630*/  STG.E.64 desc[UR36][R8.64], R4 ;  /* 0x0000000408007986 */ /* 0x0011e2000c101b24 */
[----:B------:R-:W-:Y:S05]  /*9640*/  BRA `(.L_x_10020) ;  /* 0x0000000800a07947 */ /* 0x000fea0003800000 */
.L_x_10015:
        /* <DEDUP_REMOVED lines=10> */
.L_x_10029:
[----:B------:R-:W0:Y:S01]  /*96f0*/  I2F.F64.S16 R4, R16 ;  /* 0x0000001000047312 */ /* 0x000e220000101c00 */
[----:B------:R-:W-:-:S05]  /*9700*/  CS2R R6, SRZ ;  /* 0x0000000000067805 */ /* 0x000fca000001ff00 */
[----:B0-----:R0:W-:Y:S01]  /*9710*/  STG.E.128 desc[UR36][R8.64], R4 ;  /* 0x0000000408007986 */ /* 0x0011e2000c101d24 */
[----:B------:R-:W-:Y:S05]  /*9720*/  BRA `(.L_x_10020) ;  /* 0x0000000800687947 */ /* 0x000fea0003800000 */
.L_x_10028:
        /* <DEDUP_REMOVED lines=21> */
.L_x_10033:
[----:B------:R-:W-:Y:S05]  /*9880*/  BSYNC B0 ;  /* 0x0000000000007941 */ /* 0x000fea0003800000 */
.L_x_10032:
[----:B------:R-:W-:-:S05]  /*9890*/  LOP3.LUT R5, R0, R5, RZ, 0xfc, !PT ;  /* 0x0000000500057212 */ /* 0x000fca00078efcff */
[----:B------:R0:W-:Y:S01]  /*98a0*/  STG.E.U8 desc[UR36][R8.64], R5 ;  /* 0x0000000508007986 */ /* 0x0001e2000c101124 */
[----:B------:R-:W-:Y:S05]  /*98b0*/  BRA `(.L_x_10020) ;  /* 0x0000000800047947 */ /* 0x000fea0003800000 */
.L_x_10031:
        /* <DEDUP_REMOVED lines=13> */
.L_x_10035:
[----:B------:R-:W-:Y:S01]  /*9990*/  IMAD.MOV.U32 R0, RZ, RZ, 0x7f ;  /* 0x0000007fff007424 */ /* 0x000fe200078e00ff */
[----:B------:R-:W-:-:S04]  /*99a0*/  ISETP.GT.U32.AND P0, PT, R3, 0x7f800000, PT ;  /* 0x7f8000000300780c */ /* 0x000fc80003f04070 */
[----:B------:R-:W-:-:S09]  /*99b0*/  SEL R0, R0, 0x7c, P0 ;  /* 0x0000007c00007807 */ /* 0x000fd20000000000 */
.L_x_10036:
[----:B------:R-:W-:Y:S05]  /*99c0*/  BSYNC B0 ;  /* 0x0000000000007941 */ /* 0x000fea0003800000 */
.L_x_10034:
[----:B------:R-:W-:-:S04]  /*99d0*/  LOP3.LUT R3, R5, 0x80000000, RZ, 0xc0, !PT ;  /* 0x8000000005037812 */ /* 0x000fc800078ec0ff */
[----:B------:R-:W-:-:S04]  /*99e0*/  SHF.R.U32.HI R3, RZ, 0x18, R3 ;  /* 0x00000018ff037819 */ /* 0x000fc80000011603 */
[----:B------:R-:W-:-:S05]  /*99f0*/  LOP3.LUT R3, R0, R3, RZ, 0xfc, !PT ;  /* 0x0000000300037212 */ /* 0x000fca00078efcff */
[----:B------:R0:W-:Y:S01]  /*9a00*/  STG.E.U8 desc[UR36][R8.64], R3 ;  /* 0x0000000308007986 */ /* 0x0001e2000c101124 */
[----:B------:R-:W-:Y:S05]  /*9a10*/  BRA `(.L_x_10020) ;  /* 0x0000000400ac7947 */ /* 0x000fea0003800000 */
.L_x_10030:
[----:B------:R-:W0:Y:S02]  /*9a20*/  I2F.S16 R0, R16 ;  /* 0x0000001000007306 */ /* 0x000e240000101400 */
[----:B0-----:R-:W-:-:S05]  /*9a30*/  F2FP.BF16.F32.PACK_AB R0, RZ, R0 ;  /* 0x00000000ff00723e */ /* 0x001fca00000010ff */
[----:B------:R0:W-:Y:S01]  /*9a40*/  STG.E.U16 desc[UR36][R8.64], R0 ;  /* 0x0000000008007986 */ /* 0x0001e2000c101524 */
[----:B------:R-:W-:Y:S05]  /*9a50*/  BRA `(.L_x_10020) ;  /* 0x00000004009c7947 */ /* 0x000fea0003800000 */
.L_x_10027:
        /* <DEDUP_REMOVED lines=10> */
.L_x_10039:
        /* <DEDUP_REMOVED lines=17> */
.L_x_10042:
[----:B------:R-:W-:-:S04]  /*9c10*/  LOP3.LUT R3, R5, 0x80000000, RZ, 0xc0, !PT ;  /* 0x8000000005037812 */ /* 0x000fc800078ec0ff */
[----:B------:R-:W-:-:S04]  /*9c20*/  SHF.R.U32.HI R3, RZ, 0x18, R3 ;  /* 0x00000018ff037819 */ /* 0x000fc80000011603 */
[----:B------:R-:W-:-:S04]  /*9c30*/  LOP3.LUT R0, R0, R3, RZ, 0xfc, !PT ;  /* 0x0000000300007212 */ /* 0x000fc800078efcff */
[----:B------:R-:W-:-:S07]  /*9c40*/  PRMT R4, R0, 0x7610, R4 ;  /* 0x0000761000047816 */ /* 0x000fce0000000004 */
.L_x_10041:
[----:B------:R-:W-:Y:S05]  /*9c50*/  BSYNC B0 ;  /* 0x0000000000007941 */ /* 0x000fea0003800000 */
.L_x_10040:
[----:B------:R3:W-:Y:S01]  /*9c60*/  STG.E.U8 desc[UR36][R8.64], R4 ;  /* 0x0000000408007986 */ /* 0x0007e2000c101124 */
[----:B------:R-:W-:Y:S05]  /*9c70*/  BRA `(.L_x_10020) ;  /* 0x0000000400147947 */ /* 0x000fea0003800000 */
.L_x_10038:
        /* <DEDUP_REMOVED lines=17> */
.L_x_10045:
[----:B------:R-:W-:-:S04]  /*9d90*/  LOP3.LUT R3, R5, 0x80000000, RZ, 0xc0, !PT ;  /* 0x8000000005037812 */ /* 0x000fc800078ec0ff */
[----:B------:R-:W-:-:S04]  /*9da0*/  SHF.R.U32.HI R3, RZ, 0x18, R3 ;  /* 0x00000018ff037819 */ /* 0x000fc80000011603 */
[----:B------:R-:W-:-:S04]  /*9db0*/  LOP3.LUT R0, R0, R3, RZ, 0xfc, !PT ;  /* 0x0000000300007212 */ /* 0x000fc800078efcff */
[----:B------:R-:W-:-:S07]  /*9dc0*/  PRMT R4, R0, 0x7610, R4 ;  /* 0x0000761000047816 */ /* 0x000fce0000000004 */
.L_x_10044:
[----:B------:R-:W-:Y:S05]  /*9dd0*/  BSYNC B0 ;  /* 0x0000000000007941 */ /* 0x000fea0003800000 */
.L_x_10043:
[----:B------:R0:W-:Y:S01]  /*9de0*/  STG.E.U8 desc[UR36][R8.64], R4 ;  /* 0x0000000408007986 */ /* 0x0001e2000c101124 */
[----:B------:R-:W-:Y:S05]  /*9df0*/  BRA `(.L_x_10020) ;  /* 0x0000000000b47947 */ /* 0x000fea0003800000 */
.L_x_10037:
        /* <DEDUP_REMOVED lines=22> */
.L_x_10019:
        /* <DEDUP_REMOVED lines=16> */
.L_x_10048:
[----:B------:R-:W-:Y:S05]  /*a060*/  BRA `(.L_x_10020) ;  /* 0x0000000000187947 */ /* 0x000fea0003800000 */
.L_x_10047:
[----:B------:R-:W-:Y:S01]  /*a070*/  LOP3.LUT R4, R16, 0xffff, RZ, 0xc0, !PT ;  /* 0x0000ffff10047812 */ /* 0x000fe200078ec0ff */
[----:B------:R-:W-:-:S05]  /*a080*/  IMAD.MOV.U32 R5, RZ, RZ, RZ ;  /* 0x000000ffff057224 */ /* 0x000fca00078e00ff */
[----:B------:R1:W-:Y:S01]  /*a090*/  STG.E.64 desc[UR36][R8.64], R4 ;  /* 0x0000000408007986 */ /* 0x0003e2000c101b24 */
[----:B------:R-:W-:Y:S05]  /*a0a0*/  BRA `(.L_x_10020) ;  /* 0x0000000000087947 */ /* 0x000fea0003800000 */
.L_x_10046:
[----:B------:R-:W-:-:S05]  /*a0b0*/  LOP3.LUT R3, R16, 0xffff, RZ, 0xc0, !PT ;  /* 0x0000ffff10037812 */ /* 0x000fca00078ec0ff */
[----:B------:R0:W-:Y:S02]  /*a0c0*/  STG.E desc[UR36][R8.64], R3 ;  /* 0x0000000308007986 */ /* 0x0001e4000c101924 */
.L_x_10020:
        /* <DEDUP_REMOVED lines=23> */
.L_x_10052:
[----:B------:R0:W-:Y:S01]  /*a240*/  STG.E.U8 desc[UR36][R8.64], R24 ;  /* 0x0000001808007986 */ /* 0x0001e2000c101124 */
[----:B------:R-:W-:Y:S05]  /*a250*/  BRA `(.L_x_10054) ;  /* 0x0000000c00587947 */ /* 0x000fea0003800000 */
.L_x_10051:
        /* <DEDUP_REMOVED lines=10> */
.L_x_10056:
[----:B------:R-:W-:-:S05]  /*a300*/  LOP3.LUT R3, R24, 0xffff, RZ, 0xc0, !PT ;  /* 0x0000ffff18037812 */ /* 0x000fca00078ec0ff */
[----:B------:R0:W-:Y:S01]  /*a310*/  STG.E desc[UR36][R8.64], R3 ;  /* 0x0000000308007986 */ /* 0x0001e2000c101924 */
[----:B------:R-:W-:Y:S05]  /*a320*/  BRA `(.L_x_10054) ;  /* 0x0000000c00247947 */ /* 0x000fea0003800000 */
.L_x_10055:
[----:B------:R0:W-:Y:S01]  /*a330*/  STG.E.U16 desc[UR36][R8.64], R24 ;  /* 0x0000001808007986 */ /* 0x0001e2000c101524 */
[----:B------:R-:W-:Y:S05]  /*a340*/  BRA `(.L_x_10054) ;  /* 0x0000000c001c7947 */ /* 0x000fea0003800000 */
.L_x_10050:
        /* <DEDUP_REMOVED lines=9> */
.L_x_10058:
[----:B------:R-:W0:Y:S02]  /*a3e0*/  I2F.S16 R0, R24 ;  /* 0x0000001800007306 */ /* 0x000e240000101400 */
[----:B0-----:R-:W-:-:S05]  /*a3f0*/  F2FP.F16.F32.PACK_AB R0, RZ, R0 ;  /* 0x00000000ff00723e */ /* 0x001fca00000000ff */
[----:B------:R0:W-:Y:S01]  /*a400*/  STG.E.U16 desc[UR36][R8.64], R0 ;  /* 0x0000000008007986 */ /* 0x0001e2000c101524 */
[----:B------:R-:W-:Y:S05]  /*a410*/  BRA `(.L_x_10054) ;  /* 0x0000000800e87947 */ /* 0x000fea0003800000 */
.L_x_10057:
        /* <DEDUP_REMOVED lines=10> */
.L_x_10060:
[----:B------:R-:W0:Y:S02]  /*a4c0*/  I2F.S16 R24, R24 ;  /* 0x0000001800187306 */ /* 0x000e240000101400 */
[----:B0-----:R-:W-:-:S04]  /*a4d0*/  F2FP.F16.F32.PACK_AB R3, RZ, R24 ;  /* 0x00000018ff03723e */ /* 0x001fc800000000ff */
[----:B------:R-:W-:-:S05]  /*a4e0*/  PRMT R3, R3, 0x5410, RZ ;  /* 0x0000541003037816 */ /* 0x000fca00000000ff */
[----:B------:R3:W-:Y:S01]  /*a4f0*/  STG.E desc[UR36][R8.64], R3 ;  /* 0x0000000308007986 */ /* 0x0007e2000c101924 */
[----:B------:R-:W-:Y:S05]  /*a500*/  BRA `(.L_x_10054) ;  /* 0x0000000800ac7947 */ /* 0x000fea0003800000 */
.L_x_10059:
[----:B------:R-:W0:Y:S02]  /*a510*/  I2F.F64.S16 R24, R24 ;  /* 0x0000001800187312 */ /* 0x000e240000101c00 */
[----:B0-----:R4:W-:Y:S01]  /*a520*/  STG.E.64 desc[UR36][R8.64], R24 ;  /* 0x0000001808007986 */ /* 0x0019e2000c101b24 */
[----:B------:R-:W-:Y:S05]  /*a530*/  BRA `(.L_x_10054) ;  /* 0x0000000800a07947 */ /* 0x000fea0003800000 */
.L_x_10049:
        /* <DEDUP_REMOVED lines=10> */
.L_x_10063:
[----:B------:R-:W0:Y:S01]  /*a5e0*/  I2F.F64.S16 R4, R24 ;  /* 0x0000001800047312 */ /* 0x000e220000101c00 */
[----:B------:R-:W-:-:S05]  /*a5f0*/  CS2R R6, SRZ ;  /* 0x0000000000067805 */ /* 0x000fca000001ff00 */
[----:B0-----:R0:W-:Y:S01]  /*a600*/  STG.E.128 desc[UR36][R8.64], R4 ;  /* 0x0000000408007986 */ /* 0x0011e2000c101d24 */
[----:B------:R-:W-:Y:S05]  /*a610*/  BRA `(.L_x_10054) ;  /* 0x0000000800687947 */ /* 0x000fea0003800000 */
.L_x_10062:
        /* <DEDUP_REMOVED lines=21> */
.L_x_10067:
[----:B------:R-:W-:Y:S05]  /*a770*/  BSYNC B0 ;  /* 0x0000000000007941 */ /* 0x000fea0003800000 */
.L_x_10066:
[----:B------:R-:W-:-:S05]  /*a780*/  LOP3.LUT R5, R0, R5, RZ, 0xfc, !PT ;  /* 0x0000000500057212 */ /* 0x000fca00078efcff */
[----:B------:R0:W-:Y:S01]  /*a790*/  STG.E.U8 desc[UR36][R8.64], R5 ;  /* 0x0000000508007986 */ /* 0x0001e2000c101124 */
[----:B------:R-:W-:Y:S05]  /*a7a0*/  BRA `(.L_x_10054) ;  /* 0x0000000800047947 */ /* 0x000fea0003800000 */
.L_x_10065:
        /* <DEDUP_REMOVED lines=13> */
.L_x_10069:
[----:B------:R-:W-:Y:S01]  /*a880*/  IMAD.MOV.U32 R0, RZ, RZ, 0x7f ;  /* 0x0000007fff007424 */ /* 0x000fe200078e00ff */
[----:B------:R-:W-:-:S04]  /*a890*/  ISETP.GT.U32.AND P0, PT, R3, 0x7f800000, PT ;  /* 0x7f8000000300780c */ /* 0x000fc80003f04070 */
[----:B------:R-:W-:-:S09]  /*a8a0*/  SEL R0, R0, 0x7c, P0 ;  /* 0x0000007c00007807 */ /* 0x000fd20000000000 */
.L_x_10070:
[----:B------:R-:W-:Y:S05]  /*a8b0*/  BSYNC B0 ;  /* 0x0000000000007941 */ /* 0x000fea0003800000 */
.L_x_10068:
[----:B------:R-:W-:-:S04]  /*a8c0*/  LOP3.LUT R3, R5, 0x80000000, RZ, 0xc0, !PT ;  /* 0x8000000005037812 */ /* 0x000fc800078ec0ff */
[----:B------:R-:W-:-:S04]  /*a8d0*/  SHF.R.U32.HI R3, RZ, 0x18, R3 ;  /* 0x00000018ff037819 */ /* 0x000fc80000011603 */
[----:B------:R-:W-:-:S05]  /*a8e0*/  LOP3.LUT R3, R0, R3, RZ, 0xfc, !PT ;  /* 0x0000000300037212 */ /* 0x000fca00078efcff */
[----:B------:R0:W-:Y:S01]  /*a8f0*/  STG.E.U8 desc[UR36][R8.64], R3 ;  /* 0x0000000308007986 */ /* 0x0001e2000c101124 */
[----:B------:R-:W-:Y:S05]  /*a900*/  BRA `(.L_x_10054) ;  /* 0x0000000400ac7947 */ /* 0x000fea0003800000 */
.L_x_10064:
[----:B------:R-:W0:Y:S02]  /*a910*/  I2F.S16 R0, R24 ;  /* 0x0000001800007306 */ /* 0x000e240000101400 */
[----:B0-----:R-:W-:-:S05]  /*a920*/  F2FP.BF16.F32.PACK_AB R0, RZ, R0 ;  /* 0x00000000ff00723e */ /* 0x001fca00000010ff */
[----:B------:R0:W-:Y:S01]  /*a930*/  STG.E.U16 desc[UR36][R8.64], R0 ;  /* 0x0000000008007986 */ /* 0x0001e2000c101524 */
[----:B------:R-:W-:Y:S05]  /*a940*/  BRA `(.L_x_10054) ;  /* 0x00000004009c7947 */ /* 0x000fea0003800000 */
.L_x_10061:
        /* <DEDUP_REMOVED lines=10> */
.L_x_10073:
        /* <DEDUP_REMOVED lines=17> */
.L_x_10076:
[----:B------:R-:W-:-:S04]  /*ab00*/  LOP3.LUT R3, R5, 0x80000000, RZ, 0xc0, !PT ;  /* 0x8000000005037812 */ /* 0x000fc800078ec0ff */
[----:B------:R-:W-:-:S04]  /*ab10*/  SHF.R.U32.HI R3, RZ, 0x18, R3 ;  /* 0x00000018ff037819 */ /* 0x000fc80000011603 */
[----:B------:R-:W-:-:S04]  /*ab20*/  LOP3.LUT R0, R0, R3, RZ, 0xfc, !PT ;  /* 0x0000000300007212 */ /* 0x000fc800078efcff */
[----:B------:R-:W-:-:S07]  /*ab30*/  PRMT R4, R0, 0x7610, R4 ;  /* 0x0000761000047816 */ /* 0x000fce0000000004 */
.L_x_10075:
[----:B------:R-:W-:Y:S05]  /*ab40*/  BSYNC B0 ;  /* 0x0000000000007941 */ /* 0x000fea0003800000 */
.L_x_10074:
[----:B------:R0:W-:Y:S01]  /*ab50*/  STG.E.U8 desc[UR36][R8.64], R4 ;  /* 0x0000000408007986 */ /* 0x0001e2000c101124 */
[----:B------:R-:W-:Y:S05]  /*ab60*/  BRA `(.L_x_10054) ;  /* 0x0000000400147947 */ /* 0x000fea0003800000 */
.L_x_10072:
        /* <DEDUP_REMOVED lines=17> */
.L_x_10079:
[----:B------:R-:W-:-:S04]  /*ac80*/  LOP3.LUT R3, R5, 0x80000000, RZ, 0xc0, !PT ;  /* 0x8000000005037812 */ /* 0x000fc800078ec0ff */
[----:B------:R-:W-:-:S04]  /*ac90*/  SHF.R.U32.HI R3, RZ, 0x18, R3 ;  /* 0x00000018ff037819 */ /* 0x000fc80000011603 */
[----:B------:R-:W-:-:S04]  /*aca0*/  LOP3.LUT R0, R0, R3, RZ, 0xfc, !PT ;  /* 0x0000000300007212 */ /* 0x000fc800078efcff */
[----:B------:R-:W-:-:S07]  /*acb0*/  PRMT R4, R0, 0x7610, R4 ;  /* 0x0000761000047816 */ /* 0x000fce0000000004 */
.L_x_10078:
[----:B------:R-:W-:Y:S05]  /*acc0*/  BSYNC B0 ;  /* 0x0000000000007941 */ /* 0x000fea0003800000 */
.L_x_10077:
[----:B------:R0:W-:Y:S01]  /*acd0*/  STG.E.U8 desc[UR36][R8.64], R4 ;  /* 0x0000000408007986 */ /* 0x0001e2000c101124 */
[----:B------:R-:W-:Y:S05]  /*ace0*/  BRA `(.L_x_10054) ;  /* 0x0000000000b47947 */ /* 0x000fea0003800000 */
.L_x_10071:
        /* <DEDUP_REMOVED lines=22> */
.L_x_10053:
        /* <DEDUP_REMOVED lines=16> */
.L_x_10082:
[----:B------:R-:W-:Y:S05]  /*af50*/  BRA `(.L_x_10054) ;  /* 0x0000000000187947 */ /* 0x000fea0003800000 */
.L_x_10081:
[----:B------:R-:W-:Y:S01]  /*af60*/  LOP3.LUT R24, R24, 0xffff, RZ, 0xc0, !PT ;  /* 0x0000ffff18187812 */ /* 0x000fe200078ec0ff */
[----:B------:R-:W-:-:S05]  /*af70*/  IMAD.MOV.U32 R25, RZ, RZ, RZ ;  /* 0x000000ffff197224 */ /* 0x000fca00078e00ff */
[----:B------:R0:W-:Y:S01]  /*af80*/  STG.E.64 desc[UR36][R8.64], R24 ;  /* 0x0000001808007986 */ /* 0x0001e2000c101b24 */
[----:B------:R-:W-:Y:S05]  /*af90*/  BRA `(.L_x_10054) ;  /* 0x0000000000087947 */ /* 0x000fea0003800000 */
.L_x_10080:
[----:B------:R-:W-:-:S05]  /*afa0*/  LOP3.LUT R3, R24, 0xffff, RZ, 0xc0, !PT ;  /* 0x0000ffff18037812 */ /* 0x000fca00078ec0ff */
[----:B------:R0:W-:Y:S02]  /*afb0*/  STG.E desc[UR36][R8.64], R3 ;  /* 0x0000000308007986 */ /* 0x0001e4000c101924 */
.L_x_10054:
[----:B------:R-:W-:-:S07]  /*afc0*/  VIADD R17, R17, 0x80 ;  /* 0x0000008011117836 */ /* 0x000fce0000000000 */
.L_x_10014:
[----:B------:R-:W-:Y:S05]  /*afd0*/  BSYNC B6 ;  /* 0x0000000000067941 */ /* 0x000fea0003800000 */
.L_x_10013:
        /* <DEDUP_REMOVED lines=21> */
.L_x_10086:
[----:B------:R-:W-:Y:S01]  /*b130*/  STG.E.U8 desc[UR36][R2.64], R26 ;  /* 0x0000001a02007986 */ /* 0x000fe2000c101124 */
[----:B------:R-:W-:Y:S05]  /*b140*/  EXIT ;  /* 0x000000000000794d */ /* 0x000fea0003800000 */
.L_x_10085:
        /* <DEDUP_REMOVED lines=10> */
.L_x_10089:
[----:B------:R-:W-:-:S05]  /*b1f0*/  LOP3.LUT R5, R26, 0xffff, RZ, 0xc0, !PT ;  /* 0x0000ffff1a057812 */ /* 0x000fca00078ec0ff */
[----:B------:R-:W-:Y:S01]  /*b200*/  STG.E desc[UR36][R2.64], R5 ;  /* 0x0000000502007986 */ /* 0x000fe2000c101924 */
[----:B------:R-:W-:Y:S05]  /*b210*/  EXIT ;  /* 0x000000000000794d */ /* 0x000fea0003800000 */
.L_x_10088:
[----:B------:R-:W-:Y:S01]  /*b220*/  STG.E.U16 desc[UR36][R2.64], R26 ;  /* 0x0000001a02007986 */ /* 0x000fe2000c101524 */
[----:B------:R-:W-:Y:S05]  /*b230*/  EXIT ;  /* 0x000000000000794d */ /* 0x000fea0003800000 */
.L_x_10084:
        /* <DEDUP_REMOVED lines=9> */
.L_x_10091:
[----:B------:R-:W0:Y:S02]  /*b2d0*/  I2F.S16 R0, R26 ;  /* 0x0000001a00007306 */ /* 0x000e240000101400 */
[----:B0-----:R-:W-:-:S05]  /*b2e0*/  F2FP.F16.F32.PACK_AB R0, RZ, R0 ;  /* 0x00000000ff00723e */ /* 0x001fca00000000ff */
[----:B------:R-:W-:Y:S01]  /*b2f0*/  STG.E.U16 desc[UR36][R2.64], R0 ;  /* 0x0000000002007986 */ /* 0x000fe2000c101524 */
[----:B------:R-:W-:Y:S05]  /*b300*/  EXIT ;  /* 0x000000000000794d */ /* 0x000fea0003800000 */
.L_x_10090:
        /* <DEDUP_REMOVED lines=10> */
.L_x_10093:
[----:B------:R-:W0:Y:S02]  /*b3b0*/  I2F.S16 R26, R26 ;  /* 0x0000001a001a7306 */ /* 0x000e240000101400 */
[----:B0-----:R-:W-:-:S04]  /*b3c0*/  F2FP.F16.F32.PACK_AB R5, RZ, R26 ;  /* 0x0000001aff05723e */ /* 0x001fc800000000ff */
[----:B------:R-:W-:-:S05]  /*b3d0*/  PRMT R5, R5, 0x5410, RZ ;  /* 0x0000541005057816 */ /* 0x000fca00000000ff */
[----:B------:R-:W-:Y:S01]  /*b3e0*/  STG.E desc[UR36][R2.64], R5 ;  /* 0x0000000502007986 */ /* 0x000fe2000c101924 */
[----:B------:R-:W-:Y:S05]  /*b3f0*/  EXIT ;  /* 0x000000000000794d */ /* 0x000fea0003800000 */
.L_x_10092:
[----:B------:R-:W0:Y:S02]  /*b400*/  I2F.F64.S16 R26, R26 ;  /* 0x0000001a001a7312 */ /* 0x000e240000101c00 */
[----:B0-----:R-:W-:Y:S01]  /*b410*/  STG.E.64 desc[UR36][R2.64], R26 ;  /* 0x0000001a02007986 */ /* 0x001fe2000c101b24 */
[----:B------:R-:W-:Y:S05]  /*b420*/  EXIT ;  /* 0x000000000000794d */ /* 0x000fea0003800000 */
.L_x_10083:
        /* <DEDUP_REMOVED lines=10> */
.L_x_10096:
[----:B------:R-:W0:Y:S01]  /*b4d0*/  I2F.F64.S16 R4, R26 ;  /* 0x0000001a00047312 */ /* 0x000e220000101c00 */
[----:B------:R-:W-:-:S05]  /*b4e0*/  CS2R R6, SRZ ;  /* 0x0000000000067805 */ /* 0x000fca000001ff00 */
[----:B0-----:R-:W-:Y:S01]  /*b4f0*/  STG.E.128 desc[UR36][R2.64], R4 ;  /* 0x0000000402007986 */ /* 0x001fe2000c101d24 */
[----:B------:R-:W-:Y:S05]  /*b500*/  EXIT ;  /* 0x000000000000794d */ /* 0x000fea0003800000 */
.L_x_10095:
        /* <DEDUP_REMOVED lines=21> */
.L_x_10100:
[----:B------:R-:W-:Y:S05]  /*b660*/  BSYNC B0 ;  /* 0x0000000000007941 */ /* 0x000fea0003800000 */
.L_x_10099:
[----:B------:R-:W-:-:S05]  /*b670*/  LOP3.LUT R5, R0, R5, RZ, 0xfc, !PT ;  /* 0x0000000500057212 */ /* 0x000fca00078efcff */
[----:B------:R-:W-:Y:S01]  /*b680*/  STG.E.U8 desc[UR36][R2.64], R5 ;  /* 0x0000000502007986 */ /* 0x000fe2000c101124 */
[----:B------:R-:W-:Y:S05]  /*b690*/  EXIT ;  /* 0x000000000000794d */ /* 0x000fea0003800000 */
.L_x_10098:
        /* <DEDUP_REMOVED lines=13> */
.L_x_10102:
[----:B------:R-:W-:Y:S01]  /*b770*/  IMAD.MOV.U32 R0, RZ, RZ, 0x7f ;  /* 0x0000007fff007424 */ /* 0x000fe200078e00ff */
[----:B------:R-:W-:-:S04]  /*b780*/  ISETP.GT.U32.AND P0, PT, R4, 0x7f800000, PT ;  /* 0x7f8000000400780c */ /* 0x000fc80003f04070 */
[----:B------:R-:W-:-:S09]  /*b790*/  SEL R0, R0, 0x7c, P0 ;  /* 0x0000007c00007807 */ /* 0x000fd20000000000 */
.L_x_10103:
[----:B------:R-:W-:Y:S05]  /*b7a0*/  BSYNC B0 ;  /* 0x0000000000007941 */ /* 0x000fea0003800000 */
.L_x_10101:
[----:B------:R-:W-:-:S04]  /*b7b0*/  LOP3.LUT R4, R5, 0x80000000, RZ, 0xc0, !PT ;  /* 0x8000000005047812 */ /* 0x000fc800078ec0ff */
[----:B------:R-:W-:-:S04]  /*b7c0*/  SHF.R.U32.HI R5, RZ, 0x18, R4 ;  /* 0x00000018ff057819 */ /* 0x000fc80000011604 */
[----:B------:R-:W-:-:S05]  /*b7d0*/  LOP3.LUT R5, R0, R5, RZ, 0xfc, !PT ;  /* 0x0000000500057212 */ /* 0x000fca00078efcff */
[----:B------:R-:W-:Y:S01]  /*b7e0*/  STG.E.U8 desc[UR36][R2.64], R5 ;  /* 0x0000000502007986 */ /* 0x000fe2000c101124 */
[----:B------:R-:W-:Y:S05]  /*b7f0*/  EXIT ;  /* 0x000000000000794d */ /* 0x000fea0003800000 */
.L_x_10097:
[----:B------:R-:W0:Y:S02]  /*b800*/  I2F.S16 R0, R26 ;  /* 0x0000001a00007306 */ /* 0x000e240000101400 */
[----:B0-----:R-:W-:-:S05]  /*b810*/  F2FP.BF16.F32.PACK_AB R0, RZ, R0 ;  /* 0x00000000ff00723e */ /* 0x001fca00000010ff */
[----:B------:R-:W-:Y:S01]  /*b820*/  STG.E.U16 desc[UR36][R2.64], R0 ;  /* 0x0000000002007986 */ /* 0x000fe2000c101524 */
[----:B------:R-:W-:Y:S05]  /*b830*/  EXIT ;  /* 0x000000000000794d */ /* 0x000fea0003800000 */
.L_x_10094:
        /* <DEDUP_REMOVED lines=10> */
.L_x_10106:
        /* <DEDUP_REMOVED lines=17> */
.L_x_10109:
[----:B------:R-:W-:-:S04]  /*b9f0*/  LOP3.LUT R0, R7, 0x80000000, RZ, 0xc0, !PT ;  /* 0x8000000007007812 */ /* 0x000fc800078ec0ff */
[----:B------:R-:W-:-:S04]  /*ba00*/  SHF.R.U32.HI R5, RZ, 0x18, R0 ;  /* 0x00000018ff057819 */ /* 0x000fc80000011600 */
[----:B------:R-:W-:-:S04]  /*ba10*/  LOP3.LUT R4, R4, R5, RZ, 0xfc, !PT ;  /* 0x0000000504047212 */ /* 0x000fc800078efcff */
[----:B------:R-:W-:-:S07]  /*ba20*/  PRMT R0, R4, 0x7610, R0 ;  /* 0x0000761004007816 */ /* 0x000fce0000000000 */
.L_x_10108:
[----:B------:R-:W-:Y:S05]  /*ba30*/  BSYNC B0 ;  /* 0x0000000000007941 */ /* 0x000fea0003800000 */
.L_x_10107:
[----:B------:R-:W-:Y:S01]  /*ba40*/  STG.E.U8 desc[UR36][R2.64], R0 ;  /* 0x0000000002007986 */ /* 0x000fe2000c101124 */
[----:B------:R-:W-:Y:S05]  /*ba50*/  EXIT ;  /* 0x000000000000794d */ /* 0x000fea0003800000 */
.L_x_10105:
        /* <DEDUP_REMOVED lines=17> */
.L_x_10112:
[----:B------:R-:W-:-:S04]  /*bb70*/  LOP3.LUT R0, R7, 0x80000000, RZ, 0xc0, !PT ;  /* 0x8000000007007812 */ /* 0x000fc800078ec0ff */
[----:B------:R-:W-:-:S04]  /*bb80*/  SHF.R.U32.HI R5, RZ, 0x18, R0 ;  /* 0x00000018ff057819 */ /* 0x000fc80000011600 */
[----:B------:R-:W-:-:S04]  /*bb90*/  LOP3.LUT R4, R4, R5, RZ, 0xfc, !PT ;  /* 0x0000000504047212 */ /* 0x000fc800078efcff */
[----:B------:R-:W-:-:S07]  /*bba0*/  PRMT R0, R4, 0x7610, R0 ;  /* 0x0000761004007816 */ /* 0x000fce0000000000 */
.L_x_10111:
[----:B------:R-:W-:Y:S05]  /*bbb0*/  BSYNC B0 ;  /* 0x0000000000007941 */ /* 0x000fea0003800000 */
.L_x_10110:
[----:B------:R-:W-:Y:S01]  /*bbc0*/  STG.E.U8 desc[UR36][R2.64], R0 ;  /* 0x0000000002007986 */ /* 0x000fe2000c101124 */
[----:B------:R-:W-:Y:S05]  /*bbd0*/  EXIT ;  /* 0x000000000000794d */ /* 0x000fea0003800000 */
.L_x_10104:
        /* <DEDUP_REMOVED lines=22> */
.L_x_10087:
        /* <DEDUP_REMOVED lines=16> */
.L_x_10115:
[----:B------:R-:W-:Y:S05]  /*be40*/  EXIT ;  /* 0x000000000000794d */ /* 0x000fea0003800000 */
.L_x_10114:
[----:B------:R-:W-:Y:S01]  /*be50*/  LOP3.LUT R26, R26, 0xffff, RZ, 0xc0, !PT ;  /* 0x0000ffff1a1a7812 */ /* 0x000fe200078ec0ff */
[----:B------:R-:W-:-:S05]  /*be60*/  IMAD.MOV.U32 R27, RZ, RZ, RZ ;  /* 0x000000ffff1b7224 */ /* 0x000fca00078e00ff */
[----:B------:R-:W-:Y:S01]  /*be70*/  STG.E.64 desc[UR36][R2.64], R26 ;  /* 0x0000001a02007986 */ /* 0x000fe2000c101b24 */
[----:B------:R-:W-:Y:S05]  /*be80*/  EXIT ;  /* 0x000000000000794d */ /* 0x000fea0003800000 */
.L_x_10113:
[----:B------:R-:W-:-:S05]  /*be90*/  LOP3.LUT R5, R26, 0xffff, RZ, 0xc0, !PT ;  /* 0x0000ffff1a057812 */ /* 0x000fca00078ec0ff */
[----:B------:R-:W-:Y:S01]  /*bea0*/  STG.E desc[UR36][R2.64], R5 ;  /* 0x0000000502007986 */ /* 0x000fe2000c101924 */
[----:B------:R-:W-:Y:S05]  /*beb0*/  EXIT ;  /* 0x000000000000794d */ /* 0x000fea0003800000 */
.L_x_10116:
        /* <DEDUP_REMOVED lines=12> */
.L_x_26212:


//--------------------- .text._ZN2at6native18elementwise_kernelILi128ELi4EZNS0_22gpu_kernel_impl_nocastINS0_13BinaryFunctorIbbbNS0_16BitwiseOrFunctorIbEEEEEEvRNS_18TensorIteratorBaseERKT_EUliE_EEviT1_ --------------------------
	.section	.text._ZN2at6native18elementwise_kernelILi128ELi4EZNS0_22gpu_kernel_impl_nocastINS0_13BinaryFunctorIbbbNS0_16BitwiseOrFunctorIbEEEEEEvRNS_18TensorIteratorBaseERKT_EUliE_EEviT1_,"ax",@progbits
	.align	128
        .global         _ZN2at6native18elementwise_kernelILi128ELi4EZNS0_22gpu_kernel_impl_nocastINS0_13BinaryFunctorIbbbNS0_16BitwiseOrFunctorIbEEEEEEvRNS_18TensorIteratorBaseERKT_EUliE_EEviT1_
        .type           _ZN2at6native18elementwise_kernelILi128ELi4EZNS0_22gpu_kernel_impl_nocastINS0_13BinaryFunctorIbbbNS0_16BitwiseOrFunctorIbEEEEEEvRNS_18TensorIteratorBaseERKT_EUliE_EEviT1_,@function
        .size           _ZN2at6native18elementwise_kernelILi128ELi4EZNS0_22gpu_kernel_impl_nocastINS0_13BinaryFunctorIbbbNS0_16BitwiseOrFunctorIbEEEEEEvRNS_18TensorIteratorBaseERKT_EUliE_EEviT1_,(.L_x_26213 - _ZN2at6native18elementwise_kernelILi128ELi4EZNS0_22gpu_kernel_impl_nocastINS0_13BinaryFunctorIbbbNS0_16BitwiseOrFunctorIbEEEEEEvRNS_18TensorIteratorBaseERKT_EUliE_EEviT1_)
        .other          _ZN2at6native18elementwise_kernelILi128ELi4EZNS0_22gpu_kernel_impl_nocastINS0_13BinaryFunctorIbbbNS0_16BitwiseOrFunctorIbEEEEEEvRNS_18TensorIteratorBaseERKT_EUliE_EEviT1_,@"STO_CUDA_ENTRY STV_DEFAULT"
_ZN2at6native18elementwise_kernelILi128ELi4EZNS0_22gpu_kernel_impl_nocastINS0_13BinaryFunctorIbbbNS0_16BitwiseOrFunctorIbEEEEEEvRNS_18TensorIteratorBaseERKT_EUliE_EEviT1_:
.text._ZN2at6native18elementwise_kernelILi128ELi4EZNS0_22gpu_kernel_impl_nocastINS0_13BinaryFunctorIbbbNS0_16BitwiseOrFunctorIbEEEEEEvRNS_18TensorIteratorBaseERKT_EUliE_EEviT1_:
        /* <DEDUP_REMOVED lines=363> */
.L_x_10119:
        /* <DEDUP_REMOVED lines=12> */
[----:B--2---:R-:W-:-:S04]  /*1770*/  LOP3.LUT P0, RZ, R6, 0xff, R9, 0xc8, !PT ;  /* 0x000000ff06ff7812 */ /* 0x004fc8000780c809 */
[----:B------:R-:W-:-:S05]  /*1780*/  SEL R11, RZ, 0x1, !P0 ;  /* 0x00000001ff0b7807 */ /* 0x000fca0004000000 */
[----:B------:R0:W-:Y:S04]  /*1790*/  STG.E.U8 desc[UR4][R4.64], R11 ;  /* 0x0000000b04007986 */ /* 0x0001e8000c101104 */
.L_x_10118:
[----:B------:R-:W-:Y:S05]  /*17a0*/  BSYNC B0 ;  /* 0x0000000000007941 */ /* 0x000fea0003800000 */
.L_x_10117:
        /* <DEDUP_REMOVED lines=356> */
.L_x_10122:
        /* <DEDUP_REMOVED lines=14> */
[----:B------:R1:W-:Y:S01]  /*2ed0*/  STG.E.U8 desc[UR4][R4.64], R11 ;  /* 0x0000000b04007986 */ /* 0x0003e2000c101104 */
[----:B------:R-:W-:-:S13]  /*2ee0*/  ISETP.GE.AND P0, PT, R3, UR6, PT ;  /* 0x0000000603007c0c */ /* 0x000fda000bf06270 */
[----:B-1----:R-:W-:Y:S05]  /*2ef0*/  @P0 BRA `(.L_x_10121) ;  /* 0x0000001400c00947 */ /* 0x002fea0003800000 */
        /* <DEDUP_REMOVED lines=353> */
.L_x_10123:
        /* <DEDUP_REMOVED lines=15> */
.L_x_10121:
[----:B------:R-:W-:Y:S05]  /*4600*/  BSYNC B0 ;  /* 0x0000000000007941 */ /* 0x000fea0003800000 */
.L_x_10120:
[----:B------:R-:W-:-:S13]  /*4610*/  ISETP.GE.AND P0, PT, R3, UR6, PT ;  /* 0x0000000603007c0c */ /* 0x000fda000bf06270 */
[----:B------:R-:W-:Y:S05]  /*4620*/  @P0 EXIT ;  /* 0x000000000000094d */ /* 0x000fea0003800000 */
[----:B01----:R-:W0:Y:S01]  /*4630*/  LDC R4, c[0x0][0x218] ;  /* 0x00008600ff047b82 */ /* 0x003e220000000800 */
        /* <DEDUP_REMOVED lines=352> */
.L_x_10124:
        /* <DEDUP_REMOVED lines=11> */
[----:B--2---:R-:W-:-:S04]  /*5cf0*/  LOP3.LUT P0, RZ, R2, 0xff, R7, 0xc8, !PT ;  /* 0x000000ff02ff7812 */ /* 0x004fc8000780c807 */
[----:B------:R-:W-:-:S05]  /*5d00*/  SEL R9, RZ, 0x1, !P0 ;  /* 0x00000001ff097807 */ /* 0x000fca0004000000 */
[----:B------:R-:W-:Y:S01]  /*5d10*/  STG.E.U8 desc[UR4][R4.64], R9 ;  /* 0x0000000904007986 */ /* 0x000fe2000c101104 */
[----:B------:R-:W-:Y:S05]  /*5d20*/  EXIT ;  /* 0x000000000000794d */ /* 0x000fea0003800000 */
.L_x_10125:
        /* <DEDUP_REMOVED lines=13> */
.L_x_26213:


//--------------------- .text._ZN2at6native27unrolled_elementwise_kernelINS0_13BinaryFunctorIbbbNS0_16BitwiseOrFunctorIbEEEESt5arrayIPcLm3EELi4E23TrivialOffsetCalculatorILi2EjES9_ILi1EjENS0_6memory15LoadWithoutCastENSC_16StoreWithoutCastEEEviT_T0_T2_T3_T4_T5_ --------------------------
	.section	.text._ZN2at6native27unrolled_elementwise_kernelINS0_13BinaryFunctorIbbbNS0_16BitwiseOrFunctorIbEEEESt5arrayIPcLm3EELi4E23TrivialOffsetCalculatorILi2EjES9_ILi1EjENS0_6memory15LoadWithoutCastENSC_16StoreWithoutCastEEEviT_T0_T2_T3_T4_T5_,"ax",@progbits
	.align	128
        .global         _ZN2at6native27unrolled_elementwise_kernelINS0_13BinaryFunctorIbbbNS0_16BitwiseOrFunctorIbEEEESt5arrayIPcLm3EELi4E23TrivialOffsetCalculatorILi2EjES9_ILi1EjENS0_6memory15LoadWithoutCastENSC_16StoreWithoutCastEEEviT_T0_T2_T3_T4_T5_
        .type           _ZN2at6native27unrolled_elementwise_kernelINS0_13BinaryFunctorIbbbNS0_16BitwiseOrFunctorIbEEEESt5arrayIPcLm3EELi4E23TrivialOffsetCalculatorILi2EjES9_ILi1EjENS0_6memory15LoadWithoutCastENSC_16StoreWithoutCastEEEviT_T0_T2_T3_T4_T5_,@function
        .size           _ZN2at6native27unrolled_elementwise_kernelINS0_13BinaryFunctorIbbbNS0_16BitwiseOrFunctorIbEEEESt5arrayIPcLm3EELi4E23TrivialOffsetCalculatorILi2EjES9_ILi1EjENS0_6memory15LoadWithoutCastENSC_16StoreWithoutCastEEEviT_T0_T2_T3_T4_T5_,(.L_x_26214 - _ZN2at6native27unrolled_elementwise_kernelINS0_13BinaryFunctorIbbbNS0_16BitwiseOrFunctorIbEEEESt5arrayIPcLm3EELi4E23TrivialOffsetCalculatorILi2EjES9_ILi1EjENS0_6memory15LoadWithoutCastENSC_16StoreWithoutCastEEEviT_T0_T2_T3_T4_T5_)
        .other          _ZN2at6native27unrolled_elementwise_kernelINS0_13BinaryFunctorIbbbNS0_16BitwiseOrFunctorIbEEEESt5arrayIPcLm3EELi4E23TrivialOffsetCalculatorILi2EjES9_ILi1EjENS0_6memory15LoadWithoutCastENSC_16StoreWithoutCastEEEviT_T0_T2_T3_T4_T5_,@"STO_CUDA_ENTRY STV_DEFAULT"
_ZN2at6native27unrolled_elementwise_kernelINS0_13BinaryFunctorIbbbNS0_16BitwiseOrFunctorIbEEEESt5arrayIPcLm3EELi4E23TrivialOffsetCalculatorILi2EjES9_ILi1EjENS0_6memory15LoadWithoutCastENSC_16StoreWithoutCastEEEviT_T0_T2_T3_T4_T5_:
.text._ZN2at6native27unrolled_elementwise_kernelINS0_13BinaryFunctorIbbbNS0_16BitwiseOrFunctorIbEEEESt5arrayIPcLm3EELi4E23TrivialOffsetCalculatorILi2EjES9_ILi1EjENS0_6memory15LoadWithoutCastENSC_16StoreWithoutCastEEEviT_T0_T2_T3_T4_T5_:
        /* <DEDUP_REMOVED lines=94> */
.L_x_10127:
[----:B------:R-:W-:Y:S05]  /*05e0*/  BSYNC B0 ;  /* 0x0000000000007941 */ /* 0x000fea0003800000 */
.L_x_10126:
        /* <DEDUP_REMOVED lines=15> */
.L_x_10128:
        /* <DEDUP_REMOVED lines=10> */
.L_x_26214:


//--------------------- .text._ZN2at6native29vectorized_elementwise_kernelILi2ENS0_13BinaryFunctorIbbbNS0_16BitwiseOrFunctorIbEEEESt5arrayIPcLm3EEEEviT0_T1_ --------------------------
	.section	.text._ZN2at6native29vectorized_elementwise_kernelILi2ENS0_13BinaryFunctorIbbbNS0_16BitwiseOrFunctorIbEEEESt5arrayIPcLm3EEEEviT0_T1_,"ax",@progbits
	.align	128
        .global         _ZN2at6native29vectorized_elementwise_kernelILi2ENS0_13BinaryFunctorIbbbNS0_16BitwiseOrFunctorIbEEEESt5arrayIPcLm3EEEEviT0_T1_
        .type           _ZN2at6native29vectorized_elementwise_kernelILi2ENS0_13BinaryFunctorIbbbNS0_16BitwiseOrFunctorIbEEEESt5arrayIPcLm3EEEEviT0_T1_,@function
        .size           _ZN2at6native29vectorized_elementwise_kernelILi2ENS0_13BinaryFunctorIbbbNS0_16BitwiseOrFunctorIbEEEESt5arrayIPcLm3EEEEviT0_T1_,(.L_x_26215 - _ZN2at6native29vectorized_elementwise_kernelILi2ENS0_13BinaryFunctorIbbbNS0_16BitwiseOrFunctorIbEEEESt5arrayIPcLm3EEEEviT0_T1_)
        .other          _ZN2at6native29vectorized_elementwise_kernelILi2ENS0_13BinaryFunctorIbbbNS0_16BitwiseOrFunctorIbEEEESt5arrayIPcLm3EEEEviT0_T1_,@"STO_CUDA_ENTRY STV_DEFAULT"
_ZN2at6native29vectorized_elementwise_kernelILi2ENS0_13BinaryFunctorIbbbNS0_16BitwiseOrFunctorIbEEEESt5arrayIPcLm3EEEEviT0_T1_:
.text._ZN2at6native29vectorized_elementwise_kernelILi2ENS0_13BinaryFunctorIbbbNS0_16BitwiseOrFunctorIbEEEESt5arrayIPcLm3EEEEviT0_T1_:
        /* <DEDUP_REMOVED lines=28> */
[----:B------:R-:W5:Y:S04]  /*01c0*/  LDG.E.U16 R15, desc[UR12][R6.64+0x200] ;  /* 0x0002000c060f7981 */ /* 0x000f68000c1e1500 */
        /* <DEDUP_REMOVED lines=8> */
[C---:B---3--:R-:W-:Y:S02]  /*0250*/  PRMT R9, R11.reuse, 0x7770, RZ ;  /* 0x000077700b097816 */ /* 0x048fe400000000ff */
[----:B0-----:R-:W-:Y:S02]  /*0260*/  PRMT R7, R11, 0x7771, RZ ;  /* 0x000077710b077816 */ /* 0x001fe400000000ff */
[----:B------:R-:W-:Y:S02]  /*0270*/  LOP3.LUT P6, RZ, R9, 0xff, R0, 0xc8, !PT ;  /* 0x000000ff09ff7812 */ /* 0x000fe400078cc800 */
[----:B------:R-:W-:-:S02]  /*0280*/  PRMT R0, R8, 0x7771, RZ ;  /* 0x0000777108007816 */ /* 0x000fc400000000ff */
[C---:B----4-:R-:W-:Y:S02]  /*0290*/  PRMT R4, R10.reuse, 0x7770, RZ ;  /* 0x000077700a047816 */ /* 0x050fe400000000ff */
[----:B------:R-:W-:Y:S02]  /*02a0*/  PRMT R5, R10, 0x7771, RZ ;  /* 0x000077710a057816 */ /* 0x000fe400000000ff */
[C---:B-----5:R-:W-:Y:S02]  /*02b0*/  PRMT R9, R14.reuse, 0x7770, RZ ;  /* 0x000077700e097816 */ /* 0x060fe400000000ff */
[----:B------:R-:W-:Y:S02]  /*02c0*/  PRMT R8, R14, 0x7771, RZ ;  /* 0x000077710e087816 */ /* 0x000fe400000000ff */
[----:B------:R-:W-:Y:S02]  /*02d0*/  PRMT R6, R12, 0x7770, RZ ;  /* 0x000077700c067816 */ /* 0x000fe400000000ff */
[----:B------:R-:W-:-:S02]  /*02e0*/  PRMT R11, R15, 0x7770, RZ ;  /* 0x000077700f0b7816 */ /* 0x000fc400000000ff */
[----:B------:R-:W-:Y:S02]  /*02f0*/  LOP3.LUT P5, RZ, R7, 0xff, R0, 0xc8, !PT ;  /* 0x000000ff07ff7812 */ /* 0x000fe400078ac800 */
[----:B------:R-:W-:Y:S02]  /*0300*/  PRMT R0, R12, 0x7771, RZ ;  /* 0x000077710c007816 */ /* 0x000fe400000000ff */
[----:B------:R-:W-:Y:S02]  /*0310*/  PRMT R7, R15, 0x7771, RZ ;  /* 0x000077710f077816 */ /* 0x000fe400000000ff */
[----:B------:R-:W-:Y:S02]  /*0320*/  LOP3.LUT P4, RZ, R9, 0xff, R4, 0xc8, !PT ;  /* 0x000000ff09ff7812 */ /* 0x000fe4000788c804 */
[----:B------:R-:W-:Y:S02]  /*0330*/  LOP3.LUT P3, RZ, R8, 0xff, R5, 0xc8, !PT ;  /* 0x000000ff08ff7812 */ /* 0x000fe4000786c805 */
[----:B------:R-:W-:-:S02]  /*0340*/  LOP3.LUT P2, RZ, R11, 0xff, R6, 0xc8, !PT ;  /* 0x000000ff0bff7812 */ /* 0x000fc4000784c806 */
[C---:B------:R-:W-:Y:S02]  /*0350*/  PRMT R4, R13.reuse, 0x7770, RZ ;  /* 0x000077700d047816 */ /* 0x040fe400000000ff */
[C---:B------:R-:W-:Y:S02]  /*0360*/  PRMT R9, R16.reuse, 0x7770, RZ ;  /* 0x0000777010097816 */ /* 0x040fe400000000ff */
[----:B------:R-:W-:Y:S02]  /*0370*/  PRMT R5, R13, 0x7771, RZ ;  /* 0x000077710d057816 */ /* 0x000fe400000000ff */
[----:B------:R-:W-:Y:S02]  /*0380*/  PRMT R6, R16, 0x7771, RZ ;  /* 0x0000777110067816 */ /* 0x000fe400000000ff */
[----:B------:R-:W-:Y:S02]  /*0390*/  LOP3.LUT P1, RZ, R7, 0xff, R0, 0xc8, !PT ;  /* 0x000000ff07ff7812 */ /* 0x000fe4000782c800 */
[----:B------:R-:W-:-:S02]  /*03a0*/  SEL R0, RZ, 0x1, !P6 ;  /* 0x00000001ff007807 */ /* 0x000fc40007000000 */
[----:B------:R-:W-:Y:S02]  /*03b0*/  LOP3.LUT P0, RZ, R9, 0xff, R4, 0xc8, !PT ;  /* 0x000000ff09ff7812 */ /* 0x000fe4000780c804 */
[----:B------:R-:W-:Y:S02]  /*03c0*/  LOP3.LUT P6, RZ, R6, 0xff, R5, 0xc8, !PT ;  /* 0x000000ff06ff7812 */ /* 0x000fe400078cc805 */
[----:B------:R-:W-:Y:S02]  /*03d0*/  SEL R5, RZ, 0x1, !P5 ;  /* 0x00000001ff057807 */ /* 0x000fe40006800000 */
[----:B------:R-:W-:Y:S02]  /*03e0*/  SEL R4, RZ, 0x1, !P4 ;  /* 0x00000001ff047807 */ /* 0x000fe40006000000 */
[----:B------:R-:W-:Y:S02]  /*03f0*/  SEL R7, RZ, 0x1, !P3 ;  /* 0x00000001ff077807 */ /* 0x000fe40005800000 */
[----:B------:R-:W-:-:S02]  /*0400*/  SEL R6, RZ, 0x1, !P2 ;  /* 0x00000001ff067807 */ /* 0x000fc40005000000 */
[----:B------:R-:W-:Y:S02]  /*0410*/  SEL R9, RZ, 0x1, !P1 ;  /* 0x00000001ff097807 */ /* 0x000fe40004800000 */
[----:B------:R-:W-:Y:S02]  /*0420*/  SEL R8, RZ, 0x1, !P0 ;  /* 0x00000001ff087807 */ /* 0x000fe40004000000 */
[----:B------:R-:W-:Y:S02]  /*0430*/  SEL R11, RZ, 0x1, !P6 ;  /* 0x00000001ff0b7807 */ /* 0x000fe40007000000 */
        /* <DEDUP_REMOVED lines=9> */
.L_x_10129:
        /* <DEDUP_REMOVED lines=17> */
[----:B------:R-:W2:Y:S03]  /*05e0*/  @!P0 LDG.E.U8 R6, desc[UR12][R6.64] ;  /* 0x0000000c06068981 */ /* 0x000ea6000c1e1100 */
[----:B------:R-:W-:Y:S02]  /*05f0*/  @!P0 IMAD.X R11, RZ, RZ, R13, P3 ;  /* 0x000000ffff0b8224 */ /* 0x000fe400018e060d */
[----:B------:R-:W-:-:S03]  /*0600*/  @!P5 VIADD R15, R23, UR4 ;  /* 0x00000004170fdc36 */ /* 0x000fc60008000000 */
[----:B------:R4:W5:Y:S02]  /*0610*/  @!P0 LDG.E.U8 R10, desc[UR12][R10.64] ;  /* 0x0000000c0a0a8981 */ /* 0x000964000c1e1100 */
[----:B---3--:R-:W-:-:S05]  /*0620*/  @!P5 IADD3 R12, P2, R15, R2, RZ ;  /* 0x000000020f0cd210 */ /* 0x008fca0007f5e0ff */
[----:B------:R-:W-:Y:S02]  /*0630*/  @!P5 IMAD.X R13, RZ, RZ, R3, P2 ;  /* 0x000000ffff0dd224 */ /* 0x000fe400010e0603 */
[----:B------:R-:W-:Y:S01]  /*0640*/  @!P5 VIADD R23, R23, 0x80 ;  /* 0x000000801717d836 */ /* 0x000fe20000000000 */
[----:B------:R-:W3:Y:S02]  /*0650*/  @!P1 LDC.64 R2, c[0x0][0x228] ;  /* 0x00008a00ff029b82 */ /* 0x000ee40000000a00 */
[----:B------:R-:W3:Y:S01]  /*0660*/  @!P5 LDG.E.U8 R4, desc[UR12][R12.64] ;  /* 0x0000000c0c04d981 */ /* 0x000ee2000c1e1100 */
[----:B-1----:R-:W-:-:S05]  /*0670*/  @!P5 IADD3 R14, P2, R15, R16, RZ ;  /* 0x000000100f0ed210 */ /* 0x002fca0007f5e0ff */
[----:B------:R-:W-:-:S05]  /*0680*/  @!P5 IMAD.X R15, RZ, RZ, R17, P2 ;  /* 0x000000ffff0fd224 */ /* 0x000fca00010e0611 */
[----:B------:R1:W3:Y:S01]  /*0690*/  @!P5 LDG.E.U8 R8, desc[UR12][R14.64] ;  /* 0x0000000c0e08d981 */ /* 0x0002e2000c1e1100 */
[----:B------:R-:W-:-:S13]  /*06a0*/  ISETP.GE.AND P4, PT, R23, R0, PT ;  /* 0x000000001700720c */ /* 0x000fda0003f86270 */
[C---:B----4-:R-:W-:Y:S01]  /*06b0*/  @!P4 VIADD R11, R23.reuse, UR4 ;  /* 0x00000004170bcc36 */ /* 0x050fe20008000000 */
[----:B------:R-:W4:Y:S01]  /*06c0*/  @!P4 LDC.64 R18, c[0x0][0x220] ;  /* 0x00008800ff12cb82 */ /* 0x000f220000000a00 */
[----:B------:R-:W-:-:S05]  /*06d0*/  @!P4 VIADD R23, R23, 0x80 ;  /* 0x000000801717c836 */ /* 0x000fca0000000000 */
[C---:B------:R-:W-:Y:S02]  /*06e0*/  ISETP.GE.AND P3, PT, R23.reuse, R0, PT ;  /* 0x000000001700720c */ /* 0x040fe40003f66270 */
[----:B------:R-:W4:Y:S11]  /*06f0*/  @!P4 LDC.64 R16, c[0x0][0x228] ;  /* 0x00008a00ff10cb82 */ /* 0x000f360000000a00 */
[C---:B------:R-:W-:Y:S01]  /*0700*/  @!P3 VIADD R27, R23.reuse, UR4 ;  /* 0x00000004171bbc36 */ /* 0x040fe20008000000 */
[----:B------:R-:W4:Y:S01]  /*0710*/  @!P3 LDC.64 R28, c[0x0][0x220] ;  /* 0x00008800ff1cbb82 */ /* 0x000f220000000a00 */
[----:B------:R-:W-:Y:S01]  /*0720*/  @!P3 VIADD R23, R23, 0x80 ;  /* 0x000000801717b836 */ /* 0x000fe20000000000 */
[----:B------:R-:W-:-:S06]  /*0730*/  PRMT R7, RZ, 0x7610, R7 ;  /* 0x00007610ff077816 */ /* 0x000fcc0000000007 */
[----:B-1----:R-:W1:Y:S01]  /*0740*/  @!P3 LDC.64 R14, c[0x0][0x228] ;  /* 0x00008a00ff0ebb82 */ /* 0x002e620000000a00 */
[----:B--2---:R-:W-:Y:S02]  /*0750*/  @!P0 ISETP.NE.AND P2, PT, R6, RZ, PT ;  /* 0x000000ff0600820c */ /* 0x004fe40003f45270 */
[----:B------:R-:W-:Y:S02]  /*0760*/  PRMT R6, RZ, 0x7610, R6 ;  /* 0x00007610ff067816 */ /* 0x000fe40000000006 */
[----:B------:R-:W-:Y:S02]  /*0770*/  @!P0 SEL R6, RZ, 0x1, !P2 ;  /* 0x00000001ff068807 */ /* 0x000fe40005000000 */
[----:B------:R-:W-:Y:S02]  /*0780*/  ISETP.GE.AND P2, PT, R23, R0, PT ;  /* 0x000000001700720c */ /* 0x000fe40003f46270 */
[----:B-----5:R-:W-:-:S04]  /*0790*/  @!P0 ISETP.NE.AND P6, PT, R10, RZ, PT ;  /* 0x000000ff0a00820c */ /* 0x020fc80003fc5270 */
[----:B------:R-:W-:Y:S02]  /*07a0*/  @!P0 SEL R7, RZ, 0x1, !P6 ;  /* 0x00000001ff078807 */ /* 0x000fe40007000000 */
[C---:B---3--:R-:W-:Y:S02]  /*07b0*/  @!P1 IADD3 R2, P0, R9.reuse, R2, RZ ;  /* 0x0000000209029210 */ /* 0x048fe40007f1e0ff */
[----:B0-----:R-:W-:-:S03]  /*07c0*/  @!P1 IADD3 R24, P6, R9, R24, RZ ;  /* 0x0000001809189210 */ /* 0x001fc60007fde0ff */
[----:B------:R-:W-:Y:S01]  /*07d0*/  @!P1 IMAD.X R3, RZ, RZ, R3, P0 ;  /* 0x000000ffff039224 */ /* 0x000fe200000e0603 */
[----:B----4-:R-:W-:Y:S01]  /*07e0*/  @!P4 IADD3 R18, P0, R11, R18, RZ ;  /* 0x000000120b12c210 */ /* 0x010fe20007f1e0ff */
[C---:B------:R-:W-:Y:S01]  /*07f0*/  @!P2 VIADD R21, R23.reuse, UR4 ;  /* 0x000000041715ac36 */ /* 0x040fe20008000000 */
[----:B------:R-:W0:Y:S01]  /*0800*/  @!P2 LDC.64 R12, c[0x0][0x220] ;  /* 0x00008800ff0cab82 */ /* 0x000e220000000a00 */
[----:B------:R-:W-:Y:S01]  /*0810*/  @!P2 VIADD R23, R23, 0x80 ;  /* 0x000000801717a836 */ /* 0x000fe20000000000 */
[----:B------:R-:W-:Y:S01]  /*0820*/  PRMT R9, RZ, 0x7610, R9 ;  /* 0x00007610ff097816 */ /* 0x000fe20000000009 */
[----:B------:R-:W-:Y:S01]  /*0830*/  @!P1 IMAD.X R25, RZ, RZ, R25, P6 ;  /* 0x000000ffff199224 */ /* 0x000fe200030e0619 */
[----:B------:R-:W-:Y:S01]  /*0840*/  @!P5 ISETP.NE.AND P6, PT, R4, RZ, PT ;  /* 0x000000ff0400d20c */ /* 0x000fe20003fc5270 */
[----:B------:R-:W-:Y:S01]  /*0850*/  @!P4 IMAD.X R19, RZ, RZ, R19, P0 ;  /* 0x000000ffff13c224 */ /* 0x000fe200000e0613 */
[----:B------:R-:W-:Y:S01]  /*0860*/  ISETP.GE.AND P0, PT, R23, R0, PT ;  /* 0x000000001700720c */ /* 0x000fe20003f06270 */
[----:B------:R-:W2:Y:S01]  /*0870*/  @!P1 LDG.E.U8 R2, desc[UR12][R2.64] ;  /* 0x0000000c02029981 */ /* 0x000ea2000c1e1100 */
[----:B------:R-:W-:-:S02]  /*0880*/  @!P5 SEL R9, RZ, 0x1, !P6 ;  /* 0x00000001ff09d807 */ /* 0x000fc40007000000 */
[----:B------:R-:W-:Y:S01]  /*0890*/  @!P4 IADD3 R16, P6, R11, R16, RZ ;  /* 0x000000100b10c210 */ /* 0x000fe20007fde0ff */
[----:B------:R3:W4:Y:S01]  /*08a0*/  @!P1 LDG.E.U8 R4, desc[UR12][R24.64] ;  /* 0x0000000c18049981 */ /* 0x000722000c1e1100 */
[----:B------:R-:W5:Y:S03]  /*08b0*/  @!P2 LDC.64 R10, c[0x0][0x228] ;  /* 0x00008a00ff0aab82 */ /* 0x000f660000000a00 */
[----:B------:R-:W-:Y:S01]  /*08c0*/  @!P4 IMAD.X R17, RZ, RZ, R17, P6 ;  /* 0x000000ffff11c224 */ /* 0x000fe200030e0611 */
[----:B------:R-:W-:Y:S01]  /*08d0*/  @!P3 IADD3 R28, P6, R27, R28, RZ ;  /* 0x0000001c1b1cb210 */ /* 0x000fe20007fde0ff */
[----:B------:R1:W2:Y:S04]  /*08e0*/  @!P4 LDG.E.U8 R3, desc[UR12][R18.64] ;  /* 0x0000000c1203c981 */ /* 0x0002a8000c1e1100 */
[----:B------:R-:W-:Y:S01]  /*08f0*/  @!P3 IMAD.X R29, RZ, RZ, R29, P6 ;  /* 0x000000ffff1db224 */ /* 0x000fe200030e061d */
[----:B------:R-:W-:Y:S01]  /*0900*/  @!P5 ISETP.NE.AND P6, PT, R8, RZ, PT ;  /* 0x000000ff0800d20c */ /* 0x000fe20003fc5270 */
[C---:B---3--:R-:W-:Y:S01]  /*0910*/  @!P0 VIADD R25, R23.reuse, UR4 ;  /* 0x0000000417198c36 */ /* 0x048fe20008000000 */
[----:B------:R3:W2:Y:S01]  /*0920*/  @!P4 LDG.E.U8 R22, desc[UR12][R16.64] ;  /* 0x0000000c1016c981 */ /* 0x0006a2000c1e1100 */
[----:B------:R-:W-:Y:S01]  /*0930*/  @!P0 VIADD R23, R23, 0x80 ;  /* 0x0000008017178836 */ /* 0x000fe20000000000 */
[----:B------:R-:W-:Y:S01]  /*0940*/  PRMT R8, RZ, 0x7610, R8 ;  /* 0x00007610ff087816 */ /* 0x000fe20000000008 */
[----:B-1----:R-:W1:Y:S01]  /*0950*/  @!P0 LDC.64 R18, c[0x0][0x220] ;  /* 0x00008800ff128b82 */ /* 0x002e620000000a00 */
[----:B------:R-:W-:Y:S01]  /*0960*/  @!P5 SEL R8, RZ, 0x1, !P6 ;  /* 0x00000001ff08d807 */ /* 0x000fe20007000000 */
[----:B------:R1:W2:Y:S01]  /*0970*/  @!P3 LDG.E.U8 R24, desc[UR12][R28.64] ;  /* 0x0000000c1c18b981 */ /* 0x0002a2000c1e1100 */
[----:B------:R-:W-:-:S02]  /*0980*/  ISETP.GE.AND P5, PT, R23, R0, PT ;  /* 0x000000001700720c */ /* 0x000fc40003fa6270 */
[----:B------:R-:W-:-:S03]  /*0990*/  @!P3 IADD3 R26, P6, R27, R14, RZ ;  /* 0x0000000e1b1ab210 */ /* 0x000fc60007fde0ff */
[----:B---3--:R-:W3:Y:S02]  /*09a0*/  @!P0 LDC.64 R16, c[0x0][0x228] ;  /* 0x00008a00ff108b82 */ /* 0x008ee40000000a00 */
[----:B------:R-:W-:Y:S01]  /*09b0*/  @!P3 IMAD.X R27, RZ, RZ, R15, P6 ;  /* 0x000000ffff1bb224 */ /* 0x000fe200030e060f */
[----:B0-----:R-:W-:-:S04]  /*09c0*/  @!P2 IADD3 R12, P6, R21, R12, RZ ;  /* 0x0000000c150ca210 */ /* 0x001fc80007fde0ff */
[----:B------:R-:W2:Y:S01]  /*09d0*/  @!P3 LDG.E.U8 R26, desc[UR12][R26.64] ;  /* 0x0000000c1a1ab981 */ /* 0x000ea2000c1e1100 */
[----:B------:R-:W0:Y:S01]  /*09e0*/  @!P5 LDC.64 R14, c[0x0][0x220] ;  /* 0x00008800ff0edb82 */ /* 0x000e220000000a00 */
[----:B------:R-:W-:Y:S01]  /*09f0*/  @!P2 IMAD.X R13, RZ, RZ, R13, P6 ;  /* 0x000000ffff0da224 */ /* 0x000fe200030e060d */
[----:B-----5:R-:W-:Y:S01]  /*0a00*/  @!P2 IADD3 R10, P6, R21, R10, RZ ;  /* 0x0000000a150aa210 */ /* 0x020fe20007fde0ff */
[----:B------:R-:W-:-:S03]  /*0a10*/  @!P5 VIADD R23, R23, UR4 ;  /* 0x000000041717dc36 */ /* 0x000fc60008000000 */
[----:B------:R-:W5:Y:S02]  /*0a20*/  @!P2 LDG.E.U8 R12, desc[UR12][R12.64] ;  /* 0x0000000c0c0ca981 */ /* 0x000f64000c1e1100 */
[----:B------:R-:W0:Y:S01]  /*0a30*/  @!P5 LDC.64 R20, c[0x0][0x228] ;  /* 0x00008a00ff14db82 */ /* 0x000e220000000a00 */
[----:B------:R-:W-:Y:S01]  /*0a40*/  @!P2 IMAD.X R11, RZ, RZ, R11, P6 ;  /* 0x000000ffff0ba224 */ /* 0x000fe200030e060b */
[----:B-1----:R-:W-:-:S04]  /*0a50*/  @!P0 IADD3 R18, P6, R25, R18, RZ ;  /* 0x0000001219128210 */ /* 0x002fc80007fde0ff */
[----:B------:R1:W5:Y:S01]  /*0a60*/  @!P2 LDG.E.U8 R10, desc[UR12][R10.64] ;  /* 0x0000000c0a0aa981 */ /* 0x000362000c1e1100 */
[----:B------:R-:W-:Y:S01]  /*0a70*/  @!P0 IMAD.X R19, RZ, RZ, R19, P6 ;  /* 0x000000ffff138224 */ /* 0x000fe200030e0613 */
[----:B---3--:R-:W-:Y:S01]  /*0a80*/  @!P0 IADD3 R16, P6, R25, R16, RZ ;  /* 0x0000001019108210 */ /* 0x008fe20007fde0ff */
[----:B------:R-:W3:Y:S03]  /*0a90*/  @!P1 LDC.64 R28, c[0x0][0x218] ;  /* 0x00008600ff1c9b82 */ /* 0x000ee60000000a00 */
[----:B------:R-:W5:Y:S01]  /*0aa0*/  @!P0 LDG.E.U8 R18, desc[UR12][R18.64] ;  /* 0x0000000c12128981 */ /* 0x000f62000c1e1100 */
[----:B------:R-:W-:Y:S01]  /*0ab0*/  @!P0 IMAD.X R17, RZ, RZ, R17, P6 ;  /* 0x000000ffff118224 */ /* 0x000fe200030e0611 */
[----:B0-----:R-:W-:-:S04]  /*0ac0*/  @!P5 IADD3 R14, P6, R23, R14, RZ ;  /* 0x0000000e170ed210 */ /* 0x001fc80007fde0ff */
[----:B------:R-:W5:Y:S01]  /*0ad0*/  @!P0 LDG.E.U8 R16, desc[UR12][R16.64] ;  /* 0x0000000c10108981 */ /* 0x000f62000c1e1100 */
[----:B------:R-:W-:Y:S01]  /*0ae0*/  @!P5 IMAD.X R15, RZ, RZ, R15, P6 ;  /* 0x000000ffff0fd224 */ /* 0x000fe200030e060f */
[----:B------:R-:W-:-:S04]  /*0af0*/  @!P5 IADD3 R20, P6, R23, R20, RZ ;  /* 0x000000141714d210 */ /* 0x000fc80007fde0ff */
[----:B------:R0:W5:Y:S01]  /*0b00*/  @!P5 LDG.E.U8 R14, desc[UR12][R14.64] ;  /* 0x0000000c0e0ed981 */ /* 0x000162000c1e1100 */
[----:B------:R-:W-:-:S05]  /*0b10*/  @!P5 IMAD.X R21, RZ, RZ, R21, P6 ;  /* 0x000000ffff15d224 */ /* 0x000fca00030e0615 */
[----:B------:R-:W5:Y:S01]  /*0b20*/  @!P5 LDG.E.U8 R20, desc[UR12][R20.64] ;  /* 0x0000000c1414d981 */ /* 0x000f62000c1e1100 */
[----:B-1----:R-:W-:Y:S01]  /*0b30*/  PRMT R11, RZ, 0x7610, R11 ;  /* 0x00007610ff0b7816 */ /* 0x002fe2000000000b */
[C---:B------:R-:W-:Y:S02]  /*0b40*/  @!P1 VIADD R13, R5.reuse, UR4 ;  /* 0x00000004050d9c36 */ /* 0x040fe40008000000 */
[----:B0-----:R-:W-:-:S04]  /*0b50*/  VIADD R15, R5, 0x80 ;  /* 0x00000080050f7836 */ /* 0x001fc80000000000 */
[----:B------:R-:W-:Y:S01]  /*0b60*/  @!P1 IMAD.MOV.U32 R5, RZ, RZ, R15 ;  /* 0x000000ffff059224 */ /* 0x000fe200078e000f */
[----:B------:R-:W-:Y:S02]  /*0b70*/  LOP3.LUT R6, R7, R6, RZ, 0xfc, !PT ;  /* 0x0000000607067212 */ /* 0x000fe400078efcff */
[----:B------:R-:W-:Y:S02]  /*0b80*/  PRMT R7, RZ, 0x7610, R7 ;  /* 0x00007610ff077816 */ /* 0x000fe40000000007 */
[----:B------:R-:W-:Y:S01]  /*0b90*/  LOP3.LUT R8, R8, R9, RZ, 0xfc, !PT ;  /* 0x0000000908087212 */ /* 0x000fe200078efcff */
[----:B------:R-:W-:Y:S01]  /*0ba0*/  BSSY B0, `(.L_x_10130) ;  /* 0x000005e000007945 */ /* 0x000fe20003800000 */
[----:B------:R-:W-:-:S03]  /*0bb0*/  PRMT R9, RZ, 0x7610, R9 ;  /* 0x00007610ff097816 */ /* 0x000fc60000000009 */
[----:B------:R-:W-:Y:S01]  /*0bc0*/  BSSY B1, `(.L_x_10131) ;  /* 0x0000054000017945 */ /* 0x000fe20003800000 */
[----:B----4-:R-:W-:Y:S02]  /*0bd0*/  @!P1 ISETP.NE.AND P6, PT, R4, RZ, PT ;  /* 0x000000ff0400920c */ /* 0x010fe40003fc5270 */
[----:B------:R-:W-:Y:S02]  /*0be0*/  PRMT R4, RZ, 0x7610, R4 ;  /* 0x00007610ff047816 */ /* 0x000fe40000000004 */
[----:B------:R-:W-:Y:S02]  /*0bf0*/  @!P1 SEL R4, RZ, 0x1, !P6 ;  /* 0x00000001ff049807 */ /* 0x000fe40007000000 */
[----:B--2---:R-:W-:-:S04]  /*0c00*/  @!P1 ISETP.NE.AND P6, PT, R2, RZ, PT ;  /* 0x000000ff0200920c */ /* 0x004fc80003fc5270 */
[----:B------:R-:W-:Y:S02]  /*0c10*/  @!P1 SEL R11, RZ, 0x1, !P6 ;  /* 0x00000001ff0b9807 */ /* 0x000fe40007000000 */
[----:B------:R-:W-:Y:S02]  /*0c20*/  @!P4 ISETP.NE.AND P6, PT, R3, RZ, PT ;  /* 0x000000ff0300c20c */ /* 0x000fe40003fc5270 */
[----:B------:R-:W-:Y:S02]  /*0c30*/  PRMT R2, RZ, 0x7610, R2 ;  /* 0x00007610ff027816 */ /* 0x000fe40000000002 */
[----:B------:R-:W-:Y:S02]  /*0c40*/  @!P4 SEL R2, RZ, 0x1, !P6 ;  /* 0x00000001ff02c807 */ /* 0x000fe40007000000 */
[----:B------:R-:W-:Y:S02]  /*0c50*/  @!P4 ISETP.NE.AND P6, PT, R22, RZ, PT ;  /* 0x000000ff1600c20c */ /* 0x000fe40003fc5270 */
[----:B------:R-:W-:-:S02]  /*0c60*/  PRMT R3, RZ, 0x7610, R3 ;  /* 0x00007610ff037816 */ /* 0x000fc40000000003 */
[----:B------:R-:W-:Y:S02]  /*0c70*/  @!P4 SEL R3, RZ, 0x1, !P6 ;  /* 0x00000001ff03c807 */ /* 0x000fe40007000000 */
[----:B---3--:R-:W-:Y:S02]  /*0c80*/  @!P1 IADD3 R28, P4, R13, R28, RZ ;  /* 0x0000001c0d1c9210 */ /* 0x008fe40007f9e0ff */
[----:B------:R-:W-:-:S03]  /*0c90*/  LOP3.LUT R11, R11, R4, RZ, 0xfc, !PT ;  /* 0x000000040b0b7212 */ /* 0x000fc600078efcff */
[----:B------:R-:W-:Y:S01]  /*0ca0*/  @!P1 IMAD.X R29, RZ, RZ, R29, P4 ;  /* 0x000000ffff1d9224 */ /* 0x000fe200020e061d */
[----:B------:R-:W-:Y:S02]  /*0cb0*/  @!P3 ISETP.NE.AND P4, PT, R24, RZ, PT ;  /* 0x000000ff1800b20c */ /* 0x000fe40003f85270 */
[----:B------:R-:W-:Y:S02]  /*0cc0*/  PRMT R4, RZ, 0x7610, R4 ;  /* 0x00007610ff047816 */ /* 0x000fe40000000004 */
[----:B------:R0:W-:Y:S01]  /*0cd0*/  @!P1 STG.E.U8 desc[UR12][R28.64], R11 ;  /* 0x0000000b1c009986 */ /* 0x0001e2000c10110c */
[----:B------:R-:W-:Y:S02]  /*0ce0*/  @!P3 SEL R4, RZ, 0x1, !P4 ;  /* 0x00000001ff04b807 */ /* 0x000fe40006000000 */
[----:B-----5:R-:W-:Y:S02]  /*0cf0*/  @!P2 ISETP.NE.AND P4, PT, R12, RZ, PT ;  /* 0x000000ff0c00a20c */ /* 0x020fe40003f85270 */
[----:B------:R-:W-:-:S02]  /*0d00*/  LOP3.LUT R2, R3, R2, RZ, 0xfc, !PT ;  /* 0x0000000203027212 */ /* 0x000fc400078efcff */
[----:B------:R-:W-:Y:S02]  /*0d10*/  PRMT R3, RZ, 0x7610, R3 ;  /* 0x00007610ff037816 */ /* 0x000fe40000000003 */
[----:B------:R-:W-:Y:S02]  /*0d20*/  @!P2 ISETP.NE.AND P1, PT, R10, RZ, PT ;  /* 0x000000ff0a00a20c */ /* 0x000fe40003f25270 */
[----:B------:R-:W-:Y:S02]  /*0d30*/  PRMT R10, RZ, 0x7610, R10 ;  /* 0x00007610ff0a7816 */ /* 0x000fe4000000000a */
[----:B------:R-:W-:Y:S02]  /*0d40*/  @!P2 SEL R3, RZ, 0x1, !P4 ;  /* 0x00000001ff03a807 */ /* 0x000fe40006000000 */
[----:B------:R-:W-:Y:S02]  /*0d50*/  @!P2 SEL R10, RZ, 0x1, !P1 ;  /* 0x00000001ff0aa807 */ /* 0x000fe40004800000 */
[----:B------:R-:W-:-:S02]  /*0d60*/  ISETP.GE.AND P2, PT, R5, R0, PT ;  /* 0x000000000500720c */ /* 0x000fc40003f46270 */
[----:B------:R-:W-:-:S04]  /*0d70*/  @!P3 ISETP.NE.AND P6, PT, R26, RZ, PT ;  /* 0x000000ff1a00b20c */ /* 0x000fc80003fc5270 */
[----:B------:R-:W-:Y:S02]  /*0d80*/  @!P3 SEL R7, RZ, 0x1, !P6 ;  /* 0x00000001ff07b807 */ /* 0x000fe40007000000 */
[----:B------:R-:W-:Y:S02]  /*0d90*/  @!P0 ISETP.NE.AND P3, PT, R18, RZ, PT ;  /* 0x000000ff1200820c */ /* 0x000fe40003f65270 */
[----:B------:R-:W-:Y:S02]  /*0da0*/  @!P0 ISETP.NE.AND P6, PT, R16, RZ, PT ;  /* 0x000000ff1000820c */ /* 0x000fe40003fc5270 */
[----:B------:R-:W-:Y:S02]  /*0db0*/  @!P5 ISETP.NE.AND P4, PT, R14, RZ, PT ;  /* 0x000000ff0e00d20c */ /* 0x000fe40003f85270 */
[----:B0-----:R-:W-:Y:S02]  /*0dc0*/  PRMT R11, RZ, 0x7610, R11 ;  /* 0x00007610ff0b7816 */ /* 0x001fe4000000000b */
[----:B------:R-:W-:-:S02]  /*0dd0*/  PRMT R12, RZ, 0x7610, R12 ;  /* 0x00007610ff0c7816 */ /* 0x000fc4000000000c */
[----:B------:R-:W-:Y:S02]  /*0de0*/  @!P5 ISETP.NE.AND P1, PT, R20, RZ, PT ;  /* 0x000000ff1400d20c */ /* 0x000fe40003f25270 */
[----:B------:R-:W-:Y:S02]  /*0df0*/  PRMT R14, RZ, 0x7610, R14 ;  /* 0x00007610ff0e7816 */ /* 0x000fe4000000000e */
[----:B------:R-:W-:Y:S02]  /*0e00*/  @!P0 SEL R11, RZ, 0x1, !P3 ;  /* 0x00000001ff0b8807 */ /* 0x000fe40005800000 */
[----:B------:R-:W-:Y:S02]  /*0e10*/  @!P0 SEL R12, RZ, 0x1, !P6 ;  /* 0x00000001ff0c8807 */ /* 0x000fe40007000000 */
[----:B------:R-:W-:Y:S02]  /*0e20*/  @!P5 SEL R9, RZ, 0x1, !P4 ;  /* 0x00000001ff09d807 */ /* 0x000fe40006000000 */
[----:B------:R-:W-:-:S02]  /*0e30*/  @!P5 SEL R14, RZ, 0x1, !P1 ;  /* 0x00000001ff0ed807 */ /* 0x000fc40004800000 */
        /* <DEDUP_REMOVED lines=19> */
.L_x_10132:
        /* <DEDUP_REMOVED lines=8> */
.L_x_10133:
        /* <DEDUP_REMOVED lines=8> */
.L_x_10134:
        /* <DEDUP_REMOVED lines=9> */
.L_x_10135:
[----:B------:R-:W-:Y:S05]  /*1100*/  BSYNC B1 ;  /* 0x0000000000017941 */ /* 0x000fea0003800000 */
.L_x_10131:
[----:B------:R-:W-:-:S13]  /*1110*/  ISETP.GE.AND P0, PT, R5, R0, PT ;  /* 0x000000000500720c */ /* 0x000fda0003f06270 */
[----:B------:R-:W0:Y:S01]  /*1120*/  @!P0 LDC.64 R8, c[0x0][0x218] ;  /* 0x00008600ff088b82 */ /* 0x000e220000000a00 */
[C---:B-12---:R-:W-:Y:S02]  /*1130*/  @!P0 VIADD R7, R5.reuse, UR4 ;  /* 0x0000000405078c36 */ /* 0x046fe40008000000 */
[----:B------:R-:W-:-:S03]  /*1140*/  @!P0 VIADD R5, R5, 0x80 ;  /* 0x0000008005058836 */ /* 0x000fc60000000000 */
[----:B0-----:R-:W-:-:S05]  /*1150*/  @!P0 IADD3 R6, P1, R7, R8, RZ ;  /* 0x0000000807068210 */ /* 0x001fca0007f3e0ff */
[----:B------:R-:W-:-:S05]  /*1160*/  @!P0 IMAD.X R7, RZ, RZ, R9, P1 ;  /* 0x000000ffff078224 */ /* 0x000fca00008e0609 */
[----:B------:R2:W-:Y:S03]  /*1170*/  @!P0 STG.E.U8 desc[UR12][R6.64], R4 ;  /* 0x0000000406008986 */ /* 0x0005e6000c10110c */
.L_x_10136:
[----:B------:R-:W-:Y:S05]  /*1180*/  BSYNC B0 ;  /* 0x0000000000007941 */ /* 0x000fea0003800000 */
.L_x_10130:
[----:B------:R-:W-:Y:S05]  /*1190*/  WARPSYNC.ALL ;  /* 0x0000000000007948 */ /* 0x000fea0003800000 */
[----:B------:R-:W-:-:S13]  /*11a0*/  ISETP.GE.AND P0, PT, R5, R0, PT ;  /* 0x000000000500720c */ /* 0x000fda0003f06270 */
[----:B------:R-:W-:Y:S05]  /*11b0*/  @P0 EXIT ;  /* 0x000000000000094d */ /* 0x000fea0003800000 */
[----:B------:R-:W-:Y:S01]  /*11c0*/  VIADD R5, R5, UR4 ;  /* 0x0000000405057c36 */ /* 0x000fe20008000000 */
[----:B------:R-:W-:-:S04]  /*11d0*/  ULDC.64 UR6, c[0x0][0x218] ;  /* 0x0000860000067ab9 */ /* 0x000fc80000000a00 */
[----:B--2---:R-:W-:-:S05]  /*11e0*/  IADD3 R4, P0, R5, UR6, RZ ;  /* 0x0000000605047c10 */ /* 0x004fca000ff1e0ff */
[----:B------:R-:W-:-:S05]  /*11f0*/  IMAD.X R5, RZ, RZ, UR7, P0 ;  /* 0x00000007ff057e24 */ /* 0x000fca00080e06ff */
[----:B------:R-:W-:Y:S01]  /*1200*/  STG.E.U8 desc[UR12][R4.64], R3 ;  /* 0x0000000304007986 */ /* 0x000fe2000c10110c */
[----:B------:R-:W-:Y:S05]  /*1210*/  EXIT ;  /* 0x000000000000794d */ /* 0x000fea0003800000 */
.L_x_10137:
        /* <DEDUP_REMOVED lines=14> */
.L_x_26215:


//--------------------- .text._ZN2at6native29vectorized_elementwise_kernelILi4ENS0_13BinaryFunctorIbbbNS0_16BitwiseOrFunctorIbEEEESt5arrayIPcLm3EEEEviT0_T1_ --------------------------
	.section	.text._ZN2at6native29vectorized_elementwise_kernelILi4ENS0_13BinaryFunctorIbbbNS0_16BitwiseOrFunctorIbEEEESt5arrayIPcLm3EEEEviT0_T1_,"ax",@progbits
	.align	128
        .global         _ZN2at6native29vectorized_elementwise_kernelILi4ENS0_13BinaryFunctorIbbbNS0_16BitwiseOrFunctorIbEEEESt5arrayIPcLm3EEEEviT0_T1_
        .type           _ZN2at6native29vectorized_elementwise_kernelILi4ENS0_13BinaryFunctorIbbbNS0_16BitwiseOrFunctorIbEEEESt5arrayIPcLm3EEEEviT0_T1_,@function
        .size           _ZN2at6native29vectorized_elementwise_kernelILi4ENS0_13BinaryFunctorIbbbNS0_16BitwiseOrFunctorIbEEEESt5arrayIPcLm3EEEEviT0_T1_,(.L_x_26216 - _ZN2at6native29vectorized_elementwise_kernelILi4ENS0_13BinaryFunctorIbbbNS0_16BitwiseOrFunctorIbEEEESt5arrayIPcLm3EEEEviT0_T1_)
        .other          _ZN2at6native29vectorized_elementwise_kernelILi4ENS0_13BinaryFunctorIbbbNS0_16BitwiseOrFunctorIbEEEESt5arrayIPcLm3EEEEviT0_T1_,@"STO_CUDA_ENTRY STV_DEFAULT"
_ZN2at6native29vectorized_elementwise_kernelILi4ENS0_13BinaryFunctorIbbbNS0_16BitwiseOrFunctorIbEEEESt5arrayIPcLm3EEEEviT0_T1_:
.text._ZN2at6native29vectorized_elementwise_kernelILi4ENS0_13BinaryFunctorIbbbNS0_16BitwiseOrFunctorIbEEEESt5arrayIPcLm3EEEEviT0_T1_:
        /* <DEDUP_REMOVED lines=33> */
[----:B------:R-:W-:Y:S02]  /*0210*/  LOP3.LUT P2, RZ, R11, 0xff, R6, 0xc8, !PT ;  /* 0x000000ff0bff7812 */ /* 0x000fe4000784c806 */
[----:B------:R-:W-:-:S02]  /*0220*/  LOP3.LUT P3, RZ, R10, 0xff, R7, 0xc8, !PT ;  /* 0x000000ff0aff7812 */ /* 0x000fc4000786c807 */
[----:B----4-:R-:W-:Y:S02]  /*0230*/  PRMT R2, R14, 0x7770, RZ ;  /* 0x000077700e027816 */ /* 0x010fe400000000ff */
[----:B-----5:R-:W-:Y:S02]  /*0240*/  PRMT R5, R15, 0x7770, RZ ;  /* 0x000077700f057816 */ /* 0x020fe400000000ff */
[----:B------:R-:W-:Y:S02]  /*0250*/  PRMT R8, R9, 0x7772, RZ ;  /* 0x0000777209087816 */ /* 0x000fe400000000ff */
[----:B------:R-:W-:Y:S02]  /*0260*/  PRMT R13, R12, 0x7772, RZ ;  /* 0x000077720c0d7816 */ /* 0x000fe400000000ff */
[----:B------:R-:W-:Y:S02]  /*0270*/  PRMT R3, R14, 0x7771, RZ ;  /* 0x000077710e037816 */ /* 0x000fe400000000ff */
[----:B------:R-:W-:-:S02]  /*0280*/  PRMT R4, R15, 0x7771, RZ ;  /* 0x000077710f047816 */ /* 0x000fc400000000ff */
[----:B------:R-:W-:Y:S02]  /*0290*/  PRMT R9, R9, 0x7773, RZ ;  /* 0x0000777309097816 */ /* 0x000fe400000000ff */
[----:B------:R-:W-:Y:S02]  /*02a0*/  PRMT R12, R12, 0x7773, RZ ;  /* 0x000077730c0c7816 */ /* 0x000fe400000000ff */
[----:B------:R-:W-:Y:S02]  /*02b0*/  SEL R6, RZ, 0x1, !P2 ;  /* 0x00000001ff067807 */ /* 0x000fe40005000000 */
[----:B------:R-:W-:Y:S02]  /*02c0*/  SEL R7, RZ, 0x1, !P3 ;  /* 0x00000001ff077807 */ /* 0x000fe40005800000 */
[----:B------:R-:W-:Y:S02]  /*02d0*/  LOP3.LUT P2, RZ, R5, 0xff, R2, 0xc8, !PT ;  /* 0x000000ff05ff7812 */ /* 0x000fe4000784c802 */
[----:B------:R-:W-:-:S02]  /*02e0*/  LOP3.LUT P3, RZ, R4, 0xff, R3, 0xc8, !PT ;  /* 0x000000ff04ff7812 */ /* 0x000fc4000786c803 */
[----:B------:R-:W-:Y:S02]  /*02f0*/  PRMT R2, R14, 0x7772, RZ ;  /* 0x000077720e027816 */ /* 0x000fe400000000ff */
[----:B------:R-:W-:Y:S02]  /*0300*/  PRMT R5, R15, 0x7772, RZ ;  /* 0x000077720f057816 */ /* 0x000fe400000000ff */
[----:B------:R-:W-:Y:S02]  /*0310*/  LOP3.LUT P0, RZ, R12, 0xff, R9, 0xc8, !PT ;  /* 0x000000ff0cff7812 */ /* 0x000fe4000780c809 */
[----:B------:R-:W-:Y:S02]  /*0320*/  PRMT R9, R7, 0x7604, R6 ;  /* 0x0000760407097816 */ /* 0x000fe40000000006 */
[----:B------:R-:W-:Y:S02]  /*0330*/  PRMT R3, R14, 0x7773, RZ ;  /* 0x000077730e037816 */ /* 0x000fe400000000ff */
[----:B------:R-:W-:-:S02]  /*0340*/  PRMT R4, R15, 0x7773, RZ ;  /* 0x000077730f047816 */ /* 0x000fc400000000ff */
[----:B------:R-:W-:Y:S02]  /*0350*/  SEL R6, RZ, 0x1, !P2 ;  /* 0x00000001ff067807 */ /* 0x000fe40005000000 */
[----:B------:R-:W-:Y:S02]  /*0360*/  LOP3.LUT P1, RZ, R13, 0xff, R8, 0xc8, !PT ;  /* 0x000000ff0dff7812 */ /* 0x000fe4000782c808 */
[----:B------:R-:W-:Y:S02]  /*0370*/  SEL R7, RZ, 0x1, !P3 ;  /* 0x00000001ff077807 */ /* 0x000fe40005800000 */
[----:B------:R-:W-:Y:S01]  /*0380*/  LOP3.LUT P2, RZ, R5, 0xff, R2, 0xc8, !PT ;  /* 0x000000ff05ff7812 */ /* 0x000fe2000784c802 */
[----:B------:R-:W-:Y:S01]  /*0390*/  IMAD.U32 R2, RZ, RZ, UR5 ;  /* 0x00000005ff027e24 */ /* 0x000fe2000f8e00ff */
[----:B------:R-:W-:Y:S01]  /*03a0*/  LOP3.LUT P3, RZ, R4, 0xff, R3, 0xc8, !PT ;  /* 0x000000ff04ff7812 */ /* 0x000fe2000786c803 */
[----:B------:R-:W-:Y:S01]  /*03b0*/  IMAD.U32 R3, RZ, RZ, UR6 ;  /* 0x00000006ff037e24 */ /* 0x000fe2000f8e00ff */
[----:B------:R-:W-:-:S02]  /*03c0*/  PRMT R6, R7, 0x7604, R6 ;  /* 0x0000760407067816 */ /* 0x000fc40000000006 */
[----:B------:R-:W-:Y:S01]  /*03d0*/  SEL R4, RZ, 0x1, !P1 ;  /* 0x00000001ff047807 */ /* 0x000fe20004800000 */
[----:B------:R-:W-:Y:S01]  /*03e0*/  IMAD.WIDE R2, R0, 0x4, R2 ;  /* 0x0000000400027825 */ /* 0x000fe200078e0202 */
[----:B------:R-:W-:Y:S02]  /*03f0*/  SEL R5, RZ, 0x1, !P2 ;  /* 0x00000001ff057807 */ /* 0x000fe40005000000 */
[----:B------:R-:W-:Y:S02]  /*0400*/  PRMT R9, R4, 0x7054, R9 ;  /* 0x0000705404097816 */ /* 0x000fe40000000009 */
[----:B------:R-:W-:Y:S02]  /*0410*/  PRMT R6, R5, 0x7054, R6 ;  /* 0x0000705405067816 */ /* 0x000fe40000000006 */
[----:B------:R-:W-:Y:S02]  /*0420*/  SEL R4, RZ, 0x1, !P0 ;  /* 0x00000001ff047807 */ /* 0x000fe40004000000 */
[----:B------:R-:W-:-:S02]  /*0430*/  SEL R5, RZ, 0x1, !P3 ;  /* 0x00000001ff057807 */ /* 0x000fc40005800000 */
[----:B------:R-:W-:Y:S02]  /*0440*/  PRMT R9, R4, 0x654, R9 ;  /* 0x0000065404097816 */ /* 0x000fe40000000009 */
[----:B------:R-:W-:-:S03]  /*0450*/  PRMT R5, R5, 0x654, R6 ;  /* 0x0000065405057816 */ /* 0x000fc60000000006 */
[----:B------:R-:W-:Y:S04]  /*0460*/  STG.E desc[UR12][R2.64], R9 ;  /* 0x0000000902007986 */ /* 0x000fe8000c10190c */
[----:B------:R-:W-:Y:S01]  /*0470*/  STG.E desc[UR12][R2.64+0x200], R5 ;  /* 0x0002000502007986 */ /* 0x000fe2000c10190c */
[----:B------:R-:W-:Y:S05]  /*0480*/  EXIT ;  /* 0x000000000000794d */ /* 0x000fea0003800000 */
.L_x_10138:
        /* <DEDUP_REMOVED lines=170> */
.L_x_10141:
        /* <DEDUP_REMOVED lines=8> */
.L_x_10142:
        /* <DEDUP_REMOVED lines=8> */
.L_x_10143:
        /* <DEDUP_REMOVED lines=9> */
.L_x_10144:
[----:B------:R-:W-:Y:S05]  /*10c0*/  BSYNC B1 ;  /* 0x0000000000017941 */ /* 0x000fea0003800000 */
.L_x_10140:
[----:B------:R-:W-:-:S13]  /*10d0*/  ISETP.GE.AND P0, PT, R5, R0, PT ;  /* 0x000000000500720c */ /* 0x000fda0003f06270 */
[----:B------:R-:W0:Y:S01]  /*10e0*/  @!P0 LDC.64 R8, c[0x0][0x218] ;  /* 0x00008600ff088b82 */ /* 0x000e220000000a00 */
[C---:B-12---:R-:W-:Y:S02]  /*10f0*/  @!P0 VIADD R7, R5.reuse, UR4 ;  /* 0x0000000405078c36 */ /* 0x046fe40008000000 */
[----:B------:R-:W-:-:S03]  /*1100*/  @!P0 VIADD R5, R5, 0x80 ;  /* 0x0000008005058836 */ /* 0x000fc60000000000 */
[----:B0-----:R-:W-:-:S05]  /*1110*/  @!P0 IADD3 R6, P1, R7, R8, RZ ;  /* 0x0000000807068210 */ /* 0x001fca0007f3e0ff */
[----:B------:R-:W-:-:S05]  /*1120*/  @!P0 IMAD.X R7, RZ, RZ, R9, P1 ;  /* 0x000000ffff078224 */ /* 0x000fca00008e0609 */
[----:B------:R2:W-:Y:S03]  /*1130*/  @!P0 STG.E.U8 desc[UR12][R6.64], R4 ;  /* 0x0000000406008986 */ /* 0x0005e6000c10110c */
.L_x_10145:
[----:B------:R-:W-:Y:S05]  /*1140*/  BSYNC B0 ;  /* 0x0000000000007941 */ /* 0x000fea0003800000 */
.L_x_10139:
        /* <DEDUP_REMOVED lines=9> */
.L_x_10146:
        /* <DEDUP_REMOVED lines=10> */
.L_x_26216:


//--------------------- .text._ZN2at6native29vectorized_elementwise_kernelILi8ENS0_13BinaryFunctorIbbbNS0_16BitwiseOrFunctorIbEEEESt5arrayIPcLm3EEEEviT0_T1_ --------------------------
	.section	.text._ZN2at6native29vectorized_elementwise_kernelILi8ENS0_13BinaryFunctorIbbbNS0_16BitwiseOrFunctorIbEEEESt5arrayIPcLm3EEEEviT0_T1_,"ax",@progbits
	.align	128
        .global         _ZN2at6native29vectorized_elementwise_kernelILi8ENS0_13BinaryFunctorIbbbNS0_16BitwiseOrFunctorIbEEEESt5arrayIPcLm3EEEEviT0_T1_
        .type           _ZN2at6native29vectorized_elementwise_kernelILi8ENS0_13BinaryFunctorIbbbNS0_16BitwiseOrFunctorIbEEEESt5arrayIPcLm3EEEEviT0_T1_,@function
        .size           _ZN2at6native29vectorized_elementwise_kernelILi8ENS0_13BinaryFunctorIbbbNS0_16BitwiseOrFunctorIbEEEESt5arrayIPcLm3EEEEviT0_T1_,(.L_x_26217 - _ZN2at6native29vectorized_elementwise_kernelILi8ENS0_13BinaryFunctorIbbbNS0_16BitwiseOrFunctorIbEEEESt5arrayIPcLm3EEEEviT0_T1_)
        .other          _ZN2at6native29vectorized_elementwise_kernelILi8ENS0_13BinaryFunctorIbbbNS0_16BitwiseOrFunctorIbEEEESt5arrayIPcLm3EEEEviT0_T1_,@"STO_CUDA_ENTRY STV_DEFAULT"
_ZN2at6native29vectorized_elementwise_kernelILi8ENS0_13BinaryFunctorIbbbNS0_16BitwiseOrFunctorIbEEEESt5arrayIPcLm3EEEEviT0_T1_:
.text._ZN2at6native29vectorized_elementwise_kernelILi8ENS0_13BinaryFunctorIbbbNS0_16BitwiseOrFunctorIbEEEESt5arrayIPcLm3EEEEviT0_T1_:
        /* <DEDUP_REMOVED lines=28> */
[C---:B---3--:R-:W-:Y:S02]  /*01c0*/  LOP3.LUT R8, R4.reuse, 0xffff, R2, 0xc8, !PT ;  /* 0x0000ffff04087812 */ /* 0x048fe400078ec802 */
[C---:B------:R-:W-:Y:S02]  /*01d0*/  PRMT R7, R4.reuse, 0x7632, R7 ;  /* 0x0000763204077816 */ /* 0x040fe40000000007 */
[----:B------:R-:W-:Y:S02]  /*01e0*/  SHF.R.U32.HI R8, RZ, 0x8, R8 ;  /* 0x00000008ff087819 */ /* 0x000fe40000011608 */
[----:B------:R-:W-:Y:S02]  /*01f0*/  LOP3.LUT P6, RZ, R4, 0xff, R2, 0xc8, !PT ;  /* 0x000000ff04ff7812 */ /* 0x000fe400078cc802 */
[----:B------:R-:W-:-:S02]  /*0200*/  PRMT R2, R8, 0x9910, RZ ;  /* 0x0000991008027816 */ /* 0x000fc400000000ff */
[----:B------:R-:W-:Y:S02]  /*0210*/  LOP3.LUT R8, R7, R6, RZ, 0xfc, !PT ;  /* 0x0000000607087212 */ /* 0x000fe400078efcff */
[----:B------:R-:W-:Y:S02]  /*0220*/  PRMT R6, R3, 0x7632, R6 ;  /* 0x0000763203067816 */ /* 0x000fe40000000006 */
[----:B------:R-:W-:Y:S02]  /*0230*/  PRMT R7, R5, 0x7632, R7 ;  /* 0x0000763205077816 */ /* 0x000fe40000000007 */
[----:B------:R-:W-:Y:S02]  /*0240*/  ISETP.NE.AND P2, PT, R2, RZ, PT ;  /* 0x000000ff0200720c */ /* 0x000fe40003f45270 */
[----:B------:R-:W-:Y:S02]  /*0250*/  LOP3.LUT R6, R7, R6, RZ, 0xfc, !PT ;  /* 0x0000000607067212 */ /* 0x000fe400078efcff */
[----:B------:R-:W-:-:S02]  /*0260*/  LOP3.LUT P5, RZ, R5, 0xff, R3, 0xc8, !PT ;  /* 0x000000ff05ff7812 */ /* 0x000fc400078ac803 */
[----:B------:R-:W-:Y:S02]  /*0270*/  LOP3.LUT R2, R8, 0xffff, RZ, 0xc0, !PT ;  /* 0x0000ffff08027812 */ /* 0x000fe400078ec0ff */
[----:B------:R-:W-:Y:S02]  /*0280*/  LOP3.LUT R3, R5, 0xffff, R3, 0xc8, !PT ;  /* 0x0000ffff05037812 */ /* 0x000fe400078ec803 */
[----:B------:R-:W-:Y:S02]  /*0290*/  LOP3.LUT R4, R6, 0xffff, RZ, 0xc0, !PT ;  /* 0x0000ffff06047812 */ /* 0x000fe400078ec0ff */
[----:B------:R-:W-:Y:S02]  /*02a0*/  SHF.R.U32.HI R2, RZ, 0x8, R2 ;  /* 0x00000008ff027819 */ /* 0x000fe40000011602 */
[----:B------:R-:W-:Y:S02]  /*02b0*/  SHF.R.U32.HI R3, RZ, 0x8, R3 ;  /* 0x00000008ff037819 */ /* 0x000fe40000011603 */
[----:B------:R-:W-:-:S02]  /*02c0*/  SHF.R.U32.HI R4, RZ, 0x8, R4 ;  /* 0x00000008ff047819 */ /* 0x000fc40000011604 */
[----:B------:R-:W-:Y:S02]  /*02d0*/  PRMT R2, R2, 0x9910, RZ ;  /* 0x0000991002027816 */ /* 0x000fe400000000ff */
[----:B------:R-:W-:Y:S02]  /*02e0*/  PRMT R3, R3, 0x9910, RZ ;  /* 0x0000991003037816 */ /* 0x000fe400000000ff */
[----:B------:R-:W-:Y:S02]  /*02f0*/  PRMT R4, R4, 0x9910, RZ ;  /* 0x0000991004047816 */ /* 0x000fe400000000ff */
[----:B------:R-:W-:Y:S01]  /*0300*/  ISETP.NE.AND P0, PT, R2, RZ, PT ;  /* 0x000000ff0200720c */ /* 0x000fe20003f05270 */
[----:B------:R-:W-:Y:S01]  /*0310*/  IMAD.U32 R2, RZ, RZ, UR5 ;  /* 0x00000005ff027e24 */ /* 0x000fe2000f8e00ff */
[----:B------:R-:W-:Y:S02]  /*0320*/  SEL R10, RZ, 0x1, !P6 ;  /* 0x00000001ff0a7807 */ /* 0x000fe40007000000 */
[----:B------:R-:W-:Y:S01]  /*0330*/  ISETP.NE.AND P1, PT, R3, RZ, PT ;  /* 0x000000ff0300720c */ /* 0x000fe20003f25270 */
[----:B------:R-:W-:Y:S01]  /*0340*/  IMAD.U32 R3, RZ, RZ, UR6 ;  /* 0x00000006ff037e24 */ /* 0x000fe2000f8e00ff */
[----:B------:R-:W-:-:S02]  /*0350*/  ISETP.NE.AND P6, PT, R4, RZ, PT ;  /* 0x000000ff0400720c */ /* 0x000fc40003fc5270 */
[----:B------:R-:W-:Y:S01]  /*0360*/  SEL R11, RZ, 0xffffffff, !P2 ;  /* 0xffffffffff0b7807 */ /* 0x000fe20005000000 */
[----:B------:R-:W-:Y:S01]  /*0370*/  IMAD.WIDE R2, R0, 0x8, R2 ;  /* 0x0000000800027825 */ /* 0x000fe200078e0202 */
[----:B------:R-:W-:Y:S02]  /*0380*/  SEL R9, RZ, 0xffffffff, !P0 ;  /* 0xffffffffff097807 */ /* 0x000fe40004000000 */
[----:B------:R-:W-:Y:S01]  /*0390*/  SEL R7, RZ, 0xffffffff, !P1 ;  /* 0xffffffffff077807 */ /* 0x000fe20004800000 */
[----:B------:R-:W-:Y:S01]  /*03a0*/  IMAD.SHL.U32 R15, R11, 0x100, RZ ;  /* 0x000001000b0f7824 */ /* 0x000fe200078e00ff */
[----:B------:R-:W-:Y:S01]  /*03b0*/  SEL R5, RZ, 0xffffffff, !P6 ;  /* 0xffffffffff057807 */ /* 0x000fe20007000000 */
[----:B------:R-:W-:Y:S01]  /*03c0*/  IMAD.SHL.U32 R13, R9, 0x100, RZ ;  /* 0x00000100090d7824 */ /* 0x000fe200078e00ff */
[----:B------:R-:W-:Y:S01]  /*03d0*/  LOP3.LUT P4, RZ, R8, 0xff, RZ, 0xc0, !PT ;  /* 0x000000ff08ff7812 */ /* 0x000fe2000788c0ff */
[----:B------:R-:W-:Y:S01]  /*03e0*/  IMAD.SHL.U32 R11, R7, 0x100, RZ ;  /* 0x00000100070b7824 */ /* 0x000fe200078e00ff */
[----:B------:R-:W-:Y:S01]  /*03f0*/  LOP3.LUT P3, RZ, R6, 0xff, RZ, 0xc0, !PT ;  /* 0x000000ff06ff7812 */ /* 0x000fe2000786c0ff */
[----:B------:R-:W-:Y:S01]  /*0400*/  IMAD.SHL.U32 R9, R5, 0x100, RZ ;  /* 0x0000010005097824 */ /* 0x000fe200078e00ff */
[----:B------:R-:W-:-:S02]  /*0410*/  SEL R6, RZ, 0x1, !P5 ;  /* 0x00000001ff067807 */ /* 0x000fc40006800000 */
[----:B------:R-:W-:Y:S02]  /*0420*/  SEL R8, RZ, 0x1, !P4 ;  /* 0x00000001ff087807 */ /* 0x000fe40006000000 */
[----:B------:R-:W-:Y:S02]  /*0430*/  SEL R4, RZ, 0x1, !P3 ;  /* 0x00000001ff047807 */ /* 0x000fe40005800000 */
[----:B------:R-:W-:Y:S02]  /*0440*/  LOP3.LUT R7, R15, 0x100, R10, 0xe2, !PT ;  /* 0x000001000f077812 */ /* 0x000fe400078ee20a */
[----:B------:R-:W-:Y:S02]  /*0450*/  LOP3.LUT R5, R11, 0x100, R6, 0xe2, !PT ;  /* 0x000001000b057812 */ /* 0x000fe400078ee206 */
[----:B------:R-:W-:Y:S02]  /*0460*/  LOP3.LUT R8, R13, 0x100, R8, 0xe2, !PT ;  /* 0x000001000d087812 */ /* 0x000fe400078ee208 */
[----:B------:R-:W-:-:S02]  /*0470*/  LOP3.LUT R4, R9, 0x100, R4, 0xe2, !PT ;  /* 0x0000010009047812 */ /* 0x000fc400078ee204 */
[----:B------:R-:W-:Y:S02]  /*0480*/  PRMT R8, R7, 0x5410, R8 ;  /* 0x0000541007087816 */ /* 0x000fe40000000008 */
[----:B------:R-:W-:-:S05]  /*0490*/  PRMT R9, R5, 0x5410, R4 ;  /* 0x0000541005097816 */ /* 0x000fca0000000004 */
[----:B------:R-:W-:Y:S01]  /*04a0*/  STG.E.64 desc[UR12][R2.64], R8 ;  /* 0x0000000802007986 */ /* 0x000fe2000c101b0c */
[----:B------:R-:W-:Y:S05]  /*04b0*/  EXIT ;  /* 0x000000000000794d */ /* 0x000fea0003800000 */
.L_x_10147:
        /* <DEDUP_REMOVED lines=170> */
.L_x_10150:
        /* <DEDUP_REMOVED lines=8> */
.L_x_10151:
        /* <DEDUP_REMOVED lines=8> */
.L_x_10152:
        /* <DEDUP_REMOVED lines=9> */
.L_x_10153:
[----:B------:R-:W-:Y:S05]  /*10f0*/  BSYNC B1 ;  /* 0x0000000000017941 */ /* 0x000fea0003800000 */
.L_x_10149:
[----:B------:R-:W-:-:S13]  /*1100*/  ISETP.GE.AND P0, PT, R5, R0, PT ;  /* 0x000000000500720c */ /* 0x000fda0003f06270 */
[----:B------:R-:W0:Y:S01]  /*1110*/  @!P0 LDC.64 R8, c[0x0][0x218] ;  /* 0x00008600ff088b82 */ /* 0x000e220000000a00 */
[C---:B-12---:R-:W-:Y:S02]  /*1120*/  @!P0 VIADD R7, R5.reuse, UR4 ;  /* 0x0000000405078c36 */ /* 0x046fe40008000000 */
[----:B------:R-:W-:-:S03]  /*1130*/  @!P0 VIADD R5, R5, 0x80 ;  /* 0x0000008005058836 */ /* 0x000fc60000000000 */
[----:B0-----:R-:W-:-:S05]  /*1140*/  @!P0 IADD3 R6, P1, R7, R8, RZ ;  /* 0x0000000807068210 */ /* 0x001fca0007f3e0ff */
[----:B------:R-:W-:-:S05]  /*1150*/  @!P0 IMAD.X R7, RZ, RZ, R9, P1 ;  /* 0x000000ffff078224 */ /* 0x000fca00008e0609 */
[----:B------:R2:W-:Y:S03]  /*1160*/  @!P0 STG.E.U8 desc[UR12][R6.64], R4 ;  /* 0x0000000406008986 */ /* 0x0005e6000c10110c */
.L_x_10154:
[----:B------:R-:W-:Y:S05]  /*1170*/  BSYNC B0 ;  /* 0x0000000000007941 */ /* 0x000fea0003800000 */
.L_x_10148:
        /* <DEDUP_REMOVED lines=9> */
.L_x_10155:
        /* <DEDUP_REMOVED lines=15> */
.L_x_26217:


//--------------------- .text._ZN2at6native18elementwise_kernelILi128ELi4EZNS0_15gpu_kernel_implINS0_13AUnaryFunctorIsssNS0_16BitwiseOrFunctorIsEEEEEEvRNS_18TensorIteratorBaseERKT_EUliE_EEviT1_ --------------------------
	.section	.text._ZN2at6native18elementwise_kernelILi128ELi4EZNS0_15gpu_kernel_implINS0_13AUnaryFunctorIsssNS0_16BitwiseOrFunctorIsEEEEEEvRNS_18TensorIteratorBaseERKT_EUliE_EEviT1_,"ax",@progbits
	.align	128
        .global         _ZN2at6native18elementwise_kernelILi128ELi4EZNS0_15gpu_kernel_implINS0_13AUnaryFunctorIsssNS0_16BitwiseOrFunctorIsEEEEEEvRNS_18TensorIteratorBaseERKT_EUliE_EEviT1_
        .type           _ZN2at6native18elementwise_kernelILi128ELi4EZNS0_15gpu_kernel_implINS0_13AUnaryFunctorIsssNS0_16BitwiseOrFunctorIsEEEEEEvRNS_18TensorIteratorBaseERKT_EUliE_EEviT1_,@function
        .size           _ZN2at6native18elementwise_kernelILi128ELi4EZNS0_15gpu_kernel_implINS0_13AUnaryFunctorIsssNS0_16BitwiseOrFunctorIsEEEEEEvRNS_18TensorIteratorBaseERKT_EUliE_EEviT1_,(.L_x_26218 - _ZN2at6native18elementwise_kernelILi128ELi4EZNS0_15gpu_kernel_implINS0_13AUnaryFunctorIsssNS0_16BitwiseOrFunctorIsEEEEEEvRNS_18TensorIteratorBaseERKT_EUliE_EEviT1_)
        .other          _ZN2at6native18elementwise_kernelILi128ELi4EZNS0_15gpu_kernel_implINS0_13AUnaryFunctorIsssNS0_16BitwiseOrFunctorIsEEEEEEvRNS_18TensorIteratorBaseERKT_EUliE_EEviT1_,@"STO_CUDA_ENTRY STV_DEFAULT"
_ZN2at6native18elementwise_kernelILi128ELi4EZNS0_15gpu_kernel_implINS0_13AUnaryFunctorIsssNS0_16BitwiseOrFunctorIsEEEEEEvRNS_18TensorIteratorBaseERKT_EUliE_EEviT1_:
.text._ZN2at6native18elementwise_kernelILi128ELi4EZNS0_15gpu_kernel_implINS0_13AUnaryFunctorIsssNS0_16BitwiseOrFunctorIsEEEEEEvRNS_18TensorIteratorBaseERKT_EUliE_EEviT1_:
        /* <DEDUP_REMOVED lines=314> */
.L_x_10158:
        /* <DEDUP_REMOVED lines=20> */
.L_x_10162:
[----:B------:R0:W5:Y:S01]  /*14e0*/  LDG.E.U8 R0, desc[UR36][R2.64] ;  /* 0x0000002402007981 */ /* 0x000162000c1e1100 */
[----:B------:R-:W-:Y:S05]  /*14f0*/  BRA `(.L_x_10164) ;  /* 0x0000000c00547947 */ /* 0x000fea0003800000 */
.L_x_10161:
        /* <DEDUP_REMOVED lines=8> */
.L_x_10166:
[----:B------:R0:W5:Y:S01]  /*1580*/  LDG.E.U16 R0, desc[UR36][R2.64] ;  /* 0x0000002402007981 */ /* 0x000162000c1e1500 */
[----:B------:R-:W-:Y:S05]  /*1590*/  BRA `(.L_x_10164) ;  /* 0x0000000c002c7947 */ /* 0x000fea0003800000 */
.L_x_10165:
[----:B------:R0:W5:Y:S01]  /*15a0*/  LDG.E.U16 R0, desc[UR36][R2.64] ;  /* 0x0000002402007981 */ /* 0x000162000c1e1500 */
[----:B------:R-:W-:Y:S05]  /*15b0*/  BRA `(.L_x_10164) ;  /* 0x0000000c00247947 */ /* 0x000fea0003800000 */
.L_x_10160:
        /* <DEDUP_REMOVED lines=9> */
.L_x_10168:
[----:B------:R-:W2:Y:S02]  /*1650*/  LDG.E.U16 R4, desc[UR36][R2.64] ;  /* 0x0000002402047981 */ /* 0x000ea4000c1e1500 */
[----:B--2---:R-:W-:-:S06]  /*1660*/  HADD2.F32 R4, -RZ, R4.H0_H0 ;  /* 0x20000004ff047230 */ /* 0x004fcc0000004100 */
[----:B------:R-:W0:Y:S02]  /*1670*/  F2I.FTZ.TRUNC.NTZ R4, R4 ;  /* 0x0000000400047305 */ /* 0x000e24000021f100 */
[----:B0-----:R-:W-:Y:S01]  /*1680*/  PRMT R0, R4, 0x7610, R0 ;  /* 0x0000761004007816 */ /* 0x001fe20000000000 */
[----:B------:R-:W-:Y:S06]  /*1690*/  BRA `(.L_x_10164) ;  /* 0x0000000800ec7947 */ /* 0x000fec0003800000 */
.L_x_10167:
        /* <DEDUP_REMOVED lines=9> */
.L_x_10170:
[----:B------:R-:W2:Y:S02]  /*1730*/  LDG.E.U16 R2, desc[UR36][R2.64] ;  /* 0x0000002402027981 */ /* 0x000ea4000c1e1500 */
[----:B--2---:R-:W-:-:S06]  /*1740*/  HADD2.F32 R4, -RZ, R2.H0_H0 ;  /* 0x20000002ff047230 */ /* 0x004fcc0000004100 */
[----:B------:R-:W0:Y:S02]  /*1750*/  F2I.FTZ.TRUNC.NTZ R4, R4 ;  /* 0x0000000400047305 */ /* 0x000e24000021f100 */
[----:B0-----:R-:W-:Y:S01]  /*1760*/  PRMT R0, R4, 0x7610, R0 ;  /* 0x0000761004007816 */ /* 0x001fe20000000000 */
[----:B------:R-:W-:Y:S06]  /*1770*/  BRA `(.L_x_10164) ;  /* 0x0000000800b47947 */ /* 0x000fec0003800000 */
.L_x_10169:
[----:B------:R-:W2:Y:S02]  /*1780*/  LDG.E.64 R2, desc[UR36][R2.64] ;  /* 0x0000002402027981 */ /* 0x000ea4000c1e1b00 */
[----:B--2---:R0:W1:Y:S01]  /*1790*/  F2I.F64.TRUNC R0, R2 ;  /* 0x0000000200007311 */ /* 0x004062000030d100 */
[----:B------:R-:W-:Y:S05]  /*17a0*/  BRA `(.L_x_10164) ;  /* 0x0000000800a87947 */ /* 0x000fea0003800000 */
.L_x_10159:
        /* <DEDUP_REMOVED lines=12> */
.L_x_10173:
[----:B------:R-:W2:Y:S02]  /*1870*/  LDG.E.64 R2, desc[UR36][R2.64] ;  /* 0x0000002402027981 */ /* 0x000ea4000c1e1b00 */
[----:B--2---:R3:W4:Y:S01]  /*1880*/  F2I.F64.TRUNC R0, R2 ;  /* 0x0000000200007311 */ /* 0x004722000030d100 */
[----:B------:R-:W-:Y:S05]  /*1890*/  BRA `(.L_x_10164) ;  /* 0x00000008006c7947 */ /* 0x000fea0003800000 */
.L_x_10172:
        /* <DEDUP_REMOVED lines=28> */
.L_x_10175:
        /* <DEDUP_REMOVED lines=15> */
.L_x_10174:
[----:B------:R-:W2:Y:S02]  /*1b50*/  LDG.E.U16 R4, desc[UR36][R2.64] ;  /* 0x0000002402047981 */ /* 0x000ea4000c1e1500 */
[----:B--2---:R-:W-:-:S06]  /*1b60*/  IMAD.U32 R4, R4, 0x10000, RZ ;  /* 0x0001000004047824 */ /* 0x004fcc00078e00ff */
[----:B------:R-:W0:Y:S02]  /*1b70*/  F2I.FTZ.TRUNC.NTZ R4, R4 ;  /* 0x0000000400047305 */ /* 0x000e24000021f100 */
[----:B0-----:R-:W-:Y:S01]  /*1b80*/  PRMT R0, R4, 0x7610, R0 ;  /* 0x0000761004007816 */ /* 0x001fe20000000000 */
[----:B------:R-:W-:Y:S06]  /*1b90*/  BRA `(.L_x_10164) ;  /* 0x0000000400ac7947 */ /* 0x000fec0003800000 */
.L_x_10171:
        /* <DEDUP_REMOVED lines=10> */
.L_x_10178:
        /* <DEDUP_REMOVED lines=21> */
.L_x_10182:
[----:B------:R-:W-:Y:S05]  /*1d90*/  BSYNC B1 ;  /* 0x0000000000017941 */ /* 0x000fea0003800000 */
.L_x_10181:
[----:B------:R-:W-:Y:S01]  /*1da0*/  IMAD.SHL.U32 R2, R2, 0x100000, RZ ;  /* 0x0010000002027824 */ /* 0x000fe200078e00ff */
[----:B------:R-:W-:-:S04]  /*1db0*/  LEA R3, R0, 0x3b800000, 0x17 ;  /* 0x3b80000000037811 */ /* 0x000fc800078eb8ff */
[----:B------:R-:W-:-:S07]  /*1dc0*/  LOP3.LUT R4, R3, R2, R4, 0xfe, !PT ;  /* 0x0000000203047212 */ /* 0x000fce00078efe04 */
.L_x_10180:
[----:B------:R-:W-:Y:S05]  /*1dd0*/  BSYNC B0 ;  /* 0x0000000000007941 */ /* 0x000fea0003800000 */
.L_x_10179:
[----:B------:R-:W0:Y:S02]  /*1de0*/  F2I.FTZ.TRUNC.NTZ R4, R4 ;  /* 0x0000000400047305 */ /* 0x000e24000021f100 */
[----:B0-----:R-:W-:Y:S01]  /*1df0*/  PRMT R0, R4, 0x7610, R0 ;  /* 0x0000761004007816 */ /* 0x001fe20000000000 */
[----:B------:R-:W-:Y:S06]  /*1e00*/  BRA `(.L_x_10164) ;  /* 0x0000000400107947 */ /* 0x000fec0003800000 */
.L_x_10177:
        /* <DEDUP_REMOVED lines=21> */
.L_x_10186:
[----:B------:R-:W-:Y:S05]  /*1f60*/  BSYNC B1 ;  /* 0x0000000000017941 */ /* 0x000fea0003800000 */
.L_x_10185:
[----:B------:R-:W-:Y:S01]  /*1f70*/  IMAD.SHL.U32 R2, R2, 0x200000, RZ ;  /* 0x0020000002027824 */ /* 0x000fe200078e00ff */
[----:B------:R-:W-:-:S04]  /*1f80*/  LEA R3, R0, 0x37800000, 0x17 ;  /* 0x3780000000037811 */ /* 0x000fc800078eb8ff */
[----:B------:R-:W-:-:S07]  /*1f90*/  LOP3.LUT R4, R3, R2, R4, 0xfe, !PT ;  /* 0x0000000203047212 */ /* 0x000fce00078efe04 */
.L_x_10184:
[----:B------:R-:W-:Y:S05]  /*1fa0*/  BSYNC B0 ;  /* 0x0000000000007941 */ /* 0x000fea0003800000 */
.L_x_10183:
[----:B------:R-:W0:Y:S02]  /*1fb0*/  F2I.FTZ.TRUNC.NTZ R4, R4 ;  /* 0x0000000400047305 */ /* 0x000e24000021f100 */
[----:B0-----:R-:W-:Y:S01]  /*1fc0*/  PRMT R0, R4, 0x7610, R0 ;  /* 0x0000761004007816 */ /* 0x001fe20000000000 */
[----:B------:R-:W-:Y:S06]  /*1fd0*/  BRA `(.L_x_10164) ;  /* 0x00000000009c7947 */ /* 0x000fec0003800000 */
.L_x_10176:
        /* <DEDUP_REMOVED lines=14> */
.L_x_10190:
[----:B------:R-:W-:Y:S05]  /*20c0*/  BSYNC B0 ;  /* 0x0000000000007941 */ /* 0x000fea0003800000 */
.L_x_10189:
[----:B------:R-:W0:Y:S02]  /*20d0*/  F2I.FTZ.TRUNC.NTZ R4, R4 ;  /* 0x0000000400047305 */ /* 0x000e24000021f100 */
[----:B0-----:R-:W-:Y:S01]  /*20e0*/  PRMT R0, R4, 0x7610, R0 ;  /* 0x0000761004007816 */ /* 0x001fe20000000000 */
[----:B------:R-:W-:Y:S06]  /*20f0*/  BRA `(.L_x_10164) ;  /* 0x0000000000547947 */ /* 0x000fec0003800000 */
.L_x_10163:
        /* <DEDUP_REMOVED lines=16> */
.L_x_10191:
[----:B------:R-:W-:Y:S01]  /*2200*/  PRMT R0, RZ, 0x7610, R0 ;  /* 0x00007610ff007816 */ /* 0x000fe20000000000 */
[----:B------:R-:W-:Y:S06]  /*2210*/  BRA `(.L_x_10164) ;  /* 0x00000000000c7947 */ /* 0x000fec0003800000 */
.L_x_10188:
[----:B------:R2:W5:Y:S01]  /*2220*/  LDG.E.U16 R0, desc[UR36][R2.64] ;  /* 0x0000002402007981 */ /* 0x000562000c1e1500 */
[----:B------:R-:W-:Y:S05]  /*2230*/  BRA `(.L_x_10164) ;  /* 0x0000000000047947 */ /* 0x000fea0003800000 */
.L_x_10187:
[----:B------:R1:W5:Y:S02]  /*2240*/  LDG.E.U16 R0, desc[UR36][R2.64] ;  /* 0x0000002402007981 */ /* 0x000364000c1e1500 */
.L_x_10164:
        /* <DEDUP_REMOVED lines=16> */
.L_x_10195:
[----:B------:R3:W-:Y:S01]  /*2350*/  STG.E.U8 desc[UR36][R16.64], R5 ;  /* 0x0000000510007986 */ /* 0x0007e2000c101124 */
[----:B------:R-:W-:Y:S05]  /*2360*/  BRA `(.L_x_10197) ;  /* 0x0000000c00647947 */ /* 0x000fea0003800000 */
.L_x_10194:
        /* <DEDUP_REMOVED lines=10> */
.L_x_10199:
[----:B------:R-:W-:-:S05]  /*2410*/  PRMT R3, R5, 0x9910, RZ ;  /* 0x0000991005037816 */ /* 0x000fca00000000ff */
[----:B------:R1:W-:Y:S01]  /*2420*/  STG.E desc[UR36][R16.64], R3 ;  /* 0x0000000310007986 */ /* 0x0003e2000c101924 */
[----:B------:R-:W-:Y:S05]  /*2430*/  BRA `(.L_x_10197) ;  /* 0x0000000c00307947 */ /* 0x000fea0003800000 */
.L_x_10198:
[----:B------:R2:W-:Y:S01]  /*2440*/  STG.E.U16 desc[UR36][R16.64], R5 ;  /* 0x0000000510007986 */ /* 0x0005e2000c101524 */
[----:B------:R-:W-:Y:S05]  /*2450*/  BRA `(.L_x_10197) ;  /* 0x0000000c00287947 */ /* 0x000fea0003800000 */
.L_x_10193:
        /* <DEDUP_REMOVED lines=9> */
.L_x_10201:
[----:B------:R-:W0:Y:S02]  /*24f0*/  I2F.S16 R0, R5 ;  /* 0x0000000500007306 */ /* 0x000e240000101400 */
[----:B0-----:R-:W-:-:S05]  /*2500*/  F2FP.F16.F32.PACK_AB R0, RZ, R0 ;  /* 0x00000000ff00723e */ /* 0x001fca00000000ff */
[----:B------:R0:W-:Y:S01]  /*2510*/  STG.E.U16 desc[UR36][R16.64], R0 ;  /* 0x0000000010007986 */ /* 0x0001e2000c101524 */
[----:B------:R-:W-:Y:S05]  /*2520*/  BRA `(.L_x_10197) ;  /* 0x0000000800f47947 */ /* 0x000fea0003800000 */
.L_x_10200:
        /* <DEDUP_REMOVED lines=10> */
.L_x_10203:
[----:B------:R-:W0:Y:S02]  /*25d0*/  I2F.S16 R5, R5 ;  /* 0x0000000500057306 */ /* 0x000e240000101400 */
[----:B0-----:R-:W-:-:S04]  /*25e0*/  F2FP.F16.F32.PACK_AB R3, RZ, R5 ;  /* 0x00000005ff03723e */ /* 0x001fc800000000ff */
[----:B------:R-:W-:-:S05]  /*25f0*/  PRMT R3, R3, 0x5410, RZ ;  /* 0x0000541003037816 */ /* 0x000fca00000000ff */
[----:B------:R0:W-:Y:S01]  /*2600*/  STG.E desc[UR36][R16.64], R3 ;  /* 0x0000000310007986 */ /* 0x0001e2000c101924 */
[----:B------:R-:W-:Y:S05]  /*2610*/  BRA `(.L_x_10197) ;  /* 0x0000000800b87947 */ /* 0x000fea0003800000 */
.L_x_10202:
[----:B------:R-:W0:Y:S02]  /*2620*/  I2F.F64.S16 R2, R5 ;  /* 0x0000000500027312 */ /* 0x000e240000101c00 */
[----:B0-----:R0:W-:Y:S01]  /*2630*/  STG.E.64 desc[UR36][R16.64], R2 ;  /* 0x0000000210007986 */ /* 0x0011e2000c101b24 */
[----:B------:R-:W-:Y:S05]  /*2640*/  BRA `(.L_x_10197) ;  /* 0x0000000800ac7947 */ /* 0x000fea0003800000 */
.L_x_10192:
        /* <DEDUP_REMOVED lines=13> */
.L_x_10206:
[----:B------:R-:W0:Y:S01]  /*2720*/  I2F.F64.S16 R4, R5 ;  /* 0x0000000500047312 */ /* 0x000e220000101c00 */
[----:B------:R-:W-:-:S05]  /*2730*/  CS2R R6, SRZ ;  /* 0x0000000000067805 */ /* 0x000fca000001ff00 */
[----:B0-----:R0:W-:Y:S01]  /*2740*/  STG.E.128 desc[UR36][R16.64], R4 ;  /* 0x0000000410007986 */ /* 0x0011e2000c101d24 */
[----:B------:R-:W-:Y:S05]  /*2750*/  BRA `(.L_x_10197) ;  /* 0x0000000800687947 */ /* 0x000fea0003800000 */
.L_x_10205:
        /* <DEDUP_REMOVED lines=21> */
.L_x_10210:
[----:B------:R-:W-:Y:S05]  /*28b0*/  BSYNC B0 ;  /* 0x0000000000007941 */ /* 0x000fea0003800000 */
.L_x_10209:
[----:B------:R-:W-:-:S05]  /*28c0*/  LOP3.LUT R3, R0, R3, RZ, 0xfc, !PT ;  /* 0x0000000300037212 */ /* 0x000fca00078efcff */
[----:B------:R0:W-:Y:S01]  /*28d0*/  STG.E.U8 desc[UR36][R16.64], R3 ;  /* 0x0000000310007986 */ /* 0x0001e2000c101124 */
[----:B------:R-:W-:Y:S05]  /*28e0*/  BRA `(.L_x_10197) ;  /* 0x0000000800047947 */ /* 0x000fea0003800000 */
.L_x_10208:
        /* <DEDUP_REMOVED lines=13> */
.L_x_10212:
[----:B------:R-:W-:Y:S01]  /*29c0*/  IMAD.MOV.U32 R0, RZ, RZ, 0x7f ;  /* 0x0000007fff007424 */ /* 0x000fe200078e00ff */
[----:B------:R-:W-:-:S04]  /*29d0*/  ISETP.GT.U32.AND P0, PT, R2, 0x7f800000, PT ;  /* 0x7f8000000200780c */ /* 0x000fc80003f04070 */
[----:B------:R-:W-:-:S09]  /*29e0*/  SEL R0, R0, 0x7c, P0 ;  /* 0x0000007c00007807 */ /* 0x000fd20000000000 */
.L_x_10213:
[----:B------:R-:W-:Y:S05]  /*29f0*/  BSYNC B0 ;  /* 0x0000000000007941 */ /* 0x000fea0003800000 */
.L_x_10211:
[----:B------:R-:W-:-:S04]  /*2a00*/  LOP3.LUT R2, R5, 0x80000000, RZ, 0xc0, !PT ;  /* 0x8000000005027812 */ /* 0x000fc800078ec0ff */
[----:B------:R-:W-:-:S04]  /*2a10*/  SHF.R.U32.HI R3, RZ, 0x18, R2 ;  /* 0x00000018ff037819 */ /* 0x000fc80000011602 */
[----:B------:R-:W-:-:S05]  /*2a20*/  LOP3.LUT R3, R0, R3, RZ, 0xfc, !PT ;  /* 0x0000000300037212 */ /* 0x000fca00078efcff */
[----:B------:R0:W-:Y:S01]  /*2a30*/  STG.E.U8 desc[UR36][R16.64], R3 ;  /* 0x0000000310007986 */ /* 0x0001e2000c101124 */
[----:B------:R-:W-:Y:S05]  /*2a40*/  BRA `(.L_x_10197) ;  /* 0x0000000400ac7947 */ /* 0x000fea0003800000 */
.L_x_10207:
[----:B------:R-:W0:Y:S02]  /*2a50*/  I2F.S16 R0, R5 ;  /* 0x0000000500007306 */ /* 0x000e240000101400 */
[----:B0-----:R-:W-:-:S05]  /*2a60*/  F2FP.BF16.F32.PACK_AB R0, RZ, R0 ;  /* 0x00000000ff00723e */ /* 0x001fca00000010ff */
[----:B------:R0:W-:Y:S01]  /*2a70*/  STG.E.U16 desc[UR36][R16.64], R0 ;  /* 0x0000000010007986 */ /* 0x0001e2000c101524 */
[----:B------:R-:W-:Y:S05]  /*2a80*/  BRA `(.L_x_10197) ;  /* 0x00000004009c7947 */ /* 0x000fea0003800000 */
.L_x_10204:
        /* <DEDUP_REMOVED lines=10> */
.L_x_10216:
        /* <DEDUP_REMOVED lines=17> */
.L_x_10219:
[----:B------:R-:W-:-:S04]  /*2c40*/  LOP3.LUT R2, R5, 0x80000000, RZ, 0xc0, !PT ;  /* 0x8000000005027812 */ /* 0x000fc800078ec0ff */
[----:B------:R-:W-:-:S04]  /*2c50*/  SHF.R.U32.HI R3, RZ, 0x18, R2 ;  /* 0x00000018ff037819 */ /* 0x000fc80000011602 */
[----:B------:R-:W-:-:S04]  /*2c60*/  LOP3.LUT R0, R0, R3, RZ, 0xfc, !PT ;  /* 0x0000000300007212 */ /* 0x000fc800078efcff */
[----:B------:R-:W-:-:S07]  /*2c70*/  PRMT R8, R0, 0x7610, R8 ;  /* 0x0000761000087816 */ /* 0x000fce0000000008 */
.L_x_10218:
[----:B------:R-:W-:Y:S05]  /*2c80*/  BSYNC B0 ;  /* 0x0000000000007941 */ /* 0x000fea0003800000 */
.L_x_10217:
[----:B------:R0:W-:Y:S01]  /*2c90*/  STG.E.U8 desc[UR36][R16.64], R8 ;  /* 0x0000000810007986 */ /* 0x0001e2000c101124 */
[----:B------:R-:W-:Y:S05]  /*2ca0*/  BRA `(.L_x_10197) ;  /* 0x0000000400147947 */ /* 0x000fea0003800000 */
.L_x_10215:
        /* <DEDUP_REMOVED lines=17> */
.L_x_10222:
[----:B------:R-:W-:-:S04]  /*2dc0*/  LOP3.LUT R2, R5, 0x80000000, RZ, 0xc0, !PT ;  /* 0x8000000005027812 */ /* 0x000fc800078ec0ff */
[----:B------:R-:W-:-:S04]  /*2dd0*/  SHF.R.U32.HI R3, RZ, 0x18, R2 ;  /* 0x00000018ff037819 */ /* 0x000fc80000011602 */
[----:B------:R-:W-:-:S04]  /*2de0*/  LOP3.LUT R0, R0, R3, RZ, 0xfc, !PT ;  /* 0x0000000300007212 */ /* 0x000fc800078efcff */
[----:B------:R-:W-:-:S07]  /*2df0*/  PRMT R8, R0, 0x7610, R8 ;  /* 0x0000761000087816 */ /* 0x000fce0000000008 */
.L_x_10221:
[----:B------:R-:W-:Y:S05]  /*2e00*/  BSYNC B0 ;  /* 0x0000000000007941 */ /* 0x000fea0003800000 */
.L_x_10220:
[----:B------:R0:W-:Y:S01]  /*2e10*/  STG.E.U8 desc[UR36][R16.64], R8 ;  /* 0x0000000810007986 */ /* 0x0001e2000c101124 */
[----:B------:R-:W-:Y:S05]  /*2e20*/  BRA `(.L_x_10197) ;  /* 0x0000000000b47947 */ /* 0x000fea0003800000 */
.L_x_10214:
        /* <DEDUP_REMOVED lines=22> */
.L_x_10196:
        /* <DEDUP_REMOVED lines=16> */
.L_x_10225:
[----:B------:R-:W-:Y:S05]  /*3090*/  BRA `(.L_x_10197) ;  /* 0x0000000000187947 */ /* 0x000fea0003800000 */
.L_x_10224:
[----:B------:R-:W-:-:S04]  /*30a0*/  PRMT R2, R5, 0x9910, RZ ;  /* 0x0000991005027816 */ /* 0x000fc800000000ff */
[----:B------:R-:W-:-:S05]  /*30b0*/  SHF.R.S32.HI R3, RZ, 0x1f, R2 ;  /* 0x0000001fff037819 */ /* 0x000fca0000011402 */
[----:B------:R0:W-:Y:S01]  /*30c0*/  STG.E.64 desc[UR36][R16.64], R2 ;  /* 0x0000000210007986 */ /* 0x0001e2000c101b24 */
[----:B------:R-:W-:Y:S05]  /*30d0*/  BRA `(.L_x_10197) ;  /* 0x0000000000087947 */ /* 0x000fea0003800000 */
.L_x_10223:
[----:B------:R-:W-:-:S05]  /*30e0*/  PRMT R3, R5, 0x9910, RZ ;  /* 0x0000991005037816 */ /* 0x000fca00000000ff */
[----:B------:R0:W-:Y:S02]  /*30f0*/  STG.E desc[UR36][R16.64], R3 ;  /* 0x0000000310007986 */ /* 0x0001e4000c101924 */
.L_x_10197:
[----:B------:R-:W-:-:S04]  /*3100*/  IMAD R18, R23, 0x200, R18 ;  /* 0x0000020017127824 */ /* 0x000fc800078e0212 */
[----:B------:R-:W-:-:S07]  /*3110*/  VIADD R19, R18, 0x80 ;  /* 0x0000008012137836 */ /* 0x000fce0000000000 */
.L_x_10157:
[----:B------:R-:W-:Y:S05]  /*3120*/  BSYNC B6 ;  /* 0x0000000000067941 */ /* 0x000fea0003800000 */
.L_x_10156:
        /* <DEDUP_REMOVED lines=307> */
.L_x_10228:
        /* <DEDUP_REMOVED lines=20> */
.L_x_10232:
[----:B------:R0:W5:Y:S01]  /*45a0*/  LDG.E.U8 R0, desc[UR36][R2.64] ;  /* 0x0000002402007981 */ /* 0x000162000c1e1100 */
[----:B------:R-:W-:Y:S05]  /*45b0*/  BRA `(.L_x_10234) ;  /* 0x0000000c00547947 */ /* 0x000fea0003800000 */
.L_x_10231:
        /* <DEDUP_REMOVED lines=8> */
.L_x_10236:
[----:B------:R0:W5:Y:S01]  /*4640*/  LDG.E.U16 R0, desc[UR36][R2.64] ;  /* 0x0000002402007981 */ /* 0x000162000c1e1500 */
[----:B------:R-:W-:Y:S05]  /*4650*/  BRA `(.L_x_10234) ;  /* 0x0000000c002c7947 */ /* 0x000fea0003800000 */
.L_x_10235:
[----:B------:R0:W5:Y:S01]  /*4660*/  LDG.E.U16 R0, desc[UR36][R2.64] ;  /* 0x0000002402007981 */ /* 0x000162000c1e1500 */
[----:B------:R-:W-:Y:S05]  /*4670*/  BRA `(.L_x_10234) ;  /* 0x0000000c00247947 */ /* 0x000fea0003800000 */
.L_x_10230:
        /* <DEDUP_REMOVED lines=9> */
.L_x_10238:
[----:B------:R-:W2:Y:S02]  /*4710*/  LDG.E.U16 R4, desc[UR36][R2.64] ;  /* 0x0000002402047981 */ /* 0x000ea4000c1e1500 */
[----:B--2---:R-:W-:-:S06]  /*4720*/  HADD2.F32 R4, -RZ, R4.H0_H0 ;  /* 0x20000004ff047230 */ /* 0x004fcc0000004100 */
[----:B------:R-:W0:Y:S02]  /*4730*/  F2I.FTZ.TRUNC.NTZ R4, R4 ;  /* 0x0000000400047305 */ /* 0x000e24000021f100 */
[----:B0-----:R-:W-:Y:S01]  /*4740*/  PRMT R0, R4, 0x7610, R0 ;  /* 0x0000761004007816 */ /* 0x001fe20000000000 */
[----:B------:R-:W-:Y:S06]  /*4750*/  BRA `(.L_x_10234) ;  /* 0x0000000800ec7947 */ /* 0x000fec0003800000 */
.L_x_10237:
        /* <DEDUP_REMOVED lines=9> */
.L_x_10240:
[----:B------:R-:W2:Y:S02]  /*47f0*/  LDG.E.U16 R2, desc[UR36][R2.64] ;  /* 0x0000002402027981 */ /* 0x000ea4000c1e1500 */
[----:B--2---:R-:W-:-:S06]  /*4800*/  HADD2.F32 R4, -RZ, R2.H0_H0 ;  /* 0x20000002ff047230 */ /* 0x004fcc0000004100 */
[----:B------:R-:W0:Y:S02]  /*4810*/  F2I.FTZ.TRUNC.NTZ R4, R4 ;  /* 0x0000000400047305 */ /* 0x000e24000021f100 */
[----:B0-----:R-:W-:Y:S01]  /*4820*/  PRMT R0, R4, 0x7610, R0 ;  /* 0x0000761004007816 */ /* 0x001fe20000000000 */
[----:B------:R-:W-:Y:S06]  /*4830*/  BRA `(.L_x_10234) ;  /* 0x0000000800b47947 */ /* 0x000fec0003800000 */
.L_x_10239:
[----:B------:R-:W2:Y:S02]  /*4840*/  LDG.E.64 R2, desc[UR36][R2.64] ;  /* 0x0000002402027981 */ /* 0x000ea4000c1e1b00 */
[----:B--2---:R0:W1:Y:S01]  /*4850*/  F2I.F64.TRUNC R0, R2 ;  /* 0x0000000200007311 */ /* 0x004062000030d100 */
[----:B------:R-:W-:Y:S05]  /*4860*/  BRA `(.L_x_10234) ;  /* 0x0000000800a87947 */ /* 0x000fea0003800000 */
.L_x_10229:
        /* <DEDUP_REMOVED lines=12> */
.L_x_10243:
[----:B------:R-:W2:Y:S02]  /*4930*/  LDG.E.64 R2, desc[UR36][R2.64] ;  /* 0x0000002402027981 */ /* 0x000ea4000c1e1b00 */
[----:B--2---:R3:W4:Y:S01]  /*4940*/  F2I.F64.TRUNC R0, R2 ;  /* 0x0000000200007311 */ /* 0x004722000030d100 */
[----:B------:R-:W-:Y:S05]  /*4950*/  BRA `(.L_x_10234) ;  /* 0x00000008006c7947 */ /* 0x000fea0003800000 */
.L_x_10242:
        /* <DEDUP_REMOVED lines=28> */
.L_x_10245:
        /* <DEDUP_REMOVED lines=15> */
.L_x_10244:
[----:B------:R-:W2:Y:S02]  /*4c10*/  LDG.E.U16 R4, desc[UR36][R2.64] ;  /* 0x0000002402047981 */ /* 0x000ea4000c1e1500 */
[----:B--2---:R-:W-:-:S06]  /*4c20*/  IMAD.U32 R4, R4, 0x10000, RZ ;  /* 0x0001000004047824 */ /* 0x004fcc00078e00ff */
[----:B------:R-:W0:Y:S02]  /*4c30*/  F2I.FTZ.TRUNC.NTZ R4, R4 ;  /* 0x0000000400047305 */ /* 0x000e24000021f100 */
[----:B0-----:R-:W-:Y:S01]  /*4c40*/  PRMT R0, R4, 0x7610, R0 ;  /* 0x0000761004007816 */ /* 0x001fe20000000000 */
[----:B------:R-:W-:Y:S06]  /*4c50*/  BRA `(.L_x_10234) ;  /* 0x0000000400ac7947 */ /* 0x000fec0003800000 */
.L_x_10241:
        /* <DEDUP_REMOVED lines=10> */
.L_x_10248:
        /* <DEDUP_REMOVED lines=21> */
.L_x_10252:
[----:B------:R-:W-:Y:S05]  /*4e50*/  BSYNC B1 ;  /* 0x0000000000017941 */ /* 0x000fea0003800000 */
.L_x_10251:
[----:B------:R-:W-:Y:S01]  /*4e60*/  IMAD.SHL.U32 R2, R2, 0x100000, RZ ;  /* 0x0010000002027824 */ /* 0x000fe200078e00ff */
[----:B------:R-:W-:-:S04]  /*4e70*/  LEA R3, R0, 0x3b800000, 0x17 ;  /* 0x3b80000000037811 */ /* 0x000fc800078eb8ff */
[----:B------:R-:W-:-:S07]  /*4e80*/  LOP3.LUT R4, R3, R2, R4, 0xfe, !PT ;  /* 0x0000000203047212 */ /* 0x000fce00078efe04 */
.L_x_10250:
[----:B------:R-:W-:Y:S05]  /*4e90*/  BSYNC B0 ;  /* 0x0000000000007941 */ /* 0x000fea0003800000 */
.L_x_10249:
[----:B------:R-:W0:Y:S02]  /*4ea0*/  F2I.FTZ.TRUNC.NTZ R4, R4 ;  /* 0x0000000400047305 */ /* 0x000e24000021f100 */
[----:B0-----:R-:W-:Y:S01]  /*4eb0*/  PRMT R0, R4, 0x7610, R0 ;  /* 0x0000761004007816 */ /* 0x001fe20000000000 */
[----:B------:R-:W-:Y:S06]  /*4ec0*/  BRA `(.L_x_10234) ;  /* 0x0000000400107947 */ /* 0x000fec0003800000 */
.L_x_10247:
        /* <DEDUP_REMOVED lines=21> */
.L_x_10256:
[----:B------:R-:W-:Y:S05]  /*5020*/  BSYNC B1 ;  /* 0x0000000000017941 */ /* 0x000fea0003800000 */
.L_x_10255:
[----:B------:R-:W-:Y:S01]  /*5030*/  IMAD.SHL.U32 R2, R2, 0x200000, RZ ;  /* 0x0020000002027824 */ /* 0x000fe200078e00ff */
[----:B------:R-:W-:-:S04]  /*5040*/  LEA R3, R0, 0x37800000, 0x17 ;  /* 0x3780000000037811 */ /* 0x000fc800078eb8ff */
[----:B------:R-:W-:-:S07]  /*5050*/  LOP3.LUT R4, R3, R2, R4, 0xfe, !PT ;  /* 0x0000000203047212 */ /* 0x000fce00078efe04 */
.L_x_10254:
[----:B------:R-:W-:Y:S05]  /*5060*/  BSYNC B0 ;  /* 0x0000000000007941 */ /* 0x000fea0003800000 */
.L_x_10253:
[----:B------:R-:W0:Y:S02]  /*5070*/  F2I.FTZ.TRUNC.NTZ R4, R4 ;  /* 0x0000000400047305 */ /* 0x000e24000021f100 */
[----:B0-----:R-:W-:Y:S01]  /*5080*/  PRMT R0, R4, 0x7610, R0 ;  /* 0x0000761004007816 */ /* 0x001fe20000000000 */
[----:B------:R-:W-:Y:S06]  /*5090*/  BRA `(.L_x_10234) ;  /* 0x00000000009c7947 */ /* 0x000fec0003800000 */
.L_x_10246:
        /* <DEDUP_REMOVED lines=14> */
.L_x_10260:
[----:B------:R-:W-:Y:S05]  /*5180*/  BSYNC B0 ;  /* 0x0000000000007941 */ /* 0x000fea0003800000 */
.L_x_10259:
[----:B------:R-:W0:Y:S02]  /*5190*/  F2I.FTZ.TRUNC.NTZ R4, R4 ;  /* 0x0000000400047305 */ /* 0x000e24000021f100 */
[----:B0-----:R-:W-:Y:S01]  /*51a0*/  PRMT R0, R4, 0x7610, R0 ;  /* 0x0000761004007816 */ /* 0x001fe20000000000 */
[----:B------:R-:W-:Y:S06]  /*51b0*/  BRA `(.L_x_10234) ;  /* 0x0000000000547947 */ /* 0x000fec0003800000 */
.L_x_10233:
        /* <DEDUP_REMOVED lines=16> */
.L_x_10261:
[----:B------:R-:W-:Y:S01]  /*52c0*/  PRMT R0, RZ, 0x7610, R0 ;  /* 0x00007610ff007816 */ /* 0x000fe20000000000 */
[----:B------:R-:W-:Y:S06]  /*52d0*/  BRA `(.L_x_10234) ;  /* 0x00000000000c7947 */ /* 0x000fec0003800000 */
.L_x_10258:
[----:B------:R2:W5:Y:S01]  /*52e0*/  LDG.E.U16 R0, desc[UR36][R2.64] ;  /* 0x0000002402007981 */ /* 0x000562000c1e1500 */
[----:B------:R-:W-:Y:S05]  /*52f0*/  BRA `(.L_x_10234) ;  /* 0x0000000000047947 */ /* 0x000fea0003800000 */
.L_x_10257:
[----:B------:R1:W5:Y:S02]  /*5300*/  LDG.E.U16 R0, desc[UR36][R2.64] ;  /* 0x0000002402007981 */ /* 0x000364000c1e1500 */
.L_x_10234:
        /* <DEDUP_REMOVED lines=16> */
.L_x_10265:
[----:B------:R0:W-:Y:S01]  /*5410*/  STG.E.U8 desc[UR36][R16.64], R5 ;  /* 0x0000000510007986 */ /* 0x0001e2000c101124 */
[----:B------:R-:W-:Y:S05]  /*5420*/  BRA `(.L_x_10267) ;  /* 0x0000000c00647947 */ /* 0x000fea0003800000 */
.L_x_10264:
        /* <DEDUP_REMOVED lines=10> */
.L_x_10269:
[----:B------:R-:W-:-:S05]  /*54d0*/  PRMT R3, R5, 0x9910, RZ ;  /* 0x0000991005037816 */ /* 0x000fca00000000ff */
[----:B------:R0:W-:Y:S01]  /*54e0*/  STG.E desc[UR36][R16.64], R3 ;  /* 0x0000000310007986 */ /* 0x0001e2000c101924 */
[----:B------:R-:W-:Y:S05]  /*54f0*/  BRA `(.L_x_10267) ;  /* 0x0000000c00307947 */ /* 0x000fea0003800000 */
.L_x_10268:
[----:B------:R0:W-:Y:S01]  /*5500*/  STG.E.U16 desc[UR36][R16.64], R5 ;  /* 0x0000000510007986 */ /* 0x0001e2000c101524 */
[----:B------:R-:W-:Y:S05]  /*5510*/  BRA `(.L_x_10267) ;  /* 0x0000000c00287947 */ /* 0x000fea0003800000 */
.L_x_10263:
        /* <DEDUP_REMOVED lines=9> */
.L_x_10271:
[----:B------:R-:W0:Y:S02]  /*55b0*/  I2F.S16 R0, R5 ;  /* 0x0000000500007306 */ /* 0x000e240000101400 */
[----:B0-----:R-:W-:-:S05]  /*55c0*/  F2FP.F16.F32.PACK_AB R0, RZ, R0 ;  /* 0x00000000ff00723e */ /* 0x001fca00000000ff */
[----:B------:R0:W-:Y:S01]  /*55d0*/  STG.E.U16 desc[UR36][R16.64], R0 ;  /* 0x0000000010007986 */ /* 0x0001e2000c101524 */
[----:B------:R-:W-:Y:S05]  /*55e0*/  BRA `(.L_x_10267) ;  /* 0x0000000800f47947 */ /* 0x000fea0003800000 */
.L_x_10270:
        /* <DEDUP_REMOVED lines=10> */
.L_x_10273:
[----:B------:R-:W0:Y:S02]  /*5690*/  I2F.S16 R5, R5 ;  /* 0x0000000500057306 */ /* 0x000e240000101400 */
[----:B0-----:R-:W-:-:S04]  /*56a0*/  F2FP.F16.F32.PACK_AB R3, RZ, R5 ;  /* 0x00000005ff03723e */ /* 0x001fc800000000ff */
[----:B------:R-:W-:-:S05]  /*56b0*/  PRMT R3, R3, 0x5410, RZ ;  /* 0x0000541003037816 */ /* 0x000fca00000000ff */
[----:B------:R0:W-:Y:S01]  /*56c0*/  STG.E desc[UR36][R16.64], R3 ;  /* 0x0000000310007986 */ /* 0x0001e2000c101924 */
[----:B------:R-:W-:Y:S05]  /*56d0*/  BRA `(.L_x_10267) ;  /* 0x0000000800b87947 */ /* 0x000fea0003800000 */
.L_x_10272:
[----:B------:R-:W0:Y:S02]  /*56e0*/  I2F.F64.S16 R2, R5 ;  /* 0x0000000500027312 */ /* 0x000e240000101c00 */
[----:B0-----:R0:W-:Y:S01]  /*56f0*/  STG.E.64 desc[UR36][R16.64], R2 ;  /* 0x0000000210007986 */ /* 0x0011e2000c101b24 */
[----:B------:R-:W-:Y:S05]  /*5700*/  BRA `(.L_x_10267) ;  /* 0x0000000800ac7947 */ /* 0x000fea0003800000 */
.L_x_10262:
        /* <DEDUP_REMOVED lines=13> */
.L_x_10276:
[----:B------:R-:W0:Y:S01]  /*57e0*/  I2F.F64.S16 R4, R5 ;  /* 0x0000000500047312 */ /* 0x000e220000101c00 */
[----:B------:R-:W-:-:S05]  /*57f0*/  CS2R R6, SRZ ;  /* 0x0000000000067805 */ /* 0x000fca000001ff00 */
[----:B0-----:R0:W-:Y:S01]  /*5800*/  STG.E.128 desc[UR36][R16.64], R4 ;  /* 0x0000000410007986 */ /* 0x0011e2000c101d24 */
[----:B------:R-:W-:Y:S05]  /*5810*/  BRA `(.L_x_10267) ;  /* 0x0000000800687947 */ /* 0x000fea0003800000 */
.L_x_10275:
        /* <DEDUP_REMOVED lines=21> */
.L_x_10280:
[----:B------:R-:W-:Y:S05]  /*5970*/  BSYNC B0 ;  /* 0x0000000000007941 */ /* 0x000fea0003800000 */
.L_x_10279:
[----:B------:R-:W-:-:S05]  /*5980*/  LOP3.LUT R3, R0, R3, RZ, 0xfc, !PT ;  /* 0x0000000300037212 */ /* 0x000fca00078efcff */
[----:B------:R0:W-:Y:S01]  /*5990*/  STG.E.U8 desc[UR36][R16.64], R3 ;  /* 0x0000000310007986 */ /* 0x0001e2000c101124 */
[----:B------:R-:W-:Y:S05]  /*59a0*/  BRA `(.L_x_10267) ;  /* 0x0000000800047947 */ /* 0x000fea0003800000 */
.L_x_10278:
        /* <DEDUP_REMOVED lines=13> */
.L_x_10282:
[----:B------:R-:W-:Y:S01]  /*5a80*/  IMAD.MOV.U32 R0, RZ, RZ, 0x7f ;  /* 0x0000007fff007424 */ /* 0x000fe200078e00ff */
[----:B------:R-:W-:-:S04]  /*5a90*/  ISETP.GT.U32.AND P0, PT, R2, 0x7f800000, PT ;  /* 0x7f8000000200780c */ /* 0x000fc80003f04070 */
[----:B------:R-:W-:-:S09]  /*5aa0*/  SEL R0, R0, 0x7c, P0 ;  /* 0x0000007c00007807 */ /* 0x000fd20000000000 */
.L_x_10283:
[----:B------:R-:W-:Y:S05]  /*5ab0*/  BSYNC B0 ;  /* 0x0000000000007941 */ /* 0x000fea0003800000 */
.L_x_10281:
[----:B------:R-:W-:-:S04]  /*5ac0*/  LOP3.LUT R2, R5, 0x80000000, RZ, 0xc0, !PT ;  /* 0x8000000005027812 */ /* 0x000fc800078ec0ff */
[----:B------:R-:W-:-:S04]  /*5ad0*/  SHF.R.U32.HI R3, RZ, 0x18, R2 ;  /* 0x00000018ff037819 */ /* 0x000fc80000011602 */
[----:B------:R-:W-:-:S05]  /*5ae0*/  LOP3.LUT R3, R0, R3, RZ, 0xfc, !PT ;  /* 0x0000000300037212 */ /* 0x000fca00078efcff */
[----:B------:R0:W-:Y:S01]  /*5af0*/  STG.E.U8 desc[UR36][R16.64], R3 ;  /* 0x0000000310007986 */ /* 0x0001e2000c101124 */
[----:B------:R-:W-:Y:S05]  /*5b00*/  BRA `(.L_x_10267) ;  /* 0x0000000400ac7947 */ /* 0x000fea0003800000 */
.L_x_10277:
[----:B------:R-:W0:Y:S02]  /*5b10*/  I2F.S16 R0, R5 ;  /* 0x0000000500007306 */ /* 0x000e240000101400 */
[----:B0-----:R-:W-:-:S05]  /*5b20*/  F2FP.BF16.F32.PACK_AB R0, RZ, R0 ;  /* 0x00000000ff00723e */ /* 0x001fca00000010ff */
[----:B------:R0:W-:Y:S01]  /*5b30*/  STG.E.U16 desc[UR36][R16.64], R0 ;  /* 0x0000000010007986 */ /* 0x0001e2000c101524 */
[----:B------:R-:W-:Y:S05]  /*5b40*/  BRA `(.L_x_10267) ;  /* 0x00000004009c7947 */ /* 0x000fea0003800000 */
.L_x_10274:
        /* <DEDUP_REMOVED lines=10> */
.L_x_10286:
        /* <DEDUP_REMOVED lines=17> */
.L_x_10289:
[----:B------:R-:W-:-:S04]  /*5d00*/  LOP3.LUT R2, R5, 0x80000000, RZ, 0xc0, !PT ;  /* 0x8000000005027812 */ /* 0x000fc800078ec0ff */
[----:B------:R-:W-:-:S04]  /*5d10*/  SHF.R.U32.HI R3, RZ, 0x18, R2 ;  /* 0x00000018ff037819 */ /* 0x000fc80000011602 */
[----:B------:R-:W-:-:S04]  /*5d20*/  LOP3.LUT R0, R0, R3, RZ, 0xfc, !PT ;  /* 0x0000000300007212 */ /* 0x000fc800078efcff */
[----:B------:R-:W-:-:S07]  /*5d30*/  PRMT R8, R0, 0x7610, R8 ;  /* 0x0000761000087816 */ /* 0x000fce0000000008 */
.L_x_10288:
[----:B------:R-:W-:Y:S05]  /*5d40*/  BSYNC B0 ;  /* 0x0000000000007941 */ /* 0x000fea0003800000 */
.L_x_10287:
[----:B------:R3:W-:Y:S01]  /*5d50*/  STG.E.U8 desc[UR36][R16.64], R8 ;  /* 0x0000000810007986 */ /* 0x0007e2000c101124 */
[----:B------:R-:W-:Y:S05]  /*5d60*/  BRA `(.L_x_10267) ;  /* 0x0000000400147947 */ /* 0x000fea0003800000 */
.L_x_10285:
        /* <DEDUP_REMOVED lines=17> */
.L_x_10292:
[----:B------:R-:W-:-:S04]  /*5e80*/  LOP3.LUT R2, R5, 0x80000000, RZ, 0xc0, !PT ;  /* 0x8000000005027812 */ /* 0x000fc800078ec0ff */
[----:B------:R-:W-:-:S04]  /*5e90*/  SHF.R.U32.HI R3, RZ, 0x18, R2 ;  /* 0x00000018ff037819 */ /* 0x000fc80000011602 */
[----:B------:R-:W-:-:S04]  /*5ea0*/  LOP3.LUT R0, R0, R3, RZ, 0xfc, !PT ;  /* 0x0000000300007212 */ /* 0x000fc800078efcff */
[----:B------:R-:W-:-:S07]  /*5eb0*/  PRMT R8, R0, 0x7610, R8 ;  /* 0x0000761000087816 */ /* 0x000fce0000000008 */
.L_x_10291:
[----:B------:R-:W-:Y:S05]  /*5ec0*/  BSYNC B0 ;  /* 0x0000000000007941 */ /* 0x000fea0003800000 */
.L_x_10290:
[----:B------:R0:W-:Y:S01]  /*5ed0*/  STG.E.U8 desc[UR36][R16.64], R8 ;  /* 0x0000000810007986 */ /* 0x0001e2000c101124 */
[----:B------:R-:W-:Y:S05]  /*5ee0*/  BRA `(.L_x_10267) ;  /* 0x0000000000b47947 */ /* 0x000fea0003800000 */
.L_x_10284:
        /* <DEDUP_REMOVED lines=22> */
.L_x_10266:
        /* <DEDUP_REMOVED lines=16> */
.L_x_10295:
[----:B------:R-:W-:Y:S05]  /*6150*/  BRA `(.L_x_10267) ;  /* 0x0000000000187947 */ /* 0x000fea0003800000 */
.L_x_10294:
[----:B------:R-:W-:-:S04]  /*6160*/  PRMT R2, R5, 0x9910, RZ ;  /* 0x0000991005027816 */ /* 0x000fc800000000ff */
[----:B------:R-:W-:-:S05]  /*6170*/  SHF.R.S32.HI R3, RZ, 0x1f, R2 ;  /* 0x0000001fff037819 */ /* 0x000fca0000011402 */
[----:B------:R2:W-:Y:S01]  /*6180*/  STG.E.64 desc[UR36][R16.64], R2 ;  /* 0x0000000210007986 */ /* 0x0005e2000c101b24 */
[----:B------:R-:W-:Y:S05]  /*6190*/  BRA `(.L_x_10267) ;  /* 0x0000000000087947 */ /* 0x000fea0003800000 */
.L_x_10293:
[----:B------:R-:W-:-:S05]  /*61a0*/  PRMT R3, R5, 0x9910, RZ ;  /* 0x0000991005037816 */ /* 0x000fca00000000ff */
[----:B------:R0:W-:Y:S02]  /*61b0*/  STG.E desc[UR36][R16.64], R3 ;  /* 0x0000000310007986 */ /* 0x0001e4000c101924 */
.L_x_10267:
[----:B------:R-:W-:-:S07]  /*61c0*/  VIADD R19, R19, 0x80 ;  /* 0x0000008013137836 */ /* 0x000fce0000000000 */
.L_x_10227:
[----:B------:R-:W-:Y:S05]  /*61d0*/  BSYNC B6 ;  /* 0x0000000000067941 */ /* 0x000fea0003800000 */
.L_x_10226:
        /* <DEDUP_REMOVED lines=307> */
.L_x_10298:
        /* <DEDUP_REMOVED lines=20> */
.L_x_10302:
[----:B------:R0:W5:Y:S01]  /*7650*/  LDG.E.U8 R0, desc[UR36][R2.64] ;  /* 0x0000002402007981 */ /* 0x000162000c1e1100 */
[----:B------:R-:W-:Y:S05]  /*7660*/  BRA `(.L_x_10304) ;  /* 0x0000000c00547947 */ /* 0x000fea0003800000 */
.L_x_10301:
        /* <DEDUP_REMOVED lines=8> */
.L_x_10306:
[----:B------:R0:W5:Y:S01]  /*76f0*/  LDG.E.U16 R0, desc[UR36][R2.64] ;  /* 0x0000002402007981 */ /* 0x000162000c1e1500 */
[----:B------:R-:W-:Y:S05]  /*7700*/  BRA `(.L_x_10304) ;  /* 0x0000000c002c7947 */ /* 0x000fea0003800000 */
.L_x_10305:
[----:B------:R0:W5:Y:S01]  /*7710*/  LDG.E.U16 R0, desc[UR36][R2.64] ;  /* 0x0000002402007981 */ /* 0x000162000c1e1500 */
[----:B------:R-:W-:Y:S05]  /*7720*/  BRA `(.L_x_10304) ;  /* 0x0000000c00247947 */ /* 0x000fea0003800000 */
.L_x_10300:
        /* <DEDUP_REMOVED lines=9> */
.L_x_10308:
[----:B------:R-:W2:Y:S02]  /*77c0*/  LDG.E.U16 R4, desc[UR36][R2.64] ;  /* 0x0000002402047981 */ /* 0x000ea4000c1e1500 */
[----:B--2---:R-:W-:-:S06]  /*77d0*/  HADD2.F32 R4, -RZ, R4.H0_H0 ;  /* 0x20000004ff047230 */ /* 0x004fcc0000004100 */
[----:B------:R-:W0:Y:S02]  /*77e0*/  F2I.FTZ.TRUNC.NTZ R4, R4 ;  /* 0x0000000400047305 */ /* 0x000e24000021f100 */
[----:B0-----:R-:W-:Y:S01]  /*77f0*/  PRMT R0, R4, 0x7610, R0 ;  /* 0x0000761004007816 */ /* 0x001fe20000000000 */
[----:B------:R-:W-:Y:S06]  /*7800*/  BRA `(.L_x_10304) ;  /* 0x0000000800ec7947 */ /* 0x000fec0003800000 */
.L_x_10307:
        /* <DEDUP_REMOVED lines=9> */
.L_x_10310:
[----:B------:R-:W2:Y:S02]  /*78a0*/  LDG.E.U16 R2, desc[UR36][R2.64] ;  /* 0x0000002402027981 */ /* 0x000ea4000c1e1500 */
[----:B--2---:R-:W-:-:S06]  /*78b0*/  HADD2.F32 R4, -RZ, R2.H0_H0 ;  /* 0x20000002ff047230 */ /* 0x004fcc0000004100 */
[----:B------:R-:W0:Y:S02]  /*78c0*/  F2I.FTZ.TRUNC.NTZ R4, R4 ;  /* 0x0000000400047305 */ /* 0x000e24000021f100 */
[----:B0-----:R-:W-:Y:S01]  /*78d0*/  PRMT R0, R4, 0x7610, R0 ;  /* 0x0000761004007816 */ /* 0x001fe20000000000 */
[----:B------:R-:W-:Y:S06]  /*78e0*/  BRA `(.L_x_10304) ;  /* 0x0000000800b47947 */ /* 0x000fec0003800000 */
.L_x_10309:
[----:B------:R-:W2:Y:S02]  /*78f0*/  LDG.E.64 R2, desc[UR36][R2.64] ;  /* 0x0000002402027981 */ /* 0x000ea4000c1e1b00 */
[----:B--2---:R0:W1:Y:S01]  /*7900*/  F2I.F64.TRUNC R0, R2 ;  /* 0x0000000200007311 */ /* 0x004062000030d100 */
[----:B------:R-:W-:Y:S05]  /*7910*/  BRA `(.L_x_10304) ;  /* 0x0000000800a87947 */ /* 0x000fea0003800000 */
.L_x_10299:
        /* <DEDUP_REMOVED lines=12> */
.L_x_10313:
[----:B------:R-:W2:Y:S02]  /*79e0*/  LDG.E.64 R2, desc[UR36][R2.64] ;  /* 0x0000002402027981 */ /* 0x000ea4000c1e1b00 */
[----:B--2---:R3:W4:Y:S01]  /*79f0*/  F2I.F64.TRUNC R0, R2 ;  /* 0x0000000200007311 */ /* 0x004722000030d100 */
[----:B------:R-:W-:Y:S05]  /*7a00*/  BRA `(.L_x_10304) ;  /* 0x00000008006c7947 */ /* 0x000fea0003800000 */
.L_x_10312:
        /* <DEDUP_REMOVED lines=28> */
.L_x_10315:
        /* <DEDUP_REMOVED lines=15> */
.L_x_10314:
[----:B------:R-:W2:Y:S02]  /*7cc0*/  LDG.E.U16 R4, desc[UR36][R2.64] ;  /* 0x0000002402047981 */ /* 0x000ea4000c1e1500 */
[----:B--2---:R-:W-:-:S06]  /*7cd0*/  IMAD.U32 R4, R4, 0x10000, RZ ;  /* 0x0001000004047824 */ /* 0x004fcc00078e00ff */
[----:B------:R-:W0:Y:S02]  /*7ce0*/  F2I.FTZ.TRUNC.NTZ R4, R4 ;  /* 0x0000000400047305 */ /* 0x000e24000021f100 */
[----:B0-----:R-:W-:Y:S01]  /*7cf0*/  PRMT R0, R4, 0x7610, R0 ;  /* 0x0000761004007816 */ /* 0x001fe20000000000 */
[----:B------:R-:W-:Y:S06]  /*7d00*/  BRA `(.L_x_10304) ;  /* 0x0000000400ac7947 */ /* 0x000fec0003800000 */
.L_x_10311:
        /* <DEDUP_REMOVED lines=10> */
.L_x_10318:
        /* <DEDUP_REMOVED lines=21> */
.L_x_10322:
[----:B------:R-:W-:Y:S05]  /*7f00*/  BSYNC B1 ;  /* 0x0000000000017941 */ /* 0x000fea0003800000 */
.L_x_10321:
[----:B------:R-:W-:Y:S01]  /*7f10*/  IMAD.SHL.U32 R2, R2, 0x100000, RZ ;  /* 0x0010000002027824 */ /* 0x000fe200078e00ff */
[----:B------:R-:W-:-:S04]  /*7f20*/  LEA R3, R0, 0x3b800000, 0x17 ;  /* 0x3b80000000037811 */ /* 0x000fc800078eb8ff */
[----:B------:R-:W-:-:S07]  /*7f30*/  LOP3.LUT R4, R3, R2, R4, 0xfe, !PT ;  /* 0x0000000203047212 */ /* 0x000fce00078efe04 */
.L_x_10320:
[----:B------:R-:W-:Y:S05]  /*7f40*/  BSYNC B0 ;  /* 0x0000000000007941 */ /* 0x000fea0003800000 */
.L_x_10319:
[----:B------:R-:W0:Y:S02]  /*7f50*/  F2I.FTZ.TRUNC.NTZ R4, R4 ;  /* 0x0000000400047305 */ /* 0x000e24000021f100 */
[----:B0-----:R-:W-:Y:S01]  /*7f60*/  PRMT R0, R4, 0x7610, R0 ;  /* 0x0000761004007816 */ /* 0x001fe20000000000 */
[----:B------:R-:W-:Y:S06]  /*7f70*/  BRA `(.L_x_10304) ;  /* 0x0000000400107947 */ /* 0x000fec0003800000 */
.L_x_10317:
        /* <DEDUP_REMOVED lines=21> */
.L_x_10326:
[----:B------:R-:W-:Y:S05]  /*80d0*/  BSYNC B1 ;  /* 0x0000000000017941 */ /* 0x000fea0003800000 */
.L_x_10325:
[----:B------:R-:W-:Y:S01]  /*80e0*/  IMAD.SHL.U32 R2, R2, 0x200000, RZ ;  /* 0x0020000002027824 */ /* 0x000fe200078e00ff */
[----:B------:R-:W-:-:S04]  /*80f0*/  LEA R3, R0, 0x37800000, 0x17 ;  /* 0x3780000000037811 */ /* 0x000fc800078eb8ff */
[----:B------:R-:W-:-:S07]  /*8100*/  LOP3.LUT R4, R3, R2, R4, 0xfe, !PT ;  /* 0x0000000203047212 */ /* 0x000fce00078efe04 */
.L_x_10324:
[----:B------:R-:W-:Y:S05]  /*8110*/  BSYNC B0 ;  /* 0x0000000000007941 */ /* 0x000fea0003800000 */
.L_x_10323:
[----:B------:R-:W0:Y:S02]  /*8120*/  F2I.FTZ.TRUNC.NTZ R4, R4 ;  /* 0x0000000400047305 */ /* 0x000e24000021f100 */
[----:B0-----:R-:W-:Y:S01]  /*8130*/  PRMT R0, R4, 0x7610, R0 ;  /* 0x0000761004007816 */ /* 0x001fe20000000000 */
[----:B------:R-:W-:Y:S06]  /*8140*/  BRA `(.L_x_10304) ;  /* 0x00000000009c7947 */ /* 0x000fec0003800000 */
.L_x_10316:
        /* <DEDUP_REMOVED lines=14> */
.L_x_10330:
[----:B------:R-:W-:Y:S05]  /*8230*/  BSYNC B0 ;  /* 0x0000000000007941 */ /* 0x000fea0003800000 */
.L_x_10329:
[----:B------:R-:W0:Y:S02]  /*8240*/  F2I.FTZ.TRUNC.NTZ R4, R4 ;  /* 0x0000000400047305 */ /* 0x000e24000021f100 */
[----:B0-----:R-:W-:Y:S01]  /*8250*/  PRMT R0, R4, 0x7610, R0 ;  /* 0x0000761004007816 */ /* 0x001fe20000000000 */
[----:B------:R-:W-:Y:S06]  /*8260*/  BRA `(.L_x_10304) ;  /* 0x0000000000547947 */ /* 0x000fec0003800000 */
.L_x_10303:
        /* <DEDUP_REMOVED lines=16> */
.L_x_10331:
[----:B------:R-:W-:Y:S01]  /*8370*/  PRMT R0, RZ, 0x7610, R0 ;  /* 0x00007610ff007816 */ /* 0x000fe20000000000 */
[----:B------:R-:W-:Y:S06]  /*8380*/  BRA `(.L_x_10304) ;  /* 0x00000000000c7947 */ /* 0x000fec0003800000 */
.L_x_10328:
[----:B------:R1:W5:Y:S01]  /*8390*/  LDG.E.U16 R0, desc[UR36][R2.64] ;  /* 0x0000002402007981 */ /* 0x000362000c1e1500 */
[----:B------:R-:W-:Y:S05]  /*83a0*/  BRA `(.L_x_10304) ;  /* 0x0000000000047947 */ /* 0x000fea0003800000 */
.L_x_10327:
[----:B------:R2:W5:Y:S02]  /*83b0*/  LDG.E.U16 R0, desc[UR36][R2.64] ;  /* 0x0000002402007981 */ /* 0x000564000c1e1500 */
.L_x_10304:
        /* <DEDUP_REMOVED lines=16> */
.L_x_10335:
[----:B------:R3:W-:Y:S01]  /*84c0*/  STG.E.U8 desc[UR36][R16.64], R5 ;  /* 0x0000000510007986 */ /* 0x0007e2000c101124 */
[----:B------:R-:W-:Y:S05]  /*84d0*/  BRA `(.L_x_10337) ;  /* 0x0000000c00647947 */ /* 0x000fea0003800000 */
.L_x_10334:
        /* <DEDUP_REMOVED lines=10> */
.L_x_10339:
[----:B------:R-:W-:-:S05]  /*8580*/  PRMT R3, R5, 0x9910, RZ ;  /* 0x0000991005037816 */ /* 0x000fca00000000ff */
[----:B------:R2:W-:Y:S01]  /*8590*/  STG.E desc[UR36][R16.64], R3 ;  /* 0x0000000310007986 */ /* 0x0005e2000c101924 */
[----:B------:R-:W-:Y:S05]  /*85a0*/  BRA `(.L_x_10337) ;  /* 0x0000000c00307947 */ /* 0x000fea0003800000 */
.L_x_10338:
[----:B------:R0:W-:Y:S01]  /*85b0*/  STG.E.U16 desc[UR36][R16.64], R5 ;  /* 0x0000000510007986 */ /* 0x0001e2000c101524 */
[----:B------:R-:W-:Y:S05]  /*85c0*/  BRA `(.L_x_10337) ;  /* 0x0000000c00287947 */ /* 0x000fea0003800000 */
.L_x_10333:
        /* <DEDUP_REMOVED lines=9> */
.L_x_10341:
[----:B------:R-:W0:Y:S02]  /*8660*/  I2F.S16 R0, R5 ;  /* 0x0000000500007306 */ /* 0x000e240000101400 */
[----:B0-----:R-:W-:-:S05]  /*8670*/  F2FP.F16.F32.PACK_AB R0, RZ, R0 ;  /* 0x00000000ff00723e */ /* 0x001fca00000000ff */
[----:B------:R0:W-:Y:S01]  /*8680*/  STG.E.U16 desc[UR36][R16.64], R0 ;  /* 0x0000000010007986 */ /* 0x0001e2000c101524 */
[----:B------:R-:W-:Y:S05]  /*8690*/  BRA `(.L_x_10337) ;  /* 0x0000000800f47947 */ /* 0x000fea0003800000 */
.L_x_10340:
        /* <DEDUP_REMOVED lines=10> */
.L_x_10343:
[----:B------:R-:W0:Y:S02]  /*8740*/  I2F.S16 R5, R5 ;  /* 0x0000000500057306 */ /* 0x000e240000101400 */
[----:B0-----:R-:W-:-:S04]  /*8750*/  F2FP.F16.F32.PACK_AB R3, RZ, R5 ;  /* 0x00000005ff03723e */ /* 0x001fc800000000ff */
[----:B------:R-:W-:-:S05]  /*8760*/  PRMT R3, R3, 0x5410, RZ ;  /* 0x0000541003037816 */ /* 0x000fca00000000ff */
[----:B------:R0:W-:Y:S01]  /*8770*/  STG.E desc[UR36][R16.64], R3 ;  /* 0x0000000310007986 */ /* 0x0001e2000c101924 */
[----:B------:R-:W-:Y:S05]  /*8780*/  BRA `(.L_x_10337) ;  /* 0x0000000800b87947 */ /* 0x000fea0003800000 */
.L_x_10342:
[----:B------:R-:W0:Y:S02]  /*8790*/  I2F.F64.S16 R2, R5 ;  /* 0x0000000500027312 */ /* 0x000e240000101c00 */
[----:B0-----:R0:W-:Y:S01]  /*87a0*/  STG.E.64 desc[UR36][R16.64], R2 ;  /* 0x0000000210007986 */ /* 0x0011e2000c101b24 */
[----:B------:R-:W-:Y:S05]  /*87b0*/  BRA `(.L_x_10337) ;  /* 0x0000000800ac7947 */ /* 0x000fea0003800000 */
.L_x_10332:
        /* <DEDUP_REMOVED lines=13> */
.L_x_10346:
[----:B------:R-:W0:Y:S01]  /*8890*/  I2F.F64.S16 R4, R5 ;  /* 0x0000000500047312 */ /* 0x000e220000101c00 */
[----:B------:R-:W-:-:S05]  /*88a0*/  CS2R R6, SRZ ;  /* 0x0000000000067805 */ /* 0x000fca000001ff00 */
[----:B0-----:R0:W-:Y:S01]  /*88b0*/  STG.E.128 desc[UR36][R16.64], R4 ;  /* 0x0000000410007986 */ /* 0x0011e2000c101d24 */
[----:B------:R-:W-:Y:S05]  /*88c0*/  BRA `(.L_x_10337) ;  /* 0x0000000800687947 */ /* 0x000fea0003800000 */
.L_x_10345:
        /* <DEDUP_REMOVED lines=21> */
.L_x_10350:
[----:B------:R-:W-:Y:S05]  /*8a20*/  BSYNC B0 ;  /* 0x0000000000007941 */ /* 0x000fea0003800000 */
.L_x_10349:
[----:B------:R-:W-:-:S05]  /*8a30*/  LOP3.LUT R3, R0, R3, RZ, 0xfc, !PT ;  /* 0x0000000300037212 */ /* 0x000fca00078efcff */
[----:B------:R0:W-:Y:S01]  /*8a40*/  STG.E.U8 desc[UR36][R16.64], R3 ;  /* 0x0000000310007986 */ /* 0x0001e2000c101124 */
[----:B------:R-:W-:Y:S05]  /*8a50*/  BRA `(.L_x_10337) ;  /* 0x0000000800047947 */ /* 0x000fea0003800000 */
.L_x_10348:
        /* <DEDUP_REMOVED lines=13> */
.L_x_10352:
[----:B------:R-:W-:Y:S01]  /*8b30*/  IMAD.MOV.U32 R0, RZ, RZ, 0x7f ;  /* 0x0000007fff007424 */ /* 0x000fe200078e00ff */
[----:B------:R-:W-:-:S04]  /*8b40*/  ISETP.GT.U32.AND P0, PT, R2, 0x7f800000, PT ;  /* 0x7f8000000200780c */ /* 0x000fc80003f04070 */
[----:B------:R-:W-:-:S09]  /*8b50*/  SEL R0, R0, 0x7c, P0 ;  /* 0x0000007c00007807 */ /* 0x000fd20000000000 */
.L_x_10353:
[----:B------:R-:W-:Y:S05]  /*8b60*/  BSYNC B0 ;  /* 0x0000000000007941 */ /* 0x000fea0003800000 */
.L_x_10351:
[----:B------:R-:W-:-:S04]  /*8b70*/  LOP3.LUT R2, R5, 0x80000000, RZ, 0xc0, !PT ;  /* 0x8000000005027812 */ /* 0x000fc800078ec0ff */
[----:B------:R-:W-:-:S04]  /*8b80*/  SHF.R.U32.HI R3, RZ, 0x18, R2 ;  /* 0x00000018ff037819 */ /* 0x000fc80000011602 */
[----:B------:R-:W-:-:S05]  /*8b90*/  LOP3.LUT R3, R0, R3, RZ, 0xfc, !PT ;  /* 0x0000000300037212 */ /* 0x000fca00078efcff */
[----:B------:R0:W-:Y:S01]  /*8ba0*/  STG.E.U8 desc[UR36][R16.64], R3 ;  /* 0x0000000310007986 */ /* 0x0001e2000c101124 */
[----:B------:R-:W-:Y:S05]  /*8bb0*/  BRA `(.L_x_10337) ;  /* 0x0000000400ac7947 */ /* 0x000fea0003800000 */
.L_x_10347:
[----:B------:R-:W0:Y:S02]  /*8bc0*/  I2F.S16 R0, R5 ;  /* 0x0000000500007306 */ /* 0x000e240000101400 */
[----:B0-----:R-:W-:-:S05]  /*8bd0*/  F2FP.BF16.F32.PACK_AB R0, RZ, R0 ;  /* 0x00000000ff00723e */ /* 0x001fca00000010ff */
[----:B------:R0:W-:Y:S01]  /*8be0*/  STG.E.U16 desc[UR36][R16.64], R0 ;  /* 0x0000000010007986 */ /* 0x0001e2000c101524 */
[----:B------:R-:W-:Y:S05]  /*8bf0*/  BRA `(.L_x_10337) ;  /* 0x00000004009c7947 */ /* 0x000fea0003800000 */
.L_x_10344:
        /* <DEDUP_REMOVED lines=10> */
.L_x_10356:
        /* <DEDUP_REMOVED lines=17> */
.L_x_10359:
[----:B------:R-:W-:-:S04]  /*8db0*/  LOP3.LUT R2, R5, 0x80000000, RZ, 0xc0, !PT ;  /* 0x8000000005027812 */ /* 0x000fc800078ec0ff */
[----:B------:R-:W-:-:S04]  /*8dc0*/  SHF.R.U32.HI R3, RZ, 0x18, R2 ;  /* 0x00000018ff037819 */ /* 0x000fc80000011602 */
[----:B------:R-:W-:-:S04]  /*8dd0*/  LOP3.LUT R0, R0, R3, RZ, 0xfc, !PT ;  /* 0x0000000300007212 */ /* 0x000fc800078efcff */
[----:B------:R-:W-:-:S07]  /*8de0*/  PRMT R8, R0, 0x7610, R8 ;  /* 0x0000761000087816 */ /* 0x000fce0000000008 */
.L_x_10358:
[----:B------:R-:W-:Y:S05]  /*8df0*/  BSYNC B0 ;  /* 0x0000000000007941 */ /* 0x000fea0003800000 */
.L_x_10357:
[----:B------:R0:W-:Y:S01]  /*8e00*/  STG.E.U8 desc[UR36][R16.64], R8 ;  /* 0x0000000810007986 */ /* 0x0001e2000c101124 */
[----:B------:R-:W-:Y:S05]  /*8e10*/  BRA `(.L_x_10337) ;  /* 0x0000000400147947 */ /* 0x000fea0003800000 */
.L_x_10355:
        /* <DEDUP_REMOVED lines=17> */
.L_x_10362:
[----:B------:R-:W-:-:S04]  /*8f30*/  LOP3.LUT R2, R5, 0x80000000, RZ, 0xc0, !PT ;  /* 0x8000000005027812 */ /* 0x000fc800078ec0ff */
[----:B------:R-:W-:-:S04]  /*8f40*/  SHF.R.U32.HI R3, RZ, 0x18, R2 ;  /* 0x00000018ff037819 */ /* 0x000fc80000011602 */
[----:B------:R-:W-:-:S04]  /*8f50*/  LOP3.LUT R0, R0, R3, RZ, 0xfc, !PT ;  /* 0x0000000300007212 */ /* 0x000fc800078efcff */
[----:B------:R-:W-:-:S07]  /*8f60*/  PRMT R8, R0, 0x7610, R8 ;  /* 0x0000761000087816 */ /* 0x000fce0000000008 */
.L_x_10361:
[----:B------:R-:W-:Y:S05]  /*8f70*/  BSYNC B0 ;  /* 0x0000000000007941 */ /* 0x000fea0003800000 */
.L_x_10360:
[----:B------:R0:W-:Y:S01]  /*8f80*/  STG.E.U8 desc[UR36][R16.64], R8 ;  /* 0x0000000810007986 */ /* 0x0001e2000c101124 */
[----:B------:R-:W-:Y:S05]  /*8f90*/  BRA `(.L_x_10337) ;  /* 0x0000000000b47947 */ /* 0x000fea0003800000 */
.L_x_10354:
        /* <DEDUP_REMOVED lines=22> */
.L_x_10336:
        /* <DEDUP_REMOVED lines=16> */
.L_x_10365:
[----:B------:R-:W-:Y:S05]  /*9200*/  BRA `(.L_x_10337) ;  /* 0x0000000000187947 */ /* 0x000fea0003800000 */
.L_x_10364:
[----:B------:R-:W-:-:S04]  /*9210*/  PRMT R2, R5, 0x9910, RZ ;  /* 0x0000991005027816 */ /* 0x000fc800000000ff */
[----:B------:R-:W-:-:S05]  /*9220*/  SHF.R.S32.HI R3, RZ, 0x1f, R2 ;  /* 0x0000001fff037819 */ /* 0x000fca0000011402 */
[----:B------:R0:W-:Y:S01]  /*9230*/  STG.E.64 desc[UR36][R16.64], R2 ;  /* 0x0000000210007986 */ /* 0x0001e2000c101b24 */
[----:B------:R-:W-:Y:S05]  /*9240*/  BRA `(.L_x_10337) ;  /* 0x0000000000087947 */ /* 0x000fea0003800000 */
.L_x_10363:
[----:B------:R-:W-:-:S05]  /*9250*/  PRMT R3, R5, 0x9910, RZ ;  /* 0x0000991005037816 */ /* 0x000fca00000000ff */
[----:B------:R0:W-:Y:S02]  /*9260*/  STG.E desc[UR36][R16.64], R3 ;  /* 0x0000000310007986 */ /* 0x0001e4000c101924 */
.L_x_10337:
[----:B------:R-:W-:-:S07]  /*9270*/  VIADD R19, R19, 0x80 ;  /* 0x0000008013137836 */ /* 0x000fce0000000000 */
.L_x_10297:
[----:B------:R-:W-:Y:S05]  /*9280*/  BSYNC B6 ;  /* 0x0000000000067941 */ /* 0x000fea0003800000 */
.L_x_10296:
        /* <DEDUP_REMOVED lines=306> */
.L_x_10366:
        /* <DEDUP_REMOVED lines=20> */
.L_x_10370:
[----:B------:R4:W5:Y:S01]  /*a6f0*/  LDG.E.U8 R0, desc[UR36][R2.64] ;  /* 0x0000002402007981 */ /* 0x000962000c1e1100 */
[----:B------:R-:W-:Y:S05]  /*a700*/  BRA `(.L_x_10372) ;  /* 0x0000000c00547947 */ /* 0x000fea0003800000 */
.L_x_10369:
        /* <DEDUP_REMOVED lines=8> */
.L_x_10374:
[----:B------:R2:W5:Y:S01]  /*a790*/  LDG.E.U16 R0, desc[UR36][R2.64] ;  /* 0x0000002402007981 */ /* 0x000562000c1e1500 */
[----:B------:R-:W-:Y:S05]  /*a7a0*/  BRA `(.L_x_10372) ;  /* 0x0000000c002c7947 */ /* 0x000fea0003800000 */
.L_x_10373:
[----:B------:R0:W5:Y:S01]  /*a7b0*/  LDG.E.U16 R0, desc[UR36][R2.64] ;  /* 0x0000002402007981 */ /* 0x000162000c1e1500 */
[----:B------:R-:W-:Y:S05]  /*a7c0*/  BRA `(.L_x_10372) ;  /* 0x0000000c00247947 */ /* 0x000fea0003800000 */
.L_x_10368:
        /* <DEDUP_REMOVED lines=9> */
.L_x_10376:
[----:B------:R-:W2:Y:S02]  /*a860*/  LDG.E.U16 R4, desc[UR36][R2.64] ;  /* 0x0000002402047981 */ /* 0x000ea4000c1e1500 */
[----:B--2---:R-:W-:-:S06]  /*a870*/  HADD2.F32 R4, -RZ, R4.H0_H0 ;  /* 0x20000004ff047230 */ /* 0x004fcc0000004100 */
[----:B------:R-:W0:Y:S02]  /*a880*/  F2I.FTZ.TRUNC.NTZ R4, R4 ;  /* 0x0000000400047305 */ /* 0x000e24000021f100 */
[----:B0-----:R-:W-:Y:S01]  /*a890*/  PRMT R0, R4, 0x7610, R0 ;  /* 0x0000761004007816 */ /* 0x001fe20000000000 */
[----:B------:R-:W-:Y:S06]  /*a8a0*/  BRA `(.L_x_10372) ;  /* 0x0000000800ec7947 */ /* 0x000fec0003800000 */
.L_x_10375:
        /* <DEDUP_REMOVED lines=9> */
.L_x_10378:
[----:B------:R-:W2:Y:S02]  /*a940*/  LDG.E.U16 R2, desc[UR36][R2.64] ;  /* 0x0000002402027981 */ /* 0x000ea4000c1e1500 */
[----:B--2---:R-:W-:-:S06]  /*a950*/  HADD2.F32 R4, -RZ, R2.H0_H0 ;  /* 0x20000002ff047230 */ /* 0x004fcc0000004100 */
[----:B------:R-:W0:Y:S02]  /*a960*/  F2I.FTZ.TRUNC.NTZ R4, R4 ;  /* 0x0000000400047305 */ /* 0x000e24000021f100 */
[----:B0-----:R-:W-:Y:S01]  /*a970*/  PRMT R0, R4, 0x7610, R0 ;  /* 0x0000761004007816 */ /* 0x001fe20000000000 */
[----:B------:R-:W-:Y:S06]  /*a980*/  BRA `(.L_x_10372) ;  /* 0x0000000800b47947 */ /* 0x000fec0003800000 */
.L_x_10377:
[----:B------:R-:W2:Y:S02]  /*a990*/  LDG.E.64 R2, desc[UR36][R2.64] ;  /* 0x0000002402027981 */ /* 0x000ea4000c1e1b00 */
[----:B--2---:R0:W1:Y:S01]  /*a9a0*/  F2I.F64.TRUNC R0, R2 ;  /* 0x0000000200007311 */ /* 0x004062000030d100 */
[----:B------:R-:W-:Y:S05]  /*a9b0*/  BRA `(.L_x_10372) ;  /* 0x0000000800a87947 */ /* 0x000fea0003800000 */
.L_x_10367:
        /* <DEDUP_REMOVED lines=12> */
.L_x_10381:
[----:B------:R-:W2:Y:S02]  /*aa80*/  LDG.E.64 R2, desc[UR36][R2.64] ;  /* 0x0000002402027981 */ /* 0x000ea4000c1e1b00 */
[----:B--2---:R0:W1:Y:S01]  /*aa90*/  F2I.F64.TRUNC R0, R2 ;  /* 0x0000000200007311 */ /* 0x004062000030d100 */
[----:B------:R-:W-:Y:S05]  /*aaa0*/  BRA `(.L_x_10372) ;  /* 0x00000008006c7947 */ /* 0x000fea0003800000 */
.L_x_10380:
        /* <DEDUP_REMOVED lines=28> */
.L_x_10383:
        /* <DEDUP_REMOVED lines=15> */
.L_x_10382:
[----:B------:R-:W2:Y:S02]  /*ad60*/  LDG.E.U16 R4, desc[UR36][R2.64] ;  /* 0x0000002402047981 */ /* 0x000ea4000c1e1500 */
[----:B--2---:R-:W-:-:S06]  /*ad70*/  IMAD.U32 R4, R4, 0x10000, RZ ;  /* 0x0001000004047824 */ /* 0x004fcc00078e00ff */
[----:B------:R-:W0:Y:S02]  /*ad80*/  F2I.FTZ.TRUNC.NTZ R4, R4 ;  /* 0x0000000400047305 */ /* 0x000e24000021f100 */
[----:B0-----:R-:W-:Y:S01]  /*ad90*/  PRMT R0, R4, 0x7610, R0 ;  /* 0x0000761004007816 */ /* 0x001fe20000000000 */
[----:B------:R-:W-:Y:S06]  /*ada0*/  BRA `(.L_x_10372) ;  /* 0x0000000400ac7947 */ /* 0x000fec0003800000 */
.L_x_10379:
        /* <DEDUP_REMOVED lines=10> */
.L_x_10386:
        /* <DEDUP_REMOVED lines=21> */
.L_x_10390:
[----:B------:R-:W-:Y:S05]  /*afa0*/  BSYNC B1 ;  /* 0x0000000000017941 */ /* 0x000fea0003800000 */
.L_x_10389:
[----:B------:R-:W-:Y:S01]  /*afb0*/  IMAD.SHL.U32 R2, R2, 0x100000, RZ ;  /* 0x0010000002027824 */ /* 0x000fe200078e00ff */
[----:B------:R-:W-:-:S04]  /*afc0*/  LEA R3, R0, 0x3b800000, 0x17 ;  /* 0x3b80000000037811 */ /* 0x000fc800078eb8ff */
[----:B------:R-:W-:-:S07]  /*afd0*/  LOP3.LUT R4, R3, R2, R4, 0xfe, !PT ;  /* 0x0000000203047212 */ /* 0x000fce00078efe04 */
.L_x_10388:
[----:B------:R-:W-:Y:S05]  /*afe0*/  BSYNC B0 ;  /* 0x0000000000007941 */ /* 0x000fea0003800000 */
.L_x_10387:
[----:B------:R-:W0:Y:S02]  /*aff0*/  F2I.FTZ.TRUNC.NTZ R4, R4 ;  /* 0x0000000400047305 */ /* 0x000e24000021f100 */
[----:B0-----:R-:W-:Y:S01]  /*b000*/  PRMT R0, R4, 0x7610, R0 ;  /* 0x0000761004007816 */ /* 0x001fe20000000000 */
[----:B------:R-:W-:Y:S06]  /*b010*/  BRA `(.L_x_10372) ;  /* 0x0000000400107947 */ /* 0x000fec0003800000 */
.L_x_10385:
        /* <DEDUP_REMOVED lines=21> */
.L_x_10394:
[----:B------:R-:W-:Y:S05]  /*b170*/  BSYNC B1 ;  /* 0x0000000000017941 */ /* 0x000fea0003800000 */
.L_x_10393:
[----:B------:R-:W-:Y:S01]  /*b180*/  IMAD.SHL.U32 R2, R2, 0x200000, RZ ;  /* 0x0020000002027824 */ /* 0x000fe200078e00ff */
[----:B------:R-:W-:-:S04]  /*b190*/  LEA R3, R0, 0x37800000, 0x17 ;  /* 0x3780000000037811 */ /* 0x000fc800078eb8ff */
[----:B------:R-:W-:-:S07]  /*b1a0*/  LOP3.LUT R4, R3, R2, R4, 0xfe, !PT ;  /* 0x0000000203047212 */ /* 0x000fce00078efe04 */
.L_x_10392:
[----:B------:R-:W-:Y:S05]  /*b1b0*/  BSYNC B0 ;  /* 0x0000000000007941 */ /* 0x000fea0003800000 */
.L_x_10391:
[----:B------:R-:W0:Y:S02]  /*b1c0*/  F2I.FTZ.TRUNC.NTZ R4, R4 ;  /* 0x0000000400047305 */ /* 0x000e24000021f100 */
[----:B0-----:R-:W-:Y:S01]  /*b1d0*/  PRMT R0, R4, 0x7610, R0 ;  /* 0x0000761004007816 */ /* 0x001fe20000000000 */
[----:B------:R-:W-:Y:S06]  /*b1e0*/  BRA `(.L_x_10372) ;  /* 0x00000000009c7947 */ /* 0x000fec0003800000 */
.L_x_10384:
        /* <DEDUP_REMOVED lines=14> */
.L_x_10398:
[----:B------:R-:W-:Y:S05]  /*b2d0*/  BSYNC B0 ;  /* 0x0000000000007941 */ /* 0x000fea0003800000 */
.L_x_10397:
[----:B------:R-:W0:Y:S02]  /*b2e0*/  F2I.FTZ.TRUNC.NTZ R4, R4 ;  /* 0x0000000400047305 */ /* 0x000e24000021f100 */
[----:B0-----:R-:W-:Y:S01]  /*b2f0*/  PRMT R0, R4, 0x7610, R0 ;  /* 0x0000761004007816 */ /* 0x001fe20000000000 */
[----:B------:R-:W-:Y:S06]  /*b300*/  BRA `(.L_x_10372) ;  /* 0x0000000000547947 */ /* 0x000fec0003800000 */
.L_x_10371:
        /* <DEDUP_REMOVED lines=16> */
.L_x_10399:
[----:B------:R-:W-:Y:S01]  /*b410*/  PRMT R0, RZ, 0x7610, R0 ;  /* 0x00007610ff007816 */ /* 0x000fe20000000000 */
[----:B------:R-:W-:Y:S06]  /*b420*/  BRA `(.L_x_10372) ;  /* 0x00000000000c7947 */ /* 0x000fec0003800000 */
.L_x_10396:
[----:B------:R0:W5:Y:S01]  /*b430*/  LDG.E.U16 R0, desc[UR36][R2.64] ;  /* 0x0000002402007981 */ /* 0x000162000c1e1500 */
[----:B------:R-:W-:Y:S05]  /*b440*/  BRA `(.L_x_10372) ;  /* 0x0000000000047947 */ /* 0x000fea0003800000 */
.L_x_10395:
[----:B------:R0:W5:Y:S02]  /*b450*/  LDG.E.U16 R0, desc[UR36][R2.64] ;  /* 0x0000002402007981 */ /* 0x000164000c1e1500 */
.L_x_10372:
        /* <DEDUP_REMOVED lines=16> */
.L_x_10403:
[----:B------:R-:W-:Y:S01]  /*b560*/  STG.E.U8 desc[UR36][R16.64], R5 ;  /* 0x0000000510007986 */ /* 0x000fe2000c101124 */
[----:B------:R-:W-:Y:S05]  /*b570*/  EXIT ;  /* 0x000000000000794d */ /* 0x000fea0003800000 */
.L_x_10402:
        /* <DEDUP_REMOVED lines=10> */
.L_x_10406:
[----:B------:R-:W-:-:S05]  /*b620*/  PRMT R3, R5, 0x9910, RZ ;  /* 0x0000991005037816 */ /* 0x000fca00000000ff */
[----:B------:R-:W-:Y:S01]  /*b630*/  STG.E desc[UR36][R16.64], R3 ;  /* 0x0000000310007986 */ /* 0x000fe2000c101924 */
[----:B------:R-:W-:Y:S05]  /*b640*/  EXIT ;  /* 0x000000000000794d */ /* 0x000fea0003800000 */
.L_x_10405:
[----:B------:R-:W-:Y:S01]  /*b650*/  STG.E.U16 desc[UR36][R16.64], R5 ;  /* 0x0000000510007986 */ /* 0x000fe2000c101524 */
[----:B------:R-:W-:Y:S05]  /*b660*/  EXIT ;  /* 0x000000000000794d */ /* 0x000fea0003800000 */
.L_x_10401:
        /* <DEDUP_REMOVED lines=9> */
.L_x_10408:
[----:B------:R-:W0:Y:S02]  /*b700*/  I2F.S16 R0, R5 ;  /* 0x0000000500007306 */ /* 0x000e240000101400 */
[----:B0-----:R-:W-:-:S05]  /*b710*/  F2FP.F16.F32.PACK_AB R0, RZ, R0 ;  /* 0x00000000ff00723e */ /* 0x001fca00000000ff */
[----:B------:R-:W-:Y:S01]  /*b720*/  STG.E.U16 desc[UR36][R16.64], R0 ;  /* 0x0000000010007986 */ /* 0x000fe2000c101524 */
[----:B------:R-:W-:Y:S05]  /*b730*/  EXIT ;  /* 0x000000000000794d */ /* 0x000fea0003800000 */
.L_x_10407:
        /* <DEDUP_REMOVED lines=10> */
.L_x_10410:
[----:B------:R-:W0:Y:S02]  /*b7e0*/  I2F.S16 R5, R5 ;  /* 0x0000000500057306 */ /* 0x000e240000101400 */
[----:B0-----:R-:W-:-:S04]  /*b7f0*/  F2FP.F16.F32.PACK_AB R3, RZ, R5 ;  /* 0x00000005ff03723e */ /* 0x001fc800000000ff */
[----:B------:R-:W-:-:S05]  /*b800*/  PRMT R3, R3, 0x5410, RZ ;  /* 0x0000541003037816 */ /* 0x000fca00000000ff */
[----:B------:R-:W-:Y:S01]  /*b810*/  STG.E desc[UR36][R16.64], R3 ;  /* 0x0000000310007986 */ /* 0x000fe2000c101924 */
[----:B------:R-:W-:Y:S05]  /*b820*/  EXIT ;  /* 0x000000000000794d */ /* 0x000fea0003800000 */
.L_x_10409:
[----:B------:R-:W0:Y:S02]  /*b830*/  I2F.F64.S16 R2, R5 ;  /* 0x0000000500027312 */ /* 0x000e240000101c00 */
[----:B0-----:R-:W-:Y:S01]  /*b840*/  STG.E.64 desc[UR36][R16.64], R2 ;  /* 0x0000000210007986 */ /* 0x001fe2000c101b24 */
[----:B------:R-:W-:Y:S05]  /*b850*/  EXIT ;  /* 0x000000000000794d */ /* 0x000fea0003800000 */
.L_x_10400:
        /* <DEDUP_REMOVED lines=13> */
.L_x_10413:
[----:B------:R-:W0:Y:S01]  /*b930*/  I2F.F64.S16 R4, R5 ;  /* 0x0000000500047312 */ /* 0x000e220000101c00 */
[----:B------:R-:W-:-:S05]  /*b940*/  CS2R R6, SRZ ;  /* 0x0000000000067805 */ /* 0x000fca000001ff00 */
[----:B0-----:R-:W-:Y:S01]  /*b950*/  STG.E.128 desc[UR36][R16.64], R4 ;  /* 0x0000000410007986 */ /* 0x001fe2000c101d24 */
[----:B------:R-:W-:Y:S05]  /*b960*/  EXIT ;  /* 0x000000000000794d */ /* 0x000fea0003800000 */
.L_x_10412:
        /* <DEDUP_REMOVED lines=21> */
.L_x_10417:
[----:B------:R-:W-:Y:S05]  /*bac0*/  BSYNC B0 ;  /* 0x0000000000007941 */ /* 0x000fea0003800000 */
.L_x_10416:
[----:B------:R-:W-:-:S05]  /*bad0*/  LOP3.LUT R3, R0, R3, RZ, 0xfc, !PT ;  /* 0x0000000300037212 */ /* 0x000fca00078efcff */
[----:B------:R-:W-:Y:S01]  /*bae0*/  STG.E.U8 desc[UR36][R16.64], R3 ;  /* 0x0000000310007986 */ /* 0x000fe2000c101124 */
[----:B------:R-:W-:Y:S05]  /*baf0*/  EXIT ;  /* 0x000000000000794d */ /* 0x000fea0003800000 */
.L_x_10415:
        /* <DEDUP_REMOVED lines=13> */
.L_x_10419:
[----:B------:R-:W-:Y:S01]  /*bbd0*/  IMAD.MOV.U32 R0, RZ, RZ, 0x7f ;  /* 0x0000007fff007424 */ /* 0x000fe200078e00ff */
[----:B------:R-:W-:-:S04]  /*bbe0*/  ISETP.GT.U32.AND P0, PT, R2, 0x7f800000, PT ;  /* 0x7f8000000200780c */ /* 0x000fc80003f04070 */
[----:B------:R-:W-:-:S09]  /*bbf0*/  SEL R0, R0, 0x7c, P0 ;  /* 0x0000007c00007807 */ /* 0x000fd20000000000 */
.L_x_10420:
[----:B------:R-:W-:Y:S05]  /*bc00*/  BSYNC B0 ;  /* 0x0000000000007941 */ /* 0x000fea0003800000 */
.L_x_10418:
[----:B------:R-:W-:-:S04]  /*bc10*/  LOP3.LUT R2, R5, 0x80000000, RZ, 0xc0, !PT ;  /* 0x8000000005027812 */ /* 0x000fc800078ec0ff */
[----:B------:R-:W-:-:S04]  /*bc20*/  SHF.R.U32.HI R3, RZ, 0x18, R2 ;  /* 0x00000018ff037819 */ /* 0x000fc80000011602 */
[----:B------:R-:W-:-:S05]  /*bc30*/  LOP3.LUT R3, R0, R3, RZ, 0xfc, !PT ;  /* 0x0000000300037212 */ /* 0x000fca00078efcff */
[----:B------:R-:W-:Y:S01]  /*bc40*/  STG.E.U8 desc[UR36][R16.64], R3 ;  /* 0x0000000310007986 */ /* 0x000fe2000c101124 */
[----:B------:R-:W-:Y:S05]  /*bc50*/  EXIT ;  /* 0x000000000000794d */ /* 0x000fea0003800000 */
.L_x_10414:
[----:B------:R-:W0:Y:S02]  /*bc60*/  I2F.S16 R0, R5 ;  /* 0x0000000500007306 */ /* 0x000e240000101400 */
[----:B0-----:R-:W-:-:S05]  /*bc70*/  F2FP.BF16.F32.PACK_AB R0, RZ, R0 ;  /* 0x00000000ff00723e */ /* 0x001fca00000010ff */
[----:B------:R-:W-:Y:S01]  /*bc80*/  STG.E.U16 desc[UR36][R16.64], R0 ;  /* 0x0000000010007986 */ /* 0x000fe2000c101524 */
[----:B------:R-:W-:Y:S05]  /*bc90*/  EXIT ;  /* 0x000000000000794d */ /* 0x000fea0003800000 */
.L_x_10411:
        /* <DEDUP_REMOVED lines=10> */
.L_x_10423:
        /* <DEDUP_REMOVED lines=17> */
.L_x_10426:
[----:B------:R-:W-:-:S04]  /*be50*/  LOP3.LUT R2, R5, 0x80000000, RZ, 0xc0, !PT ;  /* 0x8000000005027812 */ /* 0x000fc800078ec0ff */
[----:B------:R-:W-:-:S04]  /*be60*/  SHF.R.U32.HI R3, RZ, 0x18, R2 ;  /* 0x00000018ff037819 */ /* 0x000fc80000011602 */
[----:B------:R-:W-:-:S04]  /*be70*/  LOP3.LUT R0, R0, R3, RZ, 0xfc, !PT ;  /* 0x0000000300007212 */ /* 0x000fc800078efcff */
[----:B------:R-:W-:-:S07]  /*be80*/  PRMT R8, R0, 0x7610, R8 ;  /* 0x0000761000087816 */ /* 0x000fce0000000008 */
.L_x_10425:
[----:B------:R-:W-:Y:S05]  /*be90*/  BSYNC B0 ;  /* 0x0000000000007941 */ /* 0x000fea0003800000 */
.L_x_10424:
[----:B------:R-:W-:Y:S01]  /*bea0*/  STG.E.U8 desc[UR36][R16.64], R8 ;  /* 0x0000000810007986 */ /* 0x000fe2000c101124 */
[----:B------:R-:W-:Y:S05]  /*beb0*/  EXIT ;  /* 0x000000000000794d */ /* 0x000fea0003800000 */
.L_x_10422:
        /* <DEDUP_REMOVED lines=17> */
.L_x_10429:
[----:B------:R-:W-:-:S04]  /*bfd0*/  LOP3.LUT R2, R5, 0x80000000, RZ, 0xc0, !PT ;  /* 0x8000000005027812 */ /* 0x000fc800078ec0ff */
[----:B------:R-:W-:-:S04]  /*bfe0*/  SHF.R.U32.HI R3, RZ, 0x18, R2 ;  /* 0x00000018ff037819 */ /* 0x000fc80000011602 */
[----:B------:R-:W-:-:S04]  /*bff0*/  LOP3.LUT R0, R0, R3, RZ, 0xfc, !PT ;  /* 0x0000000300007212 */ /* 0x000fc800078efcff */
[----:B------:R-:W-:-:S07]  /*c000*/  PRMT R8, R0, 0x7610, R8 ;  /* 0x0000761000087816 */ /* 0x000fce0000000008 */
.L_x_10428:
[----:B------:R-:W-:Y:S05]  /*c010*/  BSYNC B0 ;  /* 0x0000000000007941 */ /* 0x000fea0003800000 */
.L_x_10427:
[----:B------:R-:W-:Y:S01]  /*c020*/  STG.E.U8 desc[UR36][R16.64], R8 ;  /* 0x0000000810007986 */ /* 0x000fe2000c101124 */
[----:B------:R-:W-:Y:S05]  /*c030*/  EXIT ;  /* 0x000000000000794d */ /* 0x000fea0003800000 */
.L_x_10421:
        /* <DEDUP_REMOVED lines=22> */
.L_x_10404:
        /* <DEDUP_REMOVED lines=16> */
.L_x_10432:
[----:B------:R-:W-:Y:S05]  /*c2a0*/  EXIT ;  /* 0x000000000000794d */ /* 0x000fea0003800000 */
.L_x_10431:
[----:B------:R-:W-:-:S04]  /*c2b0*/  PRMT R2, R5, 0x9910, RZ ;  /* 0x0000991005027816 */ /* 0x000fc800000000ff */
[----:B------:R-:W-:-:S05]  /*c2c0*/  SHF.R.S32.HI R3, RZ, 0x1f, R2 ;  /* 0x0000001fff037819 */ /* 0x000fca0000011402 */
[----:B------:R-:W-:Y:S01]  /*c2d0*/  STG.E.64 desc[UR36][R16.64], R2 ;  /* 0x0000000210007986 */ /* 0x000fe2000c101b24 */
[----:B------:R-:W-:Y:S05]  /*c2e0*/  EXIT ;  /* 0x000000000000794d */ /* 0x000fea0003800000 */
.L_x_10430:
[----:B------:R-:W-:-:S05]  /*c2f0*/  PRMT R3, R5, 0x9910, RZ ;  /* 0x0000991005037816 */ /* 0x000fca00000000ff */
[----:B------:R-:W-:Y:S01]  /*c300*/  STG.E desc[UR36][R16.64], R3 ;  /* 0x0000000310007986 */ /* 0x000fe2000c101924 */
[----:B------:R-:W-:Y:S05]  /*c310*/  EXIT ;  /* 0x000000000000794d */ /* 0x000fea0003800000 */
.L_x_10433:
        /* <DEDUP_REMOVED lines=14> */
.L_x_26218:


//--------------------- .text._ZN2at6native27unrolled_elementwise_kernelINS0_13AUnaryFunctorIsssNS0_16BitwiseOrFunctorIsEEEESt5arrayIPcLm2EELi4E23TrivialOffsetCalculatorILi1EjESA_NS0_6memory12LoadWithCastILi1EEENSB_13StoreWithCastILi1EEEEEviT_T0_T2_T3_T4_T5_ --------------------------
	.section	.text._ZN2at6native27unrolled_elementwise_kernelINS0_13AUnaryFunctorIsssNS0_16BitwiseOrFunctorIsEEEESt5arrayIPcLm2EELi4E23TrivialOffsetCalculatorILi1EjESA_NS0_6memory12LoadWithCastILi1EEENSB_13StoreWithCastILi1EEEEEviT_T0_T2_T3_T4_T5_,"ax",@progbits
	.align	128
        .global         _ZN2at6native27unrolled_elementwise_kernelINS0_13AUnaryFunctorIsssNS0_16BitwiseOrFunctorIsEEEESt5arrayIPcLm2EELi4E23TrivialOffsetCalculatorILi1EjESA_NS0_6memory12LoadWithCastILi1EEENSB_13StoreWithCastILi1EEEEEviT_T0_T2_T3_T4_T5_
        .type           _ZN2at6native27unrolled_elementwise_kernelINS0_13AUnaryFunctorIsssNS0_16BitwiseOrFunctorIsEEEESt5arrayIPcLm2EELi4E23TrivialOffsetCalculatorILi1EjESA_NS0_6memory12LoadWithCastILi1EEENSB_13StoreWithCastILi1EEEEEviT_T0_T2_T3_T4_T5_,@function
        .size           _ZN2at6native27unrolled_elementwise_kernelINS0_13AUnaryFunctorIsssNS0_16BitwiseOrFunctorIsEEEESt5arrayIPcLm2EELi4E23TrivialOffsetCalculatorILi1EjESA_NS0_6memory12LoadWithCastILi1EEENSB_13StoreWithCastILi1EEEEEviT_T0_T2_T3_T4_T5_,(.L_x_26219 - _ZN2at6native27unrolled_elementwise_kernelINS0_13AUnaryFunctorIsssNS0_16BitwiseOrFunctorIsEEEESt5arrayIPcLm2EELi4E23TrivialOffsetCalculatorILi1EjESA_NS0_6memory12LoadWithCastILi1EEENSB_13StoreWithCastILi1EEEEEviT_T0_T2_T3_T4_T5_)
        .other          _ZN2at6native27unrolled_elementwise_kernelINS0_13AUnaryFunctorIsssNS0_16BitwiseOrFunctorIsEEEESt5arrayIPcLm2EELi4E23TrivialOffsetCalculatorILi1EjESA_NS0_6memory12LoadWithCastILi1EEENSB_13StoreWithCastILi1EEEEEviT_T0_T2_T3_T4_T5_,@"STO_CUDA_ENTRY STV_DEFAULT"
_ZN2at6native27unrolled_elementwise_kernelINS0_13AUnaryFunctorIsssNS0_16BitwiseOrFunctorIsEEEESt5arrayIPcLm2EELi4E23TrivialOffsetCalculatorILi1EjESA_NS0_6memory12LoadWithCastILi1EEENSB_13StoreWithCastILi1EEEEEviT_T0_T2_T3_T4_T5_:
.text._ZN2at6native27unrolled_elementwise_kernelINS0_13AUnaryFunctorIsssNS0_16BitwiseOrFunctorIsEEEESt5arrayIPcLm2EELi4E23TrivialOffsetCalculatorILi1EjESA_NS0_6memory12LoadWithCastILi1EEENSB_13StoreWithCastILi1EEEEEviT_T0_T2_T3_T4_T5_:
        /* <DEDUP_REMOVED lines=31> */
.L_x_10439:
[----:B------:R3:W5:Y:S01]  /*01f0*/  LDG.E.U8 R26, desc[UR36][R2.64] ;  /* 0x00000024021a7981 */ /* 0x000762000c1e1100 */
[----:B------:R-:W-:Y:S05]  /*0200*/  BRA `(.L_x_10441) ;  /* 0x0000000c00587947 */ /* 0x000fea0003800000 */
.L_x_10438:
        /* <DEDUP_REMOVED lines=8> */
.L_x_10443:
[----:B------:R1:W5:Y:S01]  /*0290*/  LDG.E.U16 R26, desc[UR36][R2.64] ;  /* 0x00000024021a7981 */ /* 0x000362000c1e1500 */
[----:B------:R-:W-:Y:S05]  /*02a0*/  BRA `(.L_x_10441) ;  /* 0x0000000c00307947 */ /* 0x000fea0003800000 */
.L_x_10442:
[----:B------:R2:W5:Y:S01]  /*02b0*/  LDG.E.U16 R26, desc[UR36][R2.64] ;  /* 0x00000024021a7981 */ /* 0x000562000c1e1500 */
[----:B------:R-:W-:Y:S05]  /*02c0*/  BRA `(.L_x_10441) ;  /* 0x0000000c00287947 */ /* 0x000fea0003800000 */
.L_x_10437:
        /* <DEDUP_REMOVED lines=9> */
.L_x_10445:
[----:B------:R-:W2:Y:S02]  /*0360*/  LDG.E.U16 R0, desc[UR36][R2.64] ;  /* 0x0000002402007981 */ /* 0x000ea4000c1e1500 */
[----:B--2---:R-:W-:-:S06]  /*0370*/  HADD2.F32 R0, -RZ, R0.H0_H0 ;  /* 0x20000000ff007230 */ /* 0x004fcc0000004100 */
[----:B------:R-:W0:Y:S02]  /*0380*/  F2I.FTZ.TRUNC.NTZ R0, R0 ;  /* 0x0000000000007305 */ /* 0x000e24000021f100 */
[----:B0-----:R-:W-:Y:S01]  /*0390*/  PRMT R26, R0, 0x7610, R26 ;  /* 0x00007610001a7816 */ /* 0x001fe2000000001a */
[----:B------:R-:W-:Y:S06]  /*03a0*/  BRA `(.L_x_10441) ;  /* 0x0000000800f07947 */ /* 0x000fec0003800000 */
.L_x_10444:
        /* <DEDUP_REMOVED lines=9> */
.L_x_10447:
[----:B------:R-:W2:Y:S02]  /*0440*/  LDG.E.U16 R2, desc[UR36][R2.64] ;  /* 0x0000002402027981 */ /* 0x000ea4000c1e1500 */
[----:B--2---:R-:W-:-:S06]  /*0450*/  HADD2.F32 R0, -RZ, R2.H0_H0 ;  /* 0x20000002ff007230 */ /* 0x004fcc0000004100 */
[----:B------:R-:W0:Y:S02]  /*0460*/  F2I.FTZ.TRUNC.NTZ R0, R0 ;  /* 0x0000000000007305 */ /* 0x000e24000021f100 */
[----:B0-----:R-:W-:Y:S01]  /*0470*/  PRMT R26, R0, 0x7610, R26 ;  /* 0x00007610001a7816 */ /* 0x001fe2000000001a */
[----:B------:R-:W-:Y:S06]  /*0480*/  BRA `(.L_x_10441) ;  /* 0x0000000800b87947 */ /* 0x000fec0003800000 */
.L_x_10446:
[----:B------:R-:W2:Y:S02]  /*0490*/  LDG.E.64 R2, desc[UR36][R2.64] ;  /* 0x0000002402027981 */ /* 0x000ea4000c1e1b00 */
[----:B--2---:R0:W1:Y:S01]  /*04a0*/  F2I.F64.TRUNC R26, R2 ;  /* 0x00000002001a7311 */ /* 0x004062000030d100 */
[----:B------:R-:W-:Y:S05]  /*04b0*/  BRA `(.L_x_10441) ;  /* 0x0000000800ac7947 */ /* 0x000fea0003800000 */
.L_x_10436:
        /* <DEDUP_REMOVED lines=12> */
.L_x_10450:
[----:B------:R-:W2:Y:S02]  /*0580*/  LDG.E.64 R2, desc[UR36][R2.64] ;  /* 0x0000002402027981 */ /* 0x000ea4000c1e1b00 */
[----:B--2---:R0:W1:Y:S01]  /*0590*/  F2I.F64.TRUNC R26, R2 ;  /* 0x00000002001a7311 */ /* 0x004062000030d100 */
[----:B------:R-:W-:Y:S05]  /*05a0*/  BRA `(.L_x_10441) ;  /* 0x0000000800707947 */ /* 0x000fea0003800000 */
.L_x_10449:
        /* <DEDUP_REMOVED lines=28> */
.L_x_10452:
        /* <DEDUP_REMOVED lines=16> */
.L_x_10451:
[----:B------:R-:W2:Y:S02]  /*0870*/  LDG.E.U16 R0, desc[UR36][R2.64] ;  /* 0x0000002402007981 */ /* 0x000ea4000c1e1500 */
[----:B--2---:R-:W-:-:S06]  /*0880*/  IMAD.U32 R0, R0, 0x10000, RZ ;  /* 0x0001000000007824 */ /* 0x004fcc00078e00ff */
[----:B------:R-:W0:Y:S02]  /*0890*/  F2I.FTZ.TRUNC.NTZ R0, R0 ;  /* 0x0000000000007305 */ /* 0x000e24000021f100 */
[----:B0-----:R-:W-:Y:S01]  /*08a0*/  PRMT R26, R0, 0x7610, R26 ;  /* 0x00007610001a7816 */ /* 0x001fe2000000001a */
[----:B------:R-:W-:Y:S06]  /*08b0*/  BRA `(.L_x_10441) ;  /* 0x0000000400ac7947 */ /* 0x000fec0003800000 */
.L_x_10448:
        /* <DEDUP_REMOVED lines=10> */
.L_x_10455:
        /* <DEDUP_REMOVED lines=21> */
.L_x_10459:
[----:B------:R-:W-:Y:S05]  /*0ab0*/  BSYNC B1 ;  /* 0x0000000000017941 */ /* 0x000fea0003800000 */
.L_x_10458:
[----:B------:R-:W-:Y:S01]  /*0ac0*/  LEA R3, R0, 0x3b800000, 0x17 ;  /* 0x3b80000000037811 */ /* 0x000fe200078eb8ff */
[----:B------:R-:W-:-:S05]  /*0ad0*/  IMAD.SHL.U32 R0, R2, 0x100000, RZ ;  /* 0x0010000002007824 */ /* 0x000fca00078e00ff */
[----:B------:R-:W-:-:S07]  /*0ae0*/  LOP3.LUT R0, R3, R0, R4, 0xfe, !PT ;  /* 0x0000000003007212 */ /* 0x000fce00078efe04 */
.L_x_10457:
[----:B------:R-:W-:Y:S05]  /*0af0*/  BSYNC B0 ;  /* 0x0000000000007941 */ /* 0x000fea0003800000 */
.L_x_10456:
[----:B------:R-:W0:Y:S02]  /*0b00*/  F2I.FTZ.TRUNC.NTZ R0, R0 ;  /* 0x0000000000007305 */ /* 0x000e24000021f100 */
[----:B0-----:R-:W-:Y:S01]  /*0b10*/  PRMT R26, R0, 0x7610, R26 ;  /* 0x00007610001a7816 */ /* 0x001fe2000000001a */
[----:B------:R-:W-:Y:S06]  /*0b20*/  BRA `(.L_x_10441) ;  /* 0x0000000400107947 */ /* 0x000fec0003800000 */
.L_x_10454:
        /* <DEDUP_REMOVED lines=21> */
.L_x_10463:
[----:B------:R-:W-:Y:S05]  /*0c80*/  BSYNC B1 ;  /* 0x0000000000017941 */ /* 0x000fea0003800000 */
.L_x_10462:
[----:B------:R-:W-:Y:S01]  /*0c90*/  LEA R3, R0, 0x37800000, 0x17 ;  /* 0x3780000000037811 */ /* 0x000fe200078eb8ff */
[----:B------:R-:W-:-:S05]  /*0ca0*/  IMAD.SHL.U32 R0, R2, 0x200000, RZ ;  /* 0x0020000002007824 */ /* 0x000fca00078e00ff */
[----:B------:R-:W-:-:S07]  /*0cb0*/  LOP3.LUT R0, R3, R0, R4, 0xfe, !PT ;  /* 0x0000000003007212 */ /* 0x000fce00078efe04 */
.L_x_10461:
[----:B------:R-:W-:Y:S05]  /*0cc0*/  BSYNC B0 ;  /* 0x0000000000007941 */ /* 0x000fea0003800000 */
.L_x_10460:
[----:B------:R-:W0:Y:S02]  /*0cd0*/  F2I.FTZ.TRUNC.NTZ R0, R0 ;  /* 0x0000000000007305 */ /* 0x000e24000021f100 */
[----:B0-----:R-:W-:Y:S01]  /*0ce0*/  PRMT R26, R0, 0x7610, R26 ;  /* 0x00007610001a7816 */ /* 0x001fe2000000001a */
[----:B------:R-:W-:Y:S06]  /*0cf0*/  BRA `(.L_x_10441) ;  /* 0x00000000009c7947 */ /* 0x000fec0003800000 */
.L_x_10453:
        /* <DEDUP_REMOVED lines=14> */
.L_x_10467:
[----:B------:R-:W-:Y:S05]  /*0de0*/  BSYNC B0 ;  /* 0x0000000000007941 */ /* 0x000fea0003800000 */
.L_x_10466:
[----:B------:R-:W0:Y:S02]  /*0df0*/  F2I.FTZ.TRUNC.NTZ R0, R0 ;  /* 0x0000000000007305 */ /* 0x000e24000021f100 */
[----:B0-----:R-:W-:Y:S01]  /*0e00*/  PRMT R26, R0, 0x7610, R26 ;  /* 0x00007610001a7816 */ /* 0x001fe2000000001a */
[----:B------:R-:W-:Y:S06]  /*0e10*/  BRA `(.L_x_10441) ;  /* 0x0000000000547947 */ /* 0x000fec0003800000 */
.L_x_10440:
        /* <DEDUP_REMOVED lines=16> */
.L_x_10468:
[----:B------:R-:W-:Y:S01]  /*0f20*/  PRMT R26, RZ, 0x7610, R26 ;  /* 0x00007610ff1a7816 */ /* 0x000fe2000000001a */
[----:B------:R-:W-:Y:S06]  /*0f30*/  BRA `(.L_x_10441) ;  /* 0x00000000000c7947 */ /* 0x000fec0003800000 */
.L_x_10465:
[----:B------:R0:W5:Y:S01]  /*0f40*/  LDG.E.U16 R26, desc[UR36][R2.64] ;  /* 0x00000024021a7981 */ /* 0x000162000c1e1500 */
[----:B------:R-:W-:Y:S05]  /*0f50*/  BRA `(.L_x_10441) ;  /* 0x0000000000047947 */ /* 0x000fea0003800000 */
.L_x_10464:
[----:B------:R0:W5:Y:S02]  /*0f60*/  LDG.E.U16 R26, desc[UR36][R2.64] ;  /* 0x00000024021a7981 */ /* 0x000164000c1e1500 */
.L_x_10441:
[----:B------:R-:W2:Y:S02]  /*0f70*/  S2R R17, SR_TID.X ;  /* 0x0000000000117919 */ /* 0x000ea40000002100 */
[----:B--2---:R-:W-:-:S07]  /*0f80*/  VIADD R17, R17, 0x80 ;  /* 0x0000008011117836 */ /* 0x004fce0000000000 */
.L_x_10435:
[----:B------:R-:W-:Y:S05]  /*0f90*/  BSYNC B6 ;  /* 0x0000000000067941 */ /* 0x000fea0003800000 */
.L_x_10434:
        /* <DEDUP_REMOVED lines=23> */
.L_x_10474:
[----:B------:R0:W5:Y:S01]  /*1110*/  LDG.E.U8 R18, desc[UR36][R2.64] ;  /* 0x0000002402127981 */ /* 0x000162000c1e1100 */
[----:B------:R-:W-:Y:S05]  /*1120*/  BRA `(.L_x_10476) ;  /* 0x0000000c00547947 */ /* 0x000fea0003800000 */
.L_x_10473:
        /* <DEDUP_REMOVED lines=8> */
.L_x_10478:
[----:B------:R0:W5:Y:S01]  /*11b0*/  LDG.E.U16 R18, desc[UR36][R2.64] ;  /* 0x0000002402127981 */ /* 0x000162000c1e1500 */
[----:B------:R-:W-:Y:S05]  /*11c0*/  BRA `(.L_x_10476) ;  /* 0x0000000c002c7947 */ /* 0x000fea0003800000 */
.L_x_10477:
[----:B------:R0:W5:Y:S01]  /*11d0*/  LDG.E.U16 R18, desc[UR36][R2.64] ;  /* 0x0000002402127981 */ /* 0x000162000c1e1500 */
[----:B------:R-:W-:Y:S05]  /*11e0*/  BRA `(.L_x_10476) ;  /* 0x0000000c00247947 */ /* 0x000fea0003800000 */
.L_x_10472:
        /* <DEDUP_REMOVED lines=9> */
.L_x_10480:
[----:B------:R-:W2:Y:S02]  /*1280*/  LDG.E.U16 R0, desc[UR36][R2.64] ;  /* 0x0000002402007981 */ /* 0x000ea4000c1e1500 */
[----:B--2---:R-:W-:-:S06]  /*1290*/  HADD2.F32 R0, -RZ, R0.H0_H0 ;  /* 0x20000000ff007230 */ /* 0x004fcc0000004100 */
[----:B------:R-:W0:Y:S02]  /*12a0*/  F2I.FTZ.TRUNC.NTZ R0, R0 ;  /* 0x0000000000007305 */ /* 0x000e24000021f100 */
[----:B0-----:R-:W-:Y:S01]  /*12b0*/  PRMT R18, R0, 0x7610, R18 ;  /* 0x0000761000127816 */ /* 0x001fe20000000012 */
[----:B------:R-:W-:Y:S06]  /*12c0*/  BRA `(.L_x_10476) ;  /* 0x0000000800ec7947 */ /* 0x000fec0003800000 */
.L_x_10479:
        /* <DEDUP_REMOVED lines=9> */
.L_x_10482:
[----:B------:R-:W2:Y:S02]  /*1360*/  LDG.E.U16 R2, desc[UR36][R2.64] ;  /* 0x0000002402027981 */ /* 0x000ea4000c1e1500 */
[----:B--2---:R-:W-:-:S06]  /*1370*/  HADD2.F32 R0, -RZ, R2.H0_H0 ;  /* 0x20000002ff007230 */ /* 0x004fcc0000004100 */
[----:B------:R-:W0:Y:S02]  /*1380*/  F2I.FTZ.TRUNC.NTZ R0, R0 ;  /* 0x0000000000007305 */ /* 0x000e24000021f100 */
[----:B0-----:R-:W-:Y:S01]  /*1390*/  PRMT R18, R0, 0x7610, R18 ;  /* 0x0000761000127816 */ /* 0x001fe20000000012 */
[----:B------:R-:W-:Y:S06]  /*13a0*/  BRA `(.L_x_10476) ;  /* 0x0000000800b47947 */ /* 0x000fec0003800000 */
.L_x_10481:
[----:B------:R-:W2:Y:S02]  /*13b0*/  LDG.E.64 R2, desc[UR36][R2.64] ;  /* 0x0000002402027981 */ /* 0x000ea4000c1e1b00 */
[----:B--2---:R0:W1:Y:S01]  /*13c0*/  F2I.F64.TRUNC R18, R2 ;  /* 0x0000000200127311 */ /* 0x004062000030d100 */
[----:B------:R-:W-:Y:S05]  /*13d0*/  BRA `(.L_x_10476) ;  /* 0x0000000800a87947 */ /* 0x000fea0003800000 */
.L_x_10471:
        /* <DEDUP_REMOVED lines=12> */
.L_x_10485:
[----:B------:R-:W2:Y:S02]  /*14a0*/  LDG.E.64 R2, desc[UR36][R2.64] ;  /* 0x0000002402027981 */ /* 0x000ea4000c1e1b00 */
[----:B--2---:R0:W1:Y:S01]  /*14b0*/  F2I.F64.TRUNC R18, R2 ;  /* 0x0000000200127311 */ /* 0x004062000030d100 */
[----:B------:R-:W-:Y:S05]  /*14c0*/  BRA `(.L_x_10476) ;  /* 0x00000008006c7947 */ /* 0x000fea0003800000 */
.L_x_10484:
        /* <DEDUP_REMOVED lines=28> */
.L_x_10487:
        /* <DEDUP_REMOVED lines=15> */
.L_x_10486:
[----:B------:R-:W2:Y:S02]  /*1780*/  LDG.E.U16 R0, desc[UR36][R2.64] ;  /* 0x0000002402007981 */ /* 0x000ea4000c1e1500 */
[----:B--2---:R-:W-:-:S06]  /*1790*/  IMAD.U32 R0, R0, 0x10000, RZ ;  /* 0x0001000000007824 */ /* 0x004fcc00078e00ff */
[----:B------:R-:W0:Y:S02]  /*17a0*/  F2I.FTZ.TRUNC.NTZ R0, R0 ;  /* 0x0000000000007305 */ /* 0x000e24000021f100 */
[----:B0-----:R-:W-:Y:S01]  /*17b0*/  PRMT R18, R0, 0x7610, R18 ;  /* 0x0000761000127816 */ /* 0x001fe20000000012 */
[----:B------:R-:W-:Y:S06]  /*17c0*/  BRA `(.L_x_10476) ;  /* 0x0000000400ac7947 */ /* 0x000fec0003800000 */
.L_x_10483:
        /* <DEDUP_REMOVED lines=10> */
.L_x_10490:
        /* <DEDUP_REMOVED lines=21> */
.L_x_10494:
[----:B------:R-:W-:Y:S05]  /*19c0*/  BSYNC B1 ;  /* 0x0000000000017941 */ /* 0x000fea0003800000 */
.L_x_10493:
[----:B------:R-:W-:Y:S01]  /*19d0*/  LEA R3, R0, 0x3b800000, 0x17 ;  /* 0x3b80000000037811 */ /* 0x000fe200078eb8ff */
[----:B------:R-:W-:-:S05]  /*19e0*/  IMAD.SHL.U32 R0, R2, 0x100000, RZ ;  /* 0x0010000002007824 */ /* 0x000fca00078e00ff */
[----:B------:R-:W-:-:S07]  /*19f0*/  LOP3.LUT R0, R3, R0, R4, 0xfe, !PT ;  /* 0x0000000003007212 */ /* 0x000fce00078efe04 */
.L_x_10492:
[----:B------:R-:W-:Y:S05]  /*1a00*/  BSYNC B0 ;  /* 0x0000000000007941 */ /* 0x000fea0003800000 */
.L_x_10491:
[----:B------:R-:W0:Y:S02]  /*1a10*/  F2I.FTZ.TRUNC.NTZ R0, R0 ;  /* 0x0000000000007305 */ /* 0x000e24000021f100 */
[----:B0-----:R-:W-:Y:S01]  /*1a20*/  PRMT R18, R0, 0x7610, R18 ;  /* 0x0000761000127816 */ /* 0x001fe20000000012 */
[----:B------:R-:W-:Y:S06]  /*1a30*/  BRA `(.L_x_10476) ;  /* 0x0000000400107947 */ /* 0x000fec0003800000 */
.L_x_10489:
        /* <DEDUP_REMOVED lines=21> */
.L_x_10498:
[----:B------:R-:W-:Y:S05]  /*1b90*/  BSYNC B1 ;  /* 0x0000000000017941 */ /* 0x000fea0003800000 */
.L_x_10497:
[----:B------:R-:W-:Y:S01]  /*1ba0*/  LEA R3, R0, 0x37800000, 0x17 ;  /* 0x3780000000037811 */ /* 0x000fe200078eb8ff */
[----:B------:R-:W-:-:S05]  /*1bb0*/  IMAD.SHL.U32 R0, R2, 0x200000, RZ ;  /* 0x0020000002007824 */ /* 0x000fca00078e00ff */
[----:B------:R-:W-:-:S07]  /*1bc0*/  LOP3.LUT R0, R3, R0, R4, 0xfe, !PT ;  /* 0x0000000003007212 */ /* 0x000fce00078efe04 */
.L_x_10496:
[----:B------:R-:W-:Y:S05]  /*1bd0*/  BSYNC B0 ;  /* 0x0000000000007941 */ /* 0x000fea0003800000 */
.L_x_10495:
[----:B------:R-:W0:Y:S02]  /*1be0*/  F2I.FTZ.TRUNC.NTZ R0, R0 ;  /* 0x0000000000007305 */ /* 0x000e24000021f100 */
[----:B0-----:R-:W-:Y:S01]  /*1bf0*/  PRMT R18, R0, 0x7610, R18 ;  /* 0x0000761000127816 */ /* 0x001fe20000000012 */
[----:B------:R-:W-:Y:S06]  /*1c00*/  BRA `(.L_x_10476) ;  /* 0x00000000009c7947 */ /* 0x000fec0003800000 */
.L_x_10488:
        /* <DEDUP_REMOVED lines=14> */
.L_x_10502:
[----:B------:R-:W-:Y:S05]  /*1cf0*/  BSYNC B0 ;  /* 0x0000000000007941 */ /* 0x000fea0003800000 */
.L_x_10501:
[----:B------:R-:W0:Y:S02]  /*1d00*/  F2I.FTZ.TRUNC.NTZ R0, R0 ;  /* 0x0000000000007305 */ /* 0x000e24000021f100 */
[----:B0-----:R-:W-:Y:S01]  /*1d10*/  PRMT R18, R0, 0x7610, R18 ;  /* 0x0000761000127816 */ /* 0x001fe20000000012 */
[----:B------:R-:W-:Y:S06]  /*1d20*/  BRA `(.L_x_10476) ;  /* 0x0000000000547947 */ /* 0x000fec0003800000 */
.L_x_10475:
        /* <DEDUP_REMOVED lines=16> */
.L_x_10503:
[----:B------:R-:W-:Y:S01]  /*1e30*/  PRMT R18, RZ, 0x7610, R18 ;  /* 0x00007610ff127816 */ /* 0x000fe20000000012 */
[----:B------:R-:W-:Y:S06]  /*1e40*/  BRA `(.L_x_10476) ;  /* 0x00000000000c7947 */ /* 0x000fec0003800000 */
.L_x_10500:
[----:B------:R3:W5:Y:S01]  /*1e50*/  LDG.E.U16 R18, desc[UR36][R2.64] ;  /* 0x0000002402127981 */ /* 0x000762000c1e1500 */
[----:B------:R-:W-:Y:S05]  /*1e60*/  BRA `(.L_x_10476) ;  /* 0x0000000000047947 */ /* 0x000fea0003800000 */
.L_x_10499:
[----:B------:R2:W5:Y:S02]  /*1e70*/  LDG.E.U16 R18, desc[UR36][R2.64] ;  /* 0x0000002402127981 */ /* 0x000564000c1e1500 */
.L_x_10476:
[----:B------:R-:W-:-:S07]  /*1e80*/  VIADD R17, R17, 0x80 ;  /* 0x0000008011117836 */ /* 0x000fce0000000000 */
.L_x_10470:
[----:B------:R-:W-:Y:S05]  /*1e90*/  BSYNC B6 ;  /* 0x0000000000067941 */ /* 0x000fea0003800000 */
.L_x_10469:
        /* <DEDUP_REMOVED lines=25> */
.L_x_10509:
[----:B------:R0:W5:Y:S01]  /*2030*/  LDG.E.U8 R24, desc[UR36][R2.64] ;  /* 0x0000002402187981 */ /* 0x000162000c1e1100 */
[----:B------:R-:W-:Y:S05]  /*2040*/  BRA `(.L_x_10511) ;  /* 0x0000000c00547947 */ /* 0x000fea0003800000 */
.L_x_10508:
        /* <DEDUP_REMOVED lines=8> */
.L_x_10513:
[----:B------:R0:W5:Y:S01]  /*20d0*/  LDG.E.U16 R24, desc[UR36][R2.64] ;  /* 0x0000002402187981 */ /* 0x000162000c1e1500 */
[----:B------:R-:W-:Y:S05]  /*20e0*/  BRA `(.L_x_10511) ;  /* 0x0000000c002c7947 */ /* 0x000fea0003800000 */
.L_x_10512:
[----:B------:R0:W5:Y:S01]  /*20f0*/  LDG.E.U16 R24, desc[UR36][R2.64] ;  /* 0x0000002402187981 */ /* 0x000162000c1e1500 */
[----:B------:R-:W-:Y:S05]  /*2100*/  BRA `(.L_x_10511) ;  /* 0x0000000c00247947 */ /* 0x000fea0003800000 */
.L_x_10507:
        /* <DEDUP_REMOVED lines=9> */
.L_x_10515:
[----:B------:R-:W2:Y:S02]  /*21a0*/  LDG.E.U16 R0, desc[UR36][R2.64] ;  /* 0x0000002402007981 */ /* 0x000ea4000c1e1500 */
[----:B--2---:R-:W-:-:S06]  /*21b0*/  HADD2.F32 R0, -RZ, R0.H0_H0 ;  /* 0x20000000ff007230 */ /* 0x004fcc0000004100 */
[----:B------:R-:W0:Y:S02]  /*21c0*/  F2I.FTZ.TRUNC.NTZ R0, R0 ;  /* 0x0000000000007305 */ /* 0x000e24000021f100 */
[----:B0-----:R-:W-:Y:S01]  /*21d0*/  PRMT R24, R0, 0x7610, R24 ;  /* 0x0000761000187816 */ /* 0x001fe20000000018 */
[----:B------:R-:W-:Y:S06]  /*21e0*/  BRA `(.L_x_10511) ;  /* 0x0000000800ec7947 */ /* 0x000fec0003800000 */
.L_x_10514:
        /* <DEDUP_REMOVED lines=9> */
.L_x_10517:
[----:B------:R-:W2:Y:S02]  /*2280*/  LDG.E.U16 R2, desc[UR36][R2.64] ;  /* 0x0000002402027981 */ /* 0x000ea4000c1e1500 */
[----:B--2---:R-:W-:-:S06]  /*2290*/  HADD2.F32 R0, -RZ, R2.H0_H0 ;  /* 0x20000002ff007230 */ /* 0x004fcc0000004100 */
[----:B------:R-:W0:Y:S02]  /*22a0*/  F2I.FTZ.TRUNC.NTZ R0, R0 ;  /* 0x0000000000007305 */ /* 0x000e24000021f100 */
[----:B0-----:R-:W-:Y:S01]  /*22b0*/  PRMT R24, R0, 0x7610, R24 ;  /* 0x0000761000187816 */ /* 0x001fe20000000018 */
[----:B------:R-:W-:Y:S06]  /*22c0*/  BRA `(.L_x_10511) ;  /* 0x0000000800b47947 */ /* 0x000fec0003800000 */
.L_x_10516:
[----:B------:R-:W2:Y:S02]  /*22d0*/  LDG.E.64 R2, desc[UR36][R2.64] ;  /* 0x0000002402027981 */ /* 0x000ea4000c1e1b00 */
[----:B--2---:R0:W1:Y:S01]  /*22e0*/  F2I.F64.TRUNC R24, R2 ;  /* 0x0000000200187311 */ /* 0x004062000030d100 */
[----:B------:R-:W-:Y:S05]  /*22f0*/  BRA `(.L_x_10511) ;  /* 0x0000000800a87947 */ /* 0x000fea0003800000 */
.L_x_10506:
        /* <DEDUP_REMOVED lines=12> */
.L_x_10520:
[----:B------:R-:W2:Y:S02]  /*23c0*/  LDG.E.64 R2, desc[UR36][R2.64] ;  /* 0x0000002402027981 */ /* 0x000ea4000c1e1b00 */
[----:B--2---:R3:W4:Y:S01]  /*23d0*/  F2I.F64.TRUNC R24, R2 ;  /* 0x0000000200187311 */ /* 0x004722000030d100 */
[----:B------:R-:W-:Y:S05]  /*23e0*/  BRA `(.L_x_10511) ;  /* 0x00000008006c7947 */ /* 0x000fea0003800000 */
.L_x_10519:
        /* <DEDUP_REMOVED lines=28> */
.L_x_10522:
        /* <DEDUP_REMOVED lines=15> */
.L_x_10521:
[----:B------:R-:W2:Y:S02]  /*26a0*/  LDG.E.U16 R0, desc[UR36][R2.64] ;  /* 0x0000002402007981 */ /* 0x000ea4000c1e1500 */
[----:B--2---:R-:W-:-:S06]  /*26b0*/  IMAD.U32 R0, R0, 0x10000, RZ ;  /* 0x0001000000007824 */ /* 0x004fcc00078e00ff */
[----:B------:R-:W0:Y:S02]  /*26c0*/  F2I.FTZ.TRUNC.NTZ R0, R0 ;  /* 0x0000000000007305 */ /* 0x000e24000021f100 */
[----:B0-----:R-:W-:Y:S01]  /*26d0*/  PRMT R24, R0, 0x7610, R24 ;  /* 0x0000761000187816 */ /* 0x001fe20000000018 */
[----:B------:R-:W-:Y:S06]  /*26e0*/  BRA `(.L_x_10511) ;  /* 0x0000000400ac7947 */ /* 0x000fec0003800000 */
.L_x_10518:
        /* <DEDUP_REMOVED lines=10> */
.L_x_10525:
        /* <DEDUP_REMOVED lines=21> */
.L_x_10529:
[----:B------:R-:W-:Y:S05]  /*28e0*/  BSYNC B1 ;  /* 0x0000000000017941 */ /* 0x000fea0003800000 */
.L_x_10528:
[----:B------:R-:W-:Y:S01]  /*28f0*/  LEA R3, R0, 0x3b800000, 0x17 ;  /* 0x3b80000000037811 */ /* 0x000fe200078eb8ff */
[----:B------:R-:W-:-:S05]  /*2900*/  IMAD.SHL.U32 R0, R2, 0x100000, RZ ;  /* 0x0010000002007824 */ /* 0x000fca00078e00ff */
[----:B------:R-:W-:-:S07]  /*2910*/  LOP3.LUT R0, R3, R0, R4, 0xfe, !PT ;  /* 0x0000000003007212 */ /* 0x000fce00078efe04 */
.L_x_10527:
[----:B------:R-:W-:Y:S05]  /*2920*/  BSYNC B0 ;  /* 0x0000000000007941 */ /* 0x000fea0003800000 */
.L_x_10526:
[----:B------:R-:W0:Y:S02]  /*2930*/  F2I.FTZ.TRUNC.NTZ R0, R0 ;  /* 0x0000000000007305 */ /* 0x000e24000021f100 */
[----:B0-----:R-:W-:Y:S01]  /*2940*/  PRMT R24, R0, 0x7610, R24 ;  /* 0x0000761000187816 */ /* 0x001fe20000000018 */
[----:B------:R-:W-:Y:S06]  /*2950*/  BRA `(.L_x_10511) ;  /* 0x0000000400107947 */ /* 0x000fec0003800000 */
.L_x_10524:
        /* <DEDUP_REMOVED lines=21> */
.L_x_10533:
[----:B------:R-:W-:Y:S05]  /*2ab0*/  BSYNC B1 ;  /* 0x0000000000017941 */ /* 0x000fea0003800000 */
.L_x_10532:
[----:B------:R-:W-:Y:S01]  /*2ac0*/  LEA R3, R0, 0x37800000, 0x17 ;  /* 0x3780000000037811 */ /* 0x000fe200078eb8ff */
[----:B------:R-:W-:-:S05]  /*2ad0*/  IMAD.SHL.U32 R0, R2, 0x200000, RZ ;  /* 0x0020000002007824 */ /* 0x000fca00078e00ff */
[----:B------:R-:W-:-:S07]  /*2ae0*/  LOP3.LUT R0, R3, R0, R4, 0xfe, !PT ;  /* 0x0000000003007212 */ /* 0x000fce00078efe04 */
.L_x_10531:
[----:B------:R-:W-:Y:S05]  /*2af0*/  BSYNC B0 ;  /* 0x0000000000007941 */ /* 0x000fea0003800000 */
.L_x_10530:
[----:B------:R-:W0:Y:S02]  /*2b00*/  F2I.FTZ.TRUNC.NTZ R0, R0 ;  /* 0x0000000000007305 */ /* 0x000e24000021f100 */
[----:B0-----:R-:W-:Y:S01]  /*2b10*/  PRMT R24, R0, 0x7610, R24 ;  /* 0x0000761000187816 */ /* 0x001fe20000000018 */
[----:B------:R-:W-:Y:S06]  /*2b20*/  BRA `(.L_x_10511) ;  /* 0x00000000009c7947 */ /* 0x000fec0003800000 */
.L_x_10523:
        /* <DEDUP_REMOVED lines=14> */
.L_x_10537:
[----:B------:R-:W-:Y:S05]  /*2c10*/  BSYNC B0 ;  /* 0x0000000000007941 */ /* 0x000fea0003800000 */
.L_x_10536:
[----:B------:R-:W0:Y:S02]  /*2c20*/  F2I.FTZ.TRUNC.NTZ R0, R0 ;  /* 0x0000000000007305 */ /* 0x000e24000021f100 */
[----:B0-----:R-:W-:Y:S01]  /*2c30*/  PRMT R24, R0, 0x7610, R24 ;  /* 0x0000761000187816 */ /* 0x001fe20000000018 */
[----:B------:R-:W-:Y:S06]  /*2c40*/  BRA `(.L_x_10511) ;  /* 0x0000000000547947 */ /* 0x000fec0003800000 */
.L_x_10510:
        /* <DEDUP_REMOVED lines=16> */
.L_x_10538:
[----:B------:R-:W-:Y:S01]  /*2d50*/  PRMT R24, RZ, 0x7610, R24 ;  /* 0x00007610ff187816 */ /* 0x000fe20000000018 */
[----:B------:R-:W-:Y:S06]  /*2d60*/  BRA `(.L_x_10511) ;  /* 0x00000000000c7947 */ /* 0x000fec0003800000 */
.L_x_10535:
[----:B------:R2:W5:Y:S01]  /*2d70*/  LDG.E.U16 R24, desc[UR36][R2.64] ;  /* 0x0000002402187981 */ /* 0x000562000c1e1500 */
[----:B------:R-:W-:Y:S05]  /*2d80*/  BRA `(.L_x_10511) ;  /* 0x0000000000047947 */ /* 0x000fea0003800000 */
.L_x_10534:
[----:B------:R1:W5:Y:S02]  /*2d90*/  LDG.E.U16 R24, desc[UR36][R2.64] ;  /* 0x0000002402187981 */ /* 0x000364000c1e1500 */
.L_x_10511:
[----:B------:R-:W-:-:S07]  /*2da0*/  VIADD R17, R17, 0x80 ;  /* 0x0000008011117836 */ /* 0x000fce0000000000 */
.L_x_10505:
[----:B------:R-:W-:Y:S05]  /*2db0*/  BSYNC B6 ;  /* 0x0000000000067941 */ /* 0x000fea0003800000 */
.L_x_10504:
        /* <DEDUP_REMOVED lines=23> */
.L_x_10544:
[----:B------:R0:W5:Y:S01]  /*2f30*/  LDG.E.U8 R16, desc[UR36][R2.64] ;  /* 0x0000002402107981 */ /* 0x000162000c1e1100 */
[----:B------:R-:W-:Y:S05]  /*2f40*/  BRA `(.L_x_10540) ;  /* 0x0000000c00507947 */ /* 0x000fea0003800000 */
.L_x_10543:
        /* <DEDUP_REMOVED lines=8> */
.L_x_10547:
[----:B------:R0:W5:Y:S01]  /*2fd0*/  LDG.E.U16 R16, desc[UR36][R2.64] ;  /* 0x0000002402107981 */ /* 0x000162000c1e1500 */
[----:B------:R-:W-:Y:S05]  /*2fe0*/  BRA `(.L_x_10540) ;  /* 0x0000000c00287947 */ /* 0x000fea0003800000 */
.L_x_10546:
[----:B------:R0:W5:Y:S01]  /*2ff0*/  LDG.E.U16 R16, desc[UR36][R2.64] ;  /* 0x0000002402107981 */ /* 0x000162000c1e1500 */
[----:B------:R-:W-:Y:S05]  /*3000*/  BRA `(.L_x_10540) ;  /* 0x0000000c00207947 */ /* 0x000fea0003800000 */
.L_x_10542:
        /* <DEDUP_REMOVED lines=9> */
.L_x_10549:
[----:B------:R-:W2:Y:S02]  /*30a0*/  LDG.E.U16 R0, desc[UR36][R2.64] ;  /* 0x0000002402007981 */ /* 0x000ea4000c1e1500 */
[----:B--2---:R-:W-:-:S06]  /*30b0*/  HADD2.F32 R0, -RZ, R0.H0_H0 ;  /* 0x20000000ff007230 */ /* 0x004fcc0000004100 */
[----:B------:R-:W0:Y:S02]  /*30c0*/  F2I.FTZ.TRUNC.NTZ R0, R0 ;  /* 0x0000000000007305 */ /* 0x000e24000021f100 */
[----:B0-----:R-:W-:Y:S01]  /*30d0*/  PRMT R16, R0, 0x7610, R16 ;  /* 0x0000761000107816 */ /* 0x001fe20000000010 */
[----:B------:R-:W-:Y:S06]  /*30e0*/  BRA `(.L_x_10540) ;  /* 0x0000000800e87947 */ /* 0x000fec0003800000 */
.L_x_10548:
        /* <DEDUP_REMOVED lines=9> */
.L_x_10551:
[----:B------:R-:W2:Y:S02]  /*3180*/  LDG.E.U16 R2, desc[UR36][R2.64] ;  /* 0x0000002402027981 */ /* 0x000ea4000c1e1500 */
[----:B--2---:R-:W-:-:S06]  /*3190*/  HADD2.F32 R0, -RZ, R2.H0_H0 ;  /* 0x20000002ff007230 */ /* 0x004fcc0000004100 */
[----:B------:R-:W0:Y:S02]  /*31a0*/  F2I.FTZ.TRUNC.NTZ R0, R0 ;  /* 0x0000000000007305 */ /* 0x000e24000021f100 */
[----:B0-----:R-:W-:Y:S01]  /*31b0*/  PRMT R16, R0, 0x7610, R16 ;  /* 0x0000761000107816 */ /* 0x001fe20000000010 */
[----:B------:R-:W-:Y:S06]  /*31c0*/  BRA `(.L_x_10540) ;  /* 0x0000000800b07947 */ /* 0x000fec0003800000 */
.L_x_10550:
[----:B------:R-:W2:Y:S02]  /*31d0*/  LDG.E.64 R2, desc[UR36][R2.64] ;  /* 0x0000002402027981 */ /* 0x000ea4000c1e1b00 */
[----:B--2---:R0:W1:Y:S01]  /*31e0*/  F2I.F64.TRUNC R16, R2 ;  /* 0x0000000200107311 */ /* 0x004062000030d100 */
[----:B------:R-:W-:Y:S05]  /*31f0*/  BRA `(.L_x_10540) ;  /* 0x0000000800a47947 */ /* 0x000fea0003800000 */
.L_x_10541:
        /* <DEDUP_REMOVED lines=12> */
.L_x_10554:
[----:B------:R-:W2:Y:S02]  /*32c0*/  LDG.E.64 R2, desc[UR36][R2.64] ;  /* 0x0000002402027981 */ /* 0x000ea4000c1e1b00 */
[----:B--2---:R0:W1:Y:S01]  /*32d0*/  F2I.F64.TRUNC R16, R2 ;  /* 0x0000000200107311 */ /* 0x004062000030d100 */
[----:B------:R-:W-:Y:S05]  /*32e0*/  BRA `(.L_x_10540) ;  /* 0x0000000800687947 */ /* 0x000fea0003800000 */
.L_x_10553:
        /* <DEDUP_REMOVED lines=28> */
.L_x_10556:
        /* <DEDUP_REMOVED lines=15> */
.L_x_10555:
[----:B------:R-:W2:Y:S02]  /*35a0*/  LDG.E.U16 R0, desc[UR36][R2.64] ;  /* 0x0000002402007981 */ /* 0x000ea4000c1e1500 */
[----:B--2---:R-:W-:-:S06]  /*35b0*/  IMAD.U32 R0, R0, 0x10000, RZ ;  /* 0x0001000000007824 */ /* 0x004fcc00078e00ff */
[----:B------:R-:W0:Y:S02]  /*35c0*/  F2I.FTZ.TRUNC.NTZ R0, R0 ;  /* 0x0000000000007305 */ /* 0x000e24000021f100 */
[----:B0-----:R-:W-:Y:S01]  /*35d0*/  PRMT R16, R0, 0x7610, R16 ;  /* 0x0000761000107816 */ /* 0x001fe20000000010 */
[----:B------:R-:W-:Y:S06]  /*35e0*/  BRA `(.L_x_10540) ;  /* 0x0000000400a87947 */ /* 0x000fec0003800000 */
.L_x_10552:
        /* <DEDUP_REMOVED lines=10> */
.L_x_10559:
        /* <DEDUP_REMOVED lines=21> */
.L_x_10563:
[----:B------:R-:W-:Y:S05]  /*37e0*/  BSYNC B1 ;  /* 0x0000000000017941 */ /* 0x000fea0003800000 */
.L_x_10562:
[----:B------:R-:W-:Y:S01]  /*37f0*/  LEA R3, R0, 0x3b800000, 0x17 ;  /* 0x3b80000000037811 */ /* 0x000fe200078eb8ff */
[----:B------:R-:W-:-:S05]  /*3800*/  IMAD.SHL.U32 R0, R2, 0x100000, RZ ;  /* 0x0010000002007824 */ /* 0x000fca00078e00ff */
[----:B------:R-:W-:-:S07]  /*3810*/  LOP3.LUT R0, R3, R0, R4, 0xfe, !PT ;  /* 0x0000000003007212 */ /* 0x000fce00078efe04 */
.L_x_10561:
[----:B------:R-:W-:Y:S05]  /*3820*/  BSYNC B0 ;  /* 0x0000000000007941 */ /* 0x000fea0003800000 */
.L_x_10560:
[----:B------:R-:W0:Y:S02]  /*3830*/  F2I.FTZ.TRUNC.NTZ R0, R0 ;  /* 0x0000000000007305 */ /* 0x000e24000021f100 */
[----:B0-----:R-:W-:Y:S01]  /*3840*/  PRMT R16, R0, 0x7610, R16 ;  /* 0x0000761000107816 */ /* 0x001fe20000000010 */
[----:B------:R-:W-:Y:S06]  /*3850*/  BRA `(.L_x_10540) ;  /* 0x00000004000c7947 */ /* 0x000fec0003800000 */
.L_x_10558:
        /* <DEDUP_REMOVED lines=21> */
.L_x_10567:
[----:B------:R-:W-:Y:S05]  /*39b0*/  BSYNC B1 ;  /* 0x0000000000017941 */ /* 0x000fea0003800000 */
.L_x_10566:
[----:B------:R-:W-:Y:S01]  /*39c0*/  LEA R3, R0, 0x37800000, 0x17 ;  /* 0x3780000000037811 */ /* 0x000fe200078eb8ff */
[----:B------:R-:W-:-:S05]  /*39d0*/  IMAD.SHL.U32 R0, R2, 0x200000, RZ ;  /* 0x0020000002007824 */ /* 0x000fca00078e00ff */
[----:B------:R-:W-:-:S07]  /*39e0*/  LOP3.LUT R0, R3, R0, R4, 0xfe, !PT ;  /* 0x0000000003007212 */ /* 0x000fce00078efe04 */
.L_x_10565:
[----:B------:R-:W-:Y:S05]  /*39f0*/  BSYNC B0 ;  /* 0x0000000000007941 */ /* 0x000fea0003800000 */
.L_x_10564:
[----:B------:R-:W0:Y:S02]  /*3a00*/  F2I.FTZ.TRUNC.NTZ R0, R0 ;  /* 0x0000000000007305 */ /* 0x000e24000021f100 */
[----:B0-----:R-:W-:Y:S01]  /*3a10*/  PRMT R16, R0, 0x7610, R16 ;  /* 0x0000761000107816 */ /* 0x001fe20000000010 */
[----:B------:R-:W-:Y:S06]  /*3a20*/  BRA `(.L_x_10540) ;  /* 0x0000000000987947 */ /* 0x000fec0003800000 */
.L_x_10557:
        /* <DEDUP_REMOVED lines=14> */
.L_x_10571:
[----:B------:R-:W-:Y:S05]  /*3b10*/  BSYNC B0 ;  /* 0x0000000000007941 */ /* 0x000fea0003800000 */
.L_x_10570:
[----:B------:R-:W0:Y:S02]  /*3b20*/  F2I.FTZ.TRUNC.NTZ R0, R0 ;  /* 0x0000000000007305 */ /* 0x000e24000021f100 */
[----:B0-----:R-:W-:Y:S01]  /*3b30*/  PRMT R16, R0, 0x7610, R16 ;  /* 0x0000761000107816 */ /* 0x001fe20000000010 */
[----:B------:R-:W-:Y:S06]  /*3b40*/  BRA `(.L_x_10540) ;  /* 0x0000000000507947 */ /* 0x000fec0003800000 */
.L_x_10545:
        /* <DEDUP_REMOVED lines=16> */
.L_x_10572:
[----:B------:R-:W-:Y:S05]  /*3c50*/  BRA `(.L_x_10540) ;  /* 0x00000000000c7947 */ /* 0x000fea0003800000 */
.L_x_10569:
[----:B------:R0:W5:Y:S01]  /*3c60*/  LDG.E.U16 R16, desc[UR36][R2.64] ;  /* 0x0000002402107981 */ /* 0x000162000c1e1500 */
[----:B------:R-:W-:Y:S05]  /*3c70*/  BRA `(.L_x_10540) ;  /* 0x0000000000047947 */ /* 0x000fea0003800000 */
.L_x_10568:
[----:B------:R0:W5:Y:S02]  /*3c80*/  LDG.E.U16 R16, desc[UR36][R2.64] ;  /* 0x0000002402107981 */ /* 0x000164000c1e1500 */
.L_x_10540:
[----:B------:R-:W-:Y:S05]  /*3c90*/  BSYNC B6 ;  /* 0x0000000000067941 */ /* 0x000fea0003800000 */
.L_x_10539:
        /* <DEDUP_REMOVED lines=30> */
.L_x_10578:
[----:B------:R0:W-:Y:S01]  /*3e80*/  STG.E.U8 desc[UR36][R8.64], R3 ;  /* 0x0000000308007986 */ /* 0x0001e2000c101124 */
[----:B------:R-:W-:Y:S05]  /*3e90*/  BRA `(.L_x_10574) ;  /* 0x0000000c00707947 */ /* 0x000fea0003800000 */
.L_x_10577:
        /* <DEDUP_REMOVED lines=11> */
.L_x_10581:
[----:B------:R-:W-:-:S05]  /*3f50*/  PRMT R3, R3, 0x9910, RZ ;  /* 0x0000991003037816 */ /* 0x000fca00000000ff */
[----:B------:R0:W-:Y:S01]  /*3f60*/  STG.E desc[UR36][R8.64], R3 ;  /* 0x0000000308007986 */ /* 0x0001e2000c101924 */
[----:B------:R-:W-:Y:S05]  /*3f70*/  BRA `(.L_x_10574) ;  /* 0x0000000c00387947 */ /* 0x000fea0003800000 */
.L_x_10580:
[----:B------:R0:W-:Y:S01]  /*3f80*/  STG.E.U16 desc[UR36][R8.64], R3 ;  /* 0x0000000308007986 */ /* 0x0001e2000c101524 */
[----:B------:R-:W-:Y:S05]  /*3f90*/  BRA `(.L_x_10574) ;  /* 0x0000000c00307947 */ /* 0x000fea0003800000 */
.L_x_10576:
        /* <DEDUP_REMOVED lines=9> */
.L_x_10583:
[----:B------:R-:W0:Y:S02]  /*4030*/  I2F.S16 R0, R3 ;  /* 0x0000000300007306 */ /* 0x000e240000101400 */
[----:B0-----:R-:W-:-:S05]  /*4040*/  F2FP.F16.F32.PACK_AB R0, RZ, R0 ;  /* 0x00000000ff00723e */ /* 0x001fca00000000ff */
[----:B------:R0:W-:Y:S01]  /*4050*/  STG.E.U16 desc[UR36][R8.64], R0 ;  /* 0x0000000008007986 */ /* 0x0001e2000c101524 */
[----:B------:R-:W-:Y:S05]  /*4060*/  BRA `(.L_x_10574) ;  /* 0x0000000800fc7947 */ /* 0x000fea0003800000 */
.L_x_10582:
        /* <DEDUP_REMOVED lines=10> */
.L_x_10585:
[----:B------:R-:W0:Y:S02]  /*4110*/  I2F.S16 R3, R3 ;  /* 0x0000000300037306 */ /* 0x000e240000101400 */
[----:B0-----:R-:W-:-:S04]  /*4120*/  F2FP.F16.F32.PACK_AB R3, RZ, R3 ;  /* 0x00000003ff03723e */ /* 0x001fc800000000ff */
[----:B------:R-:W-:-:S05]  /*4130*/  PRMT R3, R3, 0x5410, RZ ;  /* 0x0000541003037816 */ /* 0x000fca00000000ff */
[----:B------:R0:W-:Y:S01]  /*4140*/  STG.E desc[UR36][R8.64], R3 ;  /* 0x0000000308007986 */ /* 0x0001e2000c101924 */
[----:B------:R-:W-:Y:S05]  /*4150*/  BRA `(.L_x_10574) ;  /* 0x0000000800c07947 */ /* 0x000fea0003800000 */
.L_x_10584:
[----:B------:R-:W0:Y:S02]  /*4160*/  I2F.F64.S16 R4, R3 ;  /* 0x0000000300047312 */ /* 0x000e240000101c00 */
[----:B0-----:R0:W-:Y:S01]  /*4170*/  STG.E.64 desc[UR36][R8.64], R4 ;  /* 0x0000000408007986 */ /* 0x0011e2000c101b24 */
[----:B------:R-:W-:Y:S05]  /*4180*/  BRA `(.L_x_10574) ;  /* 0x0000000800b47947 */ /* 0x000fea0003800000 */
.L_x_10575:
        /* <DEDUP_REMOVED lines=13> */
.L_x_10588:
[----:B------:R-:W0:Y:S01]  /*4260*/  I2F.F64.S16 R4, R3 ;  /* 0x0000000300047312 */ /* 0x000e220000101c00 */
[----:B------:R-:W-:-:S05]  /*4270*/  CS2R R6, SRZ ;  /* 0x0000000000067805 */ /* 0x000fca000001ff00 */
[----:B0-----:R0:W-:Y:S01]  /*4280*/  STG.E.128 desc[UR36][R8.64], R4 ;  /* 0x0000000408007986 */ /* 0x0011e2000c101d24 */
[----:B------:R-:W-:Y:S05]  /*4290*/  BRA `(.L_x_10574) ;  /* 0x0000000800707947 */ /* 0x000fea0003800000 */
.L_x_10587:
        /* <DEDUP_REMOVED lines=21> */
.L_x_10592:
[----:B------:R-:W-:Y:S05]  /*43f0*/  BSYNC B0 ;  /* 0x0000000000007941 */ /* 0x000fea0003800000 */
.L_x_10591:
[----:B------:R-:W-:-:S05]  /*4400*/  LOP3.LUT R5, R0, R5, RZ, 0xfc, !PT ;  /* 0x0000000500057212 */ /* 0x000fca00078efcff */
[----:B------:R0:W-:Y:S01]  /*4410*/  STG.E.U8 desc[UR36][R8.64], R5 ;  /* 0x0000000508007986 */ /* 0x0001e2000c101124 */
[----:B------:R-:W-:Y:S05]  /*4420*/  BRA `(.L_x_10574) ;  /* 0x00000008000c7947 */ /* 0x000fea0003800000 */
.L_x_10590:
        /* <DEDUP_REMOVED lines=13> */
.L_x_10594:
[----:B------:R-:W-:Y:S01]  /*4500*/  IMAD.MOV.U32 R0, RZ, RZ, 0x7f ;  /* 0x0000007fff007424 */ /* 0x000fe200078e00ff */
[----:B------:R-:W-:-:S04]  /*4510*/  ISETP.GT.U32.AND P0, PT, R4, 0x7f800000, PT ;  /* 0x7f8000000400780c */ /* 0x000fc80003f04070 */
[----:B------:R-:W-:-:S09]  /*4520*/  SEL R0, R0, 0x7c, P0 ;  /* 0x0000007c00007807 */ /* 0x000fd20000000000 */
.L_x_10595:
[----:B------:R-:W-:Y:S05]  /*4530*/  BSYNC B0 ;  /* 0x0000000000007941 */ /* 0x000fea0003800000 */
.L_x_10593:
[----:B------:R-:W-:-:S04]  /*4540*/  LOP3.LUT R3, R5, 0x80000000, RZ, 0xc0, !PT ;  /* 0x8000000005037812 */ /* 0x000fc800078ec0ff */
[----:B------:R-:W-:-:S04]  /*4550*/  SHF.R.U32.HI R3, RZ, 0x18, R3 ;  /* 0x00000018ff037819 */ /* 0x000fc80000011603 */
[----:B------:R-:W-:-:S05]  /*4560*/  LOP3.LUT R3, R0, R3, RZ, 0xfc, !PT ;  /* 0x0000000300037212 */ /* 0x000fca00078efcff */
[----:B------:R0:W-:Y:S01]  /*4570*/  STG.E.U8 desc[UR36][R8.64], R3 ;  /* 0x0000000308007986 */ /* 0x0001e2000c101124 */
[----:B------:R-:W-:Y:S05]  /*4580*/  BRA `(.L_x_10574) ;  /* 0x0000000400b47947 */ /* 0x000fea0003800000 */
.L_x_10589:
[----:B------:R-:W0:Y:S02]  /*4590*/  I2F.S16 R0, R3 ;  /* 0x0000000300007306 */ /* 0x000e240000101400 */
[----:B0-----:R-:W-:-:S05]  /*45a0*/  F2FP.BF16.F32.PACK_AB R0, RZ, R0 ;  /* 0x00000000ff00723e */ /* 0x001fca00000010ff */
[----:B------:R0:W-:Y:S01]  /*45b0*/  STG.E.U16 desc[UR36][R8.64], R0 ;  /* 0x0000000008007986 */ /* 0x0001e2000c101524 */
[----:B------:R-:W-:Y:S05]  /*45c0*/  BRA `(.L_x_10574) ;  /* 0x0000000400a47947 */ /* 0x000fea0003800000 */
.L_x_10586:
        /* <DEDUP_REMOVED lines=10> */
.L_x_10598:
        /* <DEDUP_REMOVED lines=17> */
.L_x_10601:
[----:B------:R-:W-:-:S04]  /*4780*/  LOP3.LUT R3, R3, 0x80000000, RZ, 0xc0, !PT ;  /* 0x8000000003037812 */ /* 0x000fc800078ec0ff */
[----:B------:R-:W-:-:S04]  /*4790*/  SHF.R.U32.HI R3, RZ, 0x18, R3 ;  /* 0x00000018ff037819 */ /* 0x000fc80000011603 */
[----:B------:R-:W-:-:S04]  /*47a0*/  LOP3.LUT R0, R0, R3, RZ, 0xfc, !PT ;  /* 0x0000000300007212 */ /* 0x000fc800078efcff */
[----:B------:R-:W-:-:S07]  /*47b0*/  PRMT R4, R0, 0x7610, R4 ;  /* 0x0000761000047816 */ /* 0x000fce0000000004 */
.L_x_10600:
[----:B------:R-:W-:Y:S05]  /*47c0*/  BSYNC B0 ;  /* 0x0000000000007941 */ /* 0x000fea0003800000 */
.L_x_10599:
[----:B------:R4:W-:Y:S01]  /*47d0*/  STG.E.U8 desc[UR36][R8.64], R4 ;  /* 0x0000000408007986 */ /* 0x0009e2000c101124 */
[----:B------:R-:W-:Y:S05]  /*47e0*/  BRA `(.L_x_10574) ;  /* 0x00000004001c7947 */ /* 0x000fea0003800000 */
.L_x_10597:
        /* <DEDUP_REMOVED lines=17> */
.L_x_10604:
[----:B------:R-:W-:-:S04]  /*4900*/  LOP3.LUT R3, R3, 0x80000000, RZ, 0xc0, !PT ;  /* 0x8000000003037812 */ /* 0x000fc800078ec0ff */
[----:B------:R-:W-:-:S04]  /*4910*/  SHF.R.U32.HI R3, RZ, 0x18, R3 ;  /* 0x00000018ff037819 */ /* 0x000fc80000011603 */
[----:B------:R-:W-:-:S04]  /*4920*/  LOP3.LUT R0, R0, R3, RZ, 0xfc, !PT ;  /* 0x0000000300007212 */ /* 0x000fc800078efcff */
[----:B------:R-:W-:-:S07]  /*4930*/  PRMT R4, R0, 0x7610, R4 ;  /* 0x0000761000047816 */ /* 0x000fce0000000004 */
.L_x_10603:
[----:B------:R-:W-:Y:S05]  /*4940*/  BSYNC B0 ;  /* 0x0000000000007941 */ /* 0x000fea0003800000 */
.L_x_10602:
[----:B------:R0:W-:Y:S01]  /*4950*/  STG.E.U8 desc[UR36][R8.64], R4 ;  /* 0x0000000408007986 */ /* 0x0001e2000c101124 */
[----:B------:R-:W-:Y:S05]  /*4960*/  BRA `(.L_x_10574) ;  /* 0x0000000000bc7947 */ /* 0x000fea0003800000 */
.L_x_10596:
        /* <DEDUP_REMOVED lines=23> */
.L_x_10579:
        /* <DEDUP_REMOVED lines=16> */
.L_x_10607:
[----:B------:R-:W-:Y:S05]  /*4be0*/  BRA `(.L_x_10574) ;  /* 0x00000000001c7947 */ /* 0x000fea0003800000 */
.L_x_10606:
[----:B------:R-:W-:-:S05]  /*4bf0*/  PRMT R3, R3, 0x9910, RZ ;  /* 0x0000991003037816 */ /* 0x000fca00000000ff */
[----:B------:R-:W-:-:S05]  /*4c00*/  IMAD.MOV.U32 R4, RZ, RZ, R3 ;  /* 0x000000ffff047224 */ /* 0x000fca00078e0003 */
[----:B------:R-:W-:-:S05]  /*4c10*/  SHF.R.S32.HI R5, RZ, 0x1f, R4 ;  /* 0x0000001fff057819 */ /* 0x000fca0000011404 */
[----:B------:R3:W-:Y:S01]  /*4c20*/  STG.E.64 desc[UR36][R8.64], R4 ;  /* 0x0000000408007986 */ /* 0x0007e2000c101b24 */
[----:B------:R-:W-:Y:S05]  /*4c30*/  BRA `(.L_x_10574) ;  /* 0x0000000000087947 */ /* 0x000fea0003800000 */
.L_x_10605:
[----:B------:R-:W-:-:S05]  /*4c40*/  PRMT R3, R3, 0x9910, RZ ;  /* 0x0000991003037816 */ /* 0x000fca00000000ff */
[----:B------:R0:W-:Y:S02]  /*4c50*/  STG.E desc[UR36][R8.64], R3 ;  /* 0x0000000308007986 */ /* 0x0001e4000c101924 */
.L_x_10574:
[----:B------:R-:W-:Y:S05]  /*4c60*/  BSYNC B6 ;  /* 0x0000000000067941 */ /* 0x000fea0003800000 */
.L_x_10573:
        /* <DEDUP_REMOVED lines=23> */
.L_x_10613:
[----:B------:R0:W-:Y:S01]  /*4de0*/  STG.E.U8 desc[UR36][R8.64], R18 ;  /* 0x0000001208007986 */ /* 0x0001e2000c101124 */
[----:B------:R-:W-:Y:S05]  /*4df0*/  BRA `(.L_x_10615) ;  /* 0x0000000c00647947 */ /* 0x000fea0003800000 */
.L_x_10612:
        /* <DEDUP_REMOVED lines=10> */
.L_x_10617:
[----:B------:R-:W-:-:S05]  /*4ea0*/  PRMT R3, R18, 0x9910, RZ ;  /* 0x0000991012037816 */ /* 0x000fca00000000ff */
[----:B------:R0:W-:Y:S01]  /*4eb0*/  STG.E desc[UR36][R8.64], R3 ;  /* 0x0000000308007986 */ /* 0x0001e2000c101924 */
[----:B------:R-:W-:Y:S05]  /*4ec0*/  BRA `(.L_x_10615) ;  /* 0x0000000c00307947 */ /* 0x000fea0003800000 */
.L_x_10616:
[----:B------:R0:W-:Y:S01]  /*4ed0*/  STG.E.U16 desc[UR36][R8.64], R18 ;  /* 0x0000001208007986 */ /* 0x0001e2000c101524 */
[----:B------:R-:W-:Y:S05]  /*4ee0*/  BRA `(.L_x_10615) ;  /* 0x0000000c00287947 */ /* 0x000fea0003800000 */
.L_x_10611:
        /* <DEDUP_REMOVED lines=9> */
.L_x_10619:
[----:B------:R-:W0:Y:S02]  /*4f80*/  I2F.S16 R0, R18 ;  /* 0x0000001200007306 */ /* 0x000e240000101400 */
[----:B0-----:R-:W-:-:S05]  /*4f90*/  F2FP.F16.F32.PACK_AB R0, RZ, R0 ;  /* 0x00000000ff00723e */ /* 0x001fca00000000ff */
[----:B------:R0:W-:Y:S01]  /*4fa0*/  STG.E.U16 desc[UR36][R8.64], R0 ;  /* 0x0000000008007986 */ /* 0x0001e2000c101524 */
[----:B------:R-:W-:Y:S05]  /*4fb0*/  BRA `(.L_x_10615) ;  /* 0x0000000800f47947 */ /* 0x000fea0003800000 */
.L_x_10618:
        /* <DEDUP_REMOVED lines=10> */
.L_x_10621:
[----:B------:R-:W0:Y:S02]  /*5060*/  I2F.S16 R18, R18 ;  /* 0x0000001200127306 */ /* 0x000e240000101400 */
[----:B0-----:R-:W-:-:S04]  /*5070*/  F2FP.F16.F32.PACK_AB R3, RZ, R18 ;  /* 0x00000012ff03723e */ /* 0x001fc800000000ff */
[----:B------:R-:W-:-:S05]  /*5080*/  PRMT R3, R3, 0x5410, RZ ;  /* 0x0000541003037816 */ /* 0x000fca00000000ff */
[----:B------:R0:W-:Y:S01]  /*5090*/  STG.E desc[UR36][R8.64], R3 ;  /* 0x0000000308007986 */ /* 0x0001e2000c101924 */
[----:B------:R-:W-:Y:S05]  /*50a0*/  BRA `(.L_x_10615) ;  /* 0x0000000800b87947 */ /* 0x000fea0003800000 */
.L_x_10620:
[----:B------:R-:W0:Y:S02]  /*50b0*/  I2F.F64.S16 R4, R18 ;  /* 0x0000001200047312 */ /* 0x000e240000101c00 */
[----:B0-----:R0:W-:Y:S01]  /*50c0*/  STG.E.64 desc[UR36][R8.64], R4 ;  /* 0x0000000408007986 */ /* 0x0011e2000c101b24 */
[----:B------:R-:W-:Y:S05]  /*50d0*/  BRA `(.L_x_10615) ;  /* 0x0000000800ac7947 */ /* 0x000fea0003800000 */
.L_x_10610:
        /* <DEDUP_REMOVED lines=13> */
.L_x_10624:
[----:B------:R-:W0:Y:S01]  /*51b0*/  I2F.F64.S16 R4, R18 ;  /* 0x0000001200047312 */ /* 0x000e220000101c00 */
[----:B------:R-:W-:-:S05]  /*51c0*/  CS2R R6, SRZ ;  /* 0x0000000000067805 */ /* 0x000fca000001ff00 */
[----:B0-----:R0:W-:Y:S01]  /*51d0*/  STG.E.128 desc[UR36][R8.64], R4 ;  /* 0x0000000408007986 */ /* 0x0011e2000c101d24 */
[----:B------:R-:W-:Y:S05]  /*51e0*/  BRA `(.L_x_10615) ;  /* 0x0000000800687947 */ /* 0x000fea0003800000 */
.L_x_10623:
        /* <DEDUP_REMOVED lines=21> */
.L_x_10628:
[----:B------:R-:W-:Y:S05]  /*5340*/  BSYNC B0 ;  /* 0x0000000000007941 */ /* 0x000fea0003800000 */
.L_x_10627:
[----:B------:R-:W-:-:S05]  /*5350*/  LOP3.LUT R5, R0, R5, RZ, 0xfc, !PT ;  /* 0x0000000500057212 */ /* 0x000fca00078efcff */
[----:B------:R0:W-:Y:S01]  /*5360*/  STG.E.U8 desc[UR36][R8.64], R5 ;  /* 0x0000000508007986 */ /* 0x0001e2000c101124 */
[----:B------:R-:W-:Y:S05]  /*5370*/  BRA `(.L_x_10615) ;  /* 0x0000000800047947 */ /* 0x000fea0003800000 */
.L_x_10626:
        /* <DEDUP_REMOVED lines=13> */
.L_x_10630:
[----:B------:R-:W-:Y:S01]  /*5450*/  IMAD.MOV.U32 R0, RZ, RZ, 0x7f ;  /* 0x0000007fff007424 */ /* 0x000fe200078e00ff */
[----:B------:R-:W-:-:S04]  /*5460*/  ISETP.GT.U32.AND P0, PT, R3, 0x7f800000, PT ;  /* 0x7f8000000300780c */ /* 0x000fc80003f04070 */
[----:B------:R-:W-:-:S09]  /*5470*/  SEL R0, R0, 0x7c, P0 ;  /* 0x0000007c00007807 */ /* 0x000fd20000000000 */
.L_x_10631:
[----:B------:R-:W-:Y:S05]  /*5480*/  BSYNC B0 ;  /* 0x0000000000007941 */ /* 0x000fea0003800000 */
.L_x_10629:
[----:B------:R-:W-:-:S04]  /*5490*/  LOP3.LUT R3, R5, 0x80000000, RZ, 0xc0, !PT ;  /* 0x8000000005037812 */ /* 0x000fc800078ec0ff */
[----:B------:R-:W-:-:S04]  /*54a0*/  SHF.R.U32.HI R3, RZ, 0x18, R3 ;  /* 0x00000018ff037819 */ /* 0x000fc80000011603 */
[----:B------:R-:W-:-:S05]  /*54b0*/  LOP3.LUT R3, R0, R3, RZ, 0xfc, !PT ;  /* 0x0000000300037212 */ /* 0x000fca00078efcff */
[----:B------:R0:W-:Y:S01]  /*54c0*/  STG.E.U8 desc[UR36][R8.64], R3 ;  /* 0x0000000308007986 */ /* 0x0001e2000c101124 */
[----:B------:R-:W-:Y:S05]  /*54d0*/  BRA `(.L_x_10615) ;  /* 0x0000000400ac7947 */ /* 0x000fea0003800000 */
.L_x_10625:
[----:B------:R-:W0:Y:S02]  /*54e0*/  I2F.S16 R0, R18 ;  /* 0x0000001200007306 */ /* 0x000e240000101400 */
[----:B0-----:R-:W-:-:S05]  /*54f0*/  F2FP.BF16.F32.PACK_AB R0, RZ, R0 ;  /* 0x00000000ff00723e */ /* 0x001fca00000010ff */
[----:B------:R0:W-:Y:S01]  /*5500*/  STG.E.U16 desc[UR36][R8.64], R0 ;  /* 0x0000000008007986 */ /* 0x0001e2000c101524 */
[----:B------:R-:W-:Y:S05]  /*5510*/  BRA `(.L_x_10615) ;  /* 0x00000004009c7947 */ /* 0x000fea0003800000 */
.L_x_10622:
        /* <DEDUP_REMOVED lines=10> */
.L_x_10634:
        /* <DEDUP_REMOVED lines=17> */
.L_x_10637:
[----:B------:R-:W-:-:S04]  /*56d0*/  LOP3.LUT R3, R5, 0x80000000, RZ, 0xc0, !PT ;  /* 0x8000000005037812 */ /* 0x000fc800078ec0ff */
[----:B------:R-:W-:-:S04]  /*56e0*/  SHF.R.U32.HI R3, RZ, 0x18, R3 ;  /* 0x00000018ff037819 */ /* 0x000fc80000011603 */
[----:B------:R-:W-:-:S04]  /*56f0*/  LOP3.LUT R0, R0, R3, RZ, 0xfc, !PT ;  /* 0x0000000300007212 */ /* 0x000fc800078efcff */
[----:B------:R-:W-:-:S07]  /*5700*/  PRMT R4, R0, 0x7610, R4 ;  /* 0x0000761000047816 */ /* 0x000fce0000000004 */
.L_x_10636:
[----:B------:R-:W-:Y:S05]  /*5710*/  BSYNC B0 ;  /* 0x0000000000007941 */ /* 0x000fea0003800000 */
.L_x_10635:
[----:B------:R3:W-:Y:S01]  /*5720*/  STG.E.U8 desc[UR36][R8.64], R4 ;  /* 0x0000000408007986 */ /* 0x0007e2000c101124 */
[----:B------:R-:W-:Y:S05]  /*5730*/  BRA `(.L_x_10615) ;  /* 0x0000000400147947 */ /* 0x000fea0003800000 */
.L_x_10633:
        /* <DEDUP_REMOVED lines=17> */
.L_x_10640:
[----:B------:R-:W-:-:S04]  /*5850*/  LOP3.LUT R3, R5, 0x80000000, RZ, 0xc0, !PT ;  /* 0x8000000005037812 */ /* 0x000fc800078ec0ff */
[----:B------:R-:W-:-:S04]  /*5860*/  SHF.R.U32.HI R3, RZ, 0x18, R3 ;  /* 0x00000018ff037819 */ /* 0x000fc80000011603 */
[----:B------:R-:W-:-:S04]  /*5870*/  LOP3.LUT R0, R0, R3, RZ, 0xfc, !PT ;  /* 0x0000000300007212 */ /* 0x000fc800078efcff */
[----:B------:R-:W-:-:S07]  /*5880*/  PRMT R4, R0, 0x7610, R4 ;  /* 0x0000761000047816 */ /* 0x000fce0000000004 */
.L_x_10639:
[----:B------:R-:W-:Y:S05]  /*5890*/  BSYNC B0 ;  /* 0x0000000000007941 */ /* 0x000fea0003800000 */
.L_x_10638:
[----:B------:R0:W-:Y:S01]  /*58a0*/  STG.E.U8 desc[UR36][R8.64], R4 ;  /* 0x0000000408007986 */ /* 0x0001e2000c101124 */
[----:B------:R-:W-:Y:S05]  /*58b0*/  BRA `(.L_x_10615) ;  /* 0x0000000000b47947 */ /* 0x000fea0003800000 */
.L_x_10632:
        /* <DEDUP_REMOVED lines=22> */
.L_x_10614:
        /* <DEDUP_REMOVED lines=16> */
.L_x_10643:
[----:B------:R-:W-:Y:S05]  /*5b20*/  BRA `(.L_x_10615) ;  /* 0x0000000000187947 */ /* 0x000fea0003800000 */
.L_x_10642:
[----:B------:R-:W-:-:S04]  /*5b30*/  PRMT R4, R18, 0x9910, RZ ;  /* 0x0000991012047816 */ /* 0x000fc800000000ff */
[----:B------:R-:W-:-:S05]  /*5b40*/  SHF.R.S32.HI R5, RZ, 0x1f, R4 ;  /* 0x0000001fff057819 */ /* 0x000fca0000011404 */
[----:B------:R2:W-:Y:S01]  /*5b50*/  STG.E.64 desc[UR36][R8.64], R4 ;  /* 0x0000000408007986 */ /* 0x0005e2000c101b24 */
[----:B------:R-:W-:Y:S05]  /*5b60*/  BRA `(.L_x_10615) ;  /* 0x0000000000087947 */ /* 0x000fea0003800000 */
.L_x_10641:
[----:B------:R-:W-:-:S05]  /*5b70*/  PRMT R3, R18, 0x9910, RZ ;  /* 0x0000991012037816 */ /* 0x000fca00000000ff */
[----:B------:R0:W-:Y:S02]  /*5b80*/  STG.E desc[UR36][R8.64], R3 ;  /* 0x0000000308007986 */ /* 0x0001e4000c101924 */
.L_x_10615:
        /* <DEDUP_REMOVED lines=23> */
.L_x_10647:
[----:B------:R3:W-:Y:S01]  /*5d00*/  STG.E.U8 desc[UR36][R8.64], R17 ;  /* 0x0000001108007986 */ /* 0x0007e2000c101124 */
[----:B------:R-:W-:Y:S05]  /*5d10*/  BRA `(.L_x_10649) ;  /* 0x0000000c00647947 */ /* 0x000fea0003800000 */
.L_x_10646:
        /* <DEDUP_REMOVED lines=10> */
.L_x_10651:
[----:B------:R-:W-:-:S05]  /*5dc0*/  PRMT R3, R17, 0x9910, RZ ;  /* 0x0000991011037816 */ /* 0x000fca00000000ff */
[----:B------:R2:W-:Y:S01]  /*5dd0*/  STG.E desc[UR36][R8.64], R3 ;  /* 0x0000000308007986 */ /* 0x0005e2000c101924 */
[----:B------:R-:W-:Y:S05]  /*5de0*/  BRA `(.L_x_10649) ;  /* 0x0000000c00307947 */ /* 0x000fea0003800000 */
.L_x_10650:
[----:B------:R0:W-:Y:S01]  /*5df0*/  STG.E.U16 desc[UR36][R8.64], R17 ;  /* 0x0000001108007986 */ /* 0x0001e2000c101524 */
[----:B------:R-:W-:Y:S05]  /*5e00*/  BRA `(.L_x_10649) ;  /* 0x0000000c00287947 */ /* 0x000fea0003800000 */
.L_x_10645:
        /* <DEDUP_REMOVED lines=9> */
.L_x_10653:
[----:B------:R-:W0:Y:S02]  /*5ea0*/  I2F.S16 R0, R17 ;  /* 0x0000001100007306 */ /* 0x000e240000101400 */
[----:B0-----:R-:W-:-:S05]  /*5eb0*/  F2FP.F16.F32.PACK_AB R0, RZ, R0 ;  /* 0x00000000ff00723e */ /* 0x001fca00000000ff */
[----:B------:R0:W-:Y:S01]  /*5ec0*/  STG.E.U16 desc[UR36][R8.64], R0 ;  /* 0x0000000008007986 */ /* 0x0001e2000c101524 */
[----:B------:R-:W-:Y:S05]  /*5ed0*/  BRA `(.L_x_10649) ;  /* 0x0000000800f47947 */ /* 0x000fea0003800000 */
.L_x_10652:
        /* <DEDUP_REMOVED lines=10> */
.L_x_10655:
[----:B------:R-:W0:Y:S02]  /*5f80*/  I2F.S16 R17, R17 ;  /* 0x0000001100117306 */ /* 0x000e240000101400 */
[----:B0-----:R-:W-:-:S04]  /*5f90*/  F2FP.F16.F32.PACK_AB R3, RZ, R17 ;  /* 0x00000011ff03723e */ /* 0x001fc800000000ff */
[----:B------:R-:W-:-:S05]  /*5fa0*/  PRMT R3, R3, 0x5410, RZ ;  /* 0x0000541003037816 */ /* 0x000fca00000000ff */
[----:B------:R0:W-:Y:S01]  /*5fb0*/  STG.E desc[UR36][R8.64], R3 ;  /* 0x0000000308007986 */ /* 0x0001e2000c101924 */
[----:B------:R-:W-:Y:S05]  /*5fc0*/  BRA `(.L_x_10649) ;  /* 0x0000000800b87947 */ /* 0x000fea0003800000 */
.L_x_10654:
[----:B------:R-:W0:Y:S02]  /*5fd0*/  I2F.F64.S16 R4, R17 ;  /* 0x0000001100047312 */ /* 0x000e240000101c00 */
[----:B0-----:R0:W-:Y:S01]  /*5fe0*/  STG.E.64 desc[UR36][R8.64], R4 ;  /* 0x0000000408007986 */ /* 0x0011e2000c101b24 */
[----:B------:R-:W-:Y:S05]  /*5ff0*/  BRA `(.L_x_10649) ;  /* 0x0000000800ac7947 */ /* 0x000fea0003800000 */
.L_x_10644:
        /* <DEDUP_REMOVED lines=13> */
.L_x_10658:
[----:B------:R-:W0:Y:S01]  /*60d0*/  I2F.F64.S16 R4, R17 ;  /* 0x0000001100047312 */ /* 0x000e220000101c00 */
[----:B------:R-:W-:-:S05]  /*60e0*/  CS2R R6, SRZ ;  /* 0x0000000000067805 */ /* 0x000fca000001ff00 */
[----:B0-----:R0:W-:Y:S01]  /*60f0*/  STG.E.128 desc[UR36][R8.64], R4 ;  /* 0x0000000408007986 */ /* 0x0011e2000c101d24 */
[----:B------:R-:W-:Y:S05]  /*6100*/  BRA `(.L_x_10649) ;  /* 0x0000000800687947 */ /* 0x000fea0003800000 */
.L_x_10657:
        /* <DEDUP_REMOVED lines=21> */
.L_x_10662:
[----:B------:R-:W-:Y:S05]  /*6260*/  BSYNC B0 ;  /* 0x0000000000007941 */ /* 0x000fea0003800000 */
.L_x_10661:
[----:B------:R-:W-:-:S05]  /*6270*/  LOP3.LUT R5, R0, R5, RZ, 0xfc, !PT ;  /* 0x0000000500057212 */ /* 0x000fca00078efcff */
[----:B------:R0:W-:Y:S01]  /*6280*/  STG.E.U8 desc[UR36][R8.64], R5 ;  /* 0x0000000508007986 */ /* 0x0001e2000c101124 */
[----:B------:R-:W-:Y:S05]  /*6290*/  BRA `(.L_x_10649) ;  /* 0x0000000800047947 */ /* 0x000fea0003800000 */
.L_x_10660:
        /* <DEDUP_REMOVED lines=13> */
.L_x_10664:
[----:B------:R-:W-:Y:S01]  /*6370*/  IMAD.MOV.U32 R0, RZ, RZ, 0x7f ;  /* 0x0000007fff007424 */ /* 0x000fe200078e00ff */
[----:B------:R-:W-:-:S04]  /*6380*/  ISETP.GT.U32.AND P0, PT, R3, 0x7f800000, PT ;  /* 0x7f8000000300780c */ /* 0x000fc80003f04070 */
[----:B------:R-:W-:-:S09]  /*6390*/  SEL R0, R0, 0x7c, P0 ;  /* 0x0000007c00007807 */ /* 0x000fd20000000000 */
.L_x_10665:
[----:B------:R-:W-:Y:S05]  /*63a0*/  BSYNC B0 ;  /* 0x0000000000007941 */ /* 0x000fea0003800000 */
.L_x_10663:
[----:B------:R-:W-:-:S04]  /*63b0*/  LOP3.LUT R3, R17, 0x80000000, RZ, 0xc0, !PT ;  /* 0x8000000011037812 */ /* 0x000fc800078ec0ff */
[----:B------:R-:W-:-:S04]  /*63c0*/  SHF.R.U32.HI R3, RZ, 0x18, R3 ;  /* 0x00000018ff037819 */ /* 0x000fc80000011603 */
[----:B------:R-:W-:-:S05]  /*63d0*/  LOP3.LUT R3, R0, R3, RZ, 0xfc, !PT ;  /* 0x0000000300037212 */ /* 0x000fca00078efcff */
[----:B------:R0:W-:Y:S01]  /*63e0*/  STG.E.U8 desc[UR36][R8.64], R3 ;  /* 0x0000000308007986 */ /* 0x0001e2000c101124 */
[----:B------:R-:W-:Y:S05]  /*63f0*/  BRA `(.L_x_10649) ;  /* 0x0000000400ac7947 */ /* 0x000fea0003800000 */
.L_x_10659:
[----:B------:R-:W0:Y:S02]  /*6400*/  I2F.S16 R0, R17 ;  /* 0x0000001100007306 */ /* 0x000e240000101400 */
[----:B0-----:R-:W-:-:S05]  /*6410*/  F2FP.BF16.F32.PACK_AB R0, RZ, R0 ;  /* 0x00000000ff00723e */ /* 0x001fca00000010ff */
[----:B------:R0:W-:Y:S01]  /*6420*/  STG.E.U16 desc[UR36][R8.64], R0 ;  /* 0x0000000008007986 */ /* 0x0001e2000c101524 */
[----:B------:R-:W-:Y:S05]  /*6430*/  BRA `(.L_x_10649) ;  /* 0x00000004009c7947 */ /* 0x000fea0003800000 */
.L_x_10656:
        /* <DEDUP_REMOVED lines=10> */
.L_x_10668:
        /* <DEDUP_REMOVED lines=17> */
.L_x_10671:
[----:B------:R-:W-:-:S04]  /*65f0*/  LOP3.LUT R3, R17, 0x80000000, RZ, 0xc0, !PT ;  /* 0x8000000011037812 */ /* 0x000fc800078ec0ff */
[----:B------:R-:W-:-:S04]  /*6600*/  SHF.R.U32.HI R3, RZ, 0x18, R3 ;  /* 0x00000018ff037819 */ /* 0x000fc80000011603 */
[----:B------:R-:W-:-:S04]  /*6610*/  LOP3.LUT R0, R0, R3, RZ, 0xfc, !PT ;  /* 0x0000000300007212 */ /* 0x000fc800078efcff */
[----:B------:R-:W-:-:S07]  /*6620*/  PRMT R4, R0, 0x7610, R4 ;  /* 0x0000761000047816 */ /* 0x000fce0000000004 */
.L_x_10670:
[----:B------:R-:W-:Y:S05]  /*6630*/  BSYNC B0 ;  /* 0x0000000000007941 */ /* 0x000fea0003800000 */
.L_x_10669:
[----:B------:R0:W-:Y:S01]  /*6640*/  STG.E.U8 desc[UR36][R8.64], R4 ;  /* 0x0000000408007986 */ /* 0x0001e2000c101124 */
[----:B------:R-:W-:Y:S05]  /*6650*/  BRA `(.L_x_10649) ;  /* 0x0000000400147947 */ /* 0x000fea0003800000 */
.L_x_10667:
        /* <DEDUP_REMOVED lines=17> */
.L_x_10674:
[----:B------:R-:W-:-:S04]  /*6770*/  LOP3.LUT R3, R17, 0x80000000, RZ, 0xc0, !PT ;  /* 0x8000000011037812 */ /* 0x000fc800078ec0ff */
[----:B------:R-:W-:-:S04]  /*6780*/  SHF.R.U32.HI R3, RZ, 0x18, R3 ;  /* 0x00000018ff037819 */ /* 0x000fc80000011603 */
[----:B------:R-:W-:-:S04]  /*6790*/  LOP3.LUT R0, R0, R3, RZ, 0xfc, !PT ;  /* 0x0000000300007212 */ /* 0x000fc800078efcff */
[----:B------:R-:W-:-:S07]  /*67a0*/  PRMT R4, R0, 0x7610, R4 ;  /* 0x0000761000047816 */ /* 0x000fce0000000004 */
.L_x_10673:
[----:B------:R-:W-:Y:S05]  /*67b0*/  BSYNC B0 ;  /* 0x0000000000007941 */ /* 0x000fea0003800000 */
.L_x_10672:
[----:B------:R0:W-:Y:S01]  /*67c0*/  STG.E.U8 desc[UR36][R8.64], R4 ;  /* 0x0000000408007986 */ /* 0x0001e2000c101124 */
[----:B------:R-:W-:Y:S05]  /*67d0*/  BRA `(.L_x_10649) ;  /* 0x0000000000b47947 */ /* 0x000fea0003800000 */
.L_x_10666:
        /* <DEDUP_REMOVED lines=22> */
.L_x_10648:
        /* <DEDUP_REMOVED lines=16> */
.L_x_10677:
[----:B------:R-:W-:Y:S05]  /*6a40*/  BRA `(.L_x_10649) ;  /* 0x0000000000187947 */ /* 0x000fea0003800000 */
.L_x_10676:
[----:B------:R-:W-:-:S04]  /*6a50*/  PRMT R4, R17, 0x9910, RZ ;  /* 0x0000991011047816 */ /* 0x000fc800000000ff */
[----:B------:R-:W-:-:S05]  /*6a60*/  SHF.R.S32.HI R5, RZ, 0x1f, R4 ;  /* 0x0000001fff057819 */ /* 0x000fca0000011404 */
[----:B------:R0:W-:Y:S01]  /*6a70*/  STG.E.64 desc[UR36][R8.64], R4 ;  /* 0x0000000408007986 */ /* 0x0001e2000c101b24 */
[----:B------:R-:W-:Y:S05]  /*6a80*/  BRA `(.L_x_10649) ;  /* 0x0000000000087947 */ /* 0x000fea0003800000 */
.L_x_10675:
[----:B------:R-:W-:-:S05]  /*6a90*/  PRMT R3, R17, 0x9910, RZ ;  /* 0x0000991011037816 */ /* 0x000fca00000000ff */
[----:B------:R0:W-:Y:S02]  /*6aa0*/  STG.E desc[UR36][R8.64], R3 ;  /* 0x0000000308007986 */ /* 0x0001e4000c101924 */
.L_x_10649:
[----:B------:R-:W-:-:S07]  /*6ab0*/  VIADD R2, R2, 0x80 ;  /* 0x0000008002027836 */ /* 0x000fce0000000000 */
.L_x_10609:
[----:B------:R-:W-:Y:S05]  /*6ac0*/  BSYNC B6 ;  /* 0x0000000000067941 */ /* 0x000fea0003800000 */
.L_x_10608:
        /* <DEDUP_REMOVED lines=21> */
.L_x_10681:
[----:B------:R-:W-:Y:S01]  /*6c20*/  STG.E.U8 desc[UR36][R2.64], R16 ;  /* 0x0000001002007986 */ /* 0x000fe2000c101124 */
[----:B------:R-:W-:Y:S05]  /*6c30*/  EXIT ;  /* 0x000000000000794d */ /* 0x000fea0003800000 */
.L_x_10680:
        /* <DEDUP_REMOVED lines=10> */
.L_x_10684:
[----:B------:R-:W-:-:S05]  /*6ce0*/  PRMT R5, R16, 0x9910, RZ ;  /* 0x0000991010057816 */ /* 0x000fca00000000ff */
[----:B------:R-:W-:Y:S01]  /*6cf0*/  STG.E desc[UR36][R2.64], R5 ;  /* 0x0000000502007986 */ /* 0x000fe2000c101924 */
[----:B------:R-:W-:Y:S05]  /*6d00*/  EXIT ;  /* 0x000000000000794d */ /* 0x000fea0003800000 */
.L_x_10683:
[----:B------:R-:W-:Y:S01]  /*6d10*/  STG.E.U16 desc[UR36][R2.64], R16 ;  /* 0x0000001002007986 */ /* 0x000fe2000c101524 */
[----:B------:R-:W-:Y:S05]  /*6d20*/  EXIT ;  /* 0x000000000000794d */ /* 0x000fea0003800000 */
.L_x_10679:
        /* <DEDUP_REMOVED lines=9> */
.L_x_10686:
[----:B------:R-:W0:Y:S02]  /*6dc0*/  I2F.S16 R0, R16 ;  /* 0x0000001000007306 */ /* 0x000e240000101400 */
[----:B0-----:R-:W-:-:S05]  /*6dd0*/  F2FP.F16.F32.PACK_AB R0, RZ, R0 ;  /* 0x00000000ff00723e */ /* 0x001fca00000000ff */
[----:B------:R-:W-:Y:S01]  /*6de0*/  STG.E.U16 desc[UR36][R2.64], R0 ;  /* 0x0000000002007986 */ /* 0x000fe2000c101524 */
[----:B------:R-:W-:Y:S05]  /*6df0*/  EXIT ;  /* 0x000000000000794d */ /* 0x000fea0003800000 */
.L_x_10685:
        /* <DEDUP_REMOVED lines=10> */
.L_x_10688:
[----:B------:R-:W0:Y:S02]  /*6ea0*/  I2F.S16 R16, R16 ;  /* 0x0000001000107306 */ /* 0x000e240000101400 */
[----:B0-----:R-:W-:-:S04]  /*6eb0*/  F2FP.F16.F32.PACK_AB R5, RZ, R16 ;  /* 0x00000010ff05723e */ /* 0x001fc800000000ff */
[----:B------:R-:W-:-:S05]  /*6ec0*/  PRMT R5, R5, 0x5410, RZ ;  /* 0x0000541005057816 */ /* 0x000fca00000000ff */
[----:B------:R-:W-:Y:S01]  /*6ed0*/  STG.E desc[UR36][R2.64], R5 ;  /* 0x0000000502007986 */ /* 0x000fe2000c101924 */
[----:B------:R-:W-:Y:S05]  /*6ee0*/  EXIT ;  /* 0x000000000000794d */ /* 0x000fea0003800000 */
.L_x_10687:
[----:B------:R-:W0:Y:S02]  /*6ef0*/  I2F.F64.S16 R16, R16 ;  /* 0x0000001000107312 */ /* 0x000e240000101c00 */
[----:B0-----:R-:W-:Y:S01]  /*6f00*/  STG.E.64 desc[UR36][R2.64], R16 ;  /* 0x0000001002007986 */ /* 0x001fe2000c101b24 */
[----:B------:R-:W-:Y:S05]  /*6f10*/  EXIT ;  /* 0x000000000000794d */ /* 0x000fea0003800000 */
.L_x_10678:
        /* <DEDUP_REMOVED lines=13> */
.L_x_10691:
[----:B------:R-:W0:Y:S01]  /*6ff0*/  I2F.F64.S16 R16, R16 ;  /* 0x0000001000107312 */ /* 0x000e220000101c00 */
[----:B------:R-:W-:-:S05]  /*7000*/  CS2R R18, SRZ ;  /* 0x0000000000127805 */ /* 0x000fca000001ff00 */
[----:B0-----:R-:W-:Y:S01]  /*7010*/  STG.E.128 desc[UR36][R2.64], R16 ;  /* 0x0000001002007986 */ /* 0x001fe2000c101d24 */
[----:B------:R-:W-:Y:S05]  /*7020*/  EXIT ;  /* 0x000000000000794d */ /* 0x000fea0003800000 */
.L_x_10690:
        /* <DEDUP_REMOVED lines=21> */
.L_x_10695:
[----:B------:R-:W-:Y:S05]  /*7180*/  BSYNC B0 ;  /* 0x0000000000007941 */ /* 0x000fea0003800000 */
.L_x_10694:
[----:B------:R-:W-:-:S05]  /*7190*/  LOP3.LUT R5, R0, R5, RZ, 0xfc, !PT ;  /* 0x0000000500057212 */ /* 0x000fca00078efcff */
[----:B------:R-:W-:Y:S01]  /*71a0*/  STG.E.U8 desc[UR36][R2.64], R5 ;  /* 0x0000000502007986 */ /* 0x000fe2000c101124 */
[----:B------:R-:W-:Y:S05]  /*71b0*/  EXIT ;  /* 0x000000000000794d */ /* 0x000fea0003800000 */
.L_x_10693:
        /* <DEDUP_REMOVED lines=13> */
.L_x_10697:
[----:B------:R-:W-:Y:S01]  /*7290*/  IMAD.MOV.U32 R0, RZ, RZ, 0x7f ;  /* 0x0000007fff007424 */ /* 0x000fe200078e00ff */
[----:B------:R-:W-:-:S04]  /*72a0*/  ISETP.GT.U32.AND P0, PT, R4, 0x7f800000, PT ;  /* 0x7f8000000400780c */ /* 0x000fc80003f04070 */
[----:B------:R-:W-:-:S09]  /*72b0*/  SEL R0, R0, 0x7c, P0 ;  /* 0x0000007c00007807 */ /* 0x000fd20000000000 */
.L_x_10698:
[----:B------:R-:W-:Y:S05]  /*72c0*/  BSYNC B0 ;  /* 0x0000000000007941 */ /* 0x000fea0003800000 */
.L_x_10696:
[----:B------:R-:W-:-:S04]  /*72d0*/  LOP3.LUT R4, R5, 0x80000000, RZ, 0xc0, !PT ;  /* 0x8000000005047812 */ /* 0x000fc800078ec0ff */
[----:B------:R-:W-:-:S04]  /*72e0*/  SHF.R.U32.HI R5, RZ, 0x18, R4 ;  /* 0x00000018ff057819 */ /* 0x000fc80000011604 */
[----:B------:R-:W-:-:S05]  /*72f0*/  LOP3.LUT R5, R0, R5, RZ, 0xfc, !PT ;  /* 0x0000000500057212 */ /* 0x000fca00078efcff */
[----:B------:R-:W-:Y:S01]  /*7300*/  STG.E.U8 desc[UR36][R2.64], R5 ;  /* 0x0000000502007986 */ /* 0x000fe2000c101124 */
[----:B------:R-:W-:Y:S05]  /*7310*/  EXIT ;  /* 0x000000000000794d */ /* 0x000fea0003800000 */
.L_x_10692:
[----:B------:R-:W0:Y:S02]  /*7320*/  I2F.S16 R0, R16 ;  /* 0x0000001000007306 */ /* 0x000e240000101400 */
[----:B0-----:R-:W-:-:S05]  /*7330*/  F2FP.BF16.F32.PACK_AB R0, RZ, R0 ;  /* 0x00000000ff00723e */ /* 0x001fca00000010ff */
[----:B------:R-:W-:Y:S01]  /*7340*/  STG.E.U16 desc[UR36][R2.64], R0 ;  /* 0x0000000002007986 */ /* 0x000fe2000c101524 */
[----:B------:R-:W-:Y:S05]  /*7350*/  EXIT ;  /* 0x000000000000794d */ /* 0x000fea0003800000 */
.L_x_10689:
        /* <DEDUP_REMOVED lines=10> */
.L_x_10701:
        /* <DEDUP_REMOVED lines=17> */
.L_x_10704:
[----:B------:R-:W-:-:S04]  /*7510*/  LOP3.LUT R0, R7, 0x80000000, RZ, 0xc0, !PT ;  /* 0x8000000007007812 */ /* 0x000fc800078ec0ff */
[----:B------:R-:W-:-:S04]  /*7520*/  SHF.R.U32.HI R5, RZ, 0x18, R0 ;  /* 0x00000018ff057819 */ /* 0x000fc80000011600 */
[----:B------:R-:W-:-:S04]  /*7530*/  LOP3.LUT R4, R4, R5, RZ, 0xfc, !PT ;  /* 0x0000000504047212 */ /* 0x000fc800078efcff */
[----:B------:R-:W-:-:S07]  /*7540*/  PRMT R0, R4, 0x7610, R0 ;  /* 0x0000761004007816 */ /* 0x000fce0000000000 */
.L_x_10703:
[----:B------:R-:W-:Y:S05]  /*7550*/  BSYNC B0 ;  /* 0x0000000000007941 */ /* 0x000fea0003800000 */
.L_x_10702:
[----:B------:R-:W-:Y:S01]  /*7560*/  STG.E.U8 desc[UR36][R2.64], R0 ;  /* 0x0000000002007986 */ /* 0x000fe2000c101124 */
[----:B------:R-:W-:Y:S05]  /*7570*/  EXIT ;  /* 0x000000000000794d */ /* 0x000fea0003800000 */
.L_x_10700:
        /* <DEDUP_REMOVED lines=17> */
.L_x_10707:
[----:B------:R-:W-:-:S04]  /*7690*/  LOP3.LUT R0, R7, 0x80000000, RZ, 0xc0, !PT ;  /* 0x8000000007007812 */ /* 0x000fc800078ec0ff */
[----:B------:R-:W-:-:S04]  /*76a0*/  SHF.R.U32.HI R5, RZ, 0x18, R0 ;  /* 0x00000018ff057819 */ /* 0x000fc80000011600 */
[----:B------:R-:W-:-:S04]  /*76b0*/  LOP3.LUT R4, R4, R5, RZ, 0xfc, !PT ;  /* 0x0000000504047212 */ /* 0x000fc800078efcff */
[----:B------:R-:W-:-:S07]  /*76c0*/  PRMT R0, R4, 0x7610, R0 ;  /* 0x0000761004007816 */ /* 0x000fce0000000000 */
.L_x_10706:
[----:B------:R-:W-:Y:S05]  /*76d0*/  BSYNC B0 ;  /* 0x0000000000007941 */ /* 0x000fea0003800000 */
.L_x_10705:
[----:B------:R-:W-:Y:S01]  /*76e0*/  STG.E.U8 desc[UR36][R2.64], R0 ;  /* 0x0000000002007986 */ /* 0x000fe2000c101124 */
[----:B------:R-:W-:Y:S05]  /*76f0*/  EXIT ;  /* 0x000000000000794d */ /* 0x000fea0003800000 */
.L_x_10699:
        /* <DEDUP_REMOVED lines=22> */
.L_x_10682:
        /* <DEDUP_REMOVED lines=16> */
.L_x_10710:
[----:B------:R-:W-:Y:S05]  /*7960*/  EXIT ;  /* 0x000000000000794d */ /* 0x000fea0003800000 */
.L_x_10709:
[----:B------:R-:W-:-:S04]  /*7970*/  PRMT R4, R16, 0x9910, RZ ;  /* 0x0000991010047816 */ /* 0x000fc800000000ff */
[----:B------:R-:W-:-:S05]  /*7980*/  SHF.R.S32.HI R5, RZ, 0x1f, R4 ;  /* 0x0000001fff057819 */ /* 0x000fca0000011404 */
[----:B------:R-:W-:Y:S01]  /*7990*/  STG.E.64 desc[UR36][R2.64], R4 ;  /* 0x0000000402007986 */ /* 0x000fe2000c101b24 */
[----:B------:R-:W-:Y:S05]  /*79a0*/  EXIT ;  /* 0x000000000000794d */ /* 0x000fea0003800000 */
.L_x_10708:
[----:B------:R-:W-:-:S05]  /*79b0*/  PRMT R5, R16, 0x9910, RZ ;  /* 0x0000991010057816 */ /* 0x000fca00000000ff */
[----:B------:R-:W-:Y:S01]  /*79c0*/  STG.E desc[UR36][R2.64], R5 ;  /* 0x0000000502007986 */ /* 0x000fe2000c101924 */
[----:B------:R-:W-:Y:S05]  /*79d0*/  EXIT ;  /* 0x000000000000794d */ /* 0x000fea0003800000 */
.L_x_10711:
        /* <DEDUP_REMOVED lines=10> */
.L_x_26219:


//--------------------- .text._ZN2at6native18elementwise_kernelILi128ELi4EZNS0_22gpu_kernel_impl_nocastINS0_13AUnaryFunctorIsssNS0_16BitwiseOrFunctorIsEEEEEEvRNS_18TensorIteratorBaseERKT_EUliE_EEviT1_ --------------------------
	.section	.text._ZN2at6native18elementwise_kernelILi128ELi4EZNS0_22gpu_kernel_impl_nocastINS0_13AUnaryFunctorIsssNS0_16BitwiseOrFunctorIsEEEEEEvRNS_18TensorIteratorBaseERKT_EUliE_EEviT1_,"ax",@progbits
	.align	128
        .global         _ZN2at6native18elementwise_kernelILi128ELi4EZNS0_22gpu_kernel_impl_nocastINS0_13AUnaryFunctorIsssNS0_16BitwiseOrFunctorIsEEEEEEvRNS_18TensorIteratorBaseERKT_EUliE_EEviT1_
        .type           _ZN2at6native18elementwise_kernelILi128ELi4EZNS0_22gpu_kernel_impl_nocastINS0_13AUnaryFunctorIsssNS0_16BitwiseOrFunctorIsEEEEEEvRNS_18TensorIteratorBaseERKT_EUliE_EEviT1_,@function
        .size           _ZN2at6native18elementwise_kernelILi128ELi4EZNS0_22gpu_kernel_impl_nocastINS0_13AUnaryFunctorIsssNS0_16BitwiseOrFunctorIsEEEEEEvRNS_18TensorIteratorBaseERKT_EUliE_EEviT1_,(.L_x_26220 - _ZN2at6native18elementwise_kernelILi128ELi4EZNS0_22gpu_kernel_impl_nocastINS0_13AUnaryFunctorIsssNS0_16BitwiseOrFunctorIsEEEEEEvRNS_18TensorIteratorBaseERKT_EUliE_EEviT1_)
        .other          _ZN2at6native18elementwise_kernelILi128ELi4EZNS0_22gpu_kernel_impl_nocastINS0_13AUnaryFunctorIsssNS0_16BitwiseOrFunctorIsEEEEEEvRNS_18TensorIteratorBaseERKT_EUliE_EEviT1_,@"STO_CUDA_ENTRY STV_DEFAULT"
_ZN2at6native18elementwise_kernelILi128ELi4EZNS0_22gpu_kernel_impl_nocastINS0_13AUnaryFunctorIsssNS0_16BitwiseOrFunctorIsEEEEEEvRNS_18TensorIteratorBaseERKT_EUliE_EEviT1_:
.text._ZN2at6native18elementwise_kernelILi128ELi4EZNS0_22gpu_kernel_impl_nocastINS0_13AUnaryFunctorIsssNS0_16BitwiseOrFunctorIsEEEEEEvRNS_18TensorIteratorBaseERKT_EUliE_EEviT1_:
        /* <DEDUP_REMOVED lines=312> */
.L_x_10714:
        /* <DEDUP_REMOVED lines=10> */
.L_x_10713:
[----:B------:R-:W-:Y:S05]  /*1420*/  BSYNC B0 ;  /* 0x0000000000007941 */ /* 0x000fea0003800000 */
.L_x_10712:
        /* <DEDUP_REMOVED lines=305> */
.L_x_10717:
        /* <DEDUP_REMOVED lines=314> */
.L_x_10718:
        /* <DEDUP_REMOVED lines=10> */
.L_x_10716:
[----:B------:R-:W-:Y:S05]  /*3b80*/  BSYNC B0 ;  /* 0x0000000000007941 */ /* 0x000fea0003800000 */
.L_x_10715:
        /* <DEDUP_REMOVED lines=304> */
.L_x_10719:
        /* <DEDUP_REMOVED lines=10> */
.L_x_10720:
        /* <DEDUP_REMOVED lines=13> */
.L_x_26220:


//--------------------- .text._ZN2at6native27unrolled_elementwise_kernelINS0_13AUnaryFunctorIsssNS0_16BitwiseOrFunctorIsEEEESt5arrayIPcLm2EELi4E23TrivialOffsetCalculatorILi1EjESA_NS0_6memory15LoadWithoutCastENSB_16StoreWithoutCastEEEviT_T0_T2_T3_T4_T5_ --------------------------
	.section	.text._ZN2at6native27unrolled_elementwise_kernelINS0_13AUnaryFunctorIsssNS0_16BitwiseOrFunctorIsEEEESt5arrayIPcLm2EELi4E23TrivialOffsetCalculatorILi1EjESA_NS0_6memory15LoadWithoutCastENSB_16StoreWithoutCastEEEviT_T0_T2_T3_T4_T5_,"ax",@progbits
	.align	128
        .global         _ZN2at6native27unrolled_elementwise_kernelINS0_13AUnaryFunctorIsssNS0_16BitwiseOrFunctorIsEEEESt5arrayIPcLm2EELi4E23TrivialOffsetCalculatorILi1EjESA_NS0_6memory15LoadWithoutCastENSB_16StoreWithoutCastEEEviT_T0_T2_T3_T4_T5_
        .type           _ZN2at6native27unrolled_elementwise_kernelINS0_13AUnaryFunctorIsssNS0_16BitwiseOrFunctorIsEEEESt5arrayIPcLm2EELi4E23TrivialOffsetCalculatorILi1EjESA_NS0_6memory15LoadWithoutCastENSB_16StoreWithoutCastEEEviT_T0_T2_T3_T4_T5_,@function
        .size           _ZN2at6native27unrolled_elementwise_kernelINS0_13AUnaryFunctorIsssNS0_16BitwiseOrFunctorIsEEEESt5arrayIPcLm2EELi4E23TrivialOffsetCalculatorILi1EjESA_NS0_6memory15LoadWithoutCastENSB_16StoreWithoutCastEEEviT_T0_T2_T3_T4_T5_,(.L_x_26221 - _ZN2at6native27unrolled_elementwise_kernelINS0_13AUnaryFunctorIsssNS0_16BitwiseOrFunctorIsEEEESt5arrayIPcLm2EELi4E23TrivialOffsetCalculatorILi1EjESA_NS0_6memory15LoadWithoutCastENSB_16StoreWithoutCastEEEviT_T0_T2_T3_T4_T5_)
        .other          _ZN2at6native27unrolled_elementwise_kernelINS0_13AUnaryFunctorIsssNS0_16BitwiseOrFunctorIsEEEESt5arrayIPcLm2EELi4E23TrivialOffsetCalculatorILi1EjESA_NS0_6memory15LoadWithoutCastENSB_16StoreWithoutCastEEEviT_T0_T2_T3_T4_T5_,@"STO_CUDA_ENTRY STV_DEFAULT"
_ZN2at6native27unrolled_elementwise_kernelINS0_13AUnaryFunctorIsssNS0_16BitwiseOrFunctorIsEEEESt5arrayIPcLm2EELi4E23TrivialOffsetCalculatorILi1EjESA_NS0_6memory15LoadWithoutCastENSB_16StoreWithoutCastEEEviT_T0_T2_T3_T4_T5_:
.text._ZN2at6native27unrolled_elementwise_kernelINS0_13AUnaryFunctorIsssNS0_16BitwiseOrFunctorIsEEEESt5arrayIPcLm2EELi4E23TrivialOffsetCalculatorILi1EjESA_NS0_6memory15LoadWithoutCastENSB_16StoreWithoutCastEEEviT_T0_T2_T3_T4_T5_:
        /* <DEDUP_REMOVED lines=59> */
.L_x_10722:
[----:B------:R-:W-:Y:S05]  /*03b0*/  BSYNC B0 ;  /* 0x0000000000007941 */ /* 0x000fea0003800000 */
.L_x_10721:
[----:B------:R-:W-:-:S13]  /*03c0*/  ISETP.GE.AND P0, PT, R19, R2, PT ;  /* 0x000000021300720c */ /* 0x000fda0003f06270 */
[----:B------:R-:W-:Y:S05]  /*03d0*/  @P0 EXIT ;  /* 0x000000000000094d */ /* 0x000fea0003800000 */
[----:B0-----:R-:W0:Y:S01]  /*03e0*/  LDC.64 R2, c[0x0][0x218] ;  /* 0x00008600ff027b82 */ /* 0x001e220000000a00 */
[----:B------:R-:W-:-:S05]  /*03f0*/  LEA R19, R0, R19, 0x9 ;  /* 0x0000001300137211 */ /* 0x000fca00078e48ff */
[----:B0-----:R-:W-:-:S05]  /*0400*/  IMAD.WIDE.U32 R2, R19, 0x2, R2 ;  /* 0x0000000213027825 */ /* 0x001fca00078e0002 */
[----:B------:R-:W-:Y:S01]  /*0410*/  STG.E.U16 desc[UR4][R2.64], R11 ;  /* 0x0000000b02007986 */ /* 0x000fe2000c101504 */
[----:B------:R-:W-:Y:S05]  /*0420*/  EXIT ;  /* 0x000000000000794d */ /* 0x000fea0003800000 */
.L_x_10723:
        /* <DEDUP_REMOVED lines=13> */
.L_x_26221:


//--------------------- .text._ZN2at6native29vectorized_elementwise_kernelILi2ENS0_13AUnaryFunctorIsssNS0_16BitwiseOrFunctorIsEEEESt5arrayIPcLm2EEEEviT0_T1_ --------------------------
	.section	.text._ZN2at6native29vectorized_elementwise_kernelILi2ENS0_13AUnaryFunctorIsssNS0_16BitwiseOrFunctorIsEEEESt5arrayIPcLm2EEEEviT0_T1_,"ax",@progbits
	.align	128
        .global         _ZN2at6native29vectorized_elementwise_kernelILi2ENS0_13AUnaryFunctorIsssNS0_16BitwiseOrFunctorIsEEEESt5arrayIPcLm2EEEEviT0_T1_
        .type           _ZN2at6native29vectorized_elementwise_kernelILi2ENS0_13AUnaryFunctorIsssNS0_16BitwiseOrFunctorIsEEEESt5arrayIPcLm2EEEEviT0_T1_,@function
        .size           _ZN2at6native29vectorized_elementwise_kernelILi2ENS0_13AUnaryFunctorIsssNS0_16BitwiseOrFunctorIsEEEESt5arrayIPcLm2EEEEviT0_T1_,(.L_x_26222 - _ZN2at6native29vectorized_elementwise_kernelILi2ENS0_13AUnaryFunctorIsssNS0_16BitwiseOrFunctorIsEEEESt5arrayIPcLm2EEEEviT0_T1_)
        .other          _ZN2at6native29vectorized_elementwise_kernelILi2ENS0_13AUnaryFunctorIsssNS0_16BitwiseOrFunctorIsEEEESt5arrayIPcLm2EEEEviT0_T1_,@"STO_CUDA_ENTRY STV_DEFAULT"
_ZN2at6native29vectorized_elementwise_kernelILi2ENS0_13AUnaryFunctorIsssNS0_16BitwiseOrFunctorIsEEEESt5arrayIPcLm2EEEEviT0_T1_:
.text._ZN2at6native29vectorized_elementwise_kernelILi2ENS0_13AUnaryFunctorIsssNS0_16BitwiseOrFunctorIsEEEESt5arrayIPcLm2EEEEviT0_T1_:
        /* <DEDUP_REMOVED lines=41> */
.L_x_10724:
        /* <DEDUP_REMOVED lines=87> */
.L_x_10727:
[----:B------:R-:W-:-:S13]  /*0800*/  ISETP.GE.AND P0, PT, R19, R16, PT ;  /* 0x000000101300720c */ /* 0x000fda0003f06270 */
[----:B------:R-:W-:Y:S05]  /*0810*/  @P0 BRA `(.L_x_10729) ;  /* 0x0000000000300947 */ /* 0x000fea0003800000 */
[----:B0-----:R-:W0:Y:S01]  /*0820*/  LDC.64 R4, c[0x0][0x218] ;  /* 0x00008600ff047b82 */ /* 0x001e220000000a00 */
[----:B------:R-:W-:Y:S02]  /*0830*/  IMAD.IADD R7, R0, 0x1, R19 ;  /* 0x0000000100077824 */ /* 0x000fe400078e0213 */
[----:B------:R-:W-:Y:S02]  /*0840*/  VIADD R19, R19, 0x80 ;  /* 0x0000008013137836 */ /* 0x000fe40000000000 */
[----:B0-----:R-:W-:-:S05]  /*0850*/  IMAD.WIDE.U32 R4, R7, 0x2, R4 ;  /* 0x0000000207047825 */ /* 0x001fca00078e0004 */
[----:B------:R1:W-:Y:S02]  /*0860*/  STG.E.U16 desc[UR6][R4.64], R21 ;  /* 0x0000001504007986 */ /* 0x0003e4000c101506 */
.L_x_10728:
[----:B------:R-:W-:-:S13]  /*0870*/  ISETP.GE.AND P0, PT, R19, R16, PT ;  /* 0x000000101300720c */ /* 0x000fda0003f06270 */
[----:B------:R-:W-:Y:S05]  /*0880*/  @P0 BRA `(.L_x_10730) ;  /* 0x0000000000340947 */ /* 0x000fea0003800000 */
[----:B01----:R-:W0:Y:S01]  /*0890*/  LDC.64 R4, c[0x0][0x218] ;  /* 0x00008600ff047b82 */ /* 0x003e220000000a00 */
[----:B------:R-:W-:Y:S01]  /*08a0*/  IMAD.IADD R7, R0, 0x1, R19 ;  /* 0x0000000100077824 */ /* 0x000fe200078e0213 */
[----:B------:R-:W-:-:S03]  /*08b0*/  IADD3 R19, R19, 0x80, RZ ;  /* 0x0000008013137810 */ /* 0x000fc60007ffe0ff */
[----:B0-----:R-:W-:-:S05]  /*08c0*/  IMAD.WIDE.U32 R4, R7, 0x2, R4 ;  /* 0x0000000207047825 */ /* 0x001fca00078e0004 */
[----:B------:R1:W-:Y:S02]  /*08d0*/  STG.E.U16 desc[UR6][R4.64], R23 ;  /* 0x0000001704007986 */ /* 0x0003e4000c101506 */
.L_x_10729:
        /* <DEDUP_REMOVED lines=8> */
.L_x_10730:
[----:B------:R-:W-:Y:S05]  /*0960*/  BSYNC B1 ;  /* 0x0000000000017941 */ /* 0x000fea0003800000 */
.L_x_10726:
[----:B------:R-:W-:-:S13]  /*0970*/  ISETP.GE.AND P0, PT, R19, R16, PT ;  /* 0x000000101300720c */ /* 0x000fda0003f06270 */
[----:B012---:R-:W0:Y:S01]  /*0980*/  @!P0 LDC.64 R4, c[0x0][0x218] ;  /* 0x00008600ff048b82 */ /* 0x007e220000000a00 */
[----:B------:R-:W-:Y:S02]  /*0990*/  @!P0 IMAD.IADD R3, R0, 0x1, R19 ;  /* 0x0000000100038824 */ /* 0x000fe400078e0213 */
[----:B------:R-:W-:Y:S02]  /*09a0*/  @!P0 VIADD R19, R19, 0x80 ;  /* 0x0000008013138836 */ /* 0x000fe40000000000 */
[----:B0-----:R-:W-:-:S05]  /*09b0*/  @!P0 IMAD.WIDE.U32 R4, R3, 0x2, R4 ;  /* 0x0000000203048825 */ /* 0x001fca00078e0004 */
[----:B------:R2:W-:Y:S02]  /*09c0*/  @!P0 STG.E.U16 desc[UR6][R4.64], R2 ;  /* 0x0000000204008986 */ /* 0x0005e4000c101506 */
.L_x_10731:
[----:B------:R-:W-:Y:S05]  /*09d0*/  BSYNC B0 ;  /* 0x0000000000007941 */ /* 0x000fea0003800000 */
.L_x_10725:
        /* <DEDUP_REMOVED lines=8> */
.L_x_10732:
        /* <DEDUP_REMOVED lines=10> */
.L_x_26222:


//--------------------- .text._ZN2at6native29vectorized_elementwise_kernelILi4ENS0_13AUnaryFunctorIsssNS0_16BitwiseOrFunctorIsEEEESt5arrayIPcLm2EEEEviT0_T1_ --------------------------
	.section	.text._ZN2at6native29vectorized_elementwise_kernelILi4ENS0_13AUnaryFunctorIsssNS0_16BitwiseOrFunctorIsEEEESt5arrayIPcLm2EEEEviT0_T1_,"ax",@progbits
	.align	128
        .global         _ZN2at6native29vectorized_elementwise_kernelILi4ENS0_13AUnaryFunctorIsssNS0_16BitwiseOrFunctorIsEEEESt5arrayIPcLm2EEEEviT0_T1_
        .type           _ZN2at6native29vectorized_elementwise_kernelILi4ENS0_13AUnaryFunctorIsssNS0_16BitwiseOrFunctorIsEEEESt5arrayIPcLm2EEEEviT0_T1_,@function
        .size           _ZN2at6native29vectorized_elementwise_kernelILi4ENS0_13AUnaryFunctorIsssNS0_16BitwiseOrFunctorIsEEEESt5arrayIPcLm2EEEEviT0_T1_,(.L_x_26223 - _ZN2at6native29vectorized_elementwise_kernelILi4ENS0_13AUnaryFunctorIsssNS0_16BitwiseOrFunctorIsEEEESt5arrayIPcLm2EEEEviT0_T1_)
        .other          _ZN2at6native29vectorized_elementwise_kernelILi4ENS0_13AUnaryFunctorIsssNS0_16BitwiseOrFunctorIsEEEESt5arrayIPcLm2EEEEviT0_T1_,@"STO_CUDA_ENTRY STV_DEFAULT"
_ZN2at6native29vectorized_elementwise_kernelILi4ENS0_13AUnaryFunctorIsssNS0_16BitwiseOrFunctorIsEEEESt5arrayIPcLm2EEEEviT0_T1_:
.text._ZN2at6native29vectorized_elementwise_kernelILi4ENS0_13AUnaryFunctorIsssNS0_16BitwiseOrFunctorIsEEEESt5arrayIPcLm2EEEEviT0_T1_:
        /* <DEDUP_REMOVED lines=37> */
.L_x_10733:
        /* <DEDUP_REMOVED lines=87> */
.L_x_10736:
[----:B------:R-:W-:-:S13]  /*07c0*/  ISETP.GE.AND P0, PT, R19, R16, PT ;  /* 0x000000101300720c */ /* 0x000fda0003f06270 */
[----:B------:R-:W-:Y:S05]  /*07d0*/  @P0 BRA `(.L_x_10738) ;  /* 0x0000000000300947 */ /* 0x000fea0003800000 */
[----:B0-----:R-:W0:Y:S01]  /*07e0*/  LDC.64 R4, c[0x0][0x218] ;  /* 0x00008600ff047b82 */ /* 0x001e220000000a00 */
[----:B------:R-:W-:Y:S02]  /*07f0*/  IMAD.IADD R7, R0, 0x1, R19 ;  /* 0x0000000100077824 */ /* 0x000fe400078e0213 */
[----:B------:R-:W-:Y:S02]  /*0800*/  VIADD R19, R19, 0x80 ;  /* 0x0000008013137836 */ /* 0x000fe40000000000 */
[----:B0-----:R-:W-:-:S05]  /*0810*/  IMAD.WIDE.U32 R4, R7, 0x2, R4 ;  /* 0x0000000207047825 */ /* 0x001fca00078e0004 */
[----:B------:R1:W-:Y:S02]  /*0820*/  STG.E.U16 desc[UR6][R4.64], R21 ;  /* 0x0000001504007986 */ /* 0x0003e4000c101506 */
.L_x_10737:
[----:B------:R-:W-:-:S13]  /*0830*/  ISETP.GE.AND P0, PT, R19, R16, PT ;  /* 0x000000101300720c */ /* 0x000fda0003f06270 */
[----:B------:R-:W-:Y:S05]  /*0840*/  @P0 BRA `(.L_x_10739) ;  /* 0x0000000000340947 */ /* 0x000fea0003800000 */
[----:B01----:R-:W0:Y:S01]  /*0850*/  LDC.64 R4, c[0x0][0x218] ;  /* 0x00008600ff047b82 */ /* 0x003e220000000a00 */
[----:B------:R-:W-:Y:S01]  /*0860*/  IMAD.IADD R7, R0, 0x1, R19 ;  /* 0x0000000100077824 */ /* 0x000fe200078e0213 */
[----:B------:R-:W-:-:S03]  /*0870*/  IADD3 R19, R19, 0x80, RZ ;  /* 0x0000008013137810 */ /* 0x000fc60007ffe0ff */
[----:B0-----:R-:W-:-:S05]  /*0880*/  IMAD.WIDE.U32 R4, R7, 0x2, R4 ;  /* 0x0000000207047825 */ /* 0x001fca00078e0004 */
[----:B------:R1:W-:Y:S02]  /*0890*/  STG.E.U16 desc[UR6][R4.64], R23 ;  /* 0x0000001704007986 */ /* 0x0003e4000c101506 */
.L_x_10738:
        /* <DEDUP_REMOVED lines=8> */
.L_x_10739:
[----:B------:R-:W-:Y:S05]  /*0920*/  BSYNC B1 ;  /* 0x0000000000017941 */ /* 0x000fea0003800000 */
.L_x_10735:
[----:B------:R-:W-:-:S13]  /*0930*/  ISETP.GE.AND P0, PT, R19, R16, PT ;  /* 0x000000101300720c */ /* 0x000fda0003f06270 */
[----:B012---:R-:W0:Y:S01]  /*0940*/  @!P0 LDC.64 R4, c[0x0][0x218] ;  /* 0x00008600ff048b82 */ /* 0x007e220000000a00 */
[----:B------:R-:W-:Y:S02]  /*0950*/  @!P0 IMAD.IADD R3, R0, 0x1, R19 ;  /* 0x0000000100038824 */ /* 0x000fe400078e0213 */
[----:B------:R-:W-:Y:S02]  /*0960*/  @!P0 VIADD R19, R19, 0x80 ;  /* 0x0000008013138836 */ /* 0x000fe40000000000 */
[----:B0-----:R-:W-:-:S05]  /*0970*/  @!P0 IMAD.WIDE.U32 R4, R3, 0x2, R4 ;  /* 0x0000000203048825 */ /* 0x001fca00078e0004 */
[----:B------:R2:W-:Y:S02]  /*0980*/  @!P0 STG.E.U16 desc[UR6][R4.64], R2 ;  /* 0x0000000204008986 */ /* 0x0005e4000c101506 */
.L_x_10740:
[----:B------:R-:W-:Y:S05]  /*0990*/  BSYNC B0 ;  /* 0x0000000000007941 */ /* 0x000fea0003800000 */
.L_x_10734:
        /* <DEDUP_REMOVED lines=8> */
.L_x_10741:
        /* <DEDUP_REMOVED lines=14> */
.L_x_26223:


//--------------------- .text._ZN2at6native29vectorized_elementwise_kernelILi8ENS0_13AUnaryFunctorIsssNS0_16BitwiseOrFunctorIsEEEESt5arrayIPcLm2EEEEviT0_T1_ --------------------------
	.section	.text._ZN2at6native29vectorized_elementwise_kernelILi8ENS0_13AUnaryFunctorIsssNS0_16BitwiseOrFunctorIsEEEESt5arrayIPcLm2EEEEviT0_T1_,"ax",@progbits
	.align	128
        .global         _ZN2at6native29vectorized_elementwise_kernelILi8ENS0_13AUnaryFunctorIsssNS0_16BitwiseOrFunctorIsEEEESt5arrayIPcLm2EEEEviT0_T1_
        .type           _ZN2at6native29vectorized_elementwise_kernelILi8ENS0_13AUnaryFunctorIsssNS0_16BitwiseOrFunctorIsEEEESt5arrayIPcLm2EEEEviT0_T1_,@function
        .size           _ZN2at6native29vectorized_elementwise_kernelILi8ENS0_13AUnaryFunctorIsssNS0_16BitwiseOrFunctorIsEEEESt5arrayIPcLm2EEEEviT0_T1_,(.L_x_26224 - _ZN2at6native29vectorized_elementwise_kernelILi8ENS0_13AUnaryFunctorIsssNS0_16BitwiseOrFunctorIsEEEESt5arrayIPcLm2EEEEviT0_T1_)
        .other          _ZN2at6native29vectorized_elementwise_kernelILi8ENS0_13AUnaryFunctorIsssNS0_16BitwiseOrFunctorIsEEEESt5arrayIPcLm2EEEEviT0_T1_,@"STO_CUDA_ENTRY STV_DEFAULT"
_ZN2at6native29vectorized_elementwise_kernelILi8ENS0_13AUnaryFunctorIsssNS0_16BitwiseOrFunctorIsEEEESt5arrayIPcLm2EEEEviT0_T1_:
.text._ZN2at6native29vectorized_elementwise_kernelILi8ENS0_13AUnaryFunctorIsssNS0_16BitwiseOrFunctorIsEEEESt5arrayIPcLm2EEEEviT0_T1_:
        /* <DEDUP_REMOVED lines=35> */
.L_x_10742:
        /* <DEDUP_REMOVED lines=87> */
.L_x_10745:
[----:B------:R-:W-:-:S13]  /*07a0*/  ISETP.GE.AND P0, PT, R19, R16, PT ;  /* 0x000000101300720c */ /* 0x000fda0003f06270 */
[----:B------:R-:W-:Y:S05]  /*07b0*/  @P0 BRA `(.L_x_10747) ;  /* 0x0000000000300947 */ /* 0x000fea0003800000 */
[----:B0-----:R-:W0:Y:S01]  /*07c0*/  LDC.64 R4, c[0x0][0x218] ;  /* 0x00008600ff047b82 */ /* 0x001e220000000a00 */
[----:B------:R-:W-:Y:S02]  /*07d0*/  IMAD.IADD R7, R0, 0x1, R19 ;  /* 0x0000000100077824 */ /* 0x000fe400078e0213 */
[----:B------:R-:W-:Y:S02]  /*07e0*/  VIADD R19, R19, 0x80 ;  /* 0x0000008013137836 */ /* 0x000fe40000000000 */
[----:B0-----:R-:W-:-:S05]  /*07f0*/  IMAD.WIDE.U32 R4, R7, 0x2, R4 ;  /* 0x0000000207047825 */ /* 0x001fca00078e0004 */
[----:B------:R1:W-:Y:S02]  /*0800*/  STG.E.U16 desc[UR6][R4.64], R21 ;  /* 0x0000001504007986 */ /* 0x0003e4000c101506 */
.L_x_10746:
[----:B------:R-:W-:-:S13]  /*0810*/  ISETP.GE.AND P0, PT, R19, R16, PT ;  /* 0x000000101300720c */ /* 0x000fda0003f06270 */
[----:B------:R-:W-:Y:S05]  /*0820*/  @P0 BRA `(.L_x_10748) ;  /* 0x0000000000340947 */ /* 0x000fea0003800000 */
[----:B01----:R-:W0:Y:S01]  /*0830*/  LDC.64 R4, c[0x0][0x218] ;  /* 0x00008600ff047b82 */ /* 0x003e220000000a00 */
[----:B------:R-:W-:Y:S01]  /*0840*/  IMAD.IADD R7, R0, 0x1, R19 ;  /* 0x0000000100077824 */ /* 0x000fe200078e0213 */
[----:B------:R-:W-:-:S03]  /*0850*/  IADD3 R19, R19, 0x80, RZ ;  /* 0x0000008013137810 */ /* 0x000fc60007ffe0ff */
[----:B0-----:R-:W-:-:S05]  /*0860*/  IMAD.WIDE.U32 R4, R7, 0x2, R4 ;  /* 0x0000000207047825 */ /* 0x001fca00078e0004 */
[----:B------:R1:W-:Y:S02]  /*0870*/  STG.E.U16 desc[UR6][R4.64], R23 ;  /* 0x0000001704007986 */ /* 0x0003e4000c101506 */
.L_x_10747:
        /* <DEDUP_REMOVED lines=8> */
.L_x_10748:
[----:B------:R-:W-:Y:S05]  /*0900*/  BSYNC B1 ;  /* 0x0000000000017941 */ /* 0x000fea0003800000 */
.L_x_10744:
[----:B------:R-:W-:-:S13]  /*0910*/  ISETP.GE.AND P0, PT, R19, R16, PT ;  /* 0x000000101300720c */ /* 0x000fda0003f06270 */
[----:B012---:R-:W0:Y:S01]  /*0920*/  @!P0 LDC.64 R4, c[0x0][0x218] ;  /* 0x00008600ff048b82 */ /* 0x007e220000000a00 */
[----:B------:R-:W-:Y:S02]  /*0930*/  @!P0 IMAD.IADD R3, R0, 0x1, R19 ;  /* 0x0000000100038824 */ /* 0x000fe400078e0213 */
[----:B------:R-:W-:Y:S02]  /*0940*/  @!P0 VIADD R19, R19, 0x80 ;  /* 0x0000008013138836 */ /* 0x000fe40000000000 */
[----:B0-----:R-:W-:-:S05]  /*0950*/  @!P0 IMAD.WIDE.U32 R4, R3, 0x2, R4 ;  /* 0x0000000203048825 */ /* 0x001fca00078e0004 */
[----:B------:R2:W-:Y:S02]  /*0960*/  @!P0 STG.E.U16 desc[UR6][R4.64], R2 ;  /* 0x0000000204008986 */ /* 0x0005e4000c101506 */
.L_x_10749:
[----:B------:R-:W-:Y:S05]  /*0970*/  BSYNC B0 ;  /* 0x0000000000007941 */ /* 0x000fea0003800000 */
.L_x_10743:
        /* <DEDUP_REMOVED lines=8> */
.L_x_10750:
        /* <DEDUP_REMOVED lines=16> */
.L_x_26224:


//--------------------- .text._ZN2at6native18elementwise_kernelILi128ELi4EZNS0_15gpu_kernel_implINS0_13BinaryFunctorIsssNS0_16BitwiseOrFunctorIsEEEEEEvRNS_18TensorIteratorBaseERKT_EUliE_EEviT1_ --------------------------
	.section	.text._ZN2at6native18elementwise_kernelILi128ELi4EZNS0_15gpu_kernel_implINS0_13BinaryFunctorIsssNS0_16BitwiseOrFunctorIsEEEEEEvRNS_18TensorIteratorBaseERKT_EUliE_EEviT1_,"ax",@progbits
	.align	128
        .global         _ZN2at6native18elementwise_kernelILi128ELi4EZNS0_15gpu_kernel_implINS0_13BinaryFunctorIsssNS0_16BitwiseOrFunctorIsEEEEEEvRNS_18TensorIteratorBaseERKT_EUliE_EEviT1_
        .type           _ZN2at6native18elementwise_kernelILi128ELi4EZNS0_15gpu_kernel_implINS0_13BinaryFunctorIsssNS0_16BitwiseOrFunctorIsEEEEEEvRNS_18TensorIteratorBaseERKT_EUliE_EEviT1_,@function
        .size           _ZN2at6native18elementwise_kernelILi128ELi4EZNS0_15gpu_kernel_implINS0_13BinaryFunctorIsssNS0_16BitwiseOrFunctorIsEEEEEEvRNS_18TensorIteratorBaseERKT_EUliE_EEviT1_,(.L_x_26225 - _ZN2at6native18elementwise_kernelILi128ELi4EZNS0_15gpu_kernel_implINS0_13BinaryFunctorIsssNS0_16BitwiseOrFunctorIsEEEEEEvRNS_18TensorIteratorBaseERKT_EUliE_EEviT1_)
        .other          _ZN2at6native18elementwise_kernelILi128ELi4EZNS0_15gpu_kernel_implINS0_13BinaryFunctorIsssNS0_16BitwiseOrFunctorIsEEEEEEvRNS_18TensorIteratorBaseERKT_EUliE_EEviT1_,@"STO_CUDA_ENTRY STV_DEFAULT"
_ZN2at6native18elementwise_kernelILi128ELi4EZNS0_15gpu_kernel_implINS0_13BinaryFunctorIsssNS0_16BitwiseOrFunctorIsEEEEEEvRNS_18TensorIteratorBaseERKT_EUliE_EEviT1_:
.text._ZN2at6native18elementwise_kernelILi128ELi4EZNS0_15gpu_kernel_implINS0_13BinaryFunctorIsssNS0_16BitwiseOrFunctorIsEEEEEEvRNS_18TensorIteratorBaseERKT_EUliE_EEviT1_:
        /* <DEDUP_REMOVED lines=365> */
.L_x_10753:
        /* <DEDUP_REMOVED lines=20> */
.L_x_10757:
[----:B------:R0:W5:Y:S01]  /*1810*/  LDG.E.U8 R19, desc[UR36][R2.64] ;  /* 0x0000002402137981 */ /* 0x000162000c1e1100 */
[----:B------:R-:W-:Y:S05]  /*1820*/  BRA `(.L_x_10759) ;  /* 0x0000000c00547947 */ /* 0x000fea0003800000 */
.L_x_10756:
        /* <DEDUP_REMOVED lines=8> */
.L_x_10761:
[----:B------:R0:W5:Y:S01]  /*18b0*/  LDG.E.U16 R19, desc[UR36][R2.64] ;  /* 0x0000002402137981 */ /* 0x000162000c1e1500 */
[----:B------:R-:W-:Y:S05]  /*18c0*/  BRA `(.L_x_10759) ;  /* 0x0000000c002c7947 */ /* 0x000fea0003800000 */
.L_x_10760:
[----:B------:R0:W5:Y:S01]  /*18d0*/  LDG.E.U16 R19, desc[UR36][R2.64] ;  /* 0x0000002402137981 */ /* 0x000162000c1e1500 */
[----:B------:R-:W-:Y:S05]  /*18e0*/  BRA `(.L_x_10759) ;  /* 0x0000000c00247947 */ /* 0x000fea0003800000 */
.L_x_10755:
        /* <DEDUP_REMOVED lines=9> */
.L_x_10763:
[----:B------:R-:W2:Y:S02]  /*1980*/  LDG.E.U16 R0, desc[UR36][R2.64] ;  /* 0x0000002402007981 */ /* 0x000ea4000c1e1500 */
[----:B--2---:R-:W-:-:S06]  /*1990*/  HADD2.F32 R0, -RZ, R0.H0_H0 ;  /* 0x20000000ff007230 */ /* 0x004fcc0000004100 */
[----:B------:R-:W0:Y:S02]  /*19a0*/  F2I.FTZ.TRUNC.NTZ R0, R0 ;  /* 0x0000000000007305 */ /* 0x000e24000021f100 */
[----:B0-----:R-:W-:Y:S01]  /*19b0*/  PRMT R19, R0, 0x7610, R19 ;  /* 0x0000761000137816 */ /* 0x001fe20000000013 */
[----:B------:R-:W-:Y:S06]  /*19c0*/  BRA `(.L_x_10759) ;  /* 0x0000000800ec7947 */ /* 0x000fec0003800000 */
.L_x_10762:
        /* <DEDUP_REMOVED lines=9> */
.L_x_10765:
[----:B------:R-:W2:Y:S02]  /*1a60*/  LDG.E.U16 R2, desc[UR36][R2.64] ;  /* 0x0000002402027981 */ /* 0x000ea4000c1e1500 */
[----:B--2---:R-:W-:-:S06]  /*1a70*/  HADD2.F32 R0, -RZ, R2.H0_H0 ;  /* 0x20000002ff007230 */ /* 0x004fcc0000004100 */
[----:B------:R-:W0:Y:S02]  /*1a80*/  F2I.FTZ.TRUNC.NTZ R0, R0 ;  /* 0x0000000000007305 */ /* 0x000e24000021f100 */
[----:B0-----:R-:W-:Y:S01]  /*1a90*/  PRMT R19, R0, 0x7610, R19 ;  /* 0x0000761000137816 */ /* 0x001fe20000000013 */
[----:B------:R-:W-:Y:S06]  /*1aa0*/  BRA `(.L_x_10759) ;  /* 0x0000000800b47947 */ /* 0x000fec0003800000 */
.L_x_10764:
[----:B------:R-:W2:Y:S02]  /*1ab0*/  LDG.E.64 R2, desc[UR36][R2.64] ;  /* 0x0000002402027981 */ /* 0x000ea4000c1e1b00 */
[----:B--2---:R0:W1:Y:S01]  /*1ac0*/  F2I.F64.TRUNC R19, R2 ;  /* 0x0000000200137311 */ /* 0x004062000030d100 */
[----:B------:R-:W-:Y:S05]  /*1ad0*/  BRA `(.L_x_10759) ;  /* 0x0000000800a87947 */ /* 0x000fea0003800000 */
.L_x_10754:
        /* <DEDUP_REMOVED lines=12> */
.L_x_10768:
[----:B------:R-:W2:Y:S02]  /*1ba0*/  LDG.E.64 R2, desc[UR36][R2.64] ;  /* 0x0000002402027981 */ /* 0x000ea4000c1e1b00 */
[----:B--2---:R3:W4:Y:S01]  /*1bb0*/  F2I.F64.TRUNC R19, R2 ;  /* 0x0000000200137311 */ /* 0x004722000030d100 */
[----:B------:R-:W-:Y:S05]  /*1bc0*/  BRA `(.L_x_10759) ;  /* 0x00000008006c7947 */ /* 0x000fea0003800000 */
.L_x_10767:
        /* <DEDUP_REMOVED lines=28> */
.L_x_10770:
        /* <DEDUP_REMOVED lines=15> */
.L_x_10769:
[----:B------:R-:W2:Y:S02]  /*1e80*/  LDG.E.U16 R0, desc[UR36][R2.64] ;  /* 0x0000002402007981 */ /* 0x000ea4000c1e1500 */
[----:B--2---:R-:W-:-:S06]  /*1e90*/  IMAD.U32 R0, R0, 0x10000, RZ ;  /* 0x0001000000007824 */ /* 0x004fcc00078e00ff */
[----:B------:R-:W0:Y:S02]  /*1ea0*/  F2I.FTZ.TRUNC.NTZ R0, R0 ;  /* 0x0000000000007305 */ /* 0x000e24000021f100 */
[----:B0-----:R-:W-:Y:S01]  /*1eb0*/  PRMT R19, R0, 0x7610, R19 ;  /* 0x0000761000137816 */ /* 0x001fe20000000013 */
[----:B------:R-:W-:Y:S06]  /*1ec0*/  BRA `(.L_x_10759) ;  /* 0x0000000400ac7947 */ /* 0x000fec0003800000 */
.L_x_10766:
        /* <DEDUP_REMOVED lines=10> */
.L_x_10773:
        /* <DEDUP_REMOVED lines=21> */
.L_x_10777:
[----:B------:R-:W-:Y:S05]  /*20c0*/  BSYNC B1 ;  /* 0x0000000000017941 */ /* 0x000fea0003800000 */
.L_x_10776:
[----:B------:R-:W-:Y:S01]  /*20d0*/  LEA R3, R0, 0x3b800000, 0x17 ;  /* 0x3b80000000037811 */ /* 0x000fe200078eb8ff */
[----:B------:R-:W-:-:S05]  /*20e0*/  IMAD.SHL.U32 R0, R2, 0x100000, RZ ;  /* 0x0010000002007824 */ /* 0x000fca00078e00ff */
[----:B------:R-:W-:-:S07]  /*20f0*/  LOP3.LUT R0, R3, R0, R4, 0xfe, !PT ;  /* 0x0000000003007212 */ /* 0x000fce00078efe04 */
.L_x_10775:
[----:B------:R-:W-:Y:S05]  /*2100*/  BSYNC B0 ;  /* 0x0000000000007941 */ /* 0x000fea0003800000 */
.L_x_10774:
[----:B------:R-:W0:Y:S02]  /*2110*/  F2I.FTZ.TRUNC.NTZ R0, R0 ;  /* 0x0000000000007305 */ /* 0x000e24000021f100 */
[----:B0-----:R-:W-:Y:S01]  /*2120*/  PRMT R19, R0, 0x7610, R19 ;  /* 0x0000761000137816 */ /* 0x001fe20000000013 */
[----:B------:R-:W-:Y:S06]  /*2130*/  BRA `(.L_x_10759) ;  /* 0x0000000400107947 */ /* 0x000fec0003800000 */
.L_x_10772:
        /* <DEDUP_REMOVED lines=21> */
.L_x_10781:
[----:B------:R-:W-:Y:S05]  /*2290*/  BSYNC B1 ;  /* 0x0000000000017941 */ /* 0x000fea0003800000 */
.L_x_10780:
[----:B------:R-:W-:Y:S01]  /*22a0*/  LEA R3, R0, 0x37800000, 0x17 ;  /* 0x3780000000037811 */ /* 0x000fe200078eb8ff */
[----:B------:R-:W-:-:S05]  /*22b0*/  IMAD.SHL.U32 R0, R2, 0x200000, RZ ;  /* 0x0020000002007824 */ /* 0x000fca00078e00ff */
[----:B------:R-:W-:-:S07]  /*22c0*/  LOP3.LUT R0, R3, R0, R4, 0xfe, !PT ;  /* 0x0000000003007212 */ /* 0x000fce00078efe04 */
.L_x_10779:
[----:B------:R-:W-:Y:S05]  /*22d0*/  BSYNC B0 ;  /* 0x0000000000007941 */ /* 0x000fea0003800000 */
.L_x_10778:
[----:B------:R-:W0:Y:S02]  /*22e0*/  F2I.FTZ.TRUNC.NTZ R0, R0 ;  /* 0x0000000000007305 */ /* 0x000e24000021f100 */
[----:B0-----:R-:W-:Y:S01]  /*22f0*/  PRMT R19, R0, 0x7610, R19 ;  /* 0x0000761000137816 */ /* 0x001fe20000000013 */
[----:B------:R-:W-:Y:S06]  /*2300*/  BRA `(.L_x_10759) ;  /* 0x00000000009c7947 */ /* 0x000fec0003800000 */
.L_x_10771:
        /* <DEDUP_REMOVED lines=14> */
.L_x_10785:
[----:B------:R-:W-:Y:S05]  /*23f0*/  BSYNC B0 ;  /* 0x0000000000007941 */ /* 0x000fea0003800000 */
.L_x_10784:
[----:B------:R-:W0:Y:S02]  /*2400*/  F2I.FTZ.TRUNC.NTZ R0, R0 ;  /* 0x0000000000007305 */ /* 0x000e24000021f100 */
[----:B0-----:R-:W-:Y:S01]  /*2410*/  PRMT R19, R0, 0x7610, R19 ;  /* 0x0000761000137816 */ /* 0x001fe20000000013 */
[----:B------:R-:W-:Y:S06]  /*2420*/  BRA `(.L_x_10759) ;  /* 0x0000000000547947 */ /* 0x000fec0003800000 */
.L_x_10758:
        /* <DEDUP_REMOVED lines=16> */
.L_x_10786:
[----:B------:R-:W-:Y:S01]  /*2530*/  PRMT R19, RZ, 0x7610, R19 ;  /* 0x00007610ff137816 */ /* 0x000fe20000000013 */
[----:B------:R-:W-:Y:S06]  /*2540*/  BRA `(.L_x_10759) ;  /* 0x00000000000c7947 */ /* 0x000fec0003800000 */
.L_x_10783:
[----:B------:R2:W5:Y:S01]  /*2550*/  LDG.E.U16 R19, desc[UR36][R2.64] ;  /* 0x0000002402137981 */ /* 0x000562000c1e1500 */
[----:B------:R-:W-:Y:S05]  /*2560*/  BRA `(.L_x_10759) ;  /* 0x0000000000047947 */ /* 0x000fea0003800000 */
.L_x_10782:
[----:B------:R1:W5:Y:S02]  /*2570*/  LDG.E.U16 R19, desc[UR36][R2.64] ;  /* 0x0000002402137981 */ /* 0x000364000c1e1500 */
.L_x_10759:
        /* <DEDUP_REMOVED lines=17> */
.L_x_10790:
[----:B------:R3:W5:Y:S01]  /*2690*/  LDG.E.U8 R0, desc[UR36][R2.64] ;  /* 0x0000002402007981 */ /* 0x000762000c1e1100 */
[----:B------:R-:W-:Y:S05]  /*26a0*/  BRA `(.L_x_10792) ;  /* 0x0000000c00547947 */ /* 0x000fea0003800000 */
.L_x_10789:
        /* <DEDUP_REMOVED lines=8> */
.L_x_10794:
[----:B------:R1:W5:Y:S01]  /*2730*/  LDG.E.U16 R0, desc[UR36][R2.64] ;  /* 0x0000002402007981 */ /* 0x000362000c1e1500 */
[----:B------:R-:W-:Y:S05]  /*2740*/  BRA `(.L_x_10792) ;  /* 0x0000000c002c7947 */ /* 0x000fea0003800000 */
.L_x_10793:
[----:B------:R2:W5:Y:S01]  /*2750*/  LDG.E.U16 R0, desc[UR36][R2.64] ;  /* 0x0000002402007981 */ /* 0x000562000c1e1500 */
[----:B------:R-:W-:Y:S05]  /*2760*/  BRA `(.L_x_10792) ;  /* 0x0000000c00247947 */ /* 0x000fea0003800000 */
.L_x_10788:
        /* <DEDUP_REMOVED lines=9> */
.L_x_10796:
[----:B------:R-:W2:Y:S02]  /*2800*/  LDG.E.U16 R4, desc[UR36][R2.64] ;  /* 0x0000002402047981 */ /* 0x000ea4000c1e1500 */
[----:B--2---:R-:W-:-:S06]  /*2810*/  HADD2.F32 R4, -RZ, R4.H0_H0 ;  /* 0x20000004ff047230 */ /* 0x004fcc0000004100 */
[----:B------:R-:W0:Y:S02]  /*2820*/  F2I.FTZ.TRUNC.NTZ R4, R4 ;  /* 0x0000000400047305 */ /* 0x000e24000021f100 */
[----:B0-----:R-:W-:Y:S01]  /*2830*/  PRMT R0, R4, 0x7610, R0 ;  /* 0x0000761004007816 */ /* 0x001fe20000000000 */
[----:B------:R-:W-:Y:S06]  /*2840*/  BRA `(.L_x_10792) ;  /* 0x0000000800ec7947 */ /* 0x000fec0003800000 */
.L_x_10795:
        /* <DEDUP_REMOVED lines=9> */
.L_x_10798:
[----:B------:R-:W2:Y:S02]  /*28e0*/  LDG.E.U16 R2, desc[UR36][R2.64] ;  /* 0x0000002402027981 */ /* 0x000ea4000c1e1500 */
[----:B--2---:R-:W-:-:S06]  /*28f0*/  HADD2.F32 R4, -RZ, R2.H0_H0 ;  /* 0x20000002ff047230 */ /* 0x004fcc0000004100 */
[----:B------:R-:W0:Y:S02]  /*2900*/  F2I.FTZ.TRUNC.NTZ R4, R4 ;  /* 0x0000000400047305 */ /* 0x000e24000021f100 */
[----:B0-----:R-:W-:Y:S01]  /*2910*/  PRMT R0, R4, 0x7610, R0 ;  /* 0x0000761004007816 */ /* 0x001fe20000000000 */
[----:B------:R-:W-:Y:S06]  /*2920*/  BRA `(.L_x_10792) ;  /* 0x0000000800b47947 */ /* 0x000fec0003800000 */
.L_x_10797:
[----:B------:R-:W2:Y:S02]  /*2930*/  LDG.E.64 R2, desc[UR36][R2.64] ;  /* 0x0000002402027981 */ /* 0x000ea4000c1e1b00 */
[----:B--2---:R0:W1:Y:S01]  /*2940*/  F2I.F64.TRUNC R0, R2 ;  /* 0x0000000200007311 */ /* 0x004062000030d100 */
[----:B------:R-:W-:Y:S05]  /*2950*/  BRA `(.L_x_10792) ;  /* 0x0000000800a87947 */ /* 0x000fea0003800000 */
.L_x_10787:
        /* <DEDUP_REMOVED lines=12> */
.L_x_10801:
[----:B------:R-:W2:Y:S02]  /*2a20*/  LDG.E.64 R2, desc[UR36][R2.64] ;  /* 0x0000002402027981 */ /* 0x000ea4000c1e1b00 */
[----:B--2---:R0:W1:Y:S01]  /*2a30*/  F2I.F64.TRUNC R0, R2 ;  /* 0x0000000200007311 */ /* 0x004062000030d100 */
[----:B------:R-:W-:Y:S05]  /*2a40*/  BRA `(.L_x_10792) ;  /* 0x00000008006c7947 */ /* 0x000fea0003800000 */
.L_x_10800:
        /* <DEDUP_REMOVED lines=28> */
.L_x_10803:
        /* <DEDUP_REMOVED lines=15> */
.L_x_10802:
[----:B------:R-:W2:Y:S02]  /*2d00*/  LDG.E.U16 R4, desc[UR36][R2.64] ;  /* 0x0000002402047981 */ /* 0x000ea4000c1e1500 */
[----:B--2---:R-:W-:-:S06]  /*2d10*/  IMAD.U32 R4, R4, 0x10000, RZ ;  /* 0x0001000004047824 */ /* 0x004fcc00078e00ff */
[----:B------:R-:W0:Y:S02]  /*2d20*/  F2I.FTZ.TRUNC.NTZ R4, R4 ;  /* 0x0000000400047305 */ /* 0x000e24000021f100 */
[----:B0-----:R-:W-:Y:S01]  /*2d30*/  PRMT R0, R4, 0x7610, R0 ;  /* 0x0000761004007816 */ /* 0x001fe20000000000 */
[----:B------:R-:W-:Y:S06]  /*2d40*/  BRA `(.L_x_10792) ;  /* 0x0000000400ac7947 */ /* 0x000fec0003800000 */
.L_x_10799:
        /* <DEDUP_REMOVED lines=10> */
.L_x_10806:
        /* <DEDUP_REMOVED lines=21> */
.L_x_10810:
[----:B------:R-:W-:Y:S05]  /*2f40*/  BSYNC B1 ;  /* 0x0000000000017941 */ /* 0x000fea0003800000 */
.L_x_10809:
[----:B------:R-:W-:Y:S01]  /*2f50*/  IMAD.SHL.U32 R2, R2, 0x100000, RZ ;  /* 0x0010000002027824 */ /* 0x000fe200078e00ff */
[----:B------:R-:W-:-:S04]  /*2f60*/  LEA R3, R0, 0x3b800000, 0x17 ;  /* 0x3b80000000037811 */ /* 0x000fc800078eb8ff */
[----:B------:R-:W-:-:S07]  /*2f70*/  LOP3.LUT R4, R3, R2, R4, 0xfe, !PT ;  /* 0x0000000203047212 */ /* 0x000fce00078efe04 */
.L_x_10808:
[----:B------:R-:W-:Y:S05]  /*2f80*/  BSYNC B0 ;  /* 0x0000000000007941 */ /* 0x000fea0003800000 */
.L_x_10807:
[----:B------:R-:W0:Y:S02]  /*2f90*/  F2I.FTZ.TRUNC.NTZ R4, R4 ;  /* 0x0000000400047305 */ /* 0x000e24000021f100 */
[----:B0-----:R-:W-:Y:S01]  /*2fa0*/  PRMT R0, R4, 0x7610, R0 ;  /* 0x0000761004007816 */ /* 0x001fe20000000000 */
[----:B------:R-:W-:Y:S06]  /*2fb0*/  BRA `(.L_x_10792) ;  /* 0x0000000400107947 */ /* 0x000fec0003800000 */
.L_x_10805:
        /* <DEDUP_REMOVED lines=21> */
.L_x_10814:
[----:B------:R-:W-:Y:S05]  /*3110*/  BSYNC B1 ;  /* 0x0000000000017941 */ /* 0x000fea0003800000 */
.L_x_10813:
[----:B------:R-:W-:Y:S01]  /*3120*/  IMAD.SHL.U32 R2, R2, 0x200000, RZ ;  /* 0x0020000002027824 */ /* 0x000fe200078e00ff */
[----:B------:R-:W-:-:S04]  /*3130*/  LEA R3, R0, 0x37800000, 0x17 ;  /* 0x3780000000037811 */ /* 0x000fc800078eb8ff */
[----:B------:R-:W-:-:S07]  /*3140*/  LOP3.LUT R4, R3, R2, R4, 0xfe, !PT ;  /* 0x0000000203047212 */ /* 0x000fce00078efe04 */
.L_x_10812:
[----:B------:R-:W-:Y:S05]  /*3150*/  BSYNC B0 ;  /* 0x0000000000007941 */ /* 0x000fea0003800000 */
.L_x_10811:
[----:B------:R-:W0:Y:S02]  /*3160*/  F2I.FTZ.TRUNC.NTZ R4, R4 ;  /* 0x0000000400047305 */ /* 0x000e24000021f100 */
[----:B0-----:R-:W-:Y:S01]  /*3170*/  PRMT R0, R4, 0x7610, R0 ;  /* 0x0000761004007816 */ /* 0x001fe20000000000 */
[----:B------:R-:W-:Y:S06]  /*3180*/  BRA `(.L_x_10792) ;  /* 0x00000000009c7947 */ /* 0x000fec0003800000 */
.L_x_10804:
        /* <DEDUP_REMOVED lines=14> */
.L_x_10818:
[----:B------:R-:W-:Y:S05]  /*3270*/  BSYNC B0 ;  /* 0x0000000000007941 */ /* 0x000fea0003800000 */
.L_x_10817:
[----:B------:R-:W0:Y:S02]  /*3280*/  F2I.FTZ.TRUNC.NTZ R4, R4 ;  /* 0x0000000400047305 */ /* 0x000e24000021f100 */
[----:B0-----:R-:W-:Y:S01]  /*3290*/  PRMT R0, R4, 0x7610, R0 ;  /* 0x0000761004007816 */ /* 0x001fe20000000000 */
[----:B------:R-:W-:Y:S06]  /*32a0*/  BRA `(.L_x_10792) ;  /* 0x0000000000547947 */ /* 0x000fec0003800000 */
.L_x_10791:
        /* <DEDUP_REMOVED lines=16> */
.L_x_10819:
[----:B------:R-:W-:Y:S01]  /*33b0*/  PRMT R0, RZ, 0x7610, R0 ;  /* 0x00007610ff007816 */ /* 0x000fe20000000000 */
[----:B------:R-:W-:Y:S06]  /*33c0*/  BRA `(.L_x_10792) ;  /* 0x00000000000c7947 */ /* 0x000fec0003800000 */
.L_x_10816:
[----:B------:R0:W5:Y:S01]  /*33d0*/  LDG.E.U16 R0, desc[UR36][R2.64] ;  /* 0x0000002402007981 */ /* 0x000162000c1e1500 */
[----:B------:R-:W-:Y:S05]  /*33e0*/  BRA `(.L_x_10792) ;  /* 0x0000000000047947 */ /* 0x000fea0003800000 */
.L_x_10815:
[----:B------:R0:W5:Y:S02]  /*33f0*/  LDG.E.U16 R0, desc[UR36][R2.64] ;  /* 0x0000002402007981 */ /* 0x000164000c1e1500 */
.L_x_10792:
        /* <DEDUP_REMOVED lines=15> */
.L_x_10823:
[----:B------:R1:W-:Y:S01]  /*34f0*/  STG.E.U8 desc[UR36][R16.64], R19 ;  /* 0x0000001310007986 */ /* 0x0003e2000c101124 */
[----:B------:R-:W-:Y:S05]  /*3500*/  BRA `(.L_x_10825) ;  /* 0x0000000c00647947 */ /* 0x000fea0003800000 */
.L_x_10822:
        /* <DEDUP_REMOVED lines=10> */
.L_x_10827:
[----:B------:R-:W-:-:S05]  /*35b0*/  PRMT R3, R19, 0x9910, RZ ;  /* 0x0000991013037816 */ /* 0x000fca00000000ff */
[----:B------:R3:W-:Y:S01]  /*35c0*/  STG.E desc[UR36][R16.64], R3 ;  /* 0x0000000310007986 */ /* 0x0007e2000c101924 */
[----:B------:R-:W-:Y:S05]  /*35d0*/  BRA `(.L_x_10825) ;  /* 0x0000000c00307947 */ /* 0x000fea0003800000 */
.L_x_10826:
[----:B------:R2:W-:Y:S01]  /*35e0*/  STG.E.U16 desc[UR36][R16.64], R19 ;  /* 0x0000001310007986 */ /* 0x0005e2000c101524 */
[----:B------:R-:W-:Y:S05]  /*35f0*/  BRA `(.L_x_10825) ;  /* 0x0000000c00287947 */ /* 0x000fea0003800000 */
.L_x_10821:
        /* <DEDUP_REMOVED lines=9> */
.L_x_10829:
[----:B------:R-:W0:Y:S02]  /*3690*/  I2F.S16 R0, R19 ;  /* 0x0000001300007306 */ /* 0x000e240000101400 */
[----:B0-----:R-:W-:-:S05]  /*36a0*/  F2FP.F16.F32.PACK_AB R0, RZ, R0 ;  /* 0x00000000ff00723e */ /* 0x001fca00000000ff */
[----:B------:R0:W-:Y:S01]  /*36b0*/  STG.E.U16 desc[UR36][R16.64], R0 ;  /* 0x0000000010007986 */ /* 0x0001e2000c101524 */
[----:B------:R-:W-:Y:S05]  /*36c0*/  BRA `(.L_x_10825) ;  /* 0x0000000800f47947 */ /* 0x000fea0003800000 */
.L_x_10828:
        /* <DEDUP_REMOVED lines=10> */
.L_x_10831:
[----:B------:R-:W0:Y:S02]  /*3770*/  I2F.S16 R19, R19 ;  /* 0x0000001300137306 */ /* 0x000e240000101400 */
[----:B0-----:R-:W-:-:S04]  /*3780*/  F2FP.F16.F32.PACK_AB R3, RZ, R19 ;  /* 0x00000013ff03723e */ /* 0x001fc800000000ff */
[----:B------:R-:W-:-:S05]  /*3790*/  PRMT R3, R3, 0x5410, RZ ;  /* 0x0000541003037816 */ /* 0x000fca00000000ff */
[----:B------:R0:W-:Y:S01]  /*37a0*/  STG.E desc[UR36][R16.64], R3 ;  /* 0x0000000310007986 */ /* 0x0001e2000c101924 */
[----:B------:R-:W-:Y:S05]  /*37b0*/  BRA `(.L_x_10825) ;  /* 0x0000000800b87947 */ /* 0x000fea0003800000 */
.L_x_10830:
[----:B------:R-:W0:Y:S02]  /*37c0*/  I2F.F64.S16 R2, R19 ;  /* 0x0000001300027312 */ /* 0x000e240000101c00 */
[----:B0-----:R0:W-:Y:S01]  /*37d0*/  STG.E.64 desc[UR36][R16.64], R2 ;  /* 0x0000000210007986 */ /* 0x0011e2000c101b24 */
[----:B------:R-:W-:Y:S05]  /*37e0*/  BRA `(.L_x_10825) ;  /* 0x0000000800ac7947 */ /* 0x000fea0003800000 */
.L_x_10820:
        /* <DEDUP_REMOVED lines=13> */
.L_x_10834:
[----:B------:R-:W0:Y:S01]  /*38c0*/  I2F.F64.S16 R4, R19 ;  /* 0x0000001300047312 */ /* 0x000e220000101c00 */
[----:B------:R-:W-:-:S05]  /*38d0*/  CS2R R6, SRZ ;  /* 0x0000000000067805 */ /* 0x000fca000001ff00 */
[----:B0-----:R0:W-:Y:S01]  /*38e0*/  STG.E.128 desc[UR36][R16.64], R4 ;  /* 0x0000000410007986 */ /* 0x0011e2000c101d24 */
[----:B------:R-:W-:Y:S05]  /*38f0*/  BRA `(.L_x_10825) ;  /* 0x0000000800687947 */ /* 0x000fea0003800000 */
.L_x_10833:
        /* <DEDUP_REMOVED lines=21> */
.L_x_10838:
[----:B------:R-:W-:Y:S05]  /*3a50*/  BSYNC B0 ;  /* 0x0000000000007941 */ /* 0x000fea0003800000 */
.L_x_10837:
[----:B------:R-:W-:-:S05]  /*3a60*/  LOP3.LUT R3, R0, R3, RZ, 0xfc, !PT ;  /* 0x0000000300037212 */ /* 0x000fca00078efcff */
[----:B------:R0:W-:Y:S01]  /*3a70*/  STG.E.U8 desc[UR36][R16.64], R3 ;  /* 0x0000000310007986 */ /* 0x0001e2000c101124 */
[----:B------:R-:W-:Y:S05]  /*3a80*/  BRA `(.L_x_10825) ;  /* 0x0000000800047947 */ /* 0x000fea0003800000 */
.L_x_10836:
        /* <DEDUP_REMOVED lines=13> */
.L_x_10840:
[----:B------:R-:W-:Y:S01]  /*3b60*/  IMAD.MOV.U32 R0, RZ, RZ, 0x7f ;  /* 0x0000007fff007424 */ /* 0x000fe200078e00ff */
[----:B------:R-:W-:-:S04]  /*3b70*/  ISETP.GT.U32.AND P0, PT, R2, 0x7f800000, PT ;  /* 0x7f8000000200780c */ /* 0x000fc80003f04070 */
[----:B------:R-:W-:-:S09]  /*3b80*/  SEL R0, R0, 0x7c, P0 ;  /* 0x0000007c00007807 */ /* 0x000fd20000000000 */
.L_x_10841:
[----:B------:R-:W-:Y:S05]  /*3b90*/  BSYNC B0 ;  /* 0x0000000000007941 */ /* 0x000fea0003800000 */
.L_x_10839:
[----:B------:R-:W-:-:S04]  /*3ba0*/  LOP3.LUT R2, R19, 0x80000000, RZ, 0xc0, !PT ;  /* 0x8000000013027812 */ /* 0x000fc800078ec0ff */
[----:B------:R-:W-:-:S04]  /*3bb0*/  SHF.R.U32.HI R3, RZ, 0x18, R2 ;  /* 0x00000018ff037819 */ /* 0x000fc80000011602 */
[----:B------:R-:W-:-:S05]  /*3bc0*/  LOP3.LUT R3, R0, R3, RZ, 0xfc, !PT ;  /* 0x0000000300037212 */ /* 0x000fca00078efcff */
[----:B------:R0:W-:Y:S01]  /*3bd0*/  STG.E.U8 desc[UR36][R16.64], R3 ;  /* 0x0000000310007986 */ /* 0x0001e2000c101124 */
[----:B------:R-:W-:Y:S05]  /*3be0*/  BRA `(.L_x_10825) ;  /* 0x0000000400ac7947 */ /* 0x000fea0003800000 */
.L_x_10835:
[----:B------:R-:W0:Y:S02]  /*3bf0*/  I2F.S16 R0, R19 ;  /* 0x0000001300007306 */ /* 0x000e240000101400 */
[----:B0-----:R-:W-:-:S05]  /*3c00*/  F2FP.BF16.F32.PACK_AB R0, RZ, R0 ;  /* 0x00000000ff00723e */ /* 0x001fca00000010ff */
[----:B------:R0:W-:Y:S01]  /*3c10*/  STG.E.U16 desc[UR36][R16.64], R0 ;  /* 0x0000000010007986 */ /* 0x0001e2000c101524 */
[----:B------:R-:W-:Y:S05]  /*3c20*/  BRA `(.L_x_10825) ;  /* 0x00000004009c7947 */ /* 0x000fea0003800000 */
.L_x_10832:
        /* <DEDUP_REMOVED lines=10> */
.L_x_10844:
        /* <DEDUP_REMOVED lines=17> */
.L_x_10847:
[----:B------:R-:W-:-:S04]  /*3de0*/  LOP3.LUT R2, R19, 0x80000000, RZ, 0xc0, !PT ;  /* 0x8000000013027812 */ /* 0x000fc800078ec0ff */
[----:B------:R-:W-:-:S04]  /*3df0*/  SHF.R.U32.HI R3, RZ, 0x18, R2 ;  /* 0x00000018ff037819 */ /* 0x000fc80000011602 */
[----:B------:R-:W-:-:S04]  /*3e00*/  LOP3.LUT R0, R0, R3, RZ, 0xfc, !PT ;  /* 0x0000000300007212 */ /* 0x000fc800078efcff */
[----:B------:R-:W-:-:S07]  /*3e10*/  PRMT R8, R0, 0x7610, R8 ;  /* 0x0000761000087816 */ /* 0x000fce0000000008 */
.L_x_10846:
[----:B------:R-:W-:Y:S05]  /*3e20*/  BSYNC B0 ;  /* 0x0000000000007941 */ /* 0x000fea0003800000 */
.L_x_10845:
[----:B------:R0:W-:Y:S01]  /*3e30*/  STG.E.U8 desc[UR36][R16.64], R8 ;  /* 0x0000000810007986 */ /* 0x0001e2000c101124 */
[----:B------:R-:W-:Y:S05]  /*3e40*/  BRA `(.L_x_10825) ;  /* 0x0000000400147947 */ /* 0x000fea0003800000 */
.L_x_10843:
        /* <DEDUP_REMOVED lines=17> */
.L_x_10850:
[----:B------:R-:W-:-:S04]  /*3f60*/  LOP3.LUT R2, R19, 0x80000000, RZ, 0xc0, !PT ;  /* 0x8000000013027812 */ /* 0x000fc800078ec0ff */
[----:B------:R-:W-:-:S04]  /*3f70*/  SHF.R.U32.HI R3, RZ, 0x18, R2 ;  /* 0x00000018ff037819 */ /* 0x000fc80000011602 */
[----:B------:R-:W-:-:S04]  /*3f80*/  LOP3.LUT R0, R0, R3, RZ, 0xfc, !PT ;  /* 0x0000000300007212 */ /* 0x000fc800078efcff */
[----:B------:R-:W-:-:S07]  /*3f90*/  PRMT R8, R0, 0x7610, R8 ;  /* 0x0000761000087816 */ /* 0x000fce0000000008 */
.L_x_10849:
[----:B------:R-:W-:Y:S05]  /*3fa0*/  BSYNC B0 ;  /* 0x0000000000007941 */ /* 0x000fea0003800000 */
.L_x_10848:
[----:B------:R0:W-:Y:S01]  /*3fb0*/  STG.E.U8 desc[UR36][R16.64], R8 ;  /* 0x0000000810007986 */ /* 0x0001e2000c101124 */
[----:B------:R-:W-:Y:S05]  /*3fc0*/  BRA `(.L_x_10825) ;  /* 0x0000000000b47947 */ /* 0x000fea0003800000 */
.L_x_10842:
        /* <DEDUP_REMOVED lines=22> */
.L_x_10824:
        /* <DEDUP_REMOVED lines=16> */
.L_x_10853:
[----:B------:R-:W-:Y:S05]  /*4230*/  BRA `(.L_x_10825) ;  /* 0x0000000000187947 */ /* 0x000fea0003800000 */
.L_x_10852:
[----:B------:R-:W-:-:S04]  /*4240*/  PRMT R2, R19, 0x9910, RZ ;  /* 0x0000991013027816 */ /* 0x000fc800000000ff */
[----:B------:R-:W-:-:S05]  /*4250*/  SHF.R.S32.HI R3, RZ, 0x1f, R2 ;  /* 0x0000001fff037819 */ /* 0x000fca0000011402 */
[----:B------:R0:W-:Y:S01]  /*4260*/  STG.E.64 desc[UR36][R16.64], R2 ;  /* 0x0000000210007986 */ /* 0x0001e2000c101b24 */
[----:B------:R-:W-:Y:S05]  /*4270*/  BRA `(.L_x_10825) ;  /* 0x0000000000087947 */ /* 0x000fea0003800000 */
.L_x_10851:
[----:B------:R-:W-:-:S05]  /*4280*/  PRMT R3, R19, 0x9910, RZ ;  /* 0x0000991013037816 */ /* 0x000fca00000000ff */
[----:B------:R0:W-:Y:S02]  /*4290*/  STG.E desc[UR36][R16.64], R3 ;  /* 0x0000000310007986 */ /* 0x0001e4000c101924 */
.L_x_10825:
[----:B------:R-:W-:-:S04]  /*42a0*/  IMAD R18, R18, 0x200, R23 ;  /* 0x0000020012127824 */ /* 0x000fc800078e0217 */
[----:B012---:R-:W-:-:S07]  /*42b0*/  VIADD R19, R18, 0x80 ;  /* 0x0000008012137836 */ /* 0x007fce0000000000 */
.L_x_10752:
[----:B------:R-:W-:Y:S05]  /*42c0*/  BSYNC B6 ;  /* 0x0000000000067941 */ /* 0x000fea0003800000 */
.L_x_10751:
        /* <DEDUP_REMOVED lines=358> */
.L_x_10856:
        /* <DEDUP_REMOVED lines=20> */
.L_x_10860:
[----:B------:R0:W5:Y:S01]  /*5a70*/  LDG.E.U8 R22, desc[UR36][R2.64] ;  /* 0x0000002402167981 */ /* 0x000162000c1e1100 */
[----:B------:R-:W-:Y:S05]  /*5a80*/  BRA `(.L_x_10862) ;  /* 0x0000000c00547947 */ /* 0x000fea0003800000 */
.L_x_10859:
        /* <DEDUP_REMOVED lines=8> */
.L_x_10864:
[----:B------:R0:W5:Y:S01]  /*5b10*/  LDG.E.U16 R22, desc[UR36][R2.64] ;  /* 0x0000002402167981 */ /* 0x000162000c1e1500 */
[----:B------:R-:W-:Y:S05]  /*5b20*/  BRA `(.L_x_10862) ;  /* 0x0000000c002c7947 */ /* 0x000fea0003800000 */
.L_x_10863:
[----:B------:R0:W5:Y:S01]  /*5b30*/  LDG.E.U16 R22, desc[UR36][R2.64] ;  /* 0x0000002402167981 */ /* 0x000162000c1e1500 */
[----:B------:R-:W-:Y:S05]  /*5b40*/  BRA `(.L_x_10862) ;  /* 0x0000000c00247947 */ /* 0x000fea0003800000 */
.L_x_10858:
        /* <DEDUP_REMOVED lines=9> */
.L_x_10866:
[----:B------:R-:W2:Y:S02]  /*5be0*/  LDG.E.U16 R0, desc[UR36][R2.64] ;  /* 0x0000002402007981 */ /* 0x000ea4000c1e1500 */
[----:B--2---:R-:W-:-:S06]  /*5bf0*/  HADD2.F32 R0, -RZ, R0.H0_H0 ;  /* 0x20000000ff007230 */ /* 0x004fcc0000004100 */
[----:B------:R-:W0:Y:S02]  /*5c00*/  F2I.FTZ.TRUNC.NTZ R0, R0 ;  /* 0x0000000000007305 */ /* 0x000e24000021f100 */
[----:B0-----:R-:W-:Y:S01]  /*5c10*/  PRMT R22, R0, 0x7610, R22 ;  /* 0x0000761000167816 */ /* 0x001fe20000000016 */
[----:B------:R-:W-:Y:S06]  /*5c20*/  BRA `(.L_x_10862) ;  /* 0x0000000800ec7947 */ /* 0x000fec0003800000 */
.L_x_10865:
        /* <DEDUP_REMOVED lines=9> */
.L_x_10868:
[----:B------:R-:W2:Y:S02]  /*5cc0*/  LDG.E.U16 R2, desc[UR36][R2.64] ;  /* 0x0000002402027981 */ /* 0x000ea4000c1e1500 */
[----:B--2---:R-:W-:-:S06]  /*5cd0*/  HADD2.F32 R0, -RZ, R2.H0_H0 ;  /* 0x20000002ff007230 */ /* 0x004fcc0000004100 */
[----:B------:R-:W0:Y:S02]  /*5ce0*/  F2I.FTZ.TRUNC.NTZ R0, R0 ;  /* 0x0000000000007305 */ /* 0x000e24000021f100 */
[----:B0-----:R-:W-:Y:S01]  /*5cf0*/  PRMT R22, R0, 0x7610, R22 ;  /* 0x0000761000167816 */ /* 0x001fe20000000016 */
[----:B------:R-:W-:Y:S06]  /*5d00*/  BRA `(.L_x_10862) ;  /* 0x0000000800b47947 */ /* 0x000fec0003800000 */
.L_x_10867:
[----:B------:R-:W2:Y:S02]  /*5d10*/  LDG.E.64 R2, desc[UR36][R2.64] ;  /* 0x0000002402027981 */ /* 0x000ea4000c1e1b00 */
[----:B--2---:R0:W1:Y:S01]  /*5d20*/  F2I.F64.TRUNC R22, R2 ;  /* 0x0000000200167311 */ /* 0x004062000030d100 */
[----:B------:R-:W-:Y:S05]  /*5d30*/  BRA `(.L_x_10862) ;  /* 0x0000000800a87947 */ /* 0x000fea0003800000 */
.L_x_10857:
        /* <DEDUP_REMOVED lines=12> */
.L_x_10871:
[----:B------:R-:W2:Y:S02]  /*5e00*/  LDG.E.64 R2, desc[UR36][R2.64] ;  /* 0x0000002402027981 */ /* 0x000ea4000c1e1b00 */
[----:B--2---:R0:W1:Y:S01]  /*5e10*/  F2I.F64.TRUNC R22, R2 ;  /* 0x0000000200167311 */ /* 0x004062000030d100 */
[----:B------:R-:W-:Y:S05]  /*5e20*/  BRA `(.L_x_10862) ;  /* 0x00000008006c7947 */ /* 0x000fea0003800000 */
.L_x_10870:
        /* <DEDUP_REMOVED lines=28> */
.L_x_10873:
        /* <DEDUP_REMOVED lines=15> */
.L_x_10872:
[----:B------:R-:W2:Y:S02]  /*60e0*/  LDG.E.U16 R0, desc[UR36][R2.64] ;  /* 0x0000002402007981 */ /* 0x000ea4000c1e1500 */
[----:B--2---:R-:W-:-:S06]  /*60f0*/  IMAD.U32 R0, R0, 0x10000, RZ ;  /* 0x0001000000007824 */ /* 0x004fcc00078e00ff */
[----:B------:R-:W0:Y:S02]  /*6100*/  F2I.FTZ.TRUNC.NTZ R0, R0 ;  /* 0x0000000000007305 */ /* 0x000e24000021f100 */
[----:B0-----:R-:W-:Y:S01]  /*6110*/  PRMT R22, R0, 0x7610, R22 ;  /* 0x0000761000167816 */ /* 0x001fe20000000016 */
[----:B------:R-:W-:Y:S06]  /*6120*/  BRA `(.L_x_10862) ;  /* 0x0000000400ac7947 */ /* 0x000fec0003800000 */
.L_x_10869:
        /* <DEDUP_REMOVED lines=10> */
.L_x_10876:
        /* <DEDUP_REMOVED lines=21> */
.L_x_10880:
[----:B------:R-:W-:Y:S05]  /*6320*/  BSYNC B1 ;  /* 0x0000000000017941 */ /* 0x000fea0003800000 */
.L_x_10879:
[----:B------:R-:W-:Y:S01]  /*6330*/  LEA R3, R0, 0x3b800000, 0x17 ;  /* 0x3b80000000037811 */ /* 0x000fe200078eb8ff */
[----:B------:R-:W-:-:S05]  /*6340*/  IMAD.SHL.U32 R0, R2, 0x100000, RZ ;  /* 0x0010000002007824 */ /* 0x000fca00078e00ff */
[----:B------:R-:W-:-:S07]  /*6350*/  LOP3.LUT R0, R3, R0, R4, 0xfe, !PT ;  /* 0x0000000003007212 */ /* 0x000fce00078efe04 */
.L_x_10878:
[----:B------:R-:W-:Y:S05]  /*6360*/  BSYNC B0 ;  /* 0x0000000000007941 */ /* 0x000fea0003800000 */
.L_x_10877:
[----:B------:R-:W0:Y:S02]  /*6370*/  F2I.FTZ.TRUNC.NTZ R0, R0 ;  /* 0x0000000000007305 */ /* 0x000e24000021f100 */
[----:B0-----:R-:W-:Y:S01]  /*6380*/  PRMT R22, R0, 0x7610, R22 ;  /* 0x0000761000167816 */ /* 0x001fe20000000016 */
[----:B------:R-:W-:Y:S06]  /*6390*/  BRA `(.L_x_10862) ;  /* 0x0000000400107947 */ /* 0x000fec0003800000 */
.L_x_10875:
        /* <DEDUP_REMOVED lines=21> */
.L_x_10884:
[----:B------:R-:W-:Y:S05]  /*64f0*/  BSYNC B1 ;  /* 0x0000000000017941 */ /* 0x000fea0003800000 */
.L_x_10883:
[----:B------:R-:W-:Y:S01]  /*6500*/  LEA R3, R0, 0x37800000, 0x17 ;  /* 0x3780000000037811 */ /* 0x000fe200078eb8ff */
[----:B------:R-:W-:-:S05]  /*6510*/  IMAD.SHL.U32 R0, R2, 0x200000, RZ ;  /* 0x0020000002007824 */ /* 0x000fca00078e00ff */
[----:B------:R-:W-:-:S07]  /*6520*/  LOP3.LUT R0, R3, R0, R4, 0xfe, !PT ;  /* 0x0000000003007212 */ /* 0x000fce00078efe04 */
.L_x_10882:
[----:B------:R-:W-:Y:S05]  /*6530*/  BSYNC B0 ;  /* 0x0000000000007941 */ /* 0x000fea0003800000 */
.L_x_10881:
[----:B------:R-:W0:Y:S02]  /*6540*/  F2I.FTZ.TRUNC.NTZ R0, R0 ;  /* 0x0000000000007305 */ /* 0x000e24000021f100 */
[----:B0-----:R-:W-:Y:S01]  /*6550*/  PRMT R22, R0, 0x7610, R22 ;  /* 0x0000761000167816 */ /* 0x001fe20000000016 */
[----:B------:R-:W-:Y:S06]  /*6560*/  BRA `(.L_x_10862) ;  /* 0x00000000009c7947 */ /* 0x000fec0003800000 */
.L_x_10874:
        /* <DEDUP_REMOVED lines=14> */
.L_x_10888:
[----:B------:R-:W-:Y:S05]  /*6650*/  BSYNC B0 ;  /* 0x0000000000007941 */ /* 0x000fea0003800000 */
.L_x_10887:
[----:B------:R-:W0:Y:S02]  /*6660*/  F2I.FTZ.TRUNC.NTZ R0, R0 ;  /* 0x0000000000007305 */ /* 0x000e24000021f100 */
[----:B0-----:R-:W-:Y:S01]  /*6670*/  PRMT R22, R0, 0x7610, R22 ;  /* 0x0000761000167816 */ /* 0x001fe20000000016 */
[----:B------:R-:W-:Y:S06]  /*6680*/  BRA `(.L_x_10862) ;  /* 0x0000000000547947 */ /* 0x000fec0003800000 */
.L_x_10861:
        /* <DEDUP_REMOVED lines=16> */
.L_x_10889:
[----:B------:R-:W-:Y:S01]  /*6790*/  PRMT R22, RZ, 0x7610, R22 ;  /* 0x00007610ff167816 */ /* 0x000fe20000000016 */
[----:B------:R-:W-:Y:S06]  /*67a0*/  BRA `(.L_x_10862) ;  /* 0x00000000000c7947 */ /* 0x000fec0003800000 */
.L_x_10886:
[----:B------:R3:W5:Y:S01]  /*67b0*/  LDG.E.U16 R22, desc[UR36][R2.64] ;  /* 0x0000002402167981 */ /* 0x000762000c1e1500 */
[----:B------:R-:W-:Y:S05]  /*67c0*/  BRA `(.L_x_10862) ;  /* 0x0000000000047947 */ /* 0x000fea0003800000 */
.L_x_10885:
[----:B------:R4:W5:Y:S02]  /*67d0*/  LDG.E.U16 R22, desc[UR36][R2.64] ;  /* 0x0000002402167981 */ /* 0x000964000c1e1500 */
.L_x_10862:
        /* <DEDUP_REMOVED lines=17> */
.L_x_10893:
[----:B------:R4:W5:Y:S01]  /*68f0*/  LDG.E.U8 R5, desc[UR36][R2.64] ;  /* 0x0000002402057981 */ /* 0x000962000c1e1100 */
[----:B------:R-:W-:Y:S05]  /*6900*/  BRA `(.L_x_10895) ;  /* 0x0000000c00547947 */ /* 0x000fea0003800000 */
.L_x_10892:
        /* <DEDUP_REMOVED lines=8> */
.L_x_10897:
[----:B------:R2:W5:Y:S01]  /*6990*/  LDG.E.U16 R5, desc[UR36][R2.64] ;  /* 0x0000002402057981 */ /* 0x000562000c1e1500 */
[----:B------:R-:W-:Y:S05]  /*69a0*/  BRA `(.L_x_10895) ;  /* 0x0000000c002c7947 */ /* 0x000fea0003800000 */
.L_x_10896:
[----:B------:R0:W5:Y:S01]  /*69b0*/  LDG.E.U16 R5, desc[UR36][R2.64] ;  /* 0x0000002402057981 */ /* 0x000162000c1e1500 */
[----:B------:R-:W-:Y:S05]  /*69c0*/  BRA `(.L_x_10895) ;  /* 0x0000000c00247947 */ /* 0x000fea0003800000 */
.L_x_10891:
        /* <DEDUP_REMOVED lines=9> */
.L_x_10899:
[----:B------:R-:W2:Y:S02]  /*6a60*/  LDG.E.U16 R0, desc[UR36][R2.64] ;  /* 0x0000002402007981 */ /* 0x000ea4000c1e1500 */
[----:B--2---:R-:W-:-:S06]  /*6a70*/  HADD2.F32 R0, -RZ, R0.H0_H0 ;  /* 0x20000000ff007230 */ /* 0x004fcc0000004100 */
[----:B------:R-:W0:Y:S02]  /*6a80*/  F2I.FTZ.TRUNC.NTZ R0, R0 ;  /* 0x0000000000007305 */ /* 0x000e24000021f100 */
[----:B0-----:R-:W-:Y:S01]  /*6a90*/  PRMT R5, R0, 0x7610, R5 ;  /* 0x0000761000057816 */ /* 0x001fe20000000005 */
[----:B------:R-:W-:Y:S06]  /*6aa0*/  BRA `(.L_x_10895) ;  /* 0x0000000800ec7947 */ /* 0x000fec0003800000 */
.L_x_10898:
        /* <DEDUP_REMOVED lines=9> */
.L_x_10901:
[----:B------:R-:W2:Y:S02]  /*6b40*/  LDG.E.U16 R2, desc[UR36][R2.64] ;  /* 0x0000002402027981 */ /* 0x000ea4000c1e1500 */
[----:B--2---:R-:W-:-:S06]  /*6b50*/  HADD2.F32 R0, -RZ, R2.H0_H0 ;  /* 0x20000002ff007230 */ /* 0x004fcc0000004100 */
[----:B------:R-:W0:Y:S02]  /*6b60*/  F2I.FTZ.TRUNC.NTZ R0, R0 ;  /* 0x0000000000007305 */ /* 0x000e24000021f100 */
[----:B0-----:R-:W-:Y:S01]  /*6b70*/  PRMT R5, R0, 0x7610, R5 ;  /* 0x0000761000057816 */ /* 0x001fe20000000005 */
[----:B------:R-:W-:Y:S06]  /*6b80*/  BRA `(.L_x_10895) ;  /* 0x0000000800b47947 */ /* 0x000fec0003800000 */
.L_x_10900:
[----:B------:R-:W2:Y:S02]  /*6b90*/  LDG.E.64 R2, desc[UR36][R2.64] ;  /* 0x0000002402027981 */ /* 0x000ea4000c1e1b00 */
[----:B--2---:R0:W1:Y:S01]  /*6ba0*/  F2I.F64.TRUNC R5, R2 ;  /* 0x0000000200057311 */ /* 0x004062000030d100 */
[----:B------:R-:W-:Y:S05]  /*6bb0*/  BRA `(.L_x_10895) ;  /* 0x0000000800a87947 */ /* 0x000fea0003800000 */
.L_x_10890:
        /* <DEDUP_REMOVED lines=12> */
.L_x_10904:
[----:B------:R-:W2:Y:S02]  /*6c80*/  LDG.E.64 R2, desc[UR36][R2.64] ;  /* 0x0000002402027981 */ /* 0x000ea4000c1e1b00 */
[----:B--2---:R0:W1:Y:S01]  /*6c90*/  F2I.F64.TRUNC R5, R2 ;  /* 0x0000000200057311 */ /* 0x004062000030d100 */
[----:B------:R-:W-:Y:S05]  /*6ca0*/  BRA `(.L_x_10895) ;  /* 0x00000008006c7947 */ /* 0x000fea0003800000 */
.L_x_10903:
        /* <DEDUP_REMOVED lines=28> */
.L_x_10906:
        /* <DEDUP_REMOVED lines=15> */
.L_x_10905:
[----:B------:R-:W2:Y:S02]  /*6f60*/  LDG.E.U16 R0, desc[UR36][R2.64] ;  /* 0x0000002402007981 */ /* 0x000ea4000c1e1500 */
[----:B--2---:R-:W-:-:S06]  /*6f70*/  IMAD.U32 R0, R0, 0x10000, RZ ;  /* 0x0001000000007824 */ /* 0x004fcc00078e00ff */
[----:B------:R-:W0:Y:S02]  /*6f80*/  F2I.FTZ.TRUNC.NTZ R0, R0 ;  /* 0x0000000000007305 */ /* 0x000e24000021f100 */
[----:B0-----:R-:W-:Y:S01]  /*6f90*/  PRMT R5, R0, 0x7610, R5 ;  /* 0x0000761000057816 */ /* 0x001fe20000000005 */
[----:B------:R-:W-:Y:S06]  /*6fa0*/  BRA `(.L_x_10895) ;  /* 0x0000000400ac7947 */ /* 0x000fec0003800000 */
.L_x_10902:
        /* <DEDUP_REMOVED lines=10> */
.L_x_10909:
        /* <DEDUP_REMOVED lines=21> */
.L_x_10913:
[----:B------:R-:W-:Y:S05]  /*71a0*/  BSYNC B1 ;  /* 0x0000000000017941 */ /* 0x000fea0003800000 */
.L_x_10912:
[----:B------:R-:W-:Y:S01]  /*71b0*/  LEA R3, R0, 0x3b800000, 0x17 ;  /* 0x3b80000000037811 */ /* 0x000fe200078eb8ff */
[----:B------:R-:W-:-:S05]  /*71c0*/  IMAD.SHL.U32 R0, R2, 0x100000, RZ ;  /* 0x0010000002007824 */ /* 0x000fca00078e00ff */
[----:B------:R-:W-:-:S07]  /*71d0*/  LOP3.LUT R0, R3, R0, R4, 0xfe, !PT ;  /* 0x0000000003007212 */ /* 0x000fce00078efe04 */
.L_x_10911:
[----:B------:R-:W-:Y:S05]  /*71e0*/  BSYNC B0 ;  /* 0x0000000000007941 */ /* 0x000fea0003800000 */
.L_x_10910:
[----:B------:R-:W0:Y:S02]  /*71f0*/  F2I.FTZ.TRUNC.NTZ R0, R0 ;  /* 0x0000000000007305 */ /* 0x000e24000021f100 */
[----:B0-----:R-:W-:Y:S01]  /*7200*/  PRMT R5, R0, 0x7610, R5 ;  /* 0x0000761000057816 */ /* 0x001fe20000000005 */
[----:B------:R-:W-:Y:S06]  /*7210*/  BRA `(.L_x_10895) ;  /* 0x0000000400107947 */ /* 0x000fec0003800000 */
.L_x_10908:
        /* <DEDUP_REMOVED lines=21> */
.L_x_10917:
[----:B------:R-:W-:Y:S05]  /*7370*/  BSYNC B1 ;  /* 0x0000000000017941 */ /* 0x000fea0003800000 */
.L_x_10916:
[----:B------:R-:W-:Y:S01]  /*7380*/  LEA R3, R0, 0x37800000, 0x17 ;  /* 0x3780000000037811 */ /* 0x000fe200078eb8ff */
[----:B------:R-:W-:-:S05]  /*7390*/  IMAD.SHL.U32 R0, R2, 0x200000, RZ ;  /* 0x0020000002007824 */ /* 0x000fca00078e00ff */
[----:B------:R-:W-:-:S07]  /*73a0*/  LOP3.LUT R0, R3, R0, R4, 0xfe, !PT ;  /* 0x0000000003007212 */ /* 0x000fce00078efe04 */
.L_x_10915:
[----:B------:R-:W-:Y:S05]  /*73b0*/  BSYNC B0 ;  /* 0x0000000000007941 */ /* 0x000fea0003800000 */
.L_x_10914:
[----:B------:R-:W0:Y:S02]  /*73c0*/  F2I.FTZ.TRUNC.NTZ R0, R0 ;  /* 0x0000000000007305 */ /* 0x000e24000021f100 */
[----:B0-----:R-:W-:Y:S01]  /*73d0*/  PRMT R5, R0, 0x7610, R5 ;  /* 0x0000761000057816 */ /* 0x001fe20000000005 */
[----:B------:R-:W-:Y:S06]  /*73e0*/  BRA `(.L_x_10895) ;  /* 0x00000000009c7947 */ /* 0x000fec0003800000 */
.L_x_10907:
        /* <DEDUP_REMOVED lines=14> */
.L_x_10921:
[----:B------:R-:W-:Y:S05]  /*74d0*/  BSYNC B0 ;  /* 0x0000000000007941 */ /* 0x000fea0003800000 */
.L_x_10920:
[----:B------:R-:W0:Y:S02]  /*74e0*/  F2I.FTZ.TRUNC.NTZ R0, R0 ;  /* 0x0000000000007305 */ /* 0x000e24000021f100 */
[----:B0-----:R-:W-:Y:S01]  /*74f0*/  PRMT R5, R0, 0x7610, R5 ;  /* 0x0000761000057816 */ /* 0x001fe20000000005 */
[----:B------:R-:W-:Y:S06]  /*7500*/  BRA `(.L_x_10895) ;  /* 0x0000000000547947 */ /* 0x000fec0003800000 */
.L_x_10894:
        /* <DEDUP_REMOVED lines=16> */
.L_x_10922:
[----:B------:R-:W-:Y:S01]  /*7610*/  PRMT R5, RZ, 0x7610, R5 ;  /* 0x00007610ff057816 */ /* 0x000fe20000000005 */
[----:B------:R-:W-:Y:S06]  /*7620*/  BRA `(.L_x_10895) ;  /* 0x00000000000c7947 */ /* 0x000fec0003800000 */
.L_x_10919:
[----:B------:R0:W5:Y:S01]  /*7630*/  LDG.E.U16 R5, desc[UR36][R2.64] ;  /* 0x0000002402057981 */ /* 0x000162000c1e1500 */
[----:B------:R-:W-:Y:S05]  /*7640*/  BRA `(.L_x_10895) ;  /* 0x0000000000047947 */ /* 0x000fea0003800000 */
.L_x_10918:
[----:B------:R0:W5:Y:S02]  /*7650*/  LDG.E.U16 R5, desc[UR36][R2.64] ;  /* 0x0000002402057981 */ /* 0x000164000c1e1500 */
.L_x_10895:
        /* <DEDUP_REMOVED lines=15> */
.L_x_10926:
[----:B------:R0:W-:Y:S01]  /*7750*/  STG.E.U8 desc[UR36][R16.64], R5 ;  /* 0x0000000510007986 */ /* 0x0001e2000c101124 */
[----:B------:R-:W-:Y:S05]  /*7760*/  BRA `(.L_x_10928) ;  /* 0x0000000c00647947 */ /* 0x000fea0003800000 */
.L_x_10925:
        /* <DEDUP_REMOVED lines=10> */
.L_x_10930:
[----:B------:R-:W-:-:S05]  /*7810*/  PRMT R3, R5, 0x9910, RZ ;  /* 0x0000991005037816 */ /* 0x000fca00000000ff */
[----:B------:R3:W-:Y:S01]  /*7820*/  STG.E desc[UR36][R16.64], R3 ;  /* 0x0000000310007986 */ /* 0x0007e2000c101924 */
[----:B------:R-:W-:Y:S05]  /*7830*/  BRA `(.L_x_10928) ;  /* 0x0000000c00307947 */ /* 0x000fea0003800000 */
.L_x_10929:
[----:B------:R2:W-:Y:S01]  /*7840*/  STG.E.U16 desc[UR36][R16.64], R5 ;  /* 0x0000000510007986 */ /* 0x0005e2000c101524 */
[----:B------:R-:W-:Y:S05]  /*7850*/  BRA `(.L_x_10928) ;  /* 0x0000000c00287947 */ /* 0x000fea0003800000 */
.L_x_10924:
        /* <DEDUP_REMOVED lines=9> */
.L_x_10932:
[----:B------:R-:W0:Y:S02]  /*78f0*/  I2F.S16 R0, R5 ;  /* 0x0000000500007306 */ /* 0x000e240000101400 */
[----:B0-----:R-:W-:-:S05]  /*7900*/  F2FP.F16.F32.PACK_AB R0, RZ, R0 ;  /* 0x00000000ff00723e */ /* 0x001fca00000000ff */
[----:B------:R0:W-:Y:S01]  /*7910*/  STG.E.U16 desc[UR36][R16.64], R0 ;  /* 0x0000000010007986 */ /* 0x0001e2000c101524 */
[----:B------:R-:W-:Y:S05]  /*7920*/  BRA `(.L_x_10928) ;  /* 0x0000000800f47947 */ /* 0x000fea0003800000 */
.L_x_10931:
        /* <DEDUP_REMOVED lines=10> */
.L_x_10934:
[----:B------:R-:W0:Y:S02]  /*79d0*/  I2F.S16 R5, R5 ;  /* 0x0000000500057306 */ /* 0x000e240000101400 */
[----:B0-----:R-:W-:-:S04]  /*79e0*/  F2FP.F16.F32.PACK_AB R3, RZ, R5 ;  /* 0x00000005ff03723e */ /* 0x001fc800000000ff */
[----:B------:R-:W-:-:S05]  /*79f0*/  PRMT R3, R3, 0x5410, RZ ;  /* 0x0000541003037816 */ /* 0x000fca00000000ff */
[----:B------:R0:W-:Y:S01]  /*7a00*/  STG.E desc[UR36][R16.64], R3 ;  /* 0x0000000310007986 */ /* 0x0001e2000c101924 */
[----:B------:R-:W-:Y:S05]  /*7a10*/  BRA `(.L_x_10928) ;  /* 0x0000000800b87947 */ /* 0x000fea0003800000 */
.L_x_10933:
[----:B------:R-:W0:Y:S02]  /*7a20*/  I2F.F64.S16 R2, R5 ;  /* 0x0000000500027312 */ /* 0x000e240000101c00 */
[----:B0-----:R0:W-:Y:S01]  /*7a30*/  STG.E.64 desc[UR36][R16.64], R2 ;  /* 0x0000000210007986 */ /* 0x0011e2000c101b24 */
[----:B------:R-:W-:Y:S05]  /*7a40*/  BRA `(.L_x_10928) ;  /* 0x0000000800ac7947 */ /* 0x000fea0003800000 */
.L_x_10923:
        /* <DEDUP_REMOVED lines=13> */
.L_x_10937:
[----:B------:R-:W0:Y:S01]  /*7b20*/  I2F.F64.S16 R4, R5 ;  /* 0x0000000500047312 */ /* 0x000e220000101c00 */
[----:B------:R-:W-:-:S05]  /*7b30*/  CS2R R6, SRZ ;  /* 0x0000000000067805 */ /* 0x000fca000001ff00 */
[----:B0-----:R0:W-:Y:S01]  /*7b40*/  STG.E.128 desc[UR36][R16.64], R4 ;  /* 0x0000000410007986 */ /* 0x0011e2000c101d24 */
[----:B------:R-:W-:Y:S05]  /*7b50*/  BRA `(.L_x_10928) ;  /* 0x0000000800687947 */ /* 0x000fea0003800000 */
.L_x_10936:
        /* <DEDUP_REMOVED lines=21> */
.L_x_10941:
[----:B------:R-:W-:Y:S05]  /*7cb0*/  BSYNC B0 ;  /* 0x0000000000007941 */ /* 0x000fea0003800000 */
.L_x_10940:
[----:B------:R-:W-:-:S05]  /*7cc0*/  LOP3.LUT R3, R0, R3, RZ, 0xfc, !PT ;  /* 0x0000000300037212 */ /* 0x000fca00078efcff */
[----:B------:R0:W-:Y:S01]  /*7cd0*/  STG.E.U8 desc[UR36][R16.64], R3 ;  /* 0x0000000310007986 */ /* 0x0001e2000c101124 */
[----:B------:R-:W-:Y:S05]  /*7ce0*/  BRA `(.L_x_10928) ;  /* 0x0000000800047947 */ /* 0x000fea0003800000 */
.L_x_10939:
        /* <DEDUP_REMOVED lines=13> */
.L_x_10943:
[----:B------:R-:W-:Y:S01]  /*7dc0*/  IMAD.MOV.U32 R0, RZ, RZ, 0x7f ;  /* 0x0000007fff007424 */ /* 0x000fe200078e00ff */
[----:B------:R-:W-:-:S04]  /*7dd0*/  ISETP.GT.U32.AND P0, PT, R2, 0x7f800000, PT ;  /* 0x7f8000000200780c */ /* 0x000fc80003f04070 */
[----:B------:R-:W-:-:S09]  /*7de0*/  SEL R0, R0, 0x7c, P0 ;  /* 0x0000007c00007807 */ /* 0x000fd20000000000 */
.L_x_10944:
[----:B------:R-:W-:Y:S05]  /*7df0*/  BSYNC B0 ;  /* 0x0000000000007941 */ /* 0x000fea0003800000 */
.L_x_10942:
[----:B------:R-:W-:-:S04]  /*7e00*/  LOP3.LUT R2, R5, 0x80000000, RZ, 0xc0, !PT ;  /* 0x8000000005027812 */ /* 0x000fc800078ec0ff */
[----:B------:R-:W-:-:S04]  /*7e10*/  SHF.R.U32.HI R3, RZ, 0x18, R2 ;  /* 0x00000018ff037819 */ /* 0x000fc80000011602 */
[----:B------:R-:W-:-:S05]  /*7e20*/  LOP3.LUT R3, R0, R3, RZ, 0xfc, !PT ;  /* 0x0000000300037212 */ /* 0x000fca00078efcff */
[----:B------:R0:W-:Y:S01]  /*7e30*/  STG.E.U8 desc[UR36][R16.64], R3 ;  /* 0x0000000310007986 */ /* 0x0001e2000c101124 */
[----:B------:R-:W-:Y:S05]  /*7e40*/  BRA `(.L_x_10928) ;  /* 0x0000000400ac7947 */ /* 0x000fea0003800000 */
.L_x_10938:
[----:B------:R-:W0:Y:S02]  /*7e50*/  I2F.S16 R0, R5 ;  /* 0x0000000500007306 */ /* 0x000e240000101400 */
[----:B0-----:R-:W-:-:S05]  /*7e60*/  F2FP.BF16.F32.PACK_AB R0, RZ, R0 ;  /* 0x00000000ff00723e */ /* 0x001fca00000010ff */
[----:B------:R0:W-:Y:S01]  /*7e70*/  STG.E.U16 desc[UR36][R16.64], R0 ;  /* 0x0000000010007986 */ /* 0x0001e2000c101524 */
[----:B------:R-:W-:Y:S05]  /*7e80*/  BRA `(.L_x_10928) ;  /* 0x00000004009c7947 */ /* 0x000fea0003800000 */
.L_x_10935:
        /* <DEDUP_REMOVED lines=10> */
.L_x_10947:
        /* <DEDUP_REMOVED lines=17> */
.L_x_10950:
[----:B------:R-:W-:-:S04]  /*8040*/  LOP3.LUT R2, R5, 0x80000000, RZ, 0xc0, !PT ;  /* 0x8000000005027812 */ /* 0x000fc800078ec0ff */
[----:B------:R-:W-:-:S04]  /*8050*/  SHF.R.U32.HI R3, RZ, 0x18, R2 ;  /* 0x00000018ff037819 */ /* 0x000fc80000011602 */
[----:B------:R-:W-:-:S04]  /*8060*/  LOP3.LUT R0, R0, R3, RZ, 0xfc, !PT ;  /* 0x0000000300007212 */ /* 0x000fc800078efcff */
[----:B------:R-:W-:-:S07]  /*8070*/  PRMT R8, R0, 0x7610, R8 ;  /* 0x0000761000087816 */ /* 0x000fce0000000008 */
.L_x_10949:
[----:B------:R-:W-:Y:S05]  /*8080*/  BSYNC B0 ;  /* 0x0000000000007941 */ /* 0x000fea0003800000 */
.L_x_10948:
[----:B------:R0:W-:Y:S01]  /*8090*/  STG.E.U8 desc[UR36][R16.64], R8 ;  /* 0x0000000810007986 */ /* 0x0001e2000c101124 */
[----:B------:R-:W-:Y:S05]  /*80a0*/  BRA `(.L_x_10928) ;  /* 0x0000000400147947 */ /* 0x000fea0003800000 */
.L_x_10946:
        /* <DEDUP_REMOVED lines=17> */
.L_x_10953:
[----:B------:R-:W-:-:S04]  /*81c0*/  LOP3.LUT R2, R5, 0x80000000, RZ, 0xc0, !PT ;  /* 0x8000000005027812 */ /* 0x000fc800078ec0ff */
[----:B------:R-:W-:-:S04]  /*81d0*/  SHF.R.U32.HI R3, RZ, 0x18, R2 ;  /* 0x00000018ff037819 */ /* 0x000fc80000011602 */
[----:B------:R-:W-:-:S04]  /*81e0*/  LOP3.LUT R0, R0, R3, RZ, 0xfc, !PT ;  /* 0x0000000300007212 */ /* 0x000fc800078efcff */
[----:B------:R-:W-:-:S07]  /*81f0*/  PRMT R8, R0, 0x7610, R8 ;  /* 0x0000761000087816 */ /* 0x000fce0000000008 */
.L_x_10952:
[----:B------:R-:W-:Y:S05]  /*8200*/  BSYNC B0 ;  /* 0x0000000000007941 */ /* 0x000fea0003800000 */
.L_x_10951:
[----:B------:R0:W-:Y:S01]  /*8210*/  STG.E.U8 desc[UR36][R16.64], R8 ;  /* 0x0000000810007986 */ /* 0x0001e2000c101124 */
[----:B------:R-:W-:Y:S05]  /*8220*/  BRA `(.L_x_10928) ;  /* 0x0000000000b47947 */ /* 0x000fea0003800000 */
.L_x_10945:
        /* <DEDUP_REMOVED lines=22> */
.L_x_10927:
        /* <DEDUP_REMOVED lines=16> */
.L_x_10956:
[----:B------:R-:W-:Y:S05]  /*8490*/  BRA `(.L_x_10928) ;  /* 0x0000000000187947 */ /* 0x000fea0003800000 */
.L_x_10955:
[----:B------:R-:W-:-:S04]  /*84a0*/  PRMT R2, R5, 0x9910, RZ ;  /* 0x0000991005027816 */ /* 0x000fc800000000ff */
[----:B------:R-:W-:-:S05]  /*84b0*/  SHF.R.S32.HI R3, RZ, 0x1f, R2 ;  /* 0x0000001fff037819 */ /* 0x000fca0000011402 */
[----:B------:R0:W-:Y:S01]  /*84c0*/  STG.E.64 desc[UR36][R16.64], R2 ;  /* 0x0000000210007986 */ /* 0x0001e2000c101b24 */
[----:B------:R-:W-:Y:S05]  /*84d0*/  BRA `(.L_x_10928) ;  /* 0x0000000000087947 */ /* 0x000fea0003800000 */
.L_x_10954:
[----:B------:R-:W-:-:S05]  /*84e0*/  PRMT R3, R5, 0x9910, RZ ;  /* 0x0000991005037816 */ /* 0x000fca00000000ff */
[----:B------:R0:W-:Y:S02]  /*84f0*/  STG.E desc[UR36][R16.64], R3 ;  /* 0x0000000310007986 */ /* 0x0001e4000c101924 */
.L_x_10928:
[----:B------:R-:W-:-:S07]  /*8500*/  VIADD R19, R19, 0x80 ;  /* 0x0000008013137836 */ /* 0x000fce0000000000 */
.L_x_10855:
[----:B------:R-:W-:Y:S05]  /*8510*/  BSYNC B6 ;  /* 0x0000000000067941 */ /* 0x000fea0003800000 */
.L_x_10854:
        /* <DEDUP_REMOVED lines=358> */
.L_x_10959:
        /* <DEDUP_REMOVED lines=20> */
.L_x_10963:
[----:B------:R0:W5:Y:S01]  /*9cc0*/  LDG.E.U8 R22, desc[UR36][R2.64] ;  /* 0x0000002402167981 */ /* 0x000162000c1e1100 */
[----:B------:R-:W-:Y:S05]  /*9cd0*/  BRA `(.L_x_10965) ;  /* 0x0000000c00547947 */ /* 0x000fea0003800000 */
.L_x_10962:
        /* <DEDUP_REMOVED lines=8> */
.L_x_10967:
[----:B------:R0:W5:Y:S01]  /*9d60*/  LDG.E.U16 R22, desc[UR36][R2.64] ;  /* 0x0000002402167981 */ /* 0x000162000c1e1500 */
[----:B------:R-:W-:Y:S05]  /*9d70*/  BRA `(.L_x_10965) ;  /* 0x0000000c002c7947 */ /* 0x000fea0003800000 */
.L_x_10966:
[----:B------:R0:W5:Y:S01]  /*9d80*/  LDG.E.U16 R22, desc[UR36][R2.64] ;  /* 0x0000002402167981 */ /* 0x000162000c1e1500 */
[----:B------:R-:W-:Y:S05]  /*9d90*/  BRA `(.L_x_10965) ;  /* 0x0000000c00247947 */ /* 0x000fea0003800000 */
.L_x_10961:
        /* <DEDUP_REMOVED lines=9> */
.L_x_10969:
[----:B------:R-:W2:Y:S02]  /*9e30*/  LDG.E.U16 R0, desc[UR36][R2.64] ;  /* 0x0000002402007981 */ /* 0x000ea4000c1e1500 */
[----:B--2---:R-:W-:-:S06]  /*9e40*/  HADD2.F32 R0, -RZ, R0.H0_H0 ;  /* 0x20000000ff007230 */ /* 0x004fcc0000004100 */
[----:B------:R-:W0:Y:S02]  /*9e50*/  F2I.FTZ.TRUNC.NTZ R0, R0 ;  /* 0x0000000000007305 */ /* 0x000e24000021f100 */
[----:B0-----:R-:W-:Y:S01]  /*9e60*/  PRMT R22, R0, 0x7610, R22 ;  /* 0x0000761000167816 */ /* 0x001fe20000000016 */
[----:B------:R-:W-:Y:S06]  /*9e70*/  BRA `(.L_x_10965) ;  /* 0x0000000800ec7947 */ /* 0x000fec0003800000 */
.L_x_10968:
        /* <DEDUP_REMOVED lines=9> */
.L_x_10971:
[----:B------:R-:W2:Y:S02]  /*9f10*/  LDG.E.U16 R2, desc[UR36][R2.64] ;  /* 0x0000002402027981 */ /* 0x000ea4000c1e1500 */
[----:B--2---:R-:W-:-:S06]  /*9f20*/  HADD2.F32 R0, -RZ, R2.H0_H0 ;  /* 0x20000002ff007230 */ /* 0x004fcc0000004100 */
[----:B------:R-:W0:Y:S02]  /*9f30*/  F2I.FTZ.TRUNC.NTZ R0, R0 ;  /* 0x0000000000007305 */ /* 0x000e24000021f100 */
[----:B0-----:R-:W-:Y:S01]  /*9f40*/  PRMT R22, R0, 0x7610, R22 ;  /* 0x0000761000167816 */ /* 0x001fe20000000016 */
[----:B------:R-:W-:Y:S06]  /*9f50*/  BRA `(.L_x_10965) ;  /* 0x0000000800b47947 */ /* 0x000fec0003800000 */
.L_x_10970:
[----:B------:R-:W2:Y:S02]  /*9f60*/  LDG.E.64 R2, desc[UR36][R2.64] ;  /* 0x0000002402027981 */ /* 0x000ea4000c1e1b00 */
[----:B--2---:R2:W3:Y:S01]  /*9f70*/  F2I.F64.TRUNC R22, R2 ;  /* 0x0000000200167311 */ /* 0x0044e2000030d100 */
[----:B------:R-:W-:Y:S05]  /*9f80*/  BRA `(.L_x_10965) ;  /* 0x0000000800a87947 */ /* 0x000fea0003800000 */
.L_x_10960:
        /* <DEDUP_REMOVED lines=12> */
.L_x_10974:
[----:B------:R-:W2:Y:S02]  /*a050*/  LDG.E.64 R2, desc[UR36][R2.64] ;  /* 0x0000002402027981 */ /* 0x000ea4000c1e1b00 */
[----:B--2---:R0:W1:Y:S01]  /*a060*/  F2I.F64.TRUNC R22, R2 ;  /* 0x0000000200167311 */ /* 0x004062000030d100 */
[----:B------:R-:W-:Y:S05]  /*a070*/  BRA `(.L_x_10965) ;  /* 0x00000008006c7947 */ /* 0x000fea0003800000 */
.L_x_10973:
        /* <DEDUP_REMOVED lines=28> */
.L_x_10976:
        /* <DEDUP_REMOVED lines=15> */
.L_x_10975:
[----:B------:R-:W2:Y:S02]  /*a330*/  LDG.E.U16 R0, desc[UR36][R2.64] ;  /* 0x0000002402007981 */ /* 0x000ea4000c1e1500 */
[----:B--2---:R-:W-:-:S06]  /*a340*/  IMAD.U32 R0, R0, 0x10000, RZ ;  /* 0x0001000000007824 */ /* 0x004fcc00078e00ff */
[----:B------:R-:W0:Y:S02]  /*a350*/  F2I.FTZ.TRUNC.NTZ R0, R0 ;  /* 0x0000000000007305 */ /* 0x000e24000021f100 */
[----:B0-----:R-:W-:Y:S01]  /*a360*/  PRMT R22, R0, 0x7610, R22 ;  /* 0x0000761000167816 */ /* 0x001fe20000000016 */
[----:B------:R-:W-:Y:S06]  /*a370*/  BRA `(.L_x_10965) ;  /* 0x0000000400ac7947 */ /* 0x000fec0003800000 */
.L_x_10972:
        /* <DEDUP_REMOVED lines=10> */
.L_x_10979:
        /* <DEDUP_REMOVED lines=21> */
.L_x_10983:
[----:B------:R-:W-:Y:S05]  /*a570*/  BSYNC B1 ;  /* 0x0000000000017941 */ /* 0x000fea0003800000 */
.L_x_10982:
[----:B------:R-:W-:Y:S01]  /*a580*/  LEA R3, R0, 0x3b800000, 0x17 ;  /* 0x3b80000000037811 */ /* 0x000fe200078eb8ff */
[----:B------:R-:W-:-:S05]  /*a590*/  IMAD.SHL.U32 R0, R2, 0x100000, RZ ;  /* 0x0010000002007824 */ /* 0x000fca00078e00ff */
[----:B------:R-:W-:-:S07]  /*a5a0*/  LOP3.LUT R0, R3, R0, R4, 0xfe, !PT ;  /* 0x0000000003007212 */ /* 0x000fce00078efe04 */
.L_x_10981:
[----:B------:R-:W-:Y:S05]  /*a5b0*/  BSYNC B0 ;  /* 0x0000000000007941 */ /* 0x000fea0003800000 */
.L_x_10980:
[----:B------:R-:W0:Y:S02]  /*a5c0*/  F2I.FTZ.TRUNC.NTZ R0, R0 ;  /* 0x0000000000007305 */ /* 0x000e24000021f100 */
[----:B0-----:R-:W-:Y:S01]  /*a5d0*/  PRMT R22, R0, 0x7610, R22 ;  /* 0x0000761000167816 */ /* 0x001fe20000000016 */
[----:B------:R-:W-:Y:S06]  /*a5e0*/  BRA `(.L_x_10965) ;  /* 0x0000000400107947 */ /* 0x000fec0003800000 */
.L_x_10978:
        /* <DEDUP_REMOVED lines=21> */
.L_x_10987:
[----:B------:R-:W-:Y:S05]  /*a740*/  BSYNC B1 ;  /* 0x0000000000017941 */ /* 0x000fea0003800000 */
.L_x_10986:
[----:B------:R-:W-:Y:S01]  /*a750*/  LEA R3, R0, 0x37800000, 0x17 ;  /* 0x3780000000037811 */ /* 0x000fe200078eb8ff */
[----:B------:R-:W-:-:S05]  /*a760*/  IMAD.SHL.U32 R0, R2, 0x200000, RZ ;  /* 0x0020000002007824 */ /* 0x000fca00078e00ff */
[----:B------:R-:W-:-:S07]  /*a770*/  LOP3.LUT R0, R3, R0, R4, 0xfe, !PT ;  /* 0x0000000003007212 */ /* 0x000fce00078efe04 */
.L_x_10985:
[----:B------:R-:W-:Y:S05]  /*a780*/  BSYNC B0 ;  /* 0x0000000000007941 */ /* 0x000fea0003800000 */
.L_x_10984:
[----:B------:R-:W0:Y:S02]  /*a790*/  F2I.FTZ.TRUNC.NTZ R0, R0 ;  /* 0x0000000000007305 */ /* 0x000e24000021f100 */
[----:B0-----:R-:W-:Y:S01]  /*a7a0*/  PRMT R22, R0, 0x7610, R22 ;  /* 0x0000761000167816 */ /* 0x001fe20000000016 */
[----:B------:R-:W-:Y:S06]  /*a7b0*/  BRA `(.L_x_10965) ;  /* 0x00000000009c7947 */ /* 0x000fec0003800000 */
.L_x_10977:
        /* <DEDUP_REMOVED lines=14> */
.L_x_10991:
[----:B------:R-:W-:Y:S05]  /*a8a0*/  BSYNC B0 ;  /* 0x0000000000007941 */ /* 0x000fea0003800000 */
.L_x_10990:
[----:B------:R-:W0:Y:S02]  /*a8b0*/  F2I.FTZ.TRUNC.NTZ R0, R0 ;  /* 0x0000000000007305 */ /* 0x000e24000021f100 */
[----:B0-----:R-:W-:Y:S01]  /*a8c0*/  PRMT R22, R0, 0x7610, R22 ;  /* 0x0000761000167816 */ /* 0x001fe20000000016 */
[----:B------:R-:W-:Y:S06]  /*a8d0*/  BRA `(.L_x_10965) ;  /* 0x0000000000547947 */ /* 0x000fec0003800000 */
.L_x_10964:
        /* <DEDUP_REMOVED lines=16> */
.L_x_10992:
[----:B------:R-:W-:Y:S01]  /*a9e0*/  PRMT R22, RZ, 0x7610, R22 ;  /* 0x00007610ff167816 */ /* 0x000fe20000000016 */
[----:B------:R-:W-:Y:S06]  /*a9f0*/  BRA `(.L_x_10965) ;  /* 0x00000000000c7947 */ /* 0x000fec0003800000 */
.L_x_10989:
[----:B------:R0:W5:Y:S01]  /*aa00*/  LDG.E.U16 R22, desc[UR36][R2.64] ;  /* 0x0000002402167981 */ /* 0x000162000c1e1500 */
[----:B------:R-:W-:Y:S05]  /*aa10*/  BRA `(.L_x_10965) ;  /* 0x0000000000047947 */ /* 0x000fea0003800000 */
.L_x_10988:
[----:B------:R0:W5:Y:S02]  /*aa20*/  LDG.E.U16 R22, desc[UR36][R2.64] ;  /* 0x0000002402167981 */ /* 0x000164000c1e1500 */
.L_x_10965:
        /* <DEDUP_REMOVED lines=17> */
.L_x_10996:
[----:B------:R0:W5:Y:S01]  /*ab40*/  LDG.E.U8 R5, desc[UR36][R2.64] ;  /* 0x0000002402057981 */ /* 0x000162000c1e1100 */
[----:B------:R-:W-:Y:S05]  /*ab50*/  BRA `(.L_x_10998) ;  /* 0x0000000c00547947 */ /* 0x000fea0003800000 */
.L_x_10995:
        /* <DEDUP_REMOVED lines=8> */
.L_x_11000:
[----:B------:R0:W5:Y:S01]  /*abe0*/  LDG.E.U16 R5, desc[UR36][R2.64] ;  /* 0x0000002402057981 */ /* 0x000162000c1e1500 */
[----:B------:R-:W-:Y:S05]  /*abf0*/  BRA `(.L_x_10998) ;  /* 0x0000000c002c7947 */ /* 0x000fea0003800000 */
.L_x_10999:
[----:B------:R0:W5:Y:S01]  /*ac00*/  LDG.E.U16 R5, desc[UR36][R2.64] ;  /* 0x0000002402057981 */ /* 0x000162000c1e1500 */
[----:B------:R-:W-:Y:S05]  /*ac10*/  BRA `(.L_x_10998) ;  /* 0x0000000c00247947 */ /* 0x000fea0003800000 */
.L_x_10994:
        /* <DEDUP_REMOVED lines=9> */
.L_x_11002:
[----:B------:R-:W2:Y:S02]  /*acb0*/  LDG.E.U16 R0, desc[UR36][R2.64] ;  /* 0x0000002402007981 */ /* 0x000ea4000c1e1500 */
[----:B--2---:R-:W-:-:S06]  /*acc0*/  HADD2.F32 R0, -RZ, R0.H0_H0 ;  /* 0x20000000ff007230 */ /* 0x004fcc0000004100 */
[----:B------:R-:W0:Y:S02]  /*acd0*/  F2I.FTZ.TRUNC.NTZ R0, R0 ;  /* 0x0000000000007305 */ /* 0x000e24000021f100 */
[----:B0-----:R-:W-:Y:S01]  /*ace0*/  PRMT R5, R0, 0x7610, R5 ;  /* 0x0000761000057816 */ /* 0x001fe20000000005 */
[----:B------:R-:W-:Y:S06]  /*acf0*/  BRA `(.L_x_10998) ;  /* 0x0000000800ec7947 */ /* 0x000fec0003800000 */
.L_x_11001:
        /* <DEDUP_REMOVED lines=9> */
.L_x_11004:
[----:B------:R-:W2:Y:S02]  /*ad90*/  LDG.E.U16 R2, desc[UR36][R2.64] ;  /* 0x0000002402027981 */ /* 0x000ea4000c1e1500 */
[----:B--2---:R-:W-:-:S06]  /*ada0*/  HADD2.F32 R0, -RZ, R2.H0_H0 ;  /* 0x20000002ff007230 */ /* 0x004fcc0000004100 */
[----:B------:R-:W0:Y:S02]  /*adb0*/  F2I.FTZ.TRUNC.NTZ R0, R0 ;  /* 0x0000000000007305 */ /* 0x000e24000021f100 */
[----:B0-----:R-:W-:Y:S01]  /*adc0*/  PRMT R5, R0, 0x7610, R5 ;  /* 0x0000761000057816 */ /* 0x001fe20000000005 */
[----:B------:R-:W-:Y:S06]  /*add0*/  BRA `(.L_x_10998) ;  /* 0x0000000800b47947 */ /* 0x000fec0003800000 */
.L_x_11003:
[----:B------:R-:W2:Y:S02]  /*ade0*/  LDG.E.64 R2, desc[UR36][R2.64] ;  /* 0x0000002402027981 */ /* 0x000ea4000c1e1b00 */
[----:B--2---:R0:W1:Y:S01]  /*adf0*/  F2I.F64.TRUNC R5, R2 ;  /* 0x0000000200057311 */ /* 0x004062000030d100 */
[----:B------:R-:W-:Y:S05]  /*ae00*/  BRA `(.L_x_10998) ;  /* 0x0000000800a87947 */ /* 0x000fea0003800000 */
.L_x_10993:
        /* <DEDUP_REMOVED lines=12> */
.L_x_11007:
[----:B------:R-:W2:Y:S02]  /*aed0*/  LDG.E.64 R2, desc[UR36][R2.64] ;  /* 0x0000002402027981 */ /* 0x000ea4000c1e1b00 */
[----:B--2---:R0:W1:Y:S01]  /*aee0*/  F2I.F64.TRUNC R5, R2 ;  /* 0x0000000200057311 */ /* 0x004062000030d100 */
[----:B------:R-:W-:Y:S05]  /*aef0*/  BRA `(.L_x_10998) ;  /* 0x00000008006c7947 */ /* 0x000fea0003800000 */
.L_x_11006:
        /* <DEDUP_REMOVED lines=28> */
.L_x_11009:
        /* <DEDUP_REMOVED lines=15> */
.L_x_11008:
[----:B------:R-:W2:Y:S02]  /*b1b0*/  LDG.E.U16 R0, desc[UR36][R2.64] ;  /* 0x0000002402007981 */ /* 0x000ea4000c1e1500 */
[----:B--2---:R-:W-:-:S06]  /*b1c0*/  IMAD.U32 R0, R0, 0x10000, RZ ;  /* 0x0001000000007824 */ /* 0x004fcc00078e00ff */
[----:B------:R-:W0:Y:S02]  /*b1d0*/  F2I.FTZ.TRUNC.NTZ R0, R0 ;  /* 0x0000000000007305 */ /* 0x000e24000021f100 */
[----:B0-----:R-:W-:Y:S01]  /*b1e0*/  PRMT R5, R0, 0x7610, R5 ;  /* 0x0000761000057816 */ /* 0x001fe20000000005 */
[----:B------:R-:W-:Y:S06]  /*b1f0*/  BRA `(.L_x_10998) ;  /* 0x0000000400ac7947 */ /* 0x000fec0003800000 */
.L_x_11005:
        /* <DEDUP_REMOVED lines=10> */
.L_x_11012:
        /* <DEDUP_REMOVED lines=21> */
.L_x_11016:
[----:B------:R-:W-:Y:S05]  /*b3f0*/  BSYNC B1 ;  /* 0x0000000000017941 */ /* 0x000fea0003800000 */
.L_x_11015:
[----:B------:R-:W-:Y:S01]  /*b400*/  LEA R3, R0, 0x3b800000, 0x17 ;  /* 0x3b80000000037811 */ /* 0x000fe200078eb8ff */
[----:B------:R-:W-:-:S05]  /*b410*/  IMAD.SHL.U32 R0, R2, 0x100000, RZ ;  /* 0x0010000002007824 */ /* 0x000fca00078e00ff */
[----:B------:R-:W-:-:S07]  /*b420*/  LOP3.LUT R0, R3, R0, R4, 0xfe, !PT ;  /* 0x0000000003007212 */ /* 0x000fce00078efe04 */
.L_x_11014:
[----:B------:R-:W-:Y:S05]  /*b430*/  BSYNC B0 ;  /* 0x0000000000007941 */ /* 0x000fea0003800000 */
.L_x_11013:
[----:B------:R-:W0:Y:S02]  /*b440*/  F2I.FTZ.TRUNC.NTZ R0, R0 ;  /* 0x0000000000007305 */ /* 0x000e24000021f100 */
[----:B0-----:R-:W-:Y:S01]  /*b450*/  PRMT R5, R0, 0x7610, R5 ;  /* 0x0000761000057816 */ /* 0x001fe20000000005 */
[----:B------:R-:W-:Y:S06]  /*b460*/  BRA `(.L_x_10998) ;  /* 0x0000000400107947 */ /* 0x000fec0003800000 */
.L_x_11011:
        /* <DEDUP_REMOVED lines=21> */
.L_x_11020:
[----:B------:R-:W-:Y:S05]  /*b5c0*/  BSYNC B1 ;  /* 0x0000000000017941 */ /* 0x000fea0003800000 */
.L_x_11019:
[----:B------:R-:W-:Y:S01]  /*b5d0*/  LEA R3, R0, 0x37800000, 0x17 ;  /* 0x3780000000037811 */ /* 0x000fe200078eb8ff */
[----:B------:R-:W-:-:S05]  /*b5e0*/  IMAD.SHL.U32 R0, R2, 0x200000, RZ ;  /* 0x0020000002007824 */ /* 0x000fca00078e00ff */
[----:B------:R-:W-:-:S07]  /*b5f0*/  LOP3.LUT R0, R3, R0, R4, 0xfe, !PT ;  /* 0x0000000003007212 */ /* 0x000fce00078efe04 */
.L_x_11018:
[----:B------:R-:W-:Y:S05]  /*b600*/  BSYNC B0 ;  /* 0x0000000000007941 */ /* 0x000fea0003800000 */
.L_x_11017:
[----:B------:R-:W0:Y:S02]  /*b610*/  F2I.FTZ.TRUNC.NTZ R0, R0 ;  /* 0x0000000000007305 */ /* 0x000e24000021f100 */
[----:B0-----:R-:W-:Y:S01]  /*b620*/  PRMT R5, R0, 0x7610, R5 ;  /* 0x0000761000057816 */ /* 0x001fe20000000005 */
[----:B------:R-:W-:Y:S06]  /*b630*/  BRA `(.L_x_10998) ;  /* 0x00000000009c7947 */ /* 0x000fec0003800000 */
.L_x_11010:
        /* <DEDUP_REMOVED lines=14> */
.L_x_11024:
[----:B------:R-:W-:Y:S05]  /*b720*/  BSYNC B0 ;  /* 0x0000000000007941 */ /* 0x000fea0003800000 */
.L_x_11023:
[----:B------:R-:W0:Y:S02]  /*b730*/  F2I.FTZ.TRUNC.NTZ R0, R0 ;  /* 0x0000000000007305 */ /* 0x000e24000021f100 */
[----:B0-----:R-:W-:Y:S01]  /*b740*/  PRMT R5, R0, 0x7610, R5 ;  /* 0x0000761000057816 */ /* 0x001fe20000000005 */
[----:B------:R-:W-:Y:S06]  /*b750*/  BRA `(.L_x_10998) ;  /* 0x0000000000547947 */ /* 0x000fec0003800000 */
.L_x_10997:
        /* <DEDUP_REMOVED lines=16> */
.L_x_11025:
[----:B------:R-:W-:Y:S01]  /*b860*/  PRMT R5, RZ, 0x7610, R5 ;  /* 0x00007610ff057816 */ /* 0x000fe20000000005 */
[----:B------:R-:W-:Y:S06]  /*b870*/  BRA `(.L_x_10998) ;  /* 0x00000000000c7947 */ /* 0x000fec0003800000 */
.L_x_11022:
[----:B------:R0:W5:Y:S01]  /*b880*/  LDG.E.U16 R5, desc[UR36][R2.64] ;  /* 0x0000002402057981 */ /* 0x000162000c1e1500 */
[----:B------:R-:W-:Y:S05]  /*b890*/  BRA `(.L_x_10998) ;  /* 0x0000000000047947 */ /* 0x000fea0003800000 */
.L_x_11021:
[----:B------:R0:W5:Y:S02]  /*b8a0*/  LDG.E.U16 R5, desc[UR36][R2.64] ;  /* 0x0000002402057981 */ /* 0x000164000c1e1500 */
.L_x_10998:
        /* <DEDUP_REMOVED lines=15> */
.L_x_11029:
[----:B------:R0:W-:Y:S01]  /*b9a0*/  STG.E.U8 desc[UR36][R16.64], R5 ;  /* 0x0000000510007986 */ /* 0x0001e2000c101124 */
[----:B------:R-:W-:Y:S05]  /*b9b0*/  BRA `(.L_x_11031) ;  /* 0x0000000c00647947 */ /* 0x000fea0003800000 */
.L_x_11028:
        /* <DEDUP_REMOVED lines=10> */
.L_x_11033:
[----:B------:R-:W-:-:S05]  /*ba60*/  PRMT R3, R5, 0x9910, RZ ;  /* 0x0000991005037816 */ /* 0x000fca00000000ff */
[----:B------:R0:W-:Y:S01]  /*ba70*/  STG.E desc[UR36][R16.64], R3 ;  /* 0x0000000310007986 */ /* 0x0001e2000c101924 */
[----:B------:R-:W-:Y:S05]  /*ba80*/  BRA `(.L_x_11031) ;  /* 0x0000000c00307947 */ /* 0x000fea0003800000 */
.L_x_11032:
[----:B------:R0:W-:Y:S01]  /*ba90*/  STG.E.U16 desc[UR36][R16.64], R5 ;  /* 0x0000000510007986 */ /* 0x0001e2000c101524 */
[----:B------:R-:W-:Y:S05]  /*baa0*/  BRA `(.L_x_11031) ;  /* 0x0000000c00287947 */ /* 0x000fea0003800000 */
.L_x_11027:
        /* <DEDUP_REMOVED lines=9> */
.L_x_11035:
[----:B------:R-:W0:Y:S02]  /*bb40*/  I2F.S16 R0, R5 ;  /* 0x0000000500007306 */ /* 0x000e240000101400 */
[----:B0-----:R-:W-:-:S05]  /*bb50*/  F2FP.F16.F32.PACK_AB R0, RZ, R0 ;  /* 0x00000000ff00723e */ /* 0x001fca00000000ff */
[----:B------:R0:W-:Y:S01]  /*bb60*/  STG.E.U16 desc[UR36][R16.64], R0 ;  /* 0x0000000010007986 */ /* 0x0001e2000c101524 */
[----:B------:R-:W-:Y:S05]  /*bb70*/  BRA `(.L_x_11031) ;  /* 0x0000000800f47947 */ /* 0x000fea0003800000 */
.L_x_11034:
        /* <DEDUP_REMOVED lines=10> */
.L_x_11037:
[----:B------:R-:W0:Y:S02]  /*bc20*/  I2F.S16 R5, R5 ;  /* 0x0000000500057306 */ /* 0x000e240000101400 */
[----:B0-----:R-:W-:-:S04]  /*bc30*/  F2FP.F16.F32.PACK_AB R3, RZ, R5 ;  /* 0x00000005ff03723e */ /* 0x001fc800000000ff */
[----:B------:R-:W-:-:S05]  /*bc40*/  PRMT R3, R3, 0x5410, RZ ;  /* 0x0000541003037816 */ /* 0x000fca00000000ff */
[----:B------:R0:W-:Y:S01]  /*bc50*/  STG.E desc[UR36][R16.64], R3 ;  /* 0x0000000310007986 */ /* 0x0001e2000c101924 */
[----:B------:R-:W-:Y:S05]  /*bc60*/  BRA `(.L_x_11031) ;  /* 0x0000000800b87947 */ /* 0x000fea0003800000 */
.L_x_11036:
[----:B------:R-:W0:Y:S02]  /*bc70*/  I2F.F64.S16 R2, R5 ;  /* 0x0000000500027312 */ /* 0x000e240000101c00 */
[----:B0-----:R0:W-:Y:S01]  /*bc80*/  STG.E.64 desc[UR36][R16.64], R2 ;  /* 0x0000000210007986 */ /* 0x0011e2000c101b24 */
[----:B------:R-:W-:Y:S05]  /*bc90*/  BRA `(.L_x_11031) ;  /* 0x0000000800ac7947 */ /* 0x000fea0003800000 */
.L_x_11026:
        /* <DEDUP_REMOVED lines=13> */
.L_x_11040:
[----:B------:R-:W0:Y:S01]  /*bd70*/  I2F.F64.S16 R4, R5 ;  /* 0x0000000500047312 */ /* 0x000e220000101c00 */
[----:B------:R-:W-:-:S05]  /*bd80*/  CS2R R6, SRZ ;  /* 0x0000000000067805 */ /* 0x000fca000001ff00 */
[----:B0-----:R0:W-:Y:S01]  /*bd90*/  STG.E.128 desc[UR36][R16.64], R4 ;  /* 0x0000000410007986 */ /* 0x0011e2000c101d24 */
[----:B------:R-:W-:Y:S05]  /*bda0*/  BRA `(.L_x_11031) ;  /* 0x0000000800687947 */ /* 0x000fea0003800000 */
.L_x_11039:
        /* <DEDUP_REMOVED lines=21> */
.L_x_11044:
[----:B------:R-:W-:Y:S05]  /*bf00*/  BSYNC B0 ;  /* 0x0000000000007941 */ /* 0x000fea0003800000 */
.L_x_11043:
[----:B------:R-:W-:-:S05]  /*bf10*/  LOP3.LUT R3, R0, R3, RZ, 0xfc, !PT ;  /* 0x0000000300037212 */ /* 0x000fca00078efcff */
[----:B------:R0:W-:Y:S01]  /*bf20*/  STG.E.U8 desc[UR36][R16.64], R3 ;  /* 0x0000000310007986 */ /* 0x0001e2000c101124 */
[----:B------:R-:W-:Y:S05]  /*bf30*/  BRA `(.L_x_11031) ;  /* 0x0000000800047947 */ /* 0x000fea0003800000 */
.L_x_11042:
        /* <DEDUP_REMOVED lines=13> */
.L_x_11046:
[----:B------:R-:W-:Y:S01]  /*c010*/  IMAD.MOV.U32 R0, RZ, RZ, 0x7f ;  /* 0x0000007fff007424 */ /* 0x000fe200078e00ff */
[----:B------:R-:W-:-:S04]  /*c020*/  ISETP.GT.U32.AND P0, PT, R2, 0x7f800000, PT ;  /* 0x7f8000000200780c */ /* 0x000fc80003f04070 */
[----:B------:R-:W-:-:S09]  /*c030*/  SEL R0, R0, 0x7c, P0 ;  /* 0x0000007c00007807 */ /* 0x000fd20000000000 */
.L_x_11047:
[----:B------:R-:W-:Y:S05]  /*c040*/  BSYNC B0 ;  /* 0x0000000000007941 */ /* 0x000fea0003800000 */
.L_x_11045:
[----:B------:R-:W-:-:S04]  /*c050*/  LOP3.LUT R2, R5, 0x80000000, RZ, 0xc0, !PT ;  /* 0x8000000005027812 */ /* 0x000fc800078ec0ff */
[----:B------:R-:W-:-:S04]  /*c060*/  SHF.R.U32.HI R3, RZ, 0x18, R2 ;  /* 0x00000018ff037819 */ /* 0x000fc80000011602 */
[----:B------:R-:W-:-:S05]  /*c070*/  LOP3.LUT R3, R0, R3, RZ, 0xfc, !PT ;  /* 0x0000000300037212 */ /* 0x000fca00078efcff */
[----:B------:R0:W-:Y:S01]  /*c080*/  STG.E.U8 desc[UR36][R16.64], R3 ;  /* 0x0000000310007986 */ /* 0x0001e2000c101124 */
[----:B------:R-:W-:Y:S05]  /*c090*/  BRA `(.L_x_11031) ;  /* 0x0000000400ac7947 */ /* 0x000fea0003800000 */
.L_x_11041:
[----:B------:R-:W0:Y:S02]  /*c0a0*/  I2F.S16 R0, R5 ;  /* 0x0000000500007306 */ /* 0x000e240000101400 */
[----:B0-----:R-:W-:-:S05]  /*c0b0*/  F2FP.BF16.F32.PACK_AB R0, RZ, R0 ;  /* 0x00000000ff00723e */ /* 0x001fca00000010ff */
[----:B------:R0:W-:Y:S01]  /*c0c0*/  STG.E.U16 desc[UR36][R16.64], R0 ;  /* 0x0000000010007986 */ /* 0x0001e2000c101524 */
[----:B------:R-:W-:Y:S05]  /*c0d0*/  BRA `(.L_x_11031) ;  /* 0x00000004009c7947 */ /* 0x000fea0003800000 */
.L_x_11038:
        /* <DEDUP_REMOVED lines=10> */
.L_x_11050:
        /* <DEDUP_REMOVED lines=17> */
.L_x_11053:
[----:B------:R-:W-:-:S04]  /*c290*/  LOP3.LUT R2, R5, 0x80000000, RZ, 0xc0, !PT ;  /* 0x8000000005027812 */ /* 0x000fc800078ec0ff */
[----:B------:R-:W-:-:S04]  /*c2a0*/  SHF.R.U32.HI R3, RZ, 0x18, R2 ;  /* 0x00000018ff037819 */ /* 0x000fc80000011602 */
[----:B------:R-:W-:-:S04]  /*c2b0*/  LOP3.LUT R0, R0, R3, RZ, 0xfc, !PT ;  /* 0x0000000300007212 */ /* 0x000fc800078efcff */
[----:B------:R-:W-:-:S07]  /*c2c0*/  PRMT R8, R0, 0x7610, R8 ;  /* 0x0000761000087816 */ /* 0x000fce0000000008 */
.L_x_11052:
[----:B------:R-:W-:Y:S05]  /*c2d0*/  BSYNC B0 ;  /* 0x0000000000007941 */ /* 0x000fea0003800000 */
.L_x_11051:
[----:B------:R3:W-:Y:S01]  /*c2e0*/  STG.E.U8 desc[UR36][R16.64], R8 ;  /* 0x0000000810007986 */ /* 0x0007e2000c101124 */
[----:B------:R-:W-:Y:S05]  /*c2f0*/  BRA `(.L_x_11031) ;  /* 0x0000000400147947 */ /* 0x000fea0003800000 */
.L_x_11049:
        /* <DEDUP_REMOVED lines=17> */
.L_x_11056:
[----:B------:R-:W-:-:S04]  /*c410*/  LOP3.LUT R2, R5, 0x80000000, RZ, 0xc0, !PT ;  /* 0x8000000005027812 */ /* 0x000fc800078ec0ff */
[----:B------:R-:W-:-:S04]  /*c420*/  SHF.R.U32.HI R3, RZ, 0x18, R2 ;  /* 0x00000018ff037819 */ /* 0x000fc80000011602 */
[----:B------:R-:W-:-:S04]  /*c430*/  LOP3.LUT R0, R0, R3, RZ, 0xfc, !PT ;  /* 0x0000000300007212 */ /* 0x000fc800078efcff */
[----:B------:R-:W-:-:S07]  /*c440*/  PRMT R8, R0, 0x7610, R8 ;  /* 0x0000761000087816 */ /* 0x000fce0000000008 */
.L_x_11055:
[----:B------:R-:W-:Y:S05]  /*c450*/  BSYNC B0 ;  /* 0x0000000000007941 */ /* 0x000fea0003800000 */
.L_x_11054:
[----:B------:R0:W-:Y:S01]  /*c460*/  STG.E.U8 desc[UR36][R16.64], R8 ;  /* 0x0000000810007986 */ /* 0x0001e2000c101124 */
[----:B------:R-:W-:Y:S05]  /*c470*/  BRA `(.L_x_11031) ;  /* 0x0000000000b47947 */ /* 0x000fea0003800000 */
.L_x_11048:
        /* <DEDUP_REMOVED lines=22> */
.L_x_11030:
        /* <DEDUP_REMOVED lines=16> */
.L_x_11059:
[----:B------:R-:W-:Y:S05]  /*c6e0*/  BRA `(.L_x_11031) ;  /* 0x0000000000187947 */ /* 0x000fea0003800000 */
.L_x_11058:
[----:B------:R-:W-:-:S04]  /*c6f0*/  PRMT R2, R5, 0x9910, RZ ;  /* 0x0000991005027816 */ /* 0x000fc800000000ff */
[----:B------:R-:W-:-:S05]  /*c700*/  SHF.R.S32.HI R3, RZ, 0x1f, R2 ;  /* 0x0000001fff037819 */ /* 0x000fca0000011402 */
[----:B------:R1:W-:Y:S01]  /*c710*/  STG.E.64 desc[UR36][R16.64], R2 ;  /* 0x0000000210007986 */ /* 0x0003e2000c101b24 */
[----:B------:R-:W-:Y:S05]  /*c720*/  BRA `(.L_x_11031) ;  /* 0x0000000000087947 */ /* 0x000fea0003800000 */
.L_x_11057:
[----:B------:R-:W-:-:S05]  /*c730*/  PRMT R3, R5, 0x9910, RZ ;  /* 0x0000991005037816 */ /* 0x000fca00000000ff */
[----:B------:R0:W-:Y:S02]  /*c740*/  STG.E desc[UR36][R16.64], R3 ;  /* 0x0000000310007986 */ /* 0x0001e4000c101924 */
.L_x_11031:
[----:B------:R-:W-:-:S07]  /*c750*/  VIADD R19, R19, 0x80 ;  /* 0x0000008013137836 */ /* 0x000fce0000000000 */
.L_x_10958:
[----:B------:R-:W-:Y:S05]  /*c760*/  BSYNC B6 ;  /* 0x0000000000067941 */ /* 0x000fea0003800000 */
.L_x_10957:
        /* <DEDUP_REMOVED lines=357> */
.L_x_11060:
        /* <DEDUP_REMOVED lines=20> */
.L_x_11064:
[----:B------:R0:W5:Y:S01]  /*df00*/  LDG.E.U8 R19, desc[UR36][R2.64] ;  /* 0x0000002402137981 */ /* 0x000162000c1e1100 */
[----:B------:R-:W-:Y:S05]  /*df10*/  BRA `(.L_x_11066) ;  /* 0x0000000c00547947 */ /* 0x000fea0003800000 */
.L_x_11063:
        /* <DEDUP_REMOVED lines=8> */
.L_x_11068:
[----:B------:R0:W5:Y:S01]  /*dfa0*/  LDG.E.U16 R19, desc[UR36][R2.64] ;  /* 0x0000002402137981 */ /* 0x000162000c1e1500 */
[----:B------:R-:W-:Y:S05]  /*dfb0*/  BRA `(.L_x_11066) ;  /* 0x0000000c002c7947 */ /* 0x000fea0003800000 */
.L_x_11067:
[----:B------:R0:W5:Y:S01]  /*dfc0*/  LDG.E.U16 R19, desc[UR36][R2.64] ;  /* 0x0000002402137981 */ /* 0x000162000c1e1500 */
[----:B------:R-:W-:Y:S05]  /*dfd0*/  BRA `(.L_x_11066) ;  /* 0x0000000c00247947 */ /* 0x000fea0003800000 */
.L_x_11062:
        /* <DEDUP_REMOVED lines=9> */
.L_x_11070:
[----:B------:R-:W2:Y:S02]  /*e070*/  LDG.E.U16 R0, desc[UR36][R2.64] ;  /* 0x0000002402007981 */ /* 0x000ea4000c1e1500 */
[----:B--2---:R-:W-:-:S06]  /*e080*/  HADD2.F32 R0, -RZ, R0.H0_H0 ;  /* 0x20000000ff007230 */ /* 0x004fcc0000004100 */
[----:B------:R-:W0:Y:S02]  /*e090*/  F2I.FTZ.TRUNC.NTZ R0, R0 ;  /* 0x0000000000007305 */ /* 0x000e24000021f100 */
[----:B0-----:R-:W-:Y:S01]  /*e0a0*/  PRMT R19, R0, 0x7610, R19 ;  /* 0x0000761000137816 */ /* 0x001fe20000000013 */
[----:B------:R-:W-:Y:S06]  /*e0b0*/  BRA `(.L_x_11066) ;  /* 0x0000000800ec7947 */ /* 0x000fec0003800000 */
.L_x_11069:
        /* <DEDUP_REMOVED lines=9> */
.L_x_11072:
[----:B------:R-:W2:Y:S02]  /*e150*/  LDG.E.U16 R2, desc[UR36][R2.64] ;  /* 0x0000002402027981 */ /* 0x000ea4000c1e1500 */
[----:B--2---:R-:W-:-:S06]  /*e160*/  HADD2.F32 R0, -RZ, R2.H0_H0 ;  /* 0x20000002ff007230 */ /* 0x004fcc0000004100 */
[----:B------:R-:W0:Y:S02]  /*e170*/  F2I.FTZ.TRUNC.NTZ R0, R0 ;  /* 0x0000000000007305 */ /* 0x000e24000021f100 */
[----:B0-----:R-:W-:Y:S01]  /*e180*/  PRMT R19, R0, 0x7610, R19 ;  /* 0x0000761000137816 */ /* 0x001fe20000000013 */
[----:B------:R-:W-:Y:S06]  /*e190*/  BRA `(.L_x_11066) ;  /* 0x0000000800b47947 */ /* 0x000fec0003800000 */
.L_x_11071:
[----:B------:R-:W2:Y:S02]  /*e1a0*/  LDG.E.64 R2, desc[UR36][R2.64] ;  /* 0x0000002402027981 */ /* 0x000ea4000c1e1b00 */
[----:B--2---:R0:W1:Y:S01]  /*e1b0*/  F2I.F64.TRUNC R19, R2 ;  /* 0x0000000200137311 */ /* 0x004062000030d100 */
[----:B------:R-:W-:Y:S05]  /*e1c0*/  BRA `(.L_x_11066) ;  /* 0x0000000800a87947 */ /* 0x000fea0003800000 */
.L_x_11061:
        /* <DEDUP_REMOVED lines=12> */
.L_x_11075:
[----:B------:R-:W2:Y:S02]  /*e290*/  LDG.E.64 R2, desc[UR36][R2.64] ;  /* 0x0000002402027981 */ /* 0x000ea4000c1e1b00 */
[----:B--2---:R0:W1:Y:S01]  /*e2a0*/  F2I.F64.TRUNC R19, R2 ;  /* 0x0000000200137311 */ /* 0x004062000030d100 */
[----:B------:R-:W-:Y:S05]  /*e2b0*/  BRA `(.L_x_11066) ;  /* 0x00000008006c7947 */ /* 0x000fea0003800000 */
.L_x_11074:
        /* <DEDUP_REMOVED lines=28> */
.L_x_11077:
        /* <DEDUP_REMOVED lines=15> */
.L_x_11076:
[----:B------:R-:W2:Y:S02]  /*e570*/  LDG.E.U16 R0, desc[UR36][R2.64] ;  /* 0x0000002402007981 */ /* 0x000ea4000c1e1500 */
[----:B--2---:R-:W-:-:S06]  /*e580*/  IMAD.U32 R0, R0, 0x10000, RZ ;  /* 0x0001000000007824 */ /* 0x004fcc00078e00ff */
[----:B------:R-:W0:Y:S02]  /*e590*/  F2I.FTZ.TRUNC.NTZ R0, R0 ;  /* 0x0000000000007305 */ /* 0x000e24000021f100 */
[----:B0-----:R-:W-:Y:S01]  /*e5a0*/  PRMT R19, R0, 0x7610, R19 ;  /* 0x0000761000137816 */ /* 0x001fe20000000013 */
[----:B------:R-:W-:Y:S06]  /*e5b0*/  BRA `(.L_x_11066) ;  /* 0x0000000400ac7947 */ /* 0x000fec0003800000 */
.L_x_11073:
        /* <DEDUP_REMOVED lines=10> */
.L_x_11080:
        /* <DEDUP_REMOVED lines=21> */
.L_x_11084:
[----:B------:R-:W-:Y:S05]  /*e7b0*/  BSYNC B1 ;  /* 0x0000000000017941 */ /* 0x000fea0003800000 */
.L_x_11083:
[----:B------:R-:W-:Y:S01]  /*e7c0*/  LEA R3, R0, 0x3b800000, 0x17 ;  /* 0x3b80000000037811 */ /* 0x000fe200078eb8ff */
[----:B------:R-:W-:-:S05]  /*e7d0*/  IMAD.SHL.U32 R0, R2, 0x100000, RZ ;  /* 0x0010000002007824 */ /* 0x000fca00078e00ff */
[----:B------:R-:W-:-:S07]  /*e7e0*/  LOP3.LUT R0, R3, R0, R4, 0xfe, !PT ;  /* 0x0000000003007212 */ /* 0x000fce00078efe04 */
.L_x_11082:
[----:B------:R-:W-:Y:S05]  /*e7f0*/  BSYNC B0 ;  /* 0x0000000000007941 */ /* 0x000fea0003800000 */
.L_x_11081:
[----:B------:R-:W0:Y:S02]  /*e800*/  F2I.FTZ.TRUNC.NTZ R0, R0 ;  /* 0x0000000000007305 */ /* 0x000e24000021f100 */
[----:B0-----:R-:W-:Y:S01]  /*e810*/  PRMT R19, R0, 0x7610, R19 ;  /* 0x0000761000137816 */ /* 0x001fe20000000013 */
[----:B------:R-:W-:Y:S06]  /*e820*/  BRA `(.L_x_11066) ;  /* 0x0000000400107947 */ /* 0x000fec0003800000 */
.L_x_11079:
        /* <DEDUP_REMOVED lines=21> */
.L_x_11088:
[----:B------:R-:W-:Y:S05]  /*e980*/  BSYNC B1 ;  /* 0x0000000000017941 */ /* 0x000fea0003800000 */
.L_x_11087:
[----:B------:R-:W-:Y:S01]  /*e990*/  LEA R3, R0, 0x37800000, 0x17 ;  /* 0x3780000000037811 */ /* 0x000fe200078eb8ff */
[----:B------:R-:W-:-:S05]  /*e9a0*/  IMAD.SHL.U32 R0, R2, 0x200000, RZ ;  /* 0x0020000002007824 */ /* 0x000fca00078e00ff */
[----:B------:R-:W-:-:S07]  /*e9b0*/  LOP3.LUT R0, R3, R0, R4, 0xfe, !PT ;  /* 0x0000000003007212 */ /* 0x000fce00078efe04 */
.L_x_11086:
[----:B------:R-:W-:Y:S05]  /*e9c0*/  BSYNC B0 ;  /* 0x0000000000007941 */ /* 0x000fea0003800000 */
.L_x_11085:
[----:B------:R-:W0:Y:S02]  /*e9d0*/  F2I.FTZ.TRUNC.NTZ R0, R0 ;  /* 0x0000000000007305 */ /* 0x000e24000021f100 */
[----:B0-----:R-:W-:Y:S01]  /*e9e0*/  PRMT R19, R0, 0x7610, R19 ;  /* 0x0000761000137816 */ /* 0x001fe20000000013 */
[----:B------:R-:W-:Y:S06]  /*e9f0*/  BRA `(.L_x_11066) ;  /* 0x00000000009c7947 */ /* 0x000fec0003800000 */
.L_x_11078:
        /* <DEDUP_REMOVED lines=14> */
.L_x_11092:
[----:B------:R-:W-:Y:S05]  /*eae0*/  BSYNC B0 ;  /* 0x0000000000007941 */ /* 0x000fea0003800000 */
.L_x_11091:
[----:B------:R-:W0:Y:S02]  /*eaf0*/  F2I.FTZ.TRUNC.NTZ R0, R0 ;  /* 0x0000000000007305 */ /* 0x000e24000021f100 */
[----:B0-----:R-:W-:Y:S01]  /*eb00*/  PRMT R19, R0, 0x7610, R19 ;  /* 0x0000761000137816 */ /* 0x001fe20000000013 */
[----:B------:R-:W-:Y:S06]  /*eb10*/  BRA `(.L_x_11066) ;  /* 0x0000000000547947 */ /* 0x000fec0003800000 */
.L_x_11065:
        /* <DEDUP_REMOVED lines=16> */
.L_x_11093:
[----:B------:R-:W-:Y:S01]  /*ec20*/  PRMT R19, RZ, 0x7610, R19 ;  /* 0x00007610ff137816 */ /* 0x000fe20000000013 */
[----:B------:R-:W-:Y:S06]  /*ec30*/  BRA `(.L_x_11066) ;  /* 0x00000000000c7947 */ /* 0x000fec0003800000 */
.L_x_11090:
[----:B------:R2:W5:Y:S01]  /*ec40*/  LDG.E.U16 R19, desc[UR36][R2.64] ;  /* 0x0000002402137981 */ /* 0x000562000c1e1500 */
[----:B------:R-:W-:Y:S05]  /*ec50*/  BRA `(.L_x_11066) ;  /* 0x0000000000047947 */ /* 0x000fea0003800000 */
.L_x_11089:
[----:B------:R3:W5:Y:S02]  /*ec60*/  LDG.E.U16 R19, desc[UR36][R2.64] ;  /* 0x0000002402137981 */ /* 0x000764000c1e1500 */
.L_x_11066:
        /* <DEDUP_REMOVED lines=17> */
.L_x_11097:
[----:B------:R1:W5:Y:S01]  /*ed80*/  LDG.E.U8 R0, desc[UR36][R2.64] ;  /* 0x0000002402007981 */ /* 0x000362000c1e1100 */
[----:B------:R-:W-:Y:S05]  /*ed90*/  BRA `(.L_x_11099) ;  /* 0x0000000c00547947 */ /* 0x000fea0003800000 */
.L_x_11096:
        /* <DEDUP_REMOVED lines=8> */
.L_x_11101:
[----:B------:R3:W5:Y:S01]  /*ee20*/  LDG.E.U16 R0, desc[UR36][R2.64] ;  /* 0x0000002402007981 */ /* 0x000762000c1e1500 */
[----:B------:R-:W-:Y:S05]  /*ee30*/  BRA `(.L_x_11099) ;  /* 0x0000000c002c7947 */ /* 0x000fea0003800000 */
.L_x_11100:
[----:B------:R4:W5:Y:S01]  /*ee40*/  LDG.E.U16 R0, desc[UR36][R2.64] ;  /* 0x0000002402007981 */ /* 0x000962000c1e1500 */
[----:B------:R-:W-:Y:S05]  /*ee50*/  BRA `(.L_x_11099) ;  /* 0x0000000c00247947 */ /* 0x000fea0003800000 */
.L_x_11095:
        /* <DEDUP_REMOVED lines=9> */
.L_x_11103:
[----:B------:R-:W2:Y:S02]  /*eef0*/  LDG.E.U16 R4, desc[UR36][R2.64] ;  /* 0x0000002402047981 */ /* 0x000ea4000c1e1500 */
[----:B--2---:R-:W-:-:S06]  /*ef00*/  HADD2.F32 R4, -RZ, R4.H0_H0 ;  /* 0x20000004ff047230 */ /* 0x004fcc0000004100 */
[----:B------:R-:W0:Y:S02]  /*ef10*/  F2I.FTZ.TRUNC.NTZ R4, R4 ;  /* 0x0000000400047305 */ /* 0x000e24000021f100 */
[----:B0-----:R-:W-:Y:S01]  /*ef20*/  PRMT R0, R4, 0x7610, R0 ;  /* 0x0000761004007816 */ /* 0x001fe20000000000 */
[----:B------:R-:W-:Y:S06]  /*ef30*/  BRA `(.L_x_11099) ;  /* 0x0000000800ec7947 */ /* 0x000fec0003800000 */
.L_x_11102:
        /* <DEDUP_REMOVED lines=9> */
.L_x_11105:
[----:B------:R-:W2:Y:S02]  /*efd0*/  LDG.E.U16 R2, desc[UR36][R2.64] ;  /* 0x0000002402027981 */ /* 0x000ea4000c1e1500 */
[----:B--2---:R-:W-:-:S06]  /*efe0*/  HADD2.F32 R4, -RZ, R2.H0_H0 ;  /* 0x20000002ff047230 */ /* 0x004fcc0000004100 */
[----:B------:R-:W0:Y:S02]  /*eff0*/  F2I.FTZ.TRUNC.NTZ R4, R4 ;  /* 0x0000000400047305 */ /* 0x000e24000021f100 */
[----:B0-----:R-:W-:Y:S01]  /*f000*/  PRMT R0, R4, 0x7610, R0 ;  /* 0x0000761004007816 */ /* 0x001fe20000000000 */
[----:B------:R-:W-:Y:S06]  /*f010*/  BRA `(.L_x_11099) ;  /* 0x0000000800b47947 */ /* 0x000fec0003800000 */
.L_x_11104:
[----:B------:R-:W2:Y:S02]  /*f020*/  LDG.E.64 R2, desc[UR36][R2.64] ;  /* 0x0000002402027981 */ /* 0x000ea4000c1e1b00 */
[----:B--2---:R0:W1:Y:S01]  /*f030*/  F2I.F64.TRUNC R0, R2 ;  /* 0x0000000200007311 */ /* 0x004062000030d100 */
[----:B------:R-:W-:Y:S05]  /*f040*/  BRA `(.L_x_11099) ;  /* 0x0000000800a87947 */ /* 0x000fea0003800000 */
.L_x_11094:
        /* <DEDUP_REMOVED lines=12> */
.L_x_11108:
[----:B------:R-:W2:Y:S02]  /*f110*/  LDG.E.64 R2, desc[UR36][R2.64] ;  /* 0x0000002402027981 */ /* 0x000ea4000c1e1b00 */
[----:B--2---:R0:W1:Y:S01]  /*f120*/  F2I.F64.TRUNC R0, R2 ;  /* 0x0000000200007311 */ /* 0x004062000030d100 */
[----:B------:R-:W-:Y:S05]  /*f130*/  BRA `(.L_x_11099) ;  /* 0x00000008006c7947 */ /* 0x000fea0003800000 */
.L_x_11107:
        /* <DEDUP_REMOVED lines=28> */
.L_x_11110:
        /* <DEDUP_REMOVED lines=15> */
.L_x_11109:
[----:B------:R-:W2:Y:S02]  /*f3f0*/  LDG.E.U16 R4, desc[UR36][R2.64] ;  /* 0x0000002402047981 */ /* 0x000ea4000c1e1500 */
[----:B--2---:R-:W-:-:S06]  /*f400*/  IMAD.U32 R4, R4, 0x10000, RZ ;  /* 0x0001000004047824 */ /* 0x004fcc00078e00ff */
[----:B------:R-:W0:Y:S02]  /*f410*/  F2I.FTZ.TRUNC.NTZ R4, R4 ;  /* 0x0000000400047305 */ /* 0x000e24000021f100 */
[----:B0-----:R-:W-:Y:S01]  /*f420*/  PRMT R0, R4, 0x7610, R0 ;  /* 0x0000761004007816 */ /* 0x001fe20000000000 */
[----:B------:R-:W-:Y:S06]  /*f430*/  BRA `(.L_x_11099) ;  /* 0x0000000400ac7947 */ /* 0x000fec0003800000 */
.L_x_11106:
        /* <DEDUP_REMOVED lines=10> */
.L_x_11113:
        /* <DEDUP_REMOVED lines=21> */
.L_x_11117:
[----:B------:R-:W-:Y:S05]  /*f630*/  BSYNC B1 ;  /* 0x0000000000017941 */ /* 0x000fea0003800000 */
.L_x_11116:
[----:B------:R-:W-:Y:S01]  /*f640*/  IMAD.SHL.U32 R2, R2, 0x100000, RZ ;  /* 0x0010000002027824 */ /* 0x000fe200078e00ff */
[----:B------:R-:W-:-:S04]  /*f650*/  LEA R3, R0, 0x3b800000, 0x17 ;  /* 0x3b80000000037811 */ /* 0x000fc800078eb8ff */
[----:B------:R-:W-:-:S07]  /*f660*/  LOP3.LUT R4, R3, R2, R4, 0xfe, !PT ;  /* 0x0000000203047212 */ /* 0x000fce00078efe04 */
.L_x_11115:
[----:B------:R-:W-:Y:S05]  /*f670*/  BSYNC B0 ;  /* 0x0000000000007941 */ /* 0x000fea0003800000 */
.L_x_11114:
[----:B------:R-:W0:Y:S02]  /*f680*/  F2I.FTZ.TRUNC.NTZ R4, R4 ;  /* 0x0000000400047305 */ /* 0x000e24000021f100 */
[----:B0-----:R-:W-:Y:S01]  /*f690*/  PRMT R0, R4, 0x7610, R0 ;  /* 0x0000761004007816 */ /* 0x001fe20000000000 */
[----:B------:R-:W-:Y:S06]  /*f6a0*/  BRA `(.L_x_11099) ;  /* 0x0000000400107947 */ /* 0x000fec0003800000 */
.L_x_11112:
        /* <DEDUP_REMOVED lines=21> */
.L_x_11121:
[----:B------:R-:W-:Y:S05]  /*f800*/  BSYNC B1 ;  /* 0x0000000000017941 */ /* 0x000fea0003800000 */
.L_x_11120:
[----:B------:R-:W-:Y:S01]  /*f810*/  IMAD.SHL.U32 R2, R2, 0x200000, RZ ;  /* 0x0020000002027824 */ /* 0x000fe200078e00ff */
[----:B------:R-:W-:-:S04]  /*f820*/  LEA R3, R0, 0x37800000, 0x17 ;  /* 0x3780000000037811 */ /* 0x000fc800078eb8ff */
[----:B------:R-:W-:-:S07]  /*f830*/  LOP3.LUT R4, R3, R2, R4, 0xfe, !PT ;  /* 0x0000000203047212 */ /* 0x000fce00078efe04 */
.L_x_11119:
[----:B------:R-:W-:Y:S05]  /*f840*/  BSYNC B0 ;  /* 0x0000000000007941 */ /* 0x000fea0003800000 */
.L_x_11118:
[----:B------:R-:W0:Y:S02]  /*f850*/  F2I.FTZ.TRUNC.NTZ R4, R4 ;  /* 0x0000000400047305 */ /* 0x000e24000021f100 */
[----:B0-----:R-:W-:Y:S01]  /*f860*/  PRMT R0, R4, 0x7610, R0 ;  /* 0x0000761004007816 */ /* 0x001fe20000000000 */
[----:B------:R-:W-:Y:S06]  /*f870*/  BRA `(.L_x_11099) ;  /* 0x00000000009c7947 */ /* 0x000fec0003800000 */
.L_x_11111:
        /* <DEDUP_REMOVED lines=14> */
.L_x_11125:
[----:B------:R-:W-:Y:S05]  /*f960*/  BSYNC B0 ;  /* 0x0000000000007941 */ /* 0x000fea0003800000 */
.L_x_11124:
[----:B------:R-:W0:Y:S02]  /*f970*/  F2I.FTZ.TRUNC.NTZ R4, R4 ;  /* 0x0000000400047305 */ /* 0x000e24000021f100 */
[----:B0-----:R-:W-:Y:S01]  /*f980*/  PRMT R0, R4, 0x7610, R0 ;  /* 0x0000761004007816 */ /* 0x001fe20000000000 */
[----:B------:R-:W-:Y:S06]  /*f990*/  BRA `(.L_x_11099) ;  /* 0x0000000000547947 */ /* 0x000fec0003800000 */
.L_x_11098:
        /* <DEDUP_REMOVED lines=16> */
.L_x_11126:
[----:B------:R-:W-:Y:S01]  /*faa0*/  PRMT R0, RZ, 0x7610, R0 ;  /* 0x00007610ff007816 */ /* 0x000fe20000000000 */
[----:B------:R-:W-:Y:S06]  /*fab0*/  BRA `(.L_x_11099) ;  /* 0x00000000000c7947 */ /* 0x000fec0003800000 */
.L_x_11123:
[----:B------:R0:W5:Y:S01]  /*fac0*/  LDG.E.U16 R0, desc[UR36][R2.64] ;  /* 0x0000002402007981 */ /* 0x000162000c1e1500 */
[----:B------:R-:W-:Y:S05]  /*fad0*/  BRA `(.L_x_11099) ;  /* 0x0000000000047947 */ /* 0x000fea0003800000 */
.L_x_11122:
[----:B------:R0:W5:Y:S02]  /*fae0*/  LDG.E.U16 R0, desc[UR36][R2.64] ;  /* 0x0000002402007981 */ /* 0x000164000c1e1500 */
.L_x_11099:
        /* <DEDUP_REMOVED lines=15> */
.L_x_11130:
[----:B------:R-:W-:Y:S01]  /*fbe0*/  STG.E.U8 desc[UR36][R16.64], R19 ;  /* 0x0000001310007986 */ /* 0x000fe2000c101124 */
[----:B------:R-:W-:Y:S05]  /*fbf0*/  EXIT ;  /* 0x000000000000794d */ /* 0x000fea0003800000 */
.L_x_11129:
        /* <DEDUP_REMOVED lines=10> */
.L_x_11133:
[----:B------:R-:W-:-:S05]  /*fca0*/  PRMT R3, R19, 0x9910, RZ ;  /* 0x0000991013037816 */ /* 0x000fca00000000ff */
[----:B------:R-:W-:Y:S01]  /*fcb0*/  STG.E desc[UR36][R16.64], R3 ;  /* 0x0000000310007986 */ /* 0x000fe2000c101924 */
[----:B------:R-:W-:Y:S05]  /*fcc0*/  EXIT ;  /* 0x000000000000794d */ /* 0x000fea0003800000 */
.L_x_11132:
[----:B------:R-:W-:Y:S01]  /*fcd0*/  STG.E.U16 desc[UR36][R16.64], R19 ;  /* 0x0000001310007986 */ /* 0x000fe2000c101524 */
[----:B------:R-:W-:Y:S05]  /*fce0*/  EXIT ;  /* 0x000000000000794d */ /* 0x000fea0003800000 */
.L_x_11128:
        /* <DEDUP_REMOVED lines=9> */
.L_x_11135:
[----:B------:R-:W0:Y:S02]  /*fd80*/  I2F.S16 R0, R19 ;  /* 0x0000001300007306 */ /* 0x000e240000101400 */
[----:B0-----:R-:W-:-:S05]  /*fd90*/  F2FP.F16.F32.PACK_AB R0, RZ, R0 ;  /* 0x00000000ff00723e */ /* 0x001fca00000000ff */
[----:B------:R-:W-:Y:S01]  /*fda0*/  STG.E.U16 desc[UR36][R16.64], R0 ;  /* 0x0000000010007986 */ /* 0x000fe2000c101524 */
[----:B------:R-:W-:Y:S05]  /*fdb0*/  EXIT ;  /* 0x000000000000794d */ /* 0x000fea0003800000 */
.L_x_11134:
        /* <DEDUP_REMOVED lines=10> */
.L_x_11137:
[----:B------:R-:W0:Y:S02]  /*fe60*/  I2F.S16 R19, R19 ;  /* 0x0000001300137306 */ /* 0x000e240000101400 */
[----:B0-----:R-:W-:-:S04]  /*fe70*/  F2FP.F16.F32.PACK_AB R3, RZ, R19 ;  /* 0x00000013ff03723e */ /* 0x001fc800000000ff */
[----:B------:R-:W-:-:S05]  /*fe80*/  PRMT R3, R3, 0x5410, RZ ;  /* 0x0000541003037816 */ /* 0x000fca00000000ff */
[----:B------:R-:W-:Y:S01]  /*fe90*/  STG.E desc[UR36][R16.64], R3 ;  /* 0x0000000310007986 */ /* 0x000fe2000c101924 */
[----:B------:R-:W-:Y:S05]  /*fea0*/  EXIT ;  /* 0x000000000000794d */ /* 0x000fea0003800000 */
.L_x_11136:
[----:B------:R-:W0:Y:S02]  /*feb0*/  I2F.F64.S16 R2, R19 ;  /* 0x0000001300027312 */ /* 0x000e240000101c00 */
[----:B0-----:R-:W-:Y:S01]  /*fec0*/  STG.E.64 desc[UR36][R16.64], R2 ;  /* 0x0000000210007986 */ /* 0x001fe2000c101b24 */
[----:B------:R-:W-:Y:S05]  /*fed0*/  EXIT ;  /* 0x000000000000794d */ /* 0x000fea0003800000 */
.L_x_11127:
        /* <DEDUP_REMOVED lines=13> */
.L_x_11140:
[----:B------:R-:W0:Y:S01]  /*ffb0*/  I2F.F64.S16 R4, R19 ;  /* 0x0000001300047312 */ /* 0x000e220000101c00 */
[----:B------:R-:W-:-:S05]  /*ffc0*/  CS2R R6, SRZ ;  /* 0x0000000000067805 */ /* 0x000fca000001ff00 */
[----:B0-----:R-:W-:Y:S01]  /*ffd0*/  STG.E.128 desc[UR36][R16.64], R4 ;  /* 0x0000000410007986 */ /* 0x001fe2000c101d24 */
[----:B------:R-:W-:Y:S05]  /*ffe0*/  EXIT ;  /* 0x000000000000794d */ /* 0x000fea0003800000 */
.L_x_11139:
        /* <DEDUP_REMOVED lines=21> */
.L_x_11144:
[----:B------:R-:W-:Y:S05]  /*10140*/  BSYNC B0 ;  /* 0x0000000000007941 */ /* 0x000fea0003800000 */
.L_x_11143:
[----:B------:R-:W-:-:S05]  /*10150*/  LOP3.LUT R3, R0, R3, RZ, 0xfc, !PT ;  /* 0x0000000300037212 */ /* 0x000fca00078efcff */
[----:B------:R-:W-:Y:S01]  /*10160*/  STG.E.U8 desc[UR36][R16.64], R3 ;  /* 0x0000000310007986 */ /* 0x000fe2000c101124 */
[----:B------:R-:W-:Y:S05]  /*10170*/  EXIT ;  /* 0x000000000000794d */ /* 0x000fea0003800000 */
.L_x_11142:
        /* <DEDUP_REMOVED lines=13> */
.L_x_11146:
[----:B------:R-:W-:Y:S01]  /*10250*/  IMAD.MOV.U32 R0, RZ, RZ, 0x7f ;  /* 0x0000007fff007424 */ /* 0x000fe200078e00ff */
[----:B------:R-:W-:-:S04]  /*10260*/  ISETP.GT.U32.AND P0, PT, R2, 0x7f800000, PT ;  /* 0x7f8000000200780c */ /* 0x000fc80003f04070 */
[----:B------:R-:W-:-:S09]  /*10270*/  SEL R0, R0, 0x7c, P0 ;  /* 0x0000007c00007807 */ /* 0x000fd20000000000 */
.L_x_11147:
[----:B------:R-:W-:Y:S05]  /*10280*/  BSYNC B0 ;  /* 0x0000000000007941 */ /* 0x000fea0003800000 */
.L_x_11145:
[----:B------:R-:W-:-:S04]  /*10290*/  LOP3.LUT R2, R19, 0x80000000, RZ, 0xc0, !PT ;  /* 0x8000000013027812 */ /* 0x000fc800078ec0ff */
[----:B------:R-:W-:-:S04]  /*102a0*/  SHF.R.U32.HI R3, RZ, 0x18, R2 ;  /* 0x00000018ff037819 */ /* 0x000fc80000011602 */
[----:B------:R-:W-:-:S05]  /*102b0*/  LOP3.LUT R3, R0, R3, RZ, 0xfc, !PT ;  /* 0x0000000300037212 */ /* 0x000fca00078efcff */
[----:B------:R-:W-:Y:S01]  /*102c0*/  STG.E.U8 desc[UR36][R16.64], R3 ;  /* 0x0000000310007986 */ /* 0x000fe2000c101124 */
[----:B------:R-:W-:Y:S05]  /*102d0*/  EXIT ;  /* 0x000000000000794d */ /* 0x000fea0003800000 */
.L_x_11141:
[----:B------:R-:W0:Y:S02]  /*102e0*/  I2F.S16 R0, R19 ;  /* 0x0000001300007306 */ /* 0x000e240000101400 */
[----:B0-----:R-:W-:-:S05]  /*102f0*/  F2FP.BF16.F32.PACK_AB R0, RZ, R0 ;  /* 0x00000000ff00723e */ /* 0x001fca00000010ff */
[----:B------:R-:W-:Y:S01]  /*10300*/  STG.E.U16 desc[UR36][R16.64], R0 ;  /* 0x0000000010007986 */ /* 0x000fe2000c101524 */
[----:B------:R-:W-:Y:S05]  /*10310*/  EXIT ;  /* 0x000000000000794d */ /* 0x000fea0003800000 */
.L_x_11138:
        /* <DEDUP_REMOVED lines=10> */
.L_x_11150:
        /* <DEDUP_REMOVED lines=17> */
.L_x_11153:
[----:B------:R-:W-:-:S04]  /*104d0*/  LOP3.LUT R2, R19, 0x80000000, RZ, 0xc0, !PT ;  /* 0x8000000013027812 */ /* 0x000fc800078ec0ff */
[----:B------:R-:W-:-:S04]  /*104e0*/  SHF.R.U32.HI R3, RZ, 0x18, R2 ;  /* 0x00000018ff037819 */ /* 0x000fc80000011602 */
[----:B------:R-:W-:-:S04]  /*104f0*/  LOP3.LUT R0, R0, R3, RZ, 0xfc, !PT ;  /* 0x0000000300007212 */ /* 0x000fc800078efcff */
[----:B------:R-:W-:-:S07]  /*10500*/  PRMT R8, R0, 0x7610, R8 ;  /* 0x0000761000087816 */ /* 0x000fce0000000008 */
.L_x_11152:
[----:B------:R-:W-:Y:S05]  /*10510*/  BSYNC B0 ;  /* 0x0000000000007941 */ /* 0x000fea0003800000 */
.L_x_11151:
[----:B------:R-:W-:Y:S01]  /*10520*/  STG.E.U8 desc[UR36][R16.64], R8 ;  /* 0x0000000810007986 */ /* 0x000fe2000c101124 */
[----:B------:R-:W-:Y:S05]  /*10530*/  EXIT ;  /* 0x000000000000794d */ /* 0x000fea0003800000 */
.L_x_11149:
        /* <DEDUP_REMOVED lines=17> */
.L_x_11156:
[----:B------:R-:W-:-:S04]  /*10650*/  LOP3.LUT R2, R19, 0x80000000, RZ, 0xc0, !PT ;  /* 0x8000000013027812 */ /* 0x000fc800078ec0ff */
[----:B------:R-:W-:-:S04]  /*10660*/  SHF.R.U32.HI R3, RZ, 0x18, R2 ;  /* 0x00000018ff037819 */ /* 0x000fc80000011602 */
[----:B------:R-:W-:-:S04]  /*10670*/  LOP3.LUT R0, R0, R3, RZ, 0xfc, !PT ;  /* 0x0000000300007212 */ /* 0x000fc800078efcff */
[----:B------:R-:W-:-:S07]  /*10680*/  PRMT R8, R0, 0x7610, R8 ;  /* 0x0000761000087816 */ /* 0x000fce0000000008 */
.L_x_11155:
[----:B------:R-:W-:Y:S05]  /*10690*/  BSYNC B0 ;  /* 0x0000000000007941 */ /* 0x000fea0003800000 */
.L_x_11154:
[----:B------:R-:W-:Y:S01]  /*106a0*/  STG.E.U8 desc[UR36][R16.64], R8 ;  /* 0x0000000810007986 */ /* 0x000fe2000c101124 */
[----:B------:R-:W-:Y:S05]  /*106b0*/  EXIT ;  /* 0x000000000000794d */ /* 0x000fea0003800000 */
.L_x_11148:
        /* <DEDUP_REMOVED lines=22> */
.L_x_11131:
        /* <DEDUP_REMOVED lines=16> */
.L_x_11159:
[----:B------:R-:W-:Y:S05]  /*10920*/  EXIT ;  /* 0x000000000000794d */ /* 0x000fea0003800000 */
.L_x_11158:
[----:B------:R-:W-:-:S04]  /*10930*/  PRMT R2, R19, 0x9910, RZ ;  /* 0x0000991013027816 */ /* 0x000fc800000000ff */
[----:B------:R-:W-:-:S05]  /*10940*/  SHF.R.S32.HI R3, RZ, 0x1f, R2 ;  /* 0x0000001fff037819 */ /* 0x000fca0000011402 */
[----:B------:R-:W-:Y:S01]  /*10950*/  STG.E.64 desc[UR36][R16.64], R2 ;  /* 0x0000000210007986 */ /* 0x000fe2000c101b24 */
[----:B------:R-:W-:Y:S05]  /*10960*/  EXIT ;  /* 0x000000000000794d */ /* 0x000fea0003800000 */
.L_x_11157:
[----:B------:R-:W-:-:S05]  /*10970*/  PRMT R3, R19, 0x9910, RZ ;  /* 0x0000991013037816 */ /* 0x000fca00000000ff */
[----:B------:R-:W-:Y:S01]  /*10980*/  STG.E desc[UR36][R16.64], R3 ;  /* 0x0000000310007986 */ /* 0x000fe2000c101924 */
[----:B------:R-:W-:Y:S05]  /*10990*/  EXIT ;  /* 0x000000000000794d */ /* 0x000fea0003800000 */
.L_x_11160:
        /* <DEDUP_REMOVED lines=14> */
.L_x_26225:


//--------------------- .text._ZN2at6native27unrolled_elementwise_kernelINS0_13BinaryFunctorIsssNS0_16BitwiseOrFunctorIsEEEESt5arrayIPcLm3EELi4E23TrivialOffsetCalculatorILi2EjES9_ILi1EjENS0_6memory12LoadWithCastILi2EEENSC_13StoreWithCastILi1EEEEEviT_T0_T2_T3_T4_T5_ --------------------------
	.section	.text._ZN2at6native27unrolled_elementwise_kernelINS0_13BinaryFunctorIsssNS0_16BitwiseOrFunctorIsEEEESt5arrayIPcLm3EELi4E23TrivialOffsetCalculatorILi2EjES9_ILi1EjENS0_6memory12LoadWithCastILi2EEENSC_13StoreWithCastILi1EEEEEviT_T0_T2_T3_T4_T5_,"ax",@progbits
	.align	128
        .global         _ZN2at6native27unrolled_elementwise_kernelINS0_13BinaryFunctorIsssNS0_16BitwiseOrFunctorIsEEEESt5arrayIPcLm3EELi4E23TrivialOffsetCalculatorILi2EjES9_ILi1EjENS0_6memory12LoadWithCastILi2EEENSC_13StoreWithCastILi1EEEEEviT_T0_T2_T3_T4_T5_
        .type           _ZN2at6native27unrolled_elementwise_kernelINS0_13BinaryFunctorIsssNS0_16BitwiseOrFunctorIsEEEESt5arrayIPcLm3EELi4E23TrivialOffsetCalculatorILi2EjES9_ILi1EjENS0_6memory12LoadWithCastILi2EEENSC_13StoreWithCastILi1EEEEEviT_T0_T2_T3_T4_T5_,@function
        .size           _ZN2at6native27unrolled_elementwise_kernelINS0_13BinaryFunctorIsssNS0_16BitwiseOrFunctorIsEEEESt5arrayIPcLm3EELi4E23TrivialOffsetCalculatorILi2EjES9_ILi1EjENS0_6memory12LoadWithCastILi2EEENSC_13StoreWithCastILi1EEEEEviT_T0_T2_T3_T4_T5_,(.L_x_26226 - _ZN2at6native27unrolled_elementwise_kernelINS0_13BinaryFunctorIsssNS0_16BitwiseOrFunctorIsEEEESt5arrayIPcLm3EELi4E23TrivialOffsetCalculatorILi2EjES9_ILi1EjENS0_6memory12LoadWithCastILi2EEENSC_13StoreWithCastILi1EEEEEviT_T0_T2_T3_T4_T5_)
        .other          _ZN2at6native27unrolled_elementwise_kernelINS0_13BinaryFunctorIsssNS0_16BitwiseOrFunctorIsEEEESt5arrayIPcLm3EELi4E23TrivialOffsetCalculatorILi2EjES9_ILi1EjENS0_6memory12LoadWithCastILi2EEENSC_13StoreWithCastILi1EEEEEviT_T0_T2_T3_T4_T5_,@"STO_CUDA_ENTRY STV_DEFAULT"
_ZN2at6native27unrolled_elementwise_kernelINS0_13BinaryFunctorIsssNS0_16BitwiseOrFunctorIsEEEESt5arrayIPcLm3EELi4E23TrivialOffsetCalculatorILi2EjES9_ILi1EjENS0_6memory12LoadWithCastILi2EEENSC_13StoreWithCastILi1EEEEEviT_T0_T2_T3_T4_T5_:
.text._ZN2at6native27unrolled_elementwise_kernelINS0_13BinaryFunctorIsssNS0_16BitwiseOrFunctorIsEEEESt5arrayIPcLm3EELi4E23TrivialOffsetCalculatorILi2EjES9_ILi1EjENS0_6memory12LoadWithCastILi2EEENSC_13StoreWithCastILi1EEEEEviT_T0_T2_T3_T4_T5_:
        /* <DEDUP_REMOVED lines=33> */
.L_x_11166:
[----:B------:R3:W5:Y:S01]  /*0210*/  LDG.E.U8 R22, desc[UR36][R4.64] ;  /* 0x0000002404167981 */ /* 0x000762000c1e1100 */
[----:B------:R-:W-:Y:S05]  /*0220*/  BRA `(.L_x_11168) ;  /* 0x0000000c00587947 */ /* 0x000fea0003800000 */
.L_x_11165:
        /* <DEDUP_REMOVED lines=8> */
.L_x_11170:
[----:B------:R1:W5:Y:S01]  /*02b0*/  LDG.E.U16 R22, desc[UR36][R4.64] ;  /* 0x0000002404167981 */ /* 0x000362000c1e1500 */
[----:B------:R-:W-:Y:S05]  /*02c0*/  BRA `(.L_x_11168) ;  /* 0x0000000c00307947 */ /* 0x000fea0003800000 */
.L_x_11169:
[----:B------:R2:W5:Y:S01]  /*02d0*/  LDG.E.U16 R22, desc[UR36][R4.64] ;  /* 0x0000002404167981 */ /* 0x000562000c1e1500 */
[----:B------:R-:W-:Y:S05]  /*02e0*/  BRA `(.L_x_11168) ;  /* 0x0000000c00287947 */ /* 0x000fea0003800000 */
.L_x_11164:
        /* <DEDUP_REMOVED lines=9> */
.L_x_11172:
[----:B------:R-:W2:Y:S02]  /*0380*/  LDG.E.U16 R0, desc[UR36][R4.64] ;  /* 0x0000002404007981 */ /* 0x000ea4000c1e1500 */
[----:B--2---:R-:W-:-:S06]  /*0390*/  HADD2.F32 R0, -RZ, R0.H0_H0 ;  /* 0x20000000ff007230 */ /* 0x004fcc0000004100 */
[----:B------:R-:W0:Y:S02]  /*03a0*/  F2I.FTZ.TRUNC.NTZ R0, R0 ;  /* 0x0000000000007305 */ /* 0x000e24000021f100 */
[----:B0-----:R-:W-:Y:S01]  /*03b0*/  PRMT R22, R0, 0x7610, R22 ;  /* 0x0000761000167816 */ /* 0x001fe20000000016 */
[----:B------:R-:W-:Y:S06]  /*03c0*/  BRA `(.L_x_11168) ;  /* 0x0000000800f07947 */ /* 0x000fec0003800000 */
.L_x_11171:
        /* <DEDUP_REMOVED lines=9> */
.L_x_11174:
[----:B------:R-:W2:Y:S02]  /*0460*/  LDG.E.U16 R4, desc[UR36][R4.64] ;  /* 0x0000002404047981 */ /* 0x000ea4000c1e1500 */
[----:B--2---:R-:W-:-:S06]  /*0470*/  HADD2.F32 R0, -RZ, R4.H0_H0 ;  /* 0x20000004ff007230 */ /* 0x004fcc0000004100 */
[----:B------:R-:W0:Y:S02]  /*0480*/  F2I.FTZ.TRUNC.NTZ R0, R0 ;  /* 0x0000000000007305 */ /* 0x000e24000021f100 */
[----:B0-----:R-:W-:Y:S01]  /*0490*/  PRMT R22, R0, 0x7610, R22 ;  /* 0x0000761000167816 */ /* 0x001fe20000000016 */
[----:B------:R-:W-:Y:S06]  /*04a0*/  BRA `(.L_x_11168) ;  /* 0x0000000800b87947 */ /* 0x000fec0003800000 */
.L_x_11173:
[----:B------:R-:W2:Y:S02]  /*04b0*/  LDG.E.64 R4, desc[UR36][R4.64] ;  /* 0x0000002404047981 */ /* 0x000ea4000c1e1b00 */
[----:B--2---:R0:W1:Y:S01]  /*04c0*/  F2I.F64.TRUNC R22, R4 ;  /* 0x0000000400167311 */ /* 0x004062000030d100 */
[----:B------:R-:W-:Y:S05]  /*04d0*/  BRA `(.L_x_11168) ;  /* 0x0000000800ac7947 */ /* 0x000fea0003800000 */
.L_x_11163:
        /* <DEDUP_REMOVED lines=12> */
.L_x_11177:
[----:B------:R-:W2:Y:S02]  /*05a0*/  LDG.E.64 R4, desc[UR36][R4.64] ;  /* 0x0000002404047981 */ /* 0x000ea4000c1e1b00 */
[----:B--2---:R0:W1:Y:S01]  /*05b0*/  F2I.F64.TRUNC R22, R4 ;  /* 0x0000000400167311 */ /* 0x004062000030d100 */
[----:B------:R-:W-:Y:S05]  /*05c0*/  BRA `(.L_x_11168) ;  /* 0x0000000800707947 */ /* 0x000fea0003800000 */
.L_x_11176:
        /* <DEDUP_REMOVED lines=28> */
.L_x_11179:
        /* <DEDUP_REMOVED lines=16> */
.L_x_11178:
[----:B------:R-:W2:Y:S02]  /*0890*/  LDG.E.U16 R0, desc[UR36][R4.64] ;  /* 0x0000002404007981 */ /* 0x000ea4000c1e1500 */
[----:B--2---:R-:W-:-:S06]  /*08a0*/  IMAD.U32 R0, R0, 0x10000, RZ ;  /* 0x0001000000007824 */ /* 0x004fcc00078e00ff */
[----:B------:R-:W0:Y:S02]  /*08b0*/  F2I.FTZ.TRUNC.NTZ R0, R0 ;  /* 0x0000000000007305 */ /* 0x000e24000021f100 */
[----:B0-----:R-:W-:Y:S01]  /*08c0*/  PRMT R22, R0, 0x7610, R22 ;  /* 0x0000761000167816 */ /* 0x001fe20000000016 */
[----:B------:R-:W-:Y:S06]  /*08d0*/  BRA `(.L_x_11168) ;  /* 0x0000000400ac7947 */ /* 0x000fec0003800000 */
.L_x_11175:
        /* <DEDUP_REMOVED lines=10> */
.L_x_11182:
        /* <DEDUP_REMOVED lines=21> */
.L_x_11186:
[----:B------:R-:W-:Y:S05]  /*0ad0*/  BSYNC B1 ;  /* 0x0000000000017941 */ /* 0x000fea0003800000 */
.L_x_11185:
[----:B------:R-:W-:Y:S01]  /*0ae0*/  LEA R5, R0, 0x3b800000, 0x17 ;  /* 0x3b80000000057811 */ /* 0x000fe200078eb8ff */
[----:B------:R-:W-:-:S05]  /*0af0*/  IMAD.SHL.U32 R0, R3, 0x100000, RZ ;  /* 0x0010000003007824 */ /* 0x000fca00078e00ff */
[----:B------:R-:W-:-:S07]  /*0b00*/  LOP3.LUT R0, R5, R0, R6, 0xfe, !PT ;  /* 0x0000000005007212 */ /* 0x000fce00078efe06 */
.L_x_11184:
[----:B------:R-:W-:Y:S05]  /*0b10*/  BSYNC B0 ;  /* 0x0000000000007941 */ /* 0x000fea0003800000 */
.L_x_11183:
[----:B------:R-:W0:Y:S02]  /*0b20*/  F2I.FTZ.TRUNC.NTZ R0, R0 ;  /* 0x0000000000007305 */ /* 0x000e24000021f100 */
[----:B0-----:R-:W-:Y:S01]  /*0b30*/  PRMT R22, R0, 0x7610, R22 ;  /* 0x0000761000167816 */ /* 0x001fe20000000016 */
[----:B------:R-:W-:Y:S06]  /*0b40*/  BRA `(.L_x_11168) ;  /* 0x0000000400107947 */ /* 0x000fec0003800000 */
.L_x_11181:
        /* <DEDUP_REMOVED lines=21> */
.L_x_11190:
[----:B------:R-:W-:Y:S05]  /*0ca0*/  BSYNC B1 ;  /* 0x0000000000017941 */ /* 0x000fea0003800000 */
.L_x_11189:
[----:B------:R-:W-:Y:S01]  /*0cb0*/  LEA R5, R0, 0x37800000, 0x17 ;  /* 0x3780000000057811 */ /* 0x000fe200078eb8ff */
[----:B------:R-:W-:-:S05]  /*0cc0*/  IMAD.SHL.U32 R0, R3, 0x200000, RZ ;  /* 0x0020000003007824 */ /* 0x000fca00078e00ff */
[----:B------:R-:W-:-:S07]  /*0cd0*/  LOP3.LUT R0, R5, R0, R6, 0xfe, !PT ;  /* 0x0000000005007212 */ /* 0x000fce00078efe06 */
.L_x_11188:
[----:B------:R-:W-:Y:S05]  /*0ce0*/  BSYNC B0 ;  /* 0x0000000000007941 */ /* 0x000fea0003800000 */
.L_x_11187:
[----:B------:R-:W0:Y:S02]  /*0cf0*/  F2I.FTZ.TRUNC.NTZ R0, R0 ;  /* 0x0000000000007305 */ /* 0x000e24000021f100 */
[----:B0-----:R-:W-:Y:S01]  /*0d00*/  PRMT R22, R0, 0x7610, R22 ;  /* 0x0000761000167816 */ /* 0x001fe20000000016 */
[----:B------:R-:W-:Y:S06]  /*0d10*/  BRA `(.L_x_11168) ;  /* 0x00000000009c7947 */ /* 0x000fec0003800000 */
.L_x_11180:
        /* <DEDUP_REMOVED lines=14> */
.L_x_11194:
[----:B------:R-:W-:Y:S05]  /*0e00*/  BSYNC B0 ;  /* 0x0000000000007941 */ /* 0x000fea0003800000 */
.L_x_11193:
[----:B------:R-:W0:Y:S02]  /*0e10*/  F2I.FTZ.TRUNC.NTZ R0, R0 ;  /* 0x0000000000007305 */ /* 0x000e24000021f100 */
[----:B0-----:R-:W-:Y:S01]  /*0e20*/  PRMT R22, R0, 0x7610, R22 ;  /* 0x0000761000167816 */ /* 0x001fe20000000016 */
[----:B------:R-:W-:Y:S06]  /*0e30*/  BRA `(.L_x_11168) ;  /* 0x0000000000547947 */ /* 0x000fec0003800000 */
.L_x_11167:
        /* <DEDUP_REMOVED lines=16> */
.L_x_11195:
[----:B------:R-:W-:Y:S01]  /*0f40*/  PRMT R22, RZ, 0x7610, R22 ;  /* 0x00007610ff167816 */ /* 0x000fe20000000016 */
[----:B------:R-:W-:Y:S06]  /*0f50*/  BRA `(.L_x_11168) ;  /* 0x00000000000c7947 */ /* 0x000fec0003800000 */
.L_x_11192:
[----:B------:R0:W5:Y:S01]  /*0f60*/  LDG.E.U16 R22, desc[UR36][R4.64] ;  /* 0x0000002404167981 */ /* 0x000162000c1e1500 */
[----:B------:R-:W-:Y:S05]  /*0f70*/  BRA `(.L_x_11168) ;  /* 0x0000000000047947 */ /* 0x000fea0003800000 */
.L_x_11191:
[----:B------:R0:W5:Y:S02]  /*0f80*/  LDG.E.U16 R22, desc[UR36][R4.64] ;  /* 0x0000002404167981 */ /* 0x000164000c1e1500 */
.L_x_11168:
        /* <DEDUP_REMOVED lines=18> */
.L_x_11199:
[----:B------:R1:W5:Y:S01]  /*10b0*/  LDG.E.U8 R25, desc[UR36][R4.64] ;  /* 0x0000002404197981 */ /* 0x000362000c1e1100 */
[----:B------:R-:W-:Y:S05]  /*10c0*/  BRA `(.L_x_11201) ;  /* 0x0000000c00547947 */ /* 0x000fea0003800000 */
.L_x_11198:
        /* <DEDUP_REMOVED lines=8> */
.L_x_11203:
[----:B------:R3:W5:Y:S01]  /*1150*/  LDG.E.U16 R25, desc[UR36][R4.64] ;  /* 0x0000002404197981 */ /* 0x000762000c1e1500 */
[----:B------:R-:W-:Y:S05]  /*1160*/  BRA `(.L_x_11201) ;  /* 0x0000000c002c7947 */ /* 0x000fea0003800000 */
.L_x_11202:
[----:B------:R2:W5:Y:S01]  /*1170*/  LDG.E.U16 R25, desc[UR36][R4.64] ;  /* 0x0000002404197981 */ /* 0x000562000c1e1500 */
[----:B------:R-:W-:Y:S05]  /*1180*/  BRA `(.L_x_11201) ;  /* 0x0000000c00247947 */ /* 0x000fea0003800000 */
.L_x_11197:
        /* <DEDUP_REMOVED lines=9> */
.L_x_11205:
[----:B------:R-:W2:Y:S02]  /*1220*/  LDG.E.U16 R0, desc[UR36][R4.64] ;  /* 0x0000002404007981 */ /* 0x000ea4000c1e1500 */
[----:B--2---:R-:W-:-:S06]  /*1230*/  HADD2.F32 R0, -RZ, R0.H0_H0 ;  /* 0x20000000ff007230 */ /* 0x004fcc0000004100 */
[----:B------:R-:W0:Y:S02]  /*1240*/  F2I.FTZ.TRUNC.NTZ R0, R0 ;  /* 0x0000000000007305 */ /* 0x000e24000021f100 */
[----:B0-----:R-:W-:Y:S01]  /*1250*/  PRMT R25, R0, 0x7610, R25 ;  /* 0x0000761000197816 */ /* 0x001fe20000000019 */
[----:B------:R-:W-:Y:S06]  /*1260*/  BRA `(.L_x_11201) ;  /* 0x0000000800ec7947 */ /* 0x000fec0003800000 */
.L_x_11204:
        /* <DEDUP_REMOVED lines=9> */
.L_x_11207:
[----:B------:R-:W2:Y:S02]  /*1300*/  LDG.E.U16 R4, desc[UR36][R4.64] ;  /* 0x0000002404047981 */ /* 0x000ea4000c1e1500 */
[----:B--2---:R-:W-:-:S06]  /*1310*/  HADD2.F32 R0, -RZ, R4.H0_H0 ;  /* 0x20000004ff007230 */ /* 0x004fcc0000004100 */
[----:B------:R-:W0:Y:S02]  /*1320*/  F2I.FTZ.TRUNC.NTZ R0, R0 ;  /* 0x0000000000007305 */ /* 0x000e24000021f100 */
[----:B0-----:R-:W-:Y:S01]  /*1330*/  PRMT R25, R0, 0x7610, R25 ;  /* 0x0000761000197816 */ /* 0x001fe20000000019 */
[----:B------:R-:W-:Y:S06]  /*1340*/  BRA `(.L_x_11201) ;  /* 0x0000000800b47947 */ /* 0x000fec0003800000 */
.L_x_11206:
[----:B------:R-:W2:Y:S02]  /*1350*/  LDG.E.64 R4, desc[UR36][R4.64] ;  /* 0x0000002404047981 */ /* 0x000ea4000c1e1b00 */
[----:B--2---:R0:W1:Y:S01]  /*1360*/  F2I.F64.TRUNC R25, R4 ;  /* 0x0000000400197311 */ /* 0x004062000030d100 */
[----:B------:R-:W-:Y:S05]  /*1370*/  BRA `(.L_x_11201) ;  /* 0x0000000800a87947 */ /* 0x000fea0003800000 */
.L_x_11196:
        /* <DEDUP_REMOVED lines=12> */
.L_x_11210:
[----:B------:R-:W2:Y:S02]  /*1440*/  LDG.E.64 R4, desc[UR36][R4.64] ;  /* 0x0000002404047981 */ /* 0x000ea4000c1e1b00 */
[----:B--2---:R0:W1:Y:S01]  /*1450*/  F2I.F64.TRUNC R25, R4 ;  /* 0x0000000400197311 */ /* 0x004062000030d100 */
[----:B------:R-:W-:Y:S05]  /*1460*/  BRA `(.L_x_11201) ;  /* 0x00000008006c7947 */ /* 0x000fea0003800000 */
.L_x_11209:
        /* <DEDUP_REMOVED lines=28> */
.L_x_11212:
        /* <DEDUP_REMOVED lines=15> */
.L_x_11211:
[----:B------:R-:W2:Y:S02]  /*1720*/  LDG.E.U16 R0, desc[UR36][R4.64] ;  /* 0x0000002404007981 */ /* 0x000ea4000c1e1500 */
[----:B--2---:R-:W-:-:S06]  /*1730*/  IMAD.U32 R0, R0, 0x10000, RZ ;  /* 0x0001000000007824 */ /* 0x004fcc00078e00ff */
[----:B------:R-:W0:Y:S02]  /*1740*/  F2I.FTZ.TRUNC.NTZ R0, R0 ;  /* 0x0000000000007305 */ /* 0x000e24000021f100 */
[----:B0-----:R-:W-:Y:S01]  /*1750*/  PRMT R25, R0, 0x7610, R25 ;  /* 0x0000761000197816 */ /* 0x001fe20000000019 */
[----:B------:R-:W-:Y:S06]  /*1760*/  BRA `(.L_x_11201) ;  /* 0x0000000400ac7947 */ /* 0x000fec0003800000 */
.L_x_11208:
        /* <DEDUP_REMOVED lines=10> */
.L_x_11215:
        /* <DEDUP_REMOVED lines=21> */
.L_x_11219:
[----:B------:R-:W-:Y:S05]  /*1960*/  BSYNC B1 ;  /* 0x0000000000017941 */ /* 0x000fea0003800000 */
.L_x_11218:
[----:B------:R-:W-:Y:S01]  /*1970*/  LEA R5, R0, 0x3b800000, 0x17 ;  /* 0x3b80000000057811 */ /* 0x000fe200078eb8ff */
[----:B------:R-:W-:-:S05]  /*1980*/  IMAD.SHL.U32 R0, R3, 0x100000, RZ ;  /* 0x0010000003007824 */ /* 0x000fca00078e00ff */
[----:B------:R-:W-:-:S07]  /*1990*/  LOP3.LUT R0, R5, R0, R6, 0xfe, !PT ;  /* 0x0000000005007212 */ /* 0x000fce00078efe06 */
.L_x_11217:
[----:B------:R-:W-:Y:S05]  /*19a0*/  BSYNC B0 ;  /* 0x0000000000007941 */ /* 0x000fea0003800000 */
.L_x_11216:
[----:B------:R-:W0:Y:S02]  /*19b0*/  F2I.FTZ.TRUNC.NTZ R0, R0 ;  /* 0x0000000000007305 */ /* 0x000e24000021f100 */
[----:B0-----:R-:W-:Y:S01]  /*19c0*/  PRMT R25, R0, 0x7610, R25 ;  /* 0x0000761000197816 */ /* 0x001fe20000000019 */
[----:B------:R-:W-:Y:S06]  /*19d0*/  BRA `(.L_x_11201) ;  /* 0x0000000400107947 */ /* 0x000fec0003800000 */
.L_x_11214:
        /* <DEDUP_REMOVED lines=21> */
.L_x_11223:
[----:B------:R-:W-:Y:S05]  /*1b30*/  BSYNC B1 ;  /* 0x0000000000017941 */ /* 0x000fea0003800000 */
.L_x_11222:
[----:B------:R-:W-:Y:S01]  /*1b40*/  LEA R5, R0, 0x37800000, 0x17 ;  /* 0x3780000000057811 */ /* 0x000fe200078eb8ff */
[----:B------:R-:W-:-:S05]  /*1b50*/  IMAD.SHL.U32 R0, R3, 0x200000, RZ ;  /* 0x0020000003007824 */ /* 0x000fca00078e00ff */
[----:B------:R-:W-:-:S07]  /*1b60*/  LOP3.LUT R0, R5, R0, R6, 0xfe, !PT ;  /* 0x0000000005007212 */ /* 0x000fce00078efe06 */
.L_x_11221:
[----:B------:R-:W-:Y:S05]  /*1b70*/  BSYNC B0 ;  /* 0x0000000000007941 */ /* 0x000fea0003800000 */
.L_x_11220:
[----:B------:R-:W0:Y:S02]  /*1b80*/  F2I.FTZ.TRUNC.NTZ R0, R0 ;  /* 0x0000000000007305 */ /* 0x000e24000021f100 */
[----:B0-----:R-:W-:Y:S01]  /*1b90*/  PRMT R25, R0, 0x7610, R25 ;  /* 0x0000761000197816 */ /* 0x001fe20000000019 */
[----:B------:R-:W-:Y:S06]  /*1ba0*/  BRA `(.L_x_11201) ;  /* 0x00000000009c7947 */ /* 0x000fec0003800000 */
.L_x_11213:
        /* <DEDUP_REMOVED lines=14> */
.L_x_11227:
[----:B------:R-:W-:Y:S05]  /*1c90*/  BSYNC B0 ;  /* 0x0000000000007941 */ /* 0x000fea0003800000 */
.L_x_11226:
[----:B------:R-:W0:Y:S02]  /*1ca0*/  F2I.FTZ.TRUNC.NTZ R0, R0 ;  /* 0x0000000000007305 */ /* 0x000e24000021f100 */
[----:B0-----:R-:W-:Y:S01]  /*1cb0*/  PRMT R25, R0, 0x7610, R25 ;  /* 0x0000761000197816 */ /* 0x001fe20000000019 */
[----:B------:R-:W-:Y:S06]  /*1cc0*/  BRA `(.L_x_11201) ;  /* 0x0000000000547947 */ /* 0x000fec0003800000 */
.L_x_11200:
        /* <DEDUP_REMOVED lines=16> */
.L_x_11228:
[----:B------:R-:W-:Y:S01]  /*1dd0*/  PRMT R25, RZ, 0x7610, R25 ;  /* 0x00007610ff197816 */ /* 0x000fe20000000019 */
[----:B------:R-:W-:Y:S06]  /*1de0*/  BRA `(.L_x_11201) ;  /* 0x00000000000c7947 */ /* 0x000fec0003800000 */
.L_x_11225:
[----:B------:R0:W5:Y:S01]  /*1df0*/  LDG.E.U16 R25, desc[UR36][R4.64] ;  /* 0x0000002404197981 */ /* 0x000162000c1e1500 */
[----:B------:R-:W-:Y:S05]  /*1e00*/  BRA `(.L_x_11201) ;  /* 0x0000000000047947 */ /* 0x000fea0003800000 */
.L_x_11224:
[----:B------:R0:W5:Y:S02]  /*1e10*/  LDG.E.U16 R25, desc[UR36][R4.64] ;  /* 0x0000002404197981 */ /* 0x000164000c1e1500 */
.L_x_11201:
[----:B------:R-:W2:Y:S02]  /*1e20*/  S2R R29, SR_TID.X ;  /* 0x00000000001d7919 */ /* 0x000ea40000002100 */
[----:B--2---:R-:W-:-:S07]  /*1e30*/  VIADD R29, R29, 0x80 ;  /* 0x000000801d1d7836 */ /* 0x004fce0000000000 */
.L_x_11162:
[----:B------:R-:W-:Y:S05]  /*1e40*/  BSYNC B6 ;  /* 0x0000000000067941 */ /* 0x000fea0003800000 */
.L_x_11161:
        /* <DEDUP_REMOVED lines=23> */
.L_x_11234:
[----:B------:R0:W5:Y:S01]  /*1fc0*/  LDG.E.U8 R28, desc[UR36][R4.64] ;  /* 0x00000024041c7981 */ /* 0x000162000c1e1100 */
[----:B------:R-:W-:Y:S05]  /*1fd0*/  BRA `(.L_x_11236) ;  /* 0x0000000c00547947 */ /* 0x000fea0003800000 */
.L_x_11233:
        /* <DEDUP_REMOVED lines=8> */
.L_x_11238:
[----:B------:R0:W5:Y:S01]  /*2060*/  LDG.E.U16 R28, desc[UR36][R4.64] ;  /* 0x00000024041c7981 */ /* 0x000162000c1e1500 */
[----:B------:R-:W-:Y:S05]  /*2070*/  BRA `(.L_x_11236) ;  /* 0x0000000c002c7947 */ /* 0x000fea0003800000 */
.L_x_11237:
[----:B------:R0:W5:Y:S01]  /*2080*/  LDG.E.U16 R28, desc[UR36][R4.64] ;  /* 0x00000024041c7981 */ /* 0x000162000c1e1500 */
[----:B------:R-:W-:Y:S05]  /*2090*/  BRA `(.L_x_11236) ;  /* 0x0000000c00247947 */ /* 0x000fea0003800000 */
.L_x_11232:
        /* <DEDUP_REMOVED lines=9> */
.L_x_11240:
[----:B------:R-:W2:Y:S02]  /*2130*/  LDG.E.U16 R0, desc[UR36][R4.64] ;  /* 0x0000002404007981 */ /* 0x000ea4000c1e1500 */
[----:B--2---:R-:W-:-:S06]  /*2140*/  HADD2.F32 R0, -RZ, R0.H0_H0 ;  /* 0x20000000ff007230 */ /* 0x004fcc0000004100 */
[----:B------:R-:W0:Y:S02]  /*2150*/  F2I.FTZ.TRUNC.NTZ R0, R0 ;  /* 0x0000000000007305 */ /* 0x000e24000021f100 */
[----:B0-----:R-:W-:Y:S01]  /*2160*/  PRMT R28, R0, 0x7610, R28 ;  /* 0x00007610001c7816 */ /* 0x001fe2000000001c */
[----:B------:R-:W-:Y:S06]  /*2170*/  BRA `(.L_x_11236) ;  /* 0x0000000800ec7947 */ /* 0x000fec0003800000 */
.L_x_11239:
        /* <DEDUP_REMOVED lines=9> */
.L_x_11242:
[----:B------:R-:W2:Y:S02]  /*2210*/  LDG.E.U16 R4, desc[UR36][R4.64] ;  /* 0x0000002404047981 */ /* 0x000ea4000c1e1500 */
[----:B--2---:R-:W-:-:S06]  /*2220*/  HADD2.F32 R0, -RZ, R4.H0_H0 ;  /* 0x20000004ff007230 */ /* 0x004fcc0000004100 */
[----:B------:R-:W0:Y:S02]  /*2230*/  F2I.FTZ.TRUNC.NTZ R0, R0 ;  /* 0x0000000000007305 */ /* 0x000e24000021f100 */
[----:B0-----:R-:W-:Y:S01]  /*2240*/  PRMT R28, R0, 0x7610, R28 ;  /* 0x00007610001c7816 */ /* 0x001fe2000000001c */
[----:B------:R-:W-:Y:S06]  /*2250*/  BRA `(.L_x_11236) ;  /* 0x0000000800b47947 */ /* 0x000fec0003800000 */
.L_x_11241:
[----:B------:R-:W2:Y:S02]  /*2260*/  LDG.E.64 R4, desc[UR36][R4.64] ;  /* 0x0000002404047981 */ /* 0x000ea4000c1e1b00 */
[----:B--2---:R0:W1:Y:S01]  /*2270*/  F2I.F64.TRUNC R28, R4 ;  /* 0x00000004001c7311 */ /* 0x004062000030d100 */
[----:B------:R-:W-:Y:S05]  /*2280*/  BRA `(.L_x_11236) ;  /* 0x0000000800a87947 */ /* 0x000fea0003800000 */
.L_x_11231:
        /* <DEDUP_REMOVED lines=12> */
.L_x_11245:
[----:B------:R-:W2:Y:S02]  /*2350*/  LDG.E.64 R4, desc[UR36][R4.64] ;  /* 0x0000002404047981 */ /* 0x000ea4000c1e1b00 */
[----:B--2---:R0:W1:Y:S01]  /*2360*/  F2I.F64.TRUNC R28, R4 ;  /* 0x00000004001c7311 */ /* 0x004062000030d100 */
[----:B------:R-:W-:Y:S05]  /*2370*/  BRA `(.L_x_11236) ;  /* 0x00000008006c7947 */ /* 0x000fea0003800000 */
.L_x_11244:
        /* <DEDUP_REMOVED lines=28> */
.L_x_11247:
        /* <DEDUP_REMOVED lines=15> */
.L_x_11246:
[----:B------:R-:W2:Y:S02]  /*2630*/  LDG.E.U16 R0, desc[UR36][R4.64] ;  /* 0x0000002404007981 */ /* 0x000ea4000c1e1500 */
[----:B--2---:R-:W-:-:S06]  /*2640*/  IMAD.U32 R0, R0, 0x10000, RZ ;  /* 0x0001000000007824 */ /* 0x004fcc00078e00ff */
[----:B------:R-:W0:Y:S02]  /*2650*/  F2I.FTZ.TRUNC.NTZ R0, R0 ;  /* 0x0000000000007305 */ /* 0x000e24000021f100 */
[----:B0-----:R-:W-:Y:S01]  /*2660*/  PRMT R28, R0, 0x7610, R28 ;  /* 0x00007610001c7816 */ /* 0x001fe2000000001c */
[----:B------:R-:W-:Y:S06]  /*2670*/  BRA `(.L_x_11236) ;  /* 0x0000000400ac7947 */ /* 0x000fec0003800000 */
.L_x_11243:
        /* <DEDUP_REMOVED lines=10> */
.L_x_11250:
        /* <DEDUP_REMOVED lines=21> */
.L_x_11254:
[----:B------:R-:W-:Y:S05]  /*2870*/  BSYNC B1 ;  /* 0x0000000000017941 */ /* 0x000fea0003800000 */
.L_x_11253:
[----:B------:R-:W-:Y:S01]  /*2880*/  LEA R5, R0, 0x3b800000, 0x17 ;  /* 0x3b80000000057811 */ /* 0x000fe200078eb8ff */
[----:B------:R-:W-:-:S05]  /*2890*/  IMAD.SHL.U32 R0, R3, 0x100000, RZ ;  /* 0x0010000003007824 */ /* 0x000fca00078e00ff */
[----:B------:R-:W-:-:S07]  /*28a0*/  LOP3.LUT R0, R5, R0, R6, 0xfe, !PT ;  /* 0x0000000005007212 */ /* 0x000fce00078efe06 */
.L_x_11252:
[----:B------:R-:W-:Y:S05]  /*28b0*/  BSYNC B0 ;  /* 0x0000000000007941 */ /* 0x000fea0003800000 */
.L_x_11251:
[----:B------:R-:W0:Y:S02]  /*28c0*/  F2I.FTZ.TRUNC.NTZ R0, R0 ;  /* 0x0000000000007305 */ /* 0x000e24000021f100 */
[----:B0-----:R-:W-:Y:S01]  /*28d0*/  PRMT R28, R0, 0x7610, R28 ;  /* 0x00007610001c7816 */ /* 0x001fe2000000001c */
[----:B------:R-:W-:Y:S06]  /*28e0*/  BRA `(.L_x_11236) ;  /* 0x0000000400107947 */ /* 0x000fec0003800000 */
.L_x_11249:
        /* <DEDUP_REMOVED lines=21> */
.L_x_11258:
[----:B------:R-:W-:Y:S05]  /*2a40*/  BSYNC B1 ;  /* 0x0000000000017941 */ /* 0x000fea0003800000 */
.L_x_11257:
[----:B------:R-:W-:Y:S01]  /*2a50*/  LEA R5, R0, 0x37800000, 0x17 ;  /* 0x3780000000057811 */ /* 0x000fe200078eb8ff */
[----:B------:R-:W-:-:S05]  /*2a60*/  IMAD.SHL.U32 R0, R3, 0x200000, RZ ;  /* 0x0020000003007824 */ /* 0x000fca00078e00ff */
[----:B------:R-:W-:-:S07]  /*2a70*/  LOP3.LUT R0, R5, R0, R6, 0xfe, !PT ;  /* 0x0000000005007212 */ /* 0x000fce00078efe06 */
.L_x_11256:
[----:B------:R-:W-:Y:S05]  /*2a80*/  BSYNC B0 ;  /* 0x0000000000007941 */ /* 0x000fea0003800000 */
.L_x_11255:
[----:B------:R-:W0:Y:S02]  /*2a90*/  F2I.FTZ.TRUNC.NTZ R0, R0 ;  /* 0x0000000000007305 */ /* 0x000e24000021f100 */
[----:B0-----:R-:W-:Y:S01]  /*2aa0*/  PRMT R28, R0, 0x7610, R28 ;  /* 0x00007610001c7816 */ /* 0x001fe2000000001c */
[----:B------:R-:W-:Y:S06]  /*2ab0*/  BRA `(.L_x_11236) ;  /* 0x00000000009c7947 */ /* 0x000fec0003800000 */
.L_x_11248:
        /* <DEDUP_REMOVED lines=14> */
.L_x_11262:
[----:B------:R-:W-:Y:S05]  /*2ba0*/  BSYNC B0 ;  /* 0x0000000000007941 */ /* 0x000fea0003800000 */
.L_x_11261:
[----:B------:R-:W0:Y:S02]  /*2bb0*/  F2I.FTZ.TRUNC.NTZ R0, R0 ;  /* 0x0000000000007305 */ /* 0x000e24000021f100 */
[----:B0-----:R-:W-:Y:S01]  /*2bc0*/  PRMT R28, R0, 0x7610, R28 ;  /* 0x00007610001c7816 */ /* 0x001fe2000000001c */
[----:B------:R-:W-:Y:S06]  /*2bd0*/  BRA `(.L_x_11236) ;  /* 0x0000000000547947 */ /* 0x000fec0003800000 */
.L_x_11235:
        /* <DEDUP_REMOVED lines=16> */
.L_x_11263:
[----:B------:R-:W-:Y:S01]  /*2ce0*/  PRMT R28, RZ, 0x7610, R28 ;  /* 0x00007610ff1c7816 */ /* 0x000fe2000000001c */
[----:B------:R-:W-:Y:S06]  /*2cf0*/  BRA `(.L_x_11236) ;  /* 0x00000000000c7947 */ /* 0x000fec0003800000 */
.L_x_11260:
[----:B------:R2:W5:Y:S01]  /*2d00*/  LDG.E.U16 R28, desc[UR36][R4.64] ;  /* 0x00000024041c7981 */ /* 0x000562000c1e1500 */
[----:B------:R-:W-:Y:S05]  /*2d10*/  BRA `(.L_x_11236) ;  /* 0x0000000000047947 */ /* 0x000fea0003800000 */
.L_x_11259:
[----:B------:R3:W5:Y:S02]  /*2d20*/  LDG.E.U16 R28, desc[UR36][R4.64] ;  /* 0x00000024041c7981 */ /* 0x000764000c1e1500 */
.L_x_11236:
        /* <DEDUP_REMOVED lines=18> */
.L_x_11267:
[----:B------:R0:W5:Y:S01]  /*2e50*/  LDG.E.U8 R27, desc[UR36][R4.64] ;  /* 0x00000024041b7981 */ /* 0x000162000c1e1100 */
[----:B------:R-:W-:Y:S05]  /*2e60*/  BRA `(.L_x_11269) ;  /* 0x0000000c00547947 */ /* 0x000fea0003800000 */
.L_x_11266:
        /* <DEDUP_REMOVED lines=8> */
.L_x_11271:
[----:B------:R0:W5:Y:S01]  /*2ef0*/  LDG.E.U16 R27, desc[UR36][R4.64] ;  /* 0x00000024041b7981 */ /* 0x000162000c1e1500 */
[----:B------:R-:W-:Y:S05]  /*2f00*/  BRA `(.L_x_11269) ;  /* 0x0000000c002c7947 */ /* 0x000fea0003800000 */
.L_x_11270:
[----:B------:R0:W5:Y:S01]  /*2f10*/  LDG.E.U16 R27, desc[UR36][R4.64] ;  /* 0x00000024041b7981 */ /* 0x000162000c1e1500 */
[----:B------:R-:W-:Y:S05]  /*2f20*/  BRA `(.L_x_11269) ;  /* 0x0000000c00247947 */ /* 0x000fea0003800000 */
.L_x_11265:
        /* <DEDUP_REMOVED lines=9> */
.L_x_11273:
[----:B------:R-:W2:Y:S02]  /*2fc0*/  LDG.E.U16 R0, desc[UR36][R4.64] ;  /* 0x0000002404007981 */ /* 0x000ea4000c1e1500 */
[----:B--2---:R-:W-:-:S06]  /*2fd0*/  HADD2.F32 R0, -RZ, R0.H0_H0 ;  /* 0x20000000ff007230 */ /* 0x004fcc0000004100 */
[----:B------:R-:W0:Y:S02]  /*2fe0*/  F2I.FTZ.TRUNC.NTZ R0, R0 ;  /* 0x0000000000007305 */ /* 0x000e24000021f100 */
[----:B0-----:R-:W-:Y:S01]  /*2ff0*/  PRMT R27, R0, 0x7610, R27 ;  /* 0x00007610001b7816 */ /* 0x001fe2000000001b */
[----:B------:R-:W-:Y:S06]  /*3000*/  BRA `(.L_x_11269) ;  /* 0x0000000800ec7947 */ /* 0x000fec0003800000 */
.L_x_11272:
        /* <DEDUP_REMOVED lines=9> */
.L_x_11275:
[----:B------:R-:W2:Y:S02]  /*30a0*/  LDG.E.U16 R4, desc[UR36][R4.64] ;  /* 0x0000002404047981 */ /* 0x000ea4000c1e1500 */
[----:B--2---:R-:W-:-:S06]  /*30b0*/  HADD2.F32 R0, -RZ, R4.H0_H0 ;  /* 0x20000004ff007230 */ /* 0x004fcc0000004100 */
[----:B------:R-:W0:Y:S02]  /*30c0*/  F2I.FTZ.TRUNC.NTZ R0, R0 ;  /* 0x0000000000007305 */ /* 0x000e24000021f100 */
[----:B0-----:R-:W-:Y:S01]  /*30d0*/  PRMT R27, R0, 0x7610, R27 ;  /* 0x00007610001b7816 */ /* 0x001fe2000000001b */
[----:B------:R-:W-:Y:S06]  /*30e0*/  BRA `(.L_x_11269) ;  /* 0x0000000800b47947 */ /* 0x000fec0003800000 */
.L_x_11274:
[----:B------:R-:W2:Y:S02]  /*30f0*/  LDG.E.64 R4, desc[UR36][R4.64] ;  /* 0x0000002404047981 */ /* 0x000ea4000c1e1b00 */
[----:B--2---:R0:W2:Y:S01]  /*3100*/  F2I.F64.TRUNC R27, R4 ;  /* 0x00000004001b7311 */ /* 0x0040a2000030d100 */
[----:B------:R-:W-:Y:S05]  /*3110*/  BRA `(.L_x_11269) ;  /* 0x0000000800a87947 */ /* 0x000fea0003800000 */
.L_x_11264:
        /* <DEDUP_REMOVED lines=12> */
.L_x_11278:
[----:B------:R-:W2:Y:S02]  /*31e0*/  LDG.E.64 R4, desc[UR36][R4.64] ;  /* 0x0000002404047981 */ /* 0x000ea4000c1e1b00 */
[----:B--2---:R4:W0:Y:S01]  /*31f0*/  F2I.F64.TRUNC R27, R4 ;  /* 0x00000004001b7311 */ /* 0x004822000030d100 */
[----:B------:R-:W-:Y:S05]  /*3200*/  BRA `(.L_x_11269) ;  /* 0x00000008006c7947 */ /* 0x000fea0003800000 */
.L_x_11277:
        /* <DEDUP_REMOVED lines=28> */
.L_x_11280:
        /* <DEDUP_REMOVED lines=15> */
.L_x_11279:
[----:B------:R-:W2:Y:S02]  /*34c0*/  LDG.E.U16 R0, desc[UR36][R4.64] ;  /* 0x0000002404007981 */ /* 0x000ea4000c1e1500 */
[----:B--2---:R-:W-:-:S06]  /*34d0*/  IMAD.U32 R0, R0, 0x10000, RZ ;  /* 0x0001000000007824 */ /* 0x004fcc00078e00ff */
[----:B------:R-:W0:Y:S02]  /*34e0*/  F2I.FTZ.TRUNC.NTZ R0, R0 ;  /* 0x0000000000007305 */ /* 0x000e24000021f100 */
[----:B0-----:R-:W-:Y:S01]  /*34f0*/  PRMT R27, R0, 0x7610, R27 ;  /* 0x00007610001b7816 */ /* 0x001fe2000000001b */
[----:B------:R-:W-:Y:S06]  /*3500*/  BRA `(.L_x_11269) ;  /* 0x0000000400ac7947 */ /* 0x000fec0003800000 */
.L_x_11276:
        /* <DEDUP_REMOVED lines=10> */
.L_x_11283:
        /* <DEDUP_REMOVED lines=21> */
.L_x_11287:
[----:B------:R-:W-:Y:S05]  /*3700*/  BSYNC B1 ;  /* 0x0000000000017941 */ /* 0x000fea0003800000 */
.L_x_11286:
[----:B------:R-:W-:Y:S01]  /*3710*/  LEA R5, R0, 0x3b800000, 0x17 ;  /* 0x3b80000000057811 */ /* 0x000fe200078eb8ff */
[----:B------:R-:W-:-:S05]  /*3720*/  IMAD.SHL.U32 R0, R3, 0x100000, RZ ;  /* 0x0010000003007824 */ /* 0x000fca00078e00ff */
[----:B------:R-:W-:-:S07]  /*3730*/  LOP3.LUT R0, R5, R0, R6, 0xfe, !PT ;  /* 0x0000000005007212 */ /* 0x000fce00078efe06 */
.L_x_11285:
[----:B------:R-:W-:Y:S05]  /*3740*/  BSYNC B0 ;  /* 0x0000000000007941 */ /* 0x000fea0003800000 */
.L_x_11284:
[----:B------:R-:W0:Y:S02]  /*3750*/  F2I.FTZ.TRUNC.NTZ R0, R0 ;  /* 0x0000000000007305 */ /* 0x000e24000021f100 */
[----:B0-----:R-:W-:Y:S01]  /*3760*/  PRMT R27, R0, 0x7610, R27 ;  /* 0x00007610001b7816 */ /* 0x001fe2000000001b */
[----:B------:R-:W-:Y:S06]  /*3770*/  BRA `(.L_x_11269) ;  /* 0x0000000400107947 */ /* 0x000fec0003800000 */
.L_x_11282:
        /* <DEDUP_REMOVED lines=21> */
.L_x_11291:
[----:B------:R-:W-:Y:S05]  /*38d0*/  BSYNC B1 ;  /* 0x0000000000017941 */ /* 0x000fea0003800000 */
.L_x_11290:
[----:B------:R-:W-:Y:S01]  /*38e0*/  LEA R5, R0, 0x37800000, 0x17 ;  /* 0x3780000000057811 */ /* 0x000fe200078eb8ff */
[----:B------:R-:W-:-:S05]  /*38f0*/  IMAD.SHL.U32 R0, R3, 0x200000, RZ ;  /* 0x0020000003007824 */ /* 0x000fca00078e00ff */
[----:B------:R-:W-:-:S07]  /*3900*/  LOP3.LUT R0, R5, R0, R6, 0xfe, !PT ;  /* 0x0000000005007212 */ /* 0x000fce00078efe06 */
.L_x_11289:
[----:B------:R-:W-:Y:S05]  /*3910*/  BSYNC B0 ;  /* 0x0000000000007941 */ /* 0x000fea0003800000 */
.L_x_11288:
[----:B------:R-:W0:Y:S02]  /*3920*/  F2I.FTZ.TRUNC.NTZ R0, R0 ;  /* 0x0000000000007305 */ /* 0x000e24000021f100 */
[----:B0-----:R-:W-:Y:S01]  /*3930*/  PRMT R27, R0, 0x7610, R27 ;  /* 0x00007610001b7816 */ /* 0x001fe2000000001b */
[----:B------:R-:W-:Y:S06]  /*3940*/  BRA `(.L_x_11269) ;  /* 0x00000000009c7947 */ /* 0x000fec0003800000 */
.L_x_11281:
        /* <DEDUP_REMOVED lines=14> */
.L_x_11295:
[----:B------:R-:W-:Y:S05]  /*3a30*/  BSYNC B0 ;  /* 0x0000000000007941 */ /* 0x000fea0003800000 */
.L_x_11294:
[----:B------:R-:W0:Y:S02]  /*3a40*/  F2I.FTZ.TRUNC.NTZ R0, R0 ;  /* 0x0000000000007305 */ /* 0x000e24000021f100 */
[----:B0-----:R-:W-:Y:S01]  /*3a50*/  PRMT R27, R0, 0x7610, R27 ;  /* 0x00007610001b7816 */ /* 0x001fe2000000001b */
[----:B------:R-:W-:Y:S06]  /*3a60*/  BRA `(.L_x_11269) ;  /* 0x0000000000547947 */ /* 0x000fec0003800000 */
.L_x_11268:
        /* <DEDUP_REMOVED lines=16> */
.L_x_11296:
[----:B------:R-:W-:Y:S01]  /*3b70*/  PRMT R27, RZ, 0x7610, R27 ;  /* 0x00007610ff1b7816 */ /* 0x000fe2000000001b */
[----:B------:R-:W-:Y:S06]  /*3b80*/  BRA `(.L_x_11269) ;  /* 0x00000000000c7947 */ /* 0x000fec0003800000 */
.L_x_11293:
[----:B------:R2:W5:Y:S01]  /*3b90*/  LDG.E.U16 R27, desc[UR36][R4.64] ;  /* 0x00000024041b7981 */ /* 0x000562000c1e1500 */
[----:B------:R-:W-:Y:S05]  /*3ba0*/  BRA `(.L_x_11269) ;  /* 0x0000000000047947 */ /* 0x000fea0003800000 */
.L_x_11292:
[----:B------:R3:W5:Y:S02]  /*3bb0*/  LDG.E.U16 R27, desc[UR36][R4.64] ;  /* 0x00000024041b7981 */ /* 0x000764000c1e1500 */
.L_x_11269:
[----:B------:R-:W-:-:S07]  /*3bc0*/  VIADD R29, R29, 0x80 ;  /* 0x000000801d1d7836 */ /* 0x000fce0000000000 */
.L_x_11230:
[----:B------:R-:W-:Y:S05]  /*3bd0*/  BSYNC B6 ;  /* 0x0000000000067941 */ /* 0x000fea0003800000 */
.L_x_11229:
        /* <DEDUP_REMOVED lines=25> */
.L_x_11302:
[----:B------:R0:W5:Y:S01]  /*3d70*/  LDG.E.U8 R19, desc[UR36][R4.64] ;  /* 0x0000002404137981 */ /* 0x000162000c1e1100 */
[----:B------:R-:W-:Y:S05]  /*3d80*/  BRA `(.L_x_11304) ;  /* 0x0000000c00547947 */ /* 0x000fea0003800000 */
.L_x_11301:
        /* <DEDUP_REMOVED lines=8> */
.L_x_11306:
[----:B------:R0:W5:Y:S01]  /*3e10*/  LDG.E.U16 R19, desc[UR36][R4.64] ;  /* 0x0000002404137981 */ /* 0x000162000c1e1500 */
[----:B------:R-:W-:Y:S05]  /*3e20*/  BRA `(.L_x_11304) ;  /* 0x0000000c002c7947 */ /* 0x000fea0003800000 */
.L_x_11305:
[----:B------:R0:W5:Y:S01]  /*3e30*/  LDG.E.U16 R19, desc[UR36][R4.64] ;  /* 0x0000002404137981 */ /* 0x000162000c1e1500 */
[----:B------:R-:W-:Y:S05]  /*3e40*/  BRA `(.L_x_11304) ;  /* 0x0000000c00247947 */ /* 0x000fea0003800000 */
.L_x_11300:
        /* <DEDUP_REMOVED lines=9> */
.L_x_11308:
[----:B------:R-:W2:Y:S02]  /*3ee0*/  LDG.E.U16 R0, desc[UR36][R4.64] ;  /* 0x0000002404007981 */ /* 0x000ea4000c1e1500 */
[----:B--2---:R-:W-:-:S06]  /*3ef0*/  HADD2.F32 R0, -RZ, R0.H0_H0 ;  /* 0x20000000ff007230 */ /* 0x004fcc0000004100 */
[----:B------:R-:W0:Y:S02]  /*3f00*/  F2I.FTZ.TRUNC.NTZ R0, R0 ;  /* 0x0000000000007305 */ /* 0x000e24000021f100 */
[----:B0-----:R-:W-:Y:S01]  /*3f10*/  PRMT R19, R0, 0x7610, R19 ;  /* 0x0000761000137816 */ /* 0x001fe20000000013 */
[----:B------:R-:W-:Y:S06]  /*3f20*/  BRA `(.L_x_11304) ;  /* 0x0000000800ec7947 */ /* 0x000fec0003800000 */
.L_x_11307:
        /* <DEDUP_REMOVED lines=9> */
.L_x_11310:
[----:B------:R-:W2:Y:S02]  /*3fc0*/  LDG.E.U16 R4, desc[UR36][R4.64] ;  /* 0x0000002404047981 */ /* 0x000ea4000c1e1500 */
[----:B--2---:R-:W-:-:S06]  /*3fd0*/  HADD2.F32 R0, -RZ, R4.H0_H0 ;  /* 0x20000004ff007230 */ /* 0x004fcc0000004100 */
[----:B------:R-:W0:Y:S02]  /*3fe0*/  F2I.FTZ.TRUNC.NTZ R0, R0 ;  /* 0x0000000000007305 */ /* 0x000e24000021f100 */
[----:B0-----:R-:W-:Y:S01]  /*3ff0*/  PRMT R19, R0, 0x7610, R19 ;  /* 0x0000761000137816 */ /* 0x001fe20000000013 */
[----:B------:R-:W-:Y:S06]  /*4000*/  BRA `(.L_x_11304) ;  /* 0x0000000800b47947 */ /* 0x000fec0003800000 */
.L_x_11309:
[----:B------:R-:W2:Y:S02]  /*4010*/  LDG.E.64 R4, desc[UR36][R4.64] ;  /* 0x0000002404047981 */ /* 0x000ea4000c1e1b00 */
[----:B--2---:R0:W1:Y:S01]  /*4020*/  F2I.F64.TRUNC R19, R4 ;  /* 0x0000000400137311 */ /* 0x004062000030d100 */
[----:B------:R-:W-:Y:S05]  /*4030*/  BRA `(.L_x_11304) ;  /* 0x0000000800a87947 */ /* 0x000fea0003800000 */
.L_x_11299:
        /* <DEDUP_REMOVED lines=12> */
.L_x_11313:
[----:B------:R-:W2:Y:S02]  /*4100*/  LDG.E.64 R4, desc[UR36][R4.64] ;  /* 0x0000002404047981 */ /* 0x000ea4000c1e1b00 */
[----:B--2---:R0:W1:Y:S01]  /*4110*/  F2I.F64.TRUNC R19, R4 ;  /* 0x0000000400137311 */ /* 0x004062000030d100 */
[----:B------:R-:W-:Y:S05]  /*4120*/  BRA `(.L_x_11304) ;  /* 0x00000008006c7947 */ /* 0x000fea0003800000 */
.L_x_11312:
        /* <DEDUP_REMOVED lines=28> */
.L_x_11315:
        /* <DEDUP_REMOVED lines=15> */
.L_x_11314:
[----:B------:R-:W2:Y:S02]  /*43e0*/  LDG.E.U16 R0, desc[UR36][R4.64] ;  /* 0x0000002404007981 */ /* 0x000ea4000c1e1500 */
[----:B--2---:R-:W-:-:S06]  /*43f0*/  IMAD.U32 R0, R0, 0x10000, RZ ;  /* 0x0001000000007824 */ /* 0x004fcc00078e00ff */
[----:B------:R-:W0:Y:S02]  /*4400*/  F2I.FTZ.TRUNC.NTZ R0, R0 ;  /* 0x0000000000007305 */ /* 0x000e24000021f100 */
[----:B0-----:R-:W-:Y:S01]  /*4410*/  PRMT R19, R0, 0x7610, R19 ;  /* 0x0000761000137816 */ /* 0x001fe20000000013 */
[----:B------:R-:W-:Y:S06]  /*4420*/  BRA `(.L_x_11304) ;  /* 0x0000000400ac7947 */ /* 0x000fec0003800000 */
.L_x_11311:
        /* <DEDUP_REMOVED lines=10> */
.L_x_11318:
        /* <DEDUP_REMOVED lines=21> */
.L_x_11322:
[----:B------:R-:W-:Y:S05]  /*4620*/  BSYNC B1 ;  /* 0x0000000000017941 */ /* 0x000fea0003800000 */
.L_x_11321:
[----:B------:R-:W-:Y:S01]  /*4630*/  LEA R5, R0, 0x3b800000, 0x17 ;  /* 0x3b80000000057811 */ /* 0x000fe200078eb8ff */
[----:B------:R-:W-:-:S05]  /*4640*/  IMAD.SHL.U32 R0, R3, 0x100000, RZ ;  /* 0x0010000003007824 */ /* 0x000fca00078e00ff */
[----:B------:R-:W-:-:S07]  /*4650*/  LOP3.LUT R0, R5, R0, R6, 0xfe, !PT ;  /* 0x0000000005007212 */ /* 0x000fce00078efe06 */
.L_x_11320:
[----:B------:R-:W-:Y:S05]  /*4660*/  BSYNC B0 ;  /* 0x0000000000007941 */ /* 0x000fea0003800000 */
.L_x_11319:
[----:B------:R-:W0:Y:S02]  /*4670*/  F2I.FTZ.TRUNC.NTZ R0, R0 ;  /* 0x0000000000007305 */ /* 0x000e24000021f100 */
[----:B0-----:R-:W-:Y:S01]  /*4680*/  PRMT R19, R0, 0x7610, R19 ;  /* 0x0000761000137816 */ /* 0x001fe20000000013 */
[----:B------:R-:W-:Y:S06]  /*4690*/  BRA `(.L_x_11304) ;  /* 0x0000000400107947 */ /* 0x000fec0003800000 */
.L_x_11317:
        /* <DEDUP_REMOVED lines=21> */
.L_x_11326:
[----:B------:R-:W-:Y:S05]  /*47f0*/  BSYNC B1 ;  /* 0x0000000000017941 */ /* 0x000fea0003800000 */
.L_x_11325:
[----:B------:R-:W-:Y:S01]  /*4800*/  LEA R5, R0, 0x37800000, 0x17 ;  /* 0x3780000000057811 */ /* 0x000fe200078eb8ff */
[----:B------:R-:W-:-:S05]  /*4810*/  IMAD.SHL.U32 R0, R3, 0x200000, RZ ;  /* 0x0020000003007824 */ /* 0x000fca00078e00ff */
[----:B------:R-:W-:-:S07]  /*4820*/  LOP3.LUT R0, R5, R0, R6, 0xfe, !PT ;  /* 0x0000000005007212 */ /* 0x000fce00078efe06 */
.L_x_11324:
[----:B------:R-:W-:Y:S05]  /*4830*/  BSYNC B0 ;  /* 0x0000000000007941 */ /* 0x000fea0003800000 */
.L_x_11323:
[----:B------:R-:W0:Y:S02]  /*4840*/  F2I.FTZ.TRUNC.NTZ R0, R0 ;  /* 0x0000000000007305 */ /* 0x000e24000021f100 */
[----:B0-----:R-:W-:Y:S01]  /*4850*/  PRMT R19, R0, 0x7610, R19 ;  /* 0x0000761000137816 */ /* 0x001fe20000000013 */
[----:B------:R-:W-:Y:S06]  /*4860*/  BRA `(.L_x_11304) ;  /* 0x00000000009c7947 */ /* 0x000fec0003800000 */
.L_x_11316:
        /* <DEDUP_REMOVED lines=14> */
.L_x_11330:
[----:B------:R-:W-:Y:S05]  /*4950*/  BSYNC B0 ;  /* 0x0000000000007941 */ /* 0x000fea0003800000 */
.L_x_11329:
[----:B------:R-:W0:Y:S02]  /*4960*/  F2I.FTZ.TRUNC.NTZ R0, R0 ;  /* 0x0000000000007305 */ /* 0x000e24000021f100 */
[----:B0-----:R-:W-:Y:S01]  /*4970*/  PRMT R19, R0, 0x7610, R19 ;  /* 0x0000761000137816 */ /* 0x001fe20000000013 */
[----:B------:R-:W-:Y:S06]  /*4980*/  BRA `(.L_x_11304) ;  /* 0x0000000000547947 */ /* 0x000fec0003800000 */
.L_x_11303:
        /* <DEDUP_REMOVED lines=16> */
.L_x_11331:
[----:B------:R-:W-:Y:S01]  /*4a90*/  PRMT R19, RZ, 0x7610, R19 ;  /* 0x00007610ff137816 */ /* 0x000fe20000000013 */
[----:B------:R-:W-:Y:S06]  /*4aa0*/  BRA `(.L_x_11304) ;  /* 0x00000000000c7947 */ /* 0x000fec0003800000 */
.L_x_11328:
[----:B------:R3:W5:Y:S01]  /*4ab0*/  LDG.E.U16 R19, desc[UR36][R4.64] ;  /* 0x0000002404137981 */ /* 0x000762000c1e1500 */
[----:B------:R-:W-:Y:S05]  /*4ac0*/  BRA `(.L_x_11304) ;  /* 0x0000000000047947 */ /* 0x000fea0003800000 */
.L_x_11327:
[----:B------:R4:W5:Y:S02]  /*4ad0*/  LDG.E.U16 R19, desc[UR36][R4.64] ;  /* 0x0000002404137981 */ /* 0x000964000c1e1500 */
.L_x_11304:
        /* <DEDUP_REMOVED lines=19> */
.L_x_11335:
[----:B------:R0:W5:Y:S01]  /*4c10*/  LDG.E.U8 R26, desc[UR36][R4.64] ;  /* 0x00000024041a7981 */ /* 0x000162000c1e1100 */
[----:B------:R-:W-:Y:S05]  /*4c20*/  BRA `(.L_x_11337) ;  /* 0x0000000c00547947 */ /* 0x000fea0003800000 */
.L_x_11334:
        /* <DEDUP_REMOVED lines=8> */
.L_x_11339:
[----:B------:R0:W5:Y:S01]  /*4cb0*/  LDG.E.U16 R26, desc[UR36][R4.64] ;  /* 0x00000024041a7981 */ /* 0x000162000c1e1500 */
[----:B------:R-:W-:Y:S05]  /*4cc0*/  BRA `(.L_x_11337) ;  /* 0x0000000c002c7947 */ /* 0x000fea0003800000 */
.L_x_11338:
[----:B------:R0:W5:Y:S01]  /*4cd0*/  LDG.E.U16 R26, desc[UR36][R4.64] ;  /* 0x00000024041a7981 */ /* 0x000162000c1e1500 */
[----:B------:R-:W-:Y:S05]  /*4ce0*/  BRA `(.L_x_11337) ;  /* 0x0000000c00247947 */ /* 0x000fea0003800000 */
.L_x_11333:
        /* <DEDUP_REMOVED lines=9> */
.L_x_11341:
[----:B------:R-:W2:Y:S02]  /*4d80*/  LDG.E.U16 R0, desc[UR36][R4.64] ;  /* 0x0000002404007981 */ /* 0x000ea4000c1e1500 */
[----:B--2---:R-:W-:-:S06]  /*4d90*/  HADD2.F32 R0, -RZ, R0.H0_H0 ;  /* 0x20000000ff007230 */ /* 0x004fcc0000004100 */
[----:B------:R-:W0:Y:S02]  /*4da0*/  F2I.FTZ.TRUNC.NTZ R0, R0 ;  /* 0x0000000000007305 */ /* 0x000e24000021f100 */
[----:B0-----:R-:W-:Y:S01]  /*4db0*/  PRMT R26, R0, 0x7610, R26 ;  /* 0x00007610001a7816 */ /* 0x001fe2000000001a */
[----:B------:R-:W-:Y:S06]  /*4dc0*/  BRA `(.L_x_11337) ;  /* 0x0000000800ec7947 */ /* 0x000fec0003800000 */
.L_x_11340:
        /* <DEDUP_REMOVED lines=9> */
.L_x_11343:
[----:B------:R-:W2:Y:S02]  /*4e60*/  LDG.E.U16 R4, desc[UR36][R4.64] ;  /* 0x0000002404047981 */ /* 0x000ea4000c1e1500 */
[----:B--2---:R-:W-:-:S06]  /*4e70*/  HADD2.F32 R0, -RZ, R4.H0_H0 ;  /* 0x20000004ff007230 */ /* 0x004fcc0000004100 */
[----:B------:R-:W0:Y:S02]  /*4e80*/  F2I.FTZ.TRUNC.NTZ R0, R0 ;  /* 0x0000000000007305 */ /* 0x000e24000021f100 */
[----:B0-----:R-:W-:Y:S01]  /*4e90*/  PRMT R26, R0, 0x7610, R26 ;  /* 0x00007610001a7816 */ /* 0x001fe2000000001a */
[----:B------:R-:W-:Y:S06]  /*4ea0*/  BRA `(.L_x_11337) ;  /* 0x0000000800b47947 */ /* 0x000fec0003800000 */
.L_x_11342:
[----:B------:R-:W2:Y:S02]  /*4eb0*/  LDG.E.64 R4, desc[UR36][R4.64] ;  /* 0x0000002404047981 */ /* 0x000ea4000c1e1b00 */
[----:B--2---:R0:W1:Y:S01]  /*4ec0*/  F2I.F64.TRUNC R26, R4 ;  /* 0x00000004001a7311 */ /* 0x004062000030d100 */
[----:B------:R-:W-:Y:S05]  /*4ed0*/  BRA `(.L_x_11337) ;  /* 0x0000000800a87947 */ /* 0x000fea0003800000 */
.L_x_11332:
        /* <DEDUP_REMOVED lines=12> */
.L_x_11346:
[----:B------:R-:W2:Y:S02]  /*4fa0*/  LDG.E.64 R4, desc[UR36][R4.64] ;  /* 0x0000002404047981 */ /* 0x000ea4000c1e1b00 */
[----:B--2---:R3:W4:Y:S01]  /*4fb0*/  F2I.F64.TRUNC R26, R4 ;  /* 0x00000004001a7311 */ /* 0x004722000030d100 */
[----:B------:R-:W-:Y:S05]  /*4fc0*/  BRA `(.L_x_11337) ;  /* 0x00000008006c7947 */ /* 0x000fea0003800000 */
.L_x_11345:
        /* <DEDUP_REMOVED lines=28> */
.L_x_11348:
        /* <DEDUP_REMOVED lines=15> */
.L_x_11347:
[----:B------:R-:W2:Y:S02]  /*5280*/  LDG.E.U16 R0, desc[UR36][R4.64] ;  /* 0x0000002404007981 */ /* 0x000ea4000c1e1500 */
[----:B--2---:R-:W-:-:S06]  /*5290*/  IMAD.U32 R0, R0, 0x10000, RZ ;  /* 0x0001000000007824 */ /* 0x004fcc00078e00ff */
[----:B------:R-:W0:Y:S02]  /*52a0*/  F2I.FTZ.TRUNC.NTZ R0, R0 ;  /* 0x0000000000007305 */ /* 0x000e24000021f100 */
[----:B0-----:R-:W-:Y:S01]  /*52b0*/  PRMT R26, R0, 0x7610, R26 ;  /* 0x00007610001a7816 */ /* 0x001fe2000000001a */
[----:B------:R-:W-:Y:S06]  /*52c0*/  BRA `(.L_x_11337) ;  /* 0x0000000400ac7947 */ /* 0x000fec0003800000 */
.L_x_11344:
        /* <DEDUP_REMOVED lines=10> */
.L_x_11351:
        /* <DEDUP_REMOVED lines=21> */
.L_x_11355:
[----:B------:R-:W-:Y:S05]  /*54c0*/  BSYNC B1 ;  /* 0x0000000000017941 */ /* 0x000fea0003800000 */
.L_x_11354:
[----:B------:R-:W-:Y:S01]  /*54d0*/  LEA R5, R0, 0x3b800000, 0x17 ;  /* 0x3b80000000057811 */ /* 0x000fe200078eb8ff */
[----:B------:R-:W-:-:S05]  /*54e0*/  IMAD.SHL.U32 R0, R3, 0x100000, RZ ;  /* 0x0010000003007824 */ /* 0x000fca00078e00ff */
[----:B------:R-:W-:-:S07]  /*54f0*/  LOP3.LUT R0, R5, R0, R6, 0xfe, !PT ;  /* 0x0000000005007212 */ /* 0x000fce00078efe06 */
.L_x_11353:
[----:B------:R-:W-:Y:S05]  /*5500*/  BSYNC B0 ;  /* 0x0000000000007941 */ /* 0x000fea0003800000 */
.L_x_11352:
[----:B------:R-:W0:Y:S02]  /*5510*/  F2I.FTZ.TRUNC.NTZ R0, R0 ;  /* 0x0000000000007305 */ /* 0x000e24000021f100 */
[----:B0-----:R-:W-:Y:S01]  /*5520*/  PRMT R26, R0, 0x7610, R26 ;  /* 0x00007610001a7816 */ /* 0x001fe2000000001a */
[----:B------:R-:W-:Y:S06]  /*5530*/  BRA `(.L_x_11337) ;  /* 0x0000000400107947 */ /* 0x000fec0003800000 */
.L_x_11350:
        /* <DEDUP_REMOVED lines=21> */
.L_x_11359:
[----:B------:R-:W-:Y:S05]  /*5690*/  BSYNC B1 ;  /* 0x0000000000017941 */ /* 0x000fea0003800000 */
.L_x_11358:
[----:B------:R-:W-:Y:S01]  /*56a0*/  LEA R5, R0, 0x37800000, 0x17 ;  /* 0x3780000000057811 */ /* 0x000fe200078eb8ff */
[----:B------:R-:W-:-:S05]  /*56b0*/  IMAD.SHL.U32 R0, R3, 0x200000, RZ ;  /* 0x0020000003007824 */ /* 0x000fca00078e00ff */
[----:B------:R-:W-:-:S07]  /*56c0*/  LOP3.LUT R0, R5, R0, R6, 0xfe, !PT ;  /* 0x0000000005007212 */ /* 0x000fce00078efe06 */
.L_x_11357:
[----:B------:R-:W-:Y:S05]  /*56d0*/  BSYNC B0 ;  /* 0x0000000000007941 */ /* 0x000fea0003800000 */
.L_x_11356:
[----:B------:R-:W0:Y:S02]  /*56e0*/  F2I.FTZ.TRUNC.NTZ R0, R0 ;  /* 0x0000000000007305 */ /* 0x000e24000021f100 */
[----:B0-----:R-:W-:Y:S01]  /*56f0*/  PRMT R26, R0, 0x7610, R26 ;  /* 0x00007610001a7816 */ /* 0x001fe2000000001a */
[----:B------:R-:W-:Y:S06]  /*5700*/  BRA `(.L_x_11337) ;  /* 0x00000000009c7947 */ /* 0x000fec0003800000 */
.L_x_11349:
        /* <DEDUP_REMOVED lines=14> */
.L_x_11363:
[----:B------:R-:W-:Y:S05]  /*57f0*/  BSYNC B0 ;  /* 0x0000000000007941 */ /* 0x000fea0003800000 */
.L_x_11362:
[----:B------:R-:W0:Y:S02]  /*5800*/  F2I.FTZ.TRUNC.NTZ R0, R0 ;  /* 0x0000000000007305 */ /* 0x000e24000021f100 */
[----:B0-----:R-:W-:Y:S01]  /*5810*/  PRMT R26, R0, 0x7610, R26 ;  /* 0x00007610001a7816 */ /* 0x001fe2000000001a */
[----:B------:R-:W-:Y:S06]  /*5820*/  BRA `(.L_x_11337) ;  /* 0x0000000000547947 */ /* 0x000fec0003800000 */
.L_x_11336:
        /* <DEDUP_REMOVED lines=16> */
.L_x_11364:
[----:B------:R-:W-:Y:S01]  /*5930*/  PRMT R26, RZ, 0x7610, R26 ;  /* 0x00007610ff1a7816 */ /* 0x000fe2000000001a */
[----:B------:R-:W-:Y:S06]  /*5940*/  BRA `(.L_x_11337) ;  /* 0x00000000000c7947 */ /* 0x000fec0003800000 */
.L_x_11361:
[----:B------:R1:W5:Y:S01]  /*5950*/  LDG.E.U16 R26, desc[UR36][R4.64] ;  /* 0x00000024041a7981 */ /* 0x000362000c1e1500 */
[----:B------:R-:W-:Y:S05]  /*5960*/  BRA `(.L_x_11337) ;  /* 0x0000000000047947 */ /* 0x000fea0003800000 */
.L_x_11360:
[----:B------:R2:W5:Y:S02]  /*5970*/  LDG.E.U16 R26, desc[UR36][R4.64] ;  /* 0x00000024041a7981 */ /* 0x000564000c1e1500 */
.L_x_11337:
[----:B------:R-:W-:-:S07]  /*5980*/  VIADD R29, R29, 0x80 ;  /* 0x000000801d1d7836 */ /* 0x000fce0000000000 */
.L_x_11298:
[----:B------:R-:W-:Y:S05]  /*5990*/  BSYNC B6 ;  /* 0x0000000000067941 */ /* 0x000fea0003800000 */
.L_x_11297:
        /* <DEDUP_REMOVED lines=23> */
.L_x_11370:
[----:B------:R0:W5:Y:S01]  /*5b10*/  LDG.E.U8 R24, desc[UR36][R4.64] ;  /* 0x0000002404187981 */ /* 0x000162000c1e1100 */
[----:B------:R-:W-:Y:S05]  /*5b20*/  BRA `(.L_x_11372) ;  /* 0x0000000c00547947 */ /* 0x000fea0003800000 */
.L_x_11369:
        /* <DEDUP_REMOVED lines=8> */
.L_x_11374:
[----:B------:R3:W5:Y:S01]  /*5bb0*/  LDG.E.U16 R24, desc[UR36][R4.64] ;  /* 0x0000002404187981 */ /* 0x000762000c1e1500 */
[----:B------:R-:W-:Y:S05]  /*5bc0*/  BRA `(.L_x_11372) ;  /* 0x0000000c002c7947 */ /* 0x000fea0003800000 */
.L_x_11373:
[----:B------:R2:W5:Y:S01]  /*5bd0*/  LDG.E.U16 R24, desc[UR36][R4.64] ;  /* 0x0000002404187981 */ /* 0x000562000c1e1500 */
[----:B------:R-:W-:Y:S05]  /*5be0*/  BRA `(.L_x_11372) ;  /* 0x0000000c00247947 */ /* 0x000fea0003800000 */
.L_x_11368:
        /* <DEDUP_REMOVED lines=9> */
.L_x_11376:
[----:B------:R-:W2:Y:S02]  /*5c80*/  LDG.E.U16 R0, desc[UR36][R4.64] ;  /* 0x0000002404007981 */ /* 0x000ea4000c1e1500 */
[----:B--2---:R-:W-:-:S06]  /*5c90*/  HADD2.F32 R0, -RZ, R0.H0_H0 ;  /* 0x20000000ff007230 */ /* 0x004fcc0000004100 */
[----:B------:R-:W0:Y:S02]  /*5ca0*/  F2I.FTZ.TRUNC.NTZ R0, R0 ;  /* 0x0000000000007305 */ /* 0x000e24000021f100 */
[----:B0-----:R-:W-:Y:S01]  /*5cb0*/  PRMT R24, R0, 0x7610, R24 ;  /* 0x0000761000187816 */ /* 0x001fe20000000018 */
[----:B------:R-:W-:Y:S06]  /*5cc0*/  BRA `(.L_x_11372) ;  /* 0x0000000800ec7947 */ /* 0x000fec0003800000 */
.L_x_11375:
        /* <DEDUP_REMOVED lines=9> */
.L_x_11378:
[----:B------:R-:W2:Y:S02]  /*5d60*/  LDG.E.U16 R4, desc[UR36][R4.64] ;  /* 0x0000002404047981 */ /* 0x000ea4000c1e1500 */
[----:B--2---:R-:W-:-:S06]  /*5d70*/  HADD2.F32 R0, -RZ, R4.H0_H0 ;  /* 0x20000004ff007230 */ /* 0x004fcc0000004100 */
[----:B------:R-:W0:Y:S02]  /*5d80*/  F2I.FTZ.TRUNC.NTZ R0, R0 ;  /* 0x0000000000007305 */ /* 0x000e24000021f100 */
[----:B0-----:R-:W-:Y:S01]  /*5d90*/  PRMT R24, R0, 0x7610, R24 ;  /* 0x0000761000187816 */ /* 0x001fe20000000018 */
[----:B------:R-:W-:Y:S06]  /*5da0*/  BRA `(.L_x_11372) ;  /* 0x0000000800b47947 */ /* 0x000fec0003800000 */
.L_x_11377:
[----:B------:R-:W2:Y:S02]  /*5db0*/  LDG.E.64 R4, desc[UR36][R4.64] ;  /* 0x0000002404047981 */ /* 0x000ea4000c1e1b00 */
[----:B--2---:R0:W1:Y:S01]  /*5dc0*/  F2I.F64.TRUNC R24, R4 ;  /* 0x0000000400187311 */ /* 0x004062000030d100 */
[----:B------:R-:W-:Y:S05]  /*5dd0*/  BRA `(.L_x_11372) ;  /* 0x0000000800a87947 */ /* 0x000fea0003800000 */
.L_x_11367:
        /* <DEDUP_REMOVED lines=12> */
.L_x_11381:
[----:B------:R-:W2:Y:S02]  /*5ea0*/  LDG.E.64 R4, desc[UR36][R4.64] ;  /* 0x0000002404047981 */ /* 0x000ea4000c1e1b00 */
[----:B--2---:R0:W1:Y:S01]  /*5eb0*/  F2I.F64.TRUNC R24, R4 ;  /* 0x0000000400187311 */ /* 0x004062000030d100 */
[----:B------:R-:W-:Y:S05]  /*5ec0*/  BRA `(.L_x_11372) ;  /* 0x00000008006c7947 */ /* 0x000fea0003800000 */
.L_x_11380:
        /* <DEDUP_REMOVED lines=28> */
.L_x_11383:
        /* <DEDUP_REMOVED lines=15> */
.L_x_11382:
[----:B------:R-:W2:Y:S02]  /*6180*/  LDG.E.U16 R0, desc[UR36][R4.64] ;  /* 0x0000002404007981 */ /* 0x000ea4000c1e1500 */
[----:B--2---:R-:W-:-:S06]  /*6190*/  IMAD.U32 R0, R0, 0x10000, RZ ;  /* 0x0001000000007824 */ /* 0x004fcc00078e00ff */
[----:B------:R-:W0:Y:S02]  /*61a0*/  F2I.FTZ.TRUNC.NTZ R0, R0 ;  /* 0x0000000000007305 */ /* 0x000e24000021f100 */
[----:B0-----:R-:W-:Y:S01]  /*61b0*/  PRMT R24, R0, 0x7610, R24 ;  /* 0x0000761000187816 */ /* 0x001fe20000000018 */
[----:B------:R-:W-:Y:S06]  /*61c0*/  BRA `(.L_x_11372) ;  /* 0x0000000400ac7947 */ /* 0x000fec0003800000 */
.L_x_11379:
        /* <DEDUP_REMOVED lines=10> */
.L_x_11386:
        /* <DEDUP_REMOVED lines=21> */
.L_x_11390:
[----:B------:R-:W-:Y:S05]  /*63c0*/  BSYNC B1 ;  /* 0x0000000000017941 */ /* 0x000fea0003800000 */
.L_x_11389:
[----:B------:R-:W-:Y:S01]  /*63d0*/  LEA R5, R0, 0x3b800000, 0x17 ;  /* 0x3b80000000057811 */ /* 0x000fe200078eb8ff */
[----:B------:R-:W-:-:S05]  /*63e0*/  IMAD.SHL.U32 R0, R3, 0x100000, RZ ;  /* 0x0010000003007824 */ /* 0x000fca00078e00ff */
[----:B------:R-:W-:-:S07]  /*63f0*/  LOP3.LUT R0, R5, R0, R6, 0xfe, !PT ;  /* 0x0000000005007212 */ /* 0x000fce00078efe06 */
.L_x_11388:
[----:B------:R-:W-:Y:S05]  /*6400*/  BSYNC B0 ;  /* 0x0000000000007941 */ /* 0x000fea0003800000 */
.L_x_11387:
[----:B------:R-:W0:Y:S02]  /*6410*/  F2I.FTZ.TRUNC.NTZ R0, R0 ;  /* 0x0000000000007305 */ /* 0x000e24000021f100 */
[----:B0-----:R-:W-:Y:S01]  /*6420*/  PRMT R24, R0, 0x7610, R24 ;  /* 0x0000761000187816 */ /* 0x001fe20000000018 */
[----:B------:R-:W-:Y:S06]  /*6430*/  BRA `(.L_x_11372) ;  /* 0x0000000400107947 */ /* 0x000fec0003800000 */
.L_x_11385:
        /* <DEDUP_REMOVED lines=21> */
.L_x_11394:
[----:B------:R-:W-:Y:S05]  /*6590*/  BSYNC B1 ;  /* 0x0000000000017941 */ /* 0x000fea0003800000 */
.L_x_11393:
[----:B------:R-:W-:Y:S01]  /*65a0*/  LEA R5, R0, 0x37800000, 0x17 ;  /* 0x3780000000057811 */ /* 0x000fe200078eb8ff */
[----:B------:R-:W-:-:S05]  /*65b0*/  IMAD.SHL.U32 R0, R3, 0x200000, RZ ;  /* 0x0020000003007824 */ /* 0x000fca00078e00ff */
[----:B------:R-:W-:-:S07]  /*65c0*/  LOP3.LUT R0, R5, R0, R6, 0xfe, !PT ;  /* 0x0000000005007212 */ /* 0x000fce00078efe06 */
.L_x_11392:
[----:B------:R-:W-:Y:S05]  /*65d0*/  BSYNC B0 ;  /* 0x0000000000007941 */ /* 0x000fea0003800000 */
.L_x_11391:
[----:B------:R-:W0:Y:S02]  /*65e0*/  F2I.FTZ.TRUNC.NTZ R0, R0 ;  /* 0x0000000000007305 */ /* 0x000e24000021f100 */
[----:B0-----:R-:W-:Y:S01]  /*65f0*/  PRMT R24, R0, 0x7610, R24 ;  /* 0x0000761000187816 */ /* 0x001fe20000000018 */
[----:B------:R-:W-:Y:S06]  /*6600*/  BRA `(.L_x_11372) ;  /* 0x00000000009c7947 */ /* 0x000fec0003800000 */
.L_x_11384:
        /* <DEDUP_REMOVED lines=14> */
.L_x_11398:
[----:B------:R-:W-:Y:S05]  /*66f0*/  BSYNC B0 ;  /* 0x0000000000007941 */ /* 0x000fea0003800000 */
.L_x_11397:
[----:B------:R-:W0:Y:S02]  /*6700*/  F2I.FTZ.TRUNC.NTZ R0, R0 ;  /* 0x0000000000007305 */ /* 0x000e24000021f100 */
[----:B0-----:R-:W-:Y:S01]  /*6710*/  PRMT R24, R0, 0x7610, R24 ;  /* 0x0000761000187816 */ /* 0x001fe20000000018 */
[----:B------:R-:W-:Y:S06]  /*6720*/  BRA `(.L_x_11372) ;  /* 0x0000000000547947 */ /* 0x000fec0003800000 */
.L_x_11371:
        /* <DEDUP_REMOVED lines=16> */
.L_x_11399:
[----:B------:R-:W-:Y:S01]  /*6830*/  PRMT R24, RZ, 0x7610, R24 ;  /* 0x00007610ff187816 */ /* 0x000fe20000000018 */
[----:B------:R-:W-:Y:S06]  /*6840*/  BRA `(.L_x_11372) ;  /* 0x00000000000c7947 */ /* 0x000fec0003800000 */
.L_x_11396:
[----:B------:R0:W5:Y:S01]  /*6850*/  LDG.E.U16 R24, desc[UR36][R4.64] ;  /* 0x0000002404187981 */ /* 0x000162000c1e1500 */
[----:B------:R-:W-:Y:S05]  /*6860*/  BRA `(.L_x_11372) ;  /* 0x0000000000047947 */ /* 0x000fea0003800000 */
.L_x_11395:
[----:B------:R0:W5:Y:S02]  /*6870*/  LDG.E.U16 R24, desc[UR36][R4.64] ;  /* 0x0000002404187981 */ /* 0x000164000c1e1500 */
.L_x_11372:
        /* <DEDUP_REMOVED lines=19> */
.L_x_11403:
[----:B------:R0:W5:Y:S01]  /*69b0*/  LDG.E.U8 R17, desc[UR36][R4.64] ;  /* 0x0000002404117981 */ /* 0x000162000c1e1100 */
[----:B------:R-:W-:Y:S05]  /*69c0*/  BRA `(.L_x_11366) ;  /* 0x0000000c00507947 */ /* 0x000fea0003800000 */
.L_x_11402:
        /* <DEDUP_REMOVED lines=8> */
.L_x_11406:
[----:B------:R0:W5:Y:S01]  /*6a50*/  LDG.E.U16 R17, desc[UR36][R4.64] ;  /* 0x0000002404117981 */ /* 0x000162000c1e1500 */
[----:B------:R-:W-:Y:S05]  /*6a60*/  BRA `(.L_x_11366) ;  /* 0x0000000c00287947 */ /* 0x000fea0003800000 */
.L_x_11405:
[----:B------:R0:W5:Y:S01]  /*6a70*/  LDG.E.U16 R17, desc[UR36][R4.64] ;  /* 0x0000002404117981 */ /* 0x000162000c1e1500 */
[----:B------:R-:W-:Y:S05]  /*6a80*/  BRA `(.L_x_11366) ;  /* 0x0000000c00207947 */ /* 0x000fea0003800000 */
.L_x_11401:
        /* <DEDUP_REMOVED lines=9> */
.L_x_11408:
[----:B------:R-:W2:Y:S02]  /*6b20*/  LDG.E.U16 R0, desc[UR36][R4.64] ;  /* 0x0000002404007981 */ /* 0x000ea4000c1e1500 */
[----:B--2---:R-:W-:-:S06]  /*6b30*/  HADD2.F32 R0, -RZ, R0.H0_H0 ;  /* 0x20000000ff007230 */ /* 0x004fcc0000004100 */
[----:B------:R-:W0:Y:S02]  /*6b40*/  F2I.FTZ.TRUNC.NTZ R0, R0 ;  /* 0x0000000000007305 */ /* 0x000e24000021f100 */
[----:B0-----:R-:W-:Y:S01]  /*6b50*/  PRMT R17, R0, 0x7610, R17 ;  /* 0x0000761000117816 */ /* 0x001fe20000000011 */
[----:B------:R-:W-:Y:S06]  /*6b60*/  BRA `(.L_x_11366) ;  /* 0x0000000800e87947 */ /* 0x000fec0003800000 */
.L_x_11407:
        /* <DEDUP_REMOVED lines=9> */
.L_x_11410:
[----:B------:R-:W2:Y:S02]  /*6c00*/  LDG.E.U16 R4, desc[UR36][R4.64] ;  /* 0x0000002404047981 */ /* 0x000ea4000c1e1500 */
[----:B--2---:R-:W-:-:S06]  /*6c10*/  HADD2.F32 R0, -RZ, R4.H0_H0 ;  /* 0x20000004ff007230 */ /* 0x004fcc0000004100 */
[----:B------:R-:W0:Y:S02]  /*6c20*/  F2I.FTZ.TRUNC.NTZ R0, R0 ;  /* 0x0000000000007305 */ /* 0x000e24000021f100 */
[----:B0-----:R-:W-:Y:S01]  /*6c30*/  PRMT R17, R0, 0x7610, R17 ;  /* 0x0000761000117816 */ /* 0x001fe20000000011 */
[----:B------:R-:W-:Y:S06]  /*6c40*/  BRA `(.L_x_11366) ;  /* 0x0000000800b07947 */ /* 0x000fec0003800000 */
.L_x_11409:
[----:B------:R-:W2:Y:S02]  /*6c50*/  LDG.E.64 R4, desc[UR36][R4.64] ;  /* 0x0000002404047981 */ /* 0x000ea4000c1e1b00 */
[----:B--2---:R0:W1:Y:S01]  /*6c60*/  F2I.F64.TRUNC R17, R4 ;  /* 0x0000000400117311 */ /* 0x004062000030d100 */
[----:B------:R-:W-:Y:S05]  /*6c70*/  BRA `(.L_x_11366) ;  /* 0x0000000800a47947 */ /* 0x000fea0003800000 */
.L_x_11400:
        /* <DEDUP_REMOVED lines=12> */
.L_x_11413:
[----:B------:R-:W2:Y:S02]  /*6d40*/  LDG.E.64 R4, desc[UR36][R4.64] ;  /* 0x0000002404047981 */ /* 0x000ea4000c1e1b00 */
[----:B--2---:R0:W1:Y:S01]  /*6d50*/  F2I.F64.TRUNC R17, R4 ;  /* 0x0000000400117311 */ /* 0x004062000030d100 */
[----:B------:R-:W-:Y:S05]  /*6d60*/  BRA `(.L_x_11366) ;  /* 0x0000000800687947 */ /* 0x000fea0003800000 */
.L_x_11412:
        /* <DEDUP_REMOVED lines=28> */
.L_x_11415:
        /* <DEDUP_REMOVED lines=15> */
.L_x_11414:
[----:B------:R-:W2:Y:S02]  /*7020*/  LDG.E.U16 R0, desc[UR36][R4.64] ;  /* 0x0000002404007981 */ /* 0x000ea4000c1e1500 */
[----:B--2---:R-:W-:-:S06]  /*7030*/  IMAD.U32 R0, R0, 0x10000, RZ ;  /* 0x0001000000007824 */ /* 0x004fcc00078e00ff */
[----:B------:R-:W0:Y:S02]  /*7040*/  F2I.FTZ.TRUNC.NTZ R0, R0 ;  /* 0x0000000000007305 */ /* 0x000e24000021f100 */
[----:B0-----:R-:W-:Y:S01]  /*7050*/  PRMT R17, R0, 0x7610, R17 ;  /* 0x0000761000117816 */ /* 0x001fe20000000011 */
[----:B------:R-:W-:Y:S06]  /*7060*/  BRA `(.L_x_11366) ;  /* 0x0000000400a87947 */ /* 0x000fec0003800000 */
.L_x_11411:
        /* <DEDUP_REMOVED lines=10> */
.L_x_11418:
        /* <DEDUP_REMOVED lines=21> */
.L_x_11422:
[----:B------:R-:W-:Y:S05]  /*7260*/  BSYNC B1 ;  /* 0x0000000000017941 */ /* 0x000fea0003800000 */
.L_x_11421:
[----:B------:R-:W-:Y:S01]  /*7270*/  LEA R5, R0, 0x3b800000, 0x17 ;  /* 0x3b80000000057811 */ /* 0x000fe200078eb8ff */
[----:B------:R-:W-:-:S05]  /*7280*/  IMAD.SHL.U32 R0, R3, 0x100000, RZ ;  /* 0x0010000003007824 */ /* 0x000fca00078e00ff */
[----:B------:R-:W-:-:S07]  /*7290*/  LOP3.LUT R0, R5, R0, R6, 0xfe, !PT ;  /* 0x0000000005007212 */ /* 0x000fce00078efe06 */
.L_x_11420:
[----:B------:R-:W-:Y:S05]  /*72a0*/  BSYNC B0 ;  /* 0x0000000000007941 */ /* 0x000fea0003800000 */
.L_x_11419:
[----:B------:R-:W0:Y:S02]  /*72b0*/  F2I.FTZ.TRUNC.NTZ R0, R0 ;  /* 0x0000000000007305 */ /* 0x000e24000021f100 */
[----:B0-----:R-:W-:Y:S01]  /*72c0*/  PRMT R17, R0, 0x7610, R17 ;  /* 0x0000761000117816 */ /* 0x001fe20000000011 */
[----:B------:R-:W-:Y:S06]  /*72d0*/  BRA `(.L_x_11366) ;  /* 0x00000004000c7947 */ /* 0x000fec0003800000 */
.L_x_11417:
        /* <DEDUP_REMOVED lines=21> */
.L_x_11426:
[----:B------:R-:W-:Y:S05]  /*7430*/  BSYNC B1 ;  /* 0x0000000000017941 */ /* 0x000fea0003800000 */
.L_x_11425:
[----:B------:R-:W-:Y:S01]  /*7440*/  LEA R5, R0, 0x37800000, 0x17 ;  /* 0x3780000000057811 */ /* 0x000fe200078eb8ff */
[----:B------:R-:W-:-:S05]  /*7450*/  IMAD.SHL.U32 R0, R3, 0x200000, RZ ;  /* 0x0020000003007824 */ /* 0x000fca00078e00ff */
[----:B------:R-:W-:-:S07]  /*7460*/  LOP3.LUT R0, R5, R0, R6, 0xfe, !PT ;  /* 0x0000000005007212 */ /* 0x000fce00078efe06 */
.L_x_11424:
[----:B------:R-:W-:Y:S05]  /*7470*/  BSYNC B0 ;  /* 0x0000000000007941 */ /* 0x000fea0003800000 */
.L_x_11423:
[----:B------:R-:W0:Y:S02]  /*7480*/  F2I.FTZ.TRUNC.NTZ R0, R0 ;  /* 0x0000000000007305 */ /* 0x000e24000021f100 */
[----:B0-----:R-:W-:Y:S01]  /*7490*/  PRMT R17, R0, 0x7610, R17 ;  /* 0x0000761000117816 */ /* 0x001fe20000000011 */
[----:B------:R-:W-:Y:S06]  /*74a0*/  BRA `(.L_x_11366) ;  /* 0x0000000000987947 */ /* 0x000fec0003800000 */
.L_x_11416:
        /* <DEDUP_REMOVED lines=14> */
.L_x_11430:
[----:B------:R-:W-:Y:S05]  /*7590*/  BSYNC B0 ;  /* 0x0000000000007941 */ /* 0x000fea0003800000 */
.L_x_11429:
[----:B------:R-:W0:Y:S02]  /*75a0*/  F2I.FTZ.TRUNC.NTZ R0, R0 ;  /* 0x0000000000007305 */ /* 0x000e24000021f100 */
[----:B0-----:R-:W-:Y:S01]  /*75b0*/  PRMT R17, R0, 0x7610, R17 ;  /* 0x0000761000117816 */ /* 0x001fe20000000011 */
[----:B------:R-:W-:Y:S06]  /*75c0*/  BRA `(.L_x_11366) ;  /* 0x0000000000507947 */ /* 0x000fec0003800000 */
.L_x_11404:
        /* <DEDUP_REMOVED lines=16> */
.L_x_11431:
[----:B------:R-:W-:Y:S05]  /*76d0*/  BRA `(.L_x_11366) ;  /* 0x00000000000c7947 */ /* 0x000fea0003800000 */
.L_x_11428:
[----:B------:R0:W5:Y:S01]  /*76e0*/  LDG.E.U16 R17, desc[UR36][R4.64] ;  /* 0x0000002404117981 */ /* 0x000162000c1e1500 */
[----:B------:R-:W-:Y:S05]  /*76f0*/  BRA `(.L_x_11366) ;  /* 0x0000000000047947 */ /* 0x000fea0003800000 */
.L_x_11427:
[----:B------:R0:W5:Y:S02]  /*7700*/  LDG.E.U16 R17, desc[UR36][R4.64] ;  /* 0x0000002404117981 */ /* 0x000164000c1e1500 */
.L_x_11366:
[----:B------:R-:W-:Y:S05]  /*7710*/  BSYNC B6 ;  /* 0x0000000000067941 */ /* 0x000fea0003800000 */
.L_x_11365:
        /* <DEDUP_REMOVED lines=30> */
.L_x_11437:
[----:B------:R0:W-:Y:S01]  /*7900*/  STG.E.U8 desc[UR36][R8.64], R25 ;  /* 0x0000001908007986 */ /* 0x0001e2000c101124 */
[----:B------:R-:W-:Y:S05]  /*7910*/  BRA `(.L_x_11433) ;  /* 0x0000000c00647947 */ /* 0x000fea0003800000 */
.L_x_11436:
        /* <DEDUP_REMOVED lines=10> */
.L_x_11440:
[----:B------:R-:W-:-:S05]  /*79c0*/  PRMT R3, R25, 0x9910, RZ ;  /* 0x0000991019037816 */ /* 0x000fca00000000ff */
[----:B------:R0:W-:Y:S01]  /*79d0*/  STG.E desc[UR36][R8.64], R3 ;  /* 0x0000000308007986 */ /* 0x0001e2000c101924 */
[----:B------:R-:W-:Y:S05]  /*79e0*/  BRA `(.L_x_11433) ;  /* 0x0000000c00307947 */ /* 0x000fea0003800000 */
.L_x_11439:
[----:B------:R0:W-:Y:S01]  /*79f0*/  STG.E.U16 desc[UR36][R8.64], R25 ;  /* 0x0000001908007986 */ /* 0x0001e2000c101524 */
[----:B------:R-:W-:Y:S05]  /*7a00*/  BRA `(.L_x_11433) ;  /* 0x0000000c00287947 */ /* 0x000fea0003800000 */
.L_x_11435:
        /* <DEDUP_REMOVED lines=9> */
.L_x_11442:
[----:B------:R-:W0:Y:S02]  /*7aa0*/  I2F.S16 R0, R25 ;  /* 0x0000001900007306 */ /* 0x000e240000101400 */
[----:B0-----:R-:W-:-:S05]  /*7ab0*/  F2FP.F16.F32.PACK_AB R0, RZ, R0 ;  /* 0x00000000ff00723e */ /* 0x001fca00000000ff */
[----:B------:R0:W-:Y:S01]  /*7ac0*/  STG.E.U16 desc[UR36][R8.64], R0 ;  /* 0x0000000008007986 */ /* 0x0001e2000c101524 */
[----:B------:R-:W-:Y:S05]  /*7ad0*/  BRA `(.L_x_11433) ;  /* 0x0000000800f47947 */ /* 0x000fea0003800000 */
.L_x_11441:
        /* <DEDUP_REMOVED lines=10> */
.L_x_11444:
[----:B------:R-:W0:Y:S02]  /*7b80*/  I2F.S16 R25, R25 ;  /* 0x0000001900197306 */ /* 0x000e240000101400 */
[----:B0-----:R-:W-:-:S04]  /*7b90*/  F2FP.F16.F32.PACK_AB R3, RZ, R25 ;  /* 0x00000019ff03723e */ /* 0x001fc800000000ff */
[----:B------:R-:W-:-:S05]  /*7ba0*/  PRMT R3, R3, 0x5410, RZ ;  /* 0x0000541003037816 */ /* 0x000fca00000000ff */
[----:B------:R3:W-:Y:S01]  /*7bb0*/  STG.E desc[UR36][R8.64], R3 ;  /* 0x0000000308007986 */ /* 0x0007e2000c101924 */
[----:B------:R-:W-:Y:S05]  /*7bc0*/  BRA `(.L_x_11433) ;  /* 0x0000000800b87947 */ /* 0x000fea0003800000 */
.L_x_11443:
[----:B------:R-:W0:Y:S02]  /*7bd0*/  I2F.F64.S16 R4, R25 ;  /* 0x0000001900047312 */ /* 0x000e240000101c00 */
[----:B0-----:R4:W-:Y:S01]  /*7be0*/  STG.E.64 desc[UR36][R8.64], R4 ;  /* 0x0000000408007986 */ /* 0x0019e2000c101b24 */
[----:B------:R-:W-:Y:S05]  /*7bf0*/  BRA `(.L_x_11433) ;  /* 0x0000000800ac7947 */ /* 0x000fea0003800000 */
.L_x_11434:
        /* <DEDUP_REMOVED lines=13> */
.L_x_11447:
[----:B------:R-:W0:Y:S01]  /*7cd0*/  I2F.F64.S16 R4, R25 ;  /* 0x0000001900047312 */ /* 0x000e220000101c00 */
[----:B------:R-:W-:-:S05]  /*7ce0*/  CS2R R6, SRZ ;  /* 0x0000000000067805 */ /* 0x000fca000001ff00 */
[----:B0-----:R0:W-:Y:S01]  /*7cf0*/  STG.E.128 desc[UR36][R8.64], R4 ;  /* 0x0000000408007986 */ /* 0x0011e2000c101d24 */
[----:B------:R-:W-:Y:S05]  /*7d00*/  BRA `(.L_x_11433) ;  /* 0x0000000800687947 */ /* 0x000fea0003800000 */
.L_x_11446:
        /* <DEDUP_REMOVED lines=21> */
.L_x_11451:
[----:B------:R-:W-:Y:S05]  /*7e60*/  BSYNC B0 ;  /* 0x0000000000007941 */ /* 0x000fea0003800000 */
.L_x_11450:
[----:B------:R-:W-:-:S05]  /*7e70*/  LOP3.LUT R5, R0, R5, RZ, 0xfc, !PT ;  /* 0x0000000500057212 */ /* 0x000fca00078efcff */
[----:B------:R0:W-:Y:S01]  /*7e80*/  STG.E.U8 desc[UR36][R8.64], R5 ;  /* 0x0000000508007986 */ /* 0x0001e2000c101124 */
[----:B------:R-:W-:Y:S05]  /*7e90*/  BRA `(.L_x_11433) ;  /* 0x0000000800047947 */ /* 0x000fea0003800000 */
.L_x_11449:
        /* <DEDUP_REMOVED lines=13> */
.L_x_11453:
[----:B------:R-:W-:Y:S01]  /*7f70*/  IMAD.MOV.U32 R0, RZ, RZ, 0x7f ;  /* 0x0000007fff007424 */ /* 0x000fe200078e00ff */
[----:B------:R-:W-:-:S04]  /*7f80*/  ISETP.GT.U32.AND P0, PT, R3, 0x7f800000, PT ;  /* 0x7f8000000300780c */ /* 0x000fc80003f04070 */
[----:B------:R-:W-:-:S09]  /*7f90*/  SEL R0, R0, 0x7c, P0 ;  /* 0x0000007c00007807 */ /* 0x000fd20000000000 */
.L_x_11454:
[----:B------:R-:W-:Y:S05]  /*7fa0*/  BSYNC B0 ;  /* 0x0000000000007941 */ /* 0x000fea0003800000 */
.L_x_11452:
[----:B------:R-:W-:-:S04]  /*7fb0*/  LOP3.LUT R3, R25, 0x80000000, RZ, 0xc0, !PT ;  /* 0x8000000019037812 */ /* 0x000fc800078ec0ff */
[----:B------:R-:W-:-:S04]  /*7fc0*/  SHF.R.U32.HI R3, RZ, 0x18, R3 ;  /* 0x00000018ff037819 */ /* 0x000fc80000011603 */
[----:B------:R-:W-:-:S05]  /*7fd0*/  LOP3.LUT R3, R0, R3, RZ, 0xfc, !PT ;  /* 0x0000000300037212 */ /* 0x000fca00078efcff */
[----:B------:R0:W-:Y:S01]  /*7fe0*/  STG.E.U8 desc[UR36][R8.64], R3 ;  /* 0x0000000308007986 */ /* 0x0001e2000c101124 */
[----:B------:R-:W-:Y:S05]  /*7ff0*/  BRA `(.L_x_11433) ;  /* 0x0000000400ac7947 */ /* 0x000fea0003800000 */
.L_x_11448:
[----:B------:R-:W0:Y:S02]  /*8000*/  I2F.S16 R0, R25 ;  /* 0x0000001900007306 */ /* 0x000e240000101400 */
[----:B0-----:R-:W-:-:S05]  /*8010*/  F2FP.BF16.F32.PACK_AB R0, RZ, R0 ;  /* 0x00000000ff00723e */ /* 0x001fca00000010ff */
[----:B------:R0:W-:Y:S01]  /*8020*/  STG.E.U16 desc[UR36][R8.64], R0 ;  /* 0x0000000008007986 */ /* 0x0001e2000c101524 */
[----:B------:R-:W-:Y:S05]  /*8030*/  BRA `(.L_x_11433) ;  /* 0x00000004009c7947 */ /* 0x000fea0003800000 */
.L_x_11445:
        /* <DEDUP_REMOVED lines=10> */
.L_x_11457:
        /* <DEDUP_REMOVED lines=17> */
.L_x_11460:
[----:B------:R-:W-:-:S04]  /*81f0*/  LOP3.LUT R3, R25, 0x80000000, RZ, 0xc0, !PT ;  /* 0x8000000019037812 */ /* 0x000fc800078ec0ff */
[----:B------:R-:W-:-:S04]  /*8200*/  SHF.R.U32.HI R3, RZ, 0x18, R3 ;  /* 0x00000018ff037819 */ /* 0x000fc80000011603 */
[----:B------:R-:W-:-:S04]  /*8210*/  LOP3.LUT R0, R0, R3, RZ, 0xfc, !PT ;  /* 0x0000000300007212 */ /* 0x000fc800078efcff */
[----:B------:R-:W-:-:S07]  /*8220*/  PRMT R4, R0, 0x7610, R4 ;  /* 0x0000761000047816 */ /* 0x000fce0000000004 */
.L_x_11459:
[----:B------:R-:W-:Y:S05]  /*8230*/  BSYNC B0 ;  /* 0x0000000000007941 */ /* 0x000fea0003800000 */
.L_x_11458:
[----:B------:R0:W-:Y:S01]  /*8240*/  STG.E.U8 desc[UR36][R8.64], R4 ;  /* 0x0000000408007986 */ /* 0x0001e2000c101124 */
[----:B------:R-:W-:Y:S05]  /*8250*/  BRA `(.L_x_11433) ;  /* 0x0000000400147947 */ /* 0x000fea0003800000 */
.L_x_11456:
        /* <DEDUP_REMOVED lines=17> */
.L_x_11463:
[----:B------:R-:W-:-:S04]  /*8370*/  LOP3.LUT R3, R25, 0x80000000, RZ, 0xc0, !PT ;  /* 0x8000000019037812 */ /* 0x000fc800078ec0ff */
[----:B------:R-:W-:-:S04]  /*8380*/  SHF.R.U32.HI R3, RZ, 0x18, R3 ;  /* 0x00000018ff037819 */ /* 0x000fc80000011603 */
[----:B------:R-:W-:-:S04]  /*8390*/  LOP3.LUT R0, R0, R3, RZ, 0xfc, !PT ;  /* 0x0000000300007212 */ /* 0x000fc800078efcff */
[----:B------:R-:W-:-:S07]  /*83a0*/  PRMT R4, R0, 0x7610, R4 ;  /* 0x0000761000047816 */ /* 0x000fce0000000004 */
.L_x_11462:
[----:B------:R-:W-:Y:S05]  /*83b0*/  BSYNC B0 ;  /* 0x0000000000007941 */ /* 0x000fea0003800000 */
.L_x_11461:
[----:B------:R0:W-:Y:S01]  /*83c0*/  STG.E.U8 desc[UR36][R8.64], R4 ;  /* 0x0000000408007986 */ /* 0x0001e2000c101124 */
[----:B------:R-:W-:Y:S05]  /*83d0*/  BRA `(.L_x_11433) ;  /* 0x0000000000b47947 */ /* 0x000fea0003800000 */
.L_x_11455:
        /* <DEDUP_REMOVED lines=22> */
.L_x_11438:
        /* <DEDUP_REMOVED lines=16> */
.L_x_11466:
[----:B------:R-:W-:Y:S05]  /*8640*/  BRA `(.L_x_11433) ;  /* 0x0000000000187947 */ /* 0x000fea0003800000 */
.L_x_11465:
[----:B------:R-:W-:-:S04]  /*8650*/  PRMT R4, R25, 0x9910, RZ ;  /* 0x0000991019047816 */ /* 0x000fc800000000ff */
[----:B------:R-:W-:-:S05]  /*8660*/  SHF.R.S32.HI R5, RZ, 0x1f, R4 ;  /* 0x0000001fff057819 */ /* 0x000fca0000011404 */
[----:B------:R0:W-:Y:S01]  /*8670*/  STG.E.64 desc[UR36][R8.64], R4 ;  /* 0x0000000408007986 */ /* 0x0001e2000c101b24 */
[----:B------:R-:W-:Y:S05]  /*8680*/  BRA `(.L_x_11433) ;  /* 0x0000000000087947 */ /* 0x000fea0003800000 */
.L_x_11464:
[----:B------:R-:W-:-:S05]  /*8690*/  PRMT R3, R25, 0x9910, RZ ;  /* 0x0000991019037816 */ /* 0x000fca00000000ff */
[----:B------:R0:W-:Y:S02]  /*86a0*/  STG.E desc[UR36][R8.64], R3 ;  /* 0x0000000308007986 */ /* 0x0001e4000c101924 */
.L_x_11433:
[----:B------:R-:W-:Y:S05]  /*86b0*/  BSYNC B6 ;  /* 0x0000000000067941 */ /* 0x000fea0003800000 */
.L_x_11432:
        /* <DEDUP_REMOVED lines=23> */
.L_x_11472:
[----:B------:R0:W-:Y:S01]  /*8830*/  STG.E.U8 desc[UR36][R8.64], R22 ;  /* 0x0000001608007986 */ /* 0x0001e2000c101124 */
[----:B------:R-:W-:Y:S05]  /*8840*/  BRA `(.L_x_11474) ;  /* 0x0000000c00647947 */ /* 0x000fea0003800000 */
.L_x_11471:
        /* <DEDUP_REMOVED lines=10> */
.L_x_11476:
[----:B------:R-:W-:-:S05]  /*88f0*/  PRMT R3, R22, 0x9910, RZ ;  /* 0x0000991016037816 */ /* 0x000fca00000000ff */
[----:B------:R0:W-:Y:S01]  /*8900*/  STG.E desc[UR36][R8.64], R3 ;  /* 0x0000000308007986 */ /* 0x0001e2000c101924 */
[----:B------:R-:W-:Y:S05]  /*8910*/  BRA `(.L_x_11474) ;  /* 0x0000000c00307947 */ /* 0x000fea0003800000 */
.L_x_11475:
[----:B------:R0:W-:Y:S01]  /*8920*/  STG.E.U16 desc[UR36][R8.64], R22 ;  /* 0x0000001608007986 */ /* 0x0001e2000c101524 */
[----:B------:R-:W-:Y:S05]  /*8930*/  BRA `(.L_x_11474) ;  /* 0x0000000c00287947 */ /* 0x000fea0003800000 */
.L_x_11470:
        /* <DEDUP_REMOVED lines=9> */
.L_x_11478:
[----:B------:R-:W0:Y:S02]  /*89d0*/  I2F.S16 R0, R22 ;  /* 0x0000001600007306 */ /* 0x000e240000101400 */
[----:B0-----:R-:W-:-:S05]  /*89e0*/  F2FP.F16.F32.PACK_AB R0, RZ, R0 ;  /* 0x00000000ff00723e */ /* 0x001fca00000000ff */
[----:B------:R0:W-:Y:S01]  /*89f0*/  STG.E.U16 desc[UR36][R8.64], R0 ;  /* 0x0000000008007986 */ /* 0x0001e2000c101524 */
[----:B------:R-:W-:Y:S05]  /*8a00*/  BRA `(.L_x_11474) ;  /* 0x0000000800f47947 */ /* 0x000fea0003800000 */
.L_x_11477:
        /* <DEDUP_REMOVED lines=10> */
.L_x_11480:
[----:B------:R-:W0:Y:S02]  /*8ab0*/  I2F.S16 R22, R22 ;  /* 0x0000001600167306 */ /* 0x000e240000101400 */
[----:B0-----:R-:W-:-:S04]  /*8ac0*/  F2FP.F16.F32.PACK_AB R3, RZ, R22 ;  /* 0x00000016ff03723e */ /* 0x001fc800000000ff */
[----:B------:R-:W-:-:S05]  /*8ad0*/  PRMT R3, R3, 0x5410, RZ ;  /* 0x0000541003037816 */ /* 0x000fca00000000ff */
[----:B------:R3:W-:Y:S01]  /*8ae0*/  STG.E desc[UR36][R8.64], R3 ;  /* 0x0000000308007986 */ /* 0x0007e2000c101924 */
[----:B------:R-:W-:Y:S05]  /*8af0*/  BRA `(.L_x_11474) ;  /* 0x0000000800b87947 */ /* 0x000fea0003800000 */
.L_x_11479:
[----:B------:R-:W0:Y:S02]  /*8b00*/  I2F.F64.S16 R4, R22 ;  /* 0x0000001600047312 */ /* 0x000e240000101c00 */
[----:B0-----:R4:W-:Y:S01]  /*8b10*/  STG.E.64 desc[UR36][R8.64], R4 ;  /* 0x0000000408007986 */ /* 0x0019e2000c101b24 */
[----:B------:R-:W-:Y:S05]  /*8b20*/  BRA `(.L_x_11474) ;  /* 0x0000000800ac7947 */ /* 0x000fea0003800000 */
.L_x_11469:
        /* <DEDUP_REMOVED lines=13> */
.L_x_11483:
[----:B------:R-:W0:Y:S01]  /*8c00*/  I2F.F64.S16 R4, R22 ;  /* 0x0000001600047312 */ /* 0x000e220000101c00 */
[----:B------:R-:W-:-:S05]  /*8c10*/  CS2R R6, SRZ ;  /* 0x0000000000067805 */ /* 0x000fca000001ff00 */
[----:B0-----:R0:W-:Y:S01]  /*8c20*/  STG.E.128 desc[UR36][R8.64], R4 ;  /* 0x0000000408007986 */ /* 0x0011e2000c101d24 */
[----:B------:R-:W-:Y:S05]  /*8c30*/  BRA `(.L_x_11474) ;  /* 0x0000000800687947 */ /* 0x000fea0003800000 */
.L_x_11482:
        /* <DEDUP_REMOVED lines=21> */
.L_x_11487:
[----:B------:R-:W-:Y:S05]  /*8d90*/  BSYNC B0 ;  /* 0x0000000000007941 */ /* 0x000fea0003800000 */
.L_x_11486:
[----:B------:R-:W-:-:S05]  /*8da0*/  LOP3.LUT R5, R0, R5, RZ, 0xfc, !PT ;  /* 0x0000000500057212 */ /* 0x000fca00078efcff */
[----:B------:R0:W-:Y:S01]  /*8db0*/  STG.E.U8 desc[UR36][R8.64], R5 ;  /* 0x0000000508007986 */ /* 0x0001e2000c101124 */
[----:B------:R-:W-:Y:S05]  /*8dc0*/  BRA `(.L_x_11474) ;  /* 0x0000000800047947 */ /* 0x000fea0003800000 */
.L_x_11485:
        /* <DEDUP_REMOVED lines=13> */
.L_x_11489:
[----:B------:R-:W-:Y:S01]  /*8ea0*/  IMAD.MOV.U32 R0, RZ, RZ, 0x7f ;  /* 0x0000007fff007424 */ /* 0x000fe200078e00ff */
[----:B------:R-:W-:-:S04]  /*8eb0*/  ISETP.GT.U32.AND P0, PT, R3, 0x7f800000, PT ;  /* 0x7f8000000300780c */ /* 0x000fc80003f04070 */
[----:B------:R-:W-:-:S09]  /*8ec0*/  SEL R0, R0, 0x7c, P0 ;  /* 0x0000007c00007807 */ /* 0x000fd20000000000 */
.L_x_11490:
[----:B------:R-:W-:Y:S05]  /*8ed0*/  BSYNC B0 ;  /* 0x0000000000007941 */ /* 0x000fea0003800000 */
.L_x_11488:
[----:B------:R-:W-:-:S04]  /*8ee0*/  LOP3.LUT R3, R5, 0x80000000, RZ, 0xc0, !PT ;  /* 0x8000000005037812 */ /* 0x000fc800078ec0ff */
[----:B------:R-:W-:-:S04]  /*8ef0*/  SHF.R.U32.HI R3, RZ, 0x18, R3 ;  /* 0x00000018ff037819 */ /* 0x000fc80000011603 */
[----:B------:R-:W-:-:S05]  /*8f00*/  LOP3.LUT R3, R0, R3, RZ, 0xfc, !PT ;  /* 0x0000000300037212 */ /* 0x000fca00078efcff */
[----:B------:R0:W-:Y:S01]  /*8f10*/  STG.E.U8 desc[UR36][R8.64], R3 ;  /* 0x0000000308007986 */ /* 0x0001e2000c101124 */
[----:B------:R-:W-:Y:S05]  /*8f20*/  BRA `(.L_x_11474) ;  /* 0x0000000400ac7947 */ /* 0x000fea0003800000 */
.L_x_11484:
[----:B------:R-:W0:Y:S02]  /*8f30*/  I2F.S16 R0, R22 ;  /* 0x0000001600007306 */ /* 0x000e240000101400 */
[----:B0-----:R-:W-:-:S05]  /*8f40*/  F2FP.BF16.F32.PACK_AB R0, RZ, R0 ;  /* 0x00000000ff00723e */ /* 0x001fca00000010ff */
[----:B------:R0:W-:Y:S01]  /*8f50*/  STG.E.U16 desc[UR36][R8.64], R0 ;  /* 0x0000000008007986 */ /* 0x0001e2000c101524 */
[----:B------:R-:W-:Y:S05]  /*8f60*/  BRA `(.L_x_11474) ;  /* 0x00000004009c7947 */ /* 0x000fea0003800000 */
.L_x_11481:
        /* <DEDUP_REMOVED lines=10> */
.L_x_11493:
        /* <DEDUP_REMOVED lines=17> */
.L_x_11496:
[----:B------:R-:W-:-:S04]  /*9120*/  LOP3.LUT R3, R5, 0x80000000, RZ, 0xc0, !PT ;  /* 0x8000000005037812 */ /* 0x000fc800078ec0ff */
[----:B------:R-:W-:-:S04]  /*9130*/  SHF.R.U32.HI R3, RZ, 0x18, R3 ;  /* 0x00000018ff037819 */ /* 0x000fc80000011603 */
[----:B------:R-:W-:-:S04]  /*9140*/  LOP3.LUT R0, R0, R3, RZ, 0xfc, !PT ;  /* 0x0000000300007212 */ /* 0x000fc800078efcff */
[----:B------:R-:W-:-:S07]  /*9150*/  PRMT R4, R0, 0x7610, R4 ;  /* 0x0000761000047816 */ /* 0x000fce0000000004 */
.L_x_11495:
[----:B------:R-:W-:Y:S05]  /*9160*/  BSYNC B0 ;  /* 0x0000000000007941 */ /* 0x000fea0003800000 */
.L_x_11494:
[----:B------:R0:W-:Y:S01]  /*9170*/  STG.E.U8 desc[UR36][R8.64], R4 ;  /* 0x0000000408007986 */ /* 0x0001e2000c101124 */
[----:B------:R-:W-:Y:S05]  /*9180*/  BRA `(.L_x_11474) ;  /* 0x0000000400147947 */ /* 0x000fea0003800000 */
.L_x_11492:
        /* <DEDUP_REMOVED lines=17> */
.L_x_11499:
[----:B------:R-:W-:-:S04]  /*92a0*/  LOP3.LUT R3, R5, 0x80000000, RZ, 0xc0, !PT ;  /* 0x8000000005037812 */ /* 0x000fc800078ec0ff */
[----:B------:R-:W-:-:S04]  /*92b0*/  SHF.R.U32.HI R3, RZ, 0x18, R3 ;  /* 0x00000018ff037819 */ /* 0x000fc80000011603 */
[----:B------:R-:W-:-:S04]  /*92c0*/  LOP3.LUT R0, R0, R3, RZ, 0xfc, !PT ;  /* 0x0000000300007212 */ /* 0x000fc800078efcff */
[----:B------:R-:W-:-:S07]  /*92d0*/  PRMT R4, R0, 0x7610, R4 ;  /* 0x0000761000047816 */ /* 0x000fce0000000004 */
.L_x_11498:
[----:B------:R-:W-:Y:S05]  /*92e0*/  BSYNC B0 ;  /* 0x0000000000007941 */ /* 0x000fea0003800000 */
.L_x_11497:
[----:B------:R0:W-:Y:S01]  /*92f0*/  STG.E.U8 desc[UR36][R8.64], R4 ;  /* 0x0000000408007986 */ /* 0x0001e2000c101124 */
[----:B------:R-:W-:Y:S05]  /*9300*/  BRA `(.L_x_11474) ;  /* 0x0000000000b47947 */ /* 0x000fea0003800000 */
.L_x_11491:
        /* <DEDUP_REMOVED lines=22> */
.L_x_11473:
        /* <DEDUP_REMOVED lines=16> */
.L_x_11502:
[----:B------:R-:W-:Y:S05]  /*9570*/  BRA `(.L_x_11474) ;  /* 0x0000000000187947 */ /* 0x000fea0003800000 */
.L_x_11501:
[----:B------:R-:W-:-:S04]  /*9580*/  PRMT R4, R22, 0x9910, RZ ;  /* 0x0000991016047816 */ /* 0x000fc800000000ff */
[----:B------:R-:W-:-:S05]  /*9590*/  SHF.R.S32.HI R5, RZ, 0x1f, R4 ;  /* 0x0000001fff057819 */ /* 0x000fca0000011404 */
[----:B------:R0:W-:Y:S01]  /*95a0*/  STG.E.64 desc[UR36][R8.64], R4 ;  /* 0x0000000408007986 */ /* 0x0001e2000c101b24 */
[----:B------:R-:W-:Y:S05]  /*95b0*/  BRA `(.L_x_11474) ;  /* 0x0000000000087947 */ /* 0x000fea0003800000 */
.L_x_11500:
[----:B------:R-:W-:-:S05]  /*95c0*/  PRMT R3, R22, 0x9910, RZ ;  /* 0x0000991016037816 */ /* 0x000fca00000000ff */
[----:B------:R0:W-:Y:S02]  /*95d0*/  STG.E desc[UR36][R8.64], R3 ;  /* 0x0000000308007986 */ /* 0x0001e4000c101924 */
.L_x_11474:
        /* <DEDUP_REMOVED lines=23> */
.L_x_11506:
[----:B------:R0:W-:Y:S01]  /*9750*/  STG.E.U8 desc[UR36][R8.64], R19 ;  /* 0x0000001308007986 */ /* 0x0001e2000c101124 */
[----:B------:R-:W-:Y:S05]  /*9760*/  BRA `(.L_x_11508) ;  /* 0x0000000c00647947 */ /* 0x000fea0003800000 */
.L_x_11505:
        /* <DEDUP_REMOVED lines=10> */
.L_x_11510:
[----:B------:R-:W-:-:S05]  /*9810*/  PRMT R3, R19, 0x9910, RZ ;  /* 0x0000991013037816 */ /* 0x000fca00000000ff */
[----:B------:R0:W-:Y:S01]  /*9820*/  STG.E desc[UR36][R8.64], R3 ;  /* 0x0000000308007986 */ /* 0x0001e2000c101924 */
[----:B------:R-:W-:Y:S05]  /*9830*/  BRA `(.L_x_11508) ;  /* 0x0000000c00307947 */ /* 0x000fea0003800000 */
.L_x_11509:
[----:B------:R0:W-:Y:S01]  /*9840*/  STG.E.U16 desc[UR36][R8.64], R19 ;  /* 0x0000001308007986 */ /* 0x0001e2000c101524 */
[----:B------:R-:W-:Y:S05]  /*9850*/  BRA `(.L_x_11508) ;  /* 0x0000000c00287947 */ /* 0x000fea0003800000 */
.L_x_11504:
        /* <DEDUP_REMOVED lines=9> */
.L_x_11512:
[----:B------:R-:W0:Y:S02]  /*98f0*/  I2F.S16 R0, R19 ;  /* 0x0000001300007306 */ /* 0x000e240000101400 */
[----:B0-----:R-:W-:-:S05]  /*9900*/  F2FP.F16.F32.PACK_AB R0, RZ, R0 ;  /* 0x00000000ff00723e */ /* 0x001fca00000000ff */
[----:B------:R4:W-:Y:S01]  /*9910*/  STG.E.U16 desc[UR36][R8.64], R0 ;  /* 0x0000000008007986 */ /* 0x0009e2000c101524 */
[----:B------:R-:W-:Y:S05]  /*9920*/  BRA `(.L_x_11508) ;  /* 0x0000000800f47947 */ /* 0x000fea0003800000 */
.L_x_11511:
        /* <DEDUP_REMOVED lines=10> */
.L_x_11514:
[----:B------:R-:W0:Y:S02]  /*99d0*/  I2F.S16 R19, R19 ;  /* 0x0000001300137306 */ /* 0x000e240000101400 */
[----:B0-----:R-:W-:-:S04]  /*99e0*/  F2FP.F16.F32.PACK_AB R3, RZ, R19 ;  /* 0x00000013ff03723e */ /* 0x001fc800000000ff */
[----:B------:R-:W-:-:S05]  /*99f0*/  PRMT R3, R3, 0x5410, RZ ;  /* 0x0000541003037816 */ /* 0x000fca00000000ff */
[----:B------:R2:W-:Y:S01]  /*9a00*/  STG.E desc[UR36][R8.64], R3 ;  /* 0x0000000308007986 */ /* 0x0005e2000c101924 */
[----:B------:R-:W-:Y:S05]  /*9a10*/  BRA `(.L_x_11508) ;  /* 0x0000000800b87947 */ /* 0x000fea0003800000 */
.L_x_11513:
[----:B------:R-:W0:Y:S02]  /*9a20*/  I2F.F64.S16 R4, R19 ;  /* 0x0000001300047312 */ /* 0x000e240000101c00 */
[----:B0-----:R0:W-:Y:S01]  /*9a30*/  STG.E.64 desc[UR36][R8.64], R4 ;  /* 0x0000000408007986 */ /* 0x0011e2000c101b24 */
[----:B------:R-:W-:Y:S05]  /*9a40*/  BRA `(.L_x_11508) ;  /* 0x0000000800ac7947 */ /* 0x000fea0003800000 */
.L_x_11503:
        /* <DEDUP_REMOVED lines=13> */
.L_x_11517:
[----:B------:R-:W0:Y:S01]  /*9b20*/  I2F.F64.S16 R4, R19 ;  /* 0x0000001300047312 */ /* 0x000e220000101c00 */
[----:B------:R-:W-:-:S05]  /*9b30*/  CS2R R6, SRZ ;  /* 0x0000000000067805 */ /* 0x000fca000001ff00 */
[----:B0-----:R0:W-:Y:S01]  /*9b40*/  STG.E.128 desc[UR36][R8.64], R4 ;  /* 0x0000000408007986 */ /* 0x0011e2000c101d24 */
[----:B------:R-:W-:Y:S05]  /*9b50*/  BRA `(.L_x_11508) ;  /* 0x0000000800687947 */ /* 0x000fea0003800000 */
.L_x_11516:
        /* <DEDUP_REMOVED lines=21> */
.L_x_11521:
[----:B------:R-:W-:Y:S05]  /*9cb0*/  BSYNC B0 ;  /* 0x0000000000007941 */ /* 0x000fea0003800000 */
.L_x_11520:
[----:B------:R-:W-:-:S05]  /*9cc0*/  LOP3.LUT R5, R0, R5, RZ, 0xfc, !PT ;  /* 0x0000000500057212 */ /* 0x000fca00078efcff */
[----:B------:R0:W-:Y:S01]  /*9cd0*/  STG.E.U8 desc[UR36][R8.64], R5 ;  /* 0x0000000508007986 */ /* 0x0001e2000c101124 */
[----:B------:R-:W-:Y:S05]  /*9ce0*/  BRA `(.L_x_11508) ;  /* 0x0000000800047947 */ /* 0x000fea0003800000 */
.L_x_11519:
        /* <DEDUP_REMOVED lines=13> */
.L_x_11523:
[----:B------:R-:W-:Y:S01]  /*9dc0*/  IMAD.MOV.U32 R0, RZ, RZ, 0x7f ;  /* 0x0000007fff007424 */ /* 0x000fe200078e00ff */
[----:B------:R-:W-:-:S04]  /*9dd0*/  ISETP.GT.U32.AND P0, PT, R3, 0x7f800000, PT ;  /* 0x7f8000000300780c */ /* 0x000fc80003f04070 */
[----:B------:R-:W-:-:S09]  /*9de0*/  SEL R0, R0, 0x7c, P0 ;  /* 0x0000007c00007807 */ /* 0x000fd20000000000 */
.L_x_11524:
[----:B------:R-:W-:Y:S05]  /*9df0*/  BSYNC B0 ;  /* 0x0000000000007941 */ /* 0x000fea0003800000 */
.L_x_11522:
[----:B------:R-:W-:-:S04]  /*9e00*/  LOP3.LUT R3, R19, 0x80000000, RZ, 0xc0, !PT ;  /* 0x8000000013037812 */ /* 0x000fc800078ec0ff */
[----:B------:R-:W-:-:S04]  /*9e10*/  SHF.R.U32.HI R3, RZ, 0x18, R3 ;  /* 0x00000018ff037819 */ /* 0x000fc80000011603 */
[----:B------:R-:W-:-:S05]  /*9e20*/  LOP3.LUT R3, R0, R3, RZ, 0xfc, !PT ;  /* 0x0000000300037212 */ /* 0x000fca00078efcff */
[----:B------:R0:W-:Y:S01]  /*9e30*/  STG.E.U8 desc[UR36][R8.64], R3 ;  /* 0x0000000308007986 */ /* 0x0001e2000c101124 */
[----:B------:R-:W-:Y:S05]  /*9e40*/  BRA `(.L_x_11508) ;  /* 0x0000000400ac7947 */ /* 0x000fea0003800000 */
.L_x_11518:
[----:B------:R-:W0:Y:S02]  /*9e50*/  I2F.S16 R0, R19 ;  /* 0x0000001300007306 */ /* 0x000e240000101400 */
[----:B0-----:R-:W-:-:S05]  /*9e60*/  F2FP.BF16.F32.PACK_AB R0, RZ, R0 ;  /* 0x00000000ff00723e */ /* 0x001fca00000010ff */
[----:B------:R0:W-:Y:S01]  /*9e70*/  STG.E.U16 desc[UR36][R8.64], R0 ;  /* 0x0000000008007986 */ /* 0x0001e2000c101524 */
[----:B------:R-:W-:Y:S05]  /*9e80*/  BRA `(.L_x_11508) ;  /* 0x00000004009c7947 */ /* 0x000fea0003800000 */
.L_x_11515:
        /* <DEDUP_REMOVED lines=10> */
.L_x_11527:
        /* <DEDUP_REMOVED lines=17> */
.L_x_11530:
[----:B------:R-:W-:-:S04]  /*a040*/  LOP3.LUT R3, R19, 0x80000000, RZ, 0xc0, !PT ;  /* 0x8000000013037812 */ /* 0x000fc800078ec0ff */
[----:B------:R-:W-:-:S04]  /*a050*/  SHF.R.U32.HI R3, RZ, 0x18, R3 ;  /* 0x00000018ff037819 */ /* 0x000fc80000011603 */
[----:B------:R-:W-:-:S04]  /*a060*/  LOP3.LUT R0, R0, R3, RZ, 0xfc, !PT ;  /* 0x0000000300007212 */ /* 0x000fc800078efcff */
[----:B------:R-:W-:-:S07]  /*a070*/  PRMT R4, R0, 0x7610, R4 ;  /* 0x0000761000047816 */ /* 0x000fce0000000004 */
.L_x_11529:
[----:B------:R-:W-:Y:S05]  /*a080*/  BSYNC B0 ;  /* 0x0000000000007941 */ /* 0x000fea0003800000 */
.L_x_11528:
[----:B------:R0:W-:Y:S01]  /*a090*/  STG.E.U8 desc[UR36][R8.64], R4 ;  /* 0x0000000408007986 */ /* 0x0001e2000c101124 */
[----:B------:R-:W-:Y:S05]  /*a0a0*/  BRA `(.L_x_11508) ;  /* 0x0000000400147947 */ /* 0x000fea0003800000 */
.L_x_11526:
        /* <DEDUP_REMOVED lines=17> */
.L_x_11533:
[----:B------:R-:W-:-:S04]  /*a1c0*/  LOP3.LUT R3, R19, 0x80000000, RZ, 0xc0, !PT ;  /* 0x8000000013037812 */ /* 0x000fc800078ec0ff */
[----:B------:R-:W-:-:S04]  /*a1d0*/  SHF.R.U32.HI R3, RZ, 0x18, R3 ;  /* 0x00000018ff037819 */ /* 0x000fc80000011603 */
[----:B------:R-:W-:-:S04]  /*a1e0*/  LOP3.LUT R0, R0, R3, RZ, 0xfc, !PT ;  /* 0x0000000300007212 */ /* 0x000fc800078efcff */
[----:B------:R-:W-:-:S07]  /*a1f0*/  PRMT R4, R0, 0x7610, R4 ;  /* 0x0000761000047816 */ /* 0x000fce0000000004 */
.L_x_11532:
[----:B------:R-:W-:Y:S05]  /*a200*/  BSYNC B0 ;  /* 0x0000000000007941 */ /* 0x000fea0003800000 */
.L_x_11531:
[----:B------:R0:W-:Y:S01]  /*a210*/  STG.E.U8 desc[UR36][R8.64], R4 ;  /* 0x0000000408007986 */ /* 0x0001e2000c101124 */
[----:B------:R-:W-:Y:S05]  /*a220*/  BRA `(.L_x_11508) ;  /* 0x0000000000b47947 */ /* 0x000fea0003800000 */
.L_x_11525:
        /* <DEDUP_REMOVED lines=22> */
.L_x_11507:
        /* <DEDUP_REMOVED lines=16> */
.L_x_11536:
[----:B------:R-:W-:Y:S05]  /*a490*/  BRA `(.L_x_11508) ;  /* 0x0000000000187947 */ /* 0x000fea0003800000 */
.L_x_11535:
[----:B------:R-:W-:-:S04]  /*a4a0*/  PRMT R4, R19, 0x9910, RZ ;  /* 0x0000991013047816 */ /* 0x000fc800000000ff */
[----:B------:R-:W-:-:S05]  /*a4b0*/  SHF.R.S32.HI R5, RZ, 0x1f, R4 ;  /* 0x0000001fff057819 */ /* 0x000fca0000011404 */
[----:B------:R0:W-:Y:S01]  /*a4c0*/  STG.E.64 desc[UR36][R8.64], R4 ;  /* 0x0000000408007986 */ /* 0x0001e2000c101b24 */
[----:B------:R-:W-:Y:S05]  /*a4d0*/  BRA `(.L_x_11508) ;  /* 0x0000000000087947 */ /* 0x000fea0003800000 */
.L_x_11534:
[----:B------:R-:W-:-:S05]  /*a4e0*/  PRMT R3, R19, 0x9910, RZ ;  /* 0x0000991013037816 */ /* 0x000fca00000000ff */
[----:B------:R0:W-:Y:S02]  /*a4f0*/  STG.E desc[UR36][R8.64], R3 ;  /* 0x0000000308007986 */ /* 0x0001e4000c101924 */
.L_x_11508:
[----:B------:R-:W-:-:S07]  /*a500*/  VIADD R23, R23, 0x80 ;  /* 0x0000008017177836 */ /* 0x000fce0000000000 */
.L_x_11468:
[----:B------:R-:W-:Y:S05]  /*a510*/  BSYNC B6 ;  /* 0x0000000000067941 */ /* 0x000fea0003800000 */
.L_x_11467:
        /* <DEDUP_REMOVED lines=21> */
.L_x_11540:
[----:B------:R-:W-:Y:S01]  /*a670*/  STG.E.U8 desc[UR36][R2.64], R17 ;  /* 0x0000001102007986 */ /* 0x000fe2000c101124 */
[----:B------:R-:W-:Y:S05]  /*a680*/  EXIT ;  /* 0x000000000000794d */ /* 0x000fea0003800000 */
.L_x_11539:
        /* <DEDUP_REMOVED lines=10> */
.L_x_11543:
[----:B------:R-:W-:-:S05]  /*a730*/  PRMT R5, R17, 0x9910, RZ ;  /* 0x0000991011057816 */ /* 0x000fca00000000ff */
[----:B------:R-:W-:Y:S01]  /*a740*/  STG.E desc[UR36][R2.64], R5 ;  /* 0x0000000502007986 */ /* 0x000fe2000c101924 */
[----:B------:R-:W-:Y:S05]  /*a750*/  EXIT ;  /* 0x000000000000794d */ /* 0x000fea0003800000 */
.L_x_11542:
[----:B------:R-:W-:Y:S01]  /*a760*/  STG.E.U16 desc[UR36][R2.64], R17 ;  /* 0x0000001102007986 */ /* 0x000fe2000c101524 */
[----:B------:R-:W-:Y:S05]  /*a770*/  EXIT ;  /* 0x000000000000794d */ /* 0x000fea0003800000 */
.L_x_11538:
        /* <DEDUP_REMOVED lines=9> */
.L_x_11545:
[----:B------:R-:W0:Y:S02]  /*a810*/  I2F.S16 R0, R17 ;  /* 0x0000001100007306 */ /* 0x000e240000101400 */
[----:B0-----:R-:W-:-:S05]  /*a820*/  F2FP.F16.F32.PACK_AB R0, RZ, R0 ;  /* 0x00000000ff00723e */ /* 0x001fca00000000ff */
[----:B------:R-:W-:Y:S01]  /*a830*/  STG.E.U16 desc[UR36][R2.64], R0 ;  /* 0x0000000002007986 */ /* 0x000fe2000c101524 */
[----:B------:R-:W-:Y:S05]  /*a840*/  EXIT ;  /* 0x000000000000794d */ /* 0x000fea0003800000 */
.L_x_11544:
        /* <DEDUP_REMOVED lines=10> */
.L_x_11547:
[----:B------:R-:W0:Y:S02]  /*a8f0*/  I2F.S16 R17, R17 ;  /* 0x0000001100117306 */ /* 0x000e240000101400 */
[----:B0-----:R-:W-:-:S04]  /*a900*/  F2FP.F16.F32.PACK_AB R5, RZ, R17 ;  /* 0x00000011ff05723e */ /* 0x001fc800000000ff */
[----:B------:R-:W-:-:S05]  /*a910*/  PRMT R5, R5, 0x5410, RZ ;  /* 0x0000541005057816 */ /* 0x000fca00000000ff */
[----:B------:R-:W-:Y:S01]  /*a920*/  STG.E desc[UR36][R2.64], R5 ;  /* 0x0000000502007986 */ /* 0x000fe2000c101924 */
[----:B------:R-:W-:Y:S05]  /*a930*/  EXIT ;  /* 0x000000000000794d */ /* 0x000fea0003800000 */
.L_x_11546:
[----:B------:R-:W0:Y:S02]  /*a940*/  I2F.F64.S16 R4, R17 ;  /* 0x0000001100047312 */ /* 0x000e240000101c00 */
[----:B0-----:R-:W-:Y:S01]  /*a950*/  STG.E.64 desc[UR36][R2.64], R4 ;  /* 0x0000000402007986 */ /* 0x001fe2000c101b24 */
[----:B------:R-:W-:Y:S05]  /*a960*/  EXIT ;  /* 0x000000000000794d */ /* 0x000fea0003800000 */
.L_x_11537:
        /* <DEDUP_REMOVED lines=13> */
.L_x_11550:
[----:B------:R-:W0:Y:S01]  /*aa40*/  I2F.F64.S16 R4, R17 ;  /* 0x0000001100047312 */ /* 0x000e220000101c00 */
[----:B------:R-:W-:-:S05]  /*aa50*/  CS2R R6, SRZ ;  /* 0x0000000000067805 */ /* 0x000fca000001ff00 */
[----:B0-----:R-:W-:Y:S01]  /*aa60*/  STG.E.128 desc[UR36][R2.64], R4 ;  /* 0x0000000402007986 */ /* 0x001fe2000c101d24 */
[----:B------:R-:W-:Y:S05]  /*aa70*/  EXIT ;  /* 0x000000000000794d */ /* 0x000fea0003800000 */
.L_x_11549:
        /* <DEDUP_REMOVED lines=21> */
.L_x_11554:
[----:B------:R-:W-:Y:S05]  /*abd0*/  BSYNC B0 ;  /* 0x0000000000007941 */ /* 0x000fea0003800000 */
.L_x_11553:
[----:B------:R-:W-:-:S05]  /*abe0*/  LOP3.LUT R5, R0, R5, RZ, 0xfc, !PT ;  /* 0x0000000500057212 */ /* 0x000fca00078efcff */
[----:B------:R-:W-:Y:S01]  /*abf0*/  STG.E.U8 desc[UR36][R2.64], R5 ;  /* 0x0000000502007986 */ /* 0x000fe2000c101124 */
[----:B------:R-:W-:Y:S05]  /*ac00*/  EXIT ;  /* 0x000000000000794d */ /* 0x000fea0003800000 */
.L_x_11552:
        /* <DEDUP_REMOVED lines=13> */
.L_x_11556:
[----:B------:R-:W-:Y:S01]  /*ace0*/  IMAD.MOV.U32 R0, RZ, RZ, 0x7f ;  /* 0x0000007fff007424 */ /* 0x000fe200078e00ff */
[----:B------:R-:W-:-:S04]  /*acf0*/  ISETP.GT.U32.AND P0, PT, R4, 0x7f800000, PT ;  /* 0x7f8000000400780c */ /* 0x000fc80003f04070 */
[----:B------:R-:W-:-:S09]  /*ad00*/  SEL R0, R0, 0x7c, P0 ;  /* 0x0000007c00007807 */ /* 0x000fd20000000000 */
.L_x_11557:
[----:B------:R-:W-:Y:S05]  /*ad10*/  BSYNC B0 ;  /* 0x0000000000007941 */ /* 0x000fea0003800000 */
.L_x_11555:
[----:B------:R-:W-:-:S04]  /*ad20*/  LOP3.LUT R4, R17, 0x80000000, RZ, 0xc0, !PT ;  /* 0x8000000011047812 */ /* 0x000fc800078ec0ff */
[----:B------:R-:W-:-:S04]  /*ad30*/  SHF.R.U32.HI R5, RZ, 0x18, R4 ;  /* 0x00000018ff057819 */ /* 0x000fc80000011604 */
[----:B------:R-:W-:-:S05]  /*ad40*/  LOP3.LUT R5, R0, R5, RZ, 0xfc, !PT ;  /* 0x0000000500057212 */ /* 0x000fca00078efcff */
[----:B------:R-:W-:Y:S01]  /*ad50*/  STG.E.U8 desc[UR36][R2.64], R5 ;  /* 0x0000000502007986 */ /* 0x000fe2000c101124 */
[----:B------:R-:W-:Y:S05]  /*ad60*/  EXIT ;  /* 0x000000000000794d */ /* 0x000fea0003800000 */
.L_x_11551:
[----:B------:R-:W0:Y:S02]  /*ad70*/  I2F.S16 R0, R17 ;  /* 0x0000001100007306 */ /* 0x000e240000101400 */
[----:B0-----:R-:W-:-:S05]  /*ad80*/  F2FP.BF16.F32.PACK_AB R0, RZ, R0 ;  /* 0x00000000ff00723e */ /* 0x001fca00000010ff */
[----:B------:R-:W-:Y:S01]  /*ad90*/  STG.E.U16 desc[UR36][R2.64], R0 ;  /* 0x0000000002007986 */ /* 0x000fe2000c101524 */
[----:B------:R-:W-:Y:S05]  /*ada0*/  EXIT ;  /* 0x000000000000794d */ /* 0x000fea0003800000 */
.L_x_11548:
        /* <DEDUP_REMOVED lines=10> */
.L_x_11560:
        /* <DEDUP_REMOVED lines=17> */
.L_x_11563:
[----:B------:R-:W-:-:S04]  /*af60*/  LOP3.LUT R0, R17, 0x80000000, RZ, 0xc0, !PT ;  /* 0x8000000011007812 */ /* 0x000fc800078ec0ff */
[----:B------:R-:W-:-:S04]  /*af70*/  SHF.R.U32.HI R5, RZ, 0x18, R0 ;  /* 0x00000018ff057819 */ /* 0x000fc80000011600 */
[----:B------:R-:W-:-:S04]  /*af80*/  LOP3.LUT R4, R4, R5, RZ, 0xfc, !PT ;  /* 0x0000000504047212 */ /* 0x000fc800078efcff */
[----:B------:R-:W-:-:S07]  /*af90*/  PRMT R0, R4, 0x7610, R0 ;  /* 0x0000761004007816 */ /* 0x000fce0000000000 */
.L_x_11562:
[----:B------:R-:W-:Y:S05]  /*afa0*/  BSYNC B0 ;  /* 0x0000000000007941 */ /* 0x000fea0003800000 */
.L_x_11561:
[----:B------:R-:W-:Y:S01]  /*afb0*/  STG.E.U8 desc[UR36][R2.64], R0 ;  /* 0x0000000002007986 */ /* 0x000fe2000c101124 */
[----:B------:R-:W-:Y:S05]  /*afc0*/  EXIT ;  /* 0x000000000000794d */ /* 0x000fea0003800000 */
.L_x_11559:
        /* <DEDUP_REMOVED lines=17> */
.L_x_11566:
[----:B------:R-:W-:-:S04]  /*b0e0*/  LOP3.LUT R0, R17, 0x80000000, RZ, 0xc0, !PT ;  /* 0x8000000011007812 */ /* 0x000fc800078ec0ff */
[----:B------:R-:W-:-:S04]  /*b0f0*/  SHF.R.U32.HI R5, RZ, 0x18, R0 ;  /* 0x00000018ff057819 */ /* 0x000fc80000011600 */
[----:B------:R-:W-:-:S04]  /*b100*/  LOP3.LUT R4, R4, R5, RZ, 0xfc, !PT ;  /* 0x0000000504047212 */ /* 0x000fc800078efcff */
[----:B------:R-:W-:-:S07]  /*b110*/  PRMT R0, R4, 0x7610, R0 ;  /* 0x0000761004007816 */ /* 0x000fce0000000000 */
.L_x_11565:
[----:B------:R-:W-:Y:S05]  /*b120*/  BSYNC B0 ;  /* 0x0000000000007941 */ /* 0x000fea0003800000 */
.L_x_11564:
[----:B------:R-:W-:Y:S01]  /*b130*/  STG.E.U8 desc[UR36][R2.64], R0 ;  /* 0x0000000002007986 */ /* 0x000fe2000c101124 */
[----:B------:R-:W-:Y:S05]  /*b140*/  EXIT ;  /* 0x000000000000794d */ /* 0x000fea0003800000 */
.L_x_11558:
        /* <DEDUP_REMOVED lines=22> */
.L_x_11541:
        /* <DEDUP_REMOVED lines=16> */
.L_x_11569:
[----:B------:R-:W-:Y:S05]  /*b3b0*/  EXIT ;  /* 0x000000000000794d */ /* 0x000fea0003800000 */
.L_x_11568:
[----:B------:R-:W-:-:S04]  /*b3c0*/  PRMT R4, R17, 0x9910, RZ ;  /* 0x0000991011047816 */ /* 0x000fc800000000ff */
[----:B------:R-:W-:-:S05]  /*b3d0*/  SHF.R.S32.HI R5, RZ, 0x1f, R4 ;  /* 0x0000001fff057819 */ /* 0x000fca0000011404 */
[----:B------:R-:W-:Y:S01]  /*b3e0*/  STG.E.64 desc[UR36][R2.64], R4 ;  /* 0x0000000402007986 */ /* 0x000fe2000c101b24 */
[----:B------:R-:W-:Y:S05]  /*b3f0*/  EXIT ;  /* 0x000000000000794d */ /* 0x000fea0003800000 */
.L_x_11567:
[----:B------:R-:W-:-:S05]  /*b400*/  PRMT R5, R17, 0x9910, RZ ;  /* 0x0000991011057816 */ /* 0x000fca00000000ff */
[----:B------:R-:W-:Y:S01]  /*b410*/  STG.E desc[UR36][R2.64], R5 ;  /* 0x0000000502007986 */ /* 0x000fe2000c101924 */
[----:B------:R-:W-:Y:S05]  /*b420*/  EXIT ;  /* 0x000000000000794d */ /* 0x000fea0003800000 */
.L_x_11570:
        /* <DEDUP_REMOVED lines=13> */
.L_x_26226:


//--------------------- .text._ZN2at6native18elementwise_kernelILi128ELi4EZNS0_22gpu_kernel_impl_nocastINS0_13BinaryFunctorIsssNS0_16BitwiseOrFunctorIsEEEEEEvRNS_18TensorIteratorBaseERKT_EUliE_EEviT1_ --------------------------
	.section	.text._ZN2at6native18elementwise_kernelILi128ELi4EZNS0_22gpu_kernel_impl_nocastINS0_13BinaryFunctorIsssNS0_16BitwiseOrFunctorIsEEEEEEvRNS_18TensorIteratorBaseERKT_EUliE_EEviT1_,"ax",@progbits
	.align	128
        .global         _ZN2at6native18elementwise_kernelILi128ELi4EZNS0_22gpu_kernel_impl_nocastINS0_13BinaryFunctorIsssNS0_16BitwiseOrFunctorIsEEEEEEvRNS_18TensorIteratorBaseERKT_EUliE_EEviT1_
        .type           _ZN2at6native18elementwise_kernelILi128ELi4EZNS0_22gpu_kernel_impl_nocastINS0_13BinaryFunctorIsssNS0_16BitwiseOrFunctorIsEEEEEEvRNS_18TensorIteratorBaseERKT_EUliE_EEviT1_,@function
        .size           _ZN2at6native18elementwise_kernelILi128ELi4EZNS0_22gpu_kernel_impl_nocastINS0_13BinaryFunctorIsssNS0_16BitwiseOrFunctorIsEEEEEEvRNS_18TensorIteratorBaseERKT_EUliE_EEviT1_,(.L_x_26227 - _ZN2at6native18elementwise_kernelILi128ELi4EZNS0_22gpu_kernel_impl_nocastINS0_13BinaryFunctorIsssNS0_16BitwiseOrFunctorIsEEEEEEvRNS_18TensorIteratorBaseERKT_EUliE_EEviT1_)
        .other          _ZN2at6native18elementwise_kernelILi128ELi4EZNS0_22gpu_kernel_impl_nocastINS0_13BinaryFunctorIsssNS0_16BitwiseOrFunctorIsEEEEEEvRNS_18TensorIteratorBaseERKT_EUliE_EEviT1_,@"STO_CUDA_ENTRY STV_DEFAULT"
_ZN2at6native18elementwise_kernelILi128ELi4EZNS0_22gpu_kernel_impl_nocastINS0_13BinaryFunctorIsssNS0_16BitwiseOrFunctorIsEEEEEEvRNS_18TensorIteratorBaseERKT_EUliE_EEviT1_:
.text._ZN2at6native18elementwise_kernelILi128ELi4EZNS0_22gpu_kernel_impl_nocastINS0_13BinaryFunctorIsssNS0_16BitwiseOrFunctorIsEEEEEEvRNS_18TensorIteratorBaseERKT_EUliE_EEviT1_:
        /* <DEDUP_REMOVED lines=363> */
.L_x_11573:
        /* <DEDUP_REMOVED lines=14> */
.L_x_11572:
[----:B------:R-:W-:Y:S05]  /*1790*/  BSYNC B0 ;  /* 0x0000000000007941 */ /* 0x000fea0003800000 */
.L_x_11571:
        /* <DEDUP_REMOVED lines=356> */
.L_x_11576:
        /* <DEDUP_REMOVED lines=369> */
.L_x_11577:
        /* <DEDUP_REMOVED lines=14> */
.L_x_11575:
[----:B------:R-:W-:Y:S05]  /*45d0*/  BSYNC B0 ;  /* 0x0000000000007941 */ /* 0x000fea0003800000 */
.L_x_11574:
        /* <DEDUP_REMOVED lines=355> */
.L_x_11578:
        /* <DEDUP_REMOVED lines=14> */
.L_x_11579:
        /* <DEDUP_REMOVED lines=9> */
.L_x_26227:


//--------------------- .text._ZN2at6native27unrolled_elementwise_kernelINS0_13BinaryFunctorIsssNS0_16BitwiseOrFunctorIsEEEESt5arrayIPcLm3EELi4E23TrivialOffsetCalculatorILi2EjES9_ILi1EjENS0_6memory15LoadWithoutCastENSC_16StoreWithoutCastEEEviT_T0_T2_T3_T4_T5_ --------------------------
	.section	.text._ZN2at6native27unrolled_elementwise_kernelINS0_13BinaryFunctorIsssNS0_16BitwiseOrFunctorIsEEEESt5arrayIPcLm3EELi4E23TrivialOffsetCalculatorILi2EjES9_ILi1EjENS0_6memory15LoadWithoutCastENSC_16StoreWithoutCastEEEviT_T0_T2_T3_T4_T5_,"ax",@progbits
	.align	128
        .global         _ZN2at6native27unrolled_elementwise_kernelINS0_13BinaryFunctorIsssNS0_16BitwiseOrFunctorIsEEEESt5arrayIPcLm3EELi4E23TrivialOffsetCalculatorILi2EjES9_ILi1EjENS0_6memory15LoadWithoutCastENSC_16StoreWithoutCastEEEviT_T0_T2_T3_T4_T5_
        .type           _ZN2at6native27unrolled_elementwise_kernelINS0_13BinaryFunctorIsssNS0_16BitwiseOrFunctorIsEEEESt5arrayIPcLm3EELi4E23TrivialOffsetCalculatorILi2EjES9_ILi1EjENS0_6memory15LoadWithoutCastENSC_16StoreWithoutCastEEEviT_T0_T2_T3_T4_T5_,@function
        .size           _ZN2at6native27unrolled_elementwise_kernelINS0_13BinaryFunctorIsssNS0_16BitwiseOrFunctorIsEEEESt5arrayIPcLm3EELi4E23TrivialOffsetCalculatorILi2EjES9_ILi1EjENS0_6memory15LoadWithoutCastENSC_16StoreWithoutCastEEEviT_T0_T2_T3_T4_T5_,(.L_x_26228 - _ZN2at6native27unrolled_elementwise_kernelINS0_13BinaryFunctorIsssNS0_16BitwiseOrFunctorIsEEEESt5arrayIPcLm3EELi4E23TrivialOffsetCalculatorILi2EjES9_ILi1EjENS0_6memory15LoadWithoutCastENSC_16StoreWithoutCastEEEviT_T0_T2_T3_T4_T5_)
        .other          _ZN2at6native27unrolled_elementwise_kernelINS0_13BinaryFunctorIsssNS0_16BitwiseOrFunctorIsEEEESt5arrayIPcLm3EELi4E23TrivialOffsetCalculatorILi2EjES9_ILi1EjENS0_6memory15LoadWithoutCastENSC_16StoreWithoutCastEEEviT_T0_T2_T3_T4_T5_,@"STO_CUDA_ENTRY STV_DEFAULT"
_ZN2at6native27unrolled_elementwise_kernelINS0_13BinaryFunctorIsssNS0_16BitwiseOrFunctorIsEEEESt5arrayIPcLm3EELi4E23TrivialOffsetCalculatorILi2EjES9_ILi1EjENS0_6memory15LoadWithoutCastENSC_16StoreWithoutCastEEEviT_T0_T2_T3_T4_T5_:
.text._ZN2at6native27unrolled_elementwise_kernelINS0_13BinaryFunctorIsssNS0_16BitwiseOrFunctorIsEEEESt5arrayIPcLm3EELi4E23TrivialOffsetCalculatorILi2EjES9_ILi1EjENS0_6memory15LoadWithoutCastENSC_16StoreWithoutCastEEEviT_T0_T2_T3_T4_T5_:
        /* <DEDUP_REMOVED lines=73> */
.L_x_11581:
[----:B------:R-:W-:Y:S05]  /*0490*/  BSYNC B0 ;  /* 0x0000000000007941 */ /* 0x000fea0003800000 */
.L_x_11580:
        /* <DEDUP_REMOVED lines=8> */
.L_x_11582:
        /* <DEDUP_REMOVED lines=14> */
.L_x_26228:


//--------------------- .text._ZN2at6native29vectorized_elementwise_kernelILi2ENS0_13BinaryFunctorIsssNS0_16BitwiseOrFunctorIsEEEESt5arrayIPcLm3EEEEviT0_T1_ --------------------------
	.section	.text._ZN2at6native29vectorized_elementwise_kernelILi2ENS0_13BinaryFunctorIsssNS0_16BitwiseOrFunctorIsEEEESt5arrayIPcLm3EEEEviT0_T1_,"ax",@progbits
	.align	128
        .global         _ZN2at6native29vectorized_elementwise_kernelILi2ENS0_13BinaryFunctorIsssNS0_16BitwiseOrFunctorIsEEEESt5arrayIPcLm3EEEEviT0_T1_
        .type           _ZN2at6native29vectorized_elementwise_kernelILi2ENS0_13BinaryFunctorIsssNS0_16BitwiseOrFunctorIsEEEESt5arrayIPcLm3EEEEviT0_T1_,@function
        .size           _ZN2at6native29vectorized_elementwise_kernelILi2ENS0_13BinaryFunctorIsssNS0_16BitwiseOrFunctorIsEEEESt5arrayIPcLm3EEEEviT0_T1_,(.L_x_26229 - _ZN2at6native29vectorized_elementwise_kernelILi2ENS0_13BinaryFunctorIsssNS0_16BitwiseOrFunctorIsEEEESt5arrayIPcLm3EEEEviT0_T1_)
        .other          _ZN2at6native29vectorized_elementwise_kernelILi2ENS0_13BinaryFunctorIsssNS0_16BitwiseOrFunctorIsEEEESt5arrayIPcLm3EEEEviT0_T1_,@"STO_CUDA_ENTRY STV_DEFAULT"
_ZN2at6native29vectorized_elementwise_kernelILi2ENS0_13BinaryFunctorIsssNS0_16BitwiseOrFunctorIsEEEESt5arrayIPcLm3EEEEviT0_T1_:
.text._ZN2at6native29vectorized_elementwise_kernelILi2ENS0_13BinaryFunctorIsssNS0_16BitwiseOrFunctorIsEEEESt5arrayIPcLm3EEEEviT0_T1_:
        /* <DEDUP_REMOVED lines=51> */
.L_x_11583:
        /* <DEDUP_REMOVED lines=119> */
.L_x_11586:
[----:B------:R-:W-:-:S13]  /*0aa0*/  ISETP.GE.AND P0, PT, R3, R2, PT ;  /* 0x000000020300720c */ /* 0x000fda0003f06270 */
[----:B------:R-:W-:Y:S05]  /*0ab0*/  @P0 BRA `(.L_x_11588) ;  /* 0x0000000000300947 */ /* 0x000fea0003800000 */
[----:B0-----:R-:W0:Y:S01]  /*0ac0*/  LDC.64 R8, c[0x0][0x218] ;  /* 0x00008600ff087b82 */ /* 0x001e220000000a00 */
[----:B------:R-:W-:Y:S01]  /*0ad0*/  IMAD.IADD R11, R0, 0x1, R3 ;  /* 0x00000001000b7824 */ /* 0x000fe200078e0203 */
[----:B------:R-:W-:-:S03]  /*0ae0*/  IADD3 R3, R3, 0x80, RZ ;  /* 0x0000008003037810 */ /* 0x000fc60007ffe0ff */
[----:B0-----:R-:W-:-:S05]  /*0af0*/  IMAD.WIDE.U32 R8, R11, 0x2, R8 ;  /* 0x000000020b087825 */ /* 0x001fca00078e0008 */
[----:B------:R1:W-:Y:S02]  /*0b00*/  STG.E.U16 desc[UR4][R8.64], R5 ;  /* 0x0000000508007986 */ /* 0x0003e4000c101504 */
.L_x_11587:
[----:B------:R-:W-:-:S13]  /*0b10*/  ISETP.GE.AND P0, PT, R3, R2, PT ;  /* 0x000000020300720c */ /* 0x000fda0003f06270 */
[----:B------:R-:W-:Y:S05]  /*0b20*/  @P0 BRA `(.L_x_11589) ;  /* 0x0000000000340947 */ /* 0x000fea0003800000 */
[----:B-1----:R-:W1:Y:S01]  /*0b30*/  LDC.64 R4, c[0x0][0x218] ;  /* 0x00008600ff047b82 */ /* 0x002e620000000a00 */
[----:B0-----:R-:W-:Y:S02]  /*0b40*/  IMAD.IADD R9, R0, 0x1, R3 ;  /* 0x0000000100097824 */ /* 0x001fe400078e0203 */
[----:B------:R-:W-:Y:S02]  /*0b50*/  VIADD R3, R3, 0x80 ;  /* 0x0000008003037836 */ /* 0x000fe40000000000 */
[----:B-1----:R-:W-:-:S05]  /*0b60*/  IMAD.WIDE.U32 R4, R9, 0x2, R4 ;  /* 0x0000000209047825 */ /* 0x002fca00078e0004 */
[----:B------:R1:W-:Y:S02]  /*0b70*/  STG.E.U16 desc[UR4][R4.64], R6 ;  /* 0x0000000604007986 */ /* 0x0003e4000c101504 */
.L_x_11588:
        /* <DEDUP_REMOVED lines=8> */
.L_x_11589:
[----:B------:R-:W-:Y:S05]  /*0c00*/  BSYNC B1 ;  /* 0x0000000000017941 */ /* 0x000fea0003800000 */
.L_x_11585:
[----:B------:R-:W-:-:S13]  /*0c10*/  ISETP.GE.AND P0, PT, R3, R2, PT ;  /* 0x000000020300720c */ /* 0x000fda0003f06270 */
[----:B-12---:R-:W1:Y:S01]  /*0c20*/  @!P0 LDC.64 R4, c[0x0][0x218] ;  /* 0x00008600ff048b82 */ /* 0x006e620000000a00 */
[----:B0-----:R-:W-:Y:S02]  /*0c30*/  @!P0 IMAD.IADD R9, R0, 0x1, R3 ;  /* 0x0000000100098824 */ /* 0x001fe400078e0203 */
[----:B------:R-:W-:Y:S02]  /*0c40*/  @!P0 VIADD R3, R3, 0x80 ;  /* 0x0000008003038836 */ /* 0x000fe40000000000 */
[----:B-1----:R-:W-:-:S05]  /*0c50*/  @!P0 IMAD.WIDE.U32 R4, R9, 0x2, R4 ;  /* 0x0000000209048825 */ /* 0x002fca00078e0004 */
[----:B------:R2:W-:Y:S02]  /*0c60*/  @!P0 STG.E.U16 desc[UR4][R4.64], R7 ;  /* 0x0000000704008986 */ /* 0x0005e4000c101504 */
.L_x_11590:
[----:B------:R-:W-:Y:S05]  /*0c70*/  BSYNC B0 ;  /* 0x0000000000007941 */ /* 0x000fea0003800000 */
.L_x_11584:
        /* <DEDUP_REMOVED lines=8> */
.L_x_11591:
        /* <DEDUP_REMOVED lines=16> */
.L_x_26229:


//--------------------- .text._ZN2at6native29vectorized_elementwise_kernelILi4ENS0_13BinaryFunctorIsssNS0_16BitwiseOrFunctorIsEEEESt5arrayIPcLm3EEEEviT0_T1_ --------------------------
	.section	.text._ZN2at6native29vectorized_elementwise_kernelILi4ENS0_13BinaryFunctorIsssNS0_16BitwiseOrFunctorIsEEEESt5arrayIPcLm3EEEEviT0_T1_,"ax",@progbits
	.align	128
        .global         _ZN2at6native29vectorized_elementwise_kernelILi4ENS0_13BinaryFunctorIsssNS0_16BitwiseOrFunctorIsEEEESt5arrayIPcLm3EEEEviT0_T1_
        .type           _ZN2at6native29vectorized_elementwise_kernelILi4ENS0_13BinaryFunctorIsssNS0_16BitwiseOrFunctorIsEEEESt5arrayIPcLm3EEEEviT0_T1_,@function
        .size           _ZN2at6native29vectorized_elementwise_kernelILi4ENS0_13BinaryFunctorIsssNS0_16BitwiseOrFunctorIsEEEESt5arrayIPcLm3EEEEviT0_T1_,(.L_x_26230 - _ZN2at6native29vectorized_elementwise_kernelILi4ENS0_13BinaryFunctorIsssNS0_16BitwiseOrFunctorIsEEEESt5arrayIPcLm3EEEEviT0_T1_)
        .other          _ZN2at6native29vectorized_elementwise_kernelILi4ENS0_13BinaryFunctorIsssNS0_16BitwiseOrFunctorIsEEEESt5arrayIPcLm3EEEEviT0_T1_,@"STO_CUDA_ENTRY STV_DEFAULT"
_ZN2at6native29vectorized_elementwise_kernelILi4ENS0_13BinaryFunctorIsssNS0_16BitwiseOrFunctorIsEEEESt5arrayIPcLm3EEEEviT0_T1_:
.text._ZN2at6native29vectorized_elementwise_kernelILi4ENS0_13BinaryFunctorIsssNS0_16BitwiseOrFunctorIsEEEESt5arrayIPcLm3EEEEviT0_T1_:
        /* <DEDUP_REMOVED lines=45> */
.L_x_11592:
        /* <DEDUP_REMOVED lines=119> */
.L_x_11595:
[----:B------:R-:W-:-:S13]  /*0a40*/  ISETP.GE.AND P0, PT, R3, R2, PT ;  /* 0x000000020300720c */ /* 0x000fda0003f06270 */
[----:B------:R-:W-:Y:S05]  /*0a50*/  @P0 BRA `(.L_x_11597) ;  /* 0x0000000000300947 */ /* 0x000fea0003800000 */
[----:B0-----:R-:W0:Y:S01]  /*0a60*/  LDC.64 R8, c[0x0][0x218] ;  /* 0x00008600ff087b82 */ /* 0x001e220000000a00 */
[----:B------:R-:W-:Y:S01]  /*0a70*/  IMAD.IADD R11, R0, 0x1, R3 ;  /* 0x00000001000b7824 */ /* 0x000fe200078e0203 */
[----:B------:R-:W-:-:S03]  /*0a80*/  IADD3 R3, R3, 0x80, RZ ;  /* 0x0000008003037810 */ /* 0x000fc60007ffe0ff */
[----:B0-----:R-:W-:-:S05]  /*0a90*/  IMAD.WIDE.U32 R8, R11, 0x2, R8 ;  /* 0x000000020b087825 */ /* 0x001fca00078e0008 */
[----:B------:R1:W-:Y:S02]  /*0aa0*/  STG.E.U16 desc[UR4][R8.64], R5 ;  /* 0x0000000508007986 */ /* 0x0003e4000c101504 */
.L_x_11596:
[----:B------:R-:W-:-:S13]  /*0ab0*/  ISETP.GE.AND P0, PT, R3, R2, PT ;  /* 0x000000020300720c */ /* 0x000fda0003f06270 */
[----:B------:R-:W-:Y:S05]  /*0ac0*/  @P0 BRA `(.L_x_11598) ;  /* 0x0000000000340947 */ /* 0x000fea0003800000 */
[----:B-1----:R-:W1:Y:S01]  /*0ad0*/  LDC.64 R4, c[0x0][0x218] ;  /* 0x00008600ff047b82 */ /* 0x002e620000000a00 */
[----:B0-----:R-:W-:Y:S02]  /*0ae0*/  IMAD.IADD R9, R0, 0x1, R3 ;  /* 0x0000000100097824 */ /* 0x001fe400078e0203 */
[----:B------:R-:W-:Y:S02]  /*0af0*/  VIADD R3, R3, 0x80 ;  /* 0x0000008003037836 */ /* 0x000fe40000000000 */
[----:B-1----:R-:W-:-:S05]  /*0b00*/  IMAD.WIDE.U32 R4, R9, 0x2, R4 ;  /* 0x0000000209047825 */ /* 0x002fca00078e0004 */
[----:B------:R1:W-:Y:S02]  /*0b10*/  STG.E.U16 desc[UR4][R4.64], R6 ;  /* 0x0000000604007986 */ /* 0x0003e4000c101504 */
.L_x_11597:
        /* <DEDUP_REMOVED lines=8> */
.L_x_11598:
[----:B------:R-:W-:Y:S05]  /*0ba0*/  BSYNC B1 ;  /* 0x0000000000017941 */ /* 0x000fea0003800000 */
.L_x_11594:
[----:B------:R-:W-:-:S13]  /*0bb0*/  ISETP.GE.AND P0, PT, R3, R2, PT ;  /* 0x000000020300720c */ /* 0x000fda0003f06270 */
[----:B-12---:R-:W1:Y:S01]  /*0bc0*/  @!P0 LDC.64 R4, c[0x0][0x218] ;  /* 0x00008600ff048b82 */ /* 0x006e620000000a00 */
[----:B0-----:R-:W-:Y:S02]  /*0bd0*/  @!P0 IMAD.IADD R9, R0, 0x1, R3 ;  /* 0x0000000100098824 */ /* 0x001fe400078e0203 */
[----:B------:R-:W-:Y:S02]  /*0be0*/  @!P0 VIADD R3, R3, 0x80 ;  /* 0x0000008003038836 */ /* 0x000fe40000000000 */
[----:B-1----:R-:W-:-:S05]  /*0bf0*/  @!P0 IMAD.WIDE.U32 R4, R9, 0x2, R4 ;  /* 0x0000000209048825 */ /* 0x002fca00078e0004 */
[----:B------:R2:W-:Y:S02]  /*0c00*/  @!P0 STG.E.U16 desc[UR4][R4.64], R7 ;  /* 0x0000000704008986 */ /* 0x0005e4000c101504 */
.L_x_11599:
[----:B------:R-:W-:Y:S05]  /*0c10*/  BSYNC B0 ;  /* 0x0000000000007941 */ /* 0x000fea0003800000 */
.L_x_11593:
        /* <DEDUP_REMOVED lines=8> */
.L_x_11600:
        /* <DEDUP_REMOVED lines=14> */
.L_x_26230:


//--------------------- .text._ZN2at6native29vectorized_elementwise_kernelILi8ENS0_13BinaryFunctorIsssNS0_16BitwiseOrFunctorIsEEEESt5arrayIPcLm3EEEEviT0_T1_ --------------------------
	.section	.text._ZN2at6native29vectorized_elementwise_kernelILi8ENS0_13BinaryFunctorIsssNS0_16BitwiseOrFunctorIsEEEESt5arrayIPcLm3EEEEviT0_T1_,"ax",@progbits
	.align	128
        .global         _ZN2at6native29vectorized_elementwise_kernelILi8ENS0_13BinaryFunctorIsssNS0_16BitwiseOrFunctorIsEEEESt5arrayIPcLm3EEEEviT0_T1_
        .type           _ZN2at6native29vectorized_elementwise_kernelILi8ENS0_13BinaryFunctorIsssNS0_16BitwiseOrFunctorIsEEEESt5arrayIPcLm3EEEEviT0_T1_,@function
        .size           _ZN2at6native29vectorized_elementwise_kernelILi8ENS0_13BinaryFunctorIsssNS0_16BitwiseOrFunctorIsEEEESt5arrayIPcLm3EEEEviT0_T1_,(.L_x_26231 - _ZN2at6native29vectorized_elementwise_kernelILi8ENS0_13BinaryFunctorIsssNS0_16BitwiseOrFunctorIsEEEESt5arrayIPcLm3EEEEviT0_T1_)
        .other          _ZN2at6native29vectorized_elementwise_kernelILi8ENS0_13BinaryFunctorIsssNS0_16BitwiseOrFunctorIsEEEESt5arrayIPcLm3EEEEviT0_T1_,@"STO_CUDA_ENTRY STV_DEFAULT"
_ZN2at6native29vectorized_elementwise_kernelILi8ENS0_13BinaryFunctorIsssNS0_16BitwiseOrFunctorIsEEEESt5arrayIPcLm3EEEEviT0_T1_:
.text._ZN2at6native29vectorized_elementwise_kernelILi8ENS0_13BinaryFunctorIsssNS0_16BitwiseOrFunctorIsEEEESt5arrayIPcLm3EEEEviT0_T1_:
        /* <DEDUP_REMOVED lines=42> */
.L_x_11601:
        /* <DEDUP_REMOVED lines=119> */
.L_x_11604:
[----:B------:R-:W-:-:S13]  /*0a10*/  ISETP.GE.AND P0, PT, R3, R2, PT ;  /* 0x000000020300720c */ /* 0x000fda0003f06270 */
[----:B------:R-:W-:Y:S05]  /*0a20*/  @P0 BRA `(.L_x_11606) ;  /* 0x0000000000300947 */ /* 0x000fea0003800000 */
[----:B0-----:R-:W0:Y:S01]  /*0a30*/  LDC.64 R8, c[0x0][0x218] ;  /* 0x00008600ff087b82 */ /* 0x001e220000000a00 */
[----:B------:R-:W-:Y:S01]  /*0a40*/  IMAD.IADD R11, R0, 0x1, R3 ;  /* 0x00000001000b7824 */ /* 0x000fe200078e0203 */
[----:B------:R-:W-:-:S03]  /*0a50*/  IADD3 R3, R3, 0x80, RZ ;  /* 0x0000008003037810 */ /* 0x000fc60007ffe0ff */
[----:B0-----:R-:W-:-:S05]  /*0a60*/  IMAD.WIDE.U32 R8, R11, 0x2, R8 ;  /* 0x000000020b087825 */ /* 0x001fca00078e0008 */
[----:B------:R1:W-:Y:S02]  /*0a70*/  STG.E.U16 desc[UR4][R8.64], R5 ;  /* 0x0000000508007986 */ /* 0x0003e4000c101504 */
.L_x_11605:
[----:B------:R-:W-:-:S13]  /*0a80*/  ISETP.GE.AND P0, PT, R3, R2, PT ;  /* 0x000000020300720c */ /* 0x000fda0003f06270 */
[----:B------:R-:W-:Y:S05]  /*0a90*/  @P0 BRA `(.L_x_11607) ;  /* 0x0000000000340947 */ /* 0x000fea0003800000 */
[----:B-1----:R-:W1:Y:S01]  /*0aa0*/  LDC.64 R4, c[0x0][0x218] ;  /* 0x00008600ff047b82 */ /* 0x002e620000000a00 */
[----:B0-----:R-:W-:Y:S02]  /*0ab0*/  IMAD.IADD R9, R0, 0x1, R3 ;  /* 0x0000000100097824 */ /* 0x001fe400078e0203 */
[----:B------:R-:W-:Y:S02]  /*0ac0*/  VIADD R3, R3, 0x80 ;  /* 0x0000008003037836 */ /* 0x000fe40000000000 */
[----:B-1----:R-:W-:-:S05]  /*0ad0*/  IMAD.WIDE.U32 R4, R9, 0x2, R4 ;  /* 0x0000000209047825 */ /* 0x002fca00078e0004 */
[----:B------:R1:W-:Y:S02]  /*0ae0*/  STG.E.U16 desc[UR4][R4.64], R6 ;  /* 0x0000000604007986 */ /* 0x0003e4000c101504 */
.L_x_11606:
        /* <DEDUP_REMOVED lines=8> */
.L_x_11607:
[----:B------:R-:W-:Y:S05]  /*0b70*/  BSYNC B1 ;  /* 0x0000000000017941 */ /* 0x000fea0003800000 */
.L_x_11603:
[----:B------:R-:W-:-:S13]  /*0b80*/  ISETP.GE.AND P0, PT, R3, R2, PT ;  /* 0x000000020300720c */ /* 0x000fda0003f06270 */
[----:B-12---:R-:W1:Y:S01]  /*0b90*/  @!P0 LDC.64 R4, c[0x0][0x218] ;  /* 0x00008600ff048b82 */ /* 0x006e620000000a00 */
[----:B0-----:R-:W-:Y:S02]  /*0ba0*/  @!P0 IMAD.IADD R9, R0, 0x1, R3 ;  /* 0x0000000100098824 */ /* 0x001fe400078e0203 */
[----:B------:R-:W-:Y:S02]  /*0bb0*/  @!P0 VIADD R3, R3, 0x80 ;  /* 0x0000008003038836 */ /* 0x000fe40000000000 */
[----:B-1----:R-:W-:-:S05]  /*0bc0*/  @!P0 IMAD.WIDE.U32 R4, R9, 0x2, R4 ;  /* 0x0000000209048825 */ /* 0x002fca00078e0004 */
[----:B------:R2:W-:Y:S02]  /*0bd0*/  @!P0 STG.E.U16 desc[UR4][R4.64], R7 ;  /* 0x0000000704008986 */ /* 0x0005e4000c101504 */
.L_x_11608:
[----:B------:R-:W-:Y:S05]  /*0be0*/  BSYNC B0 ;  /* 0x0000000000007941 */ /* 0x000fea0003800000 */
.L_x_11602:
        /* <DEDUP_REMOVED lines=8> */
.L_x_11609:
        /* <DEDUP_REMOVED lines=9> */
.L_x_26231:


//--------------------- .text._ZN2at6native18elementwise_kernelILi128ELi4EZNS0_15gpu_kernel_implINS0_13AUnaryFunctorIlllNS0_16BitwiseOrFunctorIlEEEEEEvRNS_18TensorIteratorBaseERKT_EUliE_EEviT1_ --------------------------
	.section	.text._ZN2at6native18elementwise_kernelILi128ELi4EZNS0_15gpu_kernel_implINS0_13AUnaryFunctorIlllNS0_16BitwiseOrFunctorIlEEEEEEvRNS_18TensorIteratorBaseERKT_EUliE_EEviT1_,"ax",@progbits
	.align	128
        .global         _ZN2at6native18elementwise_kernelILi128ELi4EZNS0_15gpu_kernel_implINS0_13AUnaryFunctorIlllNS0_16BitwiseOrFunctorIlEEEEEEvRNS_18TensorIteratorBaseERKT_EUliE_EEviT1_
        .type           _ZN2at6native18elementwise_kernelILi128ELi4EZNS0_15gpu_kernel_implINS0_13AUnaryFunctorIlllNS0_16BitwiseOrFunctorIlEEEEEEvRNS_18TensorIteratorBaseERKT_EUliE_EEviT1_,@function
        .size           _ZN2at6native18elementwise_kernelILi128ELi4EZNS0_15gpu_kernel_implINS0_13AUnaryFunctorIlllNS0_16BitwiseOrFunctorIlEEEEEEvRNS_18TensorIteratorBaseERKT_EUliE_EEviT1_,(.L_x_26232 - _ZN2at6native18elementwise_kernelILi128ELi4EZNS0_15gpu_kernel_implINS0_13AUnaryFunctorIlllNS0_16BitwiseOrFunctorIlEEEEEEvRNS_18TensorIteratorBaseERKT_EUliE_EEviT1_)
        .other          _ZN2at6native18elementwise_kernelILi128ELi4EZNS0_15gpu_kernel_implINS0_13AUnaryFunctorIlllNS0_16BitwiseOrFunctorIlEEEEEEvRNS_18TensorIteratorBaseERKT_EUliE_EEviT1_,@"STO_CUDA_ENTRY STV_DEFAULT"
_ZN2at6native18elementwise_kernelILi128ELi4EZNS0_15gpu_kernel_implINS0_13AUnaryFunctorIlllNS0_16BitwiseOrFunctorIlEEEEEEvRNS_18TensorIteratorBaseERKT_EUliE_EEviT1_:
.text._ZN2at6native18elementwise_kernelILi128ELi4EZNS0_15gpu_kernel_implINS0_13AUnaryFunctorIlllNS0_16BitwiseOrFunctorIlEEEEEEvRNS_18TensorIteratorBaseERKT_EUliE_EEviT1_:
        /* <DEDUP_REMOVED lines=314> */
.L_x_11612:
        /* <DEDUP_REMOVED lines=21> */
.L_x_11616:
[----:B------:R0:W5:Y:S01]  /*14f0*/  LDG.E.U8 R2, desc[UR36][R4.64] ;  /* 0x0000002404027981 */ /* 0x000162000c1e1100 */
[----:B------:R-:W-:Y:S01]  /*1500*/  IMAD.MOV.U32 R3, RZ, RZ, RZ ;  /* 0x000000ffff037224 */ /* 0x000fe200078e00ff */
[----:B------:R-:W-:Y:S06]  /*1510*/  BRA `(.L_x_11618) ;  /* 0x0000000c00487947 */ /* 0x000fec0003800000 */
.L_x_11615:
        /* <DEDUP_REMOVED lines=8> */
.L_x_11620:
[----:B------:R-:W2:Y:S02]  /*15a0*/  LDG.E R2, desc[UR36][R4.64] ;  /* 0x0000002404027981 */ /* 0x000ea4000c1e1900 */
[----:B--2---:R-:W-:Y:S01]  /*15b0*/  SHF.R.S32.HI R3, RZ, 0x1f, R2 ;  /* 0x0000001fff037819 */ /* 0x004fe20000011402 */
[----:B------:R-:W-:Y:S06]  /*15c0*/  BRA `(.L_x_11618) ;  /* 0x0000000c001c7947 */ /* 0x000fec0003800000 */
.L_x_11619:
[----:B------:R-:W2:Y:S02]  /*15d0*/  LDG.E.S16 R2, desc[UR36][R4.64] ;  /* 0x0000002404027981 */ /* 0x000ea4000c1e1700 */
[----:B--2---:R-:W-:Y:S01]  /*15e0*/  SHF.R.S32.HI R3, RZ, 0x1f, R2 ;  /* 0x0000001fff037819 */ /* 0x004fe20000011402 */
[----:B------:R-:W-:Y:S06]  /*15f0*/  BRA `(.L_x_11618) ;  /* 0x0000000c00107947 */ /* 0x000fec0003800000 */
.L_x_11614:
        /* <DEDUP_REMOVED lines=9> */
.L_x_11622:
[----:B------:R-:W2:Y:S02]  /*1690*/  LDG.E.U16 R4, desc[UR36][R4.64] ;  /* 0x0000002404047981 */ /* 0x000ea4000c1e1500 */
[----:B--2---:R-:W-:-:S06]  /*16a0*/  HADD2.F32 R2, -RZ, R4.H0_H0 ;  /* 0x20000004ff027230 */ /* 0x004fcc0000004100 */
[----:B------:R-:W0:Y:S01]  /*16b0*/  F2I.S64.TRUNC R2, R2 ;  /* 0x0000000200027311 */ /* 0x000e22000020d900 */
[----:B------:R-:W-:Y:S05]  /*16c0*/  BRA `(.L_x_11618) ;  /* 0x0000000800dc7947 */ /* 0x000fea0003800000 */
.L_x_11621:
        /* <DEDUP_REMOVED lines=9> */
.L_x_11624:
[----:B------:R-:W2:Y:S02]  /*1760*/  LDG.E.U16 R4, desc[UR36][R4.64] ;  /* 0x0000002404047981 */ /* 0x000ea4000c1e1500 */
[----:B--2---:R-:W-:-:S06]  /*1770*/  HADD2.F32 R2, -RZ, R4.H0_H0 ;  /* 0x20000004ff027230 */ /* 0x004fcc0000004100 */
[----:B------:R-:W0:Y:S01]  /*1780*/  F2I.S64.TRUNC R2, R2 ;  /* 0x0000000200027311 */ /* 0x000e22000020d900 */
[----:B------:R-:W-:Y:S05]  /*1790*/  BRA `(.L_x_11618) ;  /* 0x0000000800a87947 */ /* 0x000fea0003800000 */
.L_x_11623:
[----:B------:R-:W2:Y:S02]  /*17a0*/  LDG.E.64 R2, desc[UR36][R4.64] ;  /* 0x0000002404027981 */ /* 0x000ea4000c1e1b00 */
[----:B--2---:R-:W0:Y:S01]  /*17b0*/  F2I.S64.F64.TRUNC R2, R2 ;  /* 0x0000000200027311 */ /* 0x004e22000030d900 */
[----:B------:R-:W-:Y:S05]  /*17c0*/  BRA `(.L_x_11618) ;  /* 0x00000008009c7947 */ /* 0x000fea0003800000 */
.L_x_11613:
        /* <DEDUP_REMOVED lines=13> */
.L_x_11627:
[----:B------:R-:W2:Y:S02]  /*18a0*/  LDG.E.64 R2, desc[UR36][R4.64] ;  /* 0x0000002404027981 */ /* 0x000ea4000c1e1b00 */
[----:B--2---:R-:W0:Y:S01]  /*18b0*/  F2I.S64.F64.TRUNC R2, R2 ;  /* 0x0000000200027311 */ /* 0x004e22000030d900 */
[----:B------:R-:W-:Y:S05]  /*18c0*/  BRA `(.L_x_11618) ;  /* 0x00000008005c7947 */ /* 0x000fea0003800000 */
.L_x_11626:
        /* <DEDUP_REMOVED lines=27> */
.L_x_11629:
        /* <DEDUP_REMOVED lines=14> */
.L_x_11628:
[----:B------:R-:W2:Y:S02]  /*1b60*/  LDG.E.U16 R2, desc[UR36][R4.64] ;  /* 0x0000002404027981 */ /* 0x000ea4000c1e1500 */
[----:B--2---:R-:W-:-:S06]  /*1b70*/  IMAD.U32 R2, R2, 0x10000, RZ ;  /* 0x0001000002027824 */ /* 0x004fcc00078e00ff */
[----:B------:R-:W0:Y:S01]  /*1b80*/  F2I.S64.TRUNC R2, R2 ;  /* 0x0000000200027311 */ /* 0x000e22000020d900 */
[----:B------:R-:W-:Y:S05]  /*1b90*/  BRA `(.L_x_11618) ;  /* 0x0000000400a87947 */ /* 0x000fea0003800000 */
.L_x_11625:
        /* <DEDUP_REMOVED lines=11> */
.L_x_11632:
        /* <DEDUP_REMOVED lines=21> */
.L_x_11636:
[----:B------:R-:W-:Y:S05]  /*1da0*/  BSYNC B1 ;  /* 0x0000000000017941 */ /* 0x000fea0003800000 */
.L_x_11635:
[----:B------:R-:W-:Y:S01]  /*1db0*/  IMAD.SHL.U32 R2, R2, 0x100000, RZ ;  /* 0x0010000002027824 */ /* 0x000fe200078e00ff */
[----:B------:R-:W-:-:S04]  /*1dc0*/  LEA R3, R0, 0x3b800000, 0x17 ;  /* 0x3b80000000037811 */ /* 0x000fc800078eb8ff */
[----:B------:R-:W-:-:S07]  /*1dd0*/  LOP3.LUT R2, R3, R2, R4, 0xfe, !PT ;  /* 0x0000000203027212 */ /* 0x000fce00078efe04 */
.L_x_11634:
[----:B------:R-:W-:Y:S05]  /*1de0*/  BSYNC B0 ;  /* 0x0000000000007941 */ /* 0x000fea0003800000 */
.L_x_11633:
[----:B------:R-:W1:Y:S01]  /*1df0*/  F2I.S64.TRUNC R2, R2 ;  /* 0x0000000200027311 */ /* 0x000e62000020d900 */
[----:B------:R-:W-:Y:S05]  /*1e00*/  BRA `(.L_x_11618) ;  /* 0x00000004000c7947 */ /* 0x000fea0003800000 */
.L_x_11631:
        /* <DEDUP_REMOVED lines=21> */
.L_x_11640:
[----:B------:R-:W-:Y:S05]  /*1f60*/  BSYNC B1 ;  /* 0x0000000000017941 */ /* 0x000fea0003800000 */
.L_x_11639:
[----:B------:R-:W-:Y:S01]  /*1f70*/  IMAD.SHL.U32 R2, R2, 0x200000, RZ ;  /* 0x0020000002027824 */ /* 0x000fe200078e00ff */
[----:B------:R-:W-:-:S04]  /*1f80*/  LEA R3, R0, 0x37800000, 0x17 ;  /* 0x3780000000037811 */ /* 0x000fc800078eb8ff */
[----:B------:R-:W-:-:S07]  /*1f90*/  LOP3.LUT R2, R3, R2, R4, 0xfe, !PT ;  /* 0x0000000203027212 */ /* 0x000fce00078efe04 */
.L_x_11638:
[----:B------:R-:W-:Y:S05]  /*1fa0*/  BSYNC B0 ;  /* 0x0000000000007941 */ /* 0x000fea0003800000 */
.L_x_11637:
[----:B------:R-:W2:Y:S01]  /*1fb0*/  F2I.S64.TRUNC R2, R2 ;  /* 0x0000000200027311 */ /* 0x000ea2000020d900 */
[----:B------:R-:W-:Y:S05]  /*1fc0*/  BRA `(.L_x_11618) ;  /* 0x00000000009c7947 */ /* 0x000fea0003800000 */
.L_x_11630:
        /* <DEDUP_REMOVED lines=14> */
.L_x_11644:
[----:B------:R-:W-:Y:S05]  /*20b0*/  BSYNC B0 ;  /* 0x0000000000007941 */ /* 0x000fea0003800000 */
.L_x_11643:
[----:B------:R-:W4:Y:S01]  /*20c0*/  F2I.S64.TRUNC R2, R2 ;  /* 0x0000000200027311 */ /* 0x000f22000020d900 */
[----:B------:R-:W-:Y:S05]  /*20d0*/  BRA `(.L_x_11618) ;  /* 0x0000000000587947 */ /* 0x000fea0003800000 */
.L_x_11617:
        /* <DEDUP_REMOVED lines=16> */
.L_x_11645:
[----:B------:R-:W-:Y:S01]  /*21e0*/  CS2R R2, SRZ ;  /* 0x0000000000027805 */ /* 0x000fe2000001ff00 */
[----:B------:R-:W-:Y:S06]  /*21f0*/  BRA `(.L_x_11618) ;  /* 0x0000000000107947 */ /* 0x000fec0003800000 */
.L_x_11642:
[----:B------:R0:W5:Y:S01]  /*2200*/  LDG.E.64 R2, desc[UR36][R4.64] ;  /* 0x0000002404027981 */ /* 0x000162000c1e1b00 */
[----:B------:R-:W-:Y:S05]  /*2210*/  BRA `(.L_x_11618) ;  /* 0x0000000000087947 */ /* 0x000fea0003800000 */
.L_x_11641:
[----:B------:R3:W5:Y:S01]  /*2220*/  LDG.E R2, desc[UR36][R4.64] ;  /* 0x0000002404027981 */ /* 0x000762000c1e1900 */
[----:B------:R-:W-:-:S07]  /*2230*/  IMAD.MOV.U32 R3, RZ, RZ, RZ ;  /* 0x000000ffff037224 */ /* 0x000fce00078e00ff */
.L_x_11618:
        /* <DEDUP_REMOVED lines=18> */
.L_x_11649:
[----:B------:R3:W-:Y:S01]  /*2360*/  STG.E.U8 desc[UR36][R16.64], R5 ;  /* 0x0000000510007986 */ /* 0x0007e2000c101124 */
[----:B------:R-:W-:Y:S05]  /*2370*/  BRA `(.L_x_11651) ;  /* 0x0000000c00507947 */ /* 0x000fea0003800000 */
.L_x_11648:
        /* <DEDUP_REMOVED lines=8> */
.L_x_11653:
[----:B------:R1:W-:Y:S01]  /*2400*/  STG.E desc[UR36][R16.64], R5 ;  /* 0x0000000510007986 */ /* 0x0003e2000c101924 */
[----:B------:R-:W-:Y:S05]  /*2410*/  BRA `(.L_x_11651) ;  /* 0x0000000c00287947 */ /* 0x000fea0003800000 */
.L_x_11652:
[----:B------:R2:W-:Y:S01]  /*2420*/  STG.E.U16 desc[UR36][R16.64], R5 ;  /* 0x0000000510007986 */ /* 0x0005e2000c101524 */
[----:B------:R-:W-:Y:S05]  /*2430*/  BRA `(.L_x_11651) ;  /* 0x0000000c00207947 */ /* 0x000fea0003800000 */
.L_x_11647:
        /* <DEDUP_REMOVED lines=9> */
.L_x_11655:
[----:B------:R-:W0:Y:S02]  /*24d0*/  I2F.S64 R0, R2 ;  /* 0x0000000200007312 */ /* 0x000e240000301400 */
[----:B0-----:R-:W-:-:S05]  /*24e0*/  F2FP.F16.F32.PACK_AB R0, RZ, R0 ;  /* 0x00000000ff00723e */ /* 0x001fca00000000ff */
[----:B------:R0:W-:Y:S01]  /*24f0*/  STG.E.U16 desc[UR36][R16.64], R0 ;  /* 0x0000000010007986 */ /* 0x0001e2000c101524 */
[----:B------:R-:W-:Y:S05]  /*2500*/  BRA `(.L_x_11651) ;  /* 0x0000000800ec7947 */ /* 0x000fea0003800000 */
.L_x_11654:
        /* <DEDUP_REMOVED lines=10> */
.L_x_11657:
[----:B------:R-:W0:Y:S02]  /*25b0*/  I2F.S64 R2, R2 ;  /* 0x0000000200027312 */ /* 0x000e240000301400 */
[----:B0-----:R-:W-:-:S04]  /*25c0*/  F2FP.F16.F32.PACK_AB R3, RZ, R2 ;  /* 0x00000002ff03723e */ /* 0x001fc800000000ff */
[----:B------:R-:W-:-:S05]  /*25d0*/  PRMT R3, R3, 0x5410, RZ ;  /* 0x0000541003037816 */ /* 0x000fca00000000ff */
[----:B------:R0:W-:Y:S01]  /*25e0*/  STG.E desc[UR36][R16.64], R3 ;  /* 0x0000000310007986 */ /* 0x0001e2000c101924 */
[----:B------:R-:W-:Y:S05]  /*25f0*/  BRA `(.L_x_11651) ;  /* 0x0000000800b07947 */ /* 0x000fea0003800000 */
.L_x_11656:
[----:B------:R-:W0:Y:S02]  /*2600*/  I2F.F64.S64 R2, R2 ;  /* 0x0000000200027312 */ /* 0x000e240000301c00 */
[----:B0-----:R0:W-:Y:S01]  /*2610*/  STG.E.64 desc[UR36][R16.64], R2 ;  /* 0x0000000210007986 */ /* 0x0011e2000c101b24 */
[----:B------:R-:W-:Y:S05]  /*2620*/  BRA `(.L_x_11651) ;  /* 0x0000000800a47947 */ /* 0x000fea0003800000 */
.L_x_11646:
        /* <DEDUP_REMOVED lines=13> */
.L_x_11660:
[----:B------:R-:W0:Y:S01]  /*2700*/  I2F.F64.S64 R4, R2 ;  /* 0x0000000200047312 */ /* 0x000e220000301c00 */
[----:B------:R-:W-:-:S05]  /*2710*/  CS2R R6, SRZ ;  /* 0x0000000000067805 */ /* 0x000fca000001ff00 */
[----:B0-----:R0:W-:Y:S01]  /*2720*/  STG.E.128 desc[UR36][R16.64], R4 ;  /* 0x0000000410007986 */ /* 0x0011e2000c101d24 */
[----:B------:R-:W-:Y:S05]  /*2730*/  BRA `(.L_x_11651) ;  /* 0x0000000800607947 */ /* 0x000fea0003800000 */
.L_x_11659:
        /* <DEDUP_REMOVED lines=21> */
.L_x_11664:
[----:B------:R-:W-:Y:S05]  /*2890*/  BSYNC B0 ;  /* 0x0000000000007941 */ /* 0x000fea0003800000 */
.L_x_11663:
[----:B------:R-:W-:-:S05]  /*28a0*/  LOP3.LUT R5, R0, R5, RZ, 0xfc, !PT ;  /* 0x0000000500057212 */ /* 0x000fca00078efcff */
[----:B------:R0:W-:Y:S01]  /*28b0*/  STG.E.U8 desc[UR36][R16.64], R5 ;  /* 0x0000000510007986 */ /* 0x0001e2000c101124 */
[----:B------:R-:W-:Y:S05]  /*28c0*/  BRA `(.L_x_11651) ;  /* 0x0000000400fc7947 */ /* 0x000fea0003800000 */
.L_x_11662:
        /* <DEDUP_REMOVED lines=13> */
.L_x_11666:
[----:B------:R-:W-:Y:S01]  /*29a0*/  IMAD.MOV.U32 R0, RZ, RZ, 0x7f ;  /* 0x0000007fff007424 */ /* 0x000fe200078e00ff */
[----:B------:R-:W-:-:S04]  /*29b0*/  ISETP.GT.U32.AND P0, PT, R4, 0x7f800000, PT ;  /* 0x7f8000000400780c */ /* 0x000fc80003f04070 */
[----:B------:R-:W-:-:S09]  /*29c0*/  SEL R0, R0, 0x7c, P0 ;  /* 0x0000007c00007807 */ /* 0x000fd20000000000 */
.L_x_11667:
[----:B------:R-:W-:Y:S05]  /*29d0*/  BSYNC B0 ;  /* 0x0000000000007941 */ /* 0x000fea0003800000 */
.L_x_11665:
[----:B------:R-:W-:-:S04]  /*29e0*/  LOP3.LUT R2, R3, 0x80000000, RZ, 0xc0, !PT ;  /* 0x8000000003027812 */ /* 0x000fc800078ec0ff */
[----:B------:R-:W-:-:S04]  /*29f0*/  SHF.R.U32.HI R3, RZ, 0x18, R2 ;  /* 0x00000018ff037819 */ /* 0x000fc80000011602 */
[----:B------:R-:W-:-:S05]  /*2a00*/  LOP3.LUT R3, R0, R3, RZ, 0xfc, !PT ;  /* 0x0000000300037212 */ /* 0x000fca00078efcff */
[----:B------:R0:W-:Y:S01]  /*2a10*/  STG.E.U8 desc[UR36][R16.64], R3 ;  /* 0x0000000310007986 */ /* 0x0001e2000c101124 */
[----:B------:R-:W-:Y:S05]  /*2a20*/  BRA `(.L_x_11651) ;  /* 0x0000000400a47947 */ /* 0x000fea0003800000 */
.L_x_11661:
[----:B------:R-:W0:Y:S02]  /*2a30*/  I2F.S64 R0, R2 ;  /* 0x0000000200007312 */ /* 0x000e240000301400 */
[----:B0-----:R-:W-:-:S05]  /*2a40*/  F2FP.BF16.F32.PACK_AB R0, RZ, R0 ;  /* 0x00000000ff00723e */ /* 0x001fca00000010ff */
[----:B------:R0:W-:Y:S01]  /*2a50*/  STG.E.U16 desc[UR36][R16.64], R0 ;  /* 0x0000000010007986 */ /* 0x0001e2000c101524 */
[----:B------:R-:W-:Y:S05]  /*2a60*/  BRA `(.L_x_11651) ;  /* 0x0000000400947947 */ /* 0x000fea0003800000 */
.L_x_11658:
        /* <DEDUP_REMOVED lines=10> */
.L_x_11670:
        /* <DEDUP_REMOVED lines=17> */
.L_x_11673:
[----:B------:R-:W-:-:S04]  /*2c20*/  LOP3.LUT R2, R3, 0x80000000, RZ, 0xc0, !PT ;  /* 0x8000000003027812 */ /* 0x000fc800078ec0ff */
[----:B------:R-:W-:-:S04]  /*2c30*/  SHF.R.U32.HI R3, RZ, 0x18, R2 ;  /* 0x00000018ff037819 */ /* 0x000fc80000011602 */
[----:B------:R-:W-:-:S04]  /*2c40*/  LOP3.LUT R0, R0, R3, RZ, 0xfc, !PT ;  /* 0x0000000300007212 */ /* 0x000fc800078efcff */
[----:B------:R-:W-:-:S07]  /*2c50*/  PRMT R8, R0, 0x7610, R8 ;  /* 0x0000761000087816 */ /* 0x000fce0000000008 */
.L_x_11672:
[----:B------:R-:W-:Y:S05]  /*2c60*/  BSYNC B0 ;  /* 0x0000000000007941 */ /* 0x000fea0003800000 */
.L_x_11671:
[----:B------:R0:W-:Y:S01]  /*2c70*/  STG.E.U8 desc[UR36][R16.64], R8 ;  /* 0x0000000810007986 */ /* 0x0001e2000c101124 */
[----:B------:R-:W-:Y:S05]  /*2c80*/  BRA `(.L_x_11651) ;  /* 0x00000004000c7947 */ /* 0x000fea0003800000 */
.L_x_11669:
        /* <DEDUP_REMOVED lines=17> */
.L_x_11676:
[----:B------:R-:W-:-:S04]  /*2da0*/  LOP3.LUT R2, R3, 0x80000000, RZ, 0xc0, !PT ;  /* 0x8000000003027812 */ /* 0x000fc800078ec0ff */
[----:B------:R-:W-:-:S04]  /*2db0*/  SHF.R.U32.HI R3, RZ, 0x18, R2 ;  /* 0x00000018ff037819 */ /* 0x000fc80000011602 */
[----:B------:R-:W-:-:S04]  /*2dc0*/  LOP3.LUT R0, R0, R3, RZ, 0xfc, !PT ;  /* 0x0000000300007212 */ /* 0x000fc800078efcff */
[----:B------:R-:W-:-:S07]  /*2dd0*/  PRMT R8, R0, 0x7610, R8 ;  /* 0x0000761000087816 */ /* 0x000fce0000000008 */
.L_x_11675:
[----:B------:R-:W-:Y:S05]  /*2de0*/  BSYNC B0 ;  /* 0x0000000000007941 */ /* 0x000fea0003800000 */
.L_x_11674:
[----:B------:R0:W-:Y:S01]  /*2df0*/  STG.E.U8 desc[UR36][R16.64], R8 ;  /* 0x0000000810007986 */ /* 0x0001e2000c101124 */
[----:B------:R-:W-:Y:S05]  /*2e00*/  BRA `(.L_x_11651) ;  /* 0x0000000000ac7947 */ /* 0x000fea0003800000 */
.L_x_11668:
        /* <DEDUP_REMOVED lines=23> */
.L_x_11650:
        /* <DEDUP_REMOVED lines=16> */
.L_x_11679:
[----:B------:R-:W-:Y:S05]  /*3080*/  BRA `(.L_x_11651) ;  /* 0x00000000000c7947 */ /* 0x000fea0003800000 */
.L_x_11678:
[----:B------:R0:W-:Y:S01]  /*3090*/  STG.E.64 desc[UR36][R16.64], R2 ;  /* 0x0000000210007986 */ /* 0x0001e2000c101b24 */
[----:B------:R-:W-:Y:S05]  /*30a0*/  BRA `(.L_x_11651) ;  /* 0x0000000000047947 */ /* 0x000fea0003800000 */
.L_x_11677:
[----:B------:R0:W-:Y:S02]  /*30b0*/  STG.E desc[UR36][R16.64], R5 ;  /* 0x0000000510007986 */ /* 0x0001e4000c101924 */
.L_x_11651:
[----:B------:R-:W-:-:S04]  /*30c0*/  IMAD R18, R23, 0x200, R18 ;  /* 0x0000020017127824 */ /* 0x000fc800078e0212 */
[----:B------:R-:W-:-:S07]  /*30d0*/  VIADD R19, R18, 0x80 ;  /* 0x0000008012137836 */ /* 0x000fce0000000000 */
.L_x_11611:
[----:B------:R-:W-:Y:S05]  /*30e0*/  BSYNC B6 ;  /* 0x0000000000067941 */ /* 0x000fea0003800000 */
.L_x_11610:
        /* <DEDUP_REMOVED lines=307> */
.L_x_11682:
        /* <DEDUP_REMOVED lines=21> */
.L_x_11686:
[----:B------:R0:W5:Y:S01]  /*4570*/  LDG.E.U8 R2, desc[UR36][R4.64] ;  /* 0x0000002404027981 */ /* 0x000162000c1e1100 */
[----:B------:R-:W-:Y:S01]  /*4580*/  IMAD.MOV.U32 R3, RZ, RZ, RZ ;  /* 0x000000ffff037224 */ /* 0x000fe200078e00ff */
[----:B------:R-:W-:Y:S06]  /*4590*/  BRA `(.L_x_11688) ;  /* 0x0000000c00487947 */ /* 0x000fec0003800000 */
.L_x_11685:
        /* <DEDUP_REMOVED lines=8> */
.L_x_11690:
[----:B------:R-:W2:Y:S02]  /*4620*/  LDG.E R2, desc[UR36][R4.64] ;  /* 0x0000002404027981 */ /* 0x000ea4000c1e1900 */
[----:B--2---:R-:W-:Y:S01]  /*4630*/  SHF.R.S32.HI R3, RZ, 0x1f, R2 ;  /* 0x0000001fff037819 */ /* 0x004fe20000011402 */
[----:B------:R-:W-:Y:S06]  /*4640*/  BRA `(.L_x_11688) ;  /* 0x0000000c001c7947 */ /* 0x000fec0003800000 */
.L_x_11689:
[----:B------:R-:W2:Y:S02]  /*4650*/  LDG.E.S16 R2, desc[UR36][R4.64] ;  /* 0x0000002404027981 */ /* 0x000ea4000c1e1700 */
[----:B--2---:R-:W-:Y:S01]  /*4660*/  SHF.R.S32.HI R3, RZ, 0x1f, R2 ;  /* 0x0000001fff037819 */ /* 0x004fe20000011402 */
[----:B------:R-:W-:Y:S06]  /*4670*/  BRA `(.L_x_11688) ;  /* 0x0000000c00107947 */ /* 0x000fec0003800000 */
.L_x_11684:
        /* <DEDUP_REMOVED lines=9> */
.L_x_11692:
[----:B------:R-:W2:Y:S02]  /*4710*/  LDG.E.U16 R4, desc[UR36][R4.64] ;  /* 0x0000002404047981 */ /* 0x000ea4000c1e1500 */
[----:B--2---:R-:W-:-:S06]  /*4720*/  HADD2.F32 R2, -RZ, R4.H0_H0 ;  /* 0x20000004ff027230 */ /* 0x004fcc0000004100 */
[----:B------:R-:W0:Y:S01]  /*4730*/  F2I.S64.TRUNC R2, R2 ;  /* 0x0000000200027311 */ /* 0x000e22000020d900 */
[----:B------:R-:W-:Y:S05]  /*4740*/  BRA `(.L_x_11688) ;  /* 0x0000000800dc7947 */ /* 0x000fea0003800000 */
.L_x_11691:
        /* <DEDUP_REMOVED lines=9> */
.L_x_11694:
[----:B------:R-:W2:Y:S02]  /*47e0*/  LDG.E.U16 R4, desc[UR36][R4.64] ;  /* 0x0000002404047981 */ /* 0x000ea4000c1e1500 */
[----:B--2---:R-:W-:-:S06]  /*47f0*/  HADD2.F32 R2, -RZ, R4.H0_H0 ;  /* 0x20000004ff027230 */ /* 0x004fcc0000004100 */
[----:B------:R-:W0:Y:S01]  /*4800*/  F2I.S64.TRUNC R2, R2 ;  /* 0x0000000200027311 */ /* 0x000e22000020d900 */
[----:B------:R-:W-:Y:S05]  /*4810*/  BRA `(.L_x_11688) ;  /* 0x0000000800a87947 */ /* 0x000fea0003800000 */
.L_x_11693:
[----:B------:R-:W2:Y:S02]  /*4820*/  LDG.E.64 R2, desc[UR36][R4.64] ;  /* 0x0000002404027981 */ /* 0x000ea4000c1e1b00 */
[----:B--2---:R-:W0:Y:S01]  /*4830*/  F2I.S64.F64.TRUNC R2, R2 ;  /* 0x0000000200027311 */ /* 0x004e22000030d900 */
[----:B------:R-:W-:Y:S05]  /*4840*/  BRA `(.L_x_11688) ;  /* 0x00000008009c7947 */ /* 0x000fea0003800000 */
.L_x_11683:
        /* <DEDUP_REMOVED lines=13> */
.L_x_11697:
[----:B------:R-:W2:Y:S02]  /*4920*/  LDG.E.64 R2, desc[UR36][R4.64] ;  /* 0x0000002404027981 */ /* 0x000ea4000c1e1b00 */
[----:B--2---:R-:W0:Y:S01]  /*4930*/  F2I.S64.F64.TRUNC R2, R2 ;  /* 0x0000000200027311 */ /* 0x004e22000030d900 */
[----:B------:R-:W-:Y:S05]  /*4940*/  BRA `(.L_x_11688) ;  /* 0x00000008005c7947 */ /* 0x000fea0003800000 */
.L_x_11696:
        /* <DEDUP_REMOVED lines=27> */
.L_x_11699:
        /* <DEDUP_REMOVED lines=14> */
.L_x_11698:
[----:B------:R-:W2:Y:S02]  /*4be0*/  LDG.E.U16 R2, desc[UR36][R4.64] ;  /* 0x0000002404027981 */ /* 0x000ea4000c1e1500 */
[----:B--2---:R-:W-:-:S06]  /*4bf0*/  IMAD.U32 R2, R2, 0x10000, RZ ;  /* 0x0001000002027824 */ /* 0x004fcc00078e00ff */
[----:B------:R-:W0:Y:S01]  /*4c00*/  F2I.S64.TRUNC R2, R2 ;  /* 0x0000000200027311 */ /* 0x000e22000020d900 */
[----:B------:R-:W-:Y:S05]  /*4c10*/  BRA `(.L_x_11688) ;  /* 0x0000000400a87947 */ /* 0x000fea0003800000 */
.L_x_11695:
        /* <DEDUP_REMOVED lines=11> */
.L_x_11702:
        /* <DEDUP_REMOVED lines=21> */
.L_x_11706:
[----:B------:R-:W-:Y:S05]  /*4e20*/  BSYNC B1 ;  /* 0x0000000000017941 */ /* 0x000fea0003800000 */
.L_x_11705:
[----:B------:R-:W-:Y:S01]  /*4e30*/  IMAD.SHL.U32 R2, R2, 0x100000, RZ ;  /* 0x0010000002027824 */ /* 0x000fe200078e00ff */
[----:B------:R-:W-:-:S04]  /*4e40*/  LEA R3, R0, 0x3b800000, 0x17 ;  /* 0x3b80000000037811 */ /* 0x000fc800078eb8ff */
[----:B------:R-:W-:-:S07]  /*4e50*/  LOP3.LUT R2, R3, R2, R4, 0xfe, !PT ;  /* 0x0000000203027212 */ /* 0x000fce00078efe04 */
.L_x_11704:
[----:B------:R-:W-:Y:S05]  /*4e60*/  BSYNC B0 ;  /* 0x0000000000007941 */ /* 0x000fea0003800000 */
.L_x_11703:
[----:B------:R-:W1:Y:S01]  /*4e70*/  F2I.S64.TRUNC R2, R2 ;  /* 0x0000000200027311 */ /* 0x000e62000020d900 */
[----:B------:R-:W-:Y:S05]  /*4e80*/  BRA `(.L_x_11688) ;  /* 0x00000004000c7947 */ /* 0x000fea0003800000 */
.L_x_11701:
        /* <DEDUP_REMOVED lines=21> */
.L_x_11710:
[----:B------:R-:W-:Y:S05]  /*4fe0*/  BSYNC B1 ;  /* 0x0000000000017941 */ /* 0x000fea0003800000 */
.L_x_11709:
[----:B------:R-:W-:Y:S01]  /*4ff0*/  IMAD.SHL.U32 R2, R2, 0x200000, RZ ;  /* 0x0020000002027824 */ /* 0x000fe200078e00ff */
[----:B------:R-:W-:-:S04]  /*5000*/  LEA R3, R0, 0x37800000, 0x17 ;  /* 0x3780000000037811 */ /* 0x000fc800078eb8ff */
[----:B------:R-:W-:-:S07]  /*5010*/  LOP3.LUT R2, R3, R2, R4, 0xfe, !PT ;  /* 0x0000000203027212 */ /* 0x000fce00078efe04 */
.L_x_11708:
[----:B------:R-:W-:Y:S05]  /*5020*/  BSYNC B0 ;  /* 0x0000000000007941 */ /* 0x000fea0003800000 */
.L_x_11707:
[----:B------:R-:W2:Y:S01]  /*5030*/  F2I.S64.TRUNC R2, R2 ;  /* 0x0000000200027311 */ /* 0x000ea2000020d900 */
[----:B------:R-:W-:Y:S05]  /*5040*/  BRA `(.L_x_11688) ;  /* 0x00000000009c7947 */ /* 0x000fea0003800000 */
.L_x_11700:
        /* <DEDUP_REMOVED lines=14> */
.L_x_11714:
[----:B------:R-:W-:Y:S05]  /*5130*/  BSYNC B0 ;  /* 0x0000000000007941 */ /* 0x000fea0003800000 */
.L_x_11713:
[----:B------:R-:W0:Y:S01]  /*5140*/  F2I.S64.TRUNC R2, R2 ;  /* 0x0000000200027311 */ /* 0x000e22000020d900 */
[----:B------:R-:W-:Y:S05]  /*5150*/  BRA `(.L_x_11688) ;  /* 0x0000000000587947 */ /* 0x000fea0003800000 */
.L_x_11687:
        /* <DEDUP_REMOVED lines=16> */
.L_x_11715:
[----:B------:R-:W-:Y:S01]  /*5260*/  CS2R R2, SRZ ;  /* 0x0000000000027805 */ /* 0x000fe2000001ff00 */
[----:B------:R-:W-:Y:S06]  /*5270*/  BRA `(.L_x_11688) ;  /* 0x0000000000107947 */ /* 0x000fec0003800000 */
.L_x_11712:
[----:B------:R4:W5:Y:S01]  /*5280*/  LDG.E.64 R2, desc[UR36][R4.64] ;  /* 0x0000002404027981 */ /* 0x000962000c1e1b00 */
[----:B------:R-:W-:Y:S05]  /*5290*/  BRA `(.L_x_11688) ;  /* 0x0000000000087947 */ /* 0x000fea0003800000 */
.L_x_11711:
[----:B------:R3:W5:Y:S01]  /*52a0*/  LDG.E R2, desc[UR36][R4.64] ;  /* 0x0000002404027981 */ /* 0x000762000c1e1900 */
[----:B------:R-:W-:-:S07]  /*52b0*/  IMAD.MOV.U32 R3, RZ, RZ, RZ ;  /* 0x000000ffff037224 */ /* 0x000fce00078e00ff */
.L_x_11688:
        /* <DEDUP_REMOVED lines=18> */
.L_x_11719:
[----:B------:R0:W-:Y:S01]  /*53e0*/  STG.E.U8 desc[UR36][R16.64], R5 ;  /* 0x0000000510007986 */ /* 0x0001e2000c101124 */
[----:B------:R-:W-:Y:S05]  /*53f0*/  BRA `(.L_x_11721) ;  /* 0x0000000c00507947 */ /* 0x000fea0003800000 */
.L_x_11718:
        /* <DEDUP_REMOVED lines=8> */
.L_x_11723:
[----:B------:R0:W-:Y:S01]  /*5480*/  STG.E desc[UR36][R16.64], R5 ;  /* 0x0000000510007986 */ /* 0x0001e2000c101924 */
[----:B------:R-:W-:Y:S05]  /*5490*/  BRA `(.L_x_11721) ;  /* 0x0000000c00287947 */ /* 0x000fea0003800000 */
.L_x_11722:
[----:B------:R0:W-:Y:S01]  /*54a0*/  STG.E.U16 desc[UR36][R16.64], R5 ;  /* 0x0000000510007986 */ /* 0x0001e2000c101524 */
[----:B------:R-:W-:Y:S05]  /*54b0*/  BRA `(.L_x_11721) ;  /* 0x0000000c00207947 */ /* 0x000fea0003800000 */
.L_x_11717:
        /* <DEDUP_REMOVED lines=9> */
.L_x_11725:
[----:B------:R-:W0:Y:S02]  /*5550*/  I2F.S64 R0, R2 ;  /* 0x0000000200007312 */ /* 0x000e240000301400 */
[----:B0-----:R-:W-:-:S05]  /*5560*/  F2FP.F16.F32.PACK_AB R0, RZ, R0 ;  /* 0x00000000ff00723e */ /* 0x001fca00000000ff */
[----:B------:R0:W-:Y:S01]  /*5570*/  STG.E.U16 desc[UR36][R16.64], R0 ;  /* 0x0000000010007986 */ /* 0x0001e2000c101524 */
[----:B------:R-:W-:Y:S05]  /*5580*/  BRA `(.L_x_11721) ;  /* 0x0000000800ec7947 */ /* 0x000fea0003800000 */
.L_x_11724:
        /* <DEDUP_REMOVED lines=10> */
.L_x_11727:
[----:B------:R-:W0:Y:S02]  /*5630*/  I2F.S64 R2, R2 ;  /* 0x0000000200027312 */ /* 0x000e240000301400 */
[----:B0-----:R-:W-:-:S04]  /*5640*/  F2FP.F16.F32.PACK_AB R3, RZ, R2 ;  /* 0x00000002ff03723e */ /* 0x001fc800000000ff */
[----:B------:R-:W-:-:S05]  /*5650*/  PRMT R3, R3, 0x5410, RZ ;  /* 0x0000541003037816 */ /* 0x000fca00000000ff */
[----:B------:R0:W-:Y:S01]  /*5660*/  STG.E desc[UR36][R16.64], R3 ;  /* 0x0000000310007986 */ /* 0x0001e2000c101924 */
[----:B------:R-:W-:Y:S05]  /*5670*/  BRA `(.L_x_11721) ;  /* 0x0000000800b07947 */ /* 0x000fea0003800000 */
.L_x_11726:
[----:B------:R-:W0:Y:S02]  /*5680*/  I2F.F64.S64 R2, R2 ;  /* 0x0000000200027312 */ /* 0x000e240000301c00 */
[----:B0-----:R0:W-:Y:S01]  /*5690*/  STG.E.64 desc[UR36][R16.64], R2 ;  /* 0x0000000210007986 */ /* 0x0011e2000c101b24 */
[----:B------:R-:W-:Y:S05]  /*56a0*/  BRA `(.L_x_11721) ;  /* 0x0000000800a47947 */ /* 0x000fea0003800000 */
.L_x_11716:
        /* <DEDUP_REMOVED lines=13> */
.L_x_11730:
[----:B------:R-:W0:Y:S01]  /*5780*/  I2F.F64.S64 R4, R2 ;  /* 0x0000000200047312 */ /* 0x000e220000301c00 */
[----:B------:R-:W-:-:S05]  /*5790*/  CS2R R6, SRZ ;  /* 0x0000000000067805 */ /* 0x000fca000001ff00 */
[----:B0-----:R0:W-:Y:S01]  /*57a0*/  STG.E.128 desc[UR36][R16.64], R4 ;  /* 0x0000000410007986 */ /* 0x0011e2000c101d24 */
[----:B------:R-:W-:Y:S05]  /*57b0*/  BRA `(.L_x_11721) ;  /* 0x0000000800607947 */ /* 0x000fea0003800000 */
.L_x_11729:
        /* <DEDUP_REMOVED lines=21> */
.L_x_11734:
[----:B------:R-:W-:Y:S05]  /*5910*/  BSYNC B0 ;  /* 0x0000000000007941 */ /* 0x000fea0003800000 */
.L_x_11733:
[----:B------:R-:W-:-:S05]  /*5920*/  LOP3.LUT R5, R0, R5, RZ, 0xfc, !PT ;  /* 0x0000000500057212 */ /* 0x000fca00078efcff */
[----:B------:R0:W-:Y:S01]  /*5930*/  STG.E.U8 desc[UR36][R16.64], R5 ;  /* 0x0000000510007986 */ /* 0x0001e2000c101124 */
[----:B------:R-:W-:Y:S05]  /*5940*/  BRA `(.L_x_11721) ;  /* 0x0000000400fc7947 */ /* 0x000fea0003800000 */
.L_x_11732:
        /* <DEDUP_REMOVED lines=13> */
.L_x_11736:
[----:B------:R-:W-:Y:S01]  /*5a20*/  IMAD.MOV.U32 R0, RZ, RZ, 0x7f ;  /* 0x0000007fff007424 */ /* 0x000fe200078e00ff */
[----:B------:R-:W-:-:S04]  /*5a30*/  ISETP.GT.U32.AND P0, PT, R4, 0x7f800000, PT ;  /* 0x7f8000000400780c */ /* 0x000fc80003f04070 */
[----:B------:R-:W-:-:S09]  /*5a40*/  SEL R0, R0, 0x7c, P0 ;  /* 0x0000007c00007807 */ /* 0x000fd20000000000 */
.L_x_11737:
[----:B------:R-:W-:Y:S05]  /*5a50*/  BSYNC B0 ;  /* 0x0000000000007941 */ /* 0x000fea0003800000 */
.L_x_11735:
[----:B------:R-:W-:-:S04]  /*5a60*/  LOP3.LUT R2, R3, 0x80000000, RZ, 0xc0, !PT ;  /* 0x8000000003027812 */ /* 0x000fc800078ec0ff */
[----:B------:R-:W-:-:S04]  /*5a70*/  SHF.R.U32.HI R3, RZ, 0x18, R2 ;  /* 0x00000018ff037819 */ /* 0x000fc80000011602 */
[----:B------:R-:W-:-:S05]  /*5a80*/  LOP3.LUT R3, R0, R3, RZ, 0xfc, !PT ;  /* 0x0000000300037212 */ /* 0x000fca00078efcff */
[----:B------:R0:W-:Y:S01]  /*5a90*/  STG.E.U8 desc[UR36][R16.64], R3 ;  /* 0x0000000310007986 */ /* 0x0001e2000c101124 */
[----:B------:R-:W-:Y:S05]  /*5aa0*/  BRA `(.L_x_11721) ;  /* 0x0000000400a47947 */ /* 0x000fea0003800000 */
.L_x_11731:
[----:B------:R-:W0:Y:S02]  /*5ab0*/  I2F.S64 R0, R2 ;  /* 0x0000000200007312 */ /* 0x000e240000301400 */
[----:B0-----:R-:W-:-:S05]  /*5ac0*/  F2FP.BF16.F32.PACK_AB R0, RZ, R0 ;  /* 0x00000000ff00723e */ /* 0x001fca00000010ff */
[----:B------:R0:W-:Y:S01]  /*5ad0*/  STG.E.U16 desc[UR36][R16.64], R0 ;  /* 0x0000000010007986 */ /* 0x0001e2000c101524 */
[----:B------:R-:W-:Y:S05]  /*5ae0*/  BRA `(.L_x_11721) ;  /* 0x0000000400947947 */ /* 0x000fea0003800000 */
.L_x_11728:
        /* <DEDUP_REMOVED lines=10> */
.L_x_11740:
        /* <DEDUP_REMOVED lines=17> */
.L_x_11743:
[----:B------:R-:W-:-:S04]  /*5ca0*/  LOP3.LUT R2, R3, 0x80000000, RZ, 0xc0, !PT ;  /* 0x8000000003027812 */ /* 0x000fc800078ec0ff */
[----:B------:R-:W-:-:S04]  /*5cb0*/  SHF.R.U32.HI R3, RZ, 0x18, R2 ;  /* 0x00000018ff037819 */ /* 0x000fc80000011602 */
[----:B------:R-:W-:-:S04]  /*5cc0*/  LOP3.LUT R0, R0, R3, RZ, 0xfc, !PT ;  /* 0x0000000300007212 */ /* 0x000fc800078efcff */
[----:B------:R-:W-:-:S07]  /*5cd0*/  PRMT R8, R0, 0x7610, R8 ;  /* 0x0000761000087816 */ /* 0x000fce0000000008 */
.L_x_11742:
[----:B------:R-:W-:Y:S05]  /*5ce0*/  BSYNC B0 ;  /* 0x0000000000007941 */ /* 0x000fea0003800000 */
.L_x_11741:
[----:B------:R3:W-:Y:S01]  /*5cf0*/  STG.E.U8 desc[UR36][R16.64], R8 ;  /* 0x0000000810007986 */ /* 0x0007e2000c101124 */
[----:B------:R-:W-:Y:S05]  /*5d00*/  BRA `(.L_x_11721) ;  /* 0x00000004000c7947 */ /* 0x000fea0003800000 */
.L_x_11739:
        /* <DEDUP_REMOVED lines=17> */
.L_x_11746:
[----:B------:R-:W-:-:S04]  /*5e20*/  LOP3.LUT R2, R3, 0x80000000, RZ, 0xc0, !PT ;  /* 0x8000000003027812 */ /* 0x000fc800078ec0ff */
[----:B------:R-:W-:-:S04]  /*5e30*/  SHF.R.U32.HI R3, RZ, 0x18, R2 ;  /* 0x00000018ff037819 */ /* 0x000fc80000011602 */
[----:B------:R-:W-:-:S04]  /*5e40*/  LOP3.LUT R0, R0, R3, RZ, 0xfc, !PT ;  /* 0x0000000300007212 */ /* 0x000fc800078efcff */
[----:B------:R-:W-:-:S07]  /*5e50*/  PRMT R8, R0, 0x7610, R8 ;  /* 0x0000761000087816 */ /* 0x000fce0000000008 */
.L_x_11745:
[----:B------:R-:W-:Y:S05]  /*5e60*/  BSYNC B0 ;  /* 0x0000000000007941 */ /* 0x000fea0003800000 */
.L_x_11744:
[----:B------:R0:W-:Y:S01]  /*5e70*/  STG.E.U8 desc[UR36][R16.64], R8 ;  /* 0x0000000810007986 */ /* 0x0001e2000c101124 */
[----:B------:R-:W-:Y:S05]  /*5e80*/  BRA `(.L_x_11721) ;  /* 0x0000000000ac7947 */ /* 0x000fea0003800000 */
.L_x_11738:
        /* <DEDUP_REMOVED lines=23> */
.L_x_11720:
        /* <DEDUP_REMOVED lines=16> */
.L_x_11749:
[----:B------:R-:W-:Y:S05]  /*6100*/  BRA `(.L_x_11721) ;  /* 0x00000000000c7947 */ /* 0x000fea0003800000 */
.L_x_11748:
[----:B------:R2:W-:Y:S01]  /*6110*/  STG.E.64 desc[UR36][R16.64], R2 ;  /* 0x0000000210007986 */ /* 0x0005e2000c101b24 */
[----:B------:R-:W-:Y:S05]  /*6120*/  BRA `(.L_x_11721) ;  /* 0x0000000000047947 */ /* 0x000fea0003800000 */
.L_x_11747:
[----:B------:R0:W-:Y:S02]  /*6130*/  STG.E desc[UR36][R16.64], R5 ;  /* 0x0000000510007986 */ /* 0x0001e4000c101924 */
.L_x_11721:
[----:B------:R-:W-:-:S07]  /*6140*/  VIADD R19, R19, 0x80 ;  /* 0x0000008013137836 */ /* 0x000fce0000000000 */
.L_x_11681:
[----:B------:R-:W-:Y:S05]  /*6150*/  BSYNC B6 ;  /* 0x0000000000067941 */ /* 0x000fea0003800000 */
.L_x_11680:
        /* <DEDUP_REMOVED lines=307> */
.L_x_11752:
        /* <DEDUP_REMOVED lines=21> */
.L_x_11756:
[----:B------:R0:W5:Y:S01]  /*75e0*/  LDG.E.U8 R2, desc[UR36][R4.64] ;  /* 0x0000002404027981 */ /* 0x000162000c1e1100 */
[----:B------:R-:W-:Y:S01]  /*75f0*/  IMAD.MOV.U32 R3, RZ, RZ, RZ ;  /* 0x000000ffff037224 */ /* 0x000fe200078e00ff */
[----:B------:R-:W-:Y:S06]  /*7600*/  BRA `(.L_x_11758) ;  /* 0x0000000c00487947 */ /* 0x000fec0003800000 */
.L_x_11755:
        /* <DEDUP_REMOVED lines=8> */
.L_x_11760:
[----:B------:R-:W2:Y:S02]  /*7690*/  LDG.E R2, desc[UR36][R4.64] ;  /* 0x0000002404027981 */ /* 0x000ea4000c1e1900 */
[----:B--2---:R-:W-:Y:S01]  /*76a0*/  SHF.R.S32.HI R3, RZ, 0x1f, R2 ;  /* 0x0000001fff037819 */ /* 0x004fe20000011402 */
[----:B------:R-:W-:Y:S06]  /*76b0*/  BRA `(.L_x_11758) ;  /* 0x0000000c001c7947 */ /* 0x000fec0003800000 */
.L_x_11759:
[----:B------:R-:W2:Y:S02]  /*76c0*/  LDG.E.S16 R2, desc[UR36][R4.64] ;  /* 0x0000002404027981 */ /* 0x000ea4000c1e1700 */
[----:B--2---:R-:W-:Y:S01]  /*76d0*/  SHF.R.S32.HI R3, RZ, 0x1f, R2 ;  /* 0x0000001fff037819 */ /* 0x004fe20000011402 */
[----:B------:R-:W-:Y:S06]  /*76e0*/  BRA `(.L_x_11758) ;  /* 0x0000000c00107947 */ /* 0x000fec0003800000 */
.L_x_11754:
        /* <DEDUP_REMOVED lines=9> */
.L_x_11762:
[----:B------:R-:W2:Y:S02]  /*7780*/  LDG.E.U16 R4, desc[UR36][R4.64] ;  /* 0x0000002404047981 */ /* 0x000ea4000c1e1500 */
[----:B--2---:R-:W-:-:S06]  /*7790*/  HADD2.F32 R2, -RZ, R4.H0_H0 ;  /* 0x20000004ff027230 */ /* 0x004fcc0000004100 */
[----:B------:R-:W0:Y:S01]  /*77a0*/  F2I.S64.TRUNC R2, R2 ;  /* 0x0000000200027311 */ /* 0x000e22000020d900 */
[----:B------:R-:W-:Y:S05]  /*77b0*/  BRA `(.L_x_11758) ;  /* 0x0000000800dc7947 */ /* 0x000fea0003800000 */
.L_x_11761:
        /* <DEDUP_REMOVED lines=9> */
.L_x_11764:
[----:B------:R-:W2:Y:S02]  /*7850*/  LDG.E.U16 R4, desc[UR36][R4.64] ;  /* 0x0000002404047981 */ /* 0x000ea4000c1e1500 */
[----:B--2---:R-:W-:-:S06]  /*7860*/  HADD2.F32 R2, -RZ, R4.H0_H0 ;  /* 0x20000004ff027230 */ /* 0x004fcc0000004100 */
[----:B------:R-:W0:Y:S01]  /*7870*/  F2I.S64.TRUNC R2, R2 ;  /* 0x0000000200027311 */ /* 0x000e22000020d900 */
[----:B------:R-:W-:Y:S05]  /*7880*/  BRA `(.L_x_11758) ;  /* 0x0000000800a87947 */ /* 0x000fea0003800000 */
.L_x_11763:
[----:B------:R-:W2:Y:S02]  /*7890*/  LDG.E.64 R2, desc[UR36][R4.64] ;  /* 0x0000002404027981 */ /* 0x000ea4000c1e1b00 */
[----:B--2---:R-:W0:Y:S01]  /*78a0*/  F2I.S64.F64.TRUNC R2, R2 ;  /* 0x0000000200027311 */ /* 0x004e22000030d900 */
[----:B------:R-:W-:Y:S05]  /*78b0*/  BRA `(.L_x_11758) ;  /* 0x00000008009c7947 */ /* 0x000fea0003800000 */
.L_x_11753:
        /* <DEDUP_REMOVED lines=13> */
.L_x_11767:
[----:B------:R-:W2:Y:S02]  /*7990*/  LDG.E.64 R2, desc[UR36][R4.64] ;  /* 0x0000002404027981 */ /* 0x000ea4000c1e1b00 */
[----:B--2---:R-:W0:Y:S01]  /*79a0*/  F2I.S64.F64.TRUNC R2, R2 ;  /* 0x0000000200027311 */ /* 0x004e22000030d900 */
[----:B------:R-:W-:Y:S05]  /*79b0*/  BRA `(.L_x_11758) ;  /* 0x00000008005c7947 */ /* 0x000fea0003800000 */
.L_x_11766:
        /* <DEDUP_REMOVED lines=27> */
.L_x_11769:
        /* <DEDUP_REMOVED lines=14> */
.L_x_11768:
[----:B------:R-:W2:Y:S02]  /*7c50*/  LDG.E.U16 R2, desc[UR36][R4.64] ;  /* 0x0000002404027981 */ /* 0x000ea4000c1e1500 */
[----:B--2---:R-:W-:-:S06]  /*7c60*/  IMAD.U32 R2, R2, 0x10000, RZ ;  /* 0x0001000002027824 */ /* 0x004fcc00078e00ff */
[----:B------:R-:W0:Y:S01]  /*7c70*/  F2I.S64.TRUNC R2, R2 ;  /* 0x0000000200027311 */ /* 0x000e22000020d900 */
[----:B------:R-:W-:Y:S05]  /*7c80*/  BRA `(.L_x_11758) ;  /* 0x0000000400a87947 */ /* 0x000fea0003800000 */
.L_x_11765:
        /* <DEDUP_REMOVED lines=11> */
.L_x_11772:
        /* <DEDUP_REMOVED lines=21> */
.L_x_11776:
[----:B------:R-:W-:Y:S05]  /*7e90*/  BSYNC B1 ;  /* 0x0000000000017941 */ /* 0x000fea0003800000 */
.L_x_11775:
[----:B------:R-:W-:Y:S01]  /*7ea0*/  IMAD.SHL.U32 R2, R2, 0x100000, RZ ;  /* 0x0010000002027824 */ /* 0x000fe200078e00ff */
[----:B------:R-:W-:-:S04]  /*7eb0*/  LEA R3, R0, 0x3b800000, 0x17 ;  /* 0x3b80000000037811 */ /* 0x000fc800078eb8ff */
[----:B------:R-:W-:-:S07]  /*7ec0*/  LOP3.LUT R2, R3, R2, R4, 0xfe, !PT ;  /* 0x0000000203027212 */ /* 0x000fce00078efe04 */
.L_x_11774:
[----:B------:R-:W-:Y:S05]  /*7ed0*/  BSYNC B0 ;  /* 0x0000000000007941 */ /* 0x000fea0003800000 */
.L_x_11773:
[----:B------:R-:W1:Y:S01]  /*7ee0*/  F2I.S64.TRUNC R2, R2 ;  /* 0x0000000200027311 */ /* 0x000e62000020d900 */
[----:B------:R-:W-:Y:S05]  /*7ef0*/  BRA `(.L_x_11758) ;  /* 0x00000004000c7947 */ /* 0x000fea0003800000 */
.L_x_11771:
        /* <DEDUP_REMOVED lines=21> */
.L_x_11780:
[----:B------:R-:W-:Y:S05]  /*8050*/  BSYNC B1 ;  /* 0x0000000000017941 */ /* 0x000fea0003800000 */
.L_x_11779:
[----:B------:R-:W-:Y:S01]  /*8060*/  IMAD.SHL.U32 R2, R2, 0x200000, RZ ;  /* 0x0020000002027824 */ /* 0x000fe200078e00ff */
[----:B------:R-:W-:-:S04]  /*8070*/  LEA R3, R0, 0x37800000, 0x17 ;  /* 0x3780000000037811 */ /* 0x000fc800078eb8ff */
[----:B------:R-:W-:-:S07]  /*8080*/  LOP3.LUT R2, R3, R2, R4, 0xfe, !PT ;  /* 0x0000000203027212 */ /* 0x000fce00078efe04 */
.L_x_11778:
[----:B------:R-:W-:Y:S05]  /*8090*/  BSYNC B0 ;  /* 0x0000000000007941 */ /* 0x000fea0003800000 */
.L_x_11777:
[----:B------:R-:W2:Y:S01]  /*80a0*/  F2I.S64.TRUNC R2, R2 ;  /* 0x0000000200027311 */ /* 0x000ea2000020d900 */
[----:B------:R-:W-:Y:S05]  /*80b0*/  BRA `(.L_x_11758) ;  /* 0x00000000009c7947 */ /* 0x000fea0003800000 */
.L_x_11770:
        /* <DEDUP_REMOVED lines=14> */
.L_x_11784:
[----:B------:R-:W-:Y:S05]  /*81a0*/  BSYNC B0 ;  /* 0x0000000000007941 */ /* 0x000fea0003800000 */
.L_x_11783:
[----:B------:R-:W4:Y:S01]  /*81b0*/  F2I.S64.TRUNC R2, R2 ;  /* 0x0000000200027311 */ /* 0x000f22000020d900 */
[----:B------:R-:W-:Y:S05]  /*81c0*/  BRA `(.L_x_11758) ;  /* 0x0000000000587947 */ /* 0x000fea0003800000 */
.L_x_11757:
        /* <DEDUP_REMOVED lines=16> */
.L_x_11785:
[----:B------:R-:W-:Y:S01]  /*82d0*/  CS2R R2, SRZ ;  /* 0x0000000000027805 */ /* 0x000fe2000001ff00 */
[----:B------:R-:W-:Y:S06]  /*82e0*/  BRA `(.L_x_11758) ;  /* 0x0000000000107947 */ /* 0x000fec0003800000 */
.L_x_11782:
[----:B------:R3:W5:Y:S01]  /*82f0*/  LDG.E.64 R2, desc[UR36][R4.64] ;  /* 0x0000002404027981 */ /* 0x000762000c1e1b00 */
[----:B------:R-:W-:Y:S05]  /*8300*/  BRA `(.L_x_11758) ;  /* 0x0000000000087947 */ /* 0x000fea0003800000 */
.L_x_11781:
[----:B------:R0:W5:Y:S01]  /*8310*/  LDG.E R2, desc[UR36][R4.64] ;  /* 0x0000002404027981 */ /* 0x000162000c1e1900 */
[----:B------:R-:W-:-:S07]  /*8320*/  IMAD.MOV.U32 R3, RZ, RZ, RZ ;  /* 0x000000ffff037224 */ /* 0x000fce00078e00ff */
.L_x_11758:
        /* <DEDUP_REMOVED lines=18> */
.L_x_11789:
[----:B------:R3:W-:Y:S01]  /*8450*/  STG.E.U8 desc[UR36][R16.64], R5 ;  /* 0x0000000510007986 */ /* 0x0007e2000c101124 */
[----:B------:R-:W-:Y:S05]  /*8460*/  BRA `(.L_x_11791) ;  /* 0x0000000c00507947 */ /* 0x000fea0003800000 */
.L_x_11788:
        /* <DEDUP_REMOVED lines=8> */
.L_x_11793:
[----:B------:R2:W-:Y:S01]  /*84f0*/  STG.E desc[UR36][R16.64], R5 ;  /* 0x0000000510007986 */ /* 0x0005e2000c101924 */
[----:B------:R-:W-:Y:S05]  /*8500*/  BRA `(.L_x_11791) ;  /* 0x0000000c00287947 */ /* 0x000fea0003800000 */
.L_x_11792:
[----:B------:R0:W-:Y:S01]  /*8510*/  STG.E.U16 desc[UR36][R16.64], R5 ;  /* 0x0000000510007986 */ /* 0x0001e2000c101524 */
[----:B------:R-:W-:Y:S05]  /*8520*/  BRA `(.L_x_11791) ;  /* 0x0000000c00207947 */ /* 0x000fea0003800000 */
.L_x_11787:
        /* <DEDUP_REMOVED lines=9> */
.L_x_11795:
[----:B------:R-:W0:Y:S02]  /*85c0*/  I2F.S64 R0, R2 ;  /* 0x0000000200007312 */ /* 0x000e240000301400 */
[----:B0-----:R-:W-:-:S05]  /*85d0*/  F2FP.F16.F32.PACK_AB R0, RZ, R0 ;  /* 0x00000000ff00723e */ /* 0x001fca00000000ff */
[----:B------:R0:W-:Y:S01]  /*85e0*/  STG.E.U16 desc[UR36][R16.64], R0 ;  /* 0x0000000010007986 */ /* 0x0001e2000c101524 */
[----:B------:R-:W-:Y:S05]  /*85f0*/  BRA `(.L_x_11791) ;  /* 0x0000000800ec7947 */ /* 0x000fea0003800000 */
.L_x_11794:
        /* <DEDUP_REMOVED lines=10> */
.L_x_11797:
[----:B------:R-:W0:Y:S02]  /*86a0*/  I2F.S64 R2, R2 ;  /* 0x0000000200027312 */ /* 0x000e240000301400 */
[----:B0-----:R-:W-:-:S04]  /*86b0*/  F2FP.F16.F32.PACK_AB R3, RZ, R2 ;  /* 0x00000002ff03723e */ /* 0x001fc800000000ff */
[----:B------:R-:W-:-:S05]  /*86c0*/  PRMT R3, R3, 0x5410, RZ ;  /* 0x0000541003037816 */ /* 0x000fca00000000ff */
[----:B------:R0:W-:Y:S01]  /*86d0*/  STG.E desc[UR36][R16.64], R3 ;  /* 0x0000000310007986 */ /* 0x0001e2000c101924 */
[----:B------:R-:W-:Y:S05]  /*86e0*/  BRA `(.L_x_11791) ;  /* 0x0000000800b07947 */ /* 0x000fea0003800000 */
.L_x_11796:
[----:B------:R-:W0:Y:S02]  /*86f0*/  I2F.F64.S64 R2, R2 ;  /* 0x0000000200027312 */ /* 0x000e240000301c00 */
[----:B0-----:R0:W-:Y:S01]  /*8700*/  STG.E.64 desc[UR36][R16.64], R2 ;  /* 0x0000000210007986 */ /* 0x0011e2000c101b24 */
[----:B------:R-:W-:Y:S05]  /*8710*/  BRA `(.L_x_11791) ;  /* 0x0000000800a47947 */ /* 0x000fea0003800000 */
.L_x_11786:
        /* <DEDUP_REMOVED lines=13> */
.L_x_11800:
[----:B------:R-:W0:Y:S01]  /*87f0*/  I2F.F64.S64 R4, R2 ;  /* 0x0000000200047312 */ /* 0x000e220000301c00 */
[----:B------:R-:W-:-:S05]  /*8800*/  CS2R R6, SRZ ;  /* 0x0000000000067805 */ /* 0x000fca000001ff00 */
[----:B0-----:R0:W-:Y:S01]  /*8810*/  STG.E.128 desc[UR36][R16.64], R4 ;  /* 0x0000000410007986 */ /* 0x0011e2000c101d24 */
[----:B------:R-:W-:Y:S05]  /*8820*/  BRA `(.L_x_11791) ;  /* 0x0000000800607947 */ /* 0x000fea0003800000 */
.L_x_11799:
        /* <DEDUP_REMOVED lines=21> */
.L_x_11804:
[----:B------:R-:W-:Y:S05]  /*8980*/  BSYNC B0 ;  /* 0x0000000000007941 */ /* 0x000fea0003800000 */
.L_x_11803:
[----:B------:R-:W-:-:S05]  /*8990*/  LOP3.LUT R5, R0, R5, RZ, 0xfc, !PT ;  /* 0x0000000500057212 */ /* 0x000fca00078efcff */
[----:B------:R0:W-:Y:S01]  /*89a0*/  STG.E.U8 desc[UR36][R16.64], R5 ;  /* 0x0000000510007986 */ /* 0x0001e2000c101124 */
[----:B------:R-:W-:Y:S05]  /*89b0*/  BRA `(.L_x_11791) ;  /* 0x0000000400fc7947 */ /* 0x000fea0003800000 */
.L_x_11802:
        /* <DEDUP_REMOVED lines=13> */
.L_x_11806:
[----:B------:R-:W-:Y:S01]  /*8a90*/  IMAD.MOV.U32 R0, RZ, RZ, 0x7f ;  /* 0x0000007fff007424 */ /* 0x000fe200078e00ff */
[----:B------:R-:W-:-:S04]  /*8aa0*/  ISETP.GT.U32.AND P0, PT, R4, 0x7f800000, PT ;  /* 0x7f8000000400780c */ /* 0x000fc80003f04070 */
[----:B------:R-:W-:-:S09]  /*8ab0*/  SEL R0, R0, 0x7c, P0 ;  /* 0x0000007c00007807 */ /* 0x000fd20000000000 */
.L_x_11807:
[----:B------:R-:W-:Y:S05]  /*8ac0*/  BSYNC B0 ;  /* 0x0000000000007941 */ /* 0x000fea0003800000 */
.L_x_11805:
[----:B------:R-:W-:-:S04]  /*8ad0*/  LOP3.LUT R2, R3, 0x80000000, RZ, 0xc0, !PT ;  /* 0x8000000003027812 */ /* 0x000fc800078ec0ff */
[----:B------:R-:W-:-:S04]  /*8ae0*/  SHF.R.U32.HI R3, RZ, 0x18, R2 ;  /* 0x00000018ff037819 */ /* 0x000fc80000011602 */
[----:B------:R-:W-:-:S05]  /*8af0*/  LOP3.LUT R3, R0, R3, RZ, 0xfc, !PT ;  /* 0x0000000300037212 */ /* 0x000fca00078efcff */
[----:B------:R0:W-:Y:S01]  /*8b00*/  STG.E.U8 desc[UR36][R16.64], R3 ;  /* 0x0000000310007986 */ /* 0x0001e2000c101124 */
[----:B------:R-:W-:Y:S05]  /*8b10*/  BRA `(.L_x_11791) ;  /* 0x0000000400a47947 */ /* 0x000fea0003800000 */
.L_x_11801:
[----:B------:R-:W0:Y:S02]  /*8b20*/  I2F.S64 R0, R2 ;  /* 0x0000000200007312 */ /* 0x000e240000301400 */
[----:B0-----:R-:W-:-:S05]  /*8b30*/  F2FP.BF16.F32.PACK_AB R0, RZ, R0 ;  /* 0x00000000ff00723e */ /* 0x001fca00000010ff */
[----:B------:R0:W-:Y:S01]  /*8b40*/  STG.E.U16 desc[UR36][R16.64], R0 ;  /* 0x0000000010007986 */ /* 0x0001e2000c101524 */
[----:B------:R-:W-:Y:S05]  /*8b50*/  BRA `(.L_x_11791) ;  /* 0x0000000400947947 */ /* 0x000fea0003800000 */
.L_x_11798:
        /* <DEDUP_REMOVED lines=10> */
.L_x_11810:
        /* <DEDUP_REMOVED lines=17> */
.L_x_11813:
[----:B------:R-:W-:-:S04]  /*8d10*/  LOP3.LUT R2, R3, 0x80000000, RZ, 0xc0, !PT ;  /* 0x8000000003027812 */ /* 0x000fc800078ec0ff */
[----:B------:R-:W-:-:S04]  /*8d20*/  SHF.R.U32.HI R3, RZ, 0x18, R2 ;  /* 0x00000018ff037819 */ /* 0x000fc80000011602 */
[----:B------:R-:W-:-:S04]  /*8d30*/  LOP3.LUT R0, R0, R3, RZ, 0xfc, !PT ;  /* 0x0000000300007212 */ /* 0x000fc800078efcff */
[----:B------:R-:W-:-:S07]  /*8d40*/  PRMT R8, R0, 0x7610, R8 ;  /* 0x0000761000087816 */ /* 0x000fce0000000008 */
.L_x_11812:
[----:B------:R-:W-:Y:S05]  /*8d50*/  BSYNC B0 ;  /* 0x0000000000007941 */ /* 0x000fea0003800000 */
.L_x_11811:
[----:B------:R0:W-:Y:S01]  /*8d60*/  STG.E.U8 desc[UR36][R16.64], R8 ;  /* 0x0000000810007986 */ /* 0x0001e2000c101124 */
[----:B------:R-:W-:Y:S05]  /*8d70*/  BRA `(.L_x_11791) ;  /* 0x00000004000c7947 */ /* 0x000fea0003800000 */
.L_x_11809:
        /* <DEDUP_REMOVED lines=17> */
.L_x_11816:
[----:B------:R-:W-:-:S04]  /*8e90*/  LOP3.LUT R2, R3, 0x80000000, RZ, 0xc0, !PT ;  /* 0x8000000003027812 */ /* 0x000fc800078ec0ff */
[----:B------:R-:W-:-:S04]  /*8ea0*/  SHF.R.U32.HI R3, RZ, 0x18, R2 ;  /* 0x00000018ff037819 */ /* 0x000fc80000011602 */
[----:B------:R-:W-:-:S04]  /*8eb0*/  LOP3.LUT R0, R0, R3, RZ, 0xfc, !PT ;  /* 0x0000000300007212 */ /* 0x000fc800078efcff */
[----:B------:R-:W-:-:S07]  /*8ec0*/  PRMT R8, R0, 0x7610, R8 ;  /* 0x0000761000087816 */ /* 0x000fce0000000008 */
.L_x_11815:
[----:B------:R-:W-:Y:S05]  /*8ed0*/  BSYNC B0 ;  /* 0x0000000000007941 */ /* 0x000fea0003800000 */
.L_x_11814:
[----:B------:R0:W-:Y:S01]  /*8ee0*/  STG.E.U8 desc[UR36][R16.64], R8 ;  /* 0x0000000810007986 */ /* 0x0001e2000c101124 */
[----:B------:R-:W-:Y:S05]  /*8ef0*/  BRA `(.L_x_11791) ;  /* 0x0000000000ac7947 */ /* 0x000fea0003800000 */
.L_x_11808:
        /* <DEDUP_REMOVED lines=23> */
.L_x_11790:
        /* <DEDUP_REMOVED lines=16> */
.L_x_11819:
[----:B------:R-:W-:Y:S05]  /*9170*/  BRA `(.L_x_11791) ;  /* 0x00000000000c7947 */ /* 0x000fea0003800000 */
.L_x_11818:
[----:B------:R0:W-:Y:S01]  /*9180*/  STG.E.64 desc[UR36][R16.64], R2 ;  /* 0x0000000210007986 */ /* 0x0001e2000c101b24 */
[----:B------:R-:W-:Y:S05]  /*9190*/  BRA `(.L_x_11791) ;  /* 0x0000000000047947 */ /* 0x000fea0003800000 */
.L_x_11817:
[----:B------:R0:W-:Y:S02]  /*91a0*/  STG.E desc[UR36][R16.64], R5 ;  /* 0x0000000510007986 */ /* 0x0001e4000c101924 */
.L_x_11791:
[----:B------:R-:W-:-:S07]  /*91b0*/  VIADD R19, R19, 0x80 ;  /* 0x0000008013137836 */ /* 0x000fce0000000000 */
.L_x_11751:
[----:B------:R-:W-:Y:S05]  /*91c0*/  BSYNC B6 ;  /* 0x0000000000067941 */ /* 0x000fea0003800000 */
.L_x_11750:
        /* <DEDUP_REMOVED lines=306> */
.L_x_11820:
        /* <DEDUP_REMOVED lines=21> */
.L_x_11824:
[----:B------:R1:W5:Y:S01]  /*a640*/  LDG.E.U8 R2, desc[UR36][R4.64] ;  /* 0x0000002404027981 */ /* 0x000362000c1e1100 */
[----:B------:R-:W-:Y:S01]  /*a650*/  IMAD.MOV.U32 R3, RZ, RZ, RZ ;  /* 0x000000ffff037224 */ /* 0x000fe200078e00ff */
[----:B------:R-:W-:Y:S06]  /*a660*/  BRA `(.L_x_11826) ;  /* 0x0000000c00487947 */ /* 0x000fec0003800000 */
.L_x_11823:
        /* <DEDUP_REMOVED lines=8> */
.L_x_11828:
[----:B------:R-:W2:Y:S02]  /*a6f0*/  LDG.E R2, desc[UR36][R4.64] ;  /* 0x0000002404027981 */ /* 0x000ea4000c1e1900 */
[----:B--2---:R-:W-:Y:S01]  /*a700*/  SHF.R.S32.HI R3, RZ, 0x1f, R2 ;  /* 0x0000001fff037819 */ /* 0x004fe20000011402 */
[----:B------:R-:W-:Y:S06]  /*a710*/  BRA `(.L_x_11826) ;  /* 0x0000000c001c7947 */ /* 0x000fec0003800000 */
.L_x_11827:
[----:B------:R-:W2:Y:S02]  /*a720*/  LDG.E.S16 R2, desc[UR36][R4.64] ;  /* 0x0000002404027981 */ /* 0x000ea4000c1e1700 */
[----:B--2---:R-:W-:Y:S01]  /*a730*/  SHF.R.S32.HI R3, RZ, 0x1f, R2 ;  /* 0x0000001fff037819 */ /* 0x004fe20000011402 */
[----:B------:R-:W-:Y:S06]  /*a740*/  BRA `(.L_x_11826) ;  /* 0x0000000c00107947 */ /* 0x000fec0003800000 */
.L_x_11822:
        /* <DEDUP_REMOVED lines=9> */
.L_x_11830:
[----:B------:R-:W2:Y:S02]  /*a7e0*/  LDG.E.U16 R4, desc[UR36][R4.64] ;  /* 0x0000002404047981 */ /* 0x000ea4000c1e1500 */
[----:B--2---:R-:W-:-:S06]  /*a7f0*/  HADD2.F32 R2, -RZ, R4.H0_H0 ;  /* 0x20000004ff027230 */ /* 0x004fcc0000004100 */
[----:B------:R-:W0:Y:S01]  /*a800*/  F2I.S64.TRUNC R2, R2 ;  /* 0x0000000200027311 */ /* 0x000e22000020d900 */
[----:B------:R-:W-:Y:S05]  /*a810*/  BRA `(.L_x_11826) ;  /* 0x0000000800dc7947 */ /* 0x000fea0003800000 */
.L_x_11829:
        /* <DEDUP_REMOVED lines=9> */
.L_x_11832:
[----:B------:R-:W2:Y:S02]  /*a8b0*/  LDG.E.U16 R4, desc[UR36][R4.64] ;  /* 0x0000002404047981 */ /* 0x000ea4000c1e1500 */
[----:B--2---:R-:W-:-:S06]  /*a8c0*/  HADD2.F32 R2, -RZ, R4.H0_H0 ;  /* 0x20000004ff027230 */ /* 0x004fcc0000004100 */
[----:B------:R-:W4:Y:S01]  /*a8d0*/  F2I.S64.TRUNC R2, R2 ;  /* 0x0000000200027311 */ /* 0x000f22000020d900 */
[----:B------:R-:W-:Y:S05]  /*a8e0*/  BRA `(.L_x_11826) ;  /* 0x0000000800a87947 */ /* 0x000fea0003800000 */
.L_x_11831:
[----:B------:R-:W2:Y:S02]  /*a8f0*/  LDG.E.64 R2, desc[UR36][R4.64] ;  /* 0x0000002404027981 */ /* 0x000ea4000c1e1b00 */
[----:B--2---:R-:W2:Y:S01]  /*a900*/  F2I.S64.F64.TRUNC R2, R2 ;  /* 0x0000000200027311 */ /* 0x004ea2000030d900 */
[----:B------:R-:W-:Y:S05]  /*a910*/  BRA `(.L_x_11826) ;  /* 0x00000008009c7947 */ /* 0x000fea0003800000 */
.L_x_11821:
        /* <DEDUP_REMOVED lines=13> */
.L_x_11835:
[----:B------:R-:W2:Y:S02]  /*a9f0*/  LDG.E.64 R2, desc[UR36][R4.64] ;  /* 0x0000002404027981 */ /* 0x000ea4000c1e1b00 */
[----:B--2---:R-:W0:Y:S01]  /*aa00*/  F2I.S64.F64.TRUNC R2, R2 ;  /* 0x0000000200027311 */ /* 0x004e22000030d900 */
[----:B------:R-:W-:Y:S05]  /*aa10*/  BRA `(.L_x_11826) ;  /* 0x00000008005c7947 */ /* 0x000fea0003800000 */
.L_x_11834:
        /* <DEDUP_REMOVED lines=27> */
.L_x_11837:
        /* <DEDUP_REMOVED lines=14> */
.L_x_11836:
[----:B------:R-:W2:Y:S02]  /*acb0*/  LDG.E.U16 R2, desc[UR36][R4.64] ;  /* 0x0000002404027981 */ /* 0x000ea4000c1e1500 */
[----:B--2---:R-:W-:-:S06]  /*acc0*/  IMAD.U32 R2, R2, 0x10000, RZ ;  /* 0x0001000002027824 */ /* 0x004fcc00078e00ff */
[----:B------:R-:W0:Y:S01]  /*acd0*/  F2I.S64.TRUNC R2, R2 ;  /* 0x0000000200027311 */ /* 0x000e22000020d900 */
[----:B------:R-:W-:Y:S05]  /*ace0*/  BRA `(.L_x_11826) ;  /* 0x0000000400a87947 */ /* 0x000fea0003800000 */
.L_x_11833:
        /* <DEDUP_REMOVED lines=11> */
.L_x_11840:
        /* <DEDUP_REMOVED lines=21> */
.L_x_11844:
[----:B------:R-:W-:Y:S05]  /*aef0*/  BSYNC B1 ;  /* 0x0000000000017941 */ /* 0x000fea0003800000 */
.L_x_11843:
[----:B------:R-:W-:Y:S01]  /*af00*/  IMAD.SHL.U32 R2, R2, 0x100000, RZ ;  /* 0x0010000002027824 */ /* 0x000fe200078e00ff */
[----:B------:R-:W-:-:S04]  /*af10*/  LEA R3, R0, 0x3b800000, 0x17 ;  /* 0x3b80000000037811 */ /* 0x000fc800078eb8ff */
[----:B------:R-:W-:-:S07]  /*af20*/  LOP3.LUT R2, R3, R2, R4, 0xfe, !PT ;  /* 0x0000000203027212 */ /* 0x000fce00078efe04 */
.L_x_11842:
[----:B------:R-:W-:Y:S05]  /*af30*/  BSYNC B0 ;  /* 0x0000000000007941 */ /* 0x000fea0003800000 */
.L_x_11841:
[----:B------:R-:W0:Y:S01]  /*af40*/  F2I.S64.TRUNC R2, R2 ;  /* 0x0000000200027311 */ /* 0x000e22000020d900 */
[----:B------:R-:W-:Y:S05]  /*af50*/  BRA `(.L_x_11826) ;  /* 0x00000004000c7947 */ /* 0x000fea0003800000 */
.L_x_11839:
        /* <DEDUP_REMOVED lines=21> */
.L_x_11848:
[----:B------:R-:W-:Y:S05]  /*b0b0*/  BSYNC B1 ;  /* 0x0000000000017941 */ /* 0x000fea0003800000 */
.L_x_11847:
[----:B------:R-:W-:Y:S01]  /*b0c0*/  IMAD.SHL.U32 R2, R2, 0x200000, RZ ;  /* 0x0020000002027824 */ /* 0x000fe200078e00ff */
[----:B------:R-:W-:-:S04]  /*b0d0*/  LEA R3, R0, 0x37800000, 0x17 ;  /* 0x3780000000037811 */ /* 0x000fc800078eb8ff */
[----:B------:R-:W-:-:S07]  /*b0e0*/  LOP3.LUT R2, R3, R2, R4, 0xfe, !PT ;  /* 0x0000000203027212 */ /* 0x000fce00078efe04 */
.L_x_11846:
[----:B------:R-:W-:Y:S05]  /*b0f0*/  BSYNC B0 ;  /* 0x0000000000007941 */ /* 0x000fea0003800000 */
.L_x_11845:
[----:B------:R-:W0:Y:S01]  /*b100*/  F2I.S64.TRUNC R2, R2 ;  /* 0x0000000200027311 */ /* 0x000e22000020d900 */
[----:B------:R-:W-:Y:S05]  /*b110*/  BRA `(.L_x_11826) ;  /* 0x00000000009c7947 */ /* 0x000fea0003800000 */
.L_x_11838:
        /* <DEDUP_REMOVED lines=14> */
.L_x_11852:
[----:B------:R-:W-:Y:S05]  /*b200*/  BSYNC B0 ;  /* 0x0000000000007941 */ /* 0x000fea0003800000 */
.L_x_11851:
[----:B------:R-:W0:Y:S01]  /*b210*/  F2I.S64.TRUNC R2, R2 ;  /* 0x0000000200027311 */ /* 0x000e22000020d900 */
[----:B------:R-:W-:Y:S05]  /*b220*/  BRA `(.L_x_11826) ;  /* 0x0000000000587947 */ /* 0x000fea0003800000 */
.L_x_11825:
        /* <DEDUP_REMOVED lines=16> */
.L_x_11853:
[----:B------:R-:W-:Y:S01]  /*b330*/  CS2R R2, SRZ ;  /* 0x0000000000027805 */ /* 0x000fe2000001ff00 */
[----:B------:R-:W-:Y:S06]  /*b340*/  BRA `(.L_x_11826) ;  /* 0x0000000000107947 */ /* 0x000fec0003800000 */
.L_x_11850:
[----:B------:R0:W5:Y:S01]  /*b350*/  LDG.E.64 R2, desc[UR36][R4.64] ;  /* 0x0000002404027981 */ /* 0x000162000c1e1b00 */
[----:B------:R-:W-:Y:S05]  /*b360*/  BRA `(.L_x_11826) ;  /* 0x0000000000087947 */ /* 0x000fea0003800000 */
.L_x_11849:
[----:B------:R0:W5:Y:S01]  /*b370*/  LDG.E R2, desc[UR36][R4.64] ;  /* 0x0000002404027981 */ /* 0x000162000c1e1900 */
[----:B------:R-:W-:-:S07]  /*b380*/  IMAD.MOV.U32 R3, RZ, RZ, RZ ;  /* 0x000000ffff037224 */ /* 0x000fce00078e00ff */
.L_x_11826:
        /* <DEDUP_REMOVED lines=18> */
.L_x_11857:
[----:B------:R-:W-:Y:S01]  /*b4b0*/  STG.E.U8 desc[UR36][R16.64], R5 ;  /* 0x0000000510007986 */ /* 0x000fe2000c101124 */
[----:B------:R-:W-:Y:S05]  /*b4c0*/  EXIT ;  /* 0x000000000000794d */ /* 0x000fea0003800000 */
.L_x_11856:
        /* <DEDUP_REMOVED lines=8> */
.L_x_11860:
[----:B------:R-:W-:Y:S01]  /*b550*/  STG.E desc[UR36][R16.64], R5 ;  /* 0x0000000510007986 */ /* 0x000fe2000c101924 */
[----:B------:R-:W-:Y:S05]  /*b560*/  EXIT ;  /* 0x000000000000794d */ /* 0x000fea0003800000 */
.L_x_11859:
[----:B------:R-:W-:Y:S01]  /*b570*/  STG.E.U16 desc[UR36][R16.64], R5 ;  /* 0x0000000510007986 */ /* 0x000fe2000c101524 */
[----:B------:R-:W-:Y:S05]  /*b580*/  EXIT ;  /* 0x000000000000794d */ /* 0x000fea0003800000 */
.L_x_11855:
        /* <DEDUP_REMOVED lines=9> */
.L_x_11862:
[----:B------:R-:W0:Y:S02]  /*b620*/  I2F.S64 R0, R2 ;  /* 0x0000000200007312 */ /* 0x000e240000301400 */
[----:B0-----:R-:W-:-:S05]  /*b630*/  F2FP.F16.F32.PACK_AB R0, RZ, R0 ;  /* 0x00000000ff00723e */ /* 0x001fca00000000ff */
[----:B------:R-:W-:Y:S01]  /*b640*/  STG.E.U16 desc[UR36][R16.64], R0 ;  /* 0x0000000010007986 */ /* 0x000fe2000c101524 */
[----:B------:R-:W-:Y:S05]  /*b650*/  EXIT ;  /* 0x000000000000794d */ /* 0x000fea0003800000 */
.L_x_11861:
        /* <DEDUP_REMOVED lines=10> */
.L_x_11864:
[----:B------:R-:W0:Y:S02]  /*b700*/  I2F.S64 R2, R2 ;  /* 0x0000000200027312 */ /* 0x000e240000301400 */
[----:B0-----:R-:W-:-:S04]  /*b710*/  F2FP.F16.F32.PACK_AB R3, RZ, R2 ;  /* 0x00000002ff03723e */ /* 0x001fc800000000ff */
[----:B------:R-:W-:-:S05]  /*b720*/  PRMT R3, R3, 0x5410, RZ ;  /* 0x0000541003037816 */ /* 0x000fca00000000ff */
[----:B------:R-:W-:Y:S01]  /*b730*/  STG.E desc[UR36][R16.64], R3 ;  /* 0x0000000310007986 */ /* 0x000fe2000c101924 */
[----:B------:R-:W-:Y:S05]  /*b740*/  EXIT ;  /* 0x000000000000794d */ /* 0x000fea0003800000 */
.L_x_11863:
[----:B------:R-:W0:Y:S02]  /*b750*/  I2F.F64.S64 R2, R2 ;  /* 0x0000000200027312 */ /* 0x000e240000301c00 */
[----:B0-----:R-:W-:Y:S01]  /*b760*/  STG.E.64 desc[UR36][R16.64], R2 ;  /* 0x0000000210007986 */ /* 0x001fe2000c101b24 */
[----:B------:R-:W-:Y:S05]  /*b770*/  EXIT ;  /* 0x000000000000794d */ /* 0x000fea0003800000 */
.L_x_11854:
        /* <DEDUP_REMOVED lines=13> */
.L_x_11867:
[----:B------:R-:W0:Y:S01]  /*b850*/  I2F.F64.S64 R4, R2 ;  /* 0x0000000200047312 */ /* 0x000e220000301c00 */
[----:B------:R-:W-:-:S05]  /*b860*/  CS2R R6, SRZ ;  /* 0x0000000000067805 */ /* 0x000fca000001ff00 */
[----:B0-----:R-:W-:Y:S01]  /*b870*/  STG.E.128 desc[UR36][R16.64], R4 ;  /* 0x0000000410007986 */ /* 0x001fe2000c101d24 */
[----:B------:R-:W-:Y:S05]  /*b880*/  EXIT ;  /* 0x000000000000794d */ /* 0x000fea0003800000 */
.L_x_11866:
        /* <DEDUP_REMOVED lines=21> */
.L_x_11871:
[----:B------:R-:W-:Y:S05]  /*b9e0*/  BSYNC B0 ;  /* 0x0000000000007941 */ /* 0x000fea0003800000 */
.L_x_11870:
[----:B------:R-:W-:-:S05]  /*b9f0*/  LOP3.LUT R5, R0, R5, RZ, 0xfc, !PT ;  /* 0x0000000500057212 */ /* 0x000fca00078efcff */
[----:B------:R-:W-:Y:S01]  /*ba00*/  STG.E.U8 desc[UR36][R16.64], R5 ;  /* 0x0000000510007986 */ /* 0x000fe2000c101124 */
[----:B------:R-:W-:Y:S05]  /*ba10*/  EXIT ;  /* 0x000000000000794d */ /* 0x000fea0003800000 */
.L_x_11869:
        /* <DEDUP_REMOVED lines=13> */
.L_x_11873:
[----:B------:R-:W-:Y:S01]  /*baf0*/  IMAD.MOV.U32 R0, RZ, RZ, 0x7f ;  /* 0x0000007fff007424 */ /* 0x000fe200078e00ff */
[----:B------:R-:W-:-:S04]  /*bb00*/  ISETP.GT.U32.AND P0, PT, R4, 0x7f800000, PT ;  /* 0x7f8000000400780c */ /* 0x000fc80003f04070 */
[----:B------:R-:W-:-:S09]  /*bb10*/  SEL R0, R0, 0x7c, P0 ;  /* 0x0000007c00007807 */ /* 0x000fd20000000000 */
.L_x_11874:
[----:B------:R-:W-:Y:S05]  /*bb20*/  BSYNC B0 ;  /* 0x0000000000007941 */ /* 0x000fea0003800000 */
.L_x_11872:
[----:B------:R-:W-:-:S04]  /*bb30*/  LOP3.LUT R2, R3, 0x80000000, RZ, 0xc0, !PT ;  /* 0x8000000003027812 */ /* 0x000fc800078ec0ff */
[----:B------:R-:W-:-:S04]  /*bb40*/  SHF.R.U32.HI R3, RZ, 0x18, R2 ;  /* 0x00000018ff037819 */ /* 0x000fc80000011602 */
[----:B------:R-:W-:-:S05]  /*bb50*/  LOP3.LUT R3, R0, R3, RZ, 0xfc, !PT ;  /* 0x0000000300037212 */ /* 0x000fca00078efcff */
[----:B------:R-:W-:Y:S01]  /*bb60*/  STG.E.U8 desc[UR36][R16.64], R3 ;  /* 0x0000000310007986 */ /* 0x000fe2000c101124 */
[----:B------:R-:W-:Y:S05]  /*bb70*/  EXIT ;  /* 0x000000000000794d */ /* 0x000fea0003800000 */
.L_x_11868:
[----:B------:R-:W0:Y:S02]  /*bb80*/  I2F.S64 R0, R2 ;  /* 0x0000000200007312 */ /* 0x000e240000301400 */
[----:B0-----:R-:W-:-:S05]  /*bb90*/  F2FP.BF16.F32.PACK_AB R0, RZ, R0 ;  /* 0x00000000ff00723e */ /* 0x001fca00000010ff */
[----:B------:R-:W-:Y:S01]  /*bba0*/  STG.E.U16 desc[UR36][R16.64], R0 ;  /* 0x0000000010007986 */ /* 0x000fe2000c101524 */
[----:B------:R-:W-:Y:S05]  /*bbb0*/  EXIT ;  /* 0x000000000000794d */ /* 0x000fea0003800000 */
.L_x_11865:
        /* <DEDUP_REMOVED lines=10> */
.L_x_11877:
        /* <DEDUP_REMOVED lines=17> */
.L_x_11880:
[----:B------:R-:W-:-:S04]  /*bd70*/  LOP3.LUT R2, R3, 0x80000000, RZ, 0xc0, !PT ;  /* 0x8000000003027812 */ /* 0x000fc800078ec0ff */
[----:B------:R-:W-:-:S04]  /*bd80*/  SHF.R.U32.HI R3, RZ, 0x18, R2 ;  /* 0x00000018ff037819 */ /* 0x000fc80000011602 */
[----:B------:R-:W-:-:S04]  /*bd90*/  LOP3.LUT R0, R0, R3, RZ, 0xfc, !PT ;  /* 0x0000000300007212 */ /* 0x000fc800078efcff */
[----:B------:R-:W-:-:S07]  /*bda0*/  PRMT R8, R0, 0x7610, R8 ;  /* 0x0000761000087816 */ /* 0x000fce0000000008 */
.L_x_11879:
[----:B------:R-:W-:Y:S05]  /*bdb0*/  BSYNC B0 ;  /* 0x0000000000007941 */ /* 0x000fea0003800000 */
.L_x_11878:
[----:B------:R-:W-:Y:S01]  /*bdc0*/  STG.E.U8 desc[UR36][R16.64], R8 ;  /* 0x0000000810007986 */ /* 0x000fe2000c101124 */
[----:B------:R-:W-:Y:S05]  /*bdd0*/  EXIT ;  /* 0x000000000000794d */ /* 0x000fea0003800000 */
.L_x_11876:
        /* <DEDUP_REMOVED lines=17> */
.L_x_11883:
[----:B------:R-:W-:-:S04]  /*bef0*/  LOP3.LUT R2, R3, 0x80000000, RZ, 0xc0, !PT ;  /* 0x8000000003027812 */ /* 0x000fc800078ec0ff */
[----:B------:R-:W-:-:S04]  /*bf00*/  SHF.R.U32.HI R3, RZ, 0x18, R2 ;  /* 0x00000018ff037819 */ /* 0x000fc80000011602 */
[----:B------:R-:W-:-:S04]  /*bf10*/  LOP3.LUT R0, R0, R3, RZ, 0xfc, !PT ;  /* 0x0000000300007212 */ /* 0x000fc800078efcff */
[----:B------:R-:W-:-:S07]  /*bf20*/  PRMT R8, R0, 0x7610, R8 ;  /* 0x0000761000087816 */ /* 0x000fce0000000008 */
.L_x_11882:
[----:B------:R-:W-:Y:S05]  /*bf30*/  BSYNC B0 ;  /* 0x0000000000007941 */ /* 0x000fea0003800000 */
.L_x_11881:
[----:B------:R-:W-:Y:S01]  /*bf40*/  STG.E.U8 desc[UR36][R16.64], R8 ;  /* 0x0000000810007986 */ /* 0x000fe2000c101124 */
[----:B------:R-:W-:Y:S05]  /*bf50*/  EXIT ;  /* 0x000000000000794d */ /* 0x000fea0003800000 */
.L_x_11875:
        /* <DEDUP_REMOVED lines=23> */
.L_x_11858:
        /* <DEDUP_REMOVED lines=16> */
.L_x_11886:
[----:B------:R-:W-:Y:S05]  /*c1d0*/  EXIT ;  /* 0x000000000000794d */ /* 0x000fea0003800000 */
.L_x_11885:
[----:B------:R-:W-:Y:S01]  /*c1e0*/  STG.E.64 desc[UR36][R16.64], R2 ;  /* 0x0000000210007986 */ /* 0x000fe2000c101b24 */
[----:B------:R-:W-:Y:S05]  /*c1f0*/  EXIT ;  /* 0x000000000000794d */ /* 0x000fea0003800000 */
.L_x_11884:
[----:B------:R-:W-:Y:S01]  /*c200*/  STG.E desc[UR36][R16.64], R5 ;  /* 0x0000000510007986 */ /* 0x000fe2000c101924 */
[----:B------:R-:W-:Y:S05]  /*c210*/  EXIT ;  /* 0x000000000000794d */ /* 0x000fea0003800000 */
.L_x_11887:
        /* <DEDUP_REMOVED lines=14> */
.L_x_26232:


//--------------------- .text._ZN2at6native27unrolled_elementwise_kernelINS0_13AUnaryFunctorIlllNS0_16BitwiseOrFunctorIlEEEESt5arrayIPcLm2EELi4E23TrivialOffsetCalculatorILi1EjESA_NS0_6memory12LoadWithCastILi1EEENSB_13StoreWithCastILi1EEEEEviT_T0_T2_T3_T4_T5_ --------------------------
	.section	.text._ZN2at6native27unrolled_elementwise_kernelINS0_13AUnaryFunctorIlllNS0_16BitwiseOrFunctorIlEEEESt5arrayIPcLm2EELi4E23TrivialOffsetCalculatorILi1EjESA_NS0_6memory12LoadWithCastILi1EEENSB_13StoreWithCastILi1EEEEEviT_T0_T2_T3_T4_T5_,"ax",@progbits
	.align	128
        .global         _ZN2at6native27unrolled_elementwise_kernelINS0_13AUnaryFunctorIlllNS0_16BitwiseOrFunctorIlEEEESt5arrayIPcLm2EELi4E23TrivialOffsetCalculatorILi1EjESA_NS0_6memory12LoadWithCastILi1EEENSB_13StoreWithCastILi1EEEEEviT_T0_T2_T3_T4_T5_
        .type           _ZN2at6native27unrolled_elementwise_kernelINS0_13AUnaryFunctorIlllNS0_16BitwiseOrFunctorIlEEEESt5arrayIPcLm2EELi4E23TrivialOffsetCalculatorILi1EjESA_NS0_6memory12LoadWithCastILi1EEENSB_13StoreWithCastILi1EEEEEviT_T0_T2_T3_T4_T5_,@function
        .size           _ZN2at6native27unrolled_elementwise_kernelINS0_13AUnaryFunctorIlllNS0_16BitwiseOrFunctorIlEEEESt5arrayIPcLm2EELi4E23TrivialOffsetCalculatorILi1EjESA_NS0_6memory12LoadWithCastILi1EEENSB_13StoreWithCastILi1EEEEEviT_T0_T2_T3_T4_T5_,(.L_x_26233 - _ZN2at6native27unrolled_elementwise_kernelINS0_13AUnaryFunctorIlllNS0_16BitwiseOrFunctorIlEEEESt5arrayIPcLm2EELi4E23TrivialOffsetCalculatorILi1EjESA_NS0_6memory12LoadWithCastILi1EEENSB_13StoreWithCastILi1EEEEEviT_T0_T2_T3_T4_T5_)
        .other          _ZN2at6native27unrolled_elementwise_kernelINS0_13AUnaryFunctorIlllNS0_16BitwiseOrFunctorIlEEEESt5arrayIPcLm2EELi4E23TrivialOffsetCalculatorILi1EjESA_NS0_6memory12LoadWithCastILi1EEENSB_13StoreWithCastILi1EEEEEviT_T0_T2_T3_T4_T5_,@"STO_CUDA_ENTRY STV_DEFAULT"
_ZN2at6native27unrolled_elementwise_kernelINS0_13AUnaryFunctorIlllNS0_16BitwiseOrFunctorIlEEEESt5arrayIPcLm2EELi4E23TrivialOffsetCalculatorILi1EjESA_NS0_6memory12LoadWithCastILi1EEENSB_13StoreWithCastILi1EEEEEviT_T0_T2_T3_T4_T5_:
.text._ZN2at6native27unrolled_elementwise_kernelINS0_13AUnaryFunctorIlllNS0_16BitwiseOrFunctorIlEEEESt5arrayIPcLm2EELi4E23TrivialOffsetCalculatorILi1EjESA_NS0_6memory12LoadWithCastILi1EEENSB_13StoreWithCastILi1EEEEEviT_T0_T2_T3_T4_T5_:
        /* <DEDUP_REMOVED lines=32> */
.L_x_11893:
[----:B------:R1:W5:Y:S01]  /*0200*/  LDG.E.U8 R28, desc[UR36][R4.64] ;  /* 0x00000024041c7981 */ /* 0x000362000c1e1100 */
[----:B------:R-:W-:Y:S01]  /*0210*/  IMAD.MOV.U32 R29, RZ, RZ, RZ ;  /* 0x000000ffff1d7224 */ /* 0x000fe200078e00ff */
[----:B------:R-:W-:Y:S06]  /*0220*/  BRA `(.L_x_11895) ;  /* 0x0000000c004c7947 */ /* 0x000fec0003800000 */
.L_x_11892:
        /* <DEDUP_REMOVED lines=8> */
.L_x_11897:
[----:B------:R-:W2:Y:S02]  /*02b0*/  LDG.E R28, desc[UR36][R4.64] ;  /* 0x00000024041c7981 */ /* 0x000ea4000c1e1900 */
[----:B--2---:R-:W-:Y:S01]  /*02c0*/  SHF.R.S32.HI R29, RZ, 0x1f, R28 ;  /* 0x0000001fff1d7819 */ /* 0x004fe2000001141c */
[----:B------:R-:W-:Y:S06]  /*02d0*/  BRA `(.L_x_11895) ;  /* 0x0000000c00207947 */ /* 0x000fec0003800000 */
.L_x_11896:
[----:B------:R-:W2:Y:S02]  /*02e0*/  LDG.E.S16 R28, desc[UR36][R4.64] ;  /* 0x00000024041c7981 */ /* 0x000ea4000c1e1700 */
[----:B--2---:R-:W-:Y:S01]  /*02f0*/  SHF.R.S32.HI R29, RZ, 0x1f, R28 ;  /* 0x0000001fff1d7819 */ /* 0x004fe2000001141c */
[----:B------:R-:W-:Y:S06]  /*0300*/  BRA `(.L_x_11895) ;  /* 0x0000000c00147947 */ /* 0x000fec0003800000 */
.L_x_11891:
        /* <DEDUP_REMOVED lines=9> */
.L_x_11899:
[----:B------:R-:W2:Y:S02]  /*03a0*/  LDG.E.U16 R4, desc[UR36][R4.64] ;  /* 0x0000002404047981 */ /* 0x000ea4000c1e1500 */
[----:B--2---:R-:W-:-:S06]  /*03b0*/  HADD2.F32 R28, -RZ, R4.H0_H0 ;  /* 0x20000004ff1c7230 */ /* 0x004fcc0000004100 */
[----:B------:R-:W0:Y:S01]  /*03c0*/  F2I.S64.TRUNC R28, R28 ;  /* 0x0000001c001c7311 */ /* 0x000e22000020d900 */
[----:B------:R-:W-:Y:S05]  /*03d0*/  BRA `(.L_x_11895) ;  /* 0x0000000800e07947 */ /* 0x000fea0003800000 */
.L_x_11898:
        /* <DEDUP_REMOVED lines=9> */
.L_x_11901:
[----:B------:R-:W2:Y:S02]  /*0470*/  LDG.E.U16 R4, desc[UR36][R4.64] ;  /* 0x0000002404047981 */ /* 0x000ea4000c1e1500 */
[----:B--2---:R-:W-:-:S06]  /*0480*/  HADD2.F32 R28, -RZ, R4.H0_H0 ;  /* 0x20000004ff1c7230 */ /* 0x004fcc0000004100 */
[----:B------:R-:W4:Y:S01]  /*0490*/  F2I.S64.TRUNC R28, R28 ;  /* 0x0000001c001c7311 */ /* 0x000f22000020d900 */
[----:B------:R-:W-:Y:S05]  /*04a0*/  BRA `(.L_x_11895) ;  /* 0x0000000800ac7947 */ /* 0x000fea0003800000 */
.L_x_11900:
[----:B------:R-:W2:Y:S02]  /*04b0*/  LDG.E.64 R4, desc[UR36][R4.64] ;  /* 0x0000002404047981 */ /* 0x000ea4000c1e1b00 */
[----:B--2---:R2:W3:Y:S01]  /*04c0*/  F2I.S64.F64.TRUNC R28, R4 ;  /* 0x00000004001c7311 */ /* 0x0044e2000030d900 */
[----:B------:R-:W-:Y:S05]  /*04d0*/  BRA `(.L_x_11895) ;  /* 0x0000000800a07947 */ /* 0x000fea0003800000 */
.L_x_11890:
        /* <DEDUP_REMOVED lines=13> */
.L_x_11904:
[----:B------:R-:W2:Y:S02]  /*05b0*/  LDG.E.64 R4, desc[UR36][R4.64] ;  /* 0x0000002404047981 */ /* 0x000ea4000c1e1b00 */
[----:B--2---:R0:W1:Y:S01]  /*05c0*/  F2I.S64.F64.TRUNC R28, R4 ;  /* 0x00000004001c7311 */ /* 0x004062000030d900 */
[----:B------:R-:W-:Y:S05]  /*05d0*/  BRA `(.L_x_11895) ;  /* 0x0000000800607947 */ /* 0x000fea0003800000 */
.L_x_11903:
        /* <DEDUP_REMOVED lines=27> */
.L_x_11906:
        /* <DEDUP_REMOVED lines=15> */
.L_x_11905:
[----:B------:R-:W2:Y:S02]  /*0880*/  LDG.E.U16 R28, desc[UR36][R4.64] ;  /* 0x00000024041c7981 */ /* 0x000ea4000c1e1500 */
[----:B--2---:R-:W-:-:S06]  /*0890*/  IMAD.U32 R28, R28, 0x10000, RZ ;  /* 0x000100001c1c7824 */ /* 0x004fcc00078e00ff */
[----:B------:R-:W0:Y:S01]  /*08a0*/  F2I.S64.TRUNC R28, R28 ;  /* 0x0000001c001c7311 */ /* 0x000e22000020d900 */
[----:B------:R-:W-:Y:S05]  /*08b0*/  BRA `(.L_x_11895) ;  /* 0x0000000400a87947 */ /* 0x000fea0003800000 */
.L_x_11902:
        /* <DEDUP_REMOVED lines=11> */
.L_x_11909:
        /* <DEDUP_REMOVED lines=21> */
.L_x_11913:
[----:B------:R-:W-:Y:S05]  /*0ac0*/  BSYNC B1 ;  /* 0x0000000000017941 */ /* 0x000fea0003800000 */
.L_x_11912:
[----:B------:R-:W-:Y:S01]  /*0ad0*/  IMAD.SHL.U32 R3, R3, 0x100000, RZ ;  /* 0x0010000003037824 */ /* 0x000fe200078e00ff */
[----:B------:R-:W-:-:S04]  /*0ae0*/  LEA R5, R0, 0x3b800000, 0x17 ;  /* 0x3b80000000057811 */ /* 0x000fc800078eb8ff */
[----:B------:R-:W-:-:S07]  /*0af0*/  LOP3.LUT R28, R5, R3, R28, 0xfe, !PT ;  /* 0x00000003051c7212 */ /* 0x000fce00078efe1c */
.L_x_11911:
[----:B------:R-:W-:Y:S05]  /*0b00*/  BSYNC B0 ;  /* 0x0000000000007941 */ /* 0x000fea0003800000 */
.L_x_11910:
[----:B------:R-:W0:Y:S01]  /*0b10*/  F2I.S64.TRUNC R28, R28 ;  /* 0x0000001c001c7311 */ /* 0x000e22000020d900 */
[----:B------:R-:W-:Y:S05]  /*0b20*/  BRA `(.L_x_11895) ;  /* 0x00000004000c7947 */ /* 0x000fea0003800000 */
.L_x_11908:
        /* <DEDUP_REMOVED lines=21> */
.L_x_11917:
[----:B------:R-:W-:Y:S05]  /*0c80*/  BSYNC B1 ;  /* 0x0000000000017941 */ /* 0x000fea0003800000 */
.L_x_11916:
[----:B------:R-:W-:Y:S01]  /*0c90*/  IMAD.SHL.U32 R3, R3, 0x200000, RZ ;  /* 0x0020000003037824 */ /* 0x000fe200078e00ff */
[----:B------:R-:W-:-:S04]  /*0ca0*/  LEA R5, R0, 0x37800000, 0x17 ;  /* 0x3780000000057811 */ /* 0x000fc800078eb8ff */
[----:B------:R-:W-:-:S07]  /*0cb0*/  LOP3.LUT R28, R5, R3, R28, 0xfe, !PT ;  /* 0x00000003051c7212 */ /* 0x000fce00078efe1c */
.L_x_11915:
[----:B------:R-:W-:Y:S05]  /*0cc0*/  BSYNC B0 ;  /* 0x0000000000007941 */ /* 0x000fea0003800000 */
.L_x_11914:
[----:B------:R-:W0:Y:S01]  /*0cd0*/  F2I.S64.TRUNC R28, R28 ;  /* 0x0000001c001c7311 */ /* 0x000e22000020d900 */
[----:B------:R-:W-:Y:S05]  /*0ce0*/  BRA `(.L_x_11895) ;  /* 0x00000000009c7947 */ /* 0x000fea0003800000 */
.L_x_11907:
        /* <DEDUP_REMOVED lines=14> */
.L_x_11921:
[----:B------:R-:W-:Y:S05]  /*0dd0*/  BSYNC B0 ;  /* 0x0000000000007941 */ /* 0x000fea0003800000 */
.L_x_11920:
[----:B------:R-:W0:Y:S01]  /*0de0*/  F2I.S64.TRUNC R28, R28 ;  /* 0x0000001c001c7311 */ /* 0x000e22000020d900 */
[----:B------:R-:W-:Y:S05]  /*0df0*/  BRA `(.L_x_11895) ;  /* 0x0000000000587947 */ /* 0x000fea0003800000 */
.L_x_11894:
        /* <DEDUP_REMOVED lines=16> */
.L_x_11922:
[----:B------:R-:W-:Y:S01]  /*0f00*/  CS2R R28, SRZ ;  /* 0x00000000001c7805 */ /* 0x000fe2000001ff00 */
[----:B------:R-:W-:Y:S06]  /*0f10*/  BRA `(.L_x_11895) ;  /* 0x0000000000107947 */ /* 0x000fec0003800000 */
.L_x_11919:
[----:B------:R0:W5:Y:S01]  /*0f20*/  LDG.E.64 R28, desc[UR36][R4.64] ;  /* 0x00000024041c7981 */ /* 0x000162000c1e1b00 */
[----:B------:R-:W-:Y:S05]  /*0f30*/  BRA `(.L_x_11895) ;  /* 0x0000000000087947 */ /* 0x000fea0003800000 */
.L_x_11918:
[----:B------:R0:W5:Y:S01]  /*0f40*/  LDG.E R28, desc[UR36][R4.64] ;  /* 0x00000024041c7981 */ /* 0x000162000c1e1900 */
[----:B------:R-:W-:-:S07]  /*0f50*/  IMAD.MOV.U32 R29, RZ, RZ, RZ ;  /* 0x000000ffff1d7224 */ /* 0x000fce00078e00ff */
.L_x_11895:
[----:B------:R-:W2:Y:S02]  /*0f60*/  S2R R19, SR_TID.X ;  /* 0x0000000000137919 */ /* 0x000ea40000002100 */
[----:B--2---:R-:W-:-:S07]  /*0f70*/  VIADD R19, R19, 0x80 ;  /* 0x0000008013137836 */ /* 0x004fce0000000000 */
.L_x_11889:
[----:B------:R-:W-:Y:S05]  /*0f80*/  BSYNC B6 ;  /* 0x0000000000067941 */ /* 0x000fea0003800000 */
.L_x_11888:
        /* <DEDUP_REMOVED lines=24> */
.L_x_11928:
[----:B------:R0:W5:Y:S01]  /*1110*/  LDG.E.U8 R24, desc[UR36][R4.64] ;  /* 0x0000002404187981 */ /* 0x000162000c1e1100 */
[----:B------:R-:W-:Y:S01]  /*1120*/  IMAD.MOV.U32 R25, RZ, RZ, RZ ;  /* 0x000000ffff197224 */ /* 0x000fe200078e00ff */
[----:B------:R-:W-:Y:S06]  /*1130*/  BRA `(.L_x_11930) ;  /* 0x0000000c00487947 */ /* 0x000fec0003800000 */
.L_x_11927:
        /* <DEDUP_REMOVED lines=8> */
.L_x_11932:
[----:B------:R-:W2:Y:S02]  /*11c0*/  LDG.E R24, desc[UR36][R4.64] ;  /* 0x0000002404187981 */ /* 0x000ea4000c1e1900 */
[----:B--2---:R-:W-:Y:S01]  /*11d0*/  SHF.R.S32.HI R25, RZ, 0x1f, R24 ;  /* 0x0000001fff197819 */ /* 0x004fe20000011418 */
[----:B------:R-:W-:Y:S06]  /*11e0*/  BRA `(.L_x_11930) ;  /* 0x0000000c001c7947 */ /* 0x000fec0003800000 */
.L_x_11931:
[----:B------:R-:W2:Y:S02]  /*11f0*/  LDG.E.S16 R24, desc[UR36][R4.64] ;  /* 0x0000002404187981 */ /* 0x000ea4000c1e1700 */
[----:B--2---:R-:W-:Y:S01]  /*1200*/  SHF.R.S32.HI R25, RZ, 0x1f, R24 ;  /* 0x0000001fff197819 */ /* 0x004fe20000011418 */
[----:B------:R-:W-:Y:S06]  /*1210*/  BRA `(.L_x_11930) ;  /* 0x0000000c00107947 */ /* 0x000fec0003800000 */
.L_x_11926:
        /* <DEDUP_REMOVED lines=9> */
.L_x_11934:
[----:B------:R-:W2:Y:S02]  /*12b0*/  LDG.E.U16 R4, desc[UR36][R4.64] ;  /* 0x0000002404047981 */ /* 0x000ea4000c1e1500 */
[----:B--2---:R-:W-:-:S06]  /*12c0*/  HADD2.F32 R24, -RZ, R4.H0_H0 ;  /* 0x20000004ff187230 */ /* 0x004fcc0000004100 */
[----:B------:R-:W0:Y:S01]  /*12d0*/  F2I.S64.TRUNC R24, R24 ;  /* 0x0000001800187311 */ /* 0x000e22000020d900 */
[----:B------:R-:W-:Y:S05]  /*12e0*/  BRA `(.L_x_11930) ;  /* 0x0000000800dc7947 */ /* 0x000fea0003800000 */
.L_x_11933:
        /* <DEDUP_REMOVED lines=9> */
.L_x_11936:
[----:B------:R-:W2:Y:S02]  /*1380*/  LDG.E.U16 R4, desc[UR36][R4.64] ;  /* 0x0000002404047981 */ /* 0x000ea4000c1e1500 */
[----:B--2---:R-:W-:-:S06]  /*1390*/  HADD2.F32 R24, -RZ, R4.H0_H0 ;  /* 0x20000004ff187230 */ /* 0x004fcc0000004100 */
[----:B------:R-:W0:Y:S01]  /*13a0*/  F2I.S64.TRUNC R24, R24 ;  /* 0x0000001800187311 */ /* 0x000e22000020d900 */
[----:B------:R-:W-:Y:S05]  /*13b0*/  BRA `(.L_x_11930) ;  /* 0x0000000800a87947 */ /* 0x000fea0003800000 */
.L_x_11935:
[----:B------:R-:W2:Y:S02]  /*13c0*/  LDG.E.64 R4, desc[UR36][R4.64] ;  /* 0x0000002404047981 */ /* 0x000ea4000c1e1b00 */
[----:B--2---:R0:W1:Y:S01]  /*13d0*/  F2I.S64.F64.TRUNC R24, R4 ;  /* 0x0000000400187311 */ /* 0x004062000030d900 */
[----:B------:R-:W-:Y:S05]  /*13e0*/  BRA `(.L_x_11930) ;  /* 0x00000008009c7947 */ /* 0x000fea0003800000 */
.L_x_11925:
        /* <DEDUP_REMOVED lines=13> */
.L_x_11939:
[----:B------:R-:W2:Y:S02]  /*14c0*/  LDG.E.64 R4, desc[UR36][R4.64] ;  /* 0x0000002404047981 */ /* 0x000ea4000c1e1b00 */
[----:B--2---:R0:W1:Y:S01]  /*14d0*/  F2I.S64.F64.TRUNC R24, R4 ;  /* 0x0000000400187311 */ /* 0x004062000030d900 */
[----:B------:R-:W-:Y:S05]  /*14e0*/  BRA `(.L_x_11930) ;  /* 0x00000008005c7947 */ /* 0x000fea0003800000 */
.L_x_11938:
        /* <DEDUP_REMOVED lines=27> */
.L_x_11941:
        /* <DEDUP_REMOVED lines=14> */
.L_x_11940:
[----:B------:R-:W2:Y:S02]  /*1780*/  LDG.E.U16 R24, desc[UR36][R4.64] ;  /* 0x0000002404187981 */ /* 0x000ea4000c1e1500 */
[----:B--2---:R-:W-:-:S06]  /*1790*/  IMAD.U32 R24, R24, 0x10000, RZ ;  /* 0x0001000018187824 */ /* 0x004fcc00078e00ff */
[----:B------:R-:W0:Y:S01]  /*17a0*/  F2I.S64.TRUNC R24, R24 ;  /* 0x0000001800187311 */ /* 0x000e22000020d900 */
[----:B------:R-:W-:Y:S05]  /*17b0*/  BRA `(.L_x_11930) ;  /* 0x0000000400a87947 */ /* 0x000fea0003800000 */
.L_x_11937:
        /* <DEDUP_REMOVED lines=11> */
.L_x_11944:
        /* <DEDUP_REMOVED lines=21> */
.L_x_11948:
[----:B------:R-:W-:Y:S05]  /*19c0*/  BSYNC B1 ;  /* 0x0000000000017941 */ /* 0x000fea0003800000 */
.L_x_11947:
[----:B------:R-:W-:Y:S01]  /*19d0*/  IMAD.SHL.U32 R3, R3, 0x100000, RZ ;  /* 0x0010000003037824 */ /* 0x000fe200078e00ff */
[----:B------:R-:W-:-:S04]  /*19e0*/  LEA R5, R0, 0x3b800000, 0x17 ;  /* 0x3b80000000057811 */ /* 0x000fc800078eb8ff */
[----:B------:R-:W-:-:S07]  /*19f0*/  LOP3.LUT R24, R5, R3, R24, 0xfe, !PT ;  /* 0x0000000305187212 */ /* 0x000fce00078efe18 */
.L_x_11946:
[----:B------:R-:W-:Y:S05]  /*1a00*/  BSYNC B0 ;  /* 0x0000000000007941 */ /* 0x000fea0003800000 */
.L_x_11945:
[----:B------:R-:W0:Y:S01]  /*1a10*/  F2I.S64.TRUNC R24, R24 ;  /* 0x0000001800187311 */ /* 0x000e22000020d900 */
[----:B------:R-:W-:Y:S05]  /*1a20*/  BRA `(.L_x_11930) ;  /* 0x00000004000c7947 */ /* 0x000fea0003800000 */
.L_x_11943:
        /* <DEDUP_REMOVED lines=21> */
.L_x_11952:
[----:B------:R-:W-:Y:S05]  /*1b80*/  BSYNC B1 ;  /* 0x0000000000017941 */ /* 0x000fea0003800000 */
.L_x_11951:
[----:B------:R-:W-:Y:S01]  /*1b90*/  IMAD.SHL.U32 R3, R3, 0x200000, RZ ;  /* 0x0020000003037824 */ /* 0x000fe200078e00ff */
[----:B------:R-:W-:-:S04]  /*1ba0*/  LEA R5, R0, 0x37800000, 0x17 ;  /* 0x3780000000057811 */ /* 0x000fc800078eb8ff */
[----:B------:R-:W-:-:S07]  /*1bb0*/  LOP3.LUT R24, R5, R3, R24, 0xfe, !PT ;  /* 0x0000000305187212 */ /* 0x000fce00078efe18 */
.L_x_11950:
[----:B------:R-:W-:Y:S05]  /*1bc0*/  BSYNC B0 ;  /* 0x0000000000007941 */ /* 0x000fea0003800000 */
.L_x_11949:
[----:B------:R-:W0:Y:S01]  /*1bd0*/  F2I.S64.TRUNC R24, R24 ;  /* 0x0000001800187311 */ /* 0x000e22000020d900 */
[----:B------:R-:W-:Y:S05]  /*1be0*/  BRA `(.L_x_11930) ;  /* 0x00000000009c7947 */ /* 0x000fea0003800000 */
.L_x_11942:
        /* <DEDUP_REMOVED lines=14> */
.L_x_11956:
[----:B------:R-:W-:Y:S05]  /*1cd0*/  BSYNC B0 ;  /* 0x0000000000007941 */ /* 0x000fea0003800000 */
.L_x_11955:
[----:B------:R-:W0:Y:S01]  /*1ce0*/  F2I.S64.TRUNC R24, R24 ;  /* 0x0000001800187311 */ /* 0x000e22000020d900 */
[----:B------:R-:W-:Y:S05]  /*1cf0*/  BRA `(.L_x_11930) ;  /* 0x0000000000587947 */ /* 0x000fea0003800000 */
.L_x_11929:
        /* <DEDUP_REMOVED lines=16> */
.L_x_11957:
[----:B------:R-:W-:Y:S01]  /*1e00*/  CS2R R24, SRZ ;  /* 0x0000000000187805 */ /* 0x000fe2000001ff00 */
[----:B------:R-:W-:Y:S06]  /*1e10*/  BRA `(.L_x_11930) ;  /* 0x0000000000107947 */ /* 0x000fec0003800000 */
.L_x_11954:
[----:B------:R0:W5:Y:S01]  /*1e20*/  LDG.E.64 R24, desc[UR36][R4.64] ;  /* 0x0000002404187981 */ /* 0x000162000c1e1b00 */
[----:B------:R-:W-:Y:S05]  /*1e30*/  BRA `(.L_x_11930) ;  /* 0x0000000000087947 */ /* 0x000fea0003800000 */
.L_x_11953:
[----:B------:R0:W5:Y:S01]  /*1e40*/  LDG.E R24, desc[UR36][R4.64] ;  /* 0x0000002404187981 */ /* 0x000162000c1e1900 */
[----:B------:R-:W-:-:S07]  /*1e50*/  IMAD.MOV.U32 R25, RZ, RZ, RZ ;  /* 0x000000ffff197224 */ /* 0x000fce00078e00ff */
.L_x_11930:
[----:B------:R-:W-:-:S07]  /*1e60*/  VIADD R19, R19, 0x80 ;  /* 0x0000008013137836 */ /* 0x000fce0000000000 */
.L_x_11924:
[----:B------:R-:W-:Y:S05]  /*1e70*/  BSYNC B6 ;  /* 0x0000000000067941 */ /* 0x000fea0003800000 */
.L_x_11923:
        /* <DEDUP_REMOVED lines=26> */
.L_x_11963:
[----:B------:R0:W5:Y:S01]  /*2020*/  LDG.E.U8 R26, desc[UR36][R4.64] ;  /* 0x00000024041a7981 */ /* 0x000162000c1e1100 */
[----:B------:R-:W-:Y:S01]  /*2030*/  IMAD.MOV.U32 R27, RZ, RZ, RZ ;  /* 0x000000ffff1b7224 */ /* 0x000fe200078e00ff */
[----:B------:R-:W-:Y:S06]  /*2040*/  BRA `(.L_x_11965) ;  /* 0x0000000c00487947 */ /* 0x000fec0003800000 */
.L_x_11962:
        /* <DEDUP_REMOVED lines=8> */
.L_x_11967:
[----:B------:R-:W2:Y:S02]  /*20d0*/  LDG.E R26, desc[UR36][R4.64] ;  /* 0x00000024041a7981 */ /* 0x000ea4000c1e1900 */
[----:B--2---:R-:W-:Y:S01]  /*20e0*/  SHF.R.S32.HI R27, RZ, 0x1f, R26 ;  /* 0x0000001fff1b7819 */ /* 0x004fe2000001141a */
[----:B------:R-:W-:Y:S06]  /*20f0*/  BRA `(.L_x_11965) ;  /* 0x0000000c001c7947 */ /* 0x000fec0003800000 */
.L_x_11966:
[----:B------:R-:W2:Y:S02]  /*2100*/  LDG.E.S16 R26, desc[UR36][R4.64] ;  /* 0x00000024041a7981 */ /* 0x000ea4000c1e1700 */
[----:B--2---:R-:W-:Y:S01]  /*2110*/  SHF.R.S32.HI R27, RZ, 0x1f, R26 ;  /* 0x0000001fff1b7819 */ /* 0x004fe2000001141a */
[----:B------:R-:W-:Y:S06]  /*2120*/  BRA `(.L_x_11965) ;  /* 0x0000000c00107947 */ /* 0x000fec0003800000 */
.L_x_11961:
        /* <DEDUP_REMOVED lines=9> */
.L_x_11969:
[----:B------:R-:W2:Y:S02]  /*21c0*/  LDG.E.U16 R4, desc[UR36][R4.64] ;  /* 0x0000002404047981 */ /* 0x000ea4000c1e1500 */
[----:B--2---:R-:W-:-:S06]  /*21d0*/  HADD2.F32 R26, -RZ, R4.H0_H0 ;  /* 0x20000004ff1a7230 */ /* 0x004fcc0000004100 */
[----:B------:R-:W0:Y:S01]  /*21e0*/  F2I.S64.TRUNC R26, R26 ;  /* 0x0000001a001a7311 */ /* 0x000e22000020d900 */
[----:B------:R-:W-:Y:S05]  /*21f0*/  BRA `(.L_x_11965) ;  /* 0x0000000800dc7947 */ /* 0x000fea0003800000 */
.L_x_11968:
        /* <DEDUP_REMOVED lines=9> */
.L_x_11971:
[----:B------:R-:W2:Y:S02]  /*2290*/  LDG.E.U16 R4, desc[UR36][R4.64] ;  /* 0x0000002404047981 */ /* 0x000ea4000c1e1500 */
[----:B--2---:R-:W-:-:S06]  /*22a0*/  HADD2.F32 R26, -RZ, R4.H0_H0 ;  /* 0x20000004ff1a7230 */ /* 0x004fcc0000004100 */
[----:B------:R-:W0:Y:S01]  /*22b0*/  F2I.S64.TRUNC R26, R26 ;  /* 0x0000001a001a7311 */ /* 0x000e22000020d900 */
[----:B------:R-:W-:Y:S05]  /*22c0*/  BRA `(.L_x_11965) ;  /* 0x0000000800a87947 */ /* 0x000fea0003800000 */
.L_x_11970:
[----:B------:R-:W2:Y:S02]  /*22d0*/  LDG.E.64 R4, desc[UR36][R4.64] ;  /* 0x0000002404047981 */ /* 0x000ea4000c1e1b00 */
[----:B--2---:R0:W1:Y:S01]  /*22e0*/  F2I.S64.F64.TRUNC R26, R4 ;  /* 0x00000004001a7311 */ /* 0x004062000030d900 */
[----:B------:R-:W-:Y:S05]  /*22f0*/  BRA `(.L_x_11965) ;  /* 0x00000008009c7947 */ /* 0x000fea0003800000 */
.L_x_11960:
        /* <DEDUP_REMOVED lines=13> */
.L_x_11974:
[----:B------:R-:W2:Y:S02]  /*23d0*/  LDG.E.64 R4, desc[UR36][R4.64] ;  /* 0x0000002404047981 */ /* 0x000ea4000c1e1b00 */
[----:B--2---:R0:W1:Y:S01]  /*23e0*/  F2I.S64.F64.TRUNC R26, R4 ;  /* 0x00000004001a7311 */ /* 0x004062000030d900 */
[----:B------:R-:W-:Y:S05]  /*23f0*/  BRA `(.L_x_11965) ;  /* 0x00000008005c7947 */ /* 0x000fea0003800000 */
.L_x_11973:
        /* <DEDUP_REMOVED lines=27> */
.L_x_11976:
        /* <DEDUP_REMOVED lines=14> */
.L_x_11975:
[----:B------:R-:W2:Y:S02]  /*2690*/  LDG.E.U16 R26, desc[UR36][R4.64] ;  /* 0x00000024041a7981 */ /* 0x000ea4000c1e1500 */
[----:B--2---:R-:W-:-:S06]  /*26a0*/  IMAD.U32 R26, R26, 0x10000, RZ ;  /* 0x000100001a1a7824 */ /* 0x004fcc00078e00ff */
[----:B------:R-:W0:Y:S01]  /*26b0*/  F2I.S64.TRUNC R26, R26 ;  /* 0x0000001a001a7311 */ /* 0x000e22000020d900 */
[----:B------:R-:W-:Y:S05]  /*26c0*/  BRA `(.L_x_11965) ;  /* 0x0000000400a87947 */ /* 0x000fea0003800000 */
.L_x_11972:
        /* <DEDUP_REMOVED lines=11> */
.L_x_11979:
        /* <DEDUP_REMOVED lines=21> */
.L_x_11983:
[----:B------:R-:W-:Y:S05]  /*28d0*/  BSYNC B1 ;  /* 0x0000000000017941 */ /* 0x000fea0003800000 */
.L_x_11982:
[----:B------:R-:W-:Y:S01]  /*28e0*/  IMAD.SHL.U32 R3, R3, 0x100000, RZ ;  /* 0x0010000003037824 */ /* 0x000fe200078e00ff */
[----:B------:R-:W-:-:S04]  /*28f0*/  LEA R5, R0, 0x3b800000, 0x17 ;  /* 0x3b80000000057811 */ /* 0x000fc800078eb8ff */
[----:B------:R-:W-:-:S07]  /*2900*/  LOP3.LUT R26, R5, R3, R26, 0xfe, !PT ;  /* 0x00000003051a7212 */ /* 0x000fce00078efe1a */
.L_x_11981:
[----:B------:R-:W-:Y:S05]  /*2910*/  BSYNC B0 ;  /* 0x0000000000007941 */ /* 0x000fea0003800000 */
.L_x_11980:
[----:B------:R-:W1:Y:S01]  /*2920*/  F2I.S64.TRUNC R26, R26 ;  /* 0x0000001a001a7311 */ /* 0x000e62000020d900 */
[----:B------:R-:W-:Y:S05]  /*2930*/  BRA `(.L_x_11965) ;  /* 0x00000004000c7947 */ /* 0x000fea0003800000 */
.L_x_11978:
        /* <DEDUP_REMOVED lines=21> */
.L_x_11987:
[----:B------:R-:W-:Y:S05]  /*2a90*/  BSYNC B1 ;  /* 0x0000000000017941 */ /* 0x000fea0003800000 */
.L_x_11986:
[----:B------:R-:W-:Y:S01]  /*2aa0*/  IMAD.SHL.U32 R3, R3, 0x200000, RZ ;  /* 0x0020000003037824 */ /* 0x000fe200078e00ff */
[----:B------:R-:W-:-:S04]  /*2ab0*/  LEA R5, R0, 0x37800000, 0x17 ;  /* 0x3780000000057811 */ /* 0x000fc800078eb8ff */
[----:B------:R-:W-:-:S07]  /*2ac0*/  LOP3.LUT R26, R5, R3, R26, 0xfe, !PT ;  /* 0x00000003051a7212 */ /* 0x000fce00078efe1a */
.L_x_11985:
[----:B------:R-:W-:Y:S05]  /*2ad0*/  BSYNC B0 ;  /* 0x0000000000007941 */ /* 0x000fea0003800000 */
.L_x_11984:
[----:B------:R-:W2:Y:S01]  /*2ae0*/  F2I.S64.TRUNC R26, R26 ;  /* 0x0000001a001a7311 */ /* 0x000ea2000020d900 */
[----:B------:R-:W-:Y:S05]  /*2af0*/  BRA `(.L_x_11965) ;  /* 0x00000000009c7947 */ /* 0x000fea0003800000 */
.L_x_11977:
        /* <DEDUP_REMOVED lines=14> */
.L_x_11991:
[----:B------:R-:W-:Y:S05]  /*2be0*/  BSYNC B0 ;  /* 0x0000000000007941 */ /* 0x000fea0003800000 */
.L_x_11990:
[----:B------:R-:W0:Y:S01]  /*2bf0*/  F2I.S64.TRUNC R26, R26 ;  /* 0x0000001a001a7311 */ /* 0x000e22000020d900 */
[----:B------:R-:W-:Y:S05]  /*2c00*/  BRA `(.L_x_11965) ;  /* 0x0000000000587947 */ /* 0x000fea0003800000 */
.L_x_11964:
        /* <DEDUP_REMOVED lines=16> */
.L_x_11992:
[----:B------:R-:W-:Y:S01]  /*2d10*/  CS2R R26, SRZ ;  /* 0x00000000001a7805 */ /* 0x000fe2000001ff00 */
[----:B------:R-:W-:Y:S06]  /*2d20*/  BRA `(.L_x_11965) ;  /* 0x0000000000107947 */ /* 0x000fec0003800000 */
.L_x_11989:
[----:B------:R0:W5:Y:S01]  /*2d30*/  LDG.E.64 R26, desc[UR36][R4.64] ;  /* 0x00000024041a7981 */ /* 0x000162000c1e1b00 */
[----:B------:R-:W-:Y:S05]  /*2d40*/  BRA `(.L_x_11965) ;  /* 0x0000000000087947 */ /* 0x000fea0003800000 */
.L_x_11988:
[----:B------:R0:W5:Y:S01]  /*2d50*/  LDG.E R26, desc[UR36][R4.64] ;  /* 0x00000024041a7981 */ /* 0x000162000c1e1900 */
[----:B------:R-:W-:-:S07]  /*2d60*/  IMAD.MOV.U32 R27, RZ, RZ, RZ ;  /* 0x000000ffff1b7224 */ /* 0x000fce00078e00ff */
.L_x_11965:
[----:B------:R-:W-:-:S07]  /*2d70*/  VIADD R19, R19, 0x80 ;  /* 0x0000008013137836 */ /* 0x000fce0000000000 */
.L_x_11959:
[----:B------:R-:W-:Y:S05]  /*2d80*/  BSYNC B6 ;  /* 0x0000000000067941 */ /* 0x000fea0003800000 */
.L_x_11958:
        /* <DEDUP_REMOVED lines=23> */
.L_x_11998:
[----:B------:R0:W5:Y:S01]  /*2f00*/  LDG.E.U8 R22, desc[UR36][R4.64] ;  /* 0x0000002404167981 */ /* 0x000162000c1e1100 */
[----:B------:R-:W-:Y:S01]  /*2f10*/  IMAD.MOV.U32 R23, RZ, RZ, RZ ;  /* 0x000000ffff177224 */ /* 0x000fe200078e00ff */
[----:B------:R-:W-:Y:S06]  /*2f20*/  BRA `(.L_x_11994) ;  /* 0x0000000c00447947 */ /* 0x000fec0003800000 */
.L_x_11997:
        /* <DEDUP_REMOVED lines=8> */
.L_x_12001:
[----:B------:R-:W2:Y:S02]  /*2fb0*/  LDG.E R22, desc[UR36][R4.64] ;  /* 0x0000002404167981 */ /* 0x000ea4000c1e1900 */
[----:B--2---:R-:W-:Y:S01]  /*2fc0*/  SHF.R.S32.HI R23, RZ, 0x1f, R22 ;  /* 0x0000001fff177819 */ /* 0x004fe20000011416 */
[----:B------:R-:W-:Y:S06]  /*2fd0*/  BRA `(.L_x_11994) ;  /* 0x0000000c00187947 */ /* 0x000fec0003800000 */
.L_x_12000:
[----:B------:R-:W2:Y:S02]  /*2fe0*/  LDG.E.S16 R22, desc[UR36][R4.64] ;  /* 0x0000002404167981 */ /* 0x000ea4000c1e1700 */
[----:B--2---:R-:W-:Y:S01]  /*2ff0*/  SHF.R.S32.HI R23, RZ, 0x1f, R22 ;  /* 0x0000001fff177819 */ /* 0x004fe20000011416 */
[----:B------:R-:W-:Y:S06]  /*3000*/  BRA `(.L_x_11994) ;  /* 0x0000000c000c7947 */ /* 0x000fec0003800000 */
.L_x_11996:
        /* <DEDUP_REMOVED lines=9> */
.L_x_12003:
[----:B------:R-:W2:Y:S02]  /*30a0*/  LDG.E.U16 R4, desc[UR36][R4.64] ;  /* 0x0000002404047981 */ /* 0x000ea4000c1e1500 */
[----:B--2---:R-:W-:-:S06]  /*30b0*/  HADD2.F32 R22, -RZ, R4.H0_H0 ;  /* 0x20000004ff167230 */ /* 0x004fcc0000004100 */
[----:B------:R-:W0:Y:S01]  /*30c0*/  F2I.S64.TRUNC R22, R22 ;  /* 0x0000001600167311 */ /* 0x000e22000020d900 */
[----:B------:R-:W-:Y:S05]  /*30d0*/  BRA `(.L_x_11994) ;  /* 0x0000000800d87947 */ /* 0x000fea0003800000 */
.L_x_12002:
        /* <DEDUP_REMOVED lines=9> */
.L_x_12005:
[----:B------:R-:W2:Y:S02]  /*3170*/  LDG.E.U16 R4, desc[UR36][R4.64] ;  /* 0x0000002404047981 */ /* 0x000ea4000c1e1500 */
[----:B--2---:R-:W-:-:S06]  /*3180*/  HADD2.F32 R22, -RZ, R4.H0_H0 ;  /* 0x20000004ff167230 */ /* 0x004fcc0000004100 */
[----:B------:R-:W0:Y:S01]  /*3190*/  F2I.S64.TRUNC R22, R22 ;  /* 0x0000001600167311 */ /* 0x000e22000020d900 */
[----:B------:R-:W-:Y:S05]  /*31a0*/  BRA `(.L_x_11994) ;  /* 0x0000000800a47947 */ /* 0x000fea0003800000 */
.L_x_12004:
[----:B------:R-:W2:Y:S02]  /*31b0*/  LDG.E.64 R4, desc[UR36][R4.64] ;  /* 0x0000002404047981 */ /* 0x000ea4000c1e1b00 */
[----:B--2---:R0:W1:Y:S01]  /*31c0*/  F2I.S64.F64.TRUNC R22, R4 ;  /* 0x0000000400167311 */ /* 0x004062000030d900 */
[----:B------:R-:W-:Y:S05]  /*31d0*/  BRA `(.L_x_11994) ;  /* 0x0000000800987947 */ /* 0x000fea0003800000 */
.L_x_11995:
        /* <DEDUP_REMOVED lines=13> */
.L_x_12008:
[----:B------:R-:W2:Y:S02]  /*32b0*/  LDG.E.64 R4, desc[UR36][R4.64] ;  /* 0x0000002404047981 */ /* 0x000ea4000c1e1b00 */
[----:B--2---:R0:W1:Y:S01]  /*32c0*/  F2I.S64.F64.TRUNC R22, R4 ;  /* 0x0000000400167311 */ /* 0x004062000030d900 */
[----:B------:R-:W-:Y:S05]  /*32d0*/  BRA `(.L_x_11994) ;  /* 0x0000000800587947 */ /* 0x000fea0003800000 */
.L_x_12007:
        /* <DEDUP_REMOVED lines=27> */
.L_x_12010:
        /* <DEDUP_REMOVED lines=14> */
.L_x_12009:
[----:B------:R-:W2:Y:S02]  /*3570*/  LDG.E.U16 R22, desc[UR36][R4.64] ;  /* 0x0000002404167981 */ /* 0x000ea4000c1e1500 */
[----:B--2---:R-:W-:-:S06]  /*3580*/  IMAD.U32 R22, R22, 0x10000, RZ ;  /* 0x0001000016167824 */ /* 0x004fcc00078e00ff */
[----:B------:R-:W0:Y:S01]  /*3590*/  F2I.S64.TRUNC R22, R22 ;  /* 0x0000001600167311 */ /* 0x000e22000020d900 */
[----:B------:R-:W-:Y:S05]  /*35a0*/  BRA `(.L_x_11994) ;  /* 0x0000000400a47947 */ /* 0x000fea0003800000 */
.L_x_12006:
        /* <DEDUP_REMOVED lines=11> */
.L_x_12013:
        /* <DEDUP_REMOVED lines=21> */
.L_x_12017:
[----:B------:R-:W-:Y:S05]  /*37b0*/  BSYNC B1 ;  /* 0x0000000000017941 */ /* 0x000fea0003800000 */
.L_x_12016:
[----:B------:R-:W-:Y:S01]  /*37c0*/  IMAD.SHL.U32 R3, R3, 0x100000, RZ ;  /* 0x0010000003037824 */ /* 0x000fe200078e00ff */
[----:B------:R-:W-:-:S04]  /*37d0*/  LEA R5, R0, 0x3b800000, 0x17 ;  /* 0x3b80000000057811 */ /* 0x000fc800078eb8ff */
[----:B------:R-:W-:-:S07]  /*37e0*/  LOP3.LUT R22, R5, R3, R22, 0xfe, !PT ;  /* 0x0000000305167212 */ /* 0x000fce00078efe16 */
.L_x_12015:
[----:B------:R-:W-:Y:S05]  /*37f0*/  BSYNC B0 ;  /* 0x0000000000007941 */ /* 0x000fea0003800000 */
.L_x_12014:
[----:B------:R-:W0:Y:S01]  /*3800*/  F2I.S64.TRUNC R22, R22 ;  /* 0x0000001600167311 */ /* 0x000e22000020d900 */
[----:B------:R-:W-:Y:S05]  /*3810*/  BRA `(.L_x_11994) ;  /* 0x0000000400087947 */ /* 0x000fea0003800000 */
.L_x_12012:
        /* <DEDUP_REMOVED lines=21> */
.L_x_12021:
[----:B------:R-:W-:Y:S05]  /*3970*/  BSYNC B1 ;  /* 0x0000000000017941 */ /* 0x000fea0003800000 */
.L_x_12020:
[----:B------:R-:W-:Y:S01]  /*3980*/  IMAD.SHL.U32 R3, R3, 0x200000, RZ ;  /* 0x0020000003037824 */ /* 0x000fe200078e00ff */
[----:B------:R-:W-:-:S04]  /*3990*/  LEA R5, R0, 0x37800000, 0x17 ;  /* 0x3780000000057811 */ /* 0x000fc800078eb8ff */
[----:B------:R-:W-:-:S07]  /*39a0*/  LOP3.LUT R22, R5, R3, R22, 0xfe, !PT ;  /* 0x0000000305167212 */ /* 0x000fce00078efe16 */
.L_x_12019:
[----:B------:R-:W-:Y:S05]  /*39b0*/  BSYNC B0 ;  /* 0x0000000000007941 */ /* 0x000fea0003800000 */
.L_x_12018:
[----:B------:R-:W0:Y:S01]  /*39c0*/  F2I.S64.TRUNC R22, R22 ;  /* 0x0000001600167311 */ /* 0x000e22000020d900 */
[----:B------:R-:W-:Y:S05]  /*39d0*/  BRA `(.L_x_11994) ;  /* 0x0000000000987947 */ /* 0x000fea0003800000 */
.L_x_12011:
        /* <DEDUP_REMOVED lines=14> */
.L_x_12025:
[----:B------:R-:W-:Y:S05]  /*3ac0*/  BSYNC B0 ;  /* 0x0000000000007941 */ /* 0x000fea0003800000 */
.L_x_12024:
[----:B------:R-:W0:Y:S01]  /*3ad0*/  F2I.S64.TRUNC R22, R22 ;  /* 0x0000001600167311 */ /* 0x000e22000020d900 */
[----:B------:R-:W-:Y:S05]  /*3ae0*/  BRA `(.L_x_11994) ;  /* 0x0000000000547947 */ /* 0x000fea0003800000 */
.L_x_11999:
        /* <DEDUP_REMOVED lines=16> */
.L_x_12026:
[----:B------:R-:W-:Y:S05]  /*3bf0*/  BRA `(.L_x_11994) ;  /* 0x0000000000107947 */ /* 0x000fea0003800000 */
.L_x_12023:
[----:B------:R0:W5:Y:S01]  /*3c00*/  LDG.E.64 R22, desc[UR36][R4.64] ;  /* 0x0000002404167981 */ /* 0x000162000c1e1b00 */
[----:B------:R-:W-:Y:S05]  /*3c10*/  BRA `(.L_x_11994) ;  /* 0x0000000000087947 */ /* 0x000fea0003800000 */
.L_x_12022:
[----:B------:R0:W5:Y:S01]  /*3c20*/  LDG.E R22, desc[UR36][R4.64] ;  /* 0x0000002404167981 */ /* 0x000162000c1e1900 */
[----:B------:R-:W-:-:S07]  /*3c30*/  IMAD.MOV.U32 R23, RZ, RZ, RZ ;  /* 0x000000ffff177224 */ /* 0x000fce00078e00ff */
.L_x_11994:
[----:B------:R-:W-:Y:S05]  /*3c40*/  BSYNC B6 ;  /* 0x0000000000067941 */ /* 0x000fea0003800000 */
.L_x_11993:
        /* <DEDUP_REMOVED lines=37> */
.L_x_12032:
[----:B------:R0:W-:Y:S01]  /*3ea0*/  STG.E.U8 desc[UR36][R8.64], R3 ;  /* 0x0000000308007986 */ /* 0x0001e2000c101124 */
[----:B------:R-:W-:Y:S05]  /*3eb0*/  BRA `(.L_x_12028) ;  /* 0x0000000c00447947 */ /* 0x000fea0003800000 */
.L_x_12031:
        /* <DEDUP_REMOVED lines=8> */
.L_x_12035:
[----:B------:R0:W-:Y:S01]  /*3f40*/  STG.E desc[UR36][R8.64], R3 ;  /* 0x0000000308007986 */ /* 0x0001e2000c101924 */
[----:B------:R-:W-:Y:S05]  /*3f50*/  BRA `(.L_x_12028) ;  /* 0x0000000c001c7947 */ /* 0x000fea0003800000 */
.L_x_12034:
[----:B------:R0:W-:Y:S01]  /*3f60*/  STG.E.U16 desc[UR36][R8.64], R3 ;  /* 0x0000000308007986 */ /* 0x0001e2000c101524 */
[----:B------:R-:W-:Y:S05]  /*3f70*/  BRA `(.L_x_12028) ;  /* 0x0000000c00147947 */ /* 0x000fea0003800000 */
.L_x_12030:
        /* <DEDUP_REMOVED lines=9> */
.L_x_12037:
[----:B------:R-:W0:Y:S02]  /*4010*/  I2F.S64 R0, R4 ;  /* 0x0000000400007312 */ /* 0x000e240000301400 */
[----:B0-----:R-:W-:-:S05]  /*4020*/  F2FP.F16.F32.PACK_AB R0, RZ, R0 ;  /* 0x00000000ff00723e */ /* 0x001fca00000000ff */
[----:B------:R0:W-:Y:S01]  /*4030*/  STG.E.U16 desc[UR36][R8.64], R0 ;  /* 0x0000000008007986 */ /* 0x0001e2000c101524 */
[----:B------:R-:W-:Y:S05]  /*4040*/  BRA `(.L_x_12028) ;  /* 0x0000000800e07947 */ /* 0x000fea0003800000 */
.L_x_12036:
        /* <DEDUP_REMOVED lines=10> */
.L_x_12039:
[----:B------:R-:W0:Y:S02]  /*40f0*/  I2F.S64 R4, R4 ;  /* 0x0000000400047312 */ /* 0x000e240000301400 */
[----:B0-----:R-:W-:-:S04]  /*4100*/  F2FP.F16.F32.PACK_AB R3, RZ, R4 ;  /* 0x00000004ff03723e */ /* 0x001fc800000000ff */
[----:B------:R-:W-:-:S05]  /*4110*/  PRMT R3, R3, 0x5410, RZ ;  /* 0x0000541003037816 */ /* 0x000fca00000000ff */
[----:B------:R0:W-:Y:S01]  /*4120*/  STG.E desc[UR36][R8.64], R3 ;  /* 0x0000000308007986 */ /* 0x0001e2000c101924 */
[----:B------:R-:W-:Y:S05]  /*4130*/  BRA `(.L_x_12028) ;  /* 0x0000000800a47947 */ /* 0x000fea0003800000 */
.L_x_12038:
[----:B------:R-:W0:Y:S02]  /*4140*/  I2F.F64.S64 R4, R4 ;  /* 0x0000000400047312 */ /* 0x000e240000301c00 */
[----:B0-----:R0:W-:Y:S01]  /*4150*/  STG.E.64 desc[UR36][R8.64], R4 ;  /* 0x0000000408007986 */ /* 0x0011e2000c101b24 */
[----:B------:R-:W-:Y:S05]  /*4160*/  BRA `(.L_x_12028) ;  /* 0x0000000800987947 */ /* 0x000fea0003800000 */
.L_x_12029:
        /* <DEDUP_REMOVED lines=13> */
.L_x_12042:
[----:B------:R-:W0:Y:S01]  /*4240*/  I2F.F64.S64 R4, R4 ;  /* 0x0000000400047312 */ /* 0x000e220000301c00 */
[----:B------:R-:W-:-:S05]  /*4250*/  CS2R R6, SRZ ;  /* 0x0000000000067805 */ /* 0x000fca000001ff00 */
[----:B0-----:R0:W-:Y:S01]  /*4260*/  STG.E.128 desc[UR36][R8.64], R4 ;  /* 0x0000000408007986 */ /* 0x0011e2000c101d24 */
[----:B------:R-:W-:Y:S05]  /*4270*/  BRA `(.L_x_12028) ;  /* 0x0000000800547947 */ /* 0x000fea0003800000 */
.L_x_12041:
        /* <DEDUP_REMOVED lines=21> */
.L_x_12046:
[----:B------:R-:W-:Y:S05]  /*43d0*/  BSYNC B0 ;  /* 0x0000000000007941 */ /* 0x000fea0003800000 */
.L_x_12045:
[----:B------:R-:W-:-:S05]  /*43e0*/  LOP3.LUT R7, R0, R7, RZ, 0xfc, !PT ;  /* 0x0000000700077212 */ /* 0x000fca00078efcff */
[----:B------:R0:W-:Y:S01]  /*43f0*/  STG.E.U8 desc[UR36][R8.64], R7 ;  /* 0x0000000708007986 */ /* 0x0001e2000c101124 */
[----:B------:R-:W-:Y:S05]  /*4400*/  BRA `(.L_x_12028) ;  /* 0x0000000400f07947 */ /* 0x000fea0003800000 */
.L_x_12044:
        /* <DEDUP_REMOVED lines=13> */
.L_x_12048:
[----:B------:R-:W-:Y:S01]  /*44e0*/  IMAD.MOV.U32 R0, RZ, RZ, 0x7f ;  /* 0x0000007fff007424 */ /* 0x000fe200078e00ff */
[----:B------:R-:W-:-:S04]  /*44f0*/  ISETP.GT.U32.AND P0, PT, R3, 0x7f800000, PT ;  /* 0x7f8000000300780c */ /* 0x000fc80003f04070 */
[----:B------:R-:W-:-:S09]  /*4500*/  SEL R0, R0, 0x7c, P0 ;  /* 0x0000007c00007807 */ /* 0x000fd20000000000 */
.L_x_12049:
[----:B------:R-:W-:Y:S05]  /*4510*/  BSYNC B0 ;  /* 0x0000000000007941 */ /* 0x000fea0003800000 */
.L_x_12047:
[----:B------:R-:W-:-:S04]  /*4520*/  LOP3.LUT R3, R5, 0x80000000, RZ, 0xc0, !PT ;  /* 0x8000000005037812 */ /* 0x000fc800078ec0ff */
[----:B------:R-:W-:-:S04]  /*4530*/  SHF.R.U32.HI R3, RZ, 0x18, R3 ;  /* 0x00000018ff037819 */ /* 0x000fc80000011603 */
[----:B------:R-:W-:-:S05]  /*4540*/  LOP3.LUT R3, R0, R3, RZ, 0xfc, !PT ;  /* 0x0000000300037212 */ /* 0x000fca00078efcff */
[----:B------:R0:W-:Y:S01]  /*4550*/  STG.E.U8 desc[UR36][R8.64], R3 ;  /* 0x0000000308007986 */ /* 0x0001e2000c101124 */
[----:B------:R-:W-:Y:S05]  /*4560*/  BRA `(.L_x_12028) ;  /* 0x0000000400987947 */ /* 0x000fea0003800000 */
.L_x_12043:
[----:B------:R-:W0:Y:S02]  /*4570*/  I2F.S64 R0, R4 ;  /* 0x0000000400007312 */ /* 0x000e240000301400 */
[----:B0-----:R-:W-:-:S05]  /*4580*/  F2FP.BF16.F32.PACK_AB R0, RZ, R0 ;  /* 0x00000000ff00723e */ /* 0x001fca00000010ff */
[----:B------:R0:W-:Y:S01]  /*4590*/  STG.E.U16 desc[UR36][R8.64], R0 ;  /* 0x0000000008007986 */ /* 0x0001e2000c101524 */
[----:B------:R-:W-:Y:S05]  /*45a0*/  BRA `(.L_x_12028) ;  /* 0x0000000400887947 */ /* 0x000fea0003800000 */
.L_x_12040:
        /* <DEDUP_REMOVED lines=10> */
.L_x_12052:
        /* <DEDUP_REMOVED lines=17> */
.L_x_12055:
[----:B------:R-:W-:-:S04]  /*4760*/  LOP3.LUT R0, R5, 0x80000000, RZ, 0xc0, !PT ;  /* 0x8000000005007812 */ /* 0x000fc800078ec0ff */
[----:B------:R-:W-:-:S04]  /*4770*/  SHF.R.U32.HI R0, RZ, 0x18, R0 ;  /* 0x00000018ff007819 */ /* 0x000fc80000011600 */
[----:B------:R-:W-:-:S07]  /*4780*/  LOP3.LUT R0, R3, R0, RZ, 0xfc, !PT ;  /* 0x0000000003007212 */ /* 0x000fce00078efcff */
.L_x_12054:
[----:B------:R-:W-:Y:S05]  /*4790*/  BSYNC B0 ;  /* 0x0000000000007941 */ /* 0x000fea0003800000 */
.L_x_12053:
[----:B------:R3:W-:Y:S01]  /*47a0*/  STG.E.U8 desc[UR36][R8.64], R0 ;  /* 0x0000000008007986 */ /* 0x0007e2000c101124 */
[----:B------:R-:W-:Y:S05]  /*47b0*/  BRA `(.L_x_12028) ;  /* 0x0000000400047947 */ /* 0x000fea0003800000 */
.L_x_12051:
        /* <DEDUP_REMOVED lines=17> */
.L_x_12058:
[----:B------:R-:W-:-:S04]  /*48d0*/  LOP3.LUT R0, R5, 0x80000000, RZ, 0xc0, !PT ;  /* 0x8000000005007812 */ /* 0x000fc800078ec0ff */
[----:B------:R-:W-:-:S04]  /*48e0*/  SHF.R.U32.HI R0, RZ, 0x18, R0 ;  /* 0x00000018ff007819 */ /* 0x000fc80000011600 */
[----:B------:R-:W-:-:S07]  /*48f0*/  LOP3.LUT R0, R3, R0, RZ, 0xfc, !PT ;  /* 0x0000000003007212 */ /* 0x000fce00078efcff */
.L_x_12057:
[----:B------:R-:W-:Y:S05]  /*4900*/  BSYNC B0 ;  /* 0x0000000000007941 */ /* 0x000fea0003800000 */
.L_x_12056:
[----:B------:R0:W-:Y:S01]  /*4910*/  STG.E.U8 desc[UR36][R8.64], R0 ;  /* 0x0000000008007986 */ /* 0x0001e2000c101124 */
[----:B------:R-:W-:Y:S05]  /*4920*/  BRA `(.L_x_12028) ;  /* 0x0000000000a87947 */ /* 0x000fea0003800000 */
.L_x_12050:
        /* <DEDUP_REMOVED lines=22> */
.L_x_12033:
        /* <DEDUP_REMOVED lines=16> */
.L_x_12061:
[----:B------:R-:W-:Y:S05]  /*4b90*/  BRA `(.L_x_12028) ;  /* 0x00000000000c7947 */ /* 0x000fea0003800000 */
.L_x_12060:
[----:B------:R2:W-:Y:S01]  /*4ba0*/  STG.E.64 desc[UR36][R8.64], R4 ;  /* 0x0000000408007986 */ /* 0x0005e2000c101b24 */
[----:B------:R-:W-:Y:S05]  /*4bb0*/  BRA `(.L_x_12028) ;  /* 0x0000000000047947 */ /* 0x000fea0003800000 */
.L_x_12059:
[----:B------:R0:W-:Y:S02]  /*4bc0*/  STG.E desc[UR36][R8.64], R3 ;  /* 0x0000000308007986 */ /* 0x0001e4000c101924 */
.L_x_12028:
[----:B------:R-:W-:Y:S05]  /*4bd0*/  BSYNC B6 ;  /* 0x0000000000067941 */ /* 0x000fea0003800000 */
.L_x_12027:
        /* <DEDUP_REMOVED lines=23> */
.L_x_12067:
[----:B------:R0:W-:Y:S01]  /*4d50*/  STG.E.U8 desc[UR36][R8.64], R24 ;  /* 0x0000001808007986 */ /* 0x0001e2000c101124 */
[----:B------:R-:W-:Y:S05]  /*4d60*/  BRA `(.L_x_12069) ;  /* 0x0000000c004c7947 */ /* 0x000fea0003800000 */
.L_x_12066:
        /* <DEDUP_REMOVED lines=8> */
.L_x_12071:
[----:B------:R0:W-:Y:S01]  /*4df0*/  STG.E desc[UR36][R8.64], R24 ;  /* 0x0000001808007986 */ /* 0x0001e2000c101924 */
[----:B------:R-:W-:Y:S05]  /*4e00*/  BRA `(.L_x_12069) ;  /* 0x0000000c00247947 */ /* 0x000fea0003800000 */
.L_x_12070:
[----:B------:R0:W-:Y:S01]  /*4e10*/  STG.E.U16 desc[UR36][R8.64], R24 ;  /* 0x0000001808007986 */ /* 0x0001e2000c101524 */
[----:B------:R-:W-:Y:S05]  /*4e20*/  BRA `(.L_x_12069) ;  /* 0x0000000c001c7947 */ /* 0x000fea0003800000 */
.L_x_12065:
        /* <DEDUP_REMOVED lines=9> */
.L_x_12073:
[----:B------:R-:W0:Y:S02]  /*4ec0*/  I2F.S64 R0, R24 ;  /* 0x0000001800007312 */ /* 0x000e240000301400 */
[----:B0-----:R-:W-:-:S05]  /*4ed0*/  F2FP.F16.F32.PACK_AB R0, RZ, R0 ;  /* 0x00000000ff00723e */ /* 0x001fca00000000ff */
[----:B------:R0:W-:Y:S01]  /*4ee0*/  STG.E.U16 desc[UR36][R8.64], R0 ;  /* 0x0000000008007986 */ /* 0x0001e2000c101524 */
[----:B------:R-:W-:Y:S05]  /*4ef0*/  BRA `(.L_x_12069) ;  /* 0x0000000800e87947 */ /* 0x000fea0003800000 */
.L_x_12072:
        /* <DEDUP_REMOVED lines=10> */
.L_x_12075:
[----:B------:R-:W0:Y:S02]  /*4fa0*/  I2F.S64 R24, R24 ;  /* 0x0000001800187312 */ /* 0x000e240000301400 */
[----:B0-----:R-:W-:-:S04]  /*4fb0*/  F2FP.F16.F32.PACK_AB R3, RZ, R24 ;  /* 0x00000018ff03723e */ /* 0x001fc800000000ff */
[----:B------:R-:W-:-:S05]  /*4fc0*/  PRMT R3, R3, 0x5410, RZ ;  /* 0x0000541003037816 */ /* 0x000fca00000000ff */
[----:B------:R0:W-:Y:S01]  /*4fd0*/  STG.E desc[UR36][R8.64], R3 ;  /* 0x0000000308007986 */ /* 0x0001e2000c101924 */
[----:B------:R-:W-:Y:S05]  /*4fe0*/  BRA `(.L_x_12069) ;  /* 0x0000000800ac7947 */ /* 0x000fea0003800000 */
.L_x_12074:
[----:B------:R-:W0:Y:S02]  /*4ff0*/  I2F.F64.S64 R24, R24 ;  /* 0x0000001800187312 */ /* 0x000e240000301c00 */
[----:B0-----:R0:W-:Y:S01]  /*5000*/  STG.E.64 desc[UR36][R8.64], R24 ;  /* 0x0000001808007986 */ /* 0x0011e2000c101b24 */
[----:B------:R-:W-:Y:S05]  /*5010*/  BRA `(.L_x_12069) ;  /* 0x0000000800a07947 */ /* 0x000fea0003800000 */
.L_x_12064:
        /* <DEDUP_REMOVED lines=13> */
.L_x_12078:
[----:B------:R-:W0:Y:S01]  /*50f0*/  I2F.F64.S64 R4, R24 ;  /* 0x0000001800047312 */ /* 0x000e220000301c00 */
[----:B------:R-:W-:-:S05]  /*5100*/  CS2R R6, SRZ ;  /* 0x0000000000067805 */ /* 0x000fca000001ff00 */
[----:B0-----:R0:W-:Y:S01]  /*5110*/  STG.E.128 desc[UR36][R8.64], R4 ;  /* 0x0000000408007986 */ /* 0x0011e2000c101d24 */
[----:B------:R-:W-:Y:S05]  /*5120*/  BRA `(.L_x_12069) ;  /* 0x00000008005c7947 */ /* 0x000fea0003800000 */
.L_x_12077:
        /* <DEDUP_REMOVED lines=21> */
.L_x_12082:
[----:B------:R-:W-:Y:S05]  /*5280*/  BSYNC B0 ;  /* 0x0000000000007941 */ /* 0x000fea0003800000 */
.L_x_12081:
[----:B------:R-:W-:-:S05]  /*5290*/  LOP3.LUT R5, R0, R5, RZ, 0xfc, !PT ;  /* 0x0000000500057212 */ /* 0x000fca00078efcff */
[----:B------:R0:W-:Y:S01]  /*52a0*/  STG.E.U8 desc[UR36][R8.64], R5 ;  /* 0x0000000508007986 */ /* 0x0001e2000c101124 */
[----:B------:R-:W-:Y:S05]  /*52b0*/  BRA `(.L_x_12069) ;  /* 0x0000000400f87947 */ /* 0x000fea0003800000 */
.L_x_12080:
        /* <DEDUP_REMOVED lines=13> */
.L_x_12084:
[----:B------:R-:W-:Y:S01]  /*5390*/  IMAD.MOV.U32 R0, RZ, RZ, 0x7f ;  /* 0x0000007fff007424 */ /* 0x000fe200078e00ff */
[----:B------:R-:W-:-:S04]  /*53a0*/  ISETP.GT.U32.AND P0, PT, R3, 0x7f800000, PT ;  /* 0x7f8000000300780c */ /* 0x000fc80003f04070 */
[----:B------:R-:W-:-:S09]  /*53b0*/  SEL R0, R0, 0x7c, P0 ;  /* 0x0000007c00007807 */ /* 0x000fd20000000000 */
.L_x_12085:
[----:B------:R-:W-:Y:S05]  /*53c0*/  BSYNC B0 ;  /* 0x0000000000007941 */ /* 0x000fea0003800000 */
.L_x_12083:
[----:B------:R-:W-:-:S04]  /*53d0*/  LOP3.LUT R3, R25, 0x80000000, RZ, 0xc0, !PT ;  /* 0x8000000019037812 */ /* 0x000fc800078ec0ff */
[----:B------:R-:W-:-:S04]  /*53e0*/  SHF.R.U32.HI R3, RZ, 0x18, R3 ;  /* 0x00000018ff037819 */ /* 0x000fc80000011603 */
[----:B------:R-:W-:-:S05]  /*53f0*/  LOP3.LUT R3, R0, R3, RZ, 0xfc, !PT ;  /* 0x0000000300037212 */ /* 0x000fca00078efcff */
[----:B------:R0:W-:Y:S01]  /*5400*/  STG.E.U8 desc[UR36][R8.64], R3 ;  /* 0x0000000308007986 */ /* 0x0001e2000c101124 */
[----:B------:R-:W-:Y:S05]  /*5410*/  BRA `(.L_x_12069) ;  /* 0x0000000400a07947 */ /* 0x000fea0003800000 */
.L_x_12079:
[----:B------:R-:W0:Y:S02]  /*5420*/  I2F.S64 R0, R24 ;  /* 0x0000001800007312 */ /* 0x000e240000301400 */
[----:B0-----:R-:W-:-:S05]  /*5430*/  F2FP.BF16.F32.PACK_AB R0, RZ, R0 ;  /* 0x00000000ff00723e */ /* 0x001fca00000010ff */
[----:B------:R0:W-:Y:S01]  /*5440*/  STG.E.U16 desc[UR36][R8.64], R0 ;  /* 0x0000000008007986 */ /* 0x0001e2000c101524 */
[----:B------:R-:W-:Y:S05]  /*5450*/  BRA `(.L_x_12069) ;  /* 0x0000000400907947 */ /* 0x000fea0003800000 */
.L_x_12076:
        /* <DEDUP_REMOVED lines=10> */
.L_x_12088:
        /* <DEDUP_REMOVED lines=17> */
.L_x_12091:
[----:B------:R-:W-:-:S04]  /*5610*/  LOP3.LUT R3, R25, 0x80000000, RZ, 0xc0, !PT ;  /* 0x8000000019037812 */ /* 0x000fc800078ec0ff */
[----:B------:R-:W-:-:S04]  /*5620*/  SHF.R.U32.HI R3, RZ, 0x18, R3 ;  /* 0x00000018ff037819 */ /* 0x000fc80000011603 */
[----:B------:R-:W-:-:S04]  /*5630*/  LOP3.LUT R0, R0, R3, RZ, 0xfc, !PT ;  /* 0x0000000300007212 */ /* 0x000fc800078efcff */
[----:B------:R-:W-:-:S07]  /*5640*/  PRMT R4, R0, 0x7610, R4 ;  /* 0x0000761000047816 */ /* 0x000fce0000000004 */
.L_x_12090:
[----:B------:R-:W-:Y:S05]  /*5650*/  BSYNC B0 ;  /* 0x0000000000007941 */ /* 0x000fea0003800000 */
.L_x_12089:
[----:B------:R3:W-:Y:S01]  /*5660*/  STG.E.U8 desc[UR36][R8.64], R4 ;  /* 0x0000000408007986 */ /* 0x0007e2000c101124 */
[----:B------:R-:W-:Y:S05]  /*5670*/  BRA `(.L_x_12069) ;  /* 0x0000000400087947 */ /* 0x000fea0003800000 */
.L_x_12087:
        /* <DEDUP_REMOVED lines=17> */
.L_x_12094:
[----:B------:R-:W-:-:S04]  /*5790*/  LOP3.LUT R3, R25, 0x80000000, RZ, 0xc0, !PT ;  /* 0x8000000019037812 */ /* 0x000fc800078ec0ff */
[----:B------:R-:W-:-:S04]  /*57a0*/  SHF.R.U32.HI R3, RZ, 0x18, R3 ;  /* 0x00000018ff037819 */ /* 0x000fc80000011603 */
[----:B------:R-:W-:-:S04]  /*57b0*/  LOP3.LUT R0, R0, R3, RZ, 0xfc, !PT ;  /* 0x0000000300007212 */ /* 0x000fc800078efcff */
[----:B------:R-:W-:-:S07]  /*57c0*/  PRMT R4, R0, 0x7610, R4 ;  /* 0x0000761000047816 */ /* 0x000fce0000000004 */
.L_x_12093:
[----:B------:R-:W-:Y:S05]  /*57d0*/  BSYNC B0 ;  /* 0x0000000000007941 */ /* 0x000fea0003800000 */
.L_x_12092:
[----:B------:R0:W-:Y:S01]  /*57e0*/  STG.E.U8 desc[UR36][R8.64], R4 ;  /* 0x0000000408007986 */ /* 0x0001e2000c101124 */
[----:B------:R-:W-:Y:S05]  /*57f0*/  BRA `(.L_x_12069) ;  /* 0x0000000000a87947 */ /* 0x000fea0003800000 */
.L_x_12086:
        /* <DEDUP_REMOVED lines=22> */
.L_x_12068:
        /* <DEDUP_REMOVED lines=16> */
.L_x_12097:
[----:B------:R-:W-:Y:S05]  /*5a60*/  BRA `(.L_x_12069) ;  /* 0x00000000000c7947 */ /* 0x000fea0003800000 */
.L_x_12096:
[----:B------:R2:W-:Y:S01]  /*5a70*/  STG.E.64 desc[UR36][R8.64], R24 ;  /* 0x0000001808007986 */ /* 0x0005e2000c101b24 */
[----:B------:R-:W-:Y:S05]  /*5a80*/  BRA `(.L_x_12069) ;  /* 0x0000000000047947 */ /* 0x000fea0003800000 */
.L_x_12095:
[----:B------:R0:W-:Y:S02]  /*5a90*/  STG.E desc[UR36][R8.64], R24 ;  /* 0x0000001808007986 */ /* 0x0001e4000c101924 */
.L_x_12069:
        /* <DEDUP_REMOVED lines=23> */
.L_x_12101:
[----:B------:R3:W-:Y:S01]  /*5c10*/  STG.E.U8 desc[UR36][R8.64], R18 ;  /* 0x0000001208007986 */ /* 0x0007e2000c101124 */
[----:B------:R-:W-:Y:S05]  /*5c20*/  BRA `(.L_x_12103) ;  /* 0x0000000c004c7947 */ /* 0x000fea0003800000 */
.L_x_12100:
        /* <DEDUP_REMOVED lines=8> */
.L_x_12105:
[----:B------:R2:W-:Y:S01]  /*5cb0*/  STG.E desc[UR36][R8.64], R18 ;  /* 0x0000001208007986 */ /* 0x0005e2000c101924 */
[----:B------:R-:W-:Y:S05]  /*5cc0*/  BRA `(.L_x_12103) ;  /* 0x0000000c00247947 */ /* 0x000fea0003800000 */
.L_x_12104:
[----:B------:R0:W-:Y:S01]  /*5cd0*/  STG.E.U16 desc[UR36][R8.64], R18 ;  /* 0x0000001208007986 */ /* 0x0001e2000c101524 */
[----:B------:R-:W-:Y:S05]  /*5ce0*/  BRA `(.L_x_12103) ;  /* 0x0000000c001c7947 */ /* 0x000fea0003800000 */
.L_x_12099:
        /* <DEDUP_REMOVED lines=9> */
.L_x_12107:
[----:B------:R-:W0:Y:S02]  /*5d80*/  I2F.S64 R0, R26 ;  /* 0x0000001a00007312 */ /* 0x000e240000301400 */
[----:B0-----:R-:W-:-:S05]  /*5d90*/  F2FP.F16.F32.PACK_AB R0, RZ, R0 ;  /* 0x00000000ff00723e */ /* 0x001fca00000000ff */
[----:B------:R0:W-:Y:S01]  /*5da0*/  STG.E.U16 desc[UR36][R8.64], R0 ;  /* 0x0000000008007986 */ /* 0x0001e2000c101524 */
[----:B------:R-:W-:Y:S05]  /*5db0*/  BRA `(.L_x_12103) ;  /* 0x0000000800e87947 */ /* 0x000fea0003800000 */
.L_x_12106:
        /* <DEDUP_REMOVED lines=10> */
.L_x_12109:
[----:B------:R-:W0:Y:S02]  /*5e60*/  I2F.S64 R26, R26 ;  /* 0x0000001a001a7312 */ /* 0x000e240000301400 */
[----:B0-----:R-:W-:-:S04]  /*5e70*/  F2FP.F16.F32.PACK_AB R3, RZ, R26 ;  /* 0x0000001aff03723e */ /* 0x001fc800000000ff */
[----:B------:R-:W-:-:S05]  /*5e80*/  PRMT R3, R3, 0x5410, RZ ;  /* 0x0000541003037816 */ /* 0x000fca00000000ff */
[----:B------:R0:W-:Y:S01]  /*5e90*/  STG.E desc[UR36][R8.64], R3 ;  /* 0x0000000308007986 */ /* 0x0001e2000c101924 */
[----:B------:R-:W-:Y:S05]  /*5ea0*/  BRA `(.L_x_12103) ;  /* 0x0000000800ac7947 */ /* 0x000fea0003800000 */
.L_x_12108:
[----:B------:R-:W0:Y:S02]  /*5eb0*/  I2F.F64.S64 R26, R26 ;  /* 0x0000001a001a7312 */ /* 0x000e240000301c00 */
[----:B0-----:R0:W-:Y:S01]  /*5ec0*/  STG.E.64 desc[UR36][R8.64], R26 ;  /* 0x0000001a08007986 */ /* 0x0011e2000c101b24 */
[----:B------:R-:W-:Y:S05]  /*5ed0*/  BRA `(.L_x_12103) ;  /* 0x0000000800a07947 */ /* 0x000fea0003800000 */
.L_x_12098:
        /* <DEDUP_REMOVED lines=13> */
.L_x_12112:
[----:B------:R-:W0:Y:S01]  /*5fb0*/  I2F.F64.S64 R4, R26 ;  /* 0x0000001a00047312 */ /* 0x000e220000301c00 */
[----:B------:R-:W-:-:S05]  /*5fc0*/  CS2R R6, SRZ ;  /* 0x0000000000067805 */ /* 0x000fca000001ff00 */
[----:B0-----:R0:W-:Y:S01]  /*5fd0*/  STG.E.128 desc[UR36][R8.64], R4 ;  /* 0x0000000408007986 */ /* 0x0011e2000c101d24 */
[----:B------:R-:W-:Y:S05]  /*5fe0*/  BRA `(.L_x_12103) ;  /* 0x00000008005c7947 */ /* 0x000fea0003800000 */
.L_x_12111:
        /* <DEDUP_REMOVED lines=21> */
.L_x_12116:
[----:B------:R-:W-:Y:S05]  /*6140*/  BSYNC B0 ;  /* 0x0000000000007941 */ /* 0x000fea0003800000 */
.L_x_12115:
[----:B------:R-:W-:-:S05]  /*6150*/  LOP3.LUT R5, R0, R5, RZ, 0xfc, !PT ;  /* 0x0000000500057212 */ /* 0x000fca00078efcff */
[----:B------:R0:W-:Y:S01]  /*6160*/  STG.E.U8 desc[UR36][R8.64], R5 ;  /* 0x0000000508007986 */ /* 0x0001e2000c101124 */
[----:B------:R-:W-:Y:S05]  /*6170*/  BRA `(.L_x_12103) ;  /* 0x0000000400f87947 */ /* 0x000fea0003800000 */
.L_x_12114:
        /* <DEDUP_REMOVED lines=13> */
.L_x_12118:
[----:B------:R-:W-:Y:S01]  /*6250*/  IMAD.MOV.U32 R0, RZ, RZ, 0x7f ;  /* 0x0000007fff007424 */ /* 0x000fe200078e00ff */
[----:B------:R-:W-:-:S04]  /*6260*/  ISETP.GT.U32.AND P0, PT, R3, 0x7f800000, PT ;  /* 0x7f8000000300780c */ /* 0x000fc80003f04070 */
[----:B------:R-:W-:-:S09]  /*6270*/  SEL R0, R0, 0x7c, P0 ;  /* 0x0000007c00007807 */ /* 0x000fd20000000000 */
.L_x_12119:
[----:B------:R-:W-:Y:S05]  /*6280*/  BSYNC B0 ;  /* 0x0000000000007941 */ /* 0x000fea0003800000 */
.L_x_12117:
[----:B------:R-:W-:-:S04]  /*6290*/  LOP3.LUT R3, R27, 0x80000000, RZ, 0xc0, !PT ;  /* 0x800000001b037812 */ /* 0x000fc800078ec0ff */
[----:B------:R-:W-:-:S04]  /*62a0*/  SHF.R.U32.HI R3, RZ, 0x18, R3 ;  /* 0x00000018ff037819 */ /* 0x000fc80000011603 */
[----:B------:R-:W-:-:S05]  /*62b0*/  LOP3.LUT R3, R0, R3, RZ, 0xfc, !PT ;  /* 0x0000000300037212 */ /* 0x000fca00078efcff */
[----:B------:R0:W-:Y:S01]  /*62c0*/  STG.E.U8 desc[UR36][R8.64], R3 ;  /* 0x0000000308007986 */ /* 0x0001e2000c101124 */
[----:B------:R-:W-:Y:S05]  /*62d0*/  BRA `(.L_x_12103) ;  /* 0x0000000400a07947 */ /* 0x000fea0003800000 */
.L_x_12113:
[----:B------:R-:W0:Y:S02]  /*62e0*/  I2F.S64 R0, R26 ;  /* 0x0000001a00007312 */ /* 0x000e240000301400 */
[----:B0-----:R-:W-:-:S05]  /*62f0*/  F2FP.BF16.F32.PACK_AB R0, RZ, R0 ;  /* 0x00000000ff00723e */ /* 0x001fca00000010ff */
[----:B------:R0:W-:Y:S01]  /*6300*/  STG.E.U16 desc[UR36][R8.64], R0 ;  /* 0x0000000008007986 */ /* 0x0001e2000c101524 */
[----:B------:R-:W-:Y:S05]  /*6310*/  BRA `(.L_x_12103) ;  /* 0x0000000400907947 */ /* 0x000fea0003800000 */
.L_x_12110:
        /* <DEDUP_REMOVED lines=10> */
.L_x_12122:
        /* <DEDUP_REMOVED lines=17> */
.L_x_12125:
[----:B------:R-:W-:-:S04]  /*64d0*/  LOP3.LUT R3, R27, 0x80000000, RZ, 0xc0, !PT ;  /* 0x800000001b037812 */ /* 0x000fc800078ec0ff */
[----:B------:R-:W-:-:S04]  /*64e0*/  SHF.R.U32.HI R3, RZ, 0x18, R3 ;  /* 0x00000018ff037819 */ /* 0x000fc80000011603 */
[----:B------:R-:W-:-:S04]  /*64f0*/  LOP3.LUT R0, R0, R3, RZ, 0xfc, !PT ;  /* 0x0000000300007212 */ /* 0x000fc800078efcff */
[----:B------:R-:W-:-:S07]  /*6500*/  PRMT R4, R0, 0x7610, R4 ;  /* 0x0000761000047816 */ /* 0x000fce0000000004 */
.L_x_12124:
[----:B------:R-:W-:Y:S05]  /*6510*/  BSYNC B0 ;  /* 0x0000000000007941 */ /* 0x000fea0003800000 */
.L_x_12123:
[----:B------:R0:W-:Y:S01]  /*6520*/  STG.E.U8 desc[UR36][R8.64], R4 ;  /* 0x0000000408007986 */ /* 0x0001e2000c101124 */
[----:B------:R-:W-:Y:S05]  /*6530*/  BRA `(.L_x_12103) ;  /* 0x0000000400087947 */ /* 0x000fea0003800000 */
.L_x_12121:
        /* <DEDUP_REMOVED lines=17> */
.L_x_12128:
[----:B------:R-:W-:-:S04]  /*6650*/  LOP3.LUT R3, R27, 0x80000000, RZ, 0xc0, !PT ;  /* 0x800000001b037812 */ /* 0x000fc800078ec0ff */
[----:B------:R-:W-:-:S04]  /*6660*/  SHF.R.U32.HI R3, RZ, 0x18, R3 ;  /* 0x00000018ff037819 */ /* 0x000fc80000011603 */
[----:B------:R-:W-:-:S04]  /*6670*/  LOP3.LUT R0, R0, R3, RZ, 0xfc, !PT ;  /* 0x0000000300007212 */ /* 0x000fc800078efcff */
[----:B------:R-:W-:-:S07]  /*6680*/  PRMT R4, R0, 0x7610, R4 ;  /* 0x0000761000047816 */ /* 0x000fce0000000004 */
.L_x_12127:
[----:B------:R-:W-:Y:S05]  /*6690*/  BSYNC B0 ;  /* 0x0000000000007941 */ /* 0x000fea0003800000 */
.L_x_12126:
[----:B------:R0:W-:Y:S01]  /*66a0*/  STG.E.U8 desc[UR36][R8.64], R4 ;  /* 0x0000000408007986 */ /* 0x0001e2000c101124 */
[----:B------:R-:W-:Y:S05]  /*66b0*/  BRA `(.L_x_12103) ;  /* 0x0000000000a87947 */ /* 0x000fea0003800000 */
.L_x_12120:
        /* <DEDUP_REMOVED lines=22> */
.L_x_12102:
        /* <DEDUP_REMOVED lines=16> */
.L_x_12131:
[----:B------:R-:W-:Y:S05]  /*6920*/  BRA `(.L_x_12103) ;  /* 0x00000000000c7947 */ /* 0x000fea0003800000 */
.L_x_12130:
[----:B------:R0:W-:Y:S01]  /*6930*/  STG.E.64 desc[UR36][R8.64], R26 ;  /* 0x0000001a08007986 */ /* 0x0001e2000c101b24 */
[----:B------:R-:W-:Y:S05]  /*6940*/  BRA `(.L_x_12103) ;  /* 0x0000000000047947 */ /* 0x000fea0003800000 */
.L_x_12129:
[----:B------:R0:W-:Y:S02]  /*6950*/  STG.E desc[UR36][R8.64], R18 ;  /* 0x0000001208007986 */ /* 0x0001e4000c101924 */
.L_x_12103:
[----:B------:R-:W-:-:S07]  /*6960*/  VIADD R19, R19, 0x80 ;  /* 0x0000008013137836 */ /* 0x000fce0000000000 */
.L_x_12063:
[----:B------:R-:W-:Y:S05]  /*6970*/  BSYNC B6 ;  /* 0x0000000000067941 */ /* 0x000fea0003800000 */
.L_x_12062:
        /* <DEDUP_REMOVED lines=21> */
.L_x_12135:
[----:B------:R-:W-:Y:S01]  /*6ad0*/  STG.E.U8 desc[UR36][R2.64], R22 ;  /* 0x0000001602007986 */ /* 0x000fe2000c101124 */
[----:B------:R-:W-:Y:S05]  /*6ae0*/  EXIT ;  /* 0x000000000000794d */ /* 0x000fea0003800000 */
.L_x_12134:
        /* <DEDUP_REMOVED lines=8> */
.L_x_12138:
[----:B------:R-:W-:Y:S01]  /*6b70*/  STG.E desc[UR36][R2.64], R22 ;  /* 0x0000001602007986 */ /* 0x000fe2000c101924 */
[----:B------:R-:W-:Y:S05]  /*6b80*/  EXIT ;  /* 0x000000000000794d */ /* 0x000fea0003800000 */
.L_x_12137:
[----:B------:R-:W-:Y:S01]  /*6b90*/  STG.E.U16 desc[UR36][R2.64], R22 ;  /* 0x0000001602007986 */ /* 0x000fe2000c101524 */
[----:B------:R-:W-:Y:S05]  /*6ba0*/  EXIT ;  /* 0x000000000000794d */ /* 0x000fea0003800000 */
.L_x_12133:
        /* <DEDUP_REMOVED lines=9> */
.L_x_12140:
[----:B------:R-:W0:Y:S02]  /*6c40*/  I2F.S64 R0, R22 ;  /* 0x0000001600007312 */ /* 0x000e240000301400 */
[----:B0-----:R-:W-:-:S05]  /*6c50*/  F2FP.F16.F32.PACK_AB R0, RZ, R0 ;  /* 0x00000000ff00723e */ /* 0x001fca00000000ff */
[----:B------:R-:W-:Y:S01]  /*6c60*/  STG.E.U16 desc[UR36][R2.64], R0 ;  /* 0x0000000002007986 */ /* 0x000fe2000c101524 */
[----:B------:R-:W-:Y:S05]  /*6c70*/  EXIT ;  /* 0x000000000000794d */ /* 0x000fea0003800000 */
.L_x_12139:
        /* <DEDUP_REMOVED lines=10> */
.L_x_12142:
[----:B------:R-:W0:Y:S02]  /*6d20*/  I2F.S64 R22, R22 ;  /* 0x0000001600167312 */ /* 0x000e240000301400 */
[----:B0-----:R-:W-:-:S04]  /*6d30*/  F2FP.F16.F32.PACK_AB R5, RZ, R22 ;  /* 0x00000016ff05723e */ /* 0x001fc800000000ff */
[----:B------:R-:W-:-:S05]  /*6d40*/  PRMT R5, R5, 0x5410, RZ ;  /* 0x0000541005057816 */ /* 0x000fca00000000ff */
[----:B------:R-:W-:Y:S01]  /*6d50*/  STG.E desc[UR36][R2.64], R5 ;  /* 0x0000000502007986 */ /* 0x000fe2000c101924 */
[----:B------:R-:W-:Y:S05]  /*6d60*/  EXIT ;  /* 0x000000000000794d */ /* 0x000fea0003800000 */
.L_x_12141:
[----:B------:R-:W0:Y:S02]  /*6d70*/  I2F.F64.S64 R22, R22 ;  /* 0x0000001600167312 */ /* 0x000e240000301c00 */
[----:B0-----:R-:W-:Y:S01]  /*6d80*/  STG.E.64 desc[UR36][R2.64], R22 ;  /* 0x0000001602007986 */ /* 0x001fe2000c101b24 */
[----:B------:R-:W-:Y:S05]  /*6d90*/  EXIT ;  /* 0x000000000000794d */ /* 0x000fea0003800000 */
.L_x_12132:
        /* <DEDUP_REMOVED lines=13> */
.L_x_12145:
[----:B------:R-:W0:Y:S01]  /*6e70*/  I2F.F64.S64 R4, R22 ;  /* 0x0000001600047312 */ /* 0x000e220000301c00 */
[----:B------:R-:W-:-:S05]  /*6e80*/  CS2R R6, SRZ ;  /* 0x0000000000067805 */ /* 0x000fca000001ff00 */
[----:B0-----:R-:W-:Y:S01]  /*6e90*/  STG.E.128 desc[UR36][R2.64], R4 ;  /* 0x0000000402007986 */ /* 0x001fe2000c101d24 */
[----:B------:R-:W-:Y:S05]  /*6ea0*/  EXIT ;  /* 0x000000000000794d */ /* 0x000fea0003800000 */
.L_x_12144:
        /* <DEDUP_REMOVED lines=21> */
.L_x_12149:
[----:B------:R-:W-:Y:S05]  /*7000*/  BSYNC B0 ;  /* 0x0000000000007941 */ /* 0x000fea0003800000 */
.L_x_12148:
[----:B------:R-:W-:-:S05]  /*7010*/  LOP3.LUT R5, R0, R5, RZ, 0xfc, !PT ;  /* 0x0000000500057212 */ /* 0x000fca00078efcff */
[----:B------:R-:W-:Y:S01]  /*7020*/  STG.E.U8 desc[UR36][R2.64], R5 ;  /* 0x0000000502007986 */ /* 0x000fe2000c101124 */
[----:B------:R-:W-:Y:S05]  /*7030*/  EXIT ;  /* 0x000000000000794d */ /* 0x000fea0003800000 */
.L_x_12147:
        /* <DEDUP_REMOVED lines=13> */
.L_x_12151:
[----:B------:R-:W-:Y:S01]  /*7110*/  IMAD.MOV.U32 R0, RZ, RZ, 0x7f ;  /* 0x0000007fff007424 */ /* 0x000fe200078e00ff */
[----:B------:R-:W-:-:S04]  /*7120*/  ISETP.GT.U32.AND P0, PT, R4, 0x7f800000, PT ;  /* 0x7f8000000400780c */ /* 0x000fc80003f04070 */
[----:B------:R-:W-:-:S09]  /*7130*/  SEL R0, R0, 0x7c, P0 ;  /* 0x0000007c00007807 */ /* 0x000fd20000000000 */
.L_x_12152:
[----:B------:R-:W-:Y:S05]  /*7140*/  BSYNC B0 ;  /* 0x0000000000007941 */ /* 0x000fea0003800000 */
.L_x_12150:
[----:B------:R-:W-:-:S04]  /*7150*/  LOP3.LUT R4, R23, 0x80000000, RZ, 0xc0, !PT ;  /* 0x8000000017047812 */ /* 0x000fc800078ec0ff */
[----:B------:R-:W-:-:S04]  /*7160*/  SHF.R.U32.HI R5, RZ, 0x18, R4 ;  /* 0x00000018ff057819 */ /* 0x000fc80000011604 */
[----:B------:R-:W-:-:S05]  /*7170*/  LOP3.LUT R5, R0, R5, RZ, 0xfc, !PT ;  /* 0x0000000500057212 */ /* 0x000fca00078efcff */
[----:B------:R-:W-:Y:S01]  /*7180*/  STG.E.U8 desc[UR36][R2.64], R5 ;  /* 0x0000000502007986 */ /* 0x000fe2000c101124 */
[----:B------:R-:W-:Y:S05]  /*7190*/  EXIT ;  /* 0x000000000000794d */ /* 0x000fea0003800000 */
.L_x_12146:
[----:B------:R-:W0:Y:S02]  /*71a0*/  I2F.S64 R0, R22 ;  /* 0x0000001600007312 */ /* 0x000e240000301400 */
[----:B0-----:R-:W-:-:S05]  /*71b0*/  F2FP.BF16.F32.PACK_AB R0, RZ, R0 ;  /* 0x00000000ff00723e */ /* 0x001fca00000010ff */
[----:B------:R-:W-:Y:S01]  /*71c0*/  STG.E.U16 desc[UR36][R2.64], R0 ;  /* 0x0000000002007986 */ /* 0x000fe2000c101524 */
[----:B------:R-:W-:Y:S05]  /*71d0*/  EXIT ;  /* 0x000000000000794d */ /* 0x000fea0003800000 */
.L_x_12143:
        /* <DEDUP_REMOVED lines=10> */
.L_x_12155:
        /* <DEDUP_REMOVED lines=17> */
.L_x_12158:
[----:B------:R-:W-:-:S04]  /*7390*/  LOP3.LUT R0, R23, 0x80000000, RZ, 0xc0, !PT ;  /* 0x8000000017007812 */ /* 0x000fc800078ec0ff */
[----:B------:R-:W-:-:S04]  /*73a0*/  SHF.R.U32.HI R5, RZ, 0x18, R0 ;  /* 0x00000018ff057819 */ /* 0x000fc80000011600 */
[----:B------:R-:W-:-:S04]  /*73b0*/  LOP3.LUT R4, R4, R5, RZ, 0xfc, !PT ;  /* 0x0000000504047212 */ /* 0x000fc800078efcff */
[----:B------:R-:W-:-:S07]  /*73c0*/  PRMT R0, R4, 0x7610, R0 ;  /* 0x0000761004007816 */ /* 0x000fce0000000000 */
.L_x_12157:
[----:B------:R-:W-:Y:S05]  /*73d0*/  BSYNC B0 ;  /* 0x0000000000007941 */ /* 0x000fea0003800000 */
.L_x_12156:
[----:B------:R-:W-:Y:S01]  /*73e0*/  STG.E.U8 desc[UR36][R2.64], R0 ;  /* 0x0000000002007986 */ /* 0x000fe2000c101124 */
[----:B------:R-:W-:Y:S05]  /*73f0*/  EXIT ;  /* 0x000000000000794d */ /* 0x000fea0003800000 */
.L_x_12154:
        /* <DEDUP_REMOVED lines=17> */
.L_x_12161:
[----:B------:R-:W-:-:S04]  /*7510*/  LOP3.LUT R0, R23, 0x80000000, RZ, 0xc0, !PT ;  /* 0x8000000017007812 */ /* 0x000fc800078ec0ff */
[----:B------:R-:W-:-:S04]  /*7520*/  SHF.R.U32.HI R5, RZ, 0x18, R0 ;  /* 0x00000018ff057819 */ /* 0x000fc80000011600 */
[----:B------:R-:W-:-:S04]  /*7530*/  LOP3.LUT R4, R4, R5, RZ, 0xfc, !PT ;  /* 0x0000000504047212 */ /* 0x000fc800078efcff */
[----:B------:R-:W-:-:S07]  /*7540*/  PRMT R0, R4, 0x7610, R0 ;  /* 0x0000761004007816 */ /* 0x000fce0000000000 */
.L_x_12160:
[----:B------:R-:W-:Y:S05]  /*7550*/  BSYNC B0 ;  /* 0x0000000000007941 */ /* 0x000fea0003800000 */
.L_x_12159:
[----:B------:R-:W-:Y:S01]  /*7560*/  STG.E.U8 desc[UR36][R2.64], R0 ;  /* 0x0000000002007986 */ /* 0x000fe2000c101124 */
[----:B------:R-:W-:Y:S05]  /*7570*/  EXIT ;  /* 0x000000000000794d */ /* 0x000fea0003800000 */
.L_x_12153:
        /* <DEDUP_REMOVED lines=22> */
.L_x_12136:
        /* <DEDUP_REMOVED lines=16> */
.L_x_12164:
[----:B------:R-:W-:Y:S05]  /*77e0*/  EXIT ;  /* 0x000000000000794d */ /* 0x000fea0003800000 */
.L_x_12163:
[----:B------:R-:W-:Y:S01]  /*77f0*/  STG.E.64 desc[UR36][R2.64], R22 ;  /* 0x0000001602007986 */ /* 0x000fe2000c101b24 */
[----:B------:R-:W-:Y:S05]  /*7800*/  EXIT ;  /* 0x000000000000794d */ /* 0x000fea0003800000 */
.L_x_12162:
[----:B------:R-:W-:Y:S01]  /*7810*/  STG.E desc[UR36][R2.64], R22 ;  /* 0x0000001602007986 */ /* 0x000fe2000c101924 */
[----:B------:R-:W-:Y:S05]  /*7820*/  EXIT ;  /* 0x000000000000794d */ /* 0x000fea0003800000 */
.L_x_12165:
        /* <DEDUP_REMOVED lines=13> */
.L_x_26233:


//--------------------- .text._ZN2at6native18elementwise_kernelILi128ELi2EZNS0_22gpu_kernel_impl_nocastINS0_13AUnaryFunctorIlllNS0_16BitwiseOrFunctorIlEEEEEEvRNS_18TensorIteratorBaseERKT_EUliE_EEviT1_ --------------------------
	.section	.text._ZN2at6native18elementwise_kernelILi128ELi2EZNS0_22gpu_kernel_impl_nocastINS0_13AUnaryFunctorIlllNS0_16BitwiseOrFunctorIlEEEEEEvRNS_18TensorIteratorBaseERKT_EUliE_EEviT1_,"ax",@progbits
	.align	128
        .global         _ZN2at6native18elementwise_kernelILi128ELi2EZNS0_22gpu_kernel_impl_nocastINS0_13AUnaryFunctorIlllNS0_16BitwiseOrFunctorIlEEEEEEvRNS_18TensorIteratorBaseERKT_EUliE_EEviT1_
        .type           _ZN2at6native18elementwise_kernelILi128ELi2EZNS0_22gpu_kernel_impl_nocastINS0_13AUnaryFunctorIlllNS0_16BitwiseOrFunctorIlEEEEEEvRNS_18TensorIteratorBaseERKT_EUliE_EEviT1_,@function
        .size           _ZN2at6native18elementwise_kernelILi128ELi2EZNS0_22gpu_kernel_impl_nocastINS0_13AUnaryFunctorIlllNS0_16BitwiseOrFunctorIlEEEEEEvRNS_18TensorIteratorBaseERKT_EUliE_EEviT1_,(.L_x_26234 - _ZN2at6native18elementwise_kernelILi128ELi2EZNS0_22gpu_kernel_impl_nocastINS0_13AUnaryFunctorIlllNS0_16BitwiseOrFunctorIlEEEEEEvRNS_18TensorIteratorBaseERKT_EUliE_EEviT1_)
        .other          _ZN2at6native18elementwise_kernelILi128ELi2EZNS0_22gpu_kernel_impl_nocastINS0_13AUnaryFunctorIlllNS0_16BitwiseOrFunctorIlEEEEEEvRNS_18TensorIteratorBaseERKT_EUliE_EEviT1_,@"STO_CUDA_ENTRY STV_DEFAULT"
_ZN2at6native18elementwise_kernelILi128ELi2EZNS0_22gpu_kernel_impl_nocastINS0_13AUnaryFunctorIlllNS0_16BitwiseOrFunctorIlEEEEEEvRNS_18TensorIteratorBaseERKT_EUliE_EEviT1_:
.text._ZN2at6native18elementwise_kernelILi128ELi2EZNS0_22gpu_kernel_impl_nocastINS0_13AUnaryFunctorIlllNS0_16BitwiseOrFunctorIlEEEEEEvRNS_18TensorIteratorBaseERKT_EUliE_EEviT1_:
        /* <DEDUP_REMOVED lines=312> */
.L_x_12168:
        /* <DEDUP_REMOVED lines=12> */
.L_x_12167:
[----:B------:R-:W-:Y:S05]  /*1440*/  BSYNC B0 ;  /* 0x0000000000007941 */ /* 0x000fea0003800000 */
.L_x_12166:
        /* <DEDUP_REMOVED lines=305> */
.L_x_12169:
        /* <DEDUP_REMOVED lines=12> */
.L_x_12170:
        /* <DEDUP_REMOVED lines=14> */
.L_x_26234:


//--------------------- .text._ZN2at6native27unrolled_elementwise_kernelINS0_13AUnaryFunctorIlllNS0_16BitwiseOrFunctorIlEEEESt5arrayIPcLm2EELi4E23TrivialOffsetCalculatorILi1EjESA_NS0_6memory15LoadWithoutCastENSB_16StoreWithoutCastEEEviT_T0_T2_T3_T4_T5_ --------------------------
	.section	.text._ZN2at6native27unrolled_elementwise_kernelINS0_13AUnaryFunctorIlllNS0_16BitwiseOrFunctorIlEEEESt5arrayIPcLm2EELi4E23TrivialOffsetCalculatorILi1EjESA_NS0_6memory15LoadWithoutCastENSB_16StoreWithoutCastEEEviT_T0_T2_T3_T4_T5_,"ax",@progbits
	.align	128
        .global         _ZN2at6native27unrolled_elementwise_kernelINS0_13AUnaryFunctorIlllNS0_16BitwiseOrFunctorIlEEEESt5arrayIPcLm2EELi4E23TrivialOffsetCalculatorILi1EjESA_NS0_6memory15LoadWithoutCastENSB_16StoreWithoutCastEEEviT_T0_T2_T3_T4_T5_
        .type           _ZN2at6native27unrolled_elementwise_kernelINS0_13AUnaryFunctorIlllNS0_16BitwiseOrFunctorIlEEEESt5arrayIPcLm2EELi4E23TrivialOffsetCalculatorILi1EjESA_NS0_6memory15LoadWithoutCastENSB_16StoreWithoutCastEEEviT_T0_T2_T3_T4_T5_,@function
        .size           _ZN2at6native27unrolled_elementwise_kernelINS0_13AUnaryFunctorIlllNS0_16BitwiseOrFunctorIlEEEESt5arrayIPcLm2EELi4E23TrivialOffsetCalculatorILi1EjESA_NS0_6memory15LoadWithoutCastENSB_16StoreWithoutCastEEEviT_T0_T2_T3_T4_T5_,(.L_x_26235 - _ZN2at6native27unrolled_elementwise_kernelINS0_13AUnaryFunctorIlllNS0_16BitwiseOrFunctorIlEEEESt5arrayIPcLm2EELi4E23TrivialOffsetCalculatorILi1EjESA_NS0_6memory15LoadWithoutCastENSB_16StoreWithoutCastEEEviT_T0_T2_T3_T4_T5_)
        .other          _ZN2at6native27unrolled_elementwise_kernelINS0_13AUnaryFunctorIlllNS0_16BitwiseOrFunctorIlEEEESt5arrayIPcLm2EELi4E23TrivialOffsetCalculatorILi1EjESA_NS0_6memory15LoadWithoutCastENSB_16StoreWithoutCastEEEviT_T0_T2_T3_T4_T5_,@"STO_CUDA_ENTRY STV_DEFAULT"
_ZN2at6native27unrolled_elementwise_kernelINS0_13AUnaryFunctorIlllNS0_16BitwiseOrFunctorIlEEEESt5arrayIPcLm2EELi4E23TrivialOffsetCalculatorILi1EjESA_NS0_6memory15LoadWithoutCastENSB_16StoreWithoutCastEEEviT_T0_T2_T3_T4_T5_:
.text._ZN2at6native27unrolled_elementwise_kernelINS0_13AUnaryFunctorIlllNS0_16BitwiseOrFunctorIlEEEESt5arrayIPcLm2EELi4E23TrivialOffsetCalculatorILi1EjESA_NS0_6memory15LoadWithoutCastENSB_16StoreWithoutCastEEEviT_T0_T2_T3_T4_T5_:
        /* <DEDUP_REMOVED lines=63> */
.L_x_12172:
[----:B------:R-:W-:Y:S05]  /*03f0*/  BSYNC B0 ;  /* 0x0000000000007941 */ /* 0x000fea0003800000 */
.L_x_12171:
[----:B------:R-:W-:-:S13]  /*0400*/  ISETP.GE.AND P0, PT, R11, R2, PT ;  /* 0x000000020b00720c */ /* 0x000fda0003f06270 */
[----:B------:R-:W-:Y:S05]  /*0410*/  @P0 EXIT ;  /* 0x000000000000094d */ /* 0x000fea0003800000 */
[----:B------:R-:W1:Y:S01]  /*0420*/  LDC.64 R2, c[0x0][0x228] ;  /* 0x00008a00ff027b82 */ /* 0x000e620000000a00 */
[----:B------:R-:W-:-:S04]  /*0430*/  IMAD R11, R0, 0x200, R11 ;  /* 0x00000200000b7824 */ /* 0x000fc800078e020b */
[----:B-1----:R-:W-:-:S05]  /*0440*/  IMAD.WIDE.U32 R2, R11, 0x8, R2 ;  /* 0x000000080b027825 */ /* 0x002fca00078e0002 */
[----:B------:R-:W-:Y:S01]  /*0450*/  STG.E.64 desc[UR4][R2.64], R4 ;  /* 0x0000000402007986 */ /* 0x000fe2000c101b04 */
[----:B------:R-:W-:Y:S05]  /*0460*/  EXIT ;  /* 0x000000000000794d */ /* 0x000fea0003800000 */
.L_x_12173:
        /* <DEDUP_REMOVED lines=9> */
.L_x_26235:


//--------------------- .text._ZN2at6native29vectorized_elementwise_kernelILi2ENS0_13AUnaryFunctorIlllNS0_16BitwiseOrFunctorIlEEEESt5arrayIPcLm2EEEEviT0_T1_ --------------------------
	.section	.text._ZN2at6native29vectorized_elementwise_kernelILi2ENS0_13AUnaryFunctorIlllNS0_16BitwiseOrFunctorIlEEEESt5arrayIPcLm2EEEEviT0_T1_,"ax",@progbits
	.align	128
        .global         _ZN2at6native29vectorized_elementwise_kernelILi2ENS0_13AUnaryFunctorIlllNS0_16BitwiseOrFunctorIlEEEESt5arrayIPcLm2EEEEviT0_T1_
        .type           _ZN2at6native29vectorized_elementwise_kernelILi2ENS0_13AUnaryFunctorIlllNS0_16BitwiseOrFunctorIlEEEESt5arrayIPcLm2EEEEviT0_T1_,@function
        .size           _ZN2at6native29vectorized_elementwise_kernelILi2ENS0_13AUnaryFunctorIlllNS0_16BitwiseOrFunctorIlEEEESt5arrayIPcLm2EEEEviT0_T1_,(.L_x_26236 - _ZN2at6native29vectorized_elementwise_kernelILi2ENS0_13AUnaryFunctorIlllNS0_16BitwiseOrFunctorIlEEEESt5arrayIPcLm2EEEEviT0_T1_)
        .other          _ZN2at6native29vectorized_elementwise_kernelILi2ENS0_13AUnaryFunctorIlllNS0_16BitwiseOrFunctorIlEEEESt5arrayIPcLm2EEEEviT0_T1_,@"STO_CUDA_ENTRY STV_DEFAULT"
_ZN2at6native29vectorized_elementwise_kernelILi2ENS0_13AUnaryFunctorIlllNS0_16BitwiseOrFunctorIlEEEESt5arrayIPcLm2EEEEviT0_T1_:
.text._ZN2at6native29vectorized_elementwise_kernelILi2ENS0_13AUnaryFunctorIlllNS0_16BitwiseOrFunctorIlEEEESt5arrayIPcLm2EEEEviT0_T1_:
        /* <DEDUP_REMOVED lines=52> */
.L_x_12174:
        /* <DEDUP_REMOVED lines=96> */
.L_x_12177:
[----:B------:R-:W-:-:S13]  /*0940*/  ISETP.GE.AND P0, PT, R3, R2, PT ;  /* 0x000000020300720c */ /* 0x000fda0003f06270 */
[----:B------:R-:W-:Y:S05]  /*0950*/  @P0 BRA `(.L_x_12179) ;  /* 0x0000000000300947 */ /* 0x000fea0003800000 */
[----:B0-----:R-:W0:Y:S01]  /*0960*/  LDC.64 R6, c[0x0][0x228] ;  /* 0x00008a00ff067b82 */ /* 0x001e220000000a00 */
[----:B------:R-:W-:Y:S02]  /*0970*/  IMAD.IADD R9, R0, 0x1, R3 ;  /* 0x0000000100097824 */ /* 0x000fe400078e0203 */
[----:B------:R-:W-:Y:S02]  /*0980*/  VIADD R3, R3, 0x80 ;  /* 0x0000008003037836 */ /* 0x000fe40000000000 */
[----:B0-----:R-:W-:-:S05]  /*0990*/  IMAD.WIDE.U32 R6, R9, 0x8, R6 ;  /* 0x0000000809067825 */ /* 0x001fca00078e0006 */
[----:B------:R1:W-:Y:S02]  /*09a0*/  STG.E.64 desc[UR4][R6.64], R10 ;  /* 0x0000000a06007986 */ /* 0x0003e4000c101b04 */
.L_x_12178:
[----:B------:R-:W-:-:S13]  /*09b0*/  ISETP.GE.AND P0, PT, R3, R2, PT ;  /* 0x000000020300720c */ /* 0x000fda0003f06270 */
[----:B------:R-:W-:Y:S05]  /*09c0*/  @P0 BRA `(.L_x_12180) ;  /* 0x0000000000340947 */ /* 0x000fea0003800000 */
[----:B01----:R-:W0:Y:S01]  /*09d0*/  LDC.64 R6, c[0x0][0x228] ;  /* 0x00008a00ff067b82 */ /* 0x003e220000000a00 */
[----:B------:R-:W-:Y:S01]  /*09e0*/  IMAD.IADD R9, R0, 0x1, R3 ;  /* 0x0000000100097824 */ /* 0x000fe200078e0203 */
[----:B------:R-:W-:-:S03]  /*09f0*/  IADD3 R3, R3, 0x80, RZ ;  /* 0x0000008003037810 */ /* 0x000fc60007ffe0ff */
[----:B0-----:R-:W-:-:S05]  /*0a00*/  IMAD.WIDE.U32 R6, R9, 0x8, R6 ;  /* 0x0000000809067825 */ /* 0x001fca00078e0006 */
[----:B------:R1:W-:Y:S02]  /*0a10*/  STG.E.64 desc[UR4][R6.64], R12 ;  /* 0x0000000c06007986 */ /* 0x0003e4000c101b04 */
.L_x_12179:
        /* <DEDUP_REMOVED lines=8> */
.L_x_12180:
[----:B------:R-:W-:Y:S05]  /*0aa0*/  BSYNC B1 ;  /* 0x0000000000017941 */ /* 0x000fea0003800000 */
.L_x_12176:
[----:B------:R-:W-:-:S13]  /*0ab0*/  ISETP.GE.AND P0, PT, R3, R2, PT ;  /* 0x000000020300720c */ /* 0x000fda0003f06270 */
[----:B012---:R-:W0:Y:S01]  /*0ac0*/  @!P0 LDC.64 R6, c[0x0][0x228] ;  /* 0x00008a00ff068b82 */ /* 0x007e220000000a00 */
[----:B------:R-:W-:Y:S02]  /*0ad0*/  @!P0 IMAD.IADD R9, R0, 0x1, R3 ;  /* 0x0000000100098824 */ /* 0x000fe400078e0203 */
[----:B------:R-:W-:Y:S02]  /*0ae0*/  @!P0 VIADD R3, R3, 0x80 ;  /* 0x0000008003038836 */ /* 0x000fe40000000000 */
[----:B0-----:R-:W-:-:S05]  /*0af0*/  @!P0 IMAD.WIDE.U32 R6, R9, 0x8, R6 ;  /* 0x0000000809068825 */ /* 0x001fca00078e0006 */
[----:B------:R2:W-:Y:S02]  /*0b00*/  @!P0 STG.E.64 desc[UR4][R6.64], R18 ;  /* 0x0000001206008986 */ /* 0x0005e4000c101b04 */
.L_x_12181:
[----:B------:R-:W-:Y:S05]  /*0b10*/  BSYNC B0 ;  /* 0x0000000000007941 */ /* 0x000fea0003800000 */
.L_x_12175:
        /* <DEDUP_REMOVED lines=8> */
.L_x_12182:
        /* <DEDUP_REMOVED lines=14> */
.L_x_26236:


//--------------------- .text._ZN2at6native29vectorized_elementwise_kernelILi4ENS0_13AUnaryFunctorIlllNS0_16BitwiseOrFunctorIlEEEESt5arrayIPcLm2EEEEviT0_T1_ --------------------------
	.section	.text._ZN2at6native29vectorized_elementwise_kernelILi4ENS0_13AUnaryFunctorIlllNS0_16BitwiseOrFunctorIlEEEESt5arrayIPcLm2EEEEviT0_T1_,"ax",@progbits
	.align	128
        .global         _ZN2at6native29vectorized_elementwise_kernelILi4ENS0_13AUnaryFunctorIlllNS0_16BitwiseOrFunctorIlEEEESt5arrayIPcLm2EEEEviT0_T1_
        .type           _ZN2at6native29vectorized_elementwise_kernelILi4ENS0_13AUnaryFunctorIlllNS0_16BitwiseOrFunctorIlEEEESt5arrayIPcLm2EEEEviT0_T1_,@function
        .size           _ZN2at6native29vectorized_elementwise_kernelILi4ENS0_13AUnaryFunctorIlllNS0_16BitwiseOrFunctorIlEEEESt5arrayIPcLm2EEEEviT0_T1_,(.L_x_26237 - _ZN2at6native29vectorized_elementwise_kernelILi4ENS0_13AUnaryFunctorIlllNS0_16BitwiseOrFunctorIlEEEESt5arrayIPcLm2EEEEviT0_T1_)
        .other          _ZN2at6native29vectorized_elementwise_kernelILi4ENS0_13AUnaryFunctorIlllNS0_16BitwiseOrFunctorIlEEEESt5arrayIPcLm2EEEEviT0_T1_,@"STO_CUDA_ENTRY STV_DEFAULT"
_ZN2at6native29vectorized_elementwise_kernelILi4ENS0_13AUnaryFunctorIlllNS0_16BitwiseOrFunctorIlEEEESt5arrayIPcLm2EEEEviT0_T1_:
.text._ZN2at6native29vectorized_elementwise_kernelILi4ENS0_13AUnaryFunctorIlllNS0_16BitwiseOrFunctorIlEEEESt5arrayIPcLm2EEEEviT0_T1_:
        /* <DEDUP_REMOVED lines=52> */
.L_x_12183:
        /* <DEDUP_REMOVED lines=96> */
.L_x_12186:
[----:B------:R-:W-:-:S13]  /*0940*/  ISETP.GE.AND P0, PT, R3, R2, PT ;  /* 0x000000020300720c */ /* 0x000fda0003f06270 */
[----:B------:R-:W-:Y:S05]  /*0950*/  @P0 BRA `(.L_x_12188) ;  /* 0x0000000000300947 */ /* 0x000fea0003800000 */
[----:B0-----:R-:W0:Y:S01]  /*0960*/  LDC.64 R6, c[0x0][0x228] ;  /* 0x00008a00ff067b82 */ /* 0x001e220000000a00 */
[----:B------:R-:W-:Y:S02]  /*0970*/  IMAD.IADD R9, R0, 0x1, R3 ;  /* 0x0000000100097824 */ /* 0x000fe400078e0203 */
[----:B------:R-:W-:Y:S02]  /*0980*/  VIADD R3, R3, 0x80 ;  /* 0x0000008003037836 */ /* 0x000fe40000000000 */
[----:B0-----:R-:W-:-:S05]  /*0990*/  IMAD.WIDE.U32 R6, R9, 0x8, R6 ;  /* 0x0000000809067825 */ /* 0x001fca00078e0006 */
[----:B------:R1:W-:Y:S02]  /*09a0*/  STG.E.64 desc[UR4][R6.64], R10 ;  /* 0x0000000a06007986 */ /* 0x0003e4000c101b04 */
.L_x_12187:
[----:B------:R-:W-:-:S13]  /*09b0*/  ISETP.GE.AND P0, PT, R3, R2, PT ;  /* 0x000000020300720c */ /* 0x000fda0003f06270 */
[----:B------:R-:W-:Y:S05]  /*09c0*/  @P0 BRA `(.L_x_12189) ;  /* 0x0000000000340947 */ /* 0x000fea0003800000 */
[----:B01----:R-:W0:Y:S01]  /*09d0*/  LDC.64 R6, c[0x0][0x228] ;  /* 0x00008a00ff067b82 */ /* 0x003e220000000a00 */
[----:B------:R-:W-:Y:S01]  /*09e0*/  IMAD.IADD R9, R0, 0x1, R3 ;  /* 0x0000000100097824 */ /* 0x000fe200078e0203 */
[----:B------:R-:W-:-:S03]  /*09f0*/  IADD3 R3, R3, 0x80, RZ ;  /* 0x0000008003037810 */ /* 0x000fc60007ffe0ff */
[----:B0-----:R-:W-:-:S05]  /*0a00*/  IMAD.WIDE.U32 R6, R9, 0x8, R6 ;  /* 0x0000000809067825 */ /* 0x001fca00078e0006 */
[----:B------:R1:W-:Y:S02]  /*0a10*/  STG.E.64 desc[UR4][R6.64], R12 ;  /* 0x0000000c06007986 */ /* 0x0003e4000c101b04 */
.L_x_12188:
        /* <DEDUP_REMOVED lines=8> */
.L_x_12189:
[----:B------:R-:W-:Y:S05]  /*0aa0*/  BSYNC B1 ;  /* 0x0000000000017941 */ /* 0x000fea0003800000 */
.L_x_12185:
[----:B------:R-:W-:-:S13]  /*0ab0*/  ISETP.GE.AND P0, PT, R3, R2, PT ;  /* 0x000000020300720c */ /* 0x000fda0003f06270 */
[----:B012---:R-:W0:Y:S01]  /*0ac0*/  @!P0 LDC.64 R6, c[0x0][0x228] ;  /* 0x00008a00ff068b82 */ /* 0x007e220000000a00 */
[----:B------:R-:W-:Y:S02]  /*0ad0*/  @!P0 IMAD.IADD R9, R0, 0x1, R3 ;  /* 0x0000000100098824 */ /* 0x000fe400078e0203 */
[----:B------:R-:W-:Y:S02]  /*0ae0*/  @!P0 VIADD R3, R3, 0x80 ;  /* 0x0000008003038836 */ /* 0x000fe40000000000 */
[----:B0-----:R-:W-:-:S05]  /*0af0*/  @!P0 IMAD.WIDE.U32 R6, R9, 0x8, R6 ;  /* 0x0000000809068825 */ /* 0x001fca00078e0006 */
[----:B------:R2:W-:Y:S02]  /*0b00*/  @!P0 STG.E.64 desc[UR4][R6.64], R18 ;  /* 0x0000001206008986 */ /* 0x0005e4000c101b04 */
.L_x_12190:
[----:B------:R-:W-:Y:S05]  /*0b10*/  BSYNC B0 ;  /* 0x0000000000007941 */ /* 0x000fea0003800000 */
.L_x_12184:
        /* <DEDUP_REMOVED lines=8> */
.L_x_12191:
        /* <DEDUP_REMOVED lines=14> */
.L_x_26237:


//--------------------- .text._ZN2at6native29vectorized_elementwise_kernelILi8ENS0_13AUnaryFunctorIlllNS0_16BitwiseOrFunctorIlEEEESt5arrayIPcLm2EEEEviT0_T1_ --------------------------
	.section	.text._ZN2at6native29vectorized_elementwise_kernelILi8ENS0_13AUnaryFunctorIlllNS0_16BitwiseOrFunctorIlEEEESt5arrayIPcLm2EEEEviT0_T1_,"ax",@progbits
	.align	128
        .global         _ZN2at6native29vectorized_elementwise_kernelILi8ENS0_13AUnaryFunctorIlllNS0_16BitwiseOrFunctorIlEEEESt5arrayIPcLm2EEEEviT0_T1_
        .type           _ZN2at6native29vectorized_elementwise_kernelILi8ENS0_13AUnaryFunctorIlllNS0_16BitwiseOrFunctorIlEEEESt5arrayIPcLm2EEEEviT0_T1_,@function
        .size           _ZN2at6native29vectorized_elementwise_kernelILi8ENS0_13AUnaryFunctorIlllNS0_16BitwiseOrFunctorIlEEEESt5arrayIPcLm2EEEEviT0_T1_,(.L_x_26238 - _ZN2at6native29vectorized_elementwise_kernelILi8ENS0_13AUnaryFunctorIlllNS0_16BitwiseOrFunctorIlEEEESt5arrayIPcLm2EEEEviT0_T1_)
        .other          _ZN2at6native29vectorized_elementwise_kernelILi8ENS0_13AUnaryFunctorIlllNS0_16BitwiseOrFunctorIlEEEESt5arrayIPcLm2EEEEviT0_T1_,@"STO_CUDA_ENTRY STV_DEFAULT"
_ZN2at6native29vectorized_elementwise_kernelILi8ENS0_13AUnaryFunctorIlllNS0_16BitwiseOrFunctorIlEEEESt5arrayIPcLm2EEEEviT0_T1_:
.text._ZN2at6native29vectorized_elementwise_kernelILi8ENS0_13AUnaryFunctorIlllNS0_16BitwiseOrFunctorIlEEEESt5arrayIPcLm2EEEEviT0_T1_:
        /* <DEDUP_REMOVED lines=52> */
.L_x_12192:
        /* <DEDUP_REMOVED lines=96> */
.L_x_12195:
[----:B------:R-:W-:-:S13]  /*0940*/  ISETP.GE.AND P0, PT, R3, R2, PT ;  /* 0x000000020300720c */ /* 0x000fda0003f06270 */
[----:B------:R-:W-:Y:S05]  /*0950*/  @P0 BRA `(.L_x_12197) ;  /* 0x0000000000300947 */ /* 0x000fea0003800000 */
[----:B0-----:R-:W0:Y:S01]  /*0960*/  LDC.64 R6, c[0x0][0x228] ;  /* 0x00008a00ff067b82 */ /* 0x001e220000000a00 */
[----:B------:R-:W-:Y:S02]  /*0970*/  IMAD.IADD R9, R0, 0x1, R3 ;  /* 0x0000000100097824 */ /* 0x000fe400078e0203 */
[----:B------:R-:W-:Y:S02]  /*0980*/  VIADD R3, R3, 0x80 ;  /* 0x0000008003037836 */ /* 0x000fe40000000000 */
[----:B0-----:R-:W-:-:S05]  /*0990*/  IMAD.WIDE.U32 R6, R9, 0x8, R6 ;  /* 0x0000000809067825 */ /* 0x001fca00078e0006 */
[----:B------:R1:W-:Y:S02]  /*09a0*/  STG.E.64 desc[UR4][R6.64], R10 ;  /* 0x0000000a06007986 */ /* 0x0003e4000c101b04 */
.L_x_12196:
[----:B------:R-:W-:-:S13]  /*09b0*/  ISETP.GE.AND P0, PT, R3, R2, PT ;  /* 0x000000020300720c */ /* 0x000fda0003f06270 */
[----:B------:R-:W-:Y:S05]  /*09c0*/  @P0 BRA `(.L_x_12198) ;  /* 0x0000000000340947 */ /* 0x000fea0003800000 */
[----:B01----:R-:W0:Y:S01]  /*09d0*/  LDC.64 R6, c[0x0][0x228] ;  /* 0x00008a00ff067b82 */ /* 0x003e220000000a00 */
[----:B------:R-:W-:Y:S01]  /*09e0*/  IMAD.IADD R9, R0, 0x1, R3 ;  /* 0x0000000100097824 */ /* 0x000fe200078e0203 */
[----:B------:R-:W-:-:S03]  /*09f0*/  IADD3 R3, R3, 0x80, RZ ;  /* 0x0000008003037810 */ /* 0x000fc60007ffe0ff */
[----:B0-----:R-:W-:-:S05]  /*0a00*/  IMAD.WIDE.U32 R6, R9, 0x8, R6 ;  /* 0x0000000809067825 */ /* 0x001fca00078e0006 */
[----:B------:R1:W-:Y:S02]  /*0a10*/  STG.E.64 desc[UR4][R6.64], R12 ;  /* 0x0000000c06007986 */ /* 0x0003e4000c101b04 */
.L_x_12197:
        /* <DEDUP_REMOVED lines=8> */
.L_x_12198:
[----:B------:R-:W-:Y:S05]  /*0aa0*/  BSYNC B1 ;  /* 0x0000000000017941 */ /* 0x000fea0003800000 */
.L_x_12194:
[----:B------:R-:W-:-:S13]  /*0ab0*/  ISETP.GE.AND P0, PT, R3, R2, PT ;  /* 0x000000020300720c */ /* 0x000fda0003f06270 */
[----:B012---:R-:W0:Y:S01]  /*0ac0*/  @!P0 LDC.64 R6, c[0x0][0x228] ;  /* 0x00008a00ff068b82 */ /* 0x007e220000000a00 */
[----:B------:R-:W-:Y:S02]  /*0ad0*/  @!P0 IMAD.IADD R9, R0, 0x1, R3 ;  /* 0x0000000100098824 */ /* 0x000fe400078e0203 */
[----:B------:R-:W-:Y:S02]  /*0ae0*/  @!P0 VIADD R3, R3, 0x80 ;  /* 0x0000008003038836 */ /* 0x000fe40000000000 */
[----:B0-----:R-:W-:-:S05]  /*0af0*/  @!P0 IMAD.WIDE.U32 R6, R9, 0x8, R6 ;  /* 0x0000000809068825 */ /* 0x001fca00078e0006 */
[----:B------:R2:W-:Y:S02]  /*0b00*/  @!P0 STG.E.64 desc[UR4][R6.64], R18 ;  /* 0x0000001206008986 */ /* 0x0005e4000c101b04 */
.L_x_12199:
[----:B------:R-:W-:Y:S05]  /*0b10*/  BSYNC B0 ;  /* 0x0000000000007941 */ /* 0x000fea0003800000 */
.L_x_12193:
        /* <DEDUP_REMOVED lines=8> */
.L_x_12200:
        /* <DEDUP_REMOVED lines=14> */
.L_x_26238:


//--------------------- .text._ZN2at6native18elementwise_kernelILi128ELi4EZNS0_15gpu_kernel_implINS0_13BinaryFunctorIlllNS0_16BitwiseOrFunctorIlEEEEEEvRNS_18TensorIteratorBaseERKT_EUliE_EEviT1_ --------------------------
	.section	.text._ZN2at6native18elementwise_kernelILi128ELi4EZNS0_15gpu_kernel_implINS0_13BinaryFunctorIlllNS0_16BitwiseOrFunctorIlEEEEEEvRNS_18TensorIteratorBaseERKT_EUliE_EEviT1_,"ax",@progbits
	.align	128
        .global         _ZN2at6native18elementwise_kernelILi128ELi4EZNS0_15gpu_kernel_implINS0_13BinaryFunctorIlllNS0_16BitwiseOrFunctorIlEEEEEEvRNS_18TensorIteratorBaseERKT_EUliE_EEviT1_
        .type           _ZN2at6native18elementwise_kernelILi128ELi4EZNS0_15gpu_kernel_implINS0_13BinaryFunctorIlllNS0_16BitwiseOrFunctorIlEEEEEEvRNS_18TensorIteratorBaseERKT_EUliE_EEviT1_,@function
        .size           _ZN2at6native18elementwise_kernelILi128ELi4EZNS0_15gpu_kernel_implINS0_13BinaryFunctorIlllNS0_16BitwiseOrFunctorIlEEEEEEvRNS_18TensorIteratorBaseERKT_EUliE_EEviT1_,(.L_x_26239 - _ZN2at6native18elementwise_kernelILi128ELi4EZNS0_15gpu_kernel_implINS0_13BinaryFunctorIlllNS0_16BitwiseOrFunctorIlEEEEEEvRNS_18TensorIteratorBaseERKT_EUliE_EEviT1_)
        .other          _ZN2at6native18elementwise_kernelILi128ELi4EZNS0_15gpu_kernel_implINS0_13BinaryFunctorIlllNS0_16BitwiseOrFunctorIlEEEEEEvRNS_18TensorIteratorBaseERKT_EUliE_EEviT1_,@"STO_CUDA_ENTRY STV_DEFAULT"
_ZN2at6native18elementwise_kernelILi128ELi4EZNS0_15gpu_kernel_implINS0_13BinaryFunctorIlllNS0_16BitwiseOrFunctorIlEEEEEEvRNS_18TensorIteratorBaseERKT_EUliE_EEviT1_:
.text._ZN2at6native18elementwise_kernelILi128ELi4EZNS0_15gpu_kernel_implINS0_13BinaryFunctorIlllNS0_16BitwiseOrFunctorIlEEEEEEvRNS_18TensorIteratorBaseERKT_EUliE_EEviT1_:
        /* <DEDUP_REMOVED lines=365> */
.L_x_12203:
        /* <DEDUP_REMOVED lines=21> */
.L_x_12207:
[----:B------:R0:W5:Y:S01]  /*1820*/  LDG.E.U8 R18, desc[UR36][R2.64] ;  /* 0x0000002402127981 */ /* 0x000162000c1e1100 */
[----:B------:R-:W-:Y:S01]  /*1830*/  IMAD.MOV.U32 R19, RZ, RZ, RZ ;  /* 0x000000ffff137224 */ /* 0x000fe200078e00ff */
[----:B------:R-:W-:Y:S06]  /*1840*/  BRA `(.L_x_12209) ;  /* 0x0000000c00487947 */ /* 0x000fec0003800000 */
.L_x_12206:
        /* <DEDUP_REMOVED lines=8> */
.L_x_12211:
[----:B------:R-:W2:Y:S02]  /*18d0*/  LDG.E R18, desc[UR36][R2.64] ;  /* 0x0000002402127981 */ /* 0x000ea4000c1e1900 */
[----:B--2---:R-:W-:Y:S01]  /*18e0*/  SHF.R.S32.HI R19, RZ, 0x1f, R18 ;  /* 0x0000001fff137819 */ /* 0x004fe20000011412 */
[----:B------:R-:W-:Y:S06]  /*18f0*/  BRA `(.L_x_12209) ;  /* 0x0000000c001c7947 */ /* 0x000fec0003800000 */
.L_x_12210:
[----:B------:R-:W2:Y:S02]  /*1900*/  LDG.E.S16 R18, desc[UR36][R2.64] ;  /* 0x0000002402127981 */ /* 0x000ea4000c1e1700 */
[----:B--2---:R-:W-:Y:S01]  /*1910*/  SHF.R.S32.HI R19, RZ, 0x1f, R18 ;  /* 0x0000001fff137819 */ /* 0x004fe20000011412 */
[----:B------:R-:W-:Y:S06]  /*1920*/  BRA `(.L_x_12209) ;  /* 0x0000000c00107947 */ /* 0x000fec0003800000 */
.L_x_12205:
        /* <DEDUP_REMOVED lines=9> */
.L_x_12213:
[----:B------:R-:W2:Y:S02]  /*19c0*/  LDG.E.U16 R2, desc[UR36][R2.64] ;  /* 0x0000002402027981 */ /* 0x000ea4000c1e1500 */
[----:B--2---:R-:W-:-:S06]  /*19d0*/  HADD2.F32 R18, -RZ, R2.H0_H0 ;  /* 0x20000002ff127230 */ /* 0x004fcc0000004100 */
[----:B------:R-:W0:Y:S01]  /*19e0*/  F2I.S64.TRUNC R18, R18 ;  /* 0x0000001200127311 */ /* 0x000e22000020d900 */
[----:B------:R-:W-:Y:S05]  /*19f0*/  BRA `(.L_x_12209) ;  /* 0x0000000800dc7947 */ /* 0x000fea0003800000 */
.L_x_12212:
        /* <DEDUP_REMOVED lines=9> */
.L_x_12215:
[----:B------:R-:W2:Y:S02]  /*1a90*/  LDG.E.U16 R2, desc[UR36][R2.64] ;  /* 0x0000002402027981 */ /* 0x000ea4000c1e1500 */
[----:B--2---:R-:W-:-:S06]  /*1aa0*/  HADD2.F32 R18, -RZ, R2.H0_H0 ;  /* 0x20000002ff127230 */ /* 0x004fcc0000004100 */
[----:B------:R-:W0:Y:S01]  /*1ab0*/  F2I.S64.TRUNC R18, R18 ;  /* 0x0000001200127311 */ /* 0x000e22000020d900 */
[----:B------:R-:W-:Y:S05]  /*1ac0*/  BRA `(.L_x_12209) ;  /* 0x0000000800a87947 */ /* 0x000fea0003800000 */
.L_x_12214:
[----:B------:R-:W2:Y:S02]  /*1ad0*/  LDG.E.64 R2, desc[UR36][R2.64] ;  /* 0x0000002402027981 */ /* 0x000ea4000c1e1b00 */
[----:B--2---:R0:W1:Y:S01]  /*1ae0*/  F2I.S64.F64.TRUNC R18, R2 ;  /* 0x0000000200127311 */ /* 0x004062000030d900 */
[----:B------:R-:W-:Y:S05]  /*1af0*/  BRA `(.L_x_12209) ;  /* 0x00000008009c7947 */ /* 0x000fea0003800000 */
.L_x_12204:
        /* <DEDUP_REMOVED lines=13> */
.L_x_12218:
[----:B------:R-:W2:Y:S02]  /*1bd0*/  LDG.E.64 R2, desc[UR36][R2.64] ;  /* 0x0000002402027981 */ /* 0x000ea4000c1e1b00 */
[----:B--2---:R0:W1:Y:S01]  /*1be0*/  F2I.S64.F64.TRUNC R18, R2 ;  /* 0x0000000200127311 */ /* 0x004062000030d900 */
[----:B------:R-:W-:Y:S05]  /*1bf0*/  BRA `(.L_x_12209) ;  /* 0x00000008005c7947 */ /* 0x000fea0003800000 */
.L_x_12217:
        /* <DEDUP_REMOVED lines=27> */
.L_x_12220:
        /* <DEDUP_REMOVED lines=14> */
.L_x_12219:
[----:B------:R-:W2:Y:S02]  /*1e90*/  LDG.E.U16 R18, desc[UR36][R2.64] ;  /* 0x0000002402127981 */ /* 0x000ea4000c1e1500 */
[----:B--2---:R-:W-:-:S06]  /*1ea0*/  IMAD.U32 R18, R18, 0x10000, RZ ;  /* 0x0001000012127824 */ /* 0x004fcc00078e00ff */
[----:B------:R-:W0:Y:S01]  /*1eb0*/  F2I.S64.TRUNC R18, R18 ;  /* 0x0000001200127311 */ /* 0x000e22000020d900 */
[----:B------:R-:W-:Y:S05]  /*1ec0*/  BRA `(.L_x_12209) ;  /* 0x0000000400a87947 */ /* 0x000fea0003800000 */
.L_x_12216:
        /* <DEDUP_REMOVED lines=11> */
.L_x_12223:
        /* <DEDUP_REMOVED lines=21> */
.L_x_12227:
[----:B------:R-:W-:Y:S05]  /*20d0*/  BSYNC B1 ;  /* 0x0000000000017941 */ /* 0x000fea0003800000 */
.L_x_12226:
[----:B------:R-:W-:Y:S01]  /*20e0*/  IMAD.SHL.U32 R2, R2, 0x100000, RZ ;  /* 0x0010000002027824 */ /* 0x000fe200078e00ff */
[----:B------:R-:W-:-:S04]  /*20f0*/  LEA R3, R0, 0x3b800000, 0x17 ;  /* 0x3b80000000037811 */ /* 0x000fc800078eb8ff */
[----:B------:R-:W-:-:S07]  /*2100*/  LOP3.LUT R18, R3, R2, R18, 0xfe, !PT ;  /* 0x0000000203127212 */ /* 0x000fce00078efe12 */
.L_x_12225:
[----:B------:R-:W-:Y:S05]  /*2110*/  BSYNC B0 ;  /* 0x0000000000007941 */ /* 0x000fea0003800000 */
.L_x_12224:
[----:B------:R-:W1:Y:S01]  /*2120*/  F2I.S64.TRUNC R18, R18 ;  /* 0x0000001200127311 */ /* 0x000e62000020d900 */
[----:B------:R-:W-:Y:S05]  /*2130*/  BRA `(.L_x_12209) ;  /* 0x00000004000c7947 */ /* 0x000fea0003800000 */
.L_x_12222:
        /* <DEDUP_REMOVED lines=21> */
.L_x_12231:
[----:B------:R-:W-:Y:S05]  /*2290*/  BSYNC B1 ;  /* 0x0000000000017941 */ /* 0x000fea0003800000 */
.L_x_12230:
[----:B------:R-:W-:Y:S01]  /*22a0*/  IMAD.SHL.U32 R2, R2, 0x200000, RZ ;  /* 0x0020000002027824 */ /* 0x000fe200078e00ff */
[----:B------:R-:W-:-:S04]  /*22b0*/  LEA R3, R0, 0x37800000, 0x17 ;  /* 0x3780000000037811 */ /* 0x000fc800078eb8ff */
[----:B------:R-:W-:-:S07]  /*22c0*/  LOP3.LUT R18, R3, R2, R18, 0xfe, !PT ;  /* 0x0000000203127212 */ /* 0x000fce00078efe12 */
.L_x_12229:
[----:B------:R-:W-:Y:S05]  /*22d0*/  BSYNC B0 ;  /* 0x0000000000007941 */ /* 0x000fea0003800000 */
.L_x_12228:
[----:B------:R-:W2:Y:S01]  /*22e0*/  F2I.S64.TRUNC R18, R18 ;  /* 0x0000001200127311 */ /* 0x000ea2000020d900 */
[----:B------:R-:W-:Y:S05]  /*22f0*/  BRA `(.L_x_12209) ;  /* 0x00000000009c7947 */ /* 0x000fea0003800000 */
.L_x_12221:
        /* <DEDUP_REMOVED lines=14> */
.L_x_12235:
[----:B------:R-:W-:Y:S05]  /*23e0*/  BSYNC B0 ;  /* 0x0000000000007941 */ /* 0x000fea0003800000 */
.L_x_12234:
[----:B------:R-:W4:Y:S01]  /*23f0*/  F2I.S64.TRUNC R18, R18 ;  /* 0x0000001200127311 */ /* 0x000f22000020d900 */
[----:B------:R-:W-:Y:S05]  /*2400*/  BRA `(.L_x_12209) ;  /* 0x0000000000587947 */ /* 0x000fea0003800000 */
.L_x_12208:
        /* <DEDUP_REMOVED lines=16> */
.L_x_12236:
[----:B------:R-:W-:Y:S01]  /*2510*/  CS2R R18, SRZ ;  /* 0x0000000000127805 */ /* 0x000fe2000001ff00 */
[----:B------:R-:W-:Y:S06]  /*2520*/  BRA `(.L_x_12209) ;  /* 0x0000000000107947 */ /* 0x000fec0003800000 */
.L_x_12233:
[----:B------:R0:W5:Y:S01]  /*2530*/  LDG.E.64 R18, desc[UR36][R2.64] ;  /* 0x0000002402127981 */ /* 0x000162000c1e1b00 */
[----:B------:R-:W-:Y:S05]  /*2540*/  BRA `(.L_x_12209) ;  /* 0x0000000000087947 */ /* 0x000fea0003800000 */
.L_x_12232:
[----:B------:R3:W5:Y:S01]  /*2550*/  LDG.E R18, desc[UR36][R2.64] ;  /* 0x0000002402127981 */ /* 0x000762000c1e1900 */
[----:B------:R-:W-:-:S07]  /*2560*/  IMAD.MOV.U32 R19, RZ, RZ, RZ ;  /* 0x000000ffff137224 */ /* 0x000fce00078e00ff */
.L_x_12209:
        /* <DEDUP_REMOVED lines=18> */
.L_x_12240:
[----:B------:R3:W5:Y:S01]  /*2690*/  LDG.E.U8 R2, desc[UR36][R4.64] ;  /* 0x0000002404027981 */ /* 0x000762000c1e1100 */
[----:B------:R-:W-:Y:S01]  /*26a0*/  IMAD.MOV.U32 R3, RZ, RZ, RZ ;  /* 0x000000ffff037224 */ /* 0x000fe200078e00ff */
[----:B------:R-:W-:Y:S06]  /*26b0*/  BRA `(.L_x_12242) ;  /* 0x0000000c00487947 */ /* 0x000fec0003800000 */
.L_x_12239:
        /* <DEDUP_REMOVED lines=8> */
.L_x_12244:
[----:B------:R-:W3:Y:S02]  /*2740*/  LDG.E R2, desc[UR36][R4.64] ;  /* 0x0000002404027981 */ /* 0x000ee4000c1e1900 */
[----:B---3--:R-:W-:Y:S01]  /*2750*/  SHF.R.S32.HI R3, RZ, 0x1f, R2 ;  /* 0x0000001fff037819 */ /* 0x008fe20000011402 */
[----:B------:R-:W-:Y:S06]  /*2760*/  BRA `(.L_x_12242) ;  /* 0x0000000c001c7947 */ /* 0x000fec0003800000 */
.L_x_12243:
[----:B------:R-:W3:Y:S02]  /*2770*/  LDG.E.S16 R2, desc[UR36][R4.64] ;  /* 0x0000002404027981 */ /* 0x000ee4000c1e1700 */
[----:B---3--:R-:W-:Y:S01]  /*2780*/  SHF.R.S32.HI R3, RZ, 0x1f, R2 ;  /* 0x0000001fff037819 */ /* 0x008fe20000011402 */
[----:B------:R-:W-:Y:S06]  /*2790*/  BRA `(.L_x_12242) ;  /* 0x0000000c00107947 */ /* 0x000fec0003800000 */
.L_x_12238:
        /* <DEDUP_REMOVED lines=9> */
.L_x_12246:
[----:B------:R-:W3:Y:S02]  /*2830*/  LDG.E.U16 R4, desc[UR36][R4.64] ;  /* 0x0000002404047981 */ /* 0x000ee4000c1e1500 */
[----:B---3--:R-:W-:-:S06]  /*2840*/  HADD2.F32 R2, -RZ, R4.H0_H0 ;  /* 0x20000004ff027230 */ /* 0x008fcc0000004100 */
[----:B------:R-:W0:Y:S01]  /*2850*/  F2I.S64.TRUNC R2, R2 ;  /* 0x0000000200027311 */ /* 0x000e22000020d900 */
[----:B------:R-:W-:Y:S05]  /*2860*/  BRA `(.L_x_12242) ;  /* 0x0000000800dc7947 */ /* 0x000fea0003800000 */
.L_x_12245:
        /* <DEDUP_REMOVED lines=9> */
.L_x_12248:
[----:B------:R-:W3:Y:S02]  /*2900*/  LDG.E.U16 R4, desc[UR36][R4.64] ;  /* 0x0000002404047981 */ /* 0x000ee4000c1e1500 */
[----:B---3--:R-:W-:-:S06]  /*2910*/  HADD2.F32 R2, -RZ, R4.H0_H0 ;  /* 0x20000004ff027230 */ /* 0x008fcc0000004100 */
[----:B------:R-:W0:Y:S01]  /*2920*/  F2I.S64.TRUNC R2, R2 ;  /* 0x0000000200027311 */ /* 0x000e22000020d900 */
[----:B------:R-:W-:Y:S05]  /*2930*/  BRA `(.L_x_12242) ;  /* 0x0000000800a87947 */ /* 0x000fea0003800000 */
.L_x_12247:
[----:B------:R-:W3:Y:S02]  /*2940*/  LDG.E.64 R2, desc[UR36][R4.64] ;  /* 0x0000002404027981 */ /* 0x000ee4000c1e1b00 */
[----:B---3--:R-:W0:Y:S01]  /*2950*/  F2I.S64.F64.TRUNC R2, R2 ;  /* 0x0000000200027311 */ /* 0x008e22000030d900 */
[----:B------:R-:W-:Y:S05]  /*2960*/  BRA `(.L_x_12242) ;  /* 0x00000008009c7947 */ /* 0x000fea0003800000 */
.L_x_12237:
        /* <DEDUP_REMOVED lines=13> */
.L_x_12251:
[----:B------:R-:W3:Y:S02]  /*2a40*/  LDG.E.64 R2, desc[UR36][R4.64] ;  /* 0x0000002404027981 */ /* 0x000ee4000c1e1b00 */
[----:B---3--:R-:W0:Y:S01]  /*2a50*/  F2I.S64.F64.TRUNC R2, R2 ;  /* 0x0000000200027311 */ /* 0x008e22000030d900 */
[----:B------:R-:W-:Y:S05]  /*2a60*/  BRA `(.L_x_12242) ;  /* 0x00000008005c7947 */ /* 0x000fea0003800000 */
.L_x_12250:
        /* <DEDUP_REMOVED lines=27> */
.L_x_12253:
        /* <DEDUP_REMOVED lines=14> */
.L_x_12252:
[----:B------:R-:W3:Y:S02]  /*2d00*/  LDG.E.U16 R2, desc[UR36][R4.64] ;  /* 0x0000002404027981 */ /* 0x000ee4000c1e1500 */
[----:B---3--:R-:W-:-:S06]  /*2d10*/  IMAD.U32 R2, R2, 0x10000, RZ ;  /* 0x0001000002027824 */ /* 0x008fcc00078e00ff */
[----:B------:R-:W0:Y:S01]  /*2d20*/  F2I.S64.TRUNC R2, R2 ;  /* 0x0000000200027311 */ /* 0x000e22000020d900 */
[----:B------:R-:W-:Y:S05]  /*2d30*/  BRA `(.L_x_12242) ;  /* 0x0000000400a87947 */ /* 0x000fea0003800000 */
.L_x_12249:
        /* <DEDUP_REMOVED lines=11> */
.L_x_12256:
        /* <DEDUP_REMOVED lines=21> */
.L_x_12260:
[----:B------:R-:W-:Y:S05]  /*2f40*/  BSYNC B1 ;  /* 0x0000000000017941 */ /* 0x000fea0003800000 */
.L_x_12259:
[----:B------:R-:W-:Y:S01]  /*2f50*/  IMAD.SHL.U32 R2, R2, 0x100000, RZ ;  /* 0x0010000002027824 */ /* 0x000fe200078e00ff */
[----:B------:R-:W-:-:S04]  /*2f60*/  LEA R3, R0, 0x3b800000, 0x17 ;  /* 0x3b80000000037811 */ /* 0x000fc800078eb8ff */
[----:B------:R-:W-:-:S07]  /*2f70*/  LOP3.LUT R2, R3, R2, R4, 0xfe, !PT ;  /* 0x0000000203027212 */ /* 0x000fce00078efe04 */
.L_x_12258:
[----:B------:R-:W-:Y:S05]  /*2f80*/  BSYNC B0 ;  /* 0x0000000000007941 */ /* 0x000fea0003800000 */
.L_x_12257:
[----:B------:R-:W0:Y:S01]  /*2f90*/  F2I.S64.TRUNC R2, R2 ;  /* 0x0000000200027311 */ /* 0x000e22000020d900 */
[----:B------:R-:W-:Y:S05]  /*2fa0*/  BRA `(.L_x_12242) ;  /* 0x00000004000c7947 */ /* 0x000fea0003800000 */
.L_x_12255:
        /* <DEDUP_REMOVED lines=21> */
.L_x_12264:
[----:B------:R-:W-:Y:S05]  /*3100*/  BSYNC B1 ;  /* 0x0000000000017941 */ /* 0x000fea0003800000 */
.L_x_12263:
[----:B------:R-:W-:Y:S01]  /*3110*/  IMAD.SHL.U32 R2, R2, 0x200000, RZ ;  /* 0x0020000002027824 */ /* 0x000fe200078e00ff */
[----:B------:R-:W-:-:S04]  /*3120*/  LEA R3, R0, 0x37800000, 0x17 ;  /* 0x3780000000037811 */ /* 0x000fc800078eb8ff */
[----:B------:R-:W-:-:S07]  /*3130*/  LOP3.LUT R2, R3, R2, R4, 0xfe, !PT ;  /* 0x0000000203027212 */ /* 0x000fce00078efe04 */
.L_x_12262:
[----:B------:R-:W-:Y:S05]  /*3140*/  BSYNC B0 ;  /* 0x0000000000007941 */ /* 0x000fea0003800000 */
.L_x_12261:
[----:B------:R-:W0:Y:S01]  /*3150*/  F2I.S64.TRUNC R2, R2 ;  /* 0x0000000200027311 */ /* 0x000e22000020d900 */
[----:B------:R-:W-:Y:S05]  /*3160*/  BRA `(.L_x_12242) ;  /* 0x00000000009c7947 */ /* 0x000fea0003800000 */
.L_x_12254:
        /* <DEDUP_REMOVED lines=14> */
.L_x_12268:
[----:B------:R-:W-:Y:S05]  /*3250*/  BSYNC B0 ;  /* 0x0000000000007941 */ /* 0x000fea0003800000 */
.L_x_12267:
[----:B------:R-:W0:Y:S01]  /*3260*/  F2I.S64.TRUNC R2, R2 ;  /* 0x0000000200027311 */ /* 0x000e22000020d900 */
[----:B------:R-:W-:Y:S05]  /*3270*/  BRA `(.L_x_12242) ;  /* 0x0000000000587947 */ /* 0x000fea0003800000 */
.L_x_12241:
        /* <DEDUP_REMOVED lines=16> */
.L_x_12269:
[----:B------:R-:W-:Y:S01]  /*3380*/  CS2R R2, SRZ ;  /* 0x0000000000027805 */ /* 0x000fe2000001ff00 */
[----:B------:R-:W-:Y:S06]  /*3390*/  BRA `(.L_x_12242) ;  /* 0x0000000000107947 */ /* 0x000fec0003800000 */
.L_x_12266:
[----:B------:R0:W5:Y:S01]  /*33a0*/  LDG.E.64 R2, desc[UR36][R4.64] ;  /* 0x0000002404027981 */ /* 0x000162000c1e1b00 */
[----:B------:R-:W-:Y:S05]  /*33b0*/  BRA `(.L_x_12242) ;  /* 0x0000000000087947 */ /* 0x000fea0003800000 */
.L_x_12265:
[----:B------:R0:W5:Y:S01]  /*33c0*/  LDG.E R2, desc[UR36][R4.64] ;  /* 0x0000002404027981 */ /* 0x000162000c1e1900 */
[----:B------:R-:W-:-:S07]  /*33d0*/  IMAD.MOV.U32 R3, RZ, RZ, RZ ;  /* 0x000000ffff037224 */ /* 0x000fce00078e00ff */
.L_x_12242:
        /* <DEDUP_REMOVED lines=17> */
.L_x_12273:
[----:B------:R1:W-:Y:S01]  /*34f0*/  STG.E.U8 desc[UR36][R16.64], R5 ;  /* 0x0000000510007986 */ /* 0x0003e2000c101124 */
[----:B------:R-:W-:Y:S05]  /*3500*/  BRA `(.L_x_12275) ;  /* 0x0000000c00507947 */ /* 0x000fea0003800000 */
.L_x_12272:
        /* <DEDUP_REMOVED lines=8> */
.L_x_12277:
[----:B------:R3:W-:Y:S01]  /*3590*/  STG.E desc[UR36][R16.64], R5 ;  /* 0x0000000510007986 */ /* 0x0007e2000c101924 */
[----:B------:R-:W-:Y:S05]  /*35a0*/  BRA `(.L_x_12275) ;  /* 0x0000000c00287947 */ /* 0x000fea0003800000 */
.L_x_12276:
[----:B------:R2:W-:Y:S01]  /*35b0*/  STG.E.U16 desc[UR36][R16.64], R5 ;  /* 0x0000000510007986 */ /* 0x0005e2000c101524 */
[----:B------:R-:W-:Y:S05]  /*35c0*/  BRA `(.L_x_12275) ;  /* 0x0000000c00207947 */ /* 0x000fea0003800000 */
.L_x_12271:
        /* <DEDUP_REMOVED lines=9> */
.L_x_12279:
[----:B------:R-:W0:Y:S02]  /*3660*/  I2F.S64 R0, R2 ;  /* 0x0000000200007312 */ /* 0x000e240000301400 */
[----:B0-----:R-:W-:-:S05]  /*3670*/  F2FP.F16.F32.PACK_AB R0, RZ, R0 ;  /* 0x00000000ff00723e */ /* 0x001fca00000000ff */
[----:B------:R0:W-:Y:S01]  /*3680*/  STG.E.U16 desc[UR36][R16.64], R0 ;  /* 0x0000000010007986 */ /* 0x0001e2000c101524 */
[----:B------:R-:W-:Y:S05]  /*3690*/  BRA `(.L_x_12275) ;  /* 0x0000000800ec7947 */ /* 0x000fea0003800000 */
.L_x_12278:
        /* <DEDUP_REMOVED lines=10> */
.L_x_12281:
[----:B------:R-:W0:Y:S02]  /*3740*/  I2F.S64 R2, R2 ;  /* 0x0000000200027312 */ /* 0x000e240000301400 */
[----:B0-----:R-:W-:-:S04]  /*3750*/  F2FP.F16.F32.PACK_AB R3, RZ, R2 ;  /* 0x00000002ff03723e */ /* 0x001fc800000000ff */
[----:B------:R-:W-:-:S05]  /*3760*/  PRMT R3, R3, 0x5410, RZ ;  /* 0x0000541003037816 */ /* 0x000fca00000000ff */
[----:B------:R0:W-:Y:S01]  /*3770*/  STG.E desc[UR36][R16.64], R3 ;  /* 0x0000000310007986 */ /* 0x0001e2000c101924 */
[----:B------:R-:W-:Y:S05]  /*3780*/  BRA `(.L_x_12275) ;  /* 0x0000000800b07947 */ /* 0x000fea0003800000 */
.L_x_12280:
[----:B------:R-:W0:Y:S02]  /*3790*/  I2F.F64.S64 R2, R2 ;  /* 0x0000000200027312 */ /* 0x000e240000301c00 */
[----:B0-----:R0:W-:Y:S01]  /*37a0*/  STG.E.64 desc[UR36][R16.64], R2 ;  /* 0x0000000210007986 */ /* 0x0011e2000c101b24 */
[----:B------:R-:W-:Y:S05]  /*37b0*/  BRA `(.L_x_12275) ;  /* 0x0000000800a47947 */ /* 0x000fea0003800000 */
.L_x_12270:
        /* <DEDUP_REMOVED lines=13> */
.L_x_12284:
[----:B------:R-:W0:Y:S01]  /*3890*/  I2F.F64.S64 R4, R2 ;  /* 0x0000000200047312 */ /* 0x000e220000301c00 */
[----:B------:R-:W-:-:S05]  /*38a0*/  CS2R R6, SRZ ;  /* 0x0000000000067805 */ /* 0x000fca000001ff00 */
[----:B0-----:R0:W-:Y:S01]  /*38b0*/  STG.E.128 desc[UR36][R16.64], R4 ;  /* 0x0000000410007986 */ /* 0x0011e2000c101d24 */
[----:B------:R-:W-:Y:S05]  /*38c0*/  BRA `(.L_x_12275) ;  /* 0x0000000800607947 */ /* 0x000fea0003800000 */
.L_x_12283:
        /* <DEDUP_REMOVED lines=21> */
.L_x_12288:
[----:B------:R-:W-:Y:S05]  /*3a20*/  BSYNC B0 ;  /* 0x0000000000007941 */ /* 0x000fea0003800000 */
.L_x_12287:
[----:B------:R-:W-:-:S05]  /*3a30*/  LOP3.LUT R5, R0, R5, RZ, 0xfc, !PT ;  /* 0x0000000500057212 */ /* 0x000fca00078efcff */
[----:B------:R0:W-:Y:S01]  /*3a40*/  STG.E.U8 desc[UR36][R16.64], R5 ;  /* 0x0000000510007986 */ /* 0x0001e2000c101124 */
[----:B------:R-:W-:Y:S05]  /*3a50*/  BRA `(.L_x_12275) ;  /* 0x0000000400fc7947 */ /* 0x000fea0003800000 */
.L_x_12286:
        /* <DEDUP_REMOVED lines=13> */
.L_x_12290:
[----:B------:R-:W-:Y:S01]  /*3b30*/  IMAD.MOV.U32 R0, RZ, RZ, 0x7f ;  /* 0x0000007fff007424 */ /* 0x000fe200078e00ff */
[----:B------:R-:W-:-:S04]  /*3b40*/  ISETP.GT.U32.AND P0, PT, R4, 0x7f800000, PT ;  /* 0x7f8000000400780c */ /* 0x000fc80003f04070 */
[----:B------:R-:W-:-:S09]  /*3b50*/  SEL R0, R0, 0x7c, P0 ;  /* 0x0000007c00007807 */ /* 0x000fd20000000000 */
.L_x_12291:
[----:B------:R-:W-:Y:S05]  /*3b60*/  BSYNC B0 ;  /* 0x0000000000007941 */ /* 0x000fea0003800000 */
.L_x_12289:
[----:B------:R-:W-:-:S04]  /*3b70*/  LOP3.LUT R2, R3, 0x80000000, RZ, 0xc0, !PT ;  /* 0x8000000003027812 */ /* 0x000fc800078ec0ff */
[----:B------:R-:W-:-:S04]  /*3b80*/  SHF.R.U32.HI R3, RZ, 0x18, R2 ;  /* 0x00000018ff037819 */ /* 0x000fc80000011602 */
[----:B------:R-:W-:-:S05]  /*3b90*/  LOP3.LUT R3, R0, R3, RZ, 0xfc, !PT ;  /* 0x0000000300037212 */ /* 0x000fca00078efcff */
[----:B------:R0:W-:Y:S01]  /*3ba0*/  STG.E.U8 desc[UR36][R16.64], R3 ;  /* 0x0000000310007986 */ /* 0x0001e2000c101124 */
[----:B------:R-:W-:Y:S05]  /*3bb0*/  BRA `(.L_x_12275) ;  /* 0x0000000400a47947 */ /* 0x000fea0003800000 */
.L_x_12285:
[----:B------:R-:W0:Y:S02]  /*3bc0*/  I2F.S64 R0, R2 ;  /* 0x0000000200007312 */ /* 0x000e240000301400 */
[----:B0-----:R-:W-:-:S05]  /*3bd0*/  F2FP.BF16.F32.PACK_AB R0, RZ, R0 ;  /* 0x00000000ff00723e */ /* 0x001fca00000010ff */
[----:B------:R0:W-:Y:S01]  /*3be0*/  STG.E.U16 desc[UR36][R16.64], R0 ;  /* 0x0000000010007986 */ /* 0x0001e2000c101524 */
[----:B------:R-:W-:Y:S05]  /*3bf0*/  BRA `(.L_x_12275) ;  /* 0x0000000400947947 */ /* 0x000fea0003800000 */
.L_x_12282:
        /* <DEDUP_REMOVED lines=10> */
.L_x_12294:
        /* <DEDUP_REMOVED lines=17> */
.L_x_12297:
[----:B------:R-:W-:-:S04]  /*3db0*/  LOP3.LUT R2, R3, 0x80000000, RZ, 0xc0, !PT ;  /* 0x8000000003027812 */ /* 0x000fc800078ec0ff */
[----:B------:R-:W-:-:S04]  /*3dc0*/  SHF.R.U32.HI R3, RZ, 0x18, R2 ;  /* 0x00000018ff037819 */ /* 0x000fc80000011602 */
[----:B------:R-:W-:-:S04]  /*3dd0*/  LOP3.LUT R0, R0, R3, RZ, 0xfc, !PT ;  /* 0x0000000300007212 */ /* 0x000fc800078efcff */
[----:B------:R-:W-:-:S07]  /*3de0*/  PRMT R8, R0, 0x7610, R8 ;  /* 0x0000761000087816 */ /* 0x000fce0000000008 */
.L_x_12296:
[----:B------:R-:W-:Y:S05]  /*3df0*/  BSYNC B0 ;  /* 0x0000000000007941 */ /* 0x000fea0003800000 */
.L_x_12295:
[----:B------:R0:W-:Y:S01]  /*3e00*/  STG.E.U8 desc[UR36][R16.64], R8 ;  /* 0x0000000810007986 */ /* 0x0001e2000c101124 */
[----:B------:R-:W-:Y:S05]  /*3e10*/  BRA `(.L_x_12275) ;  /* 0x00000004000c7947 */ /* 0x000fea0003800000 */
.L_x_12293:
        /* <DEDUP_REMOVED lines=17> */
.L_x_12300:
[----:B------:R-:W-:-:S04]  /*3f30*/  LOP3.LUT R2, R3, 0x80000000, RZ, 0xc0, !PT ;  /* 0x8000000003027812 */ /* 0x000fc800078ec0ff */
[----:B------:R-:W-:-:S04]  /*3f40*/  SHF.R.U32.HI R3, RZ, 0x18, R2 ;  /* 0x00000018ff037819 */ /* 0x000fc80000011602 */
[----:B------:R-:W-:-:S04]  /*3f50*/  LOP3.LUT R0, R0, R3, RZ, 0xfc, !PT ;  /* 0x0000000300007212 */ /* 0x000fc800078efcff */
[----:B------:R-:W-:-:S07]  /*3f60*/  PRMT R8, R0, 0x7610, R8 ;  /* 0x0000761000087816 */ /* 0x000fce0000000008 */
.L_x_12299:
[----:B------:R-:W-:Y:S05]  /*3f70*/  BSYNC B0 ;  /* 0x0000000000007941 */ /* 0x000fea0003800000 */
.L_x_12298:
[----:B------:R0:W-:Y:S01]  /*3f80*/  STG.E.U8 desc[UR36][R16.64], R8 ;  /* 0x0000000810007986 */ /* 0x0001e2000c101124 */
[----:B------:R-:W-:Y:S05]  /*3f90*/  BRA `(.L_x_12275) ;  /* 0x0000000000ac7947 */ /* 0x000fea0003800000 */
.L_x_12292:
        /* <DEDUP_REMOVED lines=23> */
.L_x_12274:
        /* <DEDUP_REMOVED lines=16> */
.L_x_12303:
[----:B------:R-:W-:Y:S05]  /*4210*/  BRA `(.L_x_12275) ;  /* 0x00000000000c7947 */ /* 0x000fea0003800000 */
.L_x_12302:
[----:B------:R0:W-:Y:S01]  /*4220*/  STG.E.64 desc[UR36][R16.64], R2 ;  /* 0x0000000210007986 */ /* 0x0001e2000c101b24 */
[----:B------:R-:W-:Y:S05]  /*4230*/  BRA `(.L_x_12275) ;  /* 0x0000000000047947 */ /* 0x000fea0003800000 */
.L_x_12301:
[----:B------:R0:W-:Y:S02]  /*4240*/  STG.E desc[UR36][R16.64], R5 ;  /* 0x0000000510007986 */ /* 0x0001e4000c101924 */
.L_x_12275:
[----:B------:R-:W-:-:S04]  /*4250*/  IMAD R22, R25, 0x200, R22 ;  /* 0x0000020019167824 */ /* 0x000fc800078e0216 */
[----:B------:R-:W-:-:S07]  /*4260*/  VIADD R23, R22, 0x80 ;  /* 0x0000008016177836 */ /* 0x000fce0000000000 */
.L_x_12202:
[----:B------:R-:W-:Y:S05]  /*4270*/  BSYNC B6 ;  /* 0x0000000000067941 */ /* 0x000fea0003800000 */
.L_x_12201:
        /* <DEDUP_REMOVED lines=358> */
.L_x_12306:
        /* <DEDUP_REMOVED lines=21> */
.L_x_12310:
[----:B------:R0:W5:Y:S01]  /*5a30*/  LDG.E.U8 R18, desc[UR36][R2.64] ;  /* 0x0000002402127981 */ /* 0x000162000c1e1100 */
[----:B------:R-:W-:Y:S01]  /*5a40*/  IMAD.MOV.U32 R19, RZ, RZ, RZ ;  /* 0x000000ffff137224 */ /* 0x000fe200078e00ff */
[----:B------:R-:W-:Y:S06]  /*5a50*/  BRA `(.L_x_12312) ;  /* 0x0000000c00487947 */ /* 0x000fec0003800000 */
.L_x_12309:
        /* <DEDUP_REMOVED lines=8> */
.L_x_12314:
[----:B------:R-:W2:Y:S02]  /*5ae0*/  LDG.E R18, desc[UR36][R2.64] ;  /* 0x0000002402127981 */ /* 0x000ea4000c1e1900 */
[----:B--2---:R-:W-:Y:S01]  /*5af0*/  SHF.R.S32.HI R19, RZ, 0x1f, R18 ;  /* 0x0000001fff137819 */ /* 0x004fe20000011412 */
[----:B------:R-:W-:Y:S06]  /*5b00*/  BRA `(.L_x_12312) ;  /* 0x0000000c001c7947 */ /* 0x000fec0003800000 */
.L_x_12313:
[----:B------:R-:W2:Y:S02]  /*5b10*/  LDG.E.S16 R18, desc[UR36][R2.64] ;  /* 0x0000002402127981 */ /* 0x000ea4000c1e1700 */
[----:B--2---:R-:W-:Y:S01]  /*5b20*/  SHF.R.S32.HI R19, RZ, 0x1f, R18 ;  /* 0x0000001fff137819 */ /* 0x004fe20000011412 */
[----:B------:R-:W-:Y:S06]  /*5b30*/  BRA `(.L_x_12312) ;  /* 0x0000000c00107947 */ /* 0x000fec0003800000 */
.L_x_12308:
        /* <DEDUP_REMOVED lines=9> */
.L_x_12316:
[----:B------:R-:W2:Y:S02]  /*5bd0*/  LDG.E.U16 R2, desc[UR36][R2.64] ;  /* 0x0000002402027981 */ /* 0x000ea4000c1e1500 */
[----:B--2---:R-:W-:-:S06]  /*5be0*/  HADD2.F32 R18, -RZ, R2.H0_H0 ;  /* 0x20000002ff127230 */ /* 0x004fcc0000004100 */
[----:B------:R-:W0:Y:S01]  /*5bf0*/  F2I.S64.TRUNC R18, R18 ;  /* 0x0000001200127311 */ /* 0x000e22000020d900 */
[----:B------:R-:W-:Y:S05]  /*5c00*/  BRA `(.L_x_12312) ;  /* 0x0000000800dc7947 */ /* 0x000fea0003800000 */
.L_x_12315:
        /* <DEDUP_REMOVED lines=9> */
.L_x_12318:
[----:B------:R-:W2:Y:S02]  /*5ca0*/  LDG.E.U16 R2, desc[UR36][R2.64] ;  /* 0x0000002402027981 */ /* 0x000ea4000c1e1500 */
[----:B--2---:R-:W-:-:S06]  /*5cb0*/  HADD2.F32 R18, -RZ, R2.H0_H0 ;  /* 0x20000002ff127230 */ /* 0x004fcc0000004100 */
[----:B------:R-:W0:Y:S01]  /*5cc0*/  F2I.S64.TRUNC R18, R18 ;  /* 0x0000001200127311 */ /* 0x000e22000020d900 */
[----:B------:R-:W-:Y:S05]  /*5cd0*/  BRA `(.L_x_12312) ;  /* 0x0000000800a87947 */ /* 0x000fea0003800000 */
.L_x_12317:
[----:B------:R-:W2:Y:S02]  /*5ce0*/  LDG.E.64 R2, desc[UR36][R2.64] ;  /* 0x0000002402027981 */ /* 0x000ea4000c1e1b00 */
[----:B--2---:R0:W1:Y:S01]  /*5cf0*/  F2I.S64.F64.TRUNC R18, R2 ;  /* 0x0000000200127311 */ /* 0x004062000030d900 */
[----:B------:R-:W-:Y:S05]  /*5d00*/  BRA `(.L_x_12312) ;  /* 0x00000008009c7947 */ /* 0x000fea0003800000 */
.L_x_12307:
        /* <DEDUP_REMOVED lines=13> */
.L_x_12321:
[----:B------:R-:W2:Y:S02]  /*5de0*/  LDG.E.64 R2, desc[UR36][R2.64] ;  /* 0x0000002402027981 */ /* 0x000ea4000c1e1b00 */
[----:B--2---:R0:W1:Y:S01]  /*5df0*/  F2I.S64.F64.TRUNC R18, R2 ;  /* 0x0000000200127311 */ /* 0x004062000030d900 */
[----:B------:R-:W-:Y:S05]  /*5e00*/  BRA `(.L_x_12312) ;  /* 0x00000008005c7947 */ /* 0x000fea0003800000 */
.L_x_12320:
        /* <DEDUP_REMOVED lines=27> */
.L_x_12323:
        /* <DEDUP_REMOVED lines=14> */
.L_x_12322:
[----:B------:R-:W2:Y:S02]  /*60a0*/  LDG.E.U16 R18, desc[UR36][R2.64] ;  /* 0x0000002402127981 */ /* 0x000ea4000c1e1500 */
[----:B--2---:R-:W-:-:S06]  /*60b0*/  IMAD.U32 R18, R18, 0x10000, RZ ;  /* 0x0001000012127824 */ /* 0x004fcc00078e00ff */
[----:B------:R-:W0:Y:S01]  /*60c0*/  F2I.S64.TRUNC R18, R18 ;  /* 0x0000001200127311 */ /* 0x000e22000020d900 */
[----:B------:R-:W-:Y:S05]  /*60d0*/  BRA `(.L_x_12312) ;  /* 0x0000000400a87947 */ /* 0x000fea0003800000 */
.L_x_12319:
        /* <DEDUP_REMOVED lines=11> */
.L_x_12326:
        /* <DEDUP_REMOVED lines=21> */
.L_x_12330:
[----:B------:R-:W-:Y:S05]  /*62e0*/  BSYNC B1 ;  /* 0x0000000000017941 */ /* 0x000fea0003800000 */
.L_x_12329:
[----:B------:R-:W-:Y:S01]  /*62f0*/  IMAD.SHL.U32 R2, R2, 0x100000, RZ ;  /* 0x0010000002027824 */ /* 0x000fe200078e00ff */
[----:B------:R-:W-:-:S04]  /*6300*/  LEA R3, R0, 0x3b800000, 0x17 ;  /* 0x3b80000000037811 */ /* 0x000fc800078eb8ff */
[----:B------:R-:W-:-:S07]  /*6310*/  LOP3.LUT R18, R3, R2, R18, 0xfe, !PT ;  /* 0x0000000203127212 */ /* 0x000fce00078efe12 */
.L_x_12328:
[----:B------:R-:W-:Y:S05]  /*6320*/  BSYNC B0 ;  /* 0x0000000000007941 */ /* 0x000fea0003800000 */
.L_x_12327:
[----:B------:R-:W0:Y:S01]  /*6330*/  F2I.S64.TRUNC R18, R18 ;  /* 0x0000001200127311 */ /* 0x000e22000020d900 */
[----:B------:R-:W-:Y:S05]  /*6340*/  BRA `(.L_x_12312) ;  /* 0x00000004000c7947 */ /* 0x000fea0003800000 */
.L_x_12325:
        /* <DEDUP_REMOVED lines=21> */
.L_x_12334:
[----:B------:R-:W-:Y:S05]  /*64a0*/  BSYNC B1 ;  /* 0x0000000000017941 */ /* 0x000fea0003800000 */
.L_x_12333:
[----:B------:R-:W-:Y:S01]  /*64b0*/  IMAD.SHL.U32 R2, R2, 0x200000, RZ ;  /* 0x0020000002027824 */ /* 0x000fe200078e00ff */
[----:B------:R-:W-:-:S04]  /*64c0*/  LEA R3, R0, 0x37800000, 0x17 ;  /* 0x3780000000037811 */ /* 0x000fc800078eb8ff */
[----:B------:R-:W-:-:S07]  /*64d0*/  LOP3.LUT R18, R3, R2, R18, 0xfe, !PT ;  /* 0x0000000203127212 */ /* 0x000fce00078efe12 */
.L_x_12332:
[----:B------:R-:W-:Y:S05]  /*64e0*/  BSYNC B0 ;  /* 0x0000000000007941 */ /* 0x000fea0003800000 */
.L_x_12331:
[----:B------:R-:W0:Y:S01]  /*64f0*/  F2I.S64.TRUNC R18, R18 ;  /* 0x0000001200127311 */ /* 0x000e22000020d900 */
[----:B------:R-:W-:Y:S05]  /*6500*/  BRA `(.L_x_12312) ;  /* 0x00000000009c7947 */ /* 0x000fea0003800000 */
.L_x_12324:
        /* <DEDUP_REMOVED lines=14> */
.L_x_12338:
[----:B------:R-:W-:Y:S05]  /*65f0*/  BSYNC B0 ;  /* 0x0000000000007941 */ /* 0x000fea0003800000 */
.L_x_12337:
[----:B------:R-:W0:Y:S01]  /*6600*/  F2I.S64.TRUNC R18, R18 ;  /* 0x0000001200127311 */ /* 0x000e22000020d900 */
[----:B------:R-:W-:Y:S05]  /*6610*/  BRA `(.L_x_12312) ;  /* 0x0000000000587947 */ /* 0x000fea0003800000 */
.L_x_12311:
        /* <DEDUP_REMOVED lines=16> */
.L_x_12339:
[----:B------:R-:W-:Y:S01]  /*6720*/  CS2R R18, SRZ ;  /* 0x0000000000127805 */ /* 0x000fe2000001ff00 */
[----:B------:R-:W-:Y:S06]  /*6730*/  BRA `(.L_x_12312) ;  /* 0x0000000000107947 */ /* 0x000fec0003800000 */
.L_x_12336:
[----:B------:R0:W5:Y:S01]  /*6740*/  LDG.E.64 R18, desc[UR36][R2.64] ;  /* 0x0000002402127981 */ /* 0x000162000c1e1b00 */
[----:B------:R-:W-:Y:S05]  /*6750*/  BRA `(.L_x_12312) ;  /* 0x0000000000087947 */ /* 0x000fea0003800000 */
.L_x_12335:
[----:B------:R0:W5:Y:S01]  /*6760*/  LDG.E R18, desc[UR36][R2.64] ;  /* 0x0000002402127981 */ /* 0x000162000c1e1900 */
[----:B------:R-:W-:-:S07]  /*6770*/  IMAD.MOV.U32 R19, RZ, RZ, RZ ;  /* 0x000000ffff137224 */ /* 0x000fce00078e00ff */
.L_x_12312:
        /* <DEDUP_REMOVED lines=18> */
.L_x_12343:
[----:B------:R2:W5:Y:S01]  /*68a0*/  LDG.E.U8 R2, desc[UR36][R4.64] ;  /* 0x0000002404027981 */ /* 0x000562000c1e1100 */
[----:B------:R-:W-:Y:S01]  /*68b0*/  IMAD.MOV.U32 R3, RZ, RZ, RZ ;  /* 0x000000ffff037224 */ /* 0x000fe200078e00ff */
[----:B------:R-:W-:Y:S06]  /*68c0*/  BRA `(.L_x_12345) ;  /* 0x0000000c00487947 */ /* 0x000fec0003800000 */
.L_x_12342:
        /* <DEDUP_REMOVED lines=8> */
.L_x_12347:
[----:B------:R-:W2:Y:S02]  /*6950*/  LDG.E R2, desc[UR36][R4.64] ;  /* 0x0000002404027981 */ /* 0x000ea4000c1e1900 */
[----:B--2---:R-:W-:Y:S01]  /*6960*/  SHF.R.S32.HI R3, RZ, 0x1f, R2 ;  /* 0x0000001fff037819 */ /* 0x004fe20000011402 */
[----:B------:R-:W-:Y:S06]  /*6970*/  BRA `(.L_x_12345) ;  /* 0x0000000c001c7947 */ /* 0x000fec0003800000 */
.L_x_12346:
[----:B------:R-:W2:Y:S02]  /*6980*/  LDG.E.S16 R2, desc[UR36][R4.64] ;  /* 0x0000002404027981 */ /* 0x000ea4000c1e1700 */
[----:B--2---:R-:W-:Y:S01]  /*6990*/  SHF.R.S32.HI R3, RZ, 0x1f, R2 ;  /* 0x0000001fff037819 */ /* 0x004fe20000011402 */
[----:B------:R-:W-:Y:S06]  /*69a0*/  BRA `(.L_x_12345) ;  /* 0x0000000c00107947 */ /* 0x000fec0003800000 */
.L_x_12341:
        /* <DEDUP_REMOVED lines=9> */
.L_x_12349:
[----:B------:R-:W2:Y:S02]  /*6a40*/  LDG.E.U16 R4, desc[UR36][R4.64] ;  /* 0x0000002404047981 */ /* 0x000ea4000c1e1500 */
[----:B--2---:R-:W-:-:S06]  /*6a50*/  HADD2.F32 R2, -RZ, R4.H0_H0 ;  /* 0x20000004ff027230 */ /* 0x004fcc0000004100 */
[----:B------:R-:W0:Y:S01]  /*6a60*/  F2I.S64.TRUNC R2, R2 ;  /* 0x0000000200027311 */ /* 0x000e22000020d900 */
[----:B------:R-:W-:Y:S05]  /*6a70*/  BRA `(.L_x_12345) ;  /* 0x0000000800dc7947 */ /* 0x000fea0003800000 */
.L_x_12348:
        /* <DEDUP_REMOVED lines=9> */
.L_x_12351:
[----:B------:R-:W2:Y:S02]  /*6b10*/  LDG.E.U16 R4, desc[UR36][R4.64] ;  /* 0x0000002404047981 */ /* 0x000ea4000c1e1500 */
[----:B--2---:R-:W-:-:S06]  /*6b20*/  HADD2.F32 R2, -RZ, R4.H0_H0 ;  /* 0x20000004ff027230 */ /* 0x004fcc0000004100 */
[----:B------:R-:W0:Y:S01]  /*6b30*/  F2I.S64.TRUNC R2, R2 ;  /* 0x0000000200027311 */ /* 0x000e22000020d900 */
[----:B------:R-:W-:Y:S05]  /*6b40*/  BRA `(.L_x_12345) ;  /* 0x0000000800a87947 */ /* 0x000fea0003800000 */
.L_x_12350:
[----:B------:R-:W2:Y:S02]  /*6b50*/  LDG.E.64 R2, desc[UR36][R4.64] ;  /* 0x0000002404027981 */ /* 0x000ea4000c1e1b00 */
[----:B--2---:R-:W4:Y:S01]  /*6b60*/  F2I.S64.F64.TRUNC R2, R2 ;  /* 0x0000000200027311 */ /* 0x004f22000030d900 */
[----:B------:R-:W-:Y:S05]  /*6b70*/  BRA `(.L_x_12345) ;  /* 0x00000008009c7947 */ /* 0x000fea0003800000 */
.L_x_12340:
        /* <DEDUP_REMOVED lines=13> */
.L_x_12354:
[----:B------:R-:W2:Y:S02]  /*6c50*/  LDG.E.64 R2, desc[UR36][R4.64] ;  /* 0x0000002404027981 */ /* 0x000ea4000c1e1b00 */
[----:B--2---:R-:W0:Y:S01]  /*6c60*/  F2I.S64.F64.TRUNC R2, R2 ;  /* 0x0000000200027311 */ /* 0x004e22000030d900 */
[----:B------:R-:W-:Y:S05]  /*6c70*/  BRA `(.L_x_12345) ;  /* 0x00000008005c7947 */ /* 0x000fea0003800000 */
.L_x_12353:
        /* <DEDUP_REMOVED lines=27> */
.L_x_12356:
        /* <DEDUP_REMOVED lines=14> */
.L_x_12355:
[----:B------:R-:W2:Y:S02]  /*6f10*/  LDG.E.U16 R2, desc[UR36][R4.64] ;  /* 0x0000002404027981 */ /* 0x000ea4000c1e1500 */
[----:B--2---:R-:W-:-:S06]  /*6f20*/  IMAD.U32 R2, R2, 0x10000, RZ ;  /* 0x0001000002027824 */ /* 0x004fcc00078e00ff */
[----:B------:R-:W0:Y:S01]  /*6f30*/  F2I.S64.TRUNC R2, R2 ;  /* 0x0000000200027311 */ /* 0x000e22000020d900 */
[----:B------:R-:W-:Y:S05]  /*6f40*/  BRA `(.L_x_12345) ;  /* 0x0000000400a87947 */ /* 0x000fea0003800000 */
.L_x_12352:
        /* <DEDUP_REMOVED lines=11> */
.L_x_12359:
        /* <DEDUP_REMOVED lines=21> */
.L_x_12363:
[----:B------:R-:W-:Y:S05]  /*7150*/  BSYNC B1 ;  /* 0x0000000000017941 */ /* 0x000fea0003800000 */
.L_x_12362:
[----:B------:R-:W-:Y:S01]  /*7160*/  IMAD.SHL.U32 R2, R2, 0x100000, RZ ;  /* 0x0010000002027824 */ /* 0x000fe200078e00ff */
[----:B------:R-:W-:-:S04]  /*7170*/  LEA R3, R0, 0x3b800000, 0x17 ;  /* 0x3b80000000037811 */ /* 0x000fc800078eb8ff */
[----:B------:R-:W-:-:S07]  /*7180*/  LOP3.LUT R2, R3, R2, R4, 0xfe, !PT ;  /* 0x0000000203027212 */ /* 0x000fce00078efe04 */
.L_x_12361:
[----:B------:R-:W-:Y:S05]  /*7190*/  BSYNC B0 ;  /* 0x0000000000007941 */ /* 0x000fea0003800000 */
.L_x_12360:
[----:B------:R-:W0:Y:S01]  /*71a0*/  F2I.S64.TRUNC R2, R2 ;  /* 0x0000000200027311 */ /* 0x000e22000020d900 */
[----:B------:R-:W-:Y:S05]  /*71b0*/  BRA `(.L_x_12345) ;  /* 0x00000004000c7947 */ /* 0x000fea0003800000 */
.L_x_12358:
        /* <DEDUP_REMOVED lines=21> */
.L_x_12367:
[----:B------:R-:W-:Y:S05]  /*7310*/  BSYNC B1 ;  /* 0x0000000000017941 */ /* 0x000fea0003800000 */
.L_x_12366:
[----:B------:R-:W-:Y:S01]  /*7320*/  IMAD.SHL.U32 R2, R2, 0x200000, RZ ;  /* 0x0020000002027824 */ /* 0x000fe200078e00ff */
[----:B------:R-:W-:-:S04]  /*7330*/  LEA R3, R0, 0x37800000, 0x17 ;  /* 0x3780000000037811 */ /* 0x000fc800078eb8ff */
[----:B------:R-:W-:-:S07]  /*7340*/  LOP3.LUT R2, R3, R2, R4, 0xfe, !PT ;  /* 0x0000000203027212 */ /* 0x000fce00078efe04 */
.L_x_12365:
[----:B------:R-:W-:Y:S05]  /*7350*/  BSYNC B0 ;  /* 0x0000000000007941 */ /* 0x000fea0003800000 */
.L_x_12364:
[----:B------:R-:W0:Y:S01]  /*7360*/  F2I.S64.TRUNC R2, R2 ;  /* 0x0000000200027311 */ /* 0x000e22000020d900 */
[----:B------:R-:W-:Y:S05]  /*7370*/  BRA `(.L_x_12345) ;  /* 0x00000000009c7947 */ /* 0x000fea0003800000 */
.L_x_12357:
        /* <DEDUP_REMOVED lines=14> */
.L_x_12371:
[----:B------:R-:W-:Y:S05]  /*7460*/  BSYNC B0 ;  /* 0x0000000000007941 */ /* 0x000fea0003800000 */
.L_x_12370:
[----:B------:R-:W0:Y:S01]  /*7470*/  F2I.S64.TRUNC R2, R2 ;  /* 0x0000000200027311 */ /* 0x000e22000020d900 */
[----:B------:R-:W-:Y:S05]  /*7480*/  BRA `(.L_x_12345) ;  /* 0x0000000000587947 */ /* 0x000fea0003800000 */
.L_x_12344:
        /* <DEDUP_REMOVED lines=16> */
.L_x_12372:
[----:B------:R-:W-:Y:S01]  /*7590*/  CS2R R2, SRZ ;  /* 0x0000000000027805 */ /* 0x000fe2000001ff00 */
[----:B------:R-:W-:Y:S06]  /*75a0*/  BRA `(.L_x_12345) ;  /* 0x0000000000107947 */ /* 0x000fec0003800000 */
.L_x_12369:
[----:B------:R0:W5:Y:S01]  /*75b0*/  LDG.E.64 R2, desc[UR36][R4.64] ;  /* 0x0000002404027981 */ /* 0x000162000c1e1b00 */
[----:B------:R-:W-:Y:S05]  /*75c0*/  BRA `(.L_x_12345) ;  /* 0x0000000000087947 */ /* 0x000fea0003800000 */
.L_x_12368:
[----:B------:R0:W5:Y:S01]  /*75d0*/  LDG.E R2, desc[UR36][R4.64] ;  /* 0x0000002404027981 */ /* 0x000162000c1e1900 */
[----:B------:R-:W-:-:S07]  /*75e0*/  IMAD.MOV.U32 R3, RZ, RZ, RZ ;  /* 0x000000ffff037224 */ /* 0x000fce00078e00ff */
.L_x_12345:
        /* <DEDUP_REMOVED lines=17> */
.L_x_12376:
[----:B------:R0:W-:Y:S01]  /*7700*/  STG.E.U8 desc[UR36][R16.64], R5 ;  /* 0x0000000510007986 */ /* 0x0001e2000c101124 */
[----:B------:R-:W-:Y:S05]  /*7710*/  BRA `(.L_x_12378) ;  /* 0x0000000c00507947 */ /* 0x000fea0003800000 */
.L_x_12375:
        /* <DEDUP_REMOVED lines=8> */
.L_x_12380:
[----:B------:R3:W-:Y:S01]  /*77a0*/  STG.E desc[UR36][R16.64], R5 ;  /* 0x0000000510007986 */ /* 0x0007e2000c101924 */
[----:B------:R-:W-:Y:S05]  /*77b0*/  BRA `(.L_x_12378) ;  /* 0x0000000c00287947 */ /* 0x000fea0003800000 */
.L_x_12379:
[----:B------:R2:W-:Y:S01]  /*77c0*/  STG.E.U16 desc[UR36][R16.64], R5 ;  /* 0x0000000510007986 */ /* 0x0005e2000c101524 */
[----:B------:R-:W-:Y:S05]  /*77d0*/  BRA `(.L_x_12378) ;  /* 0x0000000c00207947 */ /* 0x000fea0003800000 */
.L_x_12374:
        /* <DEDUP_REMOVED lines=9> */
.L_x_12382:
[----:B------:R-:W0:Y:S02]  /*7870*/  I2F.S64 R0, R2 ;  /* 0x0000000200007312 */ /* 0x000e240000301400 */
[----:B0-----:R-:W-:-:S05]  /*7880*/  F2FP.F16.F32.PACK_AB R0, RZ, R0 ;  /* 0x00000000ff00723e */ /* 0x001fca00000000ff */
[----:B------:R0:W-:Y:S01]  /*7890*/  STG.E.U16 desc[UR36][R16.64], R0 ;  /* 0x0000000010007986 */ /* 0x0001e2000c101524 */
[----:B------:R-:W-:Y:S05]  /*78a0*/  BRA `(.L_x_12378) ;  /* 0x0000000800ec7947 */ /* 0x000fea0003800000 */
.L_x_12381:
        /* <DEDUP_REMOVED lines=10> */
.L_x_12384:
[----:B------:R-:W0:Y:S02]  /*7950*/  I2F.S64 R2, R2 ;  /* 0x0000000200027312 */ /* 0x000e240000301400 */
[----:B0-----:R-:W-:-:S04]  /*7960*/  F2FP.F16.F32.PACK_AB R3, RZ, R2 ;  /* 0x00000002ff03723e */ /* 0x001fc800000000ff */
[----:B------:R-:W-:-:S05]  /*7970*/  PRMT R3, R3, 0x5410, RZ ;  /* 0x0000541003037816 */ /* 0x000fca00000000ff */
[----:B------:R0:W-:Y:S01]  /*7980*/  STG.E desc[UR36][R16.64], R3 ;  /* 0x0000000310007986 */ /* 0x0001e2000c101924 */
[----:B------:R-:W-:Y:S05]  /*7990*/  BRA `(.L_x_12378) ;  /* 0x0000000800b07947 */ /* 0x000fea0003800000 */
.L_x_12383:
[----:B------:R-:W0:Y:S02]  /*79a0*/  I2F.F64.S64 R2, R2 ;  /* 0x0000000200027312 */ /* 0x000e240000301c00 */
[----:B0-----:R0:W-:Y:S01]  /*79b0*/  STG.E.64 desc[UR36][R16.64], R2 ;  /* 0x0000000210007986 */ /* 0x0011e2000c101b24 */
[----:B------:R-:W-:Y:S05]  /*79c0*/  BRA `(.L_x_12378) ;  /* 0x0000000800a47947 */ /* 0x000fea0003800000 */
.L_x_12373:
        /* <DEDUP_REMOVED lines=13> */
.L_x_12387:
[----:B------:R-:W0:Y:S01]  /*7aa0*/  I2F.F64.S64 R4, R2 ;  /* 0x0000000200047312 */ /* 0x000e220000301c00 */
[----:B------:R-:W-:-:S05]  /*7ab0*/  CS2R R6, SRZ ;  /* 0x0000000000067805 */ /* 0x000fca000001ff00 */
[----:B0-----:R0:W-:Y:S01]  /*7ac0*/  STG.E.128 desc[UR36][R16.64], R4 ;  /* 0x0000000410007986 */ /* 0x0011e2000c101d24 */
[----:B------:R-:W-:Y:S05]  /*7ad0*/  BRA `(.L_x_12378) ;  /* 0x0000000800607947 */ /* 0x000fea0003800000 */
.L_x_12386:
        /* <DEDUP_REMOVED lines=21> */
.L_x_12391:
[----:B------:R-:W-:Y:S05]  /*7c30*/  BSYNC B0 ;  /* 0x0000000000007941 */ /* 0x000fea0003800000 */
.L_x_12390:
[----:B------:R-:W-:-:S05]  /*7c40*/  LOP3.LUT R5, R0, R5, RZ, 0xfc, !PT ;  /* 0x0000000500057212 */ /* 0x000fca00078efcff */
[----:B------:R0:W-:Y:S01]  /*7c50*/  STG.E.U8 desc[UR36][R16.64], R5 ;  /* 0x0000000510007986 */ /* 0x0001e2000c101124 */
[----:B------:R-:W-:Y:S05]  /*7c60*/  BRA `(.L_x_12378) ;  /* 0x0000000400fc7947 */ /* 0x000fea0003800000 */
.L_x_12389:
        /* <DEDUP_REMOVED lines=13> */
.L_x_12393:
[----:B------:R-:W-:Y:S01]  /*7d40*/  IMAD.MOV.U32 R0, RZ, RZ, 0x7f ;  /* 0x0000007fff007424 */ /* 0x000fe200078e00ff */
[----:B------:R-:W-:-:S04]  /*7d50*/  ISETP.GT.U32.AND P0, PT, R4, 0x7f800000, PT ;  /* 0x7f8000000400780c */ /* 0x000fc80003f04070 */
[----:B------:R-:W-:-:S09]  /*7d60*/  SEL R0, R0, 0x7c, P0 ;  /* 0x0000007c00007807 */ /* 0x000fd20000000000 */
.L_x_12394:
[----:B------:R-:W-:Y:S05]  /*7d70*/  BSYNC B0 ;  /* 0x0000000000007941 */ /* 0x000fea0003800000 */
.L_x_12392:
[----:B------:R-:W-:-:S04]  /*7d80*/  LOP3.LUT R2, R3, 0x80000000, RZ, 0xc0, !PT ;  /* 0x8000000003027812 */ /* 0x000fc800078ec0ff */
[----:B------:R-:W-:-:S04]  /*7d90*/  SHF.R.U32.HI R3, RZ, 0x18, R2 ;  /* 0x00000018ff037819 */ /* 0x000fc80000011602 */
[----:B------:R-:W-:-:S05]  /*7da0*/  LOP3.LUT R3, R0, R3, RZ, 0xfc, !PT ;  /* 0x0000000300037212 */ /* 0x000fca00078efcff */
[----:B------:R0:W-:Y:S01]  /*7db0*/  STG.E.U8 desc[UR36][R16.64], R3 ;  /* 0x0000000310007986 */ /* 0x0001e2000c101124 */
[----:B------:R-:W-:Y:S05]  /*7dc0*/  BRA `(.L_x_12378) ;  /* 0x0000000400a47947 */ /* 0x000fea0003800000 */
.L_x_12388:
[----:B------:R-:W0:Y:S02]  /*7dd0*/  I2F.S64 R0, R2 ;  /* 0x0000000200007312 */ /* 0x000e240000301400 */
[----:B0-----:R-:W-:-:S05]  /*7de0*/  F2FP.BF16.F32.PACK_AB R0, RZ, R0 ;  /* 0x00000000ff00723e */ /* 0x001fca00000010ff */
[----:B------:R0:W-:Y:S01]  /*7df0*/  STG.E.U16 desc[UR36][R16.64], R0 ;  /* 0x0000000010007986 */ /* 0x0001e2000c101524 */
[----:B------:R-:W-:Y:S05]  /*7e00*/  BRA `(.L_x_12378) ;  /* 0x0000000400947947 */ /* 0x000fea0003800000 */
.L_x_12385:
        /* <DEDUP_REMOVED lines=10> */
.L_x_12397:
        /* <DEDUP_REMOVED lines=17> */
.L_x_12400:
[----:B------:R-:W-:-:S04]  /*7fc0*/  LOP3.LUT R2, R3, 0x80000000, RZ, 0xc0, !PT ;  /* 0x8000000003027812 */ /* 0x000fc800078ec0ff */
[----:B------:R-:W-:-:S04]  /*7fd0*/  SHF.R.U32.HI R3, RZ, 0x18, R2 ;  /* 0x00000018ff037819 */ /* 0x000fc80000011602 */
[----:B------:R-:W-:-:S04]  /*7fe0*/  LOP3.LUT R0, R0, R3, RZ, 0xfc, !PT ;  /* 0x0000000300007212 */ /* 0x000fc800078efcff */
[----:B------:R-:W-:-:S07]  /*7ff0*/  PRMT R8, R0, 0x7610, R8 ;  /* 0x0000761000087816 */ /* 0x000fce0000000008 */
.L_x_12399:
[----:B------:R-:W-:Y:S05]  /*8000*/  BSYNC B0 ;  /* 0x0000000000007941 */ /* 0x000fea0003800000 */
.L_x_12398:
[----:B------:R0:W-:Y:S01]  /*8010*/  STG.E.U8 desc[UR36][R16.64], R8 ;  /* 0x0000000810007986 */ /* 0x0001e2000c101124 */
[----:B------:R-:W-:Y:S05]  /*8020*/  BRA `(.L_x_12378) ;  /* 0x00000004000c7947 */ /* 0x000fea0003800000 */
.L_x_12396:
        /* <DEDUP_REMOVED lines=17> */
.L_x_12403:
[----:B------:R-:W-:-:S04]  /*8140*/  LOP3.LUT R2, R3, 0x80000000, RZ, 0xc0, !PT ;  /* 0x8000000003027812 */ /* 0x000fc800078ec0ff */
[----:B------:R-:W-:-:S04]  /*8150*/  SHF.R.U32.HI R3, RZ, 0x18, R2 ;  /* 0x00000018ff037819 */ /* 0x000fc80000011602 */
[----:B------:R-:W-:-:S04]  /*8160*/  LOP3.LUT R0, R0, R3, RZ, 0xfc, !PT ;  /* 0x0000000300007212 */ /* 0x000fc800078efcff */
[----:B------:R-:W-:-:S07]  /*8170*/  PRMT R8, R0, 0x7610, R8 ;  /* 0x0000761000087816 */ /* 0x000fce0000000008 */
.L_x_12402:
[----:B------:R-:W-:Y:S05]  /*8180*/  BSYNC B0 ;  /* 0x0000000000007941 */ /* 0x000fea0003800000 */
.L_x_12401:
[----:B------:R0:W-:Y:S01]  /*8190*/  STG.E.U8 desc[UR36][R16.64], R8 ;  /* 0x0000000810007986 */ /* 0x0001e2000c101124 */
[----:B------:R-:W-:Y:S05]  /*81a0*/  BRA `(.L_x_12378) ;  /* 0x0000000000ac7947 */ /* 0x000fea0003800000 */
.L_x_12395:
        /* <DEDUP_REMOVED lines=23> */
.L_x_12377:
        /* <DEDUP_REMOVED lines=16> */
.L_x_12406:
[----:B------:R-:W-:Y:S05]  /*8420*/  BRA `(.L_x_12378) ;  /* 0x00000000000c7947 */ /* 0x000fea0003800000 */
.L_x_12405:
[----:B------:R0:W-:Y:S01]  /*8430*/  STG.E.64 desc[UR36][R16.64], R2 ;  /* 0x0000000210007986 */ /* 0x0001e2000c101b24 */
[----:B------:R-:W-:Y:S05]  /*8440*/  BRA `(.L_x_12378) ;  /* 0x0000000000047947 */ /* 0x000fea0003800000 */
.L_x_12404:
[----:B------:R0:W-:Y:S02]  /*8450*/  STG.E desc[UR36][R16.64], R5 ;  /* 0x0000000510007986 */ /* 0x0001e4000c101924 */
.L_x_12378:
[----:B------:R-:W-:-:S07]  /*8460*/  VIADD R23, R23, 0x80 ;  /* 0x0000008017177836 */ /* 0x000fce0000000000 */
.L_x_12305:
[----:B------:R-:W-:Y:S05]  /*8470*/  BSYNC B6 ;  /* 0x0000000000067941 */ /* 0x000fea0003800000 */
.L_x_12304:
        /* <DEDUP_REMOVED lines=358> */
.L_x_12409:
        /* <DEDUP_REMOVED lines=21> */
.L_x_12413:
[----:B------:R0:W5:Y:S01]  /*9c30*/  LDG.E.U8 R18, desc[UR36][R2.64] ;  /* 0x0000002402127981 */ /* 0x000162000c1e1100 */
[----:B------:R-:W-:Y:S01]  /*9c40*/  IMAD.MOV.U32 R19, RZ, RZ, RZ ;  /* 0x000000ffff137224 */ /* 0x000fe200078e00ff */
[----:B------:R-:W-:Y:S06]  /*9c50*/  BRA `(.L_x_12415) ;  /* 0x0000000c00487947 */ /* 0x000fec0003800000 */
.L_x_12412:
        /* <DEDUP_REMOVED lines=8> */
.L_x_12417:
[----:B------:R-:W2:Y:S02]  /*9ce0*/  LDG.E R18, desc[UR36][R2.64] ;  /* 0x0000002402127981 */ /* 0x000ea4000c1e1900 */
[----:B--2---:R-:W-:Y:S01]  /*9cf0*/  SHF.R.S32.HI R19, RZ, 0x1f, R18 ;  /* 0x0000001fff137819 */ /* 0x004fe20000011412 */
[----:B------:R-:W-:Y:S06]  /*9d00*/  BRA `(.L_x_12415) ;  /* 0x0000000c001c7947 */ /* 0x000fec0003800000 */
.L_x_12416:
[----:B------:R-:W2:Y:S02]  /*9d10*/  LDG.E.S16 R18, desc[UR36][R2.64] ;  /* 0x0000002402127981 */ /* 0x000ea4000c1e1700 */
[----:B--2---:R-:W-:Y:S01]  /*9d20*/  SHF.R.S32.HI R19, RZ, 0x1f, R18 ;  /* 0x0000001fff137819 */ /* 0x004fe20000011412 */
[----:B------:R-:W-:Y:S06]  /*9d30*/  BRA `(.L_x_12415) ;  /* 0x0000000c00107947 */ /* 0x000fec0003800000 */
.L_x_12411:
        /* <DEDUP_REMOVED lines=9> */
.L_x_12419:
[----:B------:R-:W2:Y:S02]  /*9dd0*/  LDG.E.U16 R2, desc[UR36][R2.64] ;  /* 0x0000002402027981 */ /* 0x000ea4000c1e1500 */
[----:B--2---:R-:W-:-:S06]  /*9de0*/  HADD2.F32 R18, -RZ, R2.H0_H0 ;  /* 0x20000002ff127230 */ /* 0x004fcc0000004100 */
[----:B------:R-:W2:Y:S01]  /*9df0*/  F2I.S64.TRUNC R18, R18 ;  /* 0x0000001200127311 */ /* 0x000ea2000020d900 */
[----:B------:R-:W-:Y:S05]  /*9e00*/  BRA `(.L_x_12415) ;  /* 0x0000000800dc7947 */ /* 0x000fea0003800000 */
.L_x_12418:
        /* <DEDUP_REMOVED lines=9> */
.L_x_12421:
[----:B------:R-:W2:Y:S02]  /*9ea0*/  LDG.E.U16 R2, desc[UR36][R2.64] ;  /* 0x0000002402027981 */ /* 0x000ea4000c1e1500 */
[----:B--2---:R-:W-:-:S06]  /*9eb0*/  HADD2.F32 R18, -RZ, R2.H0_H0 ;  /* 0x20000002ff127230 */ /* 0x004fcc0000004100 */
[----:B------:R-:W0:Y:S01]  /*9ec0*/  F2I.S64.TRUNC R18, R18 ;  /* 0x0000001200127311 */ /* 0x000e22000020d900 */
[----:B------:R-:W-:Y:S05]  /*9ed0*/  BRA `(.L_x_12415) ;  /* 0x0000000800a87947 */ /* 0x000fea0003800000 */
.L_x_12420:
[----:B------:R-:W2:Y:S02]  /*9ee0*/  LDG.E.64 R2, desc[UR36][R2.64] ;  /* 0x0000002402027981 */ /* 0x000ea4000c1e1b00 */
[----:B--2---:R3:W4:Y:S01]  /*9ef0*/  F2I.S64.F64.TRUNC R18, R2 ;  /* 0x0000000200127311 */ /* 0x004722000030d900 */
[----:B------:R-:W-:Y:S05]  /*9f00*/  BRA `(.L_x_12415) ;  /* 0x00000008009c7947 */ /* 0x000fea0003800000 */
.L_x_12410:
        /* <DEDUP_REMOVED lines=13> */
.L_x_12424:
[----:B------:R-:W2:Y:S02]  /*9fe0*/  LDG.E.64 R2, desc[UR36][R2.64] ;  /* 0x0000002402027981 */ /* 0x000ea4000c1e1b00 */
[----:B--2---:R0:W1:Y:S01]  /*9ff0*/  F2I.S64.F64.TRUNC R18, R2 ;  /* 0x0000000200127311 */ /* 0x004062000030d900 */
[----:B------:R-:W-:Y:S05]  /*a000*/  BRA `(.L_x_12415) ;  /* 0x00000008005c7947 */ /* 0x000fea0003800000 */
.L_x_12423:
        /* <DEDUP_REMOVED lines=27> */
.L_x_12426:
        /* <DEDUP_REMOVED lines=14> */
.L_x_12425:
[----:B------:R-:W2:Y:S02]  /*a2a0*/  LDG.E.U16 R18, desc[UR36][R2.64] ;  /* 0x0000002402127981 */ /* 0x000ea4000c1e1500 */
[----:B--2---:R-:W-:-:S06]  /*a2b0*/  IMAD.U32 R18, R18, 0x10000, RZ ;  /* 0x0001000012127824 */ /* 0x004fcc00078e00ff */
[----:B------:R-:W0:Y:S01]  /*a2c0*/  F2I.S64.TRUNC R18, R18 ;  /* 0x0000001200127311 */ /* 0x000e22000020d900 */
[----:B------:R-:W-:Y:S05]  /*a2d0*/  BRA `(.L_x_12415) ;  /* 0x0000000400a87947 */ /* 0x000fea0003800000 */
.L_x_12422:
        /* <DEDUP_REMOVED lines=11> */
.L_x_12429:
        /* <DEDUP_REMOVED lines=21> */
.L_x_12433:
[----:B------:R-:W-:Y:S05]  /*a4e0*/  BSYNC B1 ;  /* 0x0000000000017941 */ /* 0x000fea0003800000 */
.L_x_12432:
[----:B------:R-:W-:Y:S01]  /*a4f0*/  IMAD.SHL.U32 R2, R2, 0x100000, RZ ;  /* 0x0010000002027824 */ /* 0x000fe200078e00ff */
[----:B------:R-:W-:-:S04]  /*a500*/  LEA R3, R0, 0x3b800000, 0x17 ;  /* 0x3b80000000037811 */ /* 0x000fc800078eb8ff */
[----:B------:R-:W-:-:S07]  /*a510*/  LOP3.LUT R18, R3, R2, R18, 0xfe, !PT ;  /* 0x0000000203127212 */ /* 0x000fce00078efe12 */
.L_x_12431:
[----:B------:R-:W-:Y:S05]  /*a520*/  BSYNC B0 ;  /* 0x0000000000007941 */ /* 0x000fea0003800000 */
.L_x_12430:
[----:B------:R-:W0:Y:S01]  /*a530*/  F2I.S64.TRUNC R18, R18 ;  /* 0x0000001200127311 */ /* 0x000e22000020d900 */
[----:B------:R-:W-:Y:S05]  /*a540*/  BRA `(.L_x_12415) ;  /* 0x00000004000c7947 */ /* 0x000fea0003800000 */
.L_x_12428:
        /* <DEDUP_REMOVED lines=21> */
.L_x_12437:
[----:B------:R-:W-:Y:S05]  /*a6a0*/  BSYNC B1 ;  /* 0x0000000000017941 */ /* 0x000fea0003800000 */
.L_x_12436:
[----:B------:R-:W-:Y:S01]  /*a6b0*/  IMAD.SHL.U32 R2, R2, 0x200000, RZ ;  /* 0x0020000002027824 */ /* 0x000fe200078e00ff */
[----:B------:R-:W-:-:S04]  /*a6c0*/  LEA R3, R0, 0x37800000, 0x17 ;  /* 0x3780000000037811 */ /* 0x000fc800078eb8ff */
[----:B------:R-:W-:-:S07]  /*a6d0*/  LOP3.LUT R18, R3, R2, R18, 0xfe, !PT ;  /* 0x0000000203127212 */ /* 0x000fce00078efe12 */
.L_x_12435:
[----:B------:R-:W-:Y:S05]  /*a6e0*/  BSYNC B0 ;  /* 0x0000000000007941 */ /* 0x000fea0003800000 */
.L_x_12434:
[----:B------:R-:W0:Y:S01]  /*a6f0*/  F2I.S64.TRUNC R18, R18 ;  /* 0x0000001200127311 */ /* 0x000e22000020d900 */
[----:B------:R-:W-:Y:S05]  /*a700*/  BRA `(.L_x_12415) ;  /* 0x00000000009c7947 */ /* 0x000fea0003800000 */
.L_x_12427:
        /* <DEDUP_REMOVED lines=14> */
.L_x_12441:
[----:B------:R-:W-:Y:S05]  /*a7f0*/  BSYNC B0 ;  /* 0x0000000000007941 */ /* 0x000fea0003800000 */
.L_x_12440:
[----:B------:R-:W0:Y:S01]  /*a800*/  F2I.S64.TRUNC R18, R18 ;  /* 0x0000001200127311 */ /* 0x000e22000020d900 */
[----:B------:R-:W-:Y:S05]  /*a810*/  BRA `(.L_x_12415) ;  /* 0x0000000000587947 */ /* 0x000fea0003800000 */
.L_x_12414:
        /* <DEDUP_REMOVED lines=16> */
.L_x_12442:
[----:B------:R-:W-:Y:S01]  /*a920*/  CS2R R18, SRZ ;  /* 0x0000000000127805 */ /* 0x000fe2000001ff00 */
[----:B------:R-:W-:Y:S06]  /*a930*/  BRA `(.L_x_12415) ;  /* 0x0000000000107947 */ /* 0x000fec0003800000 */
.L_x_12439:
[----:B------:R0:W5:Y:S01]  /*a940*/  LDG.E.64 R18, desc[UR36][R2.64] ;  /* 0x0000002402127981 */ /* 0x000162000c1e1b00 */
[----:B------:R-:W-:Y:S05]  /*a950*/  BRA `(.L_x_12415) ;  /* 0x0000000000087947 */ /* 0x000fea0003800000 */
.L_x_12438:
[----:B------:R0:W5:Y:S01]  /*a960*/  LDG.E R18, desc[UR36][R2.64] ;  /* 0x0000002402127981 */ /* 0x000162000c1e1900 */
[----:B------:R-:W-:-:S07]  /*a970*/  IMAD.MOV.U32 R19, RZ, RZ, RZ ;  /* 0x000000ffff137224 */ /* 0x000fce00078e00ff */
.L_x_12415:
        /* <DEDUP_REMOVED lines=18> */
.L_x_12446:
[----:B------:R0:W5:Y:S01]  /*aaa0*/  LDG.E.U8 R2, desc[UR36][R4.64] ;  /* 0x0000002404027981 */ /* 0x000162000c1e1100 */
[----:B------:R-:W-:Y:S01]  /*aab0*/  IMAD.MOV.U32 R3, RZ, RZ, RZ ;  /* 0x000000ffff037224 */ /* 0x000fe200078e00ff */
[----:B------:R-:W-:Y:S06]  /*aac0*/  BRA `(.L_x_12448) ;  /* 0x0000000c00487947 */ /* 0x000fec0003800000 */
.L_x_12445:
        /* <DEDUP_REMOVED lines=8> */
.L_x_12450:
[----:B------:R-:W3:Y:S02]  /*ab50*/  LDG.E R2, desc[UR36][R4.64] ;  /* 0x0000002404027981 */ /* 0x000ee4000c1e1900 */
[----:B---3--:R-:W-:Y:S01]  /*ab60*/  SHF.R.S32.HI R3, RZ, 0x1f, R2 ;  /* 0x0000001fff037819 */ /* 0x008fe20000011402 */
[----:B------:R-:W-:Y:S06]  /*ab70*/  BRA `(.L_x_12448) ;  /* 0x0000000c001c7947 */ /* 0x000fec0003800000 */
.L_x_12449:
[----:B------:R-:W3:Y:S02]  /*ab80*/  LDG.E.S16 R2, desc[UR36][R4.64] ;  /* 0x0000002404027981 */ /* 0x000ee4000c1e1700 */
[----:B---3--:R-:W-:Y:S01]  /*ab90*/  SHF.R.S32.HI R3, RZ, 0x1f, R2 ;  /* 0x0000001fff037819 */ /* 0x008fe20000011402 */
[----:B------:R-:W-:Y:S06]  /*aba0*/  BRA `(.L_x_12448) ;  /* 0x0000000c00107947 */ /* 0x000fec0003800000 */
.L_x_12444:
        /* <DEDUP_REMOVED lines=9> */
.L_x_12452:
[----:B------:R-:W3:Y:S02]  /*ac40*/  LDG.E.U16 R4, desc[UR36][R4.64] ;  /* 0x0000002404047981 */ /* 0x000ee4000c1e1500 */
[----:B---3--:R-:W-:-:S06]  /*ac50*/  HADD2.F32 R2, -RZ, R4.H0_H0 ;  /* 0x20000004ff027230 */ /* 0x008fcc0000004100 */
[----:B------:R-:W0:Y:S01]  /*ac60*/  F2I.S64.TRUNC R2, R2 ;  /* 0x0000000200027311 */ /* 0x000e22000020d900 */
[----:B------:R-:W-:Y:S05]  /*ac70*/  BRA `(.L_x_12448) ;  /* 0x0000000800dc7947 */ /* 0x000fea0003800000 */
.L_x_12451:
        /* <DEDUP_REMOVED lines=9> */
.L_x_12454:
[----:B------:R-:W3:Y:S02]  /*ad10*/  LDG.E.U16 R4, desc[UR36][R4.64] ;  /* 0x0000002404047981 */ /* 0x000ee4000c1e1500 */
[----:B---3--:R-:W-:-:S06]  /*ad20*/  HADD2.F32 R2, -RZ, R4.H0_H0 ;  /* 0x20000004ff027230 */ /* 0x008fcc0000004100 */
[----:B------:R-:W0:Y:S01]  /*ad30*/  F2I.S64.TRUNC R2, R2 ;  /* 0x0000000200027311 */ /* 0x000e22000020d900 */
[----:B------:R-:W-:Y:S05]  /*ad40*/  BRA `(.L_x_12448) ;  /* 0x0000000800a87947 */ /* 0x000fea0003800000 */
.L_x_12453:
[----:B------:R-:W3:Y:S02]  /*ad50*/  LDG.E.64 R2, desc[UR36][R4.64] ;  /* 0x0000002404027981 */ /* 0x000ee4000c1e1b00 */
[----:B---3--:R-:W0:Y:S01]  /*ad60*/  F2I.S64.F64.TRUNC R2, R2 ;  /* 0x0000000200027311 */ /* 0x008e22000030d900 */
[----:B------:R-:W-:Y:S05]  /*ad70*/  BRA `(.L_x_12448) ;  /* 0x00000008009c7947 */ /* 0x000fea0003800000 */
.L_x_12443:
        /* <DEDUP_REMOVED lines=13> */
.L_x_12457:
[----:B------:R-:W3:Y:S02]  /*ae50*/  LDG.E.64 R2, desc[UR36][R4.64] ;  /* 0x0000002404027981 */ /* 0x000ee4000c1e1b00 */
[----:B---3--:R-:W0:Y:S01]  /*ae60*/  F2I.S64.F64.TRUNC R2, R2 ;  /* 0x0000000200027311 */ /* 0x008e22000030d900 */
[----:B------:R-:W-:Y:S05]  /*ae70*/  BRA `(.L_x_12448) ;  /* 0x00000008005c7947 */ /* 0x000fea0003800000 */
.L_x_12456:
        /* <DEDUP_REMOVED lines=27> */
.L_x_12459:
        /* <DEDUP_REMOVED lines=14> */
.L_x_12458:
[----:B------:R-:W3:Y:S02]  /*b110*/  LDG.E.U16 R2, desc[UR36][R4.64] ;  /* 0x0000002404027981 */ /* 0x000ee4000c1e1500 */
[----:B---3--:R-:W-:-:S06]  /*b120*/  IMAD.U32 R2, R2, 0x10000, RZ ;  /* 0x0001000002027824 */ /* 0x008fcc00078e00ff */
[----:B------:R-:W0:Y:S01]  /*b130*/  F2I.S64.TRUNC R2, R2 ;  /* 0x0000000200027311 */ /* 0x000e22000020d900 */
[----:B------:R-:W-:Y:S05]  /*b140*/  BRA `(.L_x_12448) ;  /* 0x0000000400a87947 */ /* 0x000fea0003800000 */
.L_x_12455:
        /* <DEDUP_REMOVED lines=11> */
.L_x_12462:
        /* <DEDUP_REMOVED lines=21> */
.L_x_12466:
[----:B------:R-:W-:Y:S05]  /*b350*/  BSYNC B1 ;  /* 0x0000000000017941 */ /* 0x000fea0003800000 */
.L_x_12465:
[----:B------:R-:W-:Y:S01]  /*b360*/  IMAD.SHL.U32 R2, R2, 0x100000, RZ ;  /* 0x0010000002027824 */ /* 0x000fe200078e00ff */
[----:B------:R-:W-:-:S04]  /*b370*/  LEA R3, R0, 0x3b800000, 0x17 ;  /* 0x3b80000000037811 */ /* 0x000fc800078eb8ff */
[----:B------:R-:W-:-:S07]  /*b380*/  LOP3.LUT R2, R3, R2, R4, 0xfe, !PT ;  /* 0x0000000203027212 */ /* 0x000fce00078efe04 */
.L_x_12464:
[----:B------:R-:W-:Y:S05]  /*b390*/  BSYNC B0 ;  /* 0x0000000000007941 */ /* 0x000fea0003800000 */
.L_x_12463:
[----:B------:R-:W0:Y:S01]  /*b3a0*/  F2I.S64.TRUNC R2, R2 ;  /* 0x0000000200027311 */ /* 0x000e22000020d900 */
[----:B------:R-:W-:Y:S05]  /*b3b0*/  BRA `(.L_x_12448) ;  /* 0x00000004000c7947 */ /* 0x000fea0003800000 */
.L_x_12461:
        /* <DEDUP_REMOVED lines=21> */
.L_x_12470:
[----:B------:R-:W-:Y:S05]  /*b510*/  BSYNC B1 ;  /* 0x0000000000017941 */ /* 0x000fea0003800000 */
.L_x_12469:
[----:B------:R-:W-:Y:S01]  /*b520*/  IMAD.SHL.U32 R2, R2, 0x200000, RZ ;  /* 0x0020000002027824 */ /* 0x000fe200078e00ff */
[----:B------:R-:W-:-:S04]  /*b530*/  LEA R3, R0, 0x37800000, 0x17 ;  /* 0x3780000000037811 */ /* 0x000fc800078eb8ff */
[----:B------:R-:W-:-:S07]  /*b540*/  LOP3.LUT R2, R3, R2, R4, 0xfe, !PT ;  /* 0x0000000203027212 */ /* 0x000fce00078efe04 */
.L_x_12468:
[----:B------:R-:W-:Y:S05]  /*b550*/  BSYNC B0 ;  /* 0x0000000000007941 */ /* 0x000fea0003800000 */
.L_x_12467:
[----:B------:R-:W0:Y:S01]  /*b560*/  F2I.S64.TRUNC R2, R2 ;  /* 0x0000000200027311 */ /* 0x000e22000020d900 */
[----:B------:R-:W-:Y:S05]  /*b570*/  BRA `(.L_x_12448) ;  /* 0x00000000009c7947 */ /* 0x000fea0003800000 */
.L_x_12460:
        /* <DEDUP_REMOVED lines=14> */
.L_x_12474:
[----:B------:R-:W-:Y:S05]  /*b660*/  BSYNC B0 ;  /* 0x0000000000007941 */ /* 0x000fea0003800000 */
.L_x_12473:
[----:B------:R-:W0:Y:S01]  /*b670*/  F2I.S64.TRUNC R2, R2 ;  /* 0x0000000200027311 */ /* 0x000e22000020d900 */
[----:B------:R-:W-:Y:S05]  /*b680*/  BRA `(.L_x_12448) ;  /* 0x0000000000587947 */ /* 0x000fea0003800000 */
.L_x_12447:
        /* <DEDUP_REMOVED lines=16> */
.L_x_12475:
[----:B------:R-:W-:Y:S01]  /*b790*/  CS2R R2, SRZ ;  /* 0x0000000000027805 */ /* 0x000fe2000001ff00 */
[----:B------:R-:W-:Y:S06]  /*b7a0*/  BRA `(.L_x_12448) ;  /* 0x0000000000107947 */ /* 0x000fec0003800000 */
.L_x_12472:
[----:B------:R0:W5:Y:S01]  /*b7b0*/  LDG.E.64 R2, desc[UR36][R4.64] ;  /* 0x0000002404027981 */ /* 0x000162000c1e1b00 */
[----:B------:R-:W-:Y:S05]  /*b7c0*/  BRA `(.L_x_12448) ;  /* 0x0000000000087947 */ /* 0x000fea0003800000 */
.L_x_12471:
[----:B------:R0:W5:Y:S01]  /*b7d0*/  LDG.E R2, desc[UR36][R4.64] ;  /* 0x0000002404027981 */ /* 0x000162000c1e1900 */
[----:B------:R-:W-:-:S07]  /*b7e0*/  IMAD.MOV.U32 R3, RZ, RZ, RZ ;  /* 0x000000ffff037224 */ /* 0x000fce00078e00ff */
.L_x_12448:
        /* <DEDUP_REMOVED lines=17> */
.L_x_12479:
[----:B------:R0:W-:Y:S01]  /*b900*/  STG.E.U8 desc[UR36][R16.64], R5 ;  /* 0x0000000510007986 */ /* 0x0001e2000c101124 */
[----:B------:R-:W-:Y:S05]  /*b910*/  BRA `(.L_x_12481) ;  /* 0x0000000c00507947 */ /* 0x000fea0003800000 */
.L_x_12478:
        /* <DEDUP_REMOVED lines=8> */
.L_x_12483:
[----:B------:R0:W-:Y:S01]  /*b9a0*/  STG.E desc[UR36][R16.64], R5 ;  /* 0x0000000510007986 */ /* 0x0001e2000c101924 */
[----:B------:R-:W-:Y:S05]  /*b9b0*/  BRA `(.L_x_12481) ;  /* 0x0000000c00287947 */ /* 0x000fea0003800000 */
.L_x_12482:
[----:B------:R0:W-:Y:S01]  /*b9c0*/  STG.E.U16 desc[UR36][R16.64], R5 ;  /* 0x0000000510007986 */ /* 0x0001e2000c101524 */
[----:B------:R-:W-:Y:S05]  /*b9d0*/  BRA `(.L_x_12481) ;  /* 0x0000000c00207947 */ /* 0x000fea0003800000 */
.L_x_12477:
        /* <DEDUP_REMOVED lines=9> */
.L_x_12485:
[----:B------:R-:W0:Y:S02]  /*ba70*/  I2F.S64 R0, R2 ;  /* 0x0000000200007312 */ /* 0x000e240000301400 */
[----:B0-----:R-:W-:-:S05]  /*ba80*/  F2FP.F16.F32.PACK_AB R0, RZ, R0 ;  /* 0x00000000ff00723e */ /* 0x001fca00000000ff */
[----:B------:R0:W-:Y:S01]  /*ba90*/  STG.E.U16 desc[UR36][R16.64], R0 ;  /* 0x0000000010007986 */ /* 0x0001e2000c101524 */
[----:B------:R-:W-:Y:S05]  /*baa0*/  BRA `(.L_x_12481) ;  /* 0x0000000800ec7947 */ /* 0x000fea0003800000 */
.L_x_12484:
        /* <DEDUP_REMOVED lines=10> */
.L_x_12487:
[----:B------:R-:W0:Y:S02]  /*bb50*/  I2F.S64 R2, R2 ;  /* 0x0000000200027312 */ /* 0x000e240000301400 */
[----:B0-----:R-:W-:-:S04]  /*bb60*/  F2FP.F16.F32.PACK_AB R3, RZ, R2 ;  /* 0x00000002ff03723e */ /* 0x001fc800000000ff */
[----:B------:R-:W-:-:S05]  /*bb70*/  PRMT R3, R3, 0x5410, RZ ;  /* 0x0000541003037816 */ /* 0x000fca00000000ff */
[----:B------:R0:W-:Y:S01]  /*bb80*/  STG.E desc[UR36][R16.64], R3 ;  /* 0x0000000310007986 */ /* 0x0001e2000c101924 */
[----:B------:R-:W-:Y:S05]  /*bb90*/  BRA `(.L_x_12481) ;  /* 0x0000000800b07947 */ /* 0x000fea0003800000 */
.L_x_12486:
[----:B------:R-:W0:Y:S02]  /*bba0*/  I2F.F64.S64 R2, R2 ;  /* 0x0000000200027312 */ /* 0x000e240000301c00 */
[----:B0-----:R0:W-:Y:S01]  /*bbb0*/  STG.E.64 desc[UR36][R16.64], R2 ;  /* 0x0000000210007986 */ /* 0x0011e2000c101b24 */
[----:B------:R-:W-:Y:S05]  /*bbc0*/  BRA `(.L_x_12481) ;  /* 0x0000000800a47947 */ /* 0x000fea0003800000 */
.L_x_12476:
        /* <DEDUP_REMOVED lines=13> */
.L_x_12490:
[----:B------:R-:W0:Y:S01]  /*bca0*/  I2F.F64.S64 R4, R2 ;  /* 0x0000000200047312 */ /* 0x000e220000301c00 */
[----:B------:R-:W-:-:S05]  /*bcb0*/  CS2R R6, SRZ ;  /* 0x0000000000067805 */ /* 0x000fca000001ff00 */
[----:B0-----:R0:W-:Y:S01]  /*bcc0*/  STG.E.128 desc[UR36][R16.64], R4 ;  /* 0x0000000410007986 */ /* 0x0011e2000c101d24 */
[----:B------:R-:W-:Y:S05]  /*bcd0*/  BRA `(.L_x_12481) ;  /* 0x0000000800607947 */ /* 0x000fea0003800000 */
.L_x_12489:
        /* <DEDUP_REMOVED lines=21> */
.L_x_12494:
[----:B------:R-:W-:Y:S05]  /*be30*/  BSYNC B0 ;  /* 0x0000000000007941 */ /* 0x000fea0003800000 */
.L_x_12493:
[----:B------:R-:W-:-:S05]  /*be40*/  LOP3.LUT R5, R0, R5, RZ, 0xfc, !PT ;  /* 0x0000000500057212 */ /* 0x000fca00078efcff */
[----:B------:R0:W-:Y:S01]  /*be50*/  STG.E.U8 desc[UR36][R16.64], R5 ;  /* 0x0000000510007986 */ /* 0x0001e2000c101124 */
[----:B------:R-:W-:Y:S05]  /*be60*/  BRA `(.L_x_12481) ;  /* 0x0000000400fc7947 */ /* 0x000fea0003800000 */
.L_x_12492:
        /* <DEDUP_REMOVED lines=13> */
.L_x_12496:
[----:B------:R-:W-:Y:S01]  /*bf40*/  IMAD.MOV.U32 R0, RZ, RZ, 0x7f ;  /* 0x0000007fff007424 */ /* 0x000fe200078e00ff */
[----:B------:R-:W-:-:S04]  /*bf50*/  ISETP.GT.U32.AND P0, PT, R4, 0x7f800000, PT ;  /* 0x7f8000000400780c */ /* 0x000fc80003f04070 */
[----:B------:R-:W-:-:S09]  /*bf60*/  SEL R0, R0, 0x7c, P0 ;  /* 0x0000007c00007807 */ /* 0x000fd20000000000 */
.L_x_12497:
[----:B------:R-:W-:Y:S05]  /*bf70*/  BSYNC B0 ;  /* 0x0000000000007941 */ /* 0x000fea0003800000 */
.L_x_12495:
[----:B------:R-:W-:-:S04]  /*bf80*/  LOP3.LUT R2, R3, 0x80000000, RZ, 0xc0, !PT ;  /* 0x8000000003027812 */ /* 0x000fc800078ec0ff */
[----:B------:R-:W-:-:S04]  /*bf90*/  SHF.R.U32.HI R3, RZ, 0x18, R2 ;  /* 0x00000018ff037819 */ /* 0x000fc80000011602 */
[----:B------:R-:W-:-:S05]  /*bfa0*/  LOP3.LUT R3, R0, R3, RZ, 0xfc, !PT ;  /* 0x0000000300037212 */ /* 0x000fca00078efcff */
[----:B------:R0:W-:Y:S01]  /*bfb0*/  STG.E.U8 desc[UR36][R16.64], R3 ;  /* 0x0000000310007986 */ /* 0x0001e2000c101124 */
[----:B------:R-:W-:Y:S05]  /*bfc0*/  BRA `(.L_x_12481) ;  /* 0x0000000400a47947 */ /* 0x000fea0003800000 */
.L_x_12491:
[----:B------:R-:W0:Y:S02]  /*bfd0*/  I2F.S64 R0, R2 ;  /* 0x0000000200007312 */ /* 0x000e240000301400 */
[----:B0-----:R-:W-:-:S05]  /*bfe0*/  F2FP.BF16.F32.PACK_AB R0, RZ, R0 ;  /* 0x00000000ff00723e */ /* 0x001fca00000010ff */
[----:B------:R0:W-:Y:S01]  /*bff0*/  STG.E.U16 desc[UR36][R16.64], R0 ;  /* 0x0000000010007986 */ /* 0x0001e2000c101524 */
[----:B------:R-:W-:Y:S05]  /*c000*/  BRA `(.L_x_12481) ;  /* 0x0000000400947947 */ /* 0x000fea0003800000 */
.L_x_12488:
        /* <DEDUP_REMOVED lines=10> */
.L_x_12500:
        /* <DEDUP_REMOVED lines=17> */
.L_x_12503:
[----:B------:R-:W-:-:S04]  /*c1c0*/  LOP3.LUT R2, R3, 0x80000000, RZ, 0xc0, !PT ;  /* 0x8000000003027812 */ /* 0x000fc800078ec0ff */
[----:B------:R-:W-:-:S04]  /*c1d0*/  SHF.R.U32.HI R3, RZ, 0x18, R2 ;  /* 0x00000018ff037819 */ /* 0x000fc80000011602 */
[----:B------:R-:W-:-:S04]  /*c1e0*/  LOP3.LUT R0, R0, R3, RZ, 0xfc, !PT ;  /* 0x0000000300007212 */ /* 0x000fc800078efcff */
[----:B------:R-:W-:-:S07]  /*c1f0*/  PRMT R8, R0, 0x7610, R8 ;  /* 0x0000761000087816 */ /* 0x000fce0000000008 */
.L_x_12502:
[----:B------:R-:W-:Y:S05]  /*c200*/  BSYNC B0 ;  /* 0x0000000000007941 */ /* 0x000fea0003800000 */
.L_x_12501:
[----:B------:R3:W-:Y:S01]  /*c210*/  STG.E.U8 desc[UR36][R16.64], R8 ;  /* 0x0000000810007986 */ /* 0x0007e2000c101124 */
[----:B------:R-:W-:Y:S05]  /*c220*/  BRA `(.L_x_12481) ;  /* 0x00000004000c7947 */ /* 0x000fea0003800000 */
.L_x_12499:
        /* <DEDUP_REMOVED lines=17> */
.L_x_12506:
[----:B------:R-:W-:-:S04]  /*c340*/  LOP3.LUT R2, R3, 0x80000000, RZ, 0xc0, !PT ;  /* 0x8000000003027812 */ /* 0x000fc800078ec0ff */
[----:B------:R-:W-:-:S04]  /*c350*/  SHF.R.U32.HI R3, RZ, 0x18, R2 ;  /* 0x00000018ff037819 */ /* 0x000fc80000011602 */
[----:B------:R-:W-:-:S04]  /*c360*/  LOP3.LUT R0, R0, R3, RZ, 0xfc, !PT ;  /* 0x0000000300007212 */ /* 0x000fc800078efcff */
[----:B------:R-:W-:-:S07]  /*c370*/  PRMT R8, R0, 0x7610, R8 ;  /* 0x0000761000087816 */ /* 0x000fce0000000008 */
.L_x_12505:
[----:B------:R-:W-:Y:S05]  /*c380*/  BSYNC B0 ;  /* 0x0000000000007941 */ /* 0x000fea0003800000 */
.L_x_12504:
[----:B------:R0:W-:Y:S01]  /*c390*/  STG.E.U8 desc[UR36][R16.64], R8 ;  /* 0x0000000810007986 */ /* 0x0001e2000c101124 */
[----:B------:R-:W-:Y:S05]  /*c3a0*/  BRA `(.L_x_12481) ;  /* 0x0000000000ac7947 */ /* 0x000fea0003800000 */
.L_x_12498:
        /* <DEDUP_REMOVED lines=23> */
.L_x_12480:
        /* <DEDUP_REMOVED lines=16> */
.L_x_12509:
[----:B------:R-:W-:Y:S05]  /*c620*/  BRA `(.L_x_12481) ;  /* 0x00000000000c7947 */ /* 0x000fea0003800000 */
.L_x_12508:
[----:B------:R1:W-:Y:S01]  /*c630*/  STG.E.64 desc[UR36][R16.64], R2 ;  /* 0x0000000210007986 */ /* 0x0003e2000c101b24 */
[----:B------:R-:W-:Y:S05]  /*c640*/  BRA `(.L_x_12481) ;  /* 0x0000000000047947 */ /* 0x000fea0003800000 */
.L_x_12507:
[----:B------:R0:W-:Y:S02]  /*c650*/  STG.E desc[UR36][R16.64], R5 ;  /* 0x0000000510007986 */ /* 0x0001e4000c101924 */
.L_x_12481:
[----:B------:R-:W-:-:S07]  /*c660*/  VIADD R23, R23, 0x80 ;  /* 0x0000008017177836 */ /* 0x000fce0000000000 */
.L_x_12408:
[----:B------:R-:W-:Y:S05]  /*c670*/  BSYNC B6 ;  /* 0x0000000000067941 */ /* 0x000fea0003800000 */
.L_x_12407:
        /* <DEDUP_REMOVED lines=357> */
.L_x_12510:
        /* <DEDUP_REMOVED lines=21> */
.L_x_12514:
[----:B------:R0:W5:Y:S01]  /*de20*/  LDG.E.U8 R18, desc[UR36][R2.64] ;  /* 0x0000002402127981 */ /* 0x000162000c1e1100 */
[----:B------:R-:W-:Y:S01]  /*de30*/  IMAD.MOV.U32 R19, RZ, RZ, RZ ;  /* 0x000000ffff137224 */ /* 0x000fe200078e00ff */
[----:B------:R-:W-:Y:S06]  /*de40*/  BRA `(.L_x_12516) ;  /* 0x0000000c00487947 */ /* 0x000fec0003800000 */
.L_x_12513:
        /* <DEDUP_REMOVED lines=8> */
.L_x_12518:
[----:B------:R-:W2:Y:S02]  /*ded0*/  LDG.E R18, desc[UR36][R2.64] ;  /* 0x0000002402127981 */ /* 0x000ea4000c1e1900 */
[----:B--2---:R-:W-:Y:S01]  /*dee0*/  SHF.R.S32.HI R19, RZ, 0x1f, R18 ;  /* 0x0000001fff137819 */ /* 0x004fe20000011412 */
[----:B------:R-:W-:Y:S06]  /*def0*/  BRA `(.L_x_12516) ;  /* 0x0000000c001c7947 */ /* 0x000fec0003800000 */
.L_x_12517:
[----:B------:R-:W2:Y:S02]  /*df00*/  LDG.E.S16 R18, desc[UR36][R2.64] ;  /* 0x0000002402127981 */ /* 0x000ea4000c1e1700 */
[----:B--2---:R-:W-:Y:S01]  /*df10*/  SHF.R.S32.HI R19, RZ, 0x1f, R18 ;  /* 0x0000001fff137819 */ /* 0x004fe20000011412 */
[----:B------:R-:W-:Y:S06]  /*df20*/  BRA `(.L_x_12516) ;  /* 0x0000000c00107947 */ /* 0x000fec0003800000 */
.L_x_12512:
        /* <DEDUP_REMOVED lines=9> */
.L_x_12520:
[----:B------:R-:W2:Y:S02]  /*dfc0*/  LDG.E.U16 R2, desc[UR36][R2.64] ;  /* 0x0000002402027981 */ /* 0x000ea4000c1e1500 */
[----:B--2---:R-:W-:-:S06]  /*dfd0*/  HADD2.F32 R18, -RZ, R2.H0_H0 ;  /* 0x20000002ff127230 */ /* 0x004fcc0000004100 */
[----:B------:R-:W0:Y:S01]  /*dfe0*/  F2I.S64.TRUNC R18, R18 ;  /* 0x0000001200127311 */ /* 0x000e22000020d900 */
[----:B------:R-:W-:Y:S05]  /*dff0*/  BRA `(.L_x_12516) ;  /* 0x0000000800dc7947 */ /* 0x000fea0003800000 */
.L_x_12519:
        /* <DEDUP_REMOVED lines=9> */
.L_x_12522:
[----:B------:R-:W2:Y:S02]  /*e090*/  LDG.E.U16 R2, desc[UR36][R2.64] ;  /* 0x0000002402027981 */ /* 0x000ea4000c1e1500 */
[----:B--2---:R-:W-:-:S06]  /*e0a0*/  HADD2.F32 R18, -RZ, R2.H0_H0 ;  /* 0x20000002ff127230 */ /* 0x004fcc0000004100 */
[----:B------:R-:W0:Y:S01]  /*e0b0*/  F2I.S64.TRUNC R18, R18 ;  /* 0x0000001200127311 */ /* 0x000e22000020d900 */
[----:B------:R-:W-:Y:S05]  /*e0c0*/  BRA `(.L_x_12516) ;  /* 0x0000000800a87947 */ /* 0x000fea0003800000 */
.L_x_12521:
[----:B------:R-:W2:Y:S02]  /*e0d0*/  LDG.E.64 R2, desc[UR36][R2.64] ;  /* 0x0000002402027981 */ /* 0x000ea4000c1e1b00 */
[----:B--2---:R0:W1:Y:S01]  /*e0e0*/  F2I.S64.F64.TRUNC R18, R2 ;  /* 0x0000000200127311 */ /* 0x004062000030d900 */
[----:B------:R-:W-:Y:S05]  /*e0f0*/  BRA `(.L_x_12516) ;  /* 0x00000008009c7947 */ /* 0x000fea0003800000 */
.L_x_12511:
        /* <DEDUP_REMOVED lines=13> */
.L_x_12525:
[----:B------:R-:W2:Y:S02]  /*e1d0*/  LDG.E.64 R2, desc[UR36][R2.64] ;  /* 0x0000002402027981 */ /* 0x000ea4000c1e1b00 */
[----:B--2---:R0:W1:Y:S01]  /*e1e0*/  F2I.S64.F64.TRUNC R18, R2 ;  /* 0x0000000200127311 */ /* 0x004062000030d900 */
[----:B------:R-:W-:Y:S05]  /*e1f0*/  BRA `(.L_x_12516) ;  /* 0x00000008005c7947 */ /* 0x000fea0003800000 */
.L_x_12524:
        /* <DEDUP_REMOVED lines=27> */
.L_x_12527:
        /* <DEDUP_REMOVED lines=14> */
.L_x_12526:
[----:B------:R-:W2:Y:S02]  /*e490*/  LDG.E.U16 R18, desc[UR36][R2.64] ;  /* 0x0000002402127981 */ /* 0x000ea4000c1e1500 */
[----:B--2---:R-:W-:-:S06]  /*e4a0*/  IMAD.U32 R18, R18, 0x10000, RZ ;  /* 0x0001000012127824 */ /* 0x004fcc00078e00ff */
[----:B------:R-:W4:Y:S01]  /*e4b0*/  F2I.S64.TRUNC R18, R18 ;  /* 0x0000001200127311 */ /* 0x000f22000020d900 */
[----:B------:R-:W-:Y:S05]  /*e4c0*/  BRA `(.L_x_12516) ;  /* 0x0000000400a87947 */ /* 0x000fea0003800000 */
.L_x_12523:
        /* <DEDUP_REMOVED lines=11> */
.L_x_12530:
        /* <DEDUP_REMOVED lines=21> */
.L_x_12534:
[----:B------:R-:W-:Y:S05]  /*e6d0*/  BSYNC B1 ;  /* 0x0000000000017941 */ /* 0x000fea0003800000 */
.L_x_12533:
[----:B------:R-:W-:Y:S01]  /*e6e0*/  IMAD.SHL.U32 R2, R2, 0x100000, RZ ;  /* 0x0010000002027824 */ /* 0x000fe200078e00ff */
[----:B------:R-:W-:-:S04]  /*e6f0*/  LEA R3, R0, 0x3b800000, 0x17 ;  /* 0x3b80000000037811 */ /* 0x000fc800078eb8ff */
[----:B------:R-:W-:-:S07]  /*e700*/  LOP3.LUT R18, R3, R2, R18, 0xfe, !PT ;  /* 0x0000000203127212 */ /* 0x000fce00078efe12 */
.L_x_12532:
[----:B------:R-:W-:Y:S05]  /*e710*/  BSYNC B0 ;  /* 0x0000000000007941 */ /* 0x000fea0003800000 */
.L_x_12531:
[----:B------:R-:W0:Y:S01]  /*e720*/  F2I.S64.TRUNC R18, R18 ;  /* 0x0000001200127311 */ /* 0x000e22000020d900 */
[----:B------:R-:W-:Y:S05]  /*e730*/  BRA `(.L_x_12516) ;  /* 0x00000004000c7947 */ /* 0x000fea0003800000 */
.L_x_12529:
        /* <DEDUP_REMOVED lines=21> */
.L_x_12538:
[----:B------:R-:W-:Y:S05]  /*e890*/  BSYNC B1 ;  /* 0x0000000000017941 */ /* 0x000fea0003800000 */
.L_x_12537:
[----:B------:R-:W-:Y:S01]  /*e8a0*/  IMAD.SHL.U32 R2, R2, 0x200000, RZ ;  /* 0x0020000002027824 */ /* 0x000fe200078e00ff */
[----:B------:R-:W-:-:S04]  /*e8b0*/  LEA R3, R0, 0x37800000, 0x17 ;  /* 0x3780000000037811 */ /* 0x000fc800078eb8ff */
[----:B------:R-:W-:-:S07]  /*e8c0*/  LOP3.LUT R18, R3, R2, R18, 0xfe, !PT ;  /* 0x0000000203127212 */ /* 0x000fce00078efe12 */
.L_x_12536:
[----:B------:R-:W-:Y:S05]  /*e8d0*/  BSYNC B0 ;  /* 0x0000000000007941 */ /* 0x000fea0003800000 */
.L_x_12535:
[----:B------:R-:W0:Y:S01]  /*e8e0*/  F2I.S64.TRUNC R18, R18 ;  /* 0x0000001200127311 */ /* 0x000e22000020d900 */
[----:B------:R-:W-:Y:S05]  /*e8f0*/  BRA `(.L_x_12516) ;  /* 0x00000000009c7947 */ /* 0x000fea0003800000 */
.L_x_12528:
        /* <DEDUP_REMOVED lines=14> */
.L_x_12542:
[----:B------:R-:W-:Y:S05]  /*e9e0*/  BSYNC B0 ;  /* 0x0000000000007941 */ /* 0x000fea0003800000 */
.L_x_12541:
[----:B------:R-:W0:Y:S01]  /*e9f0*/  F2I.S64.TRUNC R18, R18 ;  /* 0x0000001200127311 */ /* 0x000e22000020d900 */
[----:B------:R-:W-:Y:S05]  /*ea00*/  BRA `(.L_x_12516) ;  /* 0x0000000000587947 */ /* 0x000fea0003800000 */
.L_x_12515:
        /* <DEDUP_REMOVED lines=16> */
.L_x_12543:
[----:B------:R-:W-:Y:S01]  /*eb10*/  CS2R R18, SRZ ;  /* 0x0000000000127805 */ /* 0x000fe2000001ff00 */
[----:B------:R-:W-:Y:S06]  /*eb20*/  BRA `(.L_x_12516) ;  /* 0x0000000000107947 */ /* 0x000fec0003800000 */
.L_x_12540:
[----:B------:R0:W5:Y:S01]  /*eb30*/  LDG.E.64 R18, desc[UR36][R2.64] ;  /* 0x0000002402127981 */ /* 0x000162000c1e1b00 */
[----:B------:R-:W-:Y:S05]  /*eb40*/  BRA `(.L_x_12516) ;  /* 0x0000000000087947 */ /* 0x000fea0003800000 */
.L_x_12539:
[----:B------:R0:W5:Y:S01]  /*eb50*/  LDG.E R18, desc[UR36][R2.64] ;  /* 0x0000002402127981 */ /* 0x000162000c1e1900 */
[----:B------:R-:W-:-:S07]  /*eb60*/  IMAD.MOV.U32 R19, RZ, RZ, RZ ;  /* 0x000000ffff137224 */ /* 0x000fce00078e00ff */
.L_x_12516:
        /* <DEDUP_REMOVED lines=18> */
.L_x_12547:
[----:B------:R0:W5:Y:S01]  /*ec90*/  LDG.E.U8 R2, desc[UR36][R22.64] ;  /* 0x0000002416027981 */ /* 0x000162000c1e1100 */
[----:B------:R-:W-:Y:S01]  /*eca0*/  IMAD.MOV.U32 R3, RZ, RZ, RZ ;  /* 0x000000ffff037224 */ /* 0x000fe200078e00ff */
[----:B------:R-:W-:Y:S06]  /*ecb0*/  BRA `(.L_x_12549) ;  /* 0x0000000c00487947 */ /* 0x000fec0003800000 */
.L_x_12546:
        /* <DEDUP_REMOVED lines=8> */
.L_x_12551:
[----:B------:R-:W2:Y:S02]  /*ed40*/  LDG.E R2, desc[UR36][R22.64] ;  /* 0x0000002416027981 */ /* 0x000ea4000c1e1900 */
[----:B--2---:R-:W-:Y:S01]  /*ed50*/  SHF.R.S32.HI R3, RZ, 0x1f, R2 ;  /* 0x0000001fff037819 */ /* 0x004fe20000011402 */
[----:B------:R-:W-:Y:S06]  /*ed60*/  BRA `(.L_x_12549) ;  /* 0x0000000c001c7947 */ /* 0x000fec0003800000 */
.L_x_12550:
[----:B------:R-:W2:Y:S02]  /*ed70*/  LDG.E.S16 R2, desc[UR36][R22.64] ;  /* 0x0000002416027981 */ /* 0x000ea4000c1e1700 */
[----:B--2---:R-:W-:Y:S01]  /*ed80*/  SHF.R.S32.HI R3, RZ, 0x1f, R2 ;  /* 0x0000001fff037819 */ /* 0x004fe20000011402 */
[----:B------:R-:W-:Y:S06]  /*ed90*/  BRA `(.L_x_12549) ;  /* 0x0000000c00107947 */ /* 0x000fec0003800000 */
.L_x_12545:
        /* <DEDUP_REMOVED lines=9> */
.L_x_12553:
[----:B------:R-:W2:Y:S02]  /*ee30*/  LDG.E.U16 R22, desc[UR36][R22.64] ;  /* 0x0000002416167981 */ /* 0x000ea4000c1e1500 */
[----:B--2---:R-:W-:-:S06]  /*ee40*/  HADD2.F32 R2, -RZ, R22.H0_H0 ;  /* 0x20000016ff027230 */ /* 0x004fcc0000004100 */
[----:B------:R-:W0:Y:S01]  /*ee50*/  F2I.S64.TRUNC R2, R2 ;  /* 0x0000000200027311 */ /* 0x000e22000020d900 */
[----:B------:R-:W-:Y:S05]  /*ee60*/  BRA `(.L_x_12549) ;  /* 0x0000000800dc7947 */ /* 0x000fea0003800000 */
.L_x_12552:
        /* <DEDUP_REMOVED lines=9> */
.L_x_12555:
[----:B------:R-:W2:Y:S02]  /*ef00*/  LDG.E.U16 R22, desc[UR36][R22.64] ;  /* 0x0000002416167981 */ /* 0x000ea4000c1e1500 */
[----:B--2---:R-:W-:-:S06]  /*ef10*/  HADD2.F32 R2, -RZ, R22.H0_H0 ;  /* 0x20000016ff027230 */ /* 0x004fcc0000004100 */
[----:B------:R-:W0:Y:S01]  /*ef20*/  F2I.S64.TRUNC R2, R2 ;  /* 0x0000000200027311 */ /* 0x000e22000020d900 */
[----:B------:R-:W-:Y:S05]  /*ef30*/  BRA `(.L_x_12549) ;  /* 0x0000000800a87947 */ /* 0x000fea0003800000 */
.L_x_12554:
[----:B------:R-:W2:Y:S02]  /*ef40*/  LDG.E.64 R2, desc[UR36][R22.64] ;  /* 0x0000002416027981 */ /* 0x000ea4000c1e1b00 */
[----:B--2---:R-:W0:Y:S01]  /*ef50*/  F2I.S64.F64.TRUNC R2, R2 ;  /* 0x0000000200027311 */ /* 0x004e22000030d900 */
[----:B------:R-:W-:Y:S05]  /*ef60*/  BRA `(.L_x_12549) ;  /* 0x00000008009c7947 */ /* 0x000fea0003800000 */
.L_x_12544:
        /* <DEDUP_REMOVED lines=13> */
.L_x_12558:
[----:B------:R-:W2:Y:S02]  /*f040*/  LDG.E.64 R2, desc[UR36][R22.64] ;  /* 0x0000002416027981 */ /* 0x000ea4000c1e1b00 */
[----:B--2---:R-:W0:Y:S01]  /*f050*/  F2I.S64.F64.TRUNC R2, R2 ;  /* 0x0000000200027311 */ /* 0x004e22000030d900 */
[----:B------:R-:W-:Y:S05]  /*f060*/  BRA `(.L_x_12549) ;  /* 0x00000008005c7947 */ /* 0x000fea0003800000 */
.L_x_12557:
        /* <DEDUP_REMOVED lines=27> */
.L_x_12560:
        /* <DEDUP_REMOVED lines=14> */
.L_x_12559:
[----:B------:R-:W2:Y:S02]  /*f300*/  LDG.E.U16 R2, desc[UR36][R22.64] ;  /* 0x0000002416027981 */ /* 0x000ea4000c1e1500 */
[----:B--2---:R-:W-:-:S06]  /*f310*/  IMAD.U32 R2, R2, 0x10000, RZ ;  /* 0x0001000002027824 */ /* 0x004fcc00078e00ff */
[----:B------:R-:W0:Y:S01]  /*f320*/  F2I.S64.TRUNC R2, R2 ;  /* 0x0000000200027311 */ /* 0x000e22000020d900 */
[----:B------:R-:W-:Y:S05]  /*f330*/  BRA `(.L_x_12549) ;  /* 0x0000000400a87947 */ /* 0x000fea0003800000 */
.L_x_12556:
        /* <DEDUP_REMOVED lines=11> */
.L_x_12563:
        /* <DEDUP_REMOVED lines=21> */
.L_x_12567:
[----:B------:R-:W-:Y:S05]  /*f540*/  BSYNC B1 ;  /* 0x0000000000017941 */ /* 0x000fea0003800000 */
.L_x_12566:
[----:B------:R-:W-:Y:S01]  /*f550*/  IMAD.SHL.U32 R2, R2, 0x100000, RZ ;  /* 0x0010000002027824 */ /* 0x000fe200078e00ff */
[----:B------:R-:W-:-:S04]  /*f560*/  LEA R3, R0, 0x3b800000, 0x17 ;  /* 0x3b80000000037811 */ /* 0x000fc800078eb8ff */
[----:B------:R-:W-:-:S07]  /*f570*/  LOP3.LUT R2, R3, R2, R4, 0xfe, !PT ;  /* 0x0000000203027212 */ /* 0x000fce00078efe04 */
.L_x_12565:
[----:B------:R-:W-:Y:S05]  /*f580*/  BSYNC B0 ;  /* 0x0000000000007941 */ /* 0x000fea0003800000 */
.L_x_12564:
[----:B------:R-:W0:Y:S01]  /*f590*/  F2I.S64.TRUNC R2, R2 ;  /* 0x0000000200027311 */ /* 0x000e22000020d900 */
[----:B------:R-:W-:Y:S05]  /*f5a0*/  BRA `(.L_x_12549) ;  /* 0x00000004000c7947 */ /* 0x000fea0003800000 */
.L_x_12562:
        /* <DEDUP_REMOVED lines=21> */
.L_x_12571:
[----:B------:R-:W-:Y:S05]  /*f700*/  BSYNC B1 ;  /* 0x0000000000017941 */ /* 0x000fea0003800000 */
.L_x_12570:
[----:B------:R-:W-:Y:S01]  /*f710*/  IMAD.SHL.U32 R2, R2, 0x200000, RZ ;  /* 0x0020000002027824 */ /* 0x000fe200078e00ff */
[----:B------:R-:W-:-:S04]  /*f720*/  LEA R3, R0, 0x37800000, 0x17 ;  /* 0x3780000000037811 */ /* 0x000fc800078eb8ff */
[----:B------:R-:W-:-:S07]  /*f730*/  LOP3.LUT R2, R3, R2, R4, 0xfe, !PT ;  /* 0x0000000203027212 */ /* 0x000fce00078efe04 */
.L_x_12569:
[----:B------:R-:W-:Y:S05]  /*f740*/  BSYNC B0 ;  /* 0x0000000000007941 */ /* 0x000fea0003800000 */
.L_x_12568:
[----:B------:R-:W0:Y:S01]  /*f750*/  F2I.S64.TRUNC R2, R2 ;  /* 0x0000000200027311 */ /* 0x000e22000020d900 */
[----:B------:R-:W-:Y:S05]  /*f760*/  BRA `(.L_x_12549) ;  /* 0x00000000009c7947 */ /* 0x000fea0003800000 */
.L_x_12561:
        /* <DEDUP_REMOVED lines=14> */
.L_x_12575:
[----:B------:R-:W-:Y:S05]  /*f850*/  BSYNC B0 ;  /* 0x0000000000007941 */ /* 0x000fea0003800000 */
.L_x_12574:
[----:B------:R-:W0:Y:S01]  /*f860*/  F2I.S64.TRUNC R2, R2 ;  /* 0x0000000200027311 */ /* 0x000e22000020d900 */
[----:B------:R-:W-:Y:S05]  /*f870*/  BRA `(.L_x_12549) ;  /* 0x0000000000587947 */ /* 0x000fea0003800000 */
.L_x_12548:
        /* <DEDUP_REMOVED lines=16> */
.L_x_12576:
[----:B------:R-:W-:Y:S01]  /*f980*/  CS2R R2, SRZ ;  /* 0x0000000000027805 */ /* 0x000fe2000001ff00 */
[----:B------:R-:W-:Y:S06]  /*f990*/  BRA `(.L_x_12549) ;  /* 0x0000000000107947 */ /* 0x000fec0003800000 */
.L_x_12573:
[----:B------:R0:W5:Y:S01]  /*f9a0*/  LDG.E.64 R2, desc[UR36][R22.64] ;  /* 0x0000002416027981 */ /* 0x000162000c1e1b00 */
[----:B------:R-:W-:Y:S05]  /*f9b0*/  BRA `(.L_x_12549) ;  /* 0x0000000000087947 */ /* 0x000fea0003800000 */
.L_x_12572:
[----:B------:R0:W5:Y:S01]  /*f9c0*/  LDG.E R2, desc[UR36][R22.64] ;  /* 0x0000002416027981 */ /* 0x000162000c1e1900 */
[----:B------:R-:W-:-:S07]  /*f9d0*/  IMAD.MOV.U32 R3, RZ, RZ, RZ ;  /* 0x000000ffff037224 */ /* 0x000fce00078e00ff */
.L_x_12549:
        /* <DEDUP_REMOVED lines=17> */
.L_x_12580:
[----:B------:R-:W-:Y:S01]  /*faf0*/  STG.E.U8 desc[UR36][R16.64], R5 ;  /* 0x0000000510007986 */ /* 0x000fe2000c101124 */
[----:B------:R-:W-:Y:S05]  /*fb00*/  EXIT ;  /* 0x000000000000794d */ /* 0x000fea0003800000 */
.L_x_12579:
        /* <DEDUP_REMOVED lines=8> */
.L_x_12583:
[----:B------:R-:W-:Y:S01]  /*fb90*/  STG.E desc[UR36][R16.64], R5 ;  /* 0x0000000510007986 */ /* 0x000fe2000c101924 */
[----:B------:R-:W-:Y:S05]  /*fba0*/  EXIT ;  /* 0x000000000000794d */ /* 0x000fea0003800000 */
.L_x_12582:
[----:B------:R-:W-:Y:S01]  /*fbb0*/  STG.E.U16 desc[UR36][R16.64], R5 ;  /* 0x0000000510007986 */ /* 0x000fe2000c101524 */
[----:B------:R-:W-:Y:S05]  /*fbc0*/  EXIT ;  /* 0x000000000000794d */ /* 0x000fea0003800000 */
.L_x_12578:
        /* <DEDUP_REMOVED lines=9> */
.L_x_12585:
[----:B------:R-:W0:Y:S02]  /*fc60*/  I2F.S64 R0, R2 ;  /* 0x0000000200007312 */ /* 0x000e240000301400 */
[----:B0-----:R-:W-:-:S05]  /*fc70*/  F2FP.F16.F32.PACK_AB R0, RZ, R0 ;  /* 0x00000000ff00723e */ /* 0x001fca00000000ff */
[----:B------:R-:W-:Y:S01]  /*fc80*/  STG.E.U16 desc[UR36][R16.64], R0 ;  /* 0x0000000010007986 */ /* 0x000fe2000c101524 */
[----:B------:R-:W-:Y:S05]  /*fc90*/  EXIT ;  /* 0x000000000000794d */ /* 0x000fea0003800000 */
.L_x_12584:
        /* <DEDUP_REMOVED lines=10> */
.L_x_12587:
[----:B------:R-:W0:Y:S02]  /*fd40*/  I2F.S64 R2, R2 ;  /* 0x0000000200027312 */ /* 0x000e240000301400 */
[----:B0-----:R-:W-:-:S04]  /*fd50*/  F2FP.F16.F32.PACK_AB R3, RZ, R2 ;  /* 0x00000002ff03723e */ /* 0x001fc800000000ff */
[----:B------:R-:W-:-:S05]  /*fd60*/  PRMT R3, R3, 0x5410, RZ ;  /* 0x0000541003037816 */ /* 0x000fca00000000ff */
[----:B------:R-:W-:Y:S01]  /*fd70*/  STG.E desc[UR36][R16.64], R3 ;  /* 0x0000000310007986 */ /* 0x000fe2000c101924 */
[----:B------:R-:W-:Y:S05]  /*fd80*/  EXIT ;  /* 0x000000000000794d */ /* 0x000fea0003800000 */
.L_x_12586:
[----:B------:R-:W0:Y:S02]  /*fd90*/  I2F.F64.S64 R2, R2 ;  /* 0x0000000200027312 */ /* 0x000e240000301c00 */
[----:B0-----:R-:W-:Y:S01]  /*fda0*/  STG.E.64 desc[UR36][R16.64], R2 ;  /* 0x0000000210007986 */ /* 0x001fe2000c101b24 */
[----:B------:R-:W-:Y:S05]  /*fdb0*/  EXIT ;  /* 0x000000000000794d */ /* 0x000fea0003800000 */
.L_x_12577:
        /* <DEDUP_REMOVED lines=13> */
.L_x_12590:
[----:B------:R-:W0:Y:S01]  /*fe90*/  I2F.F64.S64 R4, R2 ;  /* 0x0000000200047312 */ /* 0x000e220000301c00 */
[----:B------:R-:W-:-:S05]  /*fea0*/  CS2R R6, SRZ ;  /* 0x0000000000067805 */ /* 0x000fca000001ff00 */
[----:B0-----:R-:W-:Y:S01]  /*feb0*/  STG.E.128 desc[UR36][R16.64], R4 ;  /* 0x0000000410007986 */ /* 0x001fe2000c101d24 */
[----:B------:R-:W-:Y:S05]  /*fec0*/  EXIT ;  /* 0x000000000000794d */ /* 0x000fea0003800000 */
.L_x_12589:
        /* <DEDUP_REMOVED lines=21> */
.L_x_12594:
[----:B------:R-:W-:Y:S05]  /*10020*/  BSYNC B0 ;  /* 0x0000000000007941 */ /* 0x000fea0003800000 */
.L_x_12593:
[----:B------:R-:W-:-:S05]  /*10030*/  LOP3.LUT R5, R0, R5, RZ, 0xfc, !PT ;  /* 0x0000000500057212 */ /* 0x000fca00078efcff */
[----:B------:R-:W-:Y:S01]  /*10040*/  STG.E.U8 desc[UR36][R16.64], R5 ;  /* 0x0000000510007986 */ /* 0x000fe2000c101124 */
[----:B------:R-:W-:Y:S05]  /*10050*/  EXIT ;  /* 0x000000000000794d */ /* 0x000fea0003800000 */
.L_x_12592:
        /* <DEDUP_REMOVED lines=13> */
.L_x_12596:
[----:B------:R-:W-:Y:S01]  /*10130*/  IMAD.MOV.U32 R0, RZ, RZ, 0x7f ;  /* 0x0000007fff007424 */ /* 0x000fe200078e00ff */
[----:B------:R-:W-:-:S04]  /*10140*/  ISETP.GT.U32.AND P0, PT, R4, 0x7f800000, PT ;  /* 0x7f8000000400780c */ /* 0x000fc80003f04070 */
[----:B------:R-:W-:-:S09]  /*10150*/  SEL R0, R0, 0x7c, P0 ;  /* 0x0000007c00007807 */ /* 0x000fd20000000000 */
.L_x_12597:
[----:B------:R-:W-:Y:S05]  /*10160*/  BSYNC B0 ;  /* 0x0000000000007941 */ /* 0x000fea0003800000 */
.L_x_12595:
[----:B------:R-:W-:-:S04]  /*10170*/  LOP3.LUT R2, R3, 0x80000000, RZ, 0xc0, !PT ;  /* 0x8000000003027812 */ /* 0x000fc800078ec0ff */
[----:B------:R-:W-:-:S04]  /*10180*/  SHF.R.U32.HI R3, RZ, 0x18, R2 ;  /* 0x00000018ff037819 */ /* 0x000fc80000011602 */
[----:B------:R-:W-:-:S05]  /*10190*/  LOP3.LUT R3, R0, R3, RZ, 0xfc, !PT ;  /* 0x0000000300037212 */ /* 0x000fca00078efcff */
[----:B------:R-:W-:Y:S01]  /*101a0*/  STG.E.U8 desc[UR36][R16.64], R3 ;  /* 0x0000000310007986 */ /* 0x000fe2000c101124 */
[----:B------:R-:W-:Y:S05]  /*101b0*/  EXIT ;  /* 0x000000000000794d */ /* 0x000fea0003800000 */
.L_x_12591:
[----:B------:R-:W0:Y:S02]  /*101c0*/  I2F.S64 R0, R2 ;  /* 0x0000000200007312 */ /* 0x000e240000301400 */
[----:B0-----:R-:W-:-:S05]  /*101d0*/  F2FP.BF16.F32.PACK_AB R0, RZ, R0 ;  /* 0x00000000ff00723e */ /* 0x001fca00000010ff */
[----:B------:R-:W-:Y:S01]  /*101e0*/  STG.E.U16 desc[UR36][R16.64], R0 ;  /* 0x0000000010007986 */ /* 0x000fe2000c101524 */
[----:B------:R-:W-:Y:S05]  /*101f0*/  EXIT ;  /* 0x000000000000794d */ /* 0x000fea0003800000 */
.L_x_12588:
        /* <DEDUP_REMOVED lines=10> */
.L_x_12600:
        /* <DEDUP_REMOVED lines=17> */
.L_x_12603:
[----:B------:R-:W-:-:S04]  /*103b0*/  LOP3.LUT R2, R3, 0x80000000, RZ, 0xc0, !PT ;  /* 0x8000000003027812 */ /* 0x000fc800078ec0ff */
[----:B------:R-:W-:-:S04]  /*103c0*/  SHF.R.U32.HI R3, RZ, 0x18, R2 ;  /* 0x00000018ff037819 */ /* 0x000fc80000011602 */
[----:B------:R-:W-:-:S04]  /*103d0*/  LOP3.LUT R0, R0, R3, RZ, 0xfc, !PT ;  /* 0x0000000300007212 */ /* 0x000fc800078efcff */
[----:B------:R-:W-:-:S07]  /*103e0*/  PRMT R8, R0, 0x7610, R8 ;  /* 0x0000761000087816 */ /* 0x000fce0000000008 */
.L_x_12602:
[----:B------:R-:W-:Y:S05]  /*103f0*/  BSYNC B0 ;  /* 0x0000000000007941 */ /* 0x000fea0003800000 */
.L_x_12601:
[----:B------:R-:W-:Y:S01]  /*10400*/  STG.E.U8 desc[UR36][R16.64], R8 ;  /* 0x0000000810007986 */ /* 0x000fe2000c101124 */
[----:B------:R-:W-:Y:S05]  /*10410*/  EXIT ;  /* 0x000000000000794d */ /* 0x000fea0003800000 */
.L_x_12599:
        /* <DEDUP_REMOVED lines=17> */
.L_x_12606:
[----:B------:R-:W-:-:S04]  /*10530*/  LOP3.LUT R2, R3, 0x80000000, RZ, 0xc0, !PT ;  /* 0x8000000003027812 */ /* 0x000fc800078ec0ff */
[----:B------:R-:W-:-:S04]  /*10540*/  SHF.R.U32.HI R3, RZ, 0x18, R2 ;  /* 0x00000018ff037819 */ /* 0x000fc80000011602 */
[----:B------:R-:W-:-:S04]  /*10550*/  LOP3.LUT R0, R0, R3, RZ, 0xfc, !PT ;  /* 0x0000000300007212 */ /* 0x000fc800078efcff */
[----:B------:R-:W-:-:S07]  /*10560*/  PRMT R8, R0, 0x7610, R8 ;  /* 0x0000761000087816 */ /* 0x000fce0000000008 */
.L_x_12605:
[----:B------:R-:W-:Y:S05]  /*10570*/  BSYNC B0 ;  /* 0x0000000000007941 */ /* 0x000fea0003800000 */
.L_x_12604:
[----:B------:R-:W-:Y:S01]  /*10580*/  STG.E.U8 desc[UR36][R16.64], R8 ;  /* 0x0000000810007986 */ /* 0x000fe2000c101124 */
[----:B------:R-:W-:Y:S05]  /*10590*/  EXIT ;  /* 0x000000000000794d */ /* 0x000fea0003800000 */
.L_x_12598:
        /* <DEDUP_REMOVED lines=23> */
.L_x_12581:
        /* <DEDUP_REMOVED lines=16> */
.L_x_12609:
[----:B------:R-:W-:Y:S05]  /*10810*/  EXIT ;  /* 0x000000000000794d */ /* 0x000fea0003800000 */
.L_x_12608:
[----:B------:R-:W-:Y:S01]  /*10820*/  STG.E.64 desc[UR36][R16.64], R2 ;  /* 0x0000000210007986 */ /* 0x000fe2000c101b24 */
[----:B------:R-:W-:Y:S05]  /*10830*/  EXIT ;  /* 0x000000000000794d */ /* 0x000fea0003800000 */
.L_x_12607:
[----:B------:R-:W-:Y:S01]  /*10840*/  STG.E desc[UR36][R16.64], R5 ;  /* 0x0000000510007986 */ /* 0x000fe2000c101924 */
[----:B------:R-:W-:Y:S05]  /*10850*/  EXIT ;  /* 0x000000000000794d */ /* 0x000fea0003800000 */
.L_x_12610:
        /* <DEDUP_REMOVED lines=10> */
.L_x_26239:


//--------------------- .text._ZN2at6native27unrolled_elementwise_kernelINS0_13BinaryFunctorIlllNS0_16BitwiseOrFunctorIlEEEESt5arrayIPcLm3EELi4E23TrivialOffsetCalculatorILi2EjES9_ILi1EjENS0_6memory12LoadWithCastILi2EEENSC_13StoreWithCastILi1EEEEEviT_T0_T2_T3_T4_T5_ --------------------------
	.section	.text._ZN2at6native27unrolled_elementwise_kernelINS0_13BinaryFunctorIlllNS0_16BitwiseOrFunctorIlEEEESt5arrayIPcLm3EELi4E23TrivialOffsetCalculatorILi2EjES9_ILi1EjENS0_6memory12LoadWithCastILi2EEENSC_13StoreWithCastILi1EEEEEviT_T0_T2_T3_T4_T5_,"ax",@progbits
	.align	128
        .global         _ZN2at6native27unrolled_elementwise_kernelINS0_13BinaryFunctorIlllNS0_16BitwiseOrFunctorIlEEEESt5arrayIPcLm3EELi4E23TrivialOffsetCalculatorILi2EjES9_ILi1EjENS0_6memory12LoadWithCastILi2EEENSC_13StoreWithCastILi1EEEEEviT_T0_T2_T3_T4_T5_
        .type           _ZN2at6native27unrolled_elementwise_kernelINS0_13BinaryFunctorIlllNS0_16BitwiseOrFunctorIlEEEESt5arrayIPcLm3EELi4E23TrivialOffsetCalculatorILi2EjES9_ILi1EjENS0_6memory12LoadWithCastILi2EEENSC_13StoreWithCastILi1EEEEEviT_T0_T2_T3_T4_T5_,@function
        .size           _ZN2at6native27unrolled_elementwise_kernelINS0_13BinaryFunctorIlllNS0_16BitwiseOrFunctorIlEEEESt5arrayIPcLm3EELi4E23TrivialOffsetCalculatorILi2EjES9_ILi1EjENS0_6memory12LoadWithCastILi2EEENSC_13StoreWithCastILi1EEEEEviT_T0_T2_T3_T4_T5_,(.L_x_26240 - _ZN2at6native27unrolled_elementwise_kernelINS0_13BinaryFunctorIlllNS0_16BitwiseOrFunctorIlEEEESt5arrayIPcLm3EELi4E23TrivialOffsetCalculatorILi2EjES9_ILi1EjENS0_6memory12LoadWithCastILi2EEENSC_13StoreWithCastILi1EEEEEviT_T0_T2_T3_T4_T5_)
        .other          _ZN2at6native27unrolled_elementwise_kernelINS0_13BinaryFunctorIlllNS0_16BitwiseOrFunctorIlEEEESt5arrayIPcLm3EELi4E23TrivialOffsetCalculatorILi2EjES9_ILi1EjENS0_6memory12LoadWithCastILi2EEENSC_13StoreWithCastILi1EEEEEviT_T0_T2_T3_T4_T5_,@"STO_CUDA_ENTRY STV_DEFAULT"
_ZN2at6native27unrolled_elementwise_kernelINS0_13BinaryFunctorIlllNS0_16BitwiseOrFunctorIlEEEESt5arrayIPcLm3EELi4E23TrivialOffsetCalculatorILi2EjES9_ILi1EjENS0_6memory12LoadWithCastILi2EEENSC_13StoreWithCastILi1EEEEEviT_T0_T2_T3_T4_T5_:
.text._ZN2at6native27unrolled_elementwise_kernelINS0_13BinaryFunctorIlllNS0_16BitwiseOrFunctorIlEEEESt5arrayIPcLm3EELi4E23TrivialOffsetCalculatorILi2EjES9_ILi1EjENS0_6memory12LoadWithCastILi2EEENSC_13StoreWithCastILi1EEEEEviT_T0_T2_T3_T4_T5_:
        /* <DEDUP_REMOVED lines=34> */
.L_x_12616:
[----:B------:R1:W5:Y:S01]  /*0220*/  LDG.E.U8 R30, desc[UR36][R4.64] ;  /* 0x00000024041e7981 */ /* 0x000362000c1e1100 */
[----:B------:R-:W-:Y:S01]  /*0230*/  IMAD.MOV.U32 R31, RZ, RZ, RZ ;  /* 0x000000ffff1f7224 */ /* 0x000fe200078e00ff */
[----:B------:R-:W-:Y:S06]  /*0240*/  BRA `(.L_x_12618) ;  /* 0x0000000c004c7947 */ /* 0x000fec0003800000 */
.L_x_12615:
        /* <DEDUP_REMOVED lines=8> */
.L_x_12620:
[----:B------:R-:W2:Y:S02]  /*02d0*/  LDG.E R30, desc[UR36][R4.64] ;  /* 0x00000024041e7981 */ /* 0x000ea4000c1e1900 */
[----:B--2---:R-:W-:Y:S01]  /*02e0*/  SHF.R.S32.HI R31, RZ, 0x1f, R30 ;  /* 0x0000001fff1f7819 */ /* 0x004fe2000001141e */
[----:B------:R-:W-:Y:S06]  /*02f0*/  BRA `(.L_x_12618) ;  /* 0x0000000c00207947 */ /* 0x000fec0003800000 */
.L_x_12619:
[----:B------:R-:W2:Y:S02]  /*0300*/  LDG.E.S16 R30, desc[UR36][R4.64] ;  /* 0x00000024041e7981 */ /* 0x000ea4000c1e1700 */
[----:B--2---:R-:W-:Y:S01]  /*0310*/  SHF.R.S32.HI R31, RZ, 0x1f, R30 ;  /* 0x0000001fff1f7819 */ /* 0x004fe2000001141e */
[----:B------:R-:W-:Y:S06]  /*0320*/  BRA `(.L_x_12618) ;  /* 0x0000000c00147947 */ /* 0x000fec0003800000 */
.L_x_12614:
        /* <DEDUP_REMOVED lines=9> */
.L_x_12622:
[----:B------:R-:W2:Y:S02]  /*03c0*/  LDG.E.U16 R4, desc[UR36][R4.64] ;  /* 0x0000002404047981 */ /* 0x000ea4000c1e1500 */
[----:B--2---:R-:W-:-:S06]  /*03d0*/  HADD2.F32 R30, -RZ, R4.H0_H0 ;  /* 0x20000004ff1e7230 */ /* 0x004fcc0000004100 */
[----:B------:R-:W0:Y:S01]  /*03e0*/  F2I.S64.TRUNC R30, R30 ;  /* 0x0000001e001e7311 */ /* 0x000e22000020d900 */
[----:B------:R-:W-:Y:S05]  /*03f0*/  BRA `(.L_x_12618) ;  /* 0x0000000800e07947 */ /* 0x000fea0003800000 */
.L_x_12621:
        /* <DEDUP_REMOVED lines=9> */
.L_x_12624:
[----:B------:R-:W2:Y:S02]  /*0490*/  LDG.E.U16 R4, desc[UR36][R4.64] ;  /* 0x0000002404047981 */ /* 0x000ea4000c1e1500 */
[----:B--2---:R-:W-:-:S06]  /*04a0*/  HADD2.F32 R30, -RZ, R4.H0_H0 ;  /* 0x20000004ff1e7230 */ /* 0x004fcc0000004100 */
[----:B------:R-:W4:Y:S01]  /*04b0*/  F2I.S64.TRUNC R30, R30 ;  /* 0x0000001e001e7311 */ /* 0x000f22000020d900 */
[----:B------:R-:W-:Y:S05]  /*04c0*/  BRA `(.L_x_12618) ;  /* 0x0000000800ac7947 */ /* 0x000fea0003800000 */
.L_x_12623:
[----:B------:R-:W2:Y:S02]  /*04d0*/  LDG.E.64 R4, desc[UR36][R4.64] ;  /* 0x0000002404047981 */ /* 0x000ea4000c1e1b00 */
[----:B--2---:R2:W3:Y:S01]  /*04e0*/  F2I.S64.F64.TRUNC R30, R4 ;  /* 0x00000004001e7311 */ /* 0x0044e2000030d900 */
[----:B------:R-:W-:Y:S05]  /*04f0*/  BRA `(.L_x_12618) ;  /* 0x0000000800a07947 */ /* 0x000fea0003800000 */
.L_x_12613:
        /* <DEDUP_REMOVED lines=13> */
.L_x_12627:
[----:B------:R-:W2:Y:S02]  /*05d0*/  LDG.E.64 R4, desc[UR36][R4.64] ;  /* 0x0000002404047981 */ /* 0x000ea4000c1e1b00 */
[----:B--2---:R0:W1:Y:S01]  /*05e0*/  F2I.S64.F64.TRUNC R30, R4 ;  /* 0x00000004001e7311 */ /* 0x004062000030d900 */
[----:B------:R-:W-:Y:S05]  /*05f0*/  BRA `(.L_x_12618) ;  /* 0x0000000800607947 */ /* 0x000fea0003800000 */
.L_x_12626:
        /* <DEDUP_REMOVED lines=27> */
.L_x_12629:
        /* <DEDUP_REMOVED lines=15> */
.L_x_12628:
[----:B------:R-:W2:Y:S02]  /*08a0*/  LDG.E.U16 R30, desc[UR36][R4.64] ;  /* 0x00000024041e7981 */ /* 0x000ea4000c1e1500 */
[----:B--2---:R-:W-:-:S06]  /*08b0*/  IMAD.U32 R30, R30, 0x10000, RZ ;  /* 0x000100001e1e7824 */ /* 0x004fcc00078e00ff */
[----:B------:R-:W0:Y:S01]  /*08c0*/  F2I.S64.TRUNC R30, R30 ;  /* 0x0000001e001e7311 */ /* 0x000e22000020d900 */
[----:B------:R-:W-:Y:S05]  /*08d0*/  BRA `(.L_x_12618) ;  /* 0x0000000400a87947 */ /* 0x000fea0003800000 */
.L_x_12625:
        /* <DEDUP_REMOVED lines=11> */
.L_x_12632:
        /* <DEDUP_REMOVED lines=21> */
.L_x_12636:
[----:B------:R-:W-:Y:S05]  /*0ae0*/  BSYNC B1 ;  /* 0x0000000000017941 */ /* 0x000fea0003800000 */
.L_x_12635:
[----:B------:R-:W-:Y:S01]  /*0af0*/  IMAD.SHL.U32 R3, R3, 0x100000, RZ ;  /* 0x0010000003037824 */ /* 0x000fe200078e00ff */
[----:B------:R-:W-:-:S04]  /*0b00*/  LEA R5, R0, 0x3b800000, 0x17 ;  /* 0x3b80000000057811 */ /* 0x000fc800078eb8ff */
[----:B------:R-:W-:-:S07]  /*0b10*/  LOP3.LUT R30, R5, R3, R30, 0xfe, !PT ;  /* 0x00000003051e7212 */ /* 0x000fce00078efe1e */
.L_x_12634:
[----:B------:R-:W-:Y:S05]  /*0b20*/  BSYNC B0 ;  /* 0x0000000000007941 */ /* 0x000fea0003800000 */
.L_x_12633:
[----:B------:R-:W0:Y:S01]  /*0b30*/  F2I.S64.TRUNC R30, R30 ;  /* 0x0000001e001e7311 */ /* 0x000e22000020d900 */
[----:B------:R-:W-:Y:S05]  /*0b40*/  BRA `(.L_x_12618) ;  /* 0x00000004000c7947 */ /* 0x000fea0003800000 */
.L_x_12631:
        /* <DEDUP_REMOVED lines=21> */
.L_x_12640:
[----:B------:R-:W-:Y:S05]  /*0ca0*/  BSYNC B1 ;  /* 0x0000000000017941 */ /* 0x000fea0003800000 */
.L_x_12639:
[----:B------:R-:W-:Y:S01]  /*0cb0*/  IMAD.SHL.U32 R3, R3, 0x200000, RZ ;  /* 0x0020000003037824 */ /* 0x000fe200078e00ff */
[----:B------:R-:W-:-:S04]  /*0cc0*/  LEA R5, R0, 0x37800000, 0x17 ;  /* 0x3780000000057811 */ /* 0x000fc800078eb8ff */
[----:B------:R-:W-:-:S07]  /*0cd0*/  LOP3.LUT R30, R5, R3, R30, 0xfe, !PT ;  /* 0x00000003051e7212 */ /* 0x000fce00078efe1e */
.L_x_12638:
[----:B------:R-:W-:Y:S05]  /*0ce0*/  BSYNC B0 ;  /* 0x0000000000007941 */ /* 0x000fea0003800000 */
.L_x_12637:
[----:B------:R-:W0:Y:S01]  /*0cf0*/  F2I.S64.TRUNC R30, R30 ;  /* 0x0000001e001e7311 */ /* 0x000e22000020d900 */
[----:B------:R-:W-:Y:S05]  /*0d00*/  BRA `(.L_x_12618) ;  /* 0x00000000009c7947 */ /* 0x000fea0003800000 */
.L_x_12630:
        /* <DEDUP_REMOVED lines=14> */
.L_x_12644:
[----:B------:R-:W-:Y:S05]  /*0df0*/  BSYNC B0 ;  /* 0x0000000000007941 */ /* 0x000fea0003800000 */
.L_x_12643:
[----:B------:R-:W0:Y:S01]  /*0e00*/  F2I.S64.TRUNC R30, R30 ;  /* 0x0000001e001e7311 */ /* 0x000e22000020d900 */
[----:B------:R-:W-:Y:S05]  /*0e10*/  BRA `(.L_x_12618) ;  /* 0x0000000000587947 */ /* 0x000fea0003800000 */
.L_x_12617:
        /* <DEDUP_REMOVED lines=16> */
.L_x_12645:
[----:B------:R-:W-:Y:S01]  /*0f20*/  CS2R R30, SRZ ;  /* 0x00000000001e7805 */ /* 0x000fe2000001ff00 */
[----:B------:R-:W-:Y:S06]  /*0f30*/  BRA `(.L_x_12618) ;  /* 0x0000000000107947 */ /* 0x000fec0003800000 */
.L_x_12642:
[----:B------:R0:W5:Y:S01]  /*0f40*/  LDG.E.64 R30, desc[UR36][R4.64] ;  /* 0x00000024041e7981 */ /* 0x000162000c1e1b00 */
[----:B------:R-:W-:Y:S05]  /*0f50*/  BRA `(.L_x_12618) ;  /* 0x0000000000087947 */ /* 0x000fea0003800000 */
.L_x_12641:
[----:B------:R0:W5:Y:S01]  /*0f60*/  LDG.E R30, desc[UR36][R4.64] ;  /* 0x00000024041e7981 */ /* 0x000162000c1e1900 */
[----:B------:R-:W-:-:S07]  /*0f70*/  IMAD.MOV.U32 R31, RZ, RZ, RZ ;  /* 0x000000ffff1f7224 */ /* 0x000fce00078e00ff */
.L_x_12618:
        /* <DEDUP_REMOVED lines=19> */
.L_x_12649:
[----:B------:R0:W5:Y:S01]  /*10b0*/  LDG.E.U8 R28, desc[UR36][R4.64] ;  /* 0x00000024041c7981 */ /* 0x000162000c1e1100 */
[----:B------:R-:W-:Y:S01]  /*10c0*/  IMAD.MOV.U32 R29, RZ, RZ, RZ ;  /* 0x000000ffff1d7224 */ /* 0x000fe200078e00ff */
[----:B------:R-:W-:Y:S06]  /*10d0*/  BRA `(.L_x_12651) ;  /* 0x0000000c00487947 */ /* 0x000fec0003800000 */
.L_x_12648:
        /* <DEDUP_REMOVED lines=8> */
.L_x_12653:
[----:B------:R-:W2:Y:S02]  /*1160*/  LDG.E R28, desc[UR36][R4.64] ;  /* 0x00000024041c7981 */ /* 0x000ea4000c1e1900 */
[----:B--2---:R-:W-:Y:S01]  /*1170*/  SHF.R.S32.HI R29, RZ, 0x1f, R28 ;  /* 0x0000001fff1d7819 */ /* 0x004fe2000001141c */
[----:B------:R-:W-:Y:S06]  /*1180*/  BRA `(.L_x_12651) ;  /* 0x0000000c001c7947 */ /* 0x000fec0003800000 */
.L_x_12652:
[----:B------:R-:W2:Y:S02]  /*1190*/  LDG.E.S16 R28, desc[UR36][R4.64] ;  /* 0x00000024041c7981 */ /* 0x000ea4000c1e1700 */
[----:B--2---:R-:W-:Y:S01]  /*11a0*/  SHF.R.S32.HI R29, RZ, 0x1f, R28 ;  /* 0x0000001fff1d7819 */ /* 0x004fe2000001141c */
[----:B------:R-:W-:Y:S06]  /*11b0*/  BRA `(.L_x_12651) ;  /* 0x0000000c00107947 */ /* 0x000fec0003800000 */
.L_x_12647:
        /* <DEDUP_REMOVED lines=9> */
.L_x_12655:
[----:B------:R-:W2:Y:S02]  /*1250*/  LDG.E.U16 R4, desc[UR36][R4.64] ;  /* 0x0000002404047981 */ /* 0x000ea4000c1e1500 */
[----:B--2---:R-:W-:-:S06]  /*1260*/  HADD2.F32 R28, -RZ, R4.H0_H0 ;  /* 0x20000004ff1c7230 */ /* 0x004fcc0000004100 */
[----:B------:R-:W0:Y:S01]  /*1270*/  F2I.S64.TRUNC R28, R28 ;  /* 0x0000001c001c7311 */ /* 0x000e22000020d900 */
[----:B------:R-:W-:Y:S05]  /*1280*/  BRA `(.L_x_12651) ;  /* 0x0000000800dc7947 */ /* 0x000fea0003800000 */
.L_x_12654:
        /* <DEDUP_REMOVED lines=9> */
.L_x_12657:
[----:B------:R-:W2:Y:S02]  /*1320*/  LDG.E.U16 R4, desc[UR36][R4.64] ;  /* 0x0000002404047981 */ /* 0x000ea4000c1e1500 */
[----:B--2---:R-:W-:-:S06]  /*1330*/  HADD2.F32 R28, -RZ, R4.H0_H0 ;  /* 0x20000004ff1c7230 */ /* 0x004fcc0000004100 */
[----:B------:R-:W0:Y:S01]  /*1340*/  F2I.S64.TRUNC R28, R28 ;  /* 0x0000001c001c7311 */ /* 0x000e22000020d900 */
[----:B------:R-:W-:Y:S05]  /*1350*/  BRA `(.L_x_12651) ;  /* 0x0000000800a87947 */ /* 0x000fea0003800000 */
.L_x_12656:
[----:B------:R-:W2:Y:S02]  /*1360*/  LDG.E.64 R4, desc[UR36][R4.64] ;  /* 0x0000002404047981 */ /* 0x000ea4000c1e1b00 */
[----:B--2---:R0:W1:Y:S01]  /*1370*/  F2I.S64.F64.TRUNC R28, R4 ;  /* 0x00000004001c7311 */ /* 0x004062000030d900 */
[----:B------:R-:W-:Y:S05]  /*1380*/  BRA `(.L_x_12651) ;  /* 0x00000008009c7947 */ /* 0x000fea0003800000 */
.L_x_12646:
        /* <DEDUP_REMOVED lines=13> */
.L_x_12660:
[----:B------:R-:W2:Y:S02]  /*1460*/  LDG.E.64 R4, desc[UR36][R4.64] ;  /* 0x0000002404047981 */ /* 0x000ea4000c1e1b00 */
[----:B--2---:R0:W1:Y:S01]  /*1470*/  F2I.S64.F64.TRUNC R28, R4 ;  /* 0x00000004001c7311 */ /* 0x004062000030d900 */
[----:B------:R-:W-:Y:S05]  /*1480*/  BRA `(.L_x_12651) ;  /* 0x00000008005c7947 */ /* 0x000fea0003800000 */
.L_x_12659:
        /* <DEDUP_REMOVED lines=27> */
.L_x_12662:
        /* <DEDUP_REMOVED lines=14> */
.L_x_12661:
[----:B------:R-:W2:Y:S02]  /*1720*/  LDG.E.U16 R28, desc[UR36][R4.64] ;  /* 0x00000024041c7981 */ /* 0x000ea4000c1e1500 */
[----:B--2---:R-:W-:-:S06]  /*1730*/  IMAD.U32 R28, R28, 0x10000, RZ ;  /* 0x000100001c1c7824 */ /* 0x004fcc00078e00ff */
[----:B------:R-:W0:Y:S01]  /*1740*/  F2I.S64.TRUNC R28, R28 ;  /* 0x0000001c001c7311 */ /* 0x000e22000020d900 */
[----:B------:R-:W-:Y:S05]  /*1750*/  BRA `(.L_x_12651) ;  /* 0x0000000400a87947 */ /* 0x000fea0003800000 */
.L_x_12658:
        /* <DEDUP_REMOVED lines=11> */
.L_x_12665:
        /* <DEDUP_REMOVED lines=21> */
.L_x_12669:
[----:B------:R-:W-:Y:S05]  /*1960*/  BSYNC B1 ;  /* 0x0000000000017941 */ /* 0x000fea0003800000 */
.L_x_12668:
[----:B------:R-:W-:Y:S01]  /*1970*/  IMAD.SHL.U32 R3, R3, 0x100000, RZ ;  /* 0x0010000003037824 */ /* 0x000fe200078e00ff */
[----:B------:R-:W-:-:S04]  /*1980*/  LEA R5, R0, 0x3b800000, 0x17 ;  /* 0x3b80000000057811 */ /* 0x000fc800078eb8ff */
[----:B------:R-:W-:-:S07]  /*1990*/  LOP3.LUT R28, R5, R3, R28, 0xfe, !PT ;  /* 0x00000003051c7212 */ /* 0x000fce00078efe1c */
.L_x_12667:
[----:B------:R-:W-:Y:S05]  /*19a0*/  BSYNC B0 ;  /* 0x0000000000007941 */ /* 0x000fea0003800000 */
.L_x_12666:
[----:B------:R-:W0:Y:S01]  /*19b0*/  F2I.S64.TRUNC R28, R28 ;  /* 0x0000001c001c7311 */ /* 0x000e22000020d900 */
[----:B------:R-:W-:Y:S05]  /*19c0*/  BRA `(.L_x_12651) ;  /* 0x00000004000c7947 */ /* 0x000fea0003800000 */
.L_x_12664:
        /* <DEDUP_REMOVED lines=21> */
.L_x_12673:
[----:B------:R-:W-:Y:S05]  /*1b20*/  BSYNC B1 ;  /* 0x0000000000017941 */ /* 0x000fea0003800000 */
.L_x_12672:
[----:B------:R-:W-:Y:S01]  /*1b30*/  IMAD.SHL.U32 R3, R3, 0x200000, RZ ;  /* 0x0020000003037824 */ /* 0x000fe200078e00ff */
[----:B------:R-:W-:-:S04]  /*1b40*/  LEA R5, R0, 0x37800000, 0x17 ;  /* 0x3780000000057811 */ /* 0x000fc800078eb8ff */
[----:B------:R-:W-:-:S07]  /*1b50*/  LOP3.LUT R28, R5, R3, R28, 0xfe, !PT ;  /* 0x00000003051c7212 */ /* 0x000fce00078efe1c */
.L_x_12671:
[----:B------:R-:W-:Y:S05]  /*1b60*/  BSYNC B0 ;  /* 0x0000000000007941 */ /* 0x000fea0003800000 */
.L_x_12670:
[----:B------:R-:W0:Y:S01]  /*1b70*/  F2I.S64.TRUNC R28, R28 ;  /* 0x0000001c001c7311 */ /* 0x000e22000020d900 */
[----:B------:R-:W-:Y:S05]  /*1b80*/  BRA `(.L_x_12651) ;  /* 0x00000000009c7947 */ /* 0x000fea0003800000 */
.L_x_12663:
        /* <DEDUP_REMOVED lines=14> */
.L_x_12677:
[----:B------:R-:W-:Y:S05]  /*1c70*/  BSYNC B0 ;  /* 0x0000000000007941 */ /* 0x000fea0003800000 */
.L_x_12676:
[----:B------:R-:W0:Y:S01]  /*1c80*/  F2I.S64.TRUNC R28, R28 ;  /* 0x0000001c001c7311 */ /* 0x000e22000020d900 */
[----:B------:R-:W-:Y:S05]  /*1c90*/  BRA `(.L_x_12651) ;  /* 0x0000000000587947 */ /* 0x000fea0003800000 */
.L_x_12650:
        /* <DEDUP_REMOVED lines=16> */
.L_x_12678:
[----:B------:R-:W-:Y:S01]  /*1da0*/  CS2R R28, SRZ ;  /* 0x00000000001c7805 */ /* 0x000fe2000001ff00 */
[----:B------:R-:W-:Y:S06]  /*1db0*/  BRA `(.L_x_12651) ;  /* 0x0000000000107947 */ /* 0x000fec0003800000 */
.L_x_12675:
[----:B------:R0:W5:Y:S01]  /*1dc0*/  LDG.E.64 R28, desc[UR36][R4.64] ;  /* 0x00000024041c7981 */ /* 0x000162000c1e1b00 */
[----:B------:R-:W-:Y:S05]  /*1dd0*/  BRA `(.L_x_12651) ;  /* 0x0000000000087947 */ /* 0x000fea0003800000 */
.L_x_12674:
[----:B------:R0:W5:Y:S01]  /*1de0*/  LDG.E R28, desc[UR36][R4.64] ;  /* 0x00000024041c7981 */ /* 0x000162000c1e1900 */
[----:B------:R-:W-:-:S07]  /*1df0*/  IMAD.MOV.U32 R29, RZ, RZ, RZ ;  /* 0x000000ffff1d7224 */ /* 0x000fce00078e00ff */
.L_x_12651:
[----:B------:R-:W3:Y:S02]  /*1e00*/  S2R R35, SR_TID.X ;  /* 0x0000000000237919 */ /* 0x000ee40000002100 */
[----:B---3--:R-:W-:-:S07]  /*1e10*/  VIADD R35, R35, 0x80 ;  /* 0x0000008023237836 */ /* 0x008fce0000000000 */
.L_x_12612:
[----:B------:R-:W-:Y:S05]  /*1e20*/  BSYNC B6 ;  /* 0x0000000000067941 */ /* 0x000fea0003800000 */
.L_x_12611:
        /* <DEDUP_REMOVED lines=24> */
.L_x_12684:
[----:B------:R0:W5:Y:S01]  /*1fb0*/  LDG.E.U8 R36, desc[UR36][R4.64] ;  /* 0x0000002404247981 */ /* 0x000162000c1e1100 */
[----:B------:R-:W-:Y:S01]  /*1fc0*/  IMAD.MOV.U32 R37, RZ, RZ, RZ ;  /* 0x000000ffff257224 */ /* 0x000fe200078e00ff */
[----:B------:R-:W-:Y:S06]  /*1fd0*/  BRA `(.L_x_12686) ;  /* 0x0000000c00487947 */ /* 0x000fec0003800000 */
.L_x_12683:
        /* <DEDUP_REMOVED lines=8> */
.L_x_12688:
[----:B------:R-:W2:Y:S02]  /*2060*/  LDG.E R36, desc[UR36][R4.64] ;  /* 0x0000002404247981 */ /* 0x000ea4000c1e1900 */
[----:B--2---:R-:W-:Y:S01]  /*2070*/  SHF.R.S32.HI R37, RZ, 0x1f, R36 ;  /* 0x0000001fff257819 */ /* 0x004fe20000011424 */
[----:B------:R-:W-:Y:S06]  /*2080*/  BRA `(.L_x_12686) ;  /* 0x0000000c001c7947 */ /* 0x000fec0003800000 */
.L_x_12687:
[----:B------:R-:W2:Y:S02]  /*2090*/  LDG.E.S16 R36, desc[UR36][R4.64] ;  /* 0x0000002404247981 */ /* 0x000ea4000c1e1700 */
[----:B--2---:R-:W-:Y:S01]  /*20a0*/  SHF.R.S32.HI R37, RZ, 0x1f, R36 ;  /* 0x0000001fff257819 */ /* 0x004fe20000011424 */
[----:B------:R-:W-:Y:S06]  /*20b0*/  BRA `(.L_x_12686) ;  /* 0x0000000c00107947 */ /* 0x000fec0003800000 */
.L_x_12682:
        /* <DEDUP_REMOVED lines=9> */
.L_x_12690:
[----:B------:R-:W2:Y:S02]  /*2150*/  LDG.E.U16 R4, desc[UR36][R4.64] ;  /* 0x0000002404047981 */ /* 0x000ea4000c1e1500 */
[----:B--2---:R-:W-:-:S06]  /*2160*/  HADD2.F32 R36, -RZ, R4.H0_H0 ;  /* 0x20000004ff247230 */ /* 0x004fcc0000004100 */
[----:B------:R-:W0:Y:S01]  /*2170*/  F2I.S64.TRUNC R36, R36 ;  /* 0x0000002400247311 */ /* 0x000e22000020d900 */
[----:B------:R-:W-:Y:S05]  /*2180*/  BRA `(.L_x_12686) ;  /* 0x0000000800dc7947 */ /* 0x000fea0003800000 */
.L_x_12689:
        /* <DEDUP_REMOVED lines=9> */
.L_x_12692:
[----:B------:R-:W2:Y:S02]  /*2220*/  LDG.E.U16 R4, desc[UR36][R4.64] ;  /* 0x0000002404047981 */ /* 0x000ea4000c1e1500 */
[----:B--2---:R-:W-:-:S06]  /*2230*/  HADD2.F32 R36, -RZ, R4.H0_H0 ;  /* 0x20000004ff247230 */ /* 0x004fcc0000004100 */
[----:B------:R-:W0:Y:S01]  /*2240*/  F2I.S64.TRUNC R36, R36 ;  /* 0x0000002400247311 */ /* 0x000e22000020d900 */
[----:B------:R-:W-:Y:S05]  /*2250*/  BRA `(.L_x_12686) ;  /* 0x0000000800a87947 */ /* 0x000fea0003800000 */
.L_x_12691:
[----:B------:R-:W2:Y:S02]  /*2260*/  LDG.E.64 R4, desc[UR36][R4.64] ;  /* 0x0000002404047981 */ /* 0x000ea4000c1e1b00 */
[----:B--2---:R0:W1:Y:S01]  /*2270*/  F2I.S64.F64.TRUNC R36, R4 ;  /* 0x0000000400247311 */ /* 0x004062000030d900 */
[----:B------:R-:W-:Y:S05]  /*2280*/  BRA `(.L_x_12686) ;  /* 0x00000008009c7947 */ /* 0x000fea0003800000 */
.L_x_12681:
        /* <DEDUP_REMOVED lines=13> */
.L_x_12695:
[----:B------:R-:W2:Y:S02]  /*2360*/  LDG.E.64 R4, desc[UR36][R4.64] ;  /* 0x0000002404047981 */ /* 0x000ea4000c1e1b00 */
[----:B--2---:R0:W1:Y:S01]  /*2370*/  F2I.S64.F64.TRUNC R36, R4 ;  /* 0x0000000400247311 */ /* 0x004062000030d900 */
[----:B------:R-:W-:Y:S05]  /*2380*/  BRA `(.L_x_12686) ;  /* 0x00000008005c7947 */ /* 0x000fea0003800000 */
.L_x_12694:
        /* <DEDUP_REMOVED lines=27> */
.L_x_12697:
        /* <DEDUP_REMOVED lines=14> */
.L_x_12696:
[----:B------:R-:W2:Y:S02]  /*2620*/  LDG.E.U16 R36, desc[UR36][R4.64] ;  /* 0x0000002404247981 */ /* 0x000ea4000c1e1500 */
[----:B--2---:R-:W-:-:S06]  /*2630*/  IMAD.U32 R36, R36, 0x10000, RZ ;  /* 0x0001000024247824 */ /* 0x004fcc00078e00ff */
[----:B------:R-:W2:Y:S01]  /*2640*/  F2I.S64.TRUNC R36, R36 ;  /* 0x0000002400247311 */ /* 0x000ea2000020d900 */
[----:B------:R-:W-:Y:S05]  /*2650*/  BRA `(.L_x_12686) ;  /* 0x0000000400a87947 */ /* 0x000fea0003800000 */
.L_x_12693:
        /* <DEDUP_REMOVED lines=11> */
.L_x_12700:
        /* <DEDUP_REMOVED lines=21> */
.L_x_12704:
[----:B------:R-:W-:Y:S05]  /*2860*/  BSYNC B1 ;  /* 0x0000000000017941 */ /* 0x000fea0003800000 */
.L_x_12703:
[----:B------:R-:W-:Y:S01]  /*2870*/  IMAD.SHL.U32 R3, R3, 0x100000, RZ ;  /* 0x0010000003037824 */ /* 0x000fe200078e00ff */
[----:B------:R-:W-:-:S04]  /*2880*/  LEA R5, R0, 0x3b800000, 0x17 ;  /* 0x3b80000000057811 */ /* 0x000fc800078eb8ff */
[----:B------:R-:W-:-:S07]  /*2890*/  LOP3.LUT R36, R5, R3, R36, 0xfe, !PT ;  /* 0x0000000305247212 */ /* 0x000fce00078efe24 */
.L_x_12702:
[----:B------:R-:W-:Y:S05]  /*28a0*/  BSYNC B0 ;  /* 0x0000000000007941 */ /* 0x000fea0003800000 */
.L_x_12701:
[----:B------:R-:W0:Y:S01]  /*28b0*/  F2I.S64.TRUNC R36, R36 ;  /* 0x0000002400247311 */ /* 0x000e22000020d900 */
[----:B------:R-:W-:Y:S05]  /*28c0*/  BRA `(.L_x_12686) ;  /* 0x00000004000c7947 */ /* 0x000fea0003800000 */
.L_x_12699:
        /* <DEDUP_REMOVED lines=21> */
.L_x_12708:
[----:B------:R-:W-:Y:S05]  /*2a20*/  BSYNC B1 ;  /* 0x0000000000017941 */ /* 0x000fea0003800000 */
.L_x_12707:
[----:B------:R-:W-:Y:S01]  /*2a30*/  IMAD.SHL.U32 R3, R3, 0x200000, RZ ;  /* 0x0020000003037824 */ /* 0x000fe200078e00ff */
[----:B------:R-:W-:-:S04]  /*2a40*/  LEA R5, R0, 0x37800000, 0x17 ;  /* 0x3780000000057811 */ /* 0x000fc800078eb8ff */
[----:B------:R-:W-:-:S07]  /*2a50*/  LOP3.LUT R36, R5, R3, R36, 0xfe, !PT ;  /* 0x0000000305247212 */ /* 0x000fce00078efe24 */
.L_x_12706:
[----:B------:R-:W-:Y:S05]  /*2a60*/  BSYNC B0 ;  /* 0x0000000000007941 */ /* 0x000fea0003800000 */
.L_x_12705:
[----:B------:R-:W0:Y:S01]  /*2a70*/  F2I.S64.TRUNC R36, R36 ;  /* 0x0000002400247311 */ /* 0x000e22000020d900 */
[----:B------:R-:W-:Y:S05]  /*2a80*/  BRA `(.L_x_12686) ;  /* 0x00000000009c7947 */ /* 0x000fea0003800000 */
.L_x_12698:
        /* <DEDUP_REMOVED lines=14> */
.L_x_12712:
[----:B------:R-:W-:Y:S05]  /*2b70*/  BSYNC B0 ;  /* 0x0000000000007941 */ /* 0x000fea0003800000 */
.L_x_12711:
[----:B------:R-:W0:Y:S01]  /*2b80*/  F2I.S64.TRUNC R36, R36 ;  /* 0x0000002400247311 */ /* 0x000e22000020d900 */
[----:B------:R-:W-:Y:S05]  /*2b90*/  BRA `(.L_x_12686) ;  /* 0x0000000000587947 */ /* 0x000fea0003800000 */
.L_x_12685:
        /* <DEDUP_REMOVED lines=16> */
.L_x_12713:
[----:B------:R-:W-:Y:S01]  /*2ca0*/  CS2R R36, SRZ ;  /* 0x0000000000247805 */ /* 0x000fe2000001ff00 */
[----:B------:R-:W-:Y:S06]  /*2cb0*/  BRA `(.L_x_12686) ;  /* 0x0000000000107947 */ /* 0x000fec0003800000 */
.L_x_12710:
[----:B------:R0:W5:Y:S01]  /*2cc0*/  LDG.E.64 R36, desc[UR36][R4.64] ;  /* 0x0000002404247981 */ /* 0x000162000c1e1b00 */
[----:B------:R-:W-:Y:S05]  /*2cd0*/  BRA `(.L_x_12686) ;  /* 0x0000000000087947 */ /* 0x000fea0003800000 */
.L_x_12709:
[----:B------:R0:W5:Y:S01]  /*2ce0*/  LDG.E R36, desc[UR36][R4.64] ;  /* 0x0000002404247981 */ /* 0x000162000c1e1900 */
[----:B------:R-:W-:-:S07]  /*2cf0*/  IMAD.MOV.U32 R37, RZ, RZ, RZ ;  /* 0x000000ffff257224 */ /* 0x000fce00078e00ff */
.L_x_12686:
        /* <DEDUP_REMOVED lines=19> */
.L_x_12717:
[----:B------:R0:W5:Y:S01]  /*2e30*/  LDG.E.U8 R26, desc[UR36][R4.64] ;  /* 0x00000024041a7981 */ /* 0x000162000c1e1100 */
[----:B------:R-:W-:Y:S01]  /*2e40*/  IMAD.MOV.U32 R27, RZ, RZ, RZ ;  /* 0x000000ffff1b7224 */ /* 0x000fe200078e00ff */
[----:B------:R-:W-:Y:S06]  /*2e50*/  BRA `(.L_x_12719) ;  /* 0x0000000c00487947 */ /* 0x000fec0003800000 */
.L_x_12716:
        /* <DEDUP_REMOVED lines=8> */
.L_x_12721:
[----:B------:R-:W3:Y:S02]  /*2ee0*/  LDG.E R26, desc[UR36][R4.64] ;  /* 0x00000024041a7981 */ /* 0x000ee4000c1e1900 */
[----:B---3--:R-:W-:Y:S01]  /*2ef0*/  SHF.R.S32.HI R27, RZ, 0x1f, R26 ;  /* 0x0000001fff1b7819 */ /* 0x008fe2000001141a */
[----:B------:R-:W-:Y:S06]  /*2f00*/  BRA `(.L_x_12719) ;  /* 0x0000000c001c7947 */ /* 0x000fec0003800000 */
.L_x_12720:
[----:B------:R-:W3:Y:S02]  /*2f10*/  LDG.E.S16 R26, desc[UR36][R4.64] ;  /* 0x00000024041a7981 */ /* 0x000ee4000c1e1700 */
[----:B---3--:R-:W-:Y:S01]  /*2f20*/  SHF.R.S32.HI R27, RZ, 0x1f, R26 ;  /* 0x0000001fff1b7819 */ /* 0x008fe2000001141a */
[----:B------:R-:W-:Y:S06]  /*2f30*/  BRA `(.L_x_12719) ;  /* 0x0000000c00107947 */ /* 0x000fec0003800000 */
.L_x_12715:
        /* <DEDUP_REMOVED lines=9> */
.L_x_12723:
[----:B------:R-:W3:Y:S02]  /*2fd0*/  LDG.E.U16 R4, desc[UR36][R4.64] ;  /* 0x0000002404047981 */ /* 0x000ee4000c1e1500 */
[----:B---3--:R-:W-:-:S06]  /*2fe0*/  HADD2.F32 R26, -RZ, R4.H0_H0 ;  /* 0x20000004ff1a7230 */ /* 0x008fcc0000004100 */
[----:B------:R-:W0:Y:S01]  /*2ff0*/  F2I.S64.TRUNC R26, R26 ;  /* 0x0000001a001a7311 */ /* 0x000e22000020d900 */
[----:B------:R-:W-:Y:S05]  /*3000*/  BRA `(.L_x_12719) ;  /* 0x0000000800dc7947 */ /* 0x000fea0003800000 */
.L_x_12722:
        /* <DEDUP_REMOVED lines=9> */
.L_x_12725:
[----:B------:R-:W3:Y:S02]  /*30a0*/  LDG.E.U16 R4, desc[UR36][R4.64] ;  /* 0x0000002404047981 */ /* 0x000ee4000c1e1500 */
[----:B---3--:R-:W-:-:S06]  /*30b0*/  HADD2.F32 R26, -RZ, R4.H0_H0 ;  /* 0x20000004ff1a7230 */ /* 0x008fcc0000004100 */
[----:B------:R-:W0:Y:S01]  /*30c0*/  F2I.S64.TRUNC R26, R26 ;  /* 0x0000001a001a7311 */ /* 0x000e22000020d900 */
[----:B------:R-:W-:Y:S05]  /*30d0*/  BRA `(.L_x_12719) ;  /* 0x0000000800a87947 */ /* 0x000fea0003800000 */
.L_x_12724:
[----:B------:R-:W3:Y:S02]  /*30e0*/  LDG.E.64 R4, desc[UR36][R4.64] ;  /* 0x0000002404047981 */ /* 0x000ee4000c1e1b00 */
[----:B---3--:R0:W3:Y:S01]  /*30f0*/  F2I.S64.F64.TRUNC R26, R4 ;  /* 0x00000004001a7311 */ /* 0x0080e2000030d900 */
[----:B------:R-:W-:Y:S05]  /*3100*/  BRA `(.L_x_12719) ;  /* 0x00000008009c7947 */ /* 0x000fea0003800000 */
.L_x_12714:
        /* <DEDUP_REMOVED lines=13> */
.L_x_12728:
[----:B------:R-:W3:Y:S02]  /*31e0*/  LDG.E.64 R4, desc[UR36][R4.64] ;  /* 0x0000002404047981 */ /* 0x000ee4000c1e1b00 */
[----:B---3--:R0:W3:Y:S01]  /*31f0*/  F2I.S64.F64.TRUNC R26, R4 ;  /* 0x00000004001a7311 */ /* 0x0080e2000030d900 */
[----:B------:R-:W-:Y:S05]  /*3200*/  BRA `(.L_x_12719) ;  /* 0x00000008005c7947 */ /* 0x000fea0003800000 */
.L_x_12727:
        /* <DEDUP_REMOVED lines=27> */
.L_x_12730:
        /* <DEDUP_REMOVED lines=14> */
.L_x_12729:
[----:B------:R-:W3:Y:S02]  /*34a0*/  LDG.E.U16 R26, desc[UR36][R4.64] ;  /* 0x00000024041a7981 */ /* 0x000ee4000c1e1500 */
[----:B---3--:R-:W-:-:S06]  /*34b0*/  IMAD.U32 R26, R26, 0x10000, RZ ;  /* 0x000100001a1a7824 */ /* 0x008fcc00078e00ff */
[----:B------:R-:W0:Y:S01]  /*34c0*/  F2I.S64.TRUNC R26, R26 ;  /* 0x0000001a001a7311 */ /* 0x000e22000020d900 */
[----:B------:R-:W-:Y:S05]  /*34d0*/  BRA `(.L_x_12719) ;  /* 0x0000000400a87947 */ /* 0x000fea0003800000 */
.L_x_12726:
        /* <DEDUP_REMOVED lines=11> */
.L_x_12733:
        /* <DEDUP_REMOVED lines=21> */
.L_x_12737:
[----:B------:R-:W-:Y:S05]  /*36e0*/  BSYNC B1 ;  /* 0x0000000000017941 */ /* 0x000fea0003800000 */
.L_x_12736:
[----:B------:R-:W-:Y:S01]  /*36f0*/  IMAD.SHL.U32 R3, R3, 0x100000, RZ ;  /* 0x0010000003037824 */ /* 0x000fe200078e00ff */
[----:B------:R-:W-:-:S04]  /*3700*/  LEA R5, R0, 0x3b800000, 0x17 ;  /* 0x3b80000000057811 */ /* 0x000fc800078eb8ff */
[----:B------:R-:W-:-:S07]  /*3710*/  LOP3.LUT R26, R5, R3, R26, 0xfe, !PT ;  /* 0x00000003051a7212 */ /* 0x000fce00078efe1a */
.L_x_12735:
[----:B------:R-:W-:Y:S05]  /*3720*/  BSYNC B0 ;  /* 0x0000000000007941 */ /* 0x000fea0003800000 */
.L_x_12734:
[----:B------:R-:W3:Y:S01]  /*3730*/  F2I.S64.TRUNC R26, R26 ;  /* 0x0000001a001a7311 */ /* 0x000ee2000020d900 */
[----:B------:R-:W-:Y:S05]  /*3740*/  BRA `(.L_x_12719) ;  /* 0x00000004000c7947 */ /* 0x000fea0003800000 */
.L_x_12732:
        /* <DEDUP_REMOVED lines=21> */
.L_x_12741:
[----:B------:R-:W-:Y:S05]  /*38a0*/  BSYNC B1 ;  /* 0x0000000000017941 */ /* 0x000fea0003800000 */
.L_x_12740:
[----:B------:R-:W-:Y:S01]  /*38b0*/  IMAD.SHL.U32 R3, R3, 0x200000, RZ ;  /* 0x0020000003037824 */ /* 0x000fe200078e00ff */
[----:B------:R-:W-:-:S04]  /*38c0*/  LEA R5, R0, 0x37800000, 0x17 ;  /* 0x3780000000057811 */ /* 0x000fc800078eb8ff */
[----:B------:R-:W-:-:S07]  /*38d0*/  LOP3.LUT R26, R5, R3, R26, 0xfe, !PT ;  /* 0x00000003051a7212 */ /* 0x000fce00078efe1a */
.L_x_12739:
[----:B------:R-:W-:Y:S05]  /*38e0*/  BSYNC B0 ;  /* 0x0000000000007941 */ /* 0x000fea0003800000 */
.L_x_12738:
[----:B------:R-:W0:Y:S01]  /*38f0*/  F2I.S64.TRUNC R26, R26 ;  /* 0x0000001a001a7311 */ /* 0x000e22000020d900 */
[----:B------:R-:W-:Y:S05]  /*3900*/  BRA `(.L_x_12719) ;  /* 0x00000000009c7947 */ /* 0x000fea0003800000 */
.L_x_12731:
        /* <DEDUP_REMOVED lines=14> */
.L_x_12745:
[----:B------:R-:W-:Y:S05]  /*39f0*/  BSYNC B0 ;  /* 0x0000000000007941 */ /* 0x000fea0003800000 */
.L_x_12744:
[----:B------:R-:W0:Y:S01]  /*3a00*/  F2I.S64.TRUNC R26, R26 ;  /* 0x0000001a001a7311 */ /* 0x000e22000020d900 */
[----:B------:R-:W-:Y:S05]  /*3a10*/  BRA `(.L_x_12719) ;  /* 0x0000000000587947 */ /* 0x000fea0003800000 */
.L_x_12718:
        /* <DEDUP_REMOVED lines=16> */
.L_x_12746:
[----:B------:R-:W-:Y:S01]  /*3b20*/  CS2R R26, SRZ ;  /* 0x00000000001a7805 */ /* 0x000fe2000001ff00 */
[----:B------:R-:W-:Y:S06]  /*3b30*/  BRA `(.L_x_12719) ;  /* 0x0000000000107947 */ /* 0x000fec0003800000 */
.L_x_12743:
[----:B------:R0:W5:Y:S01]  /*3b40*/  LDG.E.64 R26, desc[UR36][R4.64] ;  /* 0x00000024041a7981 */ /* 0x000162000c1e1b00 */
[----:B------:R-:W-:Y:S05]  /*3b50*/  BRA `(.L_x_12719) ;  /* 0x0000000000087947 */ /* 0x000fea0003800000 */
.L_x_12742:
[----:B------:R0:W5:Y:S01]  /*3b60*/  LDG.E R26, desc[UR36][R4.64] ;  /* 0x00000024041a7981 */ /* 0x000162000c1e1900 */
[----:B------:R-:W-:-:S07]  /*3b70*/  IMAD.MOV.U32 R27, RZ, RZ, RZ ;  /* 0x000000ffff1b7224 */ /* 0x000fce00078e00ff */
.L_x_12719:
[----:B------:R-:W-:-:S07]  /*3b80*/  VIADD R35, R35, 0x80 ;  /* 0x0000008023237836 */ /* 0x000fce0000000000 */
.L_x_12680:
[----:B------:R-:W-:Y:S05]  /*3b90*/  BSYNC B6 ;  /* 0x0000000000067941 */ /* 0x000fea0003800000 */
.L_x_12679:
        /* <DEDUP_REMOVED lines=26> */
.L_x_12752:
[----:B------:R0:W5:Y:S01]  /*3d40*/  LDG.E.U8 R22, desc[UR36][R4.64] ;  /* 0x0000002404167981 */ /* 0x000162000c1e1100 */
[----:B------:R-:W-:Y:S01]  /*3d50*/  IMAD.MOV.U32 R23, RZ, RZ, RZ ;  /* 0x000000ffff177224 */ /* 0x000fe200078e00ff */
[----:B------:R-:W-:Y:S06]  /*3d60*/  BRA `(.L_x_12754) ;  /* 0x0000000c00487947 */ /* 0x000fec0003800000 */
.L_x_12751:
        /* <DEDUP_REMOVED lines=8> */
.L_x_12756:
[----:B------:R-:W2:Y:S02]  /*3df0*/  LDG.E R22, desc[UR36][R4.64] ;  /* 0x0000002404167981 */ /* 0x000ea4000c1e1900 */
[----:B--2---:R-:W-:Y:S01]  /*3e00*/  SHF.R.S32.HI R23, RZ, 0x1f, R22 ;  /* 0x0000001fff177819 */ /* 0x004fe20000011416 */
[----:B------:R-:W-:Y:S06]  /*3e10*/  BRA `(.L_x_12754) ;  /* 0x0000000c001c7947 */ /* 0x000fec0003800000 */
.L_x_12755:
[----:B------:R-:W2:Y:S02]  /*3e20*/  LDG.E.S16 R22, desc[UR36][R4.64] ;  /* 0x0000002404167981 */ /* 0x000ea4000c1e1700 */
[----:B--2---:R-:W-:Y:S01]  /*3e30*/  SHF.R.S32.HI R23, RZ, 0x1f, R22 ;  /* 0x0000001fff177819 */ /* 0x004fe20000011416 */
[----:B------:R-:W-:Y:S06]  /*3e40*/  BRA `(.L_x_12754) ;  /* 0x0000000c00107947 */ /* 0x000fec0003800000 */
.L_x_12750:
        /* <DEDUP_REMOVED lines=9> */
.L_x_12758:
[----:B------:R-:W2:Y:S02]  /*3ee0*/  LDG.E.U16 R4, desc[UR36][R4.64] ;  /* 0x0000002404047981 */ /* 0x000ea4000c1e1500 */
[----:B--2---:R-:W-:-:S06]  /*3ef0*/  HADD2.F32 R22, -RZ, R4.H0_H0 ;  /* 0x20000004ff167230 */ /* 0x004fcc0000004100 */
[----:B------:R-:W0:Y:S01]  /*3f00*/  F2I.S64.TRUNC R22, R22 ;  /* 0x0000001600167311 */ /* 0x000e22000020d900 */
[----:B------:R-:W-:Y:S05]  /*3f10*/  BRA `(.L_x_12754) ;  /* 0x0000000800dc7947 */ /* 0x000fea0003800000 */
.L_x_12757:
        /* <DEDUP_REMOVED lines=9> */
.L_x_12760:
[----:B------:R-:W2:Y:S02]  /*3fb0*/  LDG.E.U16 R4, desc[UR36][R4.64] ;  /* 0x0000002404047981 */ /* 0x000ea4000c1e1500 */
[----:B--2---:R-:W-:-:S06]  /*3fc0*/  HADD2.F32 R22, -RZ, R4.H0_H0 ;  /* 0x20000004ff167230 */ /* 0x004fcc0000004100 */
[----:B------:R-:W0:Y:S01]  /*3fd0*/  F2I.S64.TRUNC R22, R22 ;  /* 0x0000001600167311 */ /* 0x000e22000020d900 */
[----:B------:R-:W-:Y:S05]  /*3fe0*/  BRA `(.L_x_12754) ;  /* 0x0000000800a87947 */ /* 0x000fea0003800000 */
.L_x_12759:
[----:B------:R-:W2:Y:S02]  /*3ff0*/  LDG.E.64 R4, desc[UR36][R4.64] ;  /* 0x0000002404047981 */ /* 0x000ea4000c1e1b00 */
[----:B--2---:R0:W1:Y:S01]  /*4000*/  F2I.S64.F64.TRUNC R22, R4 ;  /* 0x0000000400167311 */ /* 0x004062000030d900 */
[----:B------:R-:W-:Y:S05]  /*4010*/  BRA `(.L_x_12754) ;  /* 0x00000008009c7947 */ /* 0x000fea0003800000 */
.L_x_12749:
        /* <DEDUP_REMOVED lines=13> */
.L_x_12763:
[----:B------:R-:W2:Y:S02]  /*40f0*/  LDG.E.64 R4, desc[UR36][R4.64] ;  /* 0x0000002404047981 */ /* 0x000ea4000c1e1b00 */
[----:B--2---:R0:W1:Y:S01]  /*4100*/  F2I.S64.F64.TRUNC R22, R4 ;  /* 0x0000000400167311 */ /* 0x004062000030d900 */
[----:B------:R-:W-:Y:S05]  /*4110*/  BRA `(.L_x_12754) ;  /* 0x00000008005c7947 */ /* 0x000fea0003800000 */
.L_x_12762:
        /* <DEDUP_REMOVED lines=27> */
.L_x_12765:
        /* <DEDUP_REMOVED lines=14> */
.L_x_12764:
[----:B------:R-:W2:Y:S02]  /*43b0*/  LDG.E.U16 R22, desc[UR36][R4.64] ;  /* 0x0000002404167981 */ /* 0x000ea4000c1e1500 */
[----:B--2---:R-:W-:-:S06]  /*43c0*/  IMAD.U32 R22, R22, 0x10000, RZ ;  /* 0x0001000016167824 */ /* 0x004fcc00078e00ff */
[----:B------:R-:W2:Y:S01]  /*43d0*/  F2I.S64.TRUNC R22, R22 ;  /* 0x0000001600167311 */ /* 0x000ea2000020d900 */
[----:B------:R-:W-:Y:S05]  /*43e0*/  BRA `(.L_x_12754) ;  /* 0x0000000400a87947 */ /* 0x000fea0003800000 */
.L_x_12761:
        /* <DEDUP_REMOVED lines=11> */
.L_x_12768:
        /* <DEDUP_REMOVED lines=21> */
.L_x_12772:
[----:B------:R-:W-:Y:S05]  /*45f0*/  BSYNC B1 ;  /* 0x0000000000017941 */ /* 0x000fea0003800000 */
.L_x_12771:
[----:B------:R-:W-:Y:S01]  /*4600*/  IMAD.SHL.U32 R3, R3, 0x100000, RZ ;  /* 0x0010000003037824 */ /* 0x000fe200078e00ff */
[----:B------:R-:W-:-:S04]  /*4610*/  LEA R5, R0, 0x3b800000, 0x17 ;  /* 0x3b80000000057811 */ /* 0x000fc800078eb8ff */
[----:B------:R-:W-:-:S07]  /*4620*/  LOP3.LUT R22, R5, R3, R22, 0xfe, !PT ;  /* 0x0000000305167212 */ /* 0x000fce00078efe16 */
.L_x_12770:
[----:B------:R-:W-:Y:S05]  /*4630*/  BSYNC B0 ;  /* 0x0000000000007941 */ /* 0x000fea0003800000 */
.L_x_12769:
[----:B------:R-:W0:Y:S01]  /*4640*/  F2I.S64.TRUNC R22, R22 ;  /* 0x0000001600167311 */ /* 0x000e22000020d900 */
[----:B------:R-:W-:Y:S05]  /*4650*/  BRA `(.L_x_12754) ;  /* 0x00000004000c7947 */ /* 0x000fea0003800000 */
.L_x_12767:
        /* <DEDUP_REMOVED lines=21> */
.L_x_12776:
[----:B------:R-:W-:Y:S05]  /*47b0*/  BSYNC B1 ;  /* 0x0000000000017941 */ /* 0x000fea0003800000 */
.L_x_12775:
[----:B------:R-:W-:Y:S01]  /*47c0*/  IMAD.SHL.U32 R3, R3, 0x200000, RZ ;  /* 0x0020000003037824 */ /* 0x000fe200078e00ff */
[----:B------:R-:W-:-:S04]  /*47d0*/  LEA R5, R0, 0x37800000, 0x17 ;  /* 0x3780000000057811 */ /* 0x000fc800078eb8ff */
[----:B------:R-:W-:-:S07]  /*47e0*/  LOP3.LUT R22, R5, R3, R22, 0xfe, !PT ;  /* 0x0000000305167212 */ /* 0x000fce00078efe16 */
.L_x_12774:
[----:B------:R-:W-:Y:S05]  /*47f0*/  BSYNC B0 ;  /* 0x0000000000007941 */ /* 0x000fea0003800000 */
.L_x_12773:
[----:B------:R-:W0:Y:S01]  /*4800*/  F2I.S64.TRUNC R22, R22 ;  /* 0x0000001600167311 */ /* 0x000e22000020d900 */
[----:B------:R-:W-:Y:S05]  /*4810*/  BRA `(.L_x_12754) ;  /* 0x00000000009c7947 */ /* 0x000fea0003800000 */
.L_x_12766:
        /* <DEDUP_REMOVED lines=14> */
.L_x_12780:
[----:B------:R-:W-:Y:S05]  /*4900*/  BSYNC B0 ;  /* 0x0000000000007941 */ /* 0x000fea0003800000 */
.L_x_12779:
[----:B------:R-:W0:Y:S01]  /*4910*/  F2I.S64.TRUNC R22, R22 ;  /* 0x0000001600167311 */ /* 0x000e22000020d900 */
[----:B------:R-:W-:Y:S05]  /*4920*/  BRA `(.L_x_12754) ;  /* 0x0000000000587947 */ /* 0x000fea0003800000 */
.L_x_12753:
        /* <DEDUP_REMOVED lines=16> */
.L_x_12781:
[----:B------:R-:W-:Y:S01]  /*4a30*/  CS2R R22, SRZ ;  /* 0x0000000000167805 */ /* 0x000fe2000001ff00 */
[----:B------:R-:W-:Y:S06]  /*4a40*/  BRA `(.L_x_12754) ;  /* 0x0000000000107947 */ /* 0x000fec0003800000 */
.L_x_12778:
[----:B------:R0:W5:Y:S01]  /*4a50*/  LDG.E.64 R22, desc[UR36][R4.64] ;  /* 0x0000002404167981 */ /* 0x000162000c1e1b00 */
[----:B------:R-:W-:Y:S05]  /*4a60*/  BRA `(.L_x_12754) ;  /* 0x0000000000087947 */ /* 0x000fea0003800000 */
.L_x_12777:
[----:B------:R0:W5:Y:S01]  /*4a70*/  LDG.E R22, desc[UR36][R4.64] ;  /* 0x0000002404167981 */ /* 0x000162000c1e1900 */
[----:B------:R-:W-:-:S07]  /*4a80*/  IMAD.MOV.U32 R23, RZ, RZ, RZ ;  /* 0x000000ffff177224 */ /* 0x000fce00078e00ff */
.L_x_12754:
        /* <DEDUP_REMOVED lines=19> */
.L_x_12785:
[----:B------:R0:W5:Y:S01]  /*4bc0*/  LDG.E.U8 R18, desc[UR36][R4.64] ;  /* 0x0000002404127981 */ /* 0x000162000c1e1100 */
[----:B------:R-:W-:Y:S01]  /*4bd0*/  IMAD.MOV.U32 R19, RZ, RZ, RZ ;  /* 0x000000ffff137224 */ /* 0x000fe200078e00ff */
[----:B------:R-:W-:Y:S06]  /*4be0*/  BRA `(.L_x_12787) ;  /* 0x0000000c00487947 */ /* 0x000fec0003800000 */
.L_x_12784:
        /* <DEDUP_REMOVED lines=8> */
.L_x_12789:
[----:B------:R-:W2:Y:S02]  /*4c70*/  LDG.E R18, desc[UR36][R4.64] ;  /* 0x0000002404127981 */ /* 0x000ea4000c1e1900 */
[----:B--2---:R-:W-:Y:S01]  /*4c80*/  SHF.R.S32.HI R19, RZ, 0x1f, R18 ;  /* 0x0000001fff137819 */ /* 0x004fe20000011412 */
[----:B------:R-:W-:Y:S06]  /*4c90*/  BRA `(.L_x_12787) ;  /* 0x0000000c001c7947 */ /* 0x000fec0003800000 */
.L_x_12788:
[----:B------:R-:W2:Y:S02]  /*4ca0*/  LDG.E.S16 R18, desc[UR36][R4.64] ;  /* 0x0000002404127981 */ /* 0x000ea4000c1e1700 */
[----:B--2---:R-:W-:Y:S01]  /*4cb0*/  SHF.R.S32.HI R19, RZ, 0x1f, R18 ;  /* 0x0000001fff137819 */ /* 0x004fe20000011412 */
[----:B------:R-:W-:Y:S06]  /*4cc0*/  BRA `(.L_x_12787) ;  /* 0x0000000c00107947 */ /* 0x000fec0003800000 */
.L_x_12783:
        /* <DEDUP_REMOVED lines=9> */
.L_x_12791:
[----:B------:R-:W2:Y:S02]  /*4d60*/  LDG.E.U16 R4, desc[UR36][R4.64] ;  /* 0x0000002404047981 */ /* 0x000ea4000c1e1500 */
[----:B--2---:R-:W-:-:S06]  /*4d70*/  HADD2.F32 R18, -RZ, R4.H0_H0 ;  /* 0x20000004ff127230 */ /* 0x004fcc0000004100 */
[----:B------:R-:W0:Y:S01]  /*4d80*/  F2I.S64.TRUNC R18, R18 ;  /* 0x0000001200127311 */ /* 0x000e22000020d900 */
[----:B------:R-:W-:Y:S05]  /*4d90*/  BRA `(.L_x_12787) ;  /* 0x0000000800dc7947 */ /* 0x000fea0003800000 */
.L_x_12790:
        /* <DEDUP_REMOVED lines=9> */
.L_x_12793:
[----:B------:R-:W2:Y:S02]  /*4e30*/  LDG.E.U16 R4, desc[UR36][R4.64] ;  /* 0x0000002404047981 */ /* 0x000ea4000c1e1500 */
[----:B--2---:R-:W-:-:S06]  /*4e40*/  HADD2.F32 R18, -RZ, R4.H0_H0 ;  /* 0x20000004ff127230 */ /* 0x004fcc0000004100 */
[----:B------:R-:W0:Y:S01]  /*4e50*/  F2I.S64.TRUNC R18, R18 ;  /* 0x0000001200127311 */ /* 0x000e22000020d900 */
[----:B------:R-:W-:Y:S05]  /*4e60*/  BRA `(.L_x_12787) ;  /* 0x0000000800a87947 */ /* 0x000fea0003800000 */
.L_x_12792:
[----:B------:R-:W2:Y:S02]  /*4e70*/  LDG.E.64 R4, desc[UR36][R4.64] ;  /* 0x0000002404047981 */ /* 0x000ea4000c1e1b00 */
[----:B--2---:R0:W2:Y:S01]  /*4e80*/  F2I.S64.F64.TRUNC R18, R4 ;  /* 0x0000000400127311 */ /* 0x0040a2000030d900 */
[----:B------:R-:W-:Y:S05]  /*4e90*/  BRA `(.L_x_12787) ;  /* 0x00000008009c7947 */ /* 0x000fea0003800000 */
.L_x_12782:
        /* <DEDUP_REMOVED lines=13> */
.L_x_12796:
[----:B------:R-:W2:Y:S02]  /*4f70*/  LDG.E.64 R4, desc[UR36][R4.64] ;  /* 0x0000002404047981 */ /* 0x000ea4000c1e1b00 */
[----:B--2---:R0:W2:Y:S01]  /*4f80*/  F2I.S64.F64.TRUNC R18, R4 ;  /* 0x0000000400127311 */ /* 0x0040a2000030d900 */
[----:B------:R-:W-:Y:S05]  /*4f90*/  BRA `(.L_x_12787) ;  /* 0x00000008005c7947 */ /* 0x000fea0003800000 */
.L_x_12795:
        /* <DEDUP_REMOVED lines=27> */
.L_x_12798:
        /* <DEDUP_REMOVED lines=14> */
.L_x_12797:
[----:B------:R-:W2:Y:S02]  /*5230*/  LDG.E.U16 R18, desc[UR36][R4.64] ;  /* 0x0000002404127981 */ /* 0x000ea4000c1e1500 */
[----:B--2---:R-:W-:-:S06]  /*5240*/  IMAD.U32 R18, R18, 0x10000, RZ ;  /* 0x0001000012127824 */ /* 0x004fcc00078e00ff */
[----:B------:R-:W0:Y:S01]  /*5250*/  F2I.S64.TRUNC R18, R18 ;  /* 0x0000001200127311 */ /* 0x000e22000020d900 */
[----:B------:R-:W-:Y:S05]  /*5260*/  BRA `(.L_x_12787) ;  /* 0x0000000400a87947 */ /* 0x000fea0003800000 */
.L_x_12794:
        /* <DEDUP_REMOVED lines=11> */
.L_x_12801:
        /* <DEDUP_REMOVED lines=21> */
.L_x_12805:
[----:B------:R-:W-:Y:S05]  /*5470*/  BSYNC B1 ;  /* 0x0000000000017941 */ /* 0x000fea0003800000 */
.L_x_12804:
[----:B------:R-:W-:Y:S01]  /*5480*/  IMAD.SHL.U32 R3, R3, 0x100000, RZ ;  /* 0x0010000003037824 */ /* 0x000fe200078e00ff */
[----:B------:R-:W-:-:S04]  /*5490*/  LEA R5, R0, 0x3b800000, 0x17 ;  /* 0x3b80000000057811 */ /* 0x000fc800078eb8ff */
[----:B------:R-:W-:-:S07]  /*54a0*/  LOP3.LUT R18, R5, R3, R18, 0xfe, !PT ;  /* 0x0000000305127212 */ /* 0x000fce00078efe12 */
.L_x_12803:
[----:B------:R-:W-:Y:S05]  /*54b0*/  BSYNC B0 ;  /* 0x0000000000007941 */ /* 0x000fea0003800000 */
.L_x_12802:
[----:B------:R-:W0:Y:S01]  /*54c0*/  F2I.S64.TRUNC R18, R18 ;  /* 0x0000001200127311 */ /* 0x000e22000020d900 */
[----:B------:R-:W-:Y:S05]  /*54d0*/  BRA `(.L_x_12787) ;  /* 0x00000004000c7947 */ /* 0x000fea0003800000 */
.L_x_12800:
        /* <DEDUP_REMOVED lines=21> */
.L_x_12809:
[----:B------:R-:W-:Y:S05]  /*5630*/  BSYNC B1 ;  /* 0x0000000000017941 */ /* 0x000fea0003800000 */
.L_x_12808:
[----:B------:R-:W-:Y:S01]  /*5640*/  IMAD.SHL.U32 R3, R3, 0x200000, RZ ;  /* 0x0020000003037824 */ /* 0x000fe200078e00ff */
[----:B------:R-:W-:-:S04]  /*5650*/  LEA R5, R0, 0x37800000, 0x17 ;  /* 0x3780000000057811 */ /* 0x000fc800078eb8ff */
[----:B------:R-:W-:-:S07]  /*5660*/  LOP3.LUT R18, R5, R3, R18, 0xfe, !PT ;  /* 0x0000000305127212 */ /* 0x000fce00078efe12 */
.L_x_12807:
[----:B------:R-:W-:Y:S05]  /*5670*/  BSYNC B0 ;  /* 0x0000000000007941 */ /* 0x000fea0003800000 */
.L_x_12806:
[----:B------:R-:W0:Y:S01]  /*5680*/  F2I.S64.TRUNC R18, R18 ;  /* 0x0000001200127311 */ /* 0x000e22000020d900 */
[----:B------:R-:W-:Y:S05]  /*5690*/  BRA `(.L_x_12787) ;  /* 0x00000000009c7947 */ /* 0x000fea0003800000 */
.L_x_12799:
        /* <DEDUP_REMOVED lines=14> */
.L_x_12813:
[----:B------:R-:W-:Y:S05]  /*5780*/  BSYNC B0 ;  /* 0x0000000000007941 */ /* 0x000fea0003800000 */
.L_x_12812:
[----:B------:R-:W0:Y:S01]  /*5790*/  F2I.S64.TRUNC R18, R18 ;  /* 0x0000001200127311 */ /* 0x000e22000020d900 */
[----:B------:R-:W-:Y:S05]  /*57a0*/  BRA `(.L_x_12787) ;  /* 0x0000000000587947 */ /* 0x000fea0003800000 */
.L_x_12786:
        /* <DEDUP_REMOVED lines=16> */
.L_x_12814:
[----:B------:R-:W-:Y:S01]  /*58b0*/  CS2R R18, SRZ ;  /* 0x0000000000127805 */ /* 0x000fe2000001ff00 */
[----:B------:R-:W-:Y:S06]  /*58c0*/  BRA `(.L_x_12787) ;  /* 0x0000000000107947 */ /* 0x000fec0003800000 */
.L_x_12811:
[----:B------:R0:W5:Y:S01]  /*58d0*/  LDG.E.64 R18, desc[UR36][R4.64] ;  /* 0x0000002404127981 */ /* 0x000162000c1e1b00 */
[----:B------:R-:W-:Y:S05]  /*58e0*/  BRA `(.L_x_12787) ;  /* 0x0000000000087947 */ /* 0x000fea0003800000 */
.L_x_12810:
[----:B------:R0:W5:Y:S01]  /*58f0*/  LDG.E R18, desc[UR36][R4.64] ;  /* 0x0000002404127981 */ /* 0x000162000c1e1900 */
[----:B------:R-:W-:-:S07]  /*5900*/  IMAD.MOV.U32 R19, RZ, RZ, RZ ;  /* 0x000000ffff137224 */ /* 0x000fce00078e00ff */
.L_x_12787:
[----:B------:R-:W-:-:S07]  /*5910*/  VIADD R35, R35, 0x80 ;  /* 0x0000008023237836 */ /* 0x000fce0000000000 */
.L_x_12748:
[----:B------:R-:W-:Y:S05]  /*5920*/  BSYNC B6 ;  /* 0x0000000000067941 */ /* 0x000fea0003800000 */
.L_x_12747:
        /* <DEDUP_REMOVED lines=24> */
.L_x_12820:
[----:B------:R0:W5:Y:S01]  /*5ab0*/  LDG.E.U8 R16, desc[UR36][R4.64] ;  /* 0x0000002404107981 */ /* 0x000162000c1e1100 */
[----:B------:R-:W-:Y:S01]  /*5ac0*/  IMAD.MOV.U32 R17, RZ, RZ, RZ ;  /* 0x000000ffff117224 */ /* 0x000fe200078e00ff */
[----:B------:R-:W-:Y:S06]  /*5ad0*/  BRA `(.L_x_12822) ;  /* 0x0000000c00487947 */ /* 0x000fec0003800000 */
.L_x_12819:
        /* <DEDUP_REMOVED lines=8> */
.L_x_12824:
[----:B------:R-:W2:Y:S02]  /*5b60*/  LDG.E R16, desc[UR36][R4.64] ;  /* 0x0000002404107981 */ /* 0x000ea4000c1e1900 */
[----:B--2---:R-:W-:Y:S01]  /*5b70*/  SHF.R.S32.HI R17, RZ, 0x1f, R16 ;  /* 0x0000001fff117819 */ /* 0x004fe20000011410 */
[----:B------:R-:W-:Y:S06]  /*5b80*/  BRA `(.L_x_12822) ;  /* 0x0000000c001c7947 */ /* 0x000fec0003800000 */
.L_x_12823:
[----:B------:R-:W2:Y:S02]  /*5b90*/  LDG.E.S16 R16, desc[UR36][R4.64] ;  /* 0x0000002404107981 */ /* 0x000ea4000c1e1700 */
[----:B--2---:R-:W-:Y:S01]  /*5ba0*/  SHF.R.S32.HI R17, RZ, 0x1f, R16 ;  /* 0x0000001fff117819 */ /* 0x004fe20000011410 */
[----:B------:R-:W-:Y:S06]  /*5bb0*/  BRA `(.L_x_12822) ;  /* 0x0000000c00107947 */ /* 0x000fec0003800000 */
.L_x_12818:
        /* <DEDUP_REMOVED lines=9> */
.L_x_12826:
[----:B------:R-:W2:Y:S02]  /*5c50*/  LDG.E.U16 R4, desc[UR36][R4.64] ;  /* 0x0000002404047981 */ /* 0x000ea4000c1e1500 */
[----:B--2---:R-:W-:-:S06]  /*5c60*/  HADD2.F32 R16, -RZ, R4.H0_H0 ;  /* 0x20000004ff107230 */ /* 0x004fcc0000004100 */
[----:B------:R-:W2:Y:S01]  /*5c70*/  F2I.S64.TRUNC R16, R16 ;  /* 0x0000001000107311 */ /* 0x000ea2000020d900 */
[----:B------:R-:W-:Y:S05]  /*5c80*/  BRA `(.L_x_12822) ;  /* 0x0000000800dc7947 */ /* 0x000fea0003800000 */
.L_x_12825:
        /* <DEDUP_REMOVED lines=9> */
.L_x_12828:
[----:B------:R-:W2:Y:S02]  /*5d20*/  LDG.E.U16 R4, desc[UR36][R4.64] ;  /* 0x0000002404047981 */ /* 0x000ea4000c1e1500 */
[----:B--2---:R-:W-:-:S06]  /*5d30*/  HADD2.F32 R16, -RZ, R4.H0_H0 ;  /* 0x20000004ff107230 */ /* 0x004fcc0000004100 */
[----:B------:R-:W0:Y:S01]  /*5d40*/  F2I.S64.TRUNC R16, R16 ;  /* 0x0000001000107311 */ /* 0x000e22000020d900 */
[----:B------:R-:W-:Y:S05]  /*5d50*/  BRA `(.L_x_12822) ;  /* 0x0000000800a87947 */ /* 0x000fea0003800000 */
.L_x_12827:
[----:B------:R-:W2:Y:S02]  /*5d60*/  LDG.E.64 R4, desc[UR36][R4.64] ;  /* 0x0000002404047981 */ /* 0x000ea4000c1e1b00 */
[----:B--2---:R0:W1:Y:S01]  /*5d70*/  F2I.S64.F64.TRUNC R16, R4 ;  /* 0x0000000400107311 */ /* 0x004062000030d900 */
[----:B------:R-:W-:Y:S05]  /*5d80*/  BRA `(.L_x_12822) ;  /* 0x00000008009c7947 */ /* 0x000fea0003800000 */
.L_x_12817:
        /* <DEDUP_REMOVED lines=13> */
.L_x_12831:
[----:B------:R-:W2:Y:S02]  /*5e60*/  LDG.E.64 R4, desc[UR36][R4.64] ;  /* 0x0000002404047981 */ /* 0x000ea4000c1e1b00 */
[----:B--2---:R0:W1:Y:S01]  /*5e70*/  F2I.S64.F64.TRUNC R16, R4 ;  /* 0x0000000400107311 */ /* 0x004062000030d900 */
[----:B------:R-:W-:Y:S05]  /*5e80*/  BRA `(.L_x_12822) ;  /* 0x00000008005c7947 */ /* 0x000fea0003800000 */
.L_x_12830:
        /* <DEDUP_REMOVED lines=27> */
.L_x_12833:
        /* <DEDUP_REMOVED lines=14> */
.L_x_12832:
[----:B------:R-:W2:Y:S02]  /*6120*/  LDG.E.U16 R16, desc[UR36][R4.64] ;  /* 0x0000002404107981 */ /* 0x000ea4000c1e1500 */
[----:B--2---:R-:W-:-:S06]  /*6130*/  IMAD.U32 R16, R16, 0x10000, RZ ;  /* 0x0001000010107824 */ /* 0x004fcc00078e00ff */
[----:B------:R-:W0:Y:S01]  /*6140*/  F2I.S64.TRUNC R16, R16 ;  /* 0x0000001000107311 */ /* 0x000e22000020d900 */
[----:B------:R-:W-:Y:S05]  /*6150*/  BRA `(.L_x_12822) ;  /* 0x0000000400a87947 */ /* 0x000fea0003800000 */
.L_x_12829:
        /* <DEDUP_REMOVED lines=11> */
.L_x_12836:
        /* <DEDUP_REMOVED lines=21> */
.L_x_12840:
[----:B------:R-:W-:Y:S05]  /*6360*/  BSYNC B1 ;  /* 0x0000000000017941 */ /* 0x000fea0003800000 */
.L_x_12839:
[----:B------:R-:W-:Y:S01]  /*6370*/  IMAD.SHL.U32 R3, R3, 0x100000, RZ ;  /* 0x0010000003037824 */ /* 0x000fe200078e00ff */
[----:B------:R-:W-:-:S04]  /*6380*/  LEA R5, R0, 0x3b800000, 0x17 ;  /* 0x3b80000000057811 */ /* 0x000fc800078eb8ff */
[----:B------:R-:W-:-:S07]  /*6390*/  LOP3.LUT R16, R5, R3, R16, 0xfe, !PT ;  /* 0x0000000305107212 */ /* 0x000fce00078efe10 */
.L_x_12838:
[----:B------:R-:W-:Y:S05]  /*63a0*/  BSYNC B0 ;  /* 0x0000000000007941 */ /* 0x000fea0003800000 */
.L_x_12837:
[----:B------:R-:W0:Y:S01]  /*63b0*/  F2I.S64.TRUNC R16, R16 ;  /* 0x0000001000107311 */ /* 0x000e22000020d900 */
[----:B------:R-:W-:Y:S05]  /*63c0*/  BRA `(.L_x_12822) ;  /* 0x00000004000c7947 */ /* 0x000fea0003800000 */
.L_x_12835:
        /* <DEDUP_REMOVED lines=21> */
.L_x_12844:
[----:B------:R-:W-:Y:S05]  /*6520*/  BSYNC B1 ;  /* 0x0000000000017941 */ /* 0x000fea0003800000 */
.L_x_12843:
[----:B------:R-:W-:Y:S01]  /*6530*/  IMAD.SHL.U32 R3, R3, 0x200000, RZ ;  /* 0x0020000003037824 */ /* 0x000fe200078e00ff */
[----:B------:R-:W-:-:S04]  /*6540*/  LEA R5, R0, 0x37800000, 0x17 ;  /* 0x3780000000057811 */ /* 0x000fc800078eb8ff */
[----:B------:R-:W-:-:S07]  /*6550*/  LOP3.LUT R16, R5, R3, R16, 0xfe, !PT ;  /* 0x0000000305107212 */ /* 0x000fce00078efe10 */
.L_x_12842:
[----:B------:R-:W-:Y:S05]  /*6560*/  BSYNC B0 ;  /* 0x0000000000007941 */ /* 0x000fea0003800000 */
.L_x_12841:
[----:B------:R-:W0:Y:S01]  /*6570*/  F2I.S64.TRUNC R16, R16 ;  /* 0x0000001000107311 */ /* 0x000e22000020d900 */
[----:B------:R-:W-:Y:S05]  /*6580*/  BRA `(.L_x_12822) ;  /* 0x00000000009c7947 */ /* 0x000fea0003800000 */
.L_x_12834:
        /* <DEDUP_REMOVED lines=14> */
.L_x_12848:
[----:B------:R-:W-:Y:S05]  /*6670*/  BSYNC B0 ;  /* 0x0000000000007941 */ /* 0x000fea0003800000 */
.L_x_12847:
[----:B------:R-:W0:Y:S01]  /*6680*/  F2I.S64.TRUNC R16, R16 ;  /* 0x0000001000107311 */ /* 0x000e22000020d900 */
[----:B------:R-:W-:Y:S05]  /*6690*/  BRA `(.L_x_12822) ;  /* 0x0000000000587947 */ /* 0x000fea0003800000 */
.L_x_12821:
        /* <DEDUP_REMOVED lines=16> */
.L_x_12849:
[----:B------:R-:W-:Y:S01]  /*67a0*/  CS2R R16, SRZ ;  /* 0x0000000000107805 */ /* 0x000fe2000001ff00 */
[----:B------:R-:W-:Y:S06]  /*67b0*/  BRA `(.L_x_12822) ;  /* 0x0000000000107947 */ /* 0x000fec0003800000 */
.L_x_12846:
[----:B------:R0:W5:Y:S01]  /*67c0*/  LDG.E.64 R16, desc[UR36][R4.64] ;  /* 0x0000002404107981 */ /* 0x000162000c1e1b00 */
[----:B------:R-:W-:Y:S05]  /*67d0*/  BRA `(.L_x_12822) ;  /* 0x0000000000087947 */ /* 0x000fea0003800000 */
.L_x_12845:
[----:B------:R0:W5:Y:S01]  /*67e0*/  LDG.E R16, desc[UR36][R4.64] ;  /* 0x0000002404107981 */ /* 0x000162000c1e1900 */
[----:B------:R-:W-:-:S07]  /*67f0*/  IMAD.MOV.U32 R17, RZ, RZ, RZ ;  /* 0x000000ffff117224 */ /* 0x000fce00078e00ff */
.L_x_12822:
        /* <DEDUP_REMOVED lines=19> */
.L_x_12853:
[----:B------:R0:W5:Y:S01]  /*6930*/  LDG.E.U8 R24, desc[UR36][R4.64] ;  /* 0x0000002404187981 */ /* 0x000162000c1e1100 */
[----:B------:R-:W-:Y:S01]  /*6940*/  IMAD.MOV.U32 R25, RZ, RZ, RZ ;  /* 0x000000ffff197224 */ /* 0x000fe200078e00ff */
[----:B------:R-:W-:Y:S06]  /*6950*/  BRA `(.L_x_12816) ;  /* 0x0000000c00447947 */ /* 0x000fec0003800000 */
.L_x_12852:
        /* <DEDUP_REMOVED lines=8> */
.L_x_12856:
[----:B------:R-:W2:Y:S02]  /*69e0*/  LDG.E R24, desc[UR36][R4.64] ;  /* 0x0000002404187981 */ /* 0x000ea4000c1e1900 */
[----:B--2---:R-:W-:Y:S01]  /*69f0*/  SHF.R.S32.HI R25, RZ, 0x1f, R24 ;  /* 0x0000001fff197819 */ /* 0x004fe20000011418 */
[----:B------:R-:W-:Y:S06]  /*6a00*/  BRA `(.L_x_12816) ;  /* 0x0000000c00187947 */ /* 0x000fec0003800000 */
.L_x_12855:
[----:B------:R-:W2:Y:S02]  /*6a10*/  LDG.E.S16 R24, desc[UR36][R4.64] ;  /* 0x0000002404187981 */ /* 0x000ea4000c1e1700 */
[----:B--2---:R-:W-:Y:S01]  /*6a20*/  SHF.R.S32.HI R25, RZ, 0x1f, R24 ;  /* 0x0000001fff197819 */ /* 0x004fe20000011418 */
[----:B------:R-:W-:Y:S06]  /*6a30*/  BRA `(.L_x_12816) ;  /* 0x0000000c000c7947 */ /* 0x000fec0003800000 */
.L_x_12851:
        /* <DEDUP_REMOVED lines=9> */
.L_x_12858:
[----:B------:R-:W2:Y:S02]  /*6ad0*/  LDG.E.U16 R4, desc[UR36][R4.64] ;  /* 0x0000002404047981 */ /* 0x000ea4000c1e1500 */
[----:B--2---:R-:W-:-:S06]  /*6ae0*/  HADD2.F32 R24, -RZ, R4.H0_H0 ;  /* 0x20000004ff187230 */ /* 0x004fcc0000004100 */
[----:B------:R-:W0:Y:S01]  /*6af0*/  F2I.S64.TRUNC R24, R24 ;  /* 0x0000001800187311 */ /* 0x000e22000020d900 */
[----:B------:R-:W-:Y:S05]  /*6b00*/  BRA `(.L_x_12816) ;  /* 0x0000000800d87947 */ /* 0x000fea0003800000 */
.L_x_12857:
        /* <DEDUP_REMOVED lines=9> */
.L_x_12860:
[----:B------:R-:W2:Y:S02]  /*6ba0*/  LDG.E.U16 R4, desc[UR36][R4.64] ;  /* 0x0000002404047981 */ /* 0x000ea4000c1e1500 */
[----:B--2---:R-:W-:-:S06]  /*6bb0*/  HADD2.F32 R24, -RZ, R4.H0_H0 ;  /* 0x20000004ff187230 */ /* 0x004fcc0000004100 */
[----:B------:R-:W0:Y:S01]  /*6bc0*/  F2I.S64.TRUNC R24, R24 ;  /* 0x0000001800187311 */ /* 0x000e22000020d900 */
[----:B------:R-:W-:Y:S05]  /*6bd0*/  BRA `(.L_x_12816) ;  /* 0x0000000800a47947 */ /* 0x000fea0003800000 */
.L_x_12859:
[----:B------:R-:W2:Y:S02]  /*6be0*/  LDG.E.64 R4, desc[UR36][R4.64] ;  /* 0x0000002404047981 */ /* 0x000ea4000c1e1b00 */
[----:B--2---:R0:W1:Y:S01]  /*6bf0*/  F2I.S64.F64.TRUNC R24, R4 ;  /* 0x0000000400187311 */ /* 0x004062000030d900 */
[----:B------:R-:W-:Y:S05]  /*6c00*/  BRA `(.L_x_12816) ;  /* 0x0000000800987947 */ /* 0x000fea0003800000 */
.L_x_12850:
        /* <DEDUP_REMOVED lines=13> */
.L_x_12863:
[----:B------:R-:W2:Y:S02]  /*6ce0*/  LDG.E.64 R4, desc[UR36][R4.64] ;  /* 0x0000002404047981 */ /* 0x000ea4000c1e1b00 */
[----:B--2---:R0:W1:Y:S01]  /*6cf0*/  F2I.S64.F64.TRUNC R24, R4 ;  /* 0x0000000400187311 */ /* 0x004062000030d900 */
[----:B------:R-:W-:Y:S05]  /*6d00*/  BRA `(.L_x_12816) ;  /* 0x0000000800587947 */ /* 0x000fea0003800000 */
.L_x_12862:
        /* <DEDUP_REMOVED lines=27> */
.L_x_12865:
        /* <DEDUP_REMOVED lines=14> */
.L_x_12864:
[----:B------:R-:W2:Y:S02]  /*6fa0*/  LDG.E.U16 R24, desc[UR36][R4.64] ;  /* 0x0000002404187981 */ /* 0x000ea4000c1e1500 */
[----:B--2---:R-:W-:-:S06]  /*6fb0*/  IMAD.U32 R24, R24, 0x10000, RZ ;  /* 0x0001000018187824 */ /* 0x004fcc00078e00ff */
[----:B------:R-:W0:Y:S01]  /*6fc0*/  F2I.S64.TRUNC R24, R24 ;  /* 0x0000001800187311 */ /* 0x000e22000020d900 */
[----:B------:R-:W-:Y:S05]  /*6fd0*/  BRA `(.L_x_12816) ;  /* 0x0000000400a47947 */ /* 0x000fea0003800000 */
.L_x_12861:
        /* <DEDUP_REMOVED lines=11> */
.L_x_12868:
        /* <DEDUP_REMOVED lines=21> */
.L_x_12872:
[----:B------:R-:W-:Y:S05]  /*71e0*/  BSYNC B1 ;  /* 0x0000000000017941 */ /* 0x000fea0003800000 */
.L_x_12871:
[----:B------:R-:W-:Y:S01]  /*71f0*/  IMAD.SHL.U32 R3, R3, 0x100000, RZ ;  /* 0x0010000003037824 */ /* 0x000fe200078e00ff */
[----:B------:R-:W-:-:S04]  /*7200*/  LEA R5, R0, 0x3b800000, 0x17 ;  /* 0x3b80000000057811 */ /* 0x000fc800078eb8ff */
[----:B------:R-:W-:-:S07]  /*7210*/  LOP3.LUT R24, R5, R3, R24, 0xfe, !PT ;  /* 0x0000000305187212 */ /* 0x000fce00078efe18 */
.L_x_12870:
[----:B------:R-:W-:Y:S05]  /*7220*/  BSYNC B0 ;  /* 0x0000000000007941 */ /* 0x000fea0003800000 */
.L_x_12869:
[----:B------:R-:W0:Y:S01]  /*7230*/  F2I.S64.TRUNC R24, R24 ;  /* 0x0000001800187311 */ /* 0x000e22000020d900 */
[----:B------:R-:W-:Y:S05]  /*7240*/  BRA `(.L_x_12816) ;  /* 0x0000000400087947 */ /* 0x000fea0003800000 */
.L_x_12867:
        /* <DEDUP_REMOVED lines=21> */
.L_x_12876:
[----:B------:R-:W-:Y:S05]  /*73a0*/  BSYNC B1 ;  /* 0x0000000000017941 */ /* 0x000fea0003800000 */
.L_x_12875:
[----:B------:R-:W-:Y:S01]  /*73b0*/  IMAD.SHL.U32 R3, R3, 0x200000, RZ ;  /* 0x0020000003037824 */ /* 0x000fe200078e00ff */
[----:B------:R-:W-:-:S04]  /*73c0*/  LEA R5, R0, 0x37800000, 0x17 ;  /* 0x3780000000057811 */ /* 0x000fc800078eb8ff */
[----:B------:R-:W-:-:S07]  /*73d0*/  LOP3.LUT R24, R5, R3, R24, 0xfe, !PT ;  /* 0x0000000305187212 */ /* 0x000fce00078efe18 */
.L_x_12874:
[----:B------:R-:W-:Y:S05]  /*73e0*/  BSYNC B0 ;  /* 0x0000000000007941 */ /* 0x000fea0003800000 */
.L_x_12873:
[----:B------:R-:W0:Y:S01]  /*73f0*/  F2I.S64.TRUNC R24, R24 ;  /* 0x0000001800187311 */ /* 0x000e22000020d900 */
[----:B------:R-:W-:Y:S05]  /*7400*/  BRA `(.L_x_12816) ;  /* 0x0000000000987947 */ /* 0x000fea0003800000 */
.L_x_12866:
        /* <DEDUP_REMOVED lines=14> */
.L_x_12880:
[----:B------:R-:W-:Y:S05]  /*74f0*/  BSYNC B0 ;  /* 0x0000000000007941 */ /* 0x000fea0003800000 */
.L_x_12879:
[----:B------:R-:W0:Y:S01]  /*7500*/  F2I.S64.TRUNC R24, R24 ;  /* 0x0000001800187311 */ /* 0x000e22000020d900 */
[----:B------:R-:W-:Y:S05]  /*7510*/  BRA `(.L_x_12816) ;  /* 0x0000000000547947 */ /* 0x000fea0003800000 */
.L_x_12854:
        /* <DEDUP_REMOVED lines=16> */
.L_x_12881:
[----:B------:R-:W-:Y:S05]  /*7620*/  BRA `(.L_x_12816) ;  /* 0x0000000000107947 */ /* 0x000fea0003800000 */
.L_x_12878:
[----:B------:R0:W5:Y:S01]  /*7630*/  LDG.E.64 R24, desc[UR36][R4.64] ;  /* 0x0000002404187981 */ /* 0x000162000c1e1b00 */
[----:B------:R-:W-:Y:S05]  /*7640*/  BRA `(.L_x_12816) ;  /* 0x0000000000087947 */ /* 0x000fea0003800000 */
.L_x_12877:
[----:B------:R0:W5:Y:S01]  /*7650*/  LDG.E R24, desc[UR36][R4.64] ;  /* 0x0000002404187981 */ /* 0x000162000c1e1900 */
[----:B------:R-:W-:-:S07]  /*7660*/  IMAD.MOV.U32 R25, RZ, RZ, RZ ;  /* 0x000000ffff197224 */ /* 0x000fce00078e00ff */
.L_x_12816:
[----:B------:R-:W-:Y:S05]  /*7670*/  BSYNC B6 ;  /* 0x0000000000067941 */ /* 0x000fea0003800000 */
.L_x_12815:
        /* <DEDUP_REMOVED lines=35> */
.L_x_12887:
[----:B------:R0:W-:Y:S01]  /*78b0*/  STG.E.U8 desc[UR36][R8.64], R3 ;  /* 0x0000000308007986 */ /* 0x0001e2000c101124 */
[----:B------:R-:W-:Y:S05]  /*78c0*/  BRA `(.L_x_12883) ;  /* 0x0000000c00447947 */ /* 0x000fea0003800000 */
.L_x_12886:
        /* <DEDUP_REMOVED lines=8> */
.L_x_12890:
[----:B------:R0:W-:Y:S01]  /*7950*/  STG.E desc[UR36][R8.64], R3 ;  /* 0x0000000308007986 */ /* 0x0001e2000c101924 */
[----:B------:R-:W-:Y:S05]  /*7960*/  BRA `(.L_x_12883) ;  /* 0x0000000c001c7947 */ /* 0x000fea0003800000 */
.L_x_12889:
[----:B------:R0:W-:Y:S01]  /*7970*/  STG.E.U16 desc[UR36][R8.64], R3 ;  /* 0x0000000308007986 */ /* 0x0001e2000c101524 */
[----:B------:R-:W-:Y:S05]  /*7980*/  BRA `(.L_x_12883) ;  /* 0x0000000c00147947 */ /* 0x000fea0003800000 */
.L_x_12885:
        /* <DEDUP_REMOVED lines=9> */
.L_x_12892:
[----:B------:R-:W0:Y:S02]  /*7a20*/  I2F.S64 R0, R4 ;  /* 0x0000000400007312 */ /* 0x000e240000301400 */
[----:B0-----:R-:W-:-:S05]  /*7a30*/  F2FP.F16.F32.PACK_AB R0, RZ, R0 ;  /* 0x00000000ff00723e */ /* 0x001fca00000000ff */
[----:B------:R0:W-:Y:S01]  /*7a40*/  STG.E.U16 desc[UR36][R8.64], R0 ;  /* 0x0000000008007986 */ /* 0x0001e2000c101524 */
[----:B------:R-:W-:Y:S05]  /*7a50*/  BRA `(.L_x_12883) ;  /* 0x0000000800e07947 */ /* 0x000fea0003800000 */
.L_x_12891:
        /* <DEDUP_REMOVED lines=10> */
.L_x_12894:
[----:B------:R-:W0:Y:S02]  /*7b00*/  I2F.S64 R4, R4 ;  /* 0x0000000400047312 */ /* 0x000e240000301400 */
[----:B0-----:R-:W-:-:S04]  /*7b10*/  F2FP.F16.F32.PACK_AB R3, RZ, R4 ;  /* 0x00000004ff03723e */ /* 0x001fc800000000ff */
[----:B------:R-:W-:-:S05]  /*7b20*/  PRMT R3, R3, 0x5410, RZ ;  /* 0x0000541003037816 */ /* 0x000fca00000000ff */
[----:B------:R3:W-:Y:S01]  /*7b30*/  STG.E desc[UR36][R8.64], R3 ;  /* 0x0000000308007986 */ /* 0x0007e2000c101924 */
[----:B------:R-:W-:Y:S05]  /*7b40*/  BRA `(.L_x_12883) ;  /* 0x0000000800a47947 */ /* 0x000fea0003800000 */
.L_x_12893:
[----:B------:R-:W0:Y:S02]  /*7b50*/  I2F.F64.S64 R4, R4 ;  /* 0x0000000400047312 */ /* 0x000e240000301c00 */
[----:B0-----:R4:W-:Y:S01]  /*7b60*/  STG.E.64 desc[UR36][R8.64], R4 ;  /* 0x0000000408007986 */ /* 0x0019e2000c101b24 */
[----:B------:R-:W-:Y:S05]  /*7b70*/  BRA `(.L_x_12883) ;  /* 0x0000000800987947 */ /* 0x000fea0003800000 */
.L_x_12884:
        /* <DEDUP_REMOVED lines=13> */
.L_x_12897:
[----:B------:R-:W0:Y:S01]  /*7c50*/  I2F.F64.S64 R4, R4 ;  /* 0x0000000400047312 */ /* 0x000e220000301c00 */
[----:B------:R-:W-:-:S05]  /*7c60*/  CS2R R6, SRZ ;  /* 0x0000000000067805 */ /* 0x000fca000001ff00 */
[----:B0-----:R0:W-:Y:S01]  /*7c70*/  STG.E.128 desc[UR36][R8.64], R4 ;  /* 0x0000000408007986 */ /* 0x0011e2000c101d24 */
[----:B------:R-:W-:Y:S05]  /*7c80*/  BRA `(.L_x_12883) ;  /* 0x0000000800547947 */ /* 0x000fea0003800000 */
.L_x_12896:
        /* <DEDUP_REMOVED lines=21> */
.L_x_12901:
[----:B------:R-:W-:Y:S05]  /*7de0*/  BSYNC B0 ;  /* 0x0000000000007941 */ /* 0x000fea0003800000 */
.L_x_12900:
[----:B------:R-:W-:-:S05]  /*7df0*/  LOP3.LUT R7, R0, R7, RZ, 0xfc, !PT ;  /* 0x0000000700077212 */ /* 0x000fca00078efcff */
[----:B------:R0:W-:Y:S01]  /*7e00*/  STG.E.U8 desc[UR36][R8.64], R7 ;  /* 0x0000000708007986 */ /* 0x0001e2000c101124 */
[----:B------:R-:W-:Y:S05]  /*7e10*/  BRA `(.L_x_12883) ;  /* 0x0000000400f07947 */ /* 0x000fea0003800000 */
.L_x_12899:
        /* <DEDUP_REMOVED lines=13> */
.L_x_12903:
[----:B------:R-:W-:Y:S01]  /*7ef0*/  IMAD.MOV.U32 R0, RZ, RZ, 0x7f ;  /* 0x0000007fff007424 */ /* 0x000fe200078e00ff */
[----:B------:R-:W-:-:S04]  /*7f00*/  ISETP.GT.U32.AND P0, PT, R3, 0x7f800000, PT ;  /* 0x7f8000000300780c */ /* 0x000fc80003f04070 */
[----:B------:R-:W-:-:S09]  /*7f10*/  SEL R0, R0, 0x7c, P0 ;  /* 0x0000007c00007807 */ /* 0x000fd20000000000 */
.L_x_12904:
[----:B------:R-:W-:Y:S05]  /*7f20*/  BSYNC B0 ;  /* 0x0000000000007941 */ /* 0x000fea0003800000 */
.L_x_12902:
[----:B------:R-:W-:-:S04]  /*7f30*/  LOP3.LUT R3, R5, 0x80000000, RZ, 0xc0, !PT ;  /* 0x8000000005037812 */ /* 0x000fc800078ec0ff */
[----:B------:R-:W-:-:S04]  /*7f40*/  SHF.R.U32.HI R3, RZ, 0x18, R3 ;  /* 0x00000018ff037819 */ /* 0x000fc80000011603 */
[----:B------:R-:W-:-:S05]  /*7f50*/  LOP3.LUT R3, R0, R3, RZ, 0xfc, !PT ;  /* 0x0000000300037212 */ /* 0x000fca00078efcff */
[----:B------:R0:W-:Y:S01]  /*7f60*/  STG.E.U8 desc[UR36][R8.64], R3 ;  /* 0x0000000308007986 */ /* 0x0001e2000c101124 */
[----:B------:R-:W-:Y:S05]  /*7f70*/  BRA `(.L_x_12883) ;  /* 0x0000000400987947 */ /* 0x000fea0003800000 */
.L_x_12898:
[----:B------:R-:W0:Y:S02]  /*7f80*/  I2F.S64 R0, R4 ;  /* 0x0000000400007312 */ /* 0x000e240000301400 */
[----:B0-----:R-:W-:-:S05]  /*7f90*/  F2FP.BF16.F32.PACK_AB R0, RZ, R0 ;  /* 0x00000000ff00723e */ /* 0x001fca00000010ff */
[----:B------:R0:W-:Y:S01]  /*7fa0*/  STG.E.U16 desc[UR36][R8.64], R0 ;  /* 0x0000000008007986 */ /* 0x0001e2000c101524 */
[----:B------:R-:W-:Y:S05]  /*7fb0*/  BRA `(.L_x_12883) ;  /* 0x0000000400887947 */ /* 0x000fea0003800000 */
.L_x_12895:
        /* <DEDUP_REMOVED lines=10> */
.L_x_12907:
        /* <DEDUP_REMOVED lines=17> */
.L_x_12910:
[----:B------:R-:W-:-:S04]  /*8170*/  LOP3.LUT R0, R5, 0x80000000, RZ, 0xc0, !PT ;  /* 0x8000000005007812 */ /* 0x000fc800078ec0ff */
[----:B------:R-:W-:-:S04]  /*8180*/  SHF.R.U32.HI R0, RZ, 0x18, R0 ;  /* 0x00000018ff007819 */ /* 0x000fc80000011600 */
[----:B------:R-:W-:-:S07]  /*8190*/  LOP3.LUT R0, R3, R0, RZ, 0xfc, !PT ;  /* 0x0000000003007212 */ /* 0x000fce00078efcff */
.L_x_12909:
[----:B------:R-:W-:Y:S05]  /*81a0*/  BSYNC B0 ;  /* 0x0000000000007941 */ /* 0x000fea0003800000 */
.L_x_12908:
[----:B------:R0:W-:Y:S01]  /*81b0*/  STG.E.U8 desc[UR36][R8.64], R0 ;  /* 0x0000000008007986 */ /* 0x0001e2000c101124 */
[----:B------:R-:W-:Y:S05]  /*81c0*/  BRA `(.L_x_12883) ;  /* 0x0000000400047947 */ /* 0x000fea0003800000 */
.L_x_12906:
        /* <DEDUP_REMOVED lines=17> */
.L_x_12913:
[----:B------:R-:W-:-:S04]  /*82e0*/  LOP3.LUT R0, R5, 0x80000000, RZ, 0xc0, !PT ;  /* 0x8000000005007812 */ /* 0x000fc800078ec0ff */
[----:B------:R-:W-:-:S04]  /*82f0*/  SHF.R.U32.HI R0, RZ, 0x18, R0 ;  /* 0x00000018ff007819 */ /* 0x000fc80000011600 */
[----:B------:R-:W-:-:S07]  /*8300*/  LOP3.LUT R0, R3, R0, RZ, 0xfc, !PT ;  /* 0x0000000003007212 */ /* 0x000fce00078efcff */
.L_x_12912:
[----:B------:R-:W-:Y:S05]  /*8310*/  BSYNC B0 ;  /* 0x0000000000007941 */ /* 0x000fea0003800000 */
.L_x_12911:
[----:B------:R0:W-:Y:S01]  /*8320*/  STG.E.U8 desc[UR36][R8.64], R0 ;  /* 0x0000000008007986 */ /* 0x0001e2000c101124 */
[----:B------:R-:W-:Y:S05]  /*8330*/  BRA `(.L_x_12883) ;  /* 0x0000000000a87947 */ /* 0x000fea0003800000 */
.L_x_12905:
        /* <DEDUP_REMOVED lines=22> */
.L_x_12888:
        /* <DEDUP_REMOVED lines=16> */
.L_x_12916:
[----:B------:R-:W-:Y:S05]  /*85a0*/  BRA `(.L_x_12883) ;  /* 0x00000000000c7947 */ /* 0x000fea0003800000 */
.L_x_12915:
[----:B------:R0:W-:Y:S01]  /*85b0*/  STG.E.64 desc[UR36][R8.64], R4 ;  /* 0x0000000408007986 */ /* 0x0001e2000c101b24 */
[----:B------:R-:W-:Y:S05]  /*85c0*/  BRA `(.L_x_12883) ;  /* 0x0000000000047947 */ /* 0x000fea0003800000 */
.L_x_12914:
[----:B------:R0:W-:Y:S02]  /*85d0*/  STG.E desc[UR36][R8.64], R3 ;  /* 0x0000000308007986 */ /* 0x0001e4000c101924 */
.L_x_12883:
[----:B------:R-:W-:Y:S05]  /*85e0*/  BSYNC B6 ;  /* 0x0000000000067941 */ /* 0x000fea0003800000 */
.L_x_12882:
        /* <DEDUP_REMOVED lines=23> */
.L_x_12922:
[----:B------:R0:W-:Y:S01]  /*8760*/  STG.E.U8 desc[UR36][R8.64], R26 ;  /* 0x0000001a08007986 */ /* 0x0001e2000c101124 */
[----:B------:R-:W-:Y:S05]  /*8770*/  BRA `(.L_x_12924) ;  /* 0x0000000c004c7947 */ /* 0x000fea0003800000 */
.L_x_12921:
        /* <DEDUP_REMOVED lines=8> */
.L_x_12926:
[----:B------:R0:W-:Y:S01]  /*8800*/  STG.E desc[UR36][R8.64], R26 ;  /* 0x0000001a08007986 */ /* 0x0001e2000c101924 */
[----:B------:R-:W-:Y:S05]  /*8810*/  BRA `(.L_x_12924) ;  /* 0x0000000c00247947 */ /* 0x000fea0003800000 */
.L_x_12925:
[----:B------:R0:W-:Y:S01]  /*8820*/  STG.E.U16 desc[UR36][R8.64], R26 ;  /* 0x0000001a08007986 */ /* 0x0001e2000c101524 */
[----:B------:R-:W-:Y:S05]  /*8830*/  BRA `(.L_x_12924) ;  /* 0x0000000c001c7947 */ /* 0x000fea0003800000 */
.L_x_12920:
        /* <DEDUP_REMOVED lines=9> */
.L_x_12928:
[----:B------:R-:W0:Y:S02]  /*88d0*/  I2F.S64 R0, R26 ;  /* 0x0000001a00007312 */ /* 0x000e240000301400 */
[----:B0-----:R-:W-:-:S05]  /*88e0*/  F2FP.F16.F32.PACK_AB R0, RZ, R0 ;  /* 0x00000000ff00723e */ /* 0x001fca00000000ff */
[----:B------:R0:W-:Y:S01]  /*88f0*/  STG.E.U16 desc[UR36][R8.64], R0 ;  /* 0x0000000008007986 */ /* 0x0001e2000c101524 */
[----:B------:R-:W-:Y:S05]  /*8900*/  BRA `(.L_x_12924) ;  /* 0x0000000800e87947 */ /* 0x000fea0003800000 */
.L_x_12927:
        /* <DEDUP_REMOVED lines=10> */
.L_x_12930:
[----:B------:R-:W0:Y:S02]  /*89b0*/  I2F.S64 R26, R26 ;  /* 0x0000001a001a7312 */ /* 0x000e240000301400 */
[----:B0-----:R-:W-:-:S04]  /*89c0*/  F2FP.F16.F32.PACK_AB R3, RZ, R26 ;  /* 0x0000001aff03723e */ /* 0x001fc800000000ff */
[----:B------:R-:W-:-:S05]  /*89d0*/  PRMT R3, R3, 0x5410, RZ ;  /* 0x0000541003037816 */ /* 0x000fca00000000ff */
[----:B------:R3:W-:Y:S01]  /*89e0*/  STG.E desc[UR36][R8.64], R3 ;  /* 0x0000000308007986 */ /* 0x0007e2000c101924 */
[----:B------:R-:W-:Y:S05]  /*89f0*/  BRA `(.L_x_12924) ;  /* 0x0000000800ac7947 */ /* 0x000fea0003800000 */
.L_x_12929:
[----:B------:R-:W0:Y:S02]  /*8a00*/  I2F.F64.S64 R26, R26 ;  /* 0x0000001a001a7312 */ /* 0x000e240000301c00 */
[----:B0-----:R4:W-:Y:S01]  /*8a10*/  STG.E.64 desc[UR36][R8.64], R26 ;  /* 0x0000001a08007986 */ /* 0x0019e2000c101b24 */
[----:B------:R-:W-:Y:S05]  /*8a20*/  BRA `(.L_x_12924) ;  /* 0x0000000800a07947 */ /* 0x000fea0003800000 */
.L_x_12919:
        /* <DEDUP_REMOVED lines=13> */
.L_x_12933:
[----:B------:R-:W0:Y:S01]  /*8b00*/  I2F.F64.S64 R4, R26 ;  /* 0x0000001a00047312 */ /* 0x000e220000301c00 */
[----:B------:R-:W-:-:S05]  /*8b10*/  CS2R R6, SRZ ;  /* 0x0000000000067805 */ /* 0x000fca000001ff00 */
[----:B0-----:R0:W-:Y:S01]  /*8b20*/  STG.E.128 desc[UR36][R8.64], R4 ;  /* 0x0000000408007986 */ /* 0x0011e2000c101d24 */
[----:B------:R-:W-:Y:S05]  /*8b30*/  BRA `(.L_x_12924) ;  /* 0x00000008005c7947 */ /* 0x000fea0003800000 */
.L_x_12932:
        /* <DEDUP_REMOVED lines=21> */
.L_x_12937:
[----:B------:R-:W-:Y:S05]  /*8c90*/  BSYNC B0 ;  /* 0x0000000000007941 */ /* 0x000fea0003800000 */
.L_x_12936:
[----:B------:R-:W-:-:S05]  /*8ca0*/  LOP3.LUT R5, R0, R5, RZ, 0xfc, !PT ;  /* 0x0000000500057212 */ /* 0x000fca00078efcff */
[----:B------:R0:W-:Y:S01]  /*8cb0*/  STG.E.U8 desc[UR36][R8.64], R5 ;  /* 0x0000000508007986 */ /* 0x0001e2000c101124 */
[----:B------:R-:W-:Y:S05]  /*8cc0*/  BRA `(.L_x_12924) ;  /* 0x0000000400f87947 */ /* 0x000fea0003800000 */
.L_x_12935:
        /* <DEDUP_REMOVED lines=13> */
.L_x_12939:
[----:B------:R-:W-:Y:S01]  /*8da0*/  IMAD.MOV.U32 R0, RZ, RZ, 0x7f ;  /* 0x0000007fff007424 */ /* 0x000fe200078e00ff */
[----:B------:R-:W-:-:S04]  /*8db0*/  ISETP.GT.U32.AND P0, PT, R3, 0x7f800000, PT ;  /* 0x7f8000000300780c */ /* 0x000fc80003f04070 */
[----:B------:R-:W-:-:S09]  /*8dc0*/  SEL R0, R0, 0x7c, P0 ;  /* 0x0000007c00007807 */ /* 0x000fd20000000000 */
.L_x_12940:
[----:B------:R-:W-:Y:S05]  /*8dd0*/  BSYNC B0 ;  /* 0x0000000000007941 */ /* 0x000fea0003800000 */
.L_x_12938:
[----:B------:R-:W-:-:S04]  /*8de0*/  LOP3.LUT R3, R27, 0x80000000, RZ, 0xc0, !PT ;  /* 0x800000001b037812 */ /* 0x000fc800078ec0ff */
[----:B------:R-:W-:-:S04]  /*8df0*/  SHF.R.U32.HI R3, RZ, 0x18, R3 ;  /* 0x00000018ff037819 */ /* 0x000fc80000011603 */
[----:B------:R-:W-:-:S05]  /*8e00*/  LOP3.LUT R3, R0, R3, RZ, 0xfc, !PT ;  /* 0x0000000300037212 */ /* 0x000fca00078efcff */
[----:B------:R0:W-:Y:S01]  /*8e10*/  STG.E.U8 desc[UR36][R8.64], R3 ;  /* 0x0000000308007986 */ /* 0x0001e2000c101124 */
[----:B------:R-:W-:Y:S05]  /*8e20*/  BRA `(.L_x_12924) ;  /* 0x0000000400a07947 */ /* 0x000fea0003800000 */
.L_x_12934:
[----:B------:R-:W0:Y:S02]  /*8e30*/  I2F.S64 R0, R26 ;  /* 0x0000001a00007312 */ /* 0x000e240000301400 */
[----:B0-----:R-:W-:-:S05]  /*8e40*/  F2FP.BF16.F32.PACK_AB R0, RZ, R0 ;  /* 0x00000000ff00723e */ /* 0x001fca00000010ff */
[----:B------:R0:W-:Y:S01]  /*8e50*/  STG.E.U16 desc[UR36][R8.64], R0 ;  /* 0x0000000008007986 */ /* 0x0001e2000c101524 */
[----:B------:R-:W-:Y:S05]  /*8e60*/  BRA `(.L_x_12924) ;  /* 0x0000000400907947 */ /* 0x000fea0003800000 */
.L_x_12931:
        /* <DEDUP_REMOVED lines=10> */
.L_x_12943:
        /* <DEDUP_REMOVED lines=17> */
.L_x_12946:
[----:B------:R-:W-:-:S04]  /*9020*/  LOP3.LUT R3, R27, 0x80000000, RZ, 0xc0, !PT ;  /* 0x800000001b037812 */ /* 0x000fc800078ec0ff */
[----:B------:R-:W-:-:S04]  /*9030*/  SHF.R.U32.HI R3, RZ, 0x18, R3 ;  /* 0x00000018ff037819 */ /* 0x000fc80000011603 */
[----:B------:R-:W-:-:S04]  /*9040*/  LOP3.LUT R0, R0, R3, RZ, 0xfc, !PT ;  /* 0x0000000300007212 */ /* 0x000fc800078efcff */
[----:B------:R-:W-:-:S07]  /*9050*/  PRMT R4, R0, 0x7610, R4 ;  /* 0x0000761000047816 */ /* 0x000fce0000000004 */
.L_x_12945:
[----:B------:R-:W-:Y:S05]  /*9060*/  BSYNC B0 ;  /* 0x0000000000007941 */ /* 0x000fea0003800000 */
.L_x_12944:
[----:B------:R0:W-:Y:S01]  /*9070*/  STG.E.U8 desc[UR36][R8.64], R4 ;  /* 0x0000000408007986 */ /* 0x0001e2000c101124 */
[----:B------:R-:W-:Y:S05]  /*9080*/  BRA `(.L_x_12924) ;  /* 0x0000000400087947 */ /* 0x000fea0003800000 */
.L_x_12942:
        /* <DEDUP_REMOVED lines=17> */
.L_x_12949:
[----:B------:R-:W-:-:S04]  /*91a0*/  LOP3.LUT R3, R27, 0x80000000, RZ, 0xc0, !PT ;  /* 0x800000001b037812 */ /* 0x000fc800078ec0ff */
[----:B------:R-:W-:-:S04]  /*91b0*/  SHF.R.U32.HI R3, RZ, 0x18, R3 ;  /* 0x00000018ff037819 */ /* 0x000fc80000011603 */
[----:B------:R-:W-:-:S04]  /*91c0*/  LOP3.LUT R0, R0, R3, RZ, 0xfc, !PT ;  /* 0x0000000300007212 */ /* 0x000fc800078efcff */
[----:B------:R-:W-:-:S07]  /*91d0*/  PRMT R4, R0, 0x7610, R4 ;  /* 0x0000761000047816 */ /* 0x000fce0000000004 */
.L_x_12948:
[----:B------:R-:W-:Y:S05]  /*91e0*/  BSYNC B0 ;  /* 0x0000000000007941 */ /* 0x000fea0003800000 */
.L_x_12947:
[----:B------:R0:W-:Y:S01]  /*91f0*/  STG.E.U8 desc[UR36][R8.64], R4 ;  /* 0x0000000408007986 */ /* 0x0001e2000c101124 */
[----:B------:R-:W-:Y:S05]  /*9200*/  BRA `(.L_x_12924) ;  /* 0x0000000000a87947 */ /* 0x000fea0003800000 */
.L_x_12941:
        /* <DEDUP_REMOVED lines=22> */
.L_x_12923:
        /* <DEDUP_REMOVED lines=16> */
.L_x_12952:
[----:B------:R-:W-:Y:S05]  /*9470*/  BRA `(.L_x_12924) ;  /* 0x00000000000c7947 */ /* 0x000fea0003800000 */
.L_x_12951:
[----:B------:R0:W-:Y:S01]  /*9480*/  STG.E.64 desc[UR36][R8.64], R26 ;  /* 0x0000001a08007986 */ /* 0x0001e2000c101b24 */
[----:B------:R-:W-:Y:S05]  /*9490*/  BRA `(.L_x_12924) ;  /* 0x0000000000047947 */ /* 0x000fea0003800000 */
.L_x_12950:
[----:B------:R0:W-:Y:S02]  /*94a0*/  STG.E desc[UR36][R8.64], R26 ;  /* 0x0000001a08007986 */ /* 0x0001e4000c101924 */
.L_x_12924:
        /* <DEDUP_REMOVED lines=23> */
.L_x_12956:
[----:B------:R0:W-:Y:S01]  /*9620*/  STG.E.U8 desc[UR36][R4.64], R18 ;  /* 0x0000001204007986 */ /* 0x0001e2000c101124 */
[----:B------:R-:W-:Y:S05]  /*9630*/  BRA `(.L_x_12958) ;  /* 0x0000000c00447947 */ /* 0x000fea0003800000 */
.L_x_12955:
        /* <DEDUP_REMOVED lines=8> */
.L_x_12960:
[----:B------:R0:W-:Y:S01]  /*96c0*/  STG.E desc[UR36][R4.64], R18 ;  /* 0x0000001204007986 */ /* 0x0001e2000c101924 */
[----:B------:R-:W-:Y:S05]  /*96d0*/  BRA `(.L_x_12958) ;  /* 0x0000000c001c7947 */ /* 0x000fea0003800000 */
.L_x_12959:
[----:B------:R0:W-:Y:S01]  /*96e0*/  STG.E.U16 desc[UR36][R4.64], R18 ;  /* 0x0000001204007986 */ /* 0x0001e2000c101524 */
[----:B------:R-:W-:Y:S05]  /*96f0*/  BRA `(.L_x_12958) ;  /* 0x0000000c00147947 */ /* 0x000fea0003800000 */
.L_x_12954:
        /* <DEDUP_REMOVED lines=9> */
.L_x_12962:
[----:B------:R-:W0:Y:S02]  /*9790*/  I2F.S64 R0, R18 ;  /* 0x0000001200007312 */ /* 0x000e240000301400 */
[----:B0-----:R-:W-:-:S05]  /*97a0*/  F2FP.F16.F32.PACK_AB R0, RZ, R0 ;  /* 0x00000000ff00723e */ /* 0x001fca00000000ff */
[----:B------:R0:W-:Y:S01]  /*97b0*/  STG.E.U16 desc[UR36][R4.64], R0 ;  /* 0x0000000004007986 */ /* 0x0001e2000c101524 */
[----:B------:R-:W-:Y:S05]  /*97c0*/  BRA `(.L_x_12958) ;  /* 0x0000000800e07947 */ /* 0x000fea0003800000 */
.L_x_12961:
        /* <DEDUP_REMOVED lines=10> */
.L_x_12964:
[----:B------:R-:W0:Y:S02]  /*9870*/  I2F.S64 R18, R18 ;  /* 0x0000001200127312 */ /* 0x000e240000301400 */
[----:B0-----:R-:W-:-:S04]  /*9880*/  F2FP.F16.F32.PACK_AB R3, RZ, R18 ;  /* 0x00000012ff03723e */ /* 0x001fc800000000ff */
[----:B------:R-:W-:-:S05]  /*9890*/  PRMT R3, R3, 0x5410, RZ ;  /* 0x0000541003037816 */ /* 0x000fca00000000ff */
[----:B------:R3:W-:Y:S01]  /*98a0*/  STG.E desc[UR36][R4.64], R3 ;  /* 0x0000000304007986 */ /* 0x0007e2000c101924 */
[----:B------:R-:W-:Y:S05]  /*98b0*/  BRA `(.L_x_12958) ;  /* 0x0000000800a47947 */ /* 0x000fea0003800000 */
.L_x_12963:
[----:B------:R-:W0:Y:S02]  /*98c0*/  I2F.F64.S64 R18, R18 ;  /* 0x0000001200127312 */ /* 0x000e240000301c00 */
[----:B0-----:R0:W-:Y:S01]  /*98d0*/  STG.E.64 desc[UR36][R4.64], R18 ;  /* 0x0000001204007986 */ /* 0x0011e2000c101b24 */
[----:B------:R-:W-:Y:S05]  /*98e0*/  BRA `(.L_x_12958) ;  /* 0x0000000800987947 */ /* 0x000fea0003800000 */
.L_x_12953:
        /* <DEDUP_REMOVED lines=13> */
.L_x_12967:
[----:B-1--4-:R-:W0:Y:S01]  /*99c0*/  I2F.F64.S64 R8, R18 ;  /* 0x0000001200087312 */ /* 0x012e220000301c00 */
[----:B------:R-:W-:-:S05]  /*99d0*/  CS2R R10, SRZ ;  /* 0x00000000000a7805 */ /* 0x000fca000001ff00 */
[----:B0-----:R0:W-:Y:S01]  /*99e0*/  STG.E.128 desc[UR36][R4.64], R8 ;  /* 0x0000000804007986 */ /* 0x0011e2000c101d24 */
[----:B------:R-:W-:Y:S05]  /*99f0*/  BRA `(.L_x_12958) ;  /* 0x0000000800547947 */ /* 0x000fea0003800000 */
.L_x_12966:
        /* <DEDUP_REMOVED lines=21> */
.L_x_12971:
[----:B------:R-:W-:Y:S05]  /*9b50*/  BSYNC B0 ;  /* 0x0000000000007941 */ /* 0x000fea0003800000 */
.L_x_12970:
[----:B------:R-:W-:-:S05]  /*9b60*/  LOP3.LUT R7, R0, R7, RZ, 0xfc, !PT ;  /* 0x0000000700077212 */ /* 0x000fca00078efcff */
[----:B------:R0:W-:Y:S01]  /*9b70*/  STG.E.U8 desc[UR36][R4.64], R7 ;  /* 0x0000000704007986 */ /* 0x0001e2000c101124 */
[----:B------:R-:W-:Y:S05]  /*9b80*/  BRA `(.L_x_12958) ;  /* 0x0000000400f07947 */ /* 0x000fea0003800000 */
.L_x_12969:
        /* <DEDUP_REMOVED lines=13> */
.L_x_12973:
[----:B------:R-:W-:Y:S01]  /*9c60*/  IMAD.MOV.U32 R0, RZ, RZ, 0x7f ;  /* 0x0000007fff007424 */ /* 0x000fe200078e00ff */
[----:B------:R-:W-:-:S04]  /*9c70*/  ISETP.GT.U32.AND P0, PT, R3, 0x7f800000, PT ;  /* 0x7f8000000300780c */ /* 0x000fc80003f04070 */
[----:B------:R-:W-:-:S09]  /*9c80*/  SEL R0, R0, 0x7c, P0 ;  /* 0x0000007c00007807 */ /* 0x000fd20000000000 */
.L_x_12974:
[----:B------:R-:W-:Y:S05]  /*9c90*/  BSYNC B0 ;  /* 0x0000000000007941 */ /* 0x000fea0003800000 */
.L_x_12972:
[----:B------:R-:W-:-:S04]  /*9ca0*/  LOP3.LUT R3, R19, 0x80000000, RZ, 0xc0, !PT ;  /* 0x8000000013037812 */ /* 0x000fc800078ec0ff */
[----:B------:R-:W-:-:S04]  /*9cb0*/  SHF.R.U32.HI R3, RZ, 0x18, R3 ;  /* 0x00000018ff037819 */ /* 0x000fc80000011603 */
[----:B------:R-:W-:-:S05]  /*9cc0*/  LOP3.LUT R3, R0, R3, RZ, 0xfc, !PT ;  /* 0x0000000300037212 */ /* 0x000fca00078efcff */
[----:B------:R0:W-:Y:S01]  /*9cd0*/  STG.E.U8 desc[UR36][R4.64], R3 ;  /* 0x0000000304007986 */ /* 0x0001e2000c101124 */
[----:B------:R-:W-:Y:S05]  /*9ce0*/  BRA `(.L_x_12958) ;  /* 0x0000000400987947 */ /* 0x000fea0003800000 */
.L_x_12968:
[----:B------:R-:W0:Y:S02]  /*9cf0*/  I2F.S64 R0, R18 ;  /* 0x0000001200007312 */ /* 0x000e240000301400 */
[----:B0-----:R-:W-:-:S05]  /*9d00*/  F2FP.BF16.F32.PACK_AB R0, RZ, R0 ;  /* 0x00000000ff00723e */ /* 0x001fca00000010ff */
[----:B------:R0:W-:Y:S01]  /*9d10*/  STG.E.U16 desc[UR36][R4.64], R0 ;  /* 0x0000000004007986 */ /* 0x0001e2000c101524 */
[----:B------:R-:W-:Y:S05]  /*9d20*/  BRA `(.L_x_12958) ;  /* 0x0000000400887947 */ /* 0x000fea0003800000 */
.L_x_12965:
        /* <DEDUP_REMOVED lines=10> */
.L_x_12977:
        /* <DEDUP_REMOVED lines=17> */
.L_x_12980:
[----:B------:R-:W-:-:S04]  /*9ee0*/  LOP3.LUT R0, R19, 0x80000000, RZ, 0xc0, !PT ;  /* 0x8000000013007812 */ /* 0x000fc800078ec0ff */
[----:B------:R-:W-:-:S04]  /*9ef0*/  SHF.R.U32.HI R0, RZ, 0x18, R0 ;  /* 0x00000018ff007819 */ /* 0x000fc80000011600 */
[----:B------:R-:W-:-:S07]  /*9f00*/  LOP3.LUT R0, R3, R0, RZ, 0xfc, !PT ;  /* 0x0000000003007212 */ /* 0x000fce00078efcff */
.L_x_12979:
[----:B------:R-:W-:Y:S05]  /*9f10*/  BSYNC B0 ;  /* 0x0000000000007941 */ /* 0x000fea0003800000 */
.L_x_12978:
[----:B------:R0:W-:Y:S01]  /*9f20*/  STG.E.U8 desc[UR36][R4.64], R0 ;  /* 0x0000000004007986 */ /* 0x0001e2000c101124 */
[----:B------:R-:W-:Y:S05]  /*9f30*/  BRA `(.L_x_12958) ;  /* 0x0000000400047947 */ /* 0x000fea0003800000 */
.L_x_12976:
        /* <DEDUP_REMOVED lines=17> */
.L_x_12983:
[----:B------:R-:W-:-:S04]  /*a050*/  LOP3.LUT R0, R19, 0x80000000, RZ, 0xc0, !PT ;  /* 0x8000000013007812 */ /* 0x000fc800078ec0ff */
[----:B------:R-:W-:-:S04]  /*a060*/  SHF.R.U32.HI R0, RZ, 0x18, R0 ;  /* 0x00000018ff007819 */ /* 0x000fc80000011600 */
[----:B------:R-:W-:-:S07]  /*a070*/  LOP3.LUT R0, R3, R0, RZ, 0xfc, !PT ;  /* 0x0000000003007212 */ /* 0x000fce00078efcff */
.L_x_12982:
[----:B------:R-:W-:Y:S05]  /*a080*/  BSYNC B0 ;  /* 0x0000000000007941 */ /* 0x000fea0003800000 */
.L_x_12981:
[----:B------:R0:W-:Y:S01]  /*a090*/  STG.E.U8 desc[UR36][R4.64], R0 ;  /* 0x0000000004007986 */ /* 0x0001e2000c101124 */
[----:B------:R-:W-:Y:S05]  /*a0a0*/  BRA `(.L_x_12958) ;  /* 0x0000000000a87947 */ /* 0x000fea0003800000 */
.L_x_12975:
        /* <DEDUP_REMOVED lines=22> */
.L_x_12957:
        /* <DEDUP_REMOVED lines=16> */
.L_x_12986:
[----:B------:R-:W-:Y:S05]  /*a310*/  BRA `(.L_x_12958) ;  /* 0x00000000000c7947 */ /* 0x000fea0003800000 */
.L_x_12985:
[----:B------:R0:W-:Y:S01]  /*a320*/  STG.E.64 desc[UR36][R4.64], R18 ;  /* 0x0000001204007986 */ /* 0x0001e2000c101b24 */
[----:B------:R-:W-:Y:S05]  /*a330*/  BRA `(.L_x_12958) ;  /* 0x0000000000047947 */ /* 0x000fea0003800000 */
.L_x_12984:
[----:B------:R0:W-:Y:S02]  /*a340*/  STG.E desc[UR36][R4.64], R18 ;  /* 0x0000001204007986 */ /* 0x0001e4000c101924 */
.L_x_12958:
[----:B------:R-:W-:-:S07]  /*a350*/  VIADD R33, R33, 0x80 ;  /* 0x0000008021217836 */ /* 0x000fce0000000000 */
.L_x_12918:
[----:B------:R-:W-:Y:S05]  /*a360*/  BSYNC B6 ;  /* 0x0000000000067941 */ /* 0x000fea0003800000 */
.L_x_12917:
        /* <DEDUP_REMOVED lines=21> */
.L_x_12990:
[----:B------:R-:W-:Y:S01]  /*a4c0*/  STG.E.U8 desc[UR36][R2.64], R16 ;  /* 0x0000001002007986 */ /* 0x000fe2000c101124 */
[----:B------:R-:W-:Y:S05]  /*a4d0*/  EXIT ;  /* 0x000000000000794d */ /* 0x000fea0003800000 */
.L_x_12989:
        /* <DEDUP_REMOVED lines=8> */
.L_x_12993:
[----:B------:R-:W-:Y:S01]  /*a560*/  STG.E desc[UR36][R2.64], R16 ;  /* 0x0000001002007986 */ /* 0x000fe2000c101924 */
[----:B------:R-:W-:Y:S05]  /*a570*/  EXIT ;  /* 0x000000000000794d */ /* 0x000fea0003800000 */
.L_x_12992:
[----:B------:R-:W-:Y:S01]  /*a580*/  STG.E.U16 desc[UR36][R2.64], R16 ;  /* 0x0000001002007986 */ /* 0x000fe2000c101524 */
[----:B------:R-:W-:Y:S05]  /*a590*/  EXIT ;  /* 0x000000000000794d */ /* 0x000fea0003800000 */
.L_x_12988:
        /* <DEDUP_REMOVED lines=9> */
.L_x_12995:
[----:B------:R-:W0:Y:S02]  /*a630*/  I2F.S64 R0, R16 ;  /* 0x0000001000007312 */ /* 0x000e240000301400 */
[----:B0-----:R-:W-:-:S05]  /*a640*/  F2FP.F16.F32.PACK_AB R0, RZ, R0 ;  /* 0x00000000ff00723e */ /* 0x001fca00000000ff */
[----:B------:R-:W-:Y:S01]  /*a650*/  STG.E.U16 desc[UR36][R2.64], R0 ;  /* 0x0000000002007986 */ /* 0x000fe2000c101524 */
[----:B------:R-:W-:Y:S05]  /*a660*/  EXIT ;  /* 0x000000000000794d */ /* 0x000fea0003800000 */
.L_x_12994:
        /* <DEDUP_REMOVED lines=10> */
.L_x_12997:
[----:B------:R-:W1:Y:S02]  /*a710*/  I2F.S64 R16, R16 ;  /* 0x0000001000107312 */ /* 0x000e640000301400 */
[----:B-12-4-:R-:W-:-:S04]  /*a720*/  F2FP.F16.F32.PACK_AB R5, RZ, R16 ;  /* 0x00000010ff05723e */ /* 0x016fc800000000ff */
[----:B------:R-:W-:-:S05]  /*a730*/  PRMT R5, R5, 0x5410, RZ ;  /* 0x0000541005057816 */ /* 0x000fca00000000ff */
[----:B------:R-:W-:Y:S01]  /*a740*/  STG.E desc[UR36][R2.64], R5 ;  /* 0x0000000502007986 */ /* 0x000fe2000c101924 */
[----:B------:R-:W-:Y:S05]  /*a750*/  EXIT ;  /* 0x000000000000794d */ /* 0x000fea0003800000 */
.L_x_12996:
[----:B------:R-:W0:Y:S02]  /*a760*/  I2F.F64.S64 R16, R16 ;  /* 0x0000001000107312 */ /* 0x000e240000301c00 */
[----:B0-----:R-:W-:Y:S01]  /*a770*/  STG.E.64 desc[UR36][R2.64], R16 ;  /* 0x0000001002007986 */ /* 0x001fe2000c101b24 */
[----:B------:R-:W-:Y:S05]  /*a780*/  EXIT ;  /* 0x000000000000794d */ /* 0x000fea0003800000 */
.L_x_12987:
        /* <DEDUP_REMOVED lines=13> */
.L_x_13000:
[----:B------:R-:W0:Y:S01]  /*a860*/  I2F.F64.S64 R16, R16 ;  /* 0x0000001000107312 */ /* 0x000e220000301c00 */
[----:B------:R-:W-:-:S05]  /*a870*/  CS2R R18, SRZ ;  /* 0x0000000000127805 */ /* 0x000fca000001ff00 */
[----:B0-----:R-:W-:Y:S01]  /*a880*/  STG.E.128 desc[UR36][R2.64], R16 ;  /* 0x0000001002007986 */ /* 0x001fe2000c101d24 */
[----:B------:R-:W-:Y:S05]  /*a890*/  EXIT ;  /* 0x000000000000794d */ /* 0x000fea0003800000 */
.L_x_12999:
        /* <DEDUP_REMOVED lines=21> */
.L_x_13004:
[----:B------:R-:W-:Y:S05]  /*a9f0*/  BSYNC B0 ;  /* 0x0000000000007941 */ /* 0x000fea0003800000 */
.L_x_13003:
[----:B------:R-:W-:-:S05]  /*aa00*/  LOP3.LUT R5, R0, R5, RZ, 0xfc, !PT ;  /* 0x0000000500057212 */ /* 0x000fca00078efcff */
[----:B------:R-:W-:Y:S01]  /*aa10*/  STG.E.U8 desc[UR36][R2.64], R5 ;  /* 0x0000000502007986 */ /* 0x000fe2000c101124 */
[----:B------:R-:W-:Y:S05]  /*aa20*/  EXIT ;  /* 0x000000000000794d */ /* 0x000fea0003800000 */
.L_x_13002:
        /* <DEDUP_REMOVED lines=13> */
.L_x_13006:
[----:B------:R-:W-:Y:S01]  /*ab00*/  IMAD.MOV.U32 R0, RZ, RZ, 0x7f ;  /* 0x0000007fff007424 */ /* 0x000fe200078e00ff */
[----:B------:R-:W-:-:S04]  /*ab10*/  ISETP.GT.U32.AND P0, PT, R4, 0x7f800000, PT ;  /* 0x7f8000000400780c */ /* 0x000fc80003f04070 */
[----:B------:R-:W-:-:S09]  /*ab20*/  SEL R0, R0, 0x7c, P0 ;  /* 0x0000007c00007807 */ /* 0x000fd20000000000 */
.L_x_13007:
[----:B------:R-:W-:Y:S05]  /*ab30*/  BSYNC B0 ;  /* 0x0000000000007941 */ /* 0x000fea0003800000 */
.L_x_13005:
[----:B------:R-:W-:-:S04]  /*ab40*/  LOP3.LUT R4, R17, 0x80000000, RZ, 0xc0, !PT ;  /* 0x8000000011047812 */ /* 0x000fc800078ec0ff */
[----:B-1----:R-:W-:-:S04]  /*ab50*/  SHF.R.U32.HI R5, RZ, 0x18, R4 ;  /* 0x00000018ff057819 */ /* 0x002fc80000011604 */
[----:B------:R-:W-:-:S05]  /*ab60*/  LOP3.LUT R5, R0, R5, RZ, 0xfc, !PT ;  /* 0x0000000500057212 */ /* 0x000fca00078efcff */
[----:B------:R-:W-:Y:S01]  /*ab70*/  STG.E.U8 desc[UR36][R2.64], R5 ;  /* 0x0000000502007986 */ /* 0x000fe2000c101124 */
[----:B------:R-:W-:Y:S05]  /*ab80*/  EXIT ;  /* 0x000000000000794d */ /* 0x000fea0003800000 */
.L_x_13001:
[----:B------:R-:W0:Y:S02]  /*ab90*/  I2F.S64 R0, R16 ;  /* 0x0000001000007312 */ /* 0x000e240000301400 */
[----:B0-----:R-:W-:-:S05]  /*aba0*/  F2FP.BF16.F32.PACK_AB R0, RZ, R0 ;  /* 0x00000000ff00723e */ /* 0x001fca00000010ff */
[----:B------:R-:W-:Y:S01]  /*abb0*/  STG.E.U16 desc[UR36][R2.64], R0 ;  /* 0x0000000002007986 */ /* 0x000fe2000c101524 */
[----:B------:R-:W-:Y:S05]  /*abc0*/  EXIT ;  /* 0x000000000000794d */ /* 0x000fea0003800000 */
.L_x_12998:
        /* <DEDUP_REMOVED lines=10> */
.L_x_13010:
        /* <DEDUP_REMOVED lines=17> */
.L_x_13013:
[----:B------:R-:W-:-:S04]  /*ad80*/  LOP3.LUT R0, R17, 0x80000000, RZ, 0xc0, !PT ;  /* 0x8000000011007812 */ /* 0x000fc800078ec0ff */
[----:B------:R-:W-:-:S04]  /*ad90*/  SHF.R.U32.HI R5, RZ, 0x18, R0 ;  /* 0x00000018ff057819 */ /* 0x000fc80000011600 */
[----:B------:R-:W-:-:S04]  /*ada0*/  LOP3.LUT R4, R4, R5, RZ, 0xfc, !PT ;  /* 0x0000000504047212 */ /* 0x000fc800078efcff */
[----:B------:R-:W-:-:S07]  /*adb0*/  PRMT R0, R4, 0x7610, R0 ;  /* 0x0000761004007816 */ /* 0x000fce0000000000 */
.L_x_13012:
[----:B------:R-:W-:Y:S05]  /*adc0*/  BSYNC B0 ;  /* 0x0000000000007941 */ /* 0x000fea0003800000 */
.L_x_13011:
[----:B------:R-:W-:Y:S01]  /*add0*/  STG.E.U8 desc[UR36][R2.64], R0 ;  /* 0x0000000002007986 */ /* 0x000fe2000c101124 */
[----:B------:R-:W-:Y:S05]  /*ade0*/  EXIT ;  /* 0x000000000000794d */ /* 0x000fea0003800000 */
.L_x_13009:
        /* <DEDUP_REMOVED lines=17> */
.L_x_13016:
[----:B------:R-:W-:-:S04]  /*af00*/  LOP3.LUT R0, R17, 0x80000000, RZ, 0xc0, !PT ;  /* 0x8000000011007812 */ /* 0x000fc800078ec0ff */
[----:B------:R-:W-:-:S04]  /*af10*/  SHF.R.U32.HI R5, RZ, 0x18, R0 ;  /* 0x00000018ff057819 */ /* 0x000fc80000011600 */
[----:B------:R-:W-:-:S04]  /*af20*/  LOP3.LUT R4, R4, R5, RZ, 0xfc, !PT ;  /* 0x0000000504047212 */ /* 0x000fc800078efcff */
[----:B------:R-:W-:-:S07]  /*af30*/  PRMT R0, R4, 0x7610, R0 ;  /* 0x0000761004007816 */ /* 0x000fce0000000000 */
.L_x_13015:
[----:B------:R-:W-:Y:S05]  /*af40*/  BSYNC B0 ;  /* 0x0000000000007941 */ /* 0x000fea0003800000 */
.L_x_13014:
[----:B------:R-:W-:Y:S01]  /*af50*/  STG.E.U8 desc[UR36][R2.64], R0 ;  /* 0x0000000002007986 */ /* 0x000fe2000c101124 */
[----:B------:R-:W-:Y:S05]  /*af60*/  EXIT ;  /* 0x000000000000794d */ /* 0x000fea0003800000 */
.L_x_13008:
        /* <DEDUP_REMOVED lines=22> */
.L_x_12991:
        /* <DEDUP_REMOVED lines=16> */
.L_x_13019:
[----:B------:R-:W-:Y:S05]  /*b1d0*/  EXIT ;  /* 0x000000000000794d */ /* 0x000fea0003800000 */
.L_x_13018:
[----:B------:R-:W-:Y:S01]  /*b1e0*/  STG.E.64 desc[UR36][R2.64], R16 ;  /* 0x0000001002007986 */ /* 0x000fe2000c101b24 */
[----:B------:R-:W-:Y:S05]  /*b1f0*/  EXIT ;  /* 0x000000000000794d */ /* 0x000fea0003800000 */
.L_x_13017:
[----:B------:R-:W-:Y:S01]  /*b200*/  STG.E desc[UR36][R2.64], R16 ;  /* 0x0000001002007986 */ /* 0x000fe2000c101924 */
[----:B------:R-:W-:Y:S05]  /*b210*/  EXIT ;  /* 0x000000000000794d */ /* 0x000fea0003800000 */
.L_x_13020:
        /* <DEDUP_REMOVED lines=14> */
.L_x_26240:


//--------------------- .text._ZN2at6native18elementwise_kernelILi128ELi2EZNS0_22gpu_kernel_impl_nocastINS0_13BinaryFunctorIlllNS0_16BitwiseOrFunctorIlEEEEEEvRNS_18TensorIteratorBaseERKT_EUliE_EEviT1_ --------------------------
	.section	.text._ZN2at6native18elementwise_kernelILi128ELi2EZNS0_22gpu_kernel_impl_nocastINS0_13BinaryFunctorIlllNS0_16BitwiseOrFunctorIlEEEEEEvRNS_18TensorIteratorBaseERKT_EUliE_EEviT1_,"ax",@progbits
	.align	128
        .global         _ZN2at6native18elementwise_kernelILi128ELi2EZNS0_22gpu_kernel_impl_nocastINS0_13BinaryFunctorIlllNS0_16BitwiseOrFunctorIlEEEEEEvRNS_18TensorIteratorBaseERKT_EUliE_EEviT1_
        .type           _ZN2at6native18elementwise_kernelILi128ELi2EZNS0_22gpu_kernel_impl_nocastINS0_13BinaryFunctorIlllNS0_16BitwiseOrFunctorIlEEEEEEvRNS_18TensorIteratorBaseERKT_EUliE_EEviT1_,@function
        .size           _ZN2at6native18elementwise_kernelILi128ELi2EZNS0_22gpu_kernel_impl_nocastINS0_13BinaryFunctorIlllNS0_16BitwiseOrFunctorIlEEEEEEvRNS_18TensorIteratorBaseERKT_EUliE_EEviT1_,(.L_x_26241 - _ZN2at6native18elementwise_kernelILi128ELi2EZNS0_22gpu_kernel_impl_nocastINS0_13BinaryFunctorIlllNS0_16BitwiseOrFunctorIlEEEEEEvRNS_18TensorIteratorBaseERKT_EUliE_EEviT1_)
        .other          _ZN2at6native18elementwise_kernelILi128ELi2EZNS0_22gpu_kernel_impl_nocastINS0_13BinaryFunctorIlllNS0_16BitwiseOrFunctorIlEEEEEEvRNS_18TensorIteratorBaseERKT_EUliE_EEviT1_,@"STO_CUDA_ENTRY STV_DEFAULT"
_ZN2at6native18elementwise_kernelILi128ELi2EZNS0_22gpu_kernel_impl_nocastINS0_13BinaryFunctorIlllNS0_16BitwiseOrFunctorIlEEEEEEvRNS_18TensorIteratorBaseERKT_EUliE_EEviT1_:
.text._ZN2at6native18elementwise_kernelILi128ELi2EZNS0_22gpu_kernel_impl_nocastINS0_13BinaryFunctorIlllNS0_16BitwiseOrFunctorIlEEEEEEvRNS_18TensorIteratorBaseERKT_EUliE_EEviT1_:
        /* <DEDUP_REMOVED lines=363> */
.L_x_13023:
        /* <DEDUP_REMOVED lines=15> */
.L_x_13022:
[----:B------:R-:W-:Y:S05]  /*17a0*/  BSYNC B0 ;  /* 0x0000000000007941 */ /* 0x000fea0003800000 */
.L_x_13021:
        /* <DEDUP_REMOVED lines=355> */
.L_x_13024:
        /* <DEDUP_REMOVED lines=15> */
.L_x_13025:
        /* <DEDUP_REMOVED lines=11> */
.L_x_26241:


//--------------------- .text._ZN2at6native27unrolled_elementwise_kernelINS0_13BinaryFunctorIlllNS0_16BitwiseOrFunctorIlEEEESt5arrayIPcLm3EELi4E23TrivialOffsetCalculatorILi2EjES9_ILi1EjENS0_6memory15LoadWithoutCastENSC_16StoreWithoutCastEEEviT_T0_T2_T3_T4_T5_ --------------------------
	.section	.text._ZN2at6native27unrolled_elementwise_kernelINS0_13BinaryFunctorIlllNS0_16BitwiseOrFunctorIlEEEESt5arrayIPcLm3EELi4E23TrivialOffsetCalculatorILi2EjES9_ILi1EjENS0_6memory15LoadWithoutCastENSC_16StoreWithoutCastEEEviT_T0_T2_T3_T4_T5_,"ax",@progbits
	.align	128
        .global         _ZN2at6native27unrolled_elementwise_kernelINS0_13BinaryFunctorIlllNS0_16BitwiseOrFunctorIlEEEESt5arrayIPcLm3EELi4E23TrivialOffsetCalculatorILi2EjES9_ILi1EjENS0_6memory15LoadWithoutCastENSC_16StoreWithoutCastEEEviT_T0_T2_T3_T4_T5_
        .type           _ZN2at6native27unrolled_elementwise_kernelINS0_13BinaryFunctorIlllNS0_16BitwiseOrFunctorIlEEEESt5arrayIPcLm3EELi4E23TrivialOffsetCalculatorILi2EjES9_ILi1EjENS0_6memory15LoadWithoutCastENSC_16StoreWithoutCastEEEviT_T0_T2_T3_T4_T5_,@function
        .size           _ZN2at6native27unrolled_elementwise_kernelINS0_13BinaryFunctorIlllNS0_16BitwiseOrFunctorIlEEEESt5arrayIPcLm3EELi4E23TrivialOffsetCalculatorILi2EjES9_ILi1EjENS0_6memory15LoadWithoutCastENSC_16StoreWithoutCastEEEviT_T0_T2_T3_T4_T5_,(.L_x_26242 - _ZN2at6native27unrolled_elementwise_kernelINS0_13BinaryFunctorIlllNS0_16BitwiseOrFunctorIlEEEESt5arrayIPcLm3EELi4E23TrivialOffsetCalculatorILi2EjES9_ILi1EjENS0_6memory15LoadWithoutCastENSC_16StoreWithoutCastEEEviT_T0_T2_T3_T4_T5_)
        .other          _ZN2at6native27unrolled_elementwise_kernelINS0_13BinaryFunctorIlllNS0_16BitwiseOrFunctorIlEEEESt5arrayIPcLm3EELi4E23TrivialOffsetCalculatorILi2EjES9_ILi1EjENS0_6memory15LoadWithoutCastENSC_16StoreWithoutCastEEEviT_T0_T2_T3_T4_T5_,@"STO_CUDA_ENTRY STV_DEFAULT"
_ZN2at6native27unrolled_elementwise_kernelINS0_13BinaryFunctorIlllNS0_16BitwiseOrFunctorIlEEEESt5arrayIPcLm3EELi4E23TrivialOffsetCalculatorILi2EjES9_ILi1EjENS0_6memory15LoadWithoutCastENSC_16StoreWithoutCastEEEviT_T0_T2_T3_T4_T5_:
.text._ZN2at6native27unrolled_elementwise_kernelINS0_13BinaryFunctorIlllNS0_16BitwiseOrFunctorIlEEEESt5arrayIPcLm3EELi4E23TrivialOffsetCalculatorILi2EjES9_ILi1EjENS0_6memory15LoadWithoutCastENSC_16StoreWithoutCastEEEviT_T0_T2_T3_T4_T5_:
        /* <DEDUP_REMOVED lines=76> */
.L_x_13027:
[----:B------:R-:W-:Y:S05]  /*04c0*/  BSYNC B0 ;  /* 0x0000000000007941 */ /* 0x000fea0003800000 */
.L_x_13026:
        /* <DEDUP_REMOVED lines=9> */
.L_x_13028:
        /* <DEDUP_REMOVED lines=10> */
.L_x_26242:


//--------------------- .text._ZN2at6native29vectorized_elementwise_kernelILi2ENS0_13BinaryFunctorIlllNS0_16BitwiseOrFunctorIlEEEESt5arrayIPcLm3EEEEviT0_T1_ --------------------------
	.section	.text._ZN2at6native29vectorized_elementwise_kernelILi2ENS0_13BinaryFunctorIlllNS0_16BitwiseOrFunctorIlEEEESt5arrayIPcLm3EEEEviT0_T1_,"ax",@progbits
	.align	128
        .global         _ZN2at6native29vectorized_elementwise_kernelILi2ENS0_13BinaryFunctorIlllNS0_16BitwiseOrFunctorIlEEEESt5arrayIPcLm3EEEEviT0_T1_
        .type           _ZN2at6native29vectorized_elementwise_kernelILi2ENS0_13BinaryFunctorIlllNS0_16BitwiseOrFunctorIlEEEESt5arrayIPcLm3EEEEviT0_T1_,@function
        .size           _ZN2at6native29vectorized_elementwise_kernelILi2ENS0_13BinaryFunctorIlllNS0_16BitwiseOrFunctorIlEEEESt5arrayIPcLm3EEEEviT0_T1_,(.L_x_26243 - _ZN2at6native29vectorized_elementwise_kernelILi2ENS0_13BinaryFunctorIlllNS0_16BitwiseOrFunctorIlEEEESt5arrayIPcLm3EEEEviT0_T1_)
        .other          _ZN2at6native29vectorized_elementwise_kernelILi2ENS0_13BinaryFunctorIlllNS0_16BitwiseOrFunctorIlEEEESt5arrayIPcLm3EEEEviT0_T1_,@"STO_CUDA_ENTRY STV_DEFAULT"
_ZN2at6native29vectorized_elementwise_kernelILi2ENS0_13BinaryFunctorIlllNS0_16BitwiseOrFunctorIlEEEESt5arrayIPcLm3EEEEviT0_T1_:
.text._ZN2at6native29vectorized_elementwise_kernelILi2ENS0_13BinaryFunctorIlllNS0_16BitwiseOrFunctorIlEEEESt5arrayIPcLm3EEEEviT0_T1_:
        /* <DEDUP_REMOVED lines=63> */
.L_x_13029:
        /* <DEDUP_REMOVED lines=128> */
.L_x_13032:
[----:B------:R-:W-:-:S13]  /*0bf0*/  ISETP.GE.AND P0, PT, R21, R0, PT ;  /* 0x000000001500720c */ /* 0x000fda0003f06270 */
[----:B------:R-:W-:Y:S05]  /*0c00*/  @P0 BRA `(.L_x_13034) ;  /* 0x0000000000300947 */ /* 0x000fea0003800000 */
[----:B0-----:R-:W0:Y:S01]  /*0c10*/  LDC.64 R2, c[0x0][0x218] ;  /* 0x00008600ff027b82 */ /* 0x001e220000000a00 */
[----:B------:R-:W-:Y:S01]  /*0c20*/  IADD3 R13, R26, R21, RZ ;  /* 0x000000151a0d7210 */ /* 0x000fe20007ffe0ff */
[----:B------:R-:W-:-:S04]  /*0c30*/  VIADD R21, R21, 0x80 ;  /* 0x0000008015157836 */ /* 0x000fc80000000000 */
[----:B0-----:R-:W-:-:S05]  /*0c40*/  IMAD.WIDE.U32 R2, R13, 0x8, R2 ;  /* 0x000000080d027825 */ /* 0x001fca00078e0002 */
[----:B------:R1:W-:Y:S02]  /*0c50*/  STG.E.64 desc[UR4][R2.64], R6 ;  /* 0x0000000602007986 */ /* 0x0003e4000c101b04 */
.L_x_13033:
[----:B------:R-:W-:-:S13]  /*0c60*/  ISETP.GE.AND P0, PT, R21, R0, PT ;  /* 0x000000001500720c */ /* 0x000fda0003f06270 */
[----:B------:R-:W-:Y:S05]  /*0c70*/  @P0 BRA `(.L_x_13035) ;  /* 0x0000000000340947 */ /* 0x000fea0003800000 */
[----:B-1----:R-:W1:Y:S01]  /*0c80*/  LDC.64 R2, c[0x0][0x218] ;  /* 0x00008600ff027b82 */ /* 0x002e620000000a00 */
[----:B------:R-:W-:Y:S02]  /*0c90*/  IMAD.IADD R7, R26, 0x1, R21 ;  /* 0x000000011a077824 */ /* 0x000fe400078e0215 */
[----:B------:R-:W-:Y:S02]  /*0ca0*/  VIADD R21, R21, 0x80 ;  /* 0x0000008015157836 */ /* 0x000fe40000000000 */
[----:B-1----:R-:W-:-:S05]  /*0cb0*/  IMAD.WIDE.U32 R2, R7, 0x8, R2 ;  /* 0x0000000807027825 */ /* 0x002fca00078e0002 */
[----:B------:R1:W-:Y:S02]  /*0cc0*/  STG.E.64 desc[UR4][R2.64], R8 ;  /* 0x0000000802007986 */ /* 0x0003e4000c101b04 */
.L_x_13034:
        /* <DEDUP_REMOVED lines=8> */
.L_x_13035:
[----:B------:R-:W-:Y:S05]  /*0d50*/  BSYNC B1 ;  /* 0x0000000000017941 */ /* 0x000fea0003800000 */
.L_x_13031:
[----:B------:R-:W-:-:S13]  /*0d60*/  ISETP.GE.AND P0, PT, R21, R0, PT ;  /* 0x000000001500720c */ /* 0x000fda0003f06270 */
[----:B-12---:R-:W1:Y:S01]  /*0d70*/  @!P0 LDC.64 R2, c[0x0][0x218] ;  /* 0x00008600ff028b82 */ /* 0x006e620000000a00 */
[----:B------:R-:W-:Y:S02]  /*0d80*/  @!P0 IMAD.IADD R7, R26, 0x1, R21 ;  /* 0x000000011a078824 */ /* 0x000fe400078e0215 */
[----:B------:R-:W-:Y:S02]  /*0d90*/  @!P0 VIADD R21, R21, 0x80 ;  /* 0x0000008015158836 */ /* 0x000fe40000000000 */
[----:B-1----:R-:W-:-:S05]  /*0da0*/  @!P0 IMAD.WIDE.U32 R2, R7, 0x8, R2 ;  /* 0x0000000807028825 */ /* 0x002fca00078e0002 */
[----:B------:R2:W-:Y:S02]  /*0db0*/  @!P0 STG.E.64 desc[UR4][R2.64], R4 ;  /* 0x0000000402008986 */ /* 0x0005e4000c101b04 */
.L_x_13036:
[----:B------:R-:W-:Y:S05]  /*0dc0*/  BSYNC B0 ;  /* 0x0000000000007941 */ /* 0x000fea0003800000 */
.L_x_13030:
        /* <DEDUP_REMOVED lines=8> */
.L_x_13037:
        /* <DEDUP_REMOVED lines=11> */
.L_x_26243:


//--------------------- .text._ZN2at6native29vectorized_elementwise_kernelILi4ENS0_13BinaryFunctorIlllNS0_16BitwiseOrFunctorIlEEEESt5arrayIPcLm3EEEEviT0_T1_ --------------------------
	.section	.text._ZN2at6native29vectorized_elementwise_kernelILi4ENS0_13BinaryFunctorIlllNS0_16BitwiseOrFunctorIlEEEESt5arrayIPcLm3EEEEviT0_T1_,"ax",@progbits
	.align	128
        .global         _ZN2at6native29vectorized_elementwise_kernelILi4ENS0_13BinaryFunctorIlllNS0_16BitwiseOrFunctorIlEEEESt5arrayIPcLm3EEEEviT0_T1_
        .type           _ZN2at6native29vectorized_elementwise_kernelILi4ENS0_13BinaryFunctorIlllNS0_16BitwiseOrFunctorIlEEEESt5arrayIPcLm3EEEEviT0_T1_,@function
        .size           _ZN2at6native29vectorized_elementwise_kernelILi4ENS0_13BinaryFunctorIlllNS0_16BitwiseOrFunctorIlEEEESt5arrayIPcLm3EEEEviT0_T1_,(.L_x_26244 - _ZN2at6native29vectorized_elementwise_kernelILi4ENS0_13BinaryFunctorIlllNS0_16BitwiseOrFunctorIlEEEESt5arrayIPcLm3EEEEviT0_T1_)
        .other          _ZN2at6native29vectorized_elementwise_kernelILi4ENS0_13BinaryFunctorIlllNS0_16BitwiseOrFunctorIlEEEESt5arrayIPcLm3EEEEviT0_T1_,@"STO_CUDA_ENTRY STV_DEFAULT"
_ZN2at6native29vectorized_elementwise_kernelILi4ENS0_13BinaryFunctorIlllNS0_16BitwiseOrFunctorIlEEEESt5arrayIPcLm3EEEEviT0_T1_:
.text._ZN2at6native29vectorized_elementwise_kernelILi4ENS0_13BinaryFunctorIlllNS0_16BitwiseOrFunctorIlEEEESt5arrayIPcLm3EEEEviT0_T1_:
        /* <DEDUP_REMOVED lines=63> */
.L_x_13038:
        /* <DEDUP_REMOVED lines=128> */
.L_x_13041:
[----:B------:R-:W-:-:S13]  /*0bf0*/  ISETP.GE.AND P0, PT, R21, R0, PT ;  /* 0x000000001500720c */ /* 0x000fda0003f06270 */
[----:B------:R-:W-:Y:S05]  /*0c00*/  @P0 BRA `(.L_x_13043) ;  /* 0x0000000000300947 */ /* 0x000fea0003800000 */
[----:B0-----:R-:W0:Y:S01]  /*0c10*/  LDC.64 R2, c[0x0][0x218] ;  /* 0x00008600ff027b82 */ /* 0x001e220000000a00 */
[----:B------:R-:W-:Y:S01]  /*0c20*/  IADD3 R13, R26, R21, RZ ;  /* 0x000000151a0d7210 */ /* 0x000fe20007ffe0ff */
[----:B------:R-:W-:-:S04]  /*0c30*/  VIADD R21, R21, 0x80 ;  /* 0x0000008015157836 */ /* 0x000fc80000000000 */
[----:B0-----:R-:W-:-:S05]  /*0c40*/  IMAD.WIDE.U32 R2, R13, 0x8, R2 ;  /* 0x000000080d027825 */ /* 0x001fca00078e0002 */
[----:B------:R1:W-:Y:S02]  /*0c50*/  STG.E.64 desc[UR4][R2.64], R6 ;  /* 0x0000000602007986 */ /* 0x0003e4000c101b04 */
.L_x_13042:
[----:B------:R-:W-:-:S13]  /*0c60*/  ISETP.GE.AND P0, PT, R21, R0, PT ;  /* 0x000000001500720c */ /* 0x000fda0003f06270 */
[----:B------:R-:W-:Y:S05]  /*0c70*/  @P0 BRA `(.L_x_13044) ;  /* 0x0000000000340947 */ /* 0x000fea0003800000 */
[----:B-1----:R-:W1:Y:S01]  /*0c80*/  LDC.64 R2, c[0x0][0x218] ;  /* 0x00008600ff027b82 */ /* 0x002e620000000a00 */
[----:B------:R-:W-:Y:S02]  /*0c90*/  IMAD.IADD R7, R26, 0x1, R21 ;  /* 0x000000011a077824 */ /* 0x000fe400078e0215 */
[----:B------:R-:W-:Y:S02]  /*0ca0*/  VIADD R21, R21, 0x80 ;  /* 0x0000008015157836 */ /* 0x000fe40000000000 */
[----:B-1----:R-:W-:-:S05]  /*0cb0*/  IMAD.WIDE.U32 R2, R7, 0x8, R2 ;  /* 0x0000000807027825 */ /* 0x002fca00078e0002 */
[----:B------:R1:W-:Y:S02]  /*0cc0*/  STG.E.64 desc[UR4][R2.64], R8 ;  /* 0x0000000802007986 */ /* 0x0003e4000c101b04 */
.L_x_13043:
        /* <DEDUP_REMOVED lines=8> */
.L_x_13044:
[----:B------:R-:W-:Y:S05]  /*0d50*/  BSYNC B1 ;  /* 0x0000000000017941 */ /* 0x000fea0003800000 */
.L_x_13040:
[----:B------:R-:W-:-:S13]  /*0d60*/  ISETP.GE.AND P0, PT, R21, R0, PT ;  /* 0x000000001500720c */ /* 0x000fda0003f06270 */
[----:B-12---:R-:W1:Y:S01]  /*0d70*/  @!P0 LDC.64 R2, c[0x0][0x218] ;  /* 0x00008600ff028b82 */ /* 0x006e620000000a00 */
[----:B------:R-:W-:Y:S02]  /*0d80*/  @!P0 IMAD.IADD R7, R26, 0x1, R21 ;  /* 0x000000011a078824 */ /* 0x000fe400078e0215 */
[----:B------:R-:W-:Y:S02]  /*0d90*/  @!P0 VIADD R21, R21, 0x80 ;  /* 0x0000008015158836 */ /* 0x000fe40000000000 */
[----:B-1----:R-:W-:-:S05]  /*0da0*/  @!P0 IMAD.WIDE.U32 R2, R7, 0x8, R2 ;  /* 0x0000000807028825 */ /* 0x002fca00078e0002 */
[----:B------:R2:W-:Y:S02]  /*0db0*/  @!P0 STG.E.64 desc[UR4][R2.64], R4 ;  /* 0x0000000402008986 */ /* 0x0005e4000c101b04 */
.L_x_13045:
[----:B------:R-:W-:Y:S05]  /*0dc0*/  BSYNC B0 ;  /* 0x0000000000007941 */ /* 0x000fea0003800000 */
.L_x_13039:
        /* <DEDUP_REMOVED lines=8> */
.L_x_13046:
        /* <DEDUP_REMOVED lines=11> */
.L_x_26244:


//--------------------- .text._ZN2at6native29vectorized_elementwise_kernelILi8ENS0_13BinaryFunctorIlllNS0_16BitwiseOrFunctorIlEEEESt5arrayIPcLm3EEEEviT0_T1_ --------------------------
	.section	.text._ZN2at6native29vectorized_elementwise_kernelILi8ENS0_13BinaryFunctorIlllNS0_16BitwiseOrFunctorIlEEEESt5arrayIPcLm3EEEEviT0_T1_,"ax",@progbits
	.align	128
        .global         _ZN2at6native29vectorized_elementwise_kernelILi8ENS0_13BinaryFunctorIlllNS0_16BitwiseOrFunctorIlEEEESt5arrayIPcLm3EEEEviT0_T1_
        .type           _ZN2at6native29vectorized_elementwise_kernelILi8ENS0_13BinaryFunctorIlllNS0_16BitwiseOrFunctorIlEEEESt5arrayIPcLm3EEEEviT0_T1_,@function
        .size           _ZN2at6native29vectorized_elementwise_kernelILi8ENS0_13BinaryFunctorIlllNS0_16BitwiseOrFunctorIlEEEESt5arrayIPcLm3EEEEviT0_T1_,(.L_x_26245 - _ZN2at6native29vectorized_elementwise_kernelILi8ENS0_13BinaryFunctorIlllNS0_16BitwiseOrFunctorIlEEEESt5arrayIPcLm3EEEEviT0_T1_)
        .other          _ZN2at6native29vectorized_elementwise_kernelILi8ENS0_13BinaryFunctorIlllNS0_16BitwiseOrFunctorIlEEEESt5arrayIPcLm3EEEEviT0_T1_,@"STO_CUDA_ENTRY STV_DEFAULT"
_ZN2at6native29vectorized_elementwise_kernelILi8ENS0_13BinaryFunctorIlllNS0_16BitwiseOrFunctorIlEEEESt5arrayIPcLm3EEEEviT0_T1_:
.text._ZN2at6native29vectorized_elementwise_kernelILi8ENS0_13BinaryFunctorIlllNS0_16BitwiseOrFunctorIlEEEESt5arrayIPcLm3EEEEviT0_T1_:
        /* <DEDUP_REMOVED lines=63> */
.L_x_13047:
        /* <DEDUP_REMOVED lines=128> */
.L_x_13050:
[----:B------:R-:W-:-:S13]  /*0bf0*/  ISETP.GE.AND P0, PT, R21, R0, PT ;  /* 0x000000001500720c */ /* 0x000fda0003f06270 */
[----:B------:R-:W-:Y:S05]  /*0c00*/  @P0 BRA `(.L_x_13052) ;  /* 0x0000000000300947 */ /* 0x000fea0003800000 */
[----:B0-----:R-:W0:Y:S01]  /*0c10*/  LDC.64 R2, c[0x0][0x218] ;  /* 0x00008600ff027b82 */ /* 0x001e220000000a00 */
[----:B------:R-:W-:Y:S01]  /*0c20*/  IADD3 R13, R26, R21, RZ ;  /* 0x000000151a0d7210 */ /* 0x000fe20007ffe0ff */
[----:B------:R-:W-:-:S04]  /*0c30*/  VIADD R21, R21, 0x80 ;  /* 0x0000008015157836 */ /* 0x000fc80000000000 */
[----:B0-----:R-:W-:-:S05]  /*0c40*/  IMAD.WIDE.U32 R2, R13, 0x8, R2 ;  /* 0x000000080d027825 */ /* 0x001fca00078e0002 */
[----:B------:R1:W-:Y:S02]  /*0c50*/  STG.E.64 desc[UR4][R2.64], R6 ;  /* 0x0000000602007986 */ /* 0x0003e4000c101b04 */
.L_x_13051:
[----:B------:R-:W-:-:S13]  /*0c60*/  ISETP.GE.AND P0, PT, R21, R0, PT ;  /* 0x000000001500720c */ /* 0x000fda0003f06270 */
[----:B------:R-:W-:Y:S05]  /*0c70*/  @P0 BRA `(.L_x_13053) ;  /* 0x0000000000340947 */ /* 0x000fea0003800000 */
[----:B-1----:R-:W1:Y:S01]  /*0c80*/  LDC.64 R2, c[0x0][0x218] ;  /* 0x00008600ff027b82 */ /* 0x002e620000000a00 */
[----:B------:R-:W-:Y:S02]  /*0c90*/  IMAD.IADD R7, R26, 0x1, R21 ;  /* 0x000000011a077824 */ /* 0x000fe400078e0215 */
[----:B------:R-:W-:Y:S02]  /*0ca0*/  VIADD R21, R21, 0x80 ;  /* 0x0000008015157836 */ /* 0x000fe40000000000 */
[----:B-1----:R-:W-:-:S05]  /*0cb0*/  IMAD.WIDE.U32 R2, R7, 0x8, R2 ;  /* 0x0000000807027825 */ /* 0x002fca00078e0002 */
[----:B------:R1:W-:Y:S02]  /*0cc0*/  STG.E.64 desc[UR4][R2.64], R8 ;  /* 0x0000000802007986 */ /* 0x0003e4000c101b04 */
.L_x_13052:
        /* <DEDUP_REMOVED lines=8> */
.L_x_13053:
[----:B------:R-:W-:Y:S05]  /*0d50*/  BSYNC B1 ;  /* 0x0000000000017941 */ /* 0x000fea0003800000 */
.L_x_13049:
[----:B------:R-:W-:-:S13]  /*0d60*/  ISETP.GE.AND P0, PT, R21, R0, PT ;  /* 0x000000001500720c */ /* 0x000fda0003f06270 */
[----:B-12---:R-:W1:Y:S01]  /*0d70*/  @!P0 LDC.64 R2, c[0x0][0x218] ;  /* 0x00008600ff028b82 */ /* 0x006e620000000a00 */
[----:B------:R-:W-:Y:S02]  /*0d80*/  @!P0 IMAD.IADD R7, R26, 0x1, R21 ;  /* 0x000000011a078824 */ /* 0x000fe400078e0215 */
[----:B------:R-:W-:Y:S02]  /*0d90*/  @!P0 VIADD R21, R21, 0x80 ;  /* 0x0000008015158836 */ /* 0x000fe40000000000 */
[----:B-1----:R-:W-:-:S05]  /*0da0*/  @!P0 IMAD.WIDE.U32 R2, R7, 0x8, R2 ;  /* 0x0000000807028825 */ /* 0x002fca00078e0002 */
[----:B------:R2:W-:Y:S02]  /*0db0*/  @!P0 STG.E.64 desc[UR4][R2.64], R4 ;  /* 0x0000000402008986 */ /* 0x0005e4000c101b04 */
.L_x_13054:
[----:B------:R-:W-:Y:S05]  /*0dc0*/  BSYNC B0 ;  /* 0x0000000000007941 */ /* 0x000fea0003800000 */
.L_x_13048:
        /* <DEDUP_REMOVED lines=8> */
.L_x_13055:
        /* <DEDUP_REMOVED lines=11> */
.L_x_26245:


//--------------------- .text._ZN2at6native18elementwise_kernelILi128ELi4EZNS0_15gpu_kernel_implINS0_13AUnaryFunctorIiiiNS0_16BitwiseOrFunctorIiEEEEEEvRNS_18TensorIteratorBaseERKT_EUliE_EEviT1_ --------------------------
	.section	.text._ZN2at6native18elementwise_kernelILi128ELi4EZNS0_15gpu_kernel_implINS0_13AUnaryFunctorIiiiNS0_16BitwiseOrFunctorIiEEEEEEvRNS_18TensorIteratorBaseERKT_EUliE_EEviT1_,"ax",@progbits
	.align	128
        .global         _ZN2at6native18elementwise_kernelILi128ELi4EZNS0_15gpu_kernel_implINS0_13AUnaryFunctorIiiiNS0_16BitwiseOrFunctorIiEEEEEEvRNS_18TensorIteratorBaseERKT_EUliE_EEviT1_
        .type           _ZN2at6native18elementwise_kernelILi128ELi4EZNS0_15gpu_kernel_implINS0_13AUnaryFunctorIiiiNS0_16BitwiseOrFunctorIiEEEEEEvRNS_18TensorIteratorBaseERKT_EUliE_EEviT1_,@function
        .size           _ZN2at6native18elementwise_kernelILi128ELi4EZNS0_15gpu_kernel_implINS0_13AUnaryFunctorIiiiNS0_16BitwiseOrFunctorIiEEEEEEvRNS_18TensorIteratorBaseERKT_EUliE_EEviT1_,(.L_x_26246 - _ZN2at6native18elementwise_kernelILi128ELi4EZNS0_15gpu_kernel_implINS0_13AUnaryFunctorIiiiNS0_16BitwiseOrFunctorIiEEEEEEvRNS_18TensorIteratorBaseERKT_EUliE_EEviT1_)
        .other          _ZN2at6native18elementwise_kernelILi128ELi4EZNS0_15gpu_kernel_implINS0_13AUnaryFunctorIiiiNS0_16BitwiseOrFunctorIiEEEEEEvRNS_18TensorIteratorBaseERKT_EUliE_EEviT1_,@"STO_CUDA_ENTRY STV_DEFAULT"
_ZN2at6native18elementwise_kernelILi128ELi4EZNS0_15gpu_kernel_implINS0_13AUnaryFunctorIiiiNS0_16BitwiseOrFunctorIiEEEEEEvRNS_18TensorIteratorBaseERKT_EUliE_EEviT1_:
.text._ZN2at6native18elementwise_kernelILi128ELi4EZNS0_15gpu_kernel_implINS0_13AUnaryFunctorIiiiNS0_16BitwiseOrFunctorIiEEEEEEvRNS_18TensorIteratorBaseERKT_EUliE_EEviT1_:
        /* <DEDUP_REMOVED lines=314> */
.L_x_13058:
        /* <DEDUP_REMOVED lines=20> */
.L_x_13062:
[----:B------:R0:W5:Y:S01]  /*14e0*/  LDG.E.U8 R19, desc[UR36][R2.64] ;  /* 0x0000002402137981 */ /* 0x000162000c1e1100 */
[----:B------:R-:W-:Y:S05]  /*14f0*/  BRA `(.L_x_13064) ;  /* 0x0000000c00347947 */ /* 0x000fea0003800000 */
.L_x_13061:
        /* <DEDUP_REMOVED lines=8> */
.L_x_13066:
[----:B------:R0:W5:Y:S01]  /*1580*/  LDG.E R19, desc[UR36][R2.64] ;  /* 0x0000002402137981 */ /* 0x000162000c1e1900 */
[----:B------:R-:W-:Y:S05]  /*1590*/  BRA `(.L_x_13064) ;  /* 0x0000000c000c7947 */ /* 0x000fea0003800000 */
.L_x_13065:
[----:B------:R0:W5:Y:S01]  /*15a0*/  LDG.E.S16 R19, desc[UR36][R2.64] ;  /* 0x0000002402137981 */ /* 0x000162000c1e1700 */
[----:B------:R-:W-:Y:S05]  /*15b0*/  BRA `(.L_x_13064) ;  /* 0x0000000c00047947 */ /* 0x000fea0003800000 */
.L_x_13060:
        /* <DEDUP_REMOVED lines=9> */
.L_x_13068:
[----:B------:R-:W2:Y:S02]  /*1650*/  LDG.E.U16 R2, desc[UR36][R2.64] ;  /* 0x0000002402027981 */ /* 0x000ea4000c1e1500 */
[----:B--2---:R-:W-:-:S06]  /*1660*/  HADD2.F32 R19, -RZ, R2.H0_H0 ;  /* 0x20000002ff137230 */ /* 0x004fcc0000004100 */
[----:B------:R-:W0:Y:S01]  /*1670*/  F2I.FTZ.TRUNC.NTZ R19, R19 ;  /* 0x0000001300137305 */ /* 0x000e22000021f100 */
[----:B------:R-:W-:Y:S05]  /*1680*/  BRA `(.L_x_13064) ;  /* 0x0000000800d07947 */ /* 0x000fea0003800000 */
.L_x_13067:
        /* <DEDUP_REMOVED lines=9> */
.L_x_13070:
[----:B------:R-:W2:Y:S02]  /*1720*/  LDG.E.U16 R2, desc[UR36][R2.64] ;  /* 0x0000002402027981 */ /* 0x000ea4000c1e1500 */
[----:B--2---:R-:W-:-:S06]  /*1730*/  HADD2.F32 R19, -RZ, R2.H0_H0 ;  /* 0x20000002ff137230 */ /* 0x004fcc0000004100 */
[----:B------:R-:W0:Y:S01]  /*1740*/  F2I.FTZ.TRUNC.NTZ R19, R19 ;  /* 0x0000001300137305 */ /* 0x000e22000021f100 */
[----:B------:R-:W-:Y:S05]  /*1750*/  BRA `(.L_x_13064) ;  /* 0x00000008009c7947 */ /* 0x000fea0003800000 */
.L_x_13069:
[----:B------:R-:W2:Y:S02]  /*1760*/  LDG.E.64 R2, desc[UR36][R2.64] ;  /* 0x0000002402027981 */ /* 0x000ea4000c1e1b00 */
[----:B--2---:R0:W1:Y:S01]  /*1770*/  F2I.F64.TRUNC R19, R2 ;  /* 0x0000000200137311 */ /* 0x004062000030d100 */
[----:B------:R-:W-:Y:S05]  /*1780*/  BRA `(.L_x_13064) ;  /* 0x0000000800907947 */ /* 0x000fea0003800000 */
.L_x_13059:
        /* <DEDUP_REMOVED lines=12> */
.L_x_13073:
[----:B------:R-:W2:Y:S02]  /*1850*/  LDG.E.64 R2, desc[UR36][R2.64] ;  /* 0x0000002402027981 */ /* 0x000ea4000c1e1b00 */
[----:B--2---:R0:W1:Y:S01]  /*1860*/  F2I.F64.TRUNC R19, R2 ;  /* 0x0000000200137311 */ /* 0x004062000030d100 */
[----:B------:R-:W-:Y:S05]  /*1870*/  BRA `(.L_x_13064) ;  /* 0x0000000800547947 */ /* 0x000fea0003800000 */
.L_x_13072:
        /* <DEDUP_REMOVED lines=27> */
.L_x_13075:
        /* <DEDUP_REMOVED lines=14> */
.L_x_13074:
[----:B------:R-:W2:Y:S02]  /*1b10*/  LDG.E.U16 R19, desc[UR36][R2.64] ;  /* 0x0000002402137981 */ /* 0x000ea4000c1e1500 */
[----:B--2---:R-:W-:-:S06]  /*1b20*/  IMAD.U32 R19, R19, 0x10000, RZ ;  /* 0x0001000013137824 */ /* 0x004fcc00078e00ff */
[----:B------:R-:W0:Y:S01]  /*1b30*/  F2I.FTZ.TRUNC.NTZ R19, R19 ;  /* 0x0000001300137305 */ /* 0x000e22000021f100 */
[----:B------:R-:W-:Y:S05]  /*1b40*/  BRA `(.L_x_13064) ;  /* 0x0000000400a07947 */ /* 0x000fea0003800000 */
.L_x_13071:
        /* <DEDUP_REMOVED lines=10> */
.L_x_13078:
        /* <DEDUP_REMOVED lines=21> */
.L_x_13082:
[----:B------:R-:W-:Y:S05]  /*1d40*/  BSYNC B1 ;  /* 0x0000000000017941 */ /* 0x000fea0003800000 */
.L_x_13081:
[----:B------:R-:W-:Y:S01]  /*1d50*/  IMAD.SHL.U32 R2, R2, 0x100000, RZ ;  /* 0x0010000002027824 */ /* 0x000fe200078e00ff */
[----:B------:R-:W-:-:S04]  /*1d60*/  LEA R0, R0, 0x3b800000, 0x17 ;  /* 0x3b80000000007811 */ /* 0x000fc800078eb8ff */
[----:B------:R-:W-:-:S07]  /*1d70*/  LOP3.LUT R19, R0, R2, R19, 0xfe, !PT ;  /* 0x0000000200137212 */ /* 0x000fce00078efe13 */
.L_x_13080:
[----:B------:R-:W-:Y:S05]  /*1d80*/  BSYNC B0 ;  /* 0x0000000000007941 */ /* 0x000fea0003800000 */
.L_x_13079:
[----:B------:R-:W1:Y:S01]  /*1d90*/  F2I.FTZ.TRUNC.NTZ R19, R19 ;  /* 0x0000001300137305 */ /* 0x000e62000021f100 */
[----:B------:R-:W-:Y:S05]  /*1da0*/  BRA `(.L_x_13064) ;  /* 0x0000000400087947 */ /* 0x000fea0003800000 */
.L_x_13077:
        /* <DEDUP_REMOVED lines=21> */
.L_x_13086:
[----:B------:R-:W-:Y:S05]  /*1f00*/  BSYNC B1 ;  /* 0x0000000000017941 */ /* 0x000fea0003800000 */
.L_x_13085:
[----:B------:R-:W-:Y:S01]  /*1f10*/  IMAD.SHL.U32 R2, R2, 0x200000, RZ ;  /* 0x0020000002027824 */ /* 0x000fe200078e00ff */
[----:B------:R-:W-:-:S04]  /*1f20*/  LEA R0, R0, 0x37800000, 0x17 ;  /* 0x3780000000007811 */ /* 0x000fc800078eb8ff */
[----:B------:R-:W-:-:S07]  /*1f30*/  LOP3.LUT R19, R0, R2, R19, 0xfe, !PT ;  /* 0x0000000200137212 */ /* 0x000fce00078efe13 */
.L_x_13084:
[----:B------:R-:W-:Y:S05]  /*1f40*/  BSYNC B0 ;  /* 0x0000000000007941 */ /* 0x000fea0003800000 */
.L_x_13083:
[----:B------:R-:W2:Y:S01]  /*1f50*/  F2I.FTZ.TRUNC.NTZ R19, R19 ;  /* 0x0000001300137305 */ /* 0x000ea2000021f100 */
[----:B------:R-:W-:Y:S05]  /*1f60*/  BRA `(.L_x_13064) ;  /* 0x0000000000987947 */ /* 0x000fea0003800000 */
.L_x_13076:
        /* <DEDUP_REMOVED lines=14> */
.L_x_13090:
[----:B------:R-:W-:Y:S05]  /*2050*/  BSYNC B0 ;  /* 0x0000000000007941 */ /* 0x000fea0003800000 */
.L_x_13089:
[----:B------:R-:W4:Y:S01]  /*2060*/  F2I.FTZ.TRUNC.NTZ R19, R19 ;  /* 0x0000001300137305 */ /* 0x000f22000021f100 */
[----:B------:R-:W-:Y:S05]  /*2070*/  BRA `(.L_x_13064) ;  /* 0x0000000000547947 */ /* 0x000fea0003800000 */
.L_x_13063:
        /* <DEDUP_REMOVED lines=17> */
.L_x_13091:
[----:B------:R-:W-:Y:S05]  /*2190*/  BRA `(.L_x_13064) ;  /* 0x00000000000c7947 */ /* 0x000fea0003800000 */
.L_x_13088:
[----:B------:R0:W5:Y:S01]  /*21a0*/  LDG.E R19, desc[UR36][R2.64] ;  /* 0x0000002402137981 */ /* 0x000162000c1e1900 */
[----:B------:R-:W-:Y:S05]  /*21b0*/  BRA `(.L_x_13064) ;  /* 0x0000000000047947 */ /* 0x000fea0003800000 */
.L_x_13087:
[----:B------:R3:W5:Y:S02]  /*21c0*/  LDG.E R19, desc[UR36][R2.64] ;  /* 0x0000002402137981 */ /* 0x000764000c1e1900 */
.L_x_13064:
        /* <DEDUP_REMOVED lines=16> */
.L_x_13095:
[----:B------:R3:W-:Y:S01]  /*22d0*/  STG.E.U8 desc[UR36][R16.64], R2 ;  /* 0x0000000210007986 */ /* 0x0007e2000c101124 */
[----:B------:R-:W-:Y:S05]  /*22e0*/  BRA `(.L_x_13097) ;  /* 0x0000000c00507947 */ /* 0x000fea0003800000 */
.L_x_13094:
        /* <DEDUP_REMOVED lines=9> */
.L_x_13099:
[----:B------:R1:W-:Y:S01]  /*2380*/  STG.E desc[UR36][R16.64], R2 ;  /* 0x0000000210007986 */ /* 0x0003e2000c101924 */
[----:B------:R-:W-:Y:S05]  /*2390*/  BRA `(.L_x_13097) ;  /* 0x0000000c00247947 */ /* 0x000fea0003800000 */
.L_x_13098:
[----:B------:R2:W-:Y:S01]  /*23a0*/  STG.E.U16 desc[UR36][R16.64], R2 ;  /* 0x0000000210007986 */ /* 0x0005e2000c101524 */
[----:B------:R-:W-:Y:S05]  /*23b0*/  BRA `(.L_x_13097) ;  /* 0x0000000c001c7947 */ /* 0x000fea0003800000 */
.L_x_13093:
        /* <DEDUP_REMOVED lines=9> */
.L_x_13101:
[----:B------:R-:W-:-:S04]  /*2450*/  I2FP.F32.S32 R0, R2 ;  /* 0x0000000200007245 */ /* 0x000fc80000201400 */
[----:B------:R-:W-:-:S05]  /*2460*/  F2FP.F16.F32.PACK_AB R0, RZ, R0 ;  /* 0x00000000ff00723e */ /* 0x000fca00000000ff */
[----:B------:R0:W-:Y:S01]  /*2470*/  STG.E.U16 desc[UR36][R16.64], R0 ;  /* 0x0000000010007986 */ /* 0x0001e2000c101524 */
[----:B------:R-:W-:Y:S05]  /*2480*/  BRA `(.L_x_13097) ;  /* 0x0000000800e87947 */ /* 0x000fea0003800000 */
.L_x_13100:
        /* <DEDUP_REMOVED lines=10> */
.L_x_13103:
[----:B------:R-:W-:-:S04]  /*2530*/  I2FP.F32.S32 R2, R2 ;  /* 0x0000000200027245 */ /* 0x000fc80000201400 */
[----:B------:R-:W-:-:S04]  /*2540*/  F2FP.F16.F32.PACK_AB R3, RZ, R2 ;  /* 0x00000002ff03723e */ /* 0x000fc800000000ff */
[----:B------:R-:W-:-:S05]  /*2550*/  PRMT R3, R3, 0x5410, RZ ;  /* 0x0000541003037816 */ /* 0x000fca00000000ff */
[----:B------:R0:W-:Y:S01]  /*2560*/  STG.E desc[UR36][R16.64], R3 ;  /* 0x0000000310007986 */ /* 0x0001e2000c101924 */
[----:B------:R-:W-:Y:S05]  /*2570*/  BRA `(.L_x_13097) ;  /* 0x0000000800ac7947 */ /* 0x000fea0003800000 */
.L_x_13102:
[----:B------:R-:W0:Y:S02]  /*2580*/  I2F.F64 R2, R2 ;  /* 0x0000000200027312 */ /* 0x000e240000201c00 */
[----:B0-----:R0:W-:Y:S01]  /*2590*/  STG.E.64 desc[UR36][R16.64], R2 ;  /* 0x0000000210007986 */ /* 0x0011e2000c101b24 */
[----:B------:R-:W-:Y:S05]  /*25a0*/  BRA `(.L_x_13097) ;  /* 0x0000000800a07947 */ /* 0x000fea0003800000 */
.L_x_13092:
        /* <DEDUP_REMOVED lines=12> */
.L_x_13106:
[----:B------:R-:W0:Y:S01]  /*2670*/  I2F.F64 R4, R2 ;  /* 0x0000000200047312 */ /* 0x000e220000201c00 */
[----:B------:R-:W-:-:S05]  /*2680*/  CS2R R6, SRZ ;  /* 0x0000000000067805 */ /* 0x000fca000001ff00 */
[----:B0-----:R0:W-:Y:S01]  /*2690*/  STG.E.128 desc[UR36][R16.64], R4 ;  /* 0x0000000410007986 */ /* 0x0011e2000c101d24 */
[----:B------:R-:W-:Y:S05]  /*26a0*/  BRA `(.L_x_13097) ;  /* 0x0000000800607947 */ /* 0x000fea0003800000 */
.L_x_13105:
        /* <DEDUP_REMOVED lines=21> */
.L_x_13110:
[----:B------:R-:W-:Y:S05]  /*2800*/  BSYNC B0 ;  /* 0x0000000000007941 */ /* 0x000fea0003800000 */
.L_x_13109:
[----:B------:R-:W-:-:S05]  /*2810*/  LOP3.LUT R3, R0, R3, RZ, 0xfc, !PT ;  /* 0x0000000300037212 */ /* 0x000fca00078efcff */
[----:B------:R0:W-:Y:S01]  /*2820*/  STG.E.U8 desc[UR36][R16.64], R3 ;  /* 0x0000000310007986 */ /* 0x0001e2000c101124 */
[----:B------:R-:W-:Y:S05]  /*2830*/  BRA `(.L_x_13097) ;  /* 0x0000000400fc7947 */ /* 0x000fea0003800000 */
.L_x_13108:
        /* <DEDUP_REMOVED lines=13> */
.L_x_13112:
[----:B------:R-:W-:Y:S01]  /*2910*/  IMAD.MOV.U32 R0, RZ, RZ, 0x7f ;  /* 0x0000007fff007424 */ /* 0x000fe200078e00ff */
[----:B------:R-:W-:-:S04]  /*2920*/  ISETP.GT.U32.AND P0, PT, R2, 0x7f800000, PT ;  /* 0x7f8000000200780c */ /* 0x000fc80003f04070 */
[----:B------:R-:W-:-:S09]  /*2930*/  SEL R0, R0, 0x7c, P0 ;  /* 0x0000007c00007807 */ /* 0x000fd20000000000 */
.L_x_13113:
[----:B------:R-:W-:Y:S05]  /*2940*/  BSYNC B0 ;  /* 0x0000000000007941 */ /* 0x000fea0003800000 */
.L_x_13111:
[----:B------:R-:W-:-:S04]  /*2950*/  LOP3.LUT R2, R3, 0x80000000, RZ, 0xc0, !PT ;  /* 0x8000000003027812 */ /* 0x000fc800078ec0ff */
[----:B------:R-:W-:-:S04]  /*2960*/  SHF.R.U32.HI R3, RZ, 0x18, R2 ;  /* 0x00000018ff037819 */ /* 0x000fc80000011602 */
[----:B------:R-:W-:-:S05]  /*2970*/  LOP3.LUT R3, R0, R3, RZ, 0xfc, !PT ;  /* 0x0000000300037212 */ /* 0x000fca00078efcff */
[----:B------:R0:W-:Y:S01]  /*2980*/  STG.E.U8 desc[UR36][R16.64], R3 ;  /* 0x0000000310007986 */ /* 0x0001e2000c101124 */
[----:B------:R-:W-:Y:S05]  /*2990*/  BRA `(.L_x_13097) ;  /* 0x0000000400a47947 */ /* 0x000fea0003800000 */
.L_x_13107:
[----:B------:R-:W-:-:S04]  /*29a0*/  I2FP.F32.S32 R0, R2 ;  /* 0x0000000200007245 */ /* 0x000fc80000201400 */
[----:B------:R-:W-:-:S05]  /*29b0*/  F2FP.BF16.F32.PACK_AB R0, RZ, R0 ;  /* 0x00000000ff00723e */ /* 0x000fca00000010ff */
[----:B------:R0:W-:Y:S01]  /*29c0*/  STG.E.U16 desc[UR36][R16.64], R0 ;  /* 0x0000000010007986 */ /* 0x0001e2000c101524 */
[----:B------:R-:W-:Y:S05]  /*29d0*/  BRA `(.L_x_13097) ;  /* 0x0000000400947947 */ /* 0x000fea0003800000 */
.L_x_13104:
        /* <DEDUP_REMOVED lines=10> */
.L_x_13116:
        /* <DEDUP_REMOVED lines=17> */
.L_x_13119:
[----:B------:R-:W-:-:S04]  /*2b90*/  LOP3.LUT R2, R3, 0x80000000, RZ, 0xc0, !PT ;  /* 0x8000000003027812 */ /* 0x000fc800078ec0ff */
[----:B------:R-:W-:-:S04]  /*2ba0*/  SHF.R.U32.HI R3, RZ, 0x18, R2 ;  /* 0x00000018ff037819 */ /* 0x000fc80000011602 */
[----:B------:R-:W-:-:S04]  /*2bb0*/  LOP3.LUT R0, R0, R3, RZ, 0xfc, !PT ;  /* 0x0000000300007212 */ /* 0x000fc800078efcff */
[----:B------:R-:W-:-:S07]  /*2bc0*/  PRMT R8, R0, 0x7610, R8 ;  /* 0x0000761000087816 */ /* 0x000fce0000000008 */
.L_x_13118:
[----:B------:R-:W-:Y:S05]  /*2bd0*/  BSYNC B0 ;  /* 0x0000000000007941 */ /* 0x000fea0003800000 */
.L_x_13117:
[----:B------:R0:W-:Y:S01]  /*2be0*/  STG.E.U8 desc[UR36][R16.64], R8 ;  /* 0x0000000810007986 */ /* 0x0001e2000c101124 */
[----:B------:R-:W-:Y:S05]  /*2bf0*/  BRA `(.L_x_13097) ;  /* 0x00000004000c7947 */ /* 0x000fea0003800000 */
.L_x_13115:
        /* <DEDUP_REMOVED lines=17> */
.L_x_13122:
[----:B------:R-:W-:-:S04]  /*2d10*/  LOP3.LUT R2, R3, 0x80000000, RZ, 0xc0, !PT ;  /* 0x8000000003027812 */ /* 0x000fc800078ec0ff */
[----:B------:R-:W-:-:S04]  /*2d20*/  SHF.R.U32.HI R3, RZ, 0x18, R2 ;  /* 0x00000018ff037819 */ /* 0x000fc80000011602 */
[----:B------:R-:W-:-:S04]  /*2d30*/  LOP3.LUT R0, R0, R3, RZ, 0xfc, !PT ;  /* 0x0000000300007212 */ /* 0x000fc800078efcff */
[----:B------:R-:W-:-:S07]  /*2d40*/  PRMT R8, R0, 0x7610, R8 ;  /* 0x0000761000087816 */ /* 0x000fce0000000008 */
.L_x_13121:
[----:B------:R-:W-:Y:S05]  /*2d50*/  BSYNC B0 ;  /* 0x0000000000007941 */ /* 0x000fea0003800000 */
.L_x_13120:
[----:B------:R0:W-:Y:S01]  /*2d60*/  STG.E.U8 desc[UR36][R16.64], R8 ;  /* 0x0000000810007986 */ /* 0x0001e2000c101124 */
[----:B------:R-:W-:Y:S05]  /*2d70*/  BRA `(.L_x_13097) ;  /* 0x0000000000ac7947 */ /* 0x000fea0003800000 */
.L_x_13114:
        /* <DEDUP_REMOVED lines=22> */
.L_x_13096:
        /* <DEDUP_REMOVED lines=16> */
.L_x_13125:
[----:B------:R-:W-:Y:S05]  /*2fe0*/  BRA `(.L_x_13097) ;  /* 0x0000000000107947 */ /* 0x000fea0003800000 */
.L_x_13124:
[----:B------:R-:W-:-:S05]  /*2ff0*/  SHF.R.S32.HI R3, RZ, 0x1f, R2 ;  /* 0x0000001fff037819 */ /* 0x000fca0000011402 */
[----:B------:R0:W-:Y:S01]  /*3000*/  STG.E.64 desc[UR36][R16.64], R2 ;  /* 0x0000000210007986 */ /* 0x0001e2000c101b24 */
[----:B------:R-:W-:Y:S05]  /*3010*/  BRA `(.L_x_13097) ;  /* 0x0000000000047947 */ /* 0x000fea0003800000 */
.L_x_13123:
[----:B------:R0:W-:Y:S02]  /*3020*/  STG.E desc[UR36][R16.64], R2 ;  /* 0x0000000210007986 */ /* 0x0001e4000c101924 */
.L_x_13097:
[----:B------:R-:W-:-:S04]  /*3030*/  IMAD R18, R23, 0x200, R18 ;  /* 0x0000020017127824 */ /* 0x000fc800078e0212 */
[----:B------:R-:W-:-:S07]  /*3040*/  VIADD R19, R18, 0x80 ;  /* 0x0000008012137836 */ /* 0x000fce0000000000 */
.L_x_13057:
[----:B------:R-:W-:Y:S05]  /*3050*/  BSYNC B6 ;  /* 0x0000000000067941 */ /* 0x000fea0003800000 */
.L_x_13056:
        /* <DEDUP_REMOVED lines=307> */
.L_x_13128:
        /* <DEDUP_REMOVED lines=20> */
.L_x_13132:
[----:B------:R0:W5:Y:S01]  /*44d0*/  LDG.E.U8 R18, desc[UR36][R2.64] ;  /* 0x0000002402127981 */ /* 0x000162000c1e1100 */
[----:B------:R-:W-:Y:S05]  /*44e0*/  BRA `(.L_x_13134) ;  /* 0x0000000c00347947 */ /* 0x000fea0003800000 */
.L_x_13131:
        /* <DEDUP_REMOVED lines=8> */
.L_x_13136:
[----:B------:R0:W5:Y:S01]  /*4570*/  LDG.E R18, desc[UR36][R2.64] ;  /* 0x0000002402127981 */ /* 0x000162000c1e1900 */
[----:B------:R-:W-:Y:S05]  /*4580*/  BRA `(.L_x_13134) ;  /* 0x0000000c000c7947 */ /* 0x000fea0003800000 */
.L_x_13135:
[----:B------:R0:W5:Y:S01]  /*4590*/  LDG.E.S16 R18, desc[UR36][R2.64] ;  /* 0x0000002402127981 */ /* 0x000162000c1e1700 */
[----:B------:R-:W-:Y:S05]  /*45a0*/  BRA `(.L_x_13134) ;  /* 0x0000000c00047947 */ /* 0x000fea0003800000 */
.L_x_13130:
        /* <DEDUP_REMOVED lines=9> */
.L_x_13138:
[----:B------:R-:W2:Y:S02]  /*4640*/  LDG.E.U16 R2, desc[UR36][R2.64] ;  /* 0x0000002402027981 */ /* 0x000ea4000c1e1500 */
[----:B--2---:R-:W-:-:S06]  /*4650*/  HADD2.F32 R18, -RZ, R2.H0_H0 ;  /* 0x20000002ff127230 */ /* 0x004fcc0000004100 */
[----:B------:R-:W0:Y:S01]  /*4660*/  F2I.FTZ.TRUNC.NTZ R18, R18 ;  /* 0x0000001200127305 */ /* 0x000e22000021f100 */
[----:B------:R-:W-:Y:S05]  /*4670*/  BRA `(.L_x_13134) ;  /* 0x0000000800d07947 */ /* 0x000fea0003800000 */
.L_x_13137:
        /* <DEDUP_REMOVED lines=9> */
.L_x_13140:
[----:B------:R-:W2:Y:S02]  /*4710*/  LDG.E.U16 R2, desc[UR36][R2.64] ;  /* 0x0000002402027981 */ /* 0x000ea4000c1e1500 */
[----:B--2---:R-:W-:-:S06]  /*4720*/  HADD2.F32 R18, -RZ, R2.H0_H0 ;  /* 0x20000002ff127230 */ /* 0x004fcc0000004100 */
[----:B------:R-:W0:Y:S01]  /*4730*/  F2I.FTZ.TRUNC.NTZ R18, R18 ;  /* 0x0000001200127305 */ /* 0x000e22000021f100 */
[----:B------:R-:W-:Y:S05]  /*4740*/  BRA `(.L_x_13134) ;  /* 0x00000008009c7947 */ /* 0x000fea0003800000 */
.L_x_13139:
[----:B------:R-:W2:Y:S02]  /*4750*/  LDG.E.64 R2, desc[UR36][R2.64] ;  /* 0x0000002402027981 */ /* 0x000ea4000c1e1b00 */
[----:B--2---:R0:W1:Y:S01]  /*4760*/  F2I.F64.TRUNC R18, R2 ;  /* 0x0000000200127311 */ /* 0x004062000030d100 */
[----:B------:R-:W-:Y:S05]  /*4770*/  BRA `(.L_x_13134) ;  /* 0x0000000800907947 */ /* 0x000fea0003800000 */
.L_x_13129:
        /* <DEDUP_REMOVED lines=12> */
.L_x_13143:
[----:B------:R-:W2:Y:S02]  /*4840*/  LDG.E.64 R2, desc[UR36][R2.64] ;  /* 0x0000002402027981 */ /* 0x000ea4000c1e1b00 */
[----:B--2---:R0:W1:Y:S01]  /*4850*/  F2I.F64.TRUNC R18, R2 ;  /* 0x0000000200127311 */ /* 0x004062000030d100 */
[----:B------:R-:W-:Y:S05]  /*4860*/  BRA `(.L_x_13134) ;  /* 0x0000000800547947 */ /* 0x000fea0003800000 */
.L_x_13142:
        /* <DEDUP_REMOVED lines=27> */
.L_x_13145:
        /* <DEDUP_REMOVED lines=14> */
.L_x_13144:
[----:B------:R-:W2:Y:S02]  /*4b00*/  LDG.E.U16 R18, desc[UR36][R2.64] ;  /* 0x0000002402127981 */ /* 0x000ea4000c1e1500 */
[----:B--2---:R-:W-:-:S06]  /*4b10*/  IMAD.U32 R18, R18, 0x10000, RZ ;  /* 0x0001000012127824 */ /* 0x004fcc00078e00ff */
[----:B------:R-:W0:Y:S01]  /*4b20*/  F2I.FTZ.TRUNC.NTZ R18, R18 ;  /* 0x0000001200127305 */ /* 0x000e22000021f100 */
[----:B------:R-:W-:Y:S05]  /*4b30*/  BRA `(.L_x_13134) ;  /* 0x0000000400a07947 */ /* 0x000fea0003800000 */
.L_x_13141:
        /* <DEDUP_REMOVED lines=10> */
.L_x_13148:
        /* <DEDUP_REMOVED lines=21> */
.L_x_13152:
[----:B------:R-:W-:Y:S05]  /*4d30*/  BSYNC B1 ;  /* 0x0000000000017941 */ /* 0x000fea0003800000 */
.L_x_13151:
[----:B------:R-:W-:Y:S01]  /*4d40*/  IMAD.SHL.U32 R2, R2, 0x100000, RZ ;  /* 0x0010000002027824 */ /* 0x000fe200078e00ff */
[----:B------:R-:W-:-:S04]  /*4d50*/  LEA R3, R0, 0x3b800000, 0x17 ;  /* 0x3b80000000037811 */ /* 0x000fc800078eb8ff */
[----:B------:R-:W-:-:S07]  /*4d60*/  LOP3.LUT R18, R3, R2, R18, 0xfe, !PT ;  /* 0x0000000203127212 */ /* 0x000fce00078efe12 */
.L_x_13150:
[----:B------:R-:W-:Y:S05]  /*4d70*/  BSYNC B0 ;  /* 0x0000000000007941 */ /* 0x000fea0003800000 */
.L_x_13149:
[----:B------:R-:W1:Y:S01]  /*4d80*/  F2I.FTZ.TRUNC.NTZ R18, R18 ;  /* 0x0000001200127305 */ /* 0x000e62000021f100 */
[----:B------:R-:W-:Y:S05]  /*4d90*/  BRA `(.L_x_13134) ;  /* 0x0000000400087947 */ /* 0x000fea0003800000 */
.L_x_13147:
        /* <DEDUP_REMOVED lines=21> */
.L_x_13156:
[----:B------:R-:W-:Y:S05]  /*4ef0*/  BSYNC B1 ;  /* 0x0000000000017941 */ /* 0x000fea0003800000 */
.L_x_13155:
[----:B------:R-:W-:Y:S01]  /*4f00*/  IMAD.SHL.U32 R2, R2, 0x200000, RZ ;  /* 0x0020000002027824 */ /* 0x000fe200078e00ff */
[----:B------:R-:W-:-:S04]  /*4f10*/  LEA R3, R0, 0x37800000, 0x17 ;  /* 0x3780000000037811 */ /* 0x000fc800078eb8ff */
[----:B------:R-:W-:-:S07]  /*4f20*/  LOP3.LUT R18, R3, R2, R18, 0xfe, !PT ;  /* 0x0000000203127212 */ /* 0x000fce00078efe12 */
.L_x_13154:
[----:B------:R-:W-:Y:S05]  /*4f30*/  BSYNC B0 ;  /* 0x0000000000007941 */ /* 0x000fea0003800000 */
.L_x_13153:
[----:B------:R-:W2:Y:S01]  /*4f40*/  F2I.FTZ.TRUNC.NTZ R18, R18 ;  /* 0x0000001200127305 */ /* 0x000ea2000021f100 */
[----:B------:R-:W-:Y:S05]  /*4f50*/  BRA `(.L_x_13134) ;  /* 0x0000000000987947 */ /* 0x000fea0003800000 */
.L_x_13146:
        /* <DEDUP_REMOVED lines=14> */
.L_x_13160:
[----:B------:R-:W-:Y:S05]  /*5040*/  BSYNC B0 ;  /* 0x0000000000007941 */ /* 0x000fea0003800000 */
.L_x_13159:
[----:B------:R-:W0:Y:S01]  /*5050*/  F2I.FTZ.TRUNC.NTZ R18, R18 ;  /* 0x0000001200127305 */ /* 0x000e22000021f100 */
[----:B------:R-:W-:Y:S05]  /*5060*/  BRA `(.L_x_13134) ;  /* 0x0000000000547947 */ /* 0x000fea0003800000 */
.L_x_13133:
        /* <DEDUP_REMOVED lines=17> */
.L_x_13161:
[----:B------:R-:W-:Y:S05]  /*5180*/  BRA `(.L_x_13134) ;  /* 0x00000000000c7947 */ /* 0x000fea0003800000 */
.L_x_13158:
[----:B------:R4:W5:Y:S01]  /*5190*/  LDG.E R18, desc[UR36][R2.64] ;  /* 0x0000002402127981 */ /* 0x000962000c1e1900 */
[----:B------:R-:W-:Y:S05]  /*51a0*/  BRA `(.L_x_13134) ;  /* 0x0000000000047947 */ /* 0x000fea0003800000 */
.L_x_13157:
[----:B------:R3:W5:Y:S02]  /*51b0*/  LDG.E R18, desc[UR36][R2.64] ;  /* 0x0000002402127981 */ /* 0x000764000c1e1900 */
.L_x_13134:
        /* <DEDUP_REMOVED lines=16> */
.L_x_13165:
[----:B------:R0:W-:Y:S01]  /*52c0*/  STG.E.U8 desc[UR36][R16.64], R2 ;  /* 0x0000000210007986 */ /* 0x0001e2000c101124 */
[----:B------:R-:W-:Y:S05]  /*52d0*/  BRA `(.L_x_13167) ;  /* 0x0000000c00507947 */ /* 0x000fea0003800000 */
.L_x_13164:
        /* <DEDUP_REMOVED lines=9> */
.L_x_13169:
[----:B------:R0:W-:Y:S01]  /*5370*/  STG.E desc[UR36][R16.64], R2 ;  /* 0x0000000210007986 */ /* 0x0001e2000c101924 */
[----:B------:R-:W-:Y:S05]  /*5380*/  BRA `(.L_x_13167) ;  /* 0x0000000c00247947 */ /* 0x000fea0003800000 */
.L_x_13168:
[----:B------:R0:W-:Y:S01]  /*5390*/  STG.E.U16 desc[UR36][R16.64], R2 ;  /* 0x0000000210007986 */ /* 0x0001e2000c101524 */
[----:B------:R-:W-:Y:S05]  /*53a0*/  BRA `(.L_x_13167) ;  /* 0x0000000c001c7947 */ /* 0x000fea0003800000 */
.L_x_13163:
        /* <DEDUP_REMOVED lines=9> */
.L_x_13171:
[----:B------:R-:W-:-:S04]  /*5440*/  I2FP.F32.S32 R0, R2 ;  /* 0x0000000200007245 */ /* 0x000fc80000201400 */
[----:B------:R-:W-:-:S05]  /*5450*/  F2FP.F16.F32.PACK_AB R0, RZ, R0 ;  /* 0x00000000ff00723e */ /* 0x000fca00000000ff */
[----:B------:R0:W-:Y:S01]  /*5460*/  STG.E.U16 desc[UR36][R16.64], R0 ;  /* 0x0000000010007986 */ /* 0x0001e2000c101524 */
[----:B------:R-:W-:Y:S05]  /*5470*/  BRA `(.L_x_13167) ;  /* 0x0000000800e87947 */ /* 0x000fea0003800000 */
.L_x_13170:
        /* <DEDUP_REMOVED lines=10> */
.L_x_13173:
[----:B------:R-:W-:-:S04]  /*5520*/  I2FP.F32.S32 R2, R2 ;  /* 0x0000000200027245 */ /* 0x000fc80000201400 */
[----:B------:R-:W-:-:S04]  /*5530*/  F2FP.F16.F32.PACK_AB R3, RZ, R2 ;  /* 0x00000002ff03723e */ /* 0x000fc800000000ff */
[----:B------:R-:W-:-:S05]  /*5540*/  PRMT R3, R3, 0x5410, RZ ;  /* 0x0000541003037816 */ /* 0x000fca00000000ff */
[----:B------:R0:W-:Y:S01]  /*5550*/  STG.E desc[UR36][R16.64], R3 ;  /* 0x0000000310007986 */ /* 0x0001e2000c101924 */
[----:B------:R-:W-:Y:S05]  /*5560*/  BRA `(.L_x_13167) ;  /* 0x0000000800ac7947 */ /* 0x000fea0003800000 */
.L_x_13172:
[----:B------:R-:W0:Y:S02]  /*5570*/  I2F.F64 R2, R2 ;  /* 0x0000000200027312 */ /* 0x000e240000201c00 */
[----:B0-----:R0:W-:Y:S01]  /*5580*/  STG.E.64 desc[UR36][R16.64], R2 ;  /* 0x0000000210007986 */ /* 0x0011e2000c101b24 */
[----:B------:R-:W-:Y:S05]  /*5590*/  BRA `(.L_x_13167) ;  /* 0x0000000800a07947 */ /* 0x000fea0003800000 */
.L_x_13162:
        /* <DEDUP_REMOVED lines=12> */
.L_x_13176:
[----:B------:R-:W0:Y:S01]  /*5660*/  I2F.F64 R4, R2 ;  /* 0x0000000200047312 */ /* 0x000e220000201c00 */
[----:B------:R-:W-:-:S05]  /*5670*/  CS2R R6, SRZ ;  /* 0x0000000000067805 */ /* 0x000fca000001ff00 */
[----:B0-----:R0:W-:Y:S01]  /*5680*/  STG.E.128 desc[UR36][R16.64], R4 ;  /* 0x0000000410007986 */ /* 0x0011e2000c101d24 */
[----:B------:R-:W-:Y:S05]  /*5690*/  BRA `(.L_x_13167) ;  /* 0x0000000800607947 */ /* 0x000fea0003800000 */
.L_x_13175:
        /* <DEDUP_REMOVED lines=21> */
.L_x_13180:
[----:B------:R-:W-:Y:S05]  /*57f0*/  BSYNC B0 ;  /* 0x0000000000007941 */ /* 0x000fea0003800000 */
.L_x_13179:
[----:B------:R-:W-:-:S05]  /*5800*/  LOP3.LUT R3, R0, R3, RZ, 0xfc, !PT ;  /* 0x0000000300037212 */ /* 0x000fca00078efcff */
[----:B------:R0:W-:Y:S01]  /*5810*/  STG.E.U8 desc[UR36][R16.64], R3 ;  /* 0x0000000310007986 */ /* 0x0001e2000c101124 */
[----:B------:R-:W-:Y:S05]  /*5820*/  BRA `(.L_x_13167) ;  /* 0x0000000400fc7947 */ /* 0x000fea0003800000 */
.L_x_13178:
        /* <DEDUP_REMOVED lines=13> */
.L_x_13182:
[----:B------:R-:W-:Y:S01]  /*5900*/  IMAD.MOV.U32 R0, RZ, RZ, 0x7f ;  /* 0x0000007fff007424 */ /* 0x000fe200078e00ff */
[----:B------:R-:W-:-:S04]  /*5910*/  ISETP.GT.U32.AND P0, PT, R2, 0x7f800000, PT ;  /* 0x7f8000000200780c */ /* 0x000fc80003f04070 */
[----:B------:R-:W-:-:S09]  /*5920*/  SEL R0, R0, 0x7c, P0 ;  /* 0x0000007c00007807 */ /* 0x000fd20000000000 */
.L_x_13183:
[----:B------:R-:W-:Y:S05]  /*5930*/  BSYNC B0 ;  /* 0x0000000000007941 */ /* 0x000fea0003800000 */
.L_x_13181:
[----:B------:R-:W-:-:S04]  /*5940*/  LOP3.LUT R2, R3, 0x80000000, RZ, 0xc0, !PT ;  /* 0x8000000003027812 */ /* 0x000fc800078ec0ff */
[----:B------:R-:W-:-:S04]  /*5950*/  SHF.R.U32.HI R3, RZ, 0x18, R2 ;  /* 0x00000018ff037819 */ /* 0x000fc80000011602 */
[----:B------:R-:W-:-:S05]  /*5960*/  LOP3.LUT R3, R0, R3, RZ, 0xfc, !PT ;  /* 0x0000000300037212 */ /* 0x000fca00078efcff */
[----:B------:R0:W-:Y:S01]  /*5970*/  STG.E.U8 desc[UR36][R16.64], R3 ;  /* 0x0000000310007986 */ /* 0x0001e2000c101124 */
[----:B------:R-:W-:Y:S05]  /*5980*/  BRA `(.L_x_13167) ;  /* 0x0000000400a47947 */ /* 0x000fea0003800000 */
.L_x_13177:
[----:B------:R-:W-:-:S04]  /*5990*/  I2FP.F32.S32 R0, R2 ;  /* 0x0000000200007245 */ /* 0x000fc80000201400 */
[----:B------:R-:W-:-:S05]  /*59a0*/  F2FP.BF16.F32.PACK_AB R0, RZ, R0 ;  /* 0x00000000ff00723e */ /* 0x000fca00000010ff */
[----:B------:R0:W-:Y:S01]  /*59b0*/  STG.E.U16 desc[UR36][R16.64], R0 ;  /* 0x0000000010007986 */ /* 0x0001e2000c101524 */
[----:B------:R-:W-:Y:S05]  /*59c0*/  BRA `(.L_x_13167) ;  /* 0x0000000400947947 */ /* 0x000fea0003800000 */
.L_x_13174:
        /* <DEDUP_REMOVED lines=10> */
.L_x_13186:
        /* <DEDUP_REMOVED lines=17> */
.L_x_13189:
[----:B------:R-:W-:-:S04]  /*5b80*/  LOP3.LUT R2, R3, 0x80000000, RZ, 0xc0, !PT ;  /* 0x8000000003027812 */ /* 0x000fc800078ec0ff */
[----:B------:R-:W-:-:S04]  /*5b90*/  SHF.R.U32.HI R3, RZ, 0x18, R2 ;  /* 0x00000018ff037819 */ /* 0x000fc80000011602 */
[----:B------:R-:W-:-:S04]  /*5ba0*/  LOP3.LUT R0, R0, R3, RZ, 0xfc, !PT ;  /* 0x0000000300007212 */ /* 0x000fc800078efcff */
[----:B------:R-:W-:-:S07]  /*5bb0*/  PRMT R8, R0, 0x7610, R8 ;  /* 0x0000761000087816 */ /* 0x000fce0000000008 */
.L_x_13188:
[----:B------:R-:W-:Y:S05]  /*5bc0*/  BSYNC B0 ;  /* 0x0000000000007941 */ /* 0x000fea0003800000 */
.L_x_13187:
[----:B------:R3:W-:Y:S01]  /*5bd0*/  STG.E.U8 desc[UR36][R16.64], R8 ;  /* 0x0000000810007986 */ /* 0x0007e2000c101124 */
[----:B------:R-:W-:Y:S05]  /*5be0*/  BRA `(.L_x_13167) ;  /* 0x00000004000c7947 */ /* 0x000fea0003800000 */
.L_x_13185:
        /* <DEDUP_REMOVED lines=17> */
.L_x_13192:
[----:B------:R-:W-:-:S04]  /*5d00*/  LOP3.LUT R2, R3, 0x80000000, RZ, 0xc0, !PT ;  /* 0x8000000003027812 */ /* 0x000fc800078ec0ff */
[----:B------:R-:W-:-:S04]  /*5d10*/  SHF.R.U32.HI R3, RZ, 0x18, R2 ;  /* 0x00000018ff037819 */ /* 0x000fc80000011602 */
[----:B------:R-:W-:-:S04]  /*5d20*/  LOP3.LUT R0, R0, R3, RZ, 0xfc, !PT ;  /* 0x0000000300007212 */ /* 0x000fc800078efcff */
[----:B------:R-:W-:-:S07]  /*5d30*/  PRMT R8, R0, 0x7610, R8 ;  /* 0x0000761000087816 */ /* 0x000fce0000000008 */
.L_x_13191:
[----:B------:R-:W-:Y:S05]  /*5d40*/  BSYNC B0 ;  /* 0x0000000000007941 */ /* 0x000fea0003800000 */
.L_x_13190:
[----:B------:R0:W-:Y:S01]  /*5d50*/  STG.E.U8 desc[UR36][R16.64], R8 ;  /* 0x0000000810007986 */ /* 0x0001e2000c101124 */
[----:B------:R-:W-:Y:S05]  /*5d60*/  BRA `(.L_x_13167) ;  /* 0x0000000000ac7947 */ /* 0x000fea0003800000 */
.L_x_13184:
        /* <DEDUP_REMOVED lines=22> */
.L_x_13166:
        /* <DEDUP_REMOVED lines=16> */
.L_x_13195:
[----:B------:R-:W-:Y:S05]  /*5fd0*/  BRA `(.L_x_13167) ;  /* 0x0000000000107947 */ /* 0x000fea0003800000 */
.L_x_13194:
[----:B------:R-:W-:-:S05]  /*5fe0*/  SHF.R.S32.HI R3, RZ, 0x1f, R2 ;  /* 0x0000001fff037819 */ /* 0x000fca0000011402 */
[----:B------:R2:W-:Y:S01]  /*5ff0*/  STG.E.64 desc[UR36][R16.64], R2 ;  /* 0x0000000210007986 */ /* 0x0005e2000c101b24 */
[----:B------:R-:W-:Y:S05]  /*6000*/  BRA `(.L_x_13167) ;  /* 0x0000000000047947 */ /* 0x000fea0003800000 */
.L_x_13193:
[----:B------:R0:W-:Y:S02]  /*6010*/  STG.E desc[UR36][R16.64], R2 ;  /* 0x0000000210007986 */ /* 0x0001e4000c101924 */
.L_x_13167:
[----:B------:R-:W-:-:S07]  /*6020*/  VIADD R19, R19, 0x80 ;  /* 0x0000008013137836 */ /* 0x000fce0000000000 */
.L_x_13127:
[----:B------:R-:W-:Y:S05]  /*6030*/  BSYNC B6 ;  /* 0x0000000000067941 */ /* 0x000fea0003800000 */
.L_x_13126:
        /* <DEDUP_REMOVED lines=307> */
.L_x_13198:
        /* <DEDUP_REMOVED lines=20> */
.L_x_13202:
[----:B------:R0:W5:Y:S01]  /*74b0*/  LDG.E.U8 R18, desc[UR36][R2.64] ;  /* 0x0000002402127981 */ /* 0x000162000c1e1100 */
[----:B------:R-:W-:Y:S05]  /*74c0*/  BRA `(.L_x_13204) ;  /* 0x0000000c00347947 */ /* 0x000fea0003800000 */
.L_x_13201:
        /* <DEDUP_REMOVED lines=8> */
.L_x_13206:
[----:B------:R0:W5:Y:S01]  /*7550*/  LDG.E R18, desc[UR36][R2.64] ;  /* 0x0000002402127981 */ /* 0x000162000c1e1900 */
[----:B------:R-:W-:Y:S05]  /*7560*/  BRA `(.L_x_13204) ;  /* 0x0000000c000c7947 */ /* 0x000fea0003800000 */
.L_x_13205:
[----:B------:R0:W5:Y:S01]  /*7570*/  LDG.E.S16 R18, desc[UR36][R2.64] ;  /* 0x0000002402127981 */ /* 0x000162000c1e1700 */
[----:B------:R-:W-:Y:S05]  /*7580*/  BRA `(.L_x_13204) ;  /* 0x0000000c00047947 */ /* 0x000fea0003800000 */
.L_x_13200:
        /* <DEDUP_REMOVED lines=9> */
.L_x_13208:
[----:B------:R-:W2:Y:S02]  /*7620*/  LDG.E.U16 R2, desc[UR36][R2.64] ;  /* 0x0000002402027981 */ /* 0x000ea4000c1e1500 */
[----:B--2---:R-:W-:-:S06]  /*7630*/  HADD2.F32 R18, -RZ, R2.H0_H0 ;  /* 0x20000002ff127230 */ /* 0x004fcc0000004100 */
[----:B------:R-:W0:Y:S01]  /*7640*/  F2I.FTZ.TRUNC.NTZ R18, R18 ;  /* 0x0000001200127305 */ /* 0x000e22000021f100 */
[----:B------:R-:W-:Y:S05]  /*7650*/  BRA `(.L_x_13204) ;  /* 0x0000000800d07947 */ /* 0x000fea0003800000 */
.L_x_13207:
        /* <DEDUP_REMOVED lines=9> */
.L_x_13210:
[----:B------:R-:W2:Y:S02]  /*76f0*/  LDG.E.U16 R2, desc[UR36][R2.64] ;  /* 0x0000002402027981 */ /* 0x000ea4000c1e1500 */
[----:B--2---:R-:W-:-:S06]  /*7700*/  HADD2.F32 R18, -RZ, R2.H0_H0 ;  /* 0x20000002ff127230 */ /* 0x004fcc0000004100 */
[----:B------:R-:W0:Y:S01]  /*7710*/  F2I.FTZ.TRUNC.NTZ R18, R18 ;  /* 0x0000001200127305 */ /* 0x000e22000021f100 */
[----:B------:R-:W-:Y:S05]  /*7720*/  BRA `(.L_x_13204) ;  /* 0x00000008009c7947 */ /* 0x000fea0003800000 */
.L_x_13209:
[----:B------:R-:W2:Y:S02]  /*7730*/  LDG.E.64 R2, desc[UR36][R2.64] ;  /* 0x0000002402027981 */ /* 0x000ea4000c1e1b00 */
[----:B--2---:R0:W1:Y:S01]  /*7740*/  F2I.F64.TRUNC R18, R2 ;  /* 0x0000000200127311 */ /* 0x004062000030d100 */
[----:B------:R-:W-:Y:S05]  /*7750*/  BRA `(.L_x_13204) ;  /* 0x0000000800907947 */ /* 0x000fea0003800000 */
.L_x_13199:
        /* <DEDUP_REMOVED lines=12> */
.L_x_13213:
[----:B------:R-:W2:Y:S02]  /*7820*/  LDG.E.64 R2, desc[UR36][R2.64] ;  /* 0x0000002402027981 */ /* 0x000ea4000c1e1b00 */
[----:B--2---:R0:W1:Y:S01]  /*7830*/  F2I.F64.TRUNC R18, R2 ;  /* 0x0000000200127311 */ /* 0x004062000030d100 */
[----:B------:R-:W-:Y:S05]  /*7840*/  BRA `(.L_x_13204) ;  /* 0x0000000800547947 */ /* 0x000fea0003800000 */
.L_x_13212:
        /* <DEDUP_REMOVED lines=27> */
.L_x_13215:
        /* <DEDUP_REMOVED lines=14> */
.L_x_13214:
[----:B------:R-:W2:Y:S02]  /*7ae0*/  LDG.E.U16 R18, desc[UR36][R2.64] ;  /* 0x0000002402127981 */ /* 0x000ea4000c1e1500 */
[----:B--2---:R-:W-:-:S06]  /*7af0*/  IMAD.U32 R18, R18, 0x10000, RZ ;  /* 0x0001000012127824 */ /* 0x004fcc00078e00ff */
[----:B------:R-:W0:Y:S01]  /*7b00*/  F2I.FTZ.TRUNC.NTZ R18, R18 ;  /* 0x0000001200127305 */ /* 0x000e22000021f100 */
[----:B------:R-:W-:Y:S05]  /*7b10*/  BRA `(.L_x_13204) ;  /* 0x0000000400a07947 */ /* 0x000fea0003800000 */
.L_x_13211:
        /* <DEDUP_REMOVED lines=10> */
.L_x_13218:
        /* <DEDUP_REMOVED lines=21> */
.L_x_13222:
[----:B------:R-:W-:Y:S05]  /*7d10*/  BSYNC B1 ;  /* 0x0000000000017941 */ /* 0x000fea0003800000 */
.L_x_13221:
[----:B------:R-:W-:Y:S01]  /*7d20*/  IMAD.SHL.U32 R2, R2, 0x100000, RZ ;  /* 0x0010000002027824 */ /* 0x000fe200078e00ff */
[----:B------:R-:W-:-:S04]  /*7d30*/  LEA R3, R0, 0x3b800000, 0x17 ;  /* 0x3b80000000037811 */ /* 0x000fc800078eb8ff */
[----:B------:R-:W-:-:S07]  /*7d40*/  LOP3.LUT R18, R3, R2, R18, 0xfe, !PT ;  /* 0x0000000203127212 */ /* 0x000fce00078efe12 */
.L_x_13220:
[----:B------:R-:W-:Y:S05]  /*7d50*/  BSYNC B0 ;  /* 0x0000000000007941 */ /* 0x000fea0003800000 */
.L_x_13219:
[----:B------:R-:W1:Y:S01]  /*7d60*/  F2I.FTZ.TRUNC.NTZ R18, R18 ;  /* 0x0000001200127305 */ /* 0x000e62000021f100 */
[----:B------:R-:W-:Y:S05]  /*7d70*/  BRA `(.L_x_13204) ;  /* 0x0000000400087947 */ /* 0x000fea0003800000 */
.L_x_13217:
        /* <DEDUP_REMOVED lines=21> */
.L_x_13226:
[----:B------:R-:W-:Y:S05]  /*7ed0*/  BSYNC B1 ;  /* 0x0000000000017941 */ /* 0x000fea0003800000 */
.L_x_13225:
[----:B------:R-:W-:Y:S01]  /*7ee0*/  IMAD.SHL.U32 R2, R2, 0x200000, RZ ;  /* 0x0020000002027824 */ /* 0x000fe200078e00ff */
[----:B------:R-:W-:-:S04]  /*7ef0*/  LEA R3, R0, 0x37800000, 0x17 ;  /* 0x3780000000037811 */ /* 0x000fc800078eb8ff */
[----:B------:R-:W-:-:S07]  /*7f00*/  LOP3.LUT R18, R3, R2, R18, 0xfe, !PT ;  /* 0x0000000203127212 */ /* 0x000fce00078efe12 */
.L_x_13224:
[----:B------:R-:W-:Y:S05]  /*7f10*/  BSYNC B0 ;  /* 0x0000000000007941 */ /* 0x000fea0003800000 */
.L_x_13223:
[----:B------:R-:W2:Y:S01]  /*7f20*/  F2I.FTZ.TRUNC.NTZ R18, R18 ;  /* 0x0000001200127305 */ /* 0x000ea2000021f100 */
[----:B------:R-:W-:Y:S05]  /*7f30*/  BRA `(.L_x_13204) ;  /* 0x0000000000987947 */ /* 0x000fea0003800000 */
.L_x_13216:
        /* <DEDUP_REMOVED lines=14> */
.L_x_13230:
[----:B------:R-:W-:Y:S05]  /*8020*/  BSYNC B0 ;  /* 0x0000000000007941 */ /* 0x000fea0003800000 */
.L_x_13229:
[----:B------:R-:W4:Y:S01]  /*8030*/  F2I.FTZ.TRUNC.NTZ R18, R18 ;  /* 0x0000001200127305 */ /* 0x000f22000021f100 */
[----:B------:R-:W-:Y:S05]  /*8040*/  BRA `(.L_x_13204) ;  /* 0x0000000000547947 */ /* 0x000fea0003800000 */
.L_x_13203:
        /* <DEDUP_REMOVED lines=17> */
.L_x_13231:
[----:B------:R-:W-:Y:S05]  /*8160*/  BRA `(.L_x_13204) ;  /* 0x00000000000c7947 */ /* 0x000fea0003800000 */
.L_x_13228:
[----:B------:R3:W5:Y:S01]  /*8170*/  LDG.E R18, desc[UR36][R2.64] ;  /* 0x0000002402127981 */ /* 0x000762000c1e1900 */
[----:B------:R-:W-:Y:S05]  /*8180*/  BRA `(.L_x_13204) ;  /* 0x0000000000047947 */ /* 0x000fea0003800000 */
.L_x_13227:
[----:B------:R0:W5:Y:S02]  /*8190*/  LDG.E R18, desc[UR36][R2.64] ;  /* 0x0000002402127981 */ /* 0x000164000c1e1900 */
.L_x_13204:
        /* <DEDUP_REMOVED lines=16> */
.L_x_13235:
[----:B------:R3:W-:Y:S01]  /*82a0*/  STG.E.U8 desc[UR36][R16.64], R2 ;  /* 0x0000000210007986 */ /* 0x0007e2000c101124 */
[----:B------:R-:W-:Y:S05]  /*82b0*/  BRA `(.L_x_13237) ;  /* 0x0000000c00507947 */ /* 0x000fea0003800000 */
.L_x_13234:
        /* <DEDUP_REMOVED lines=9> */
.L_x_13239:
[----:B------:R2:W-:Y:S01]  /*8350*/  STG.E desc[UR36][R16.64], R2 ;  /* 0x0000000210007986 */ /* 0x0005e2000c101924 */
[----:B------:R-:W-:Y:S05]  /*8360*/  BRA `(.L_x_13237) ;  /* 0x0000000c00247947 */ /* 0x000fea0003800000 */
.L_x_13238:
[----:B------:R0:W-:Y:S01]  /*8370*/  STG.E.U16 desc[UR36][R16.64], R2 ;  /* 0x0000000210007986 */ /* 0x0001e2000c101524 */
[----:B------:R-:W-:Y:S05]  /*8380*/  BRA `(.L_x_13237) ;  /* 0x0000000c001c7947 */ /* 0x000fea0003800000 */
.L_x_13233:
        /* <DEDUP_REMOVED lines=9> */
.L_x_13241:
[----:B------:R-:W-:-:S04]  /*8420*/  I2FP.F32.S32 R0, R2 ;  /* 0x0000000200007245 */ /* 0x000fc80000201400 */
[----:B------:R-:W-:-:S05]  /*8430*/  F2FP.F16.F32.PACK_AB R0, RZ, R0 ;  /* 0x00000000ff00723e */ /* 0x000fca00000000ff */
[----:B------:R0:W-:Y:S01]  /*8440*/  STG.E.U16 desc[UR36][R16.64], R0 ;  /* 0x0000000010007986 */ /* 0x0001e2000c101524 */
[----:B------:R-:W-:Y:S05]  /*8450*/  BRA `(.L_x_13237) ;  /* 0x0000000800e87947 */ /* 0x000fea0003800000 */
.L_x_13240:
        /* <DEDUP_REMOVED lines=10> */
.L_x_13243:
[----:B------:R-:W-:-:S04]  /*8500*/  I2FP.F32.S32 R2, R2 ;  /* 0x0000000200027245 */ /* 0x000fc80000201400 */
[----:B------:R-:W-:-:S04]  /*8510*/  F2FP.F16.F32.PACK_AB R3, RZ, R2 ;  /* 0x00000002ff03723e */ /* 0x000fc800000000ff */
[----:B------:R-:W-:-:S05]  /*8520*/  PRMT R3, R3, 0x5410, RZ ;  /* 0x0000541003037816 */ /* 0x000fca00000000ff */
[----:B------:R0:W-:Y:S01]  /*8530*/  STG.E desc[UR36][R16.64], R3 ;  /* 0x0000000310007986 */ /* 0x0001e2000c101924 */
[----:B------:R-:W-:Y:S05]  /*8540*/  BRA `(.L_x_13237) ;  /* 0x0000000800ac7947 */ /* 0x000fea0003800000 */
.L_x_13242:
[----:B------:R-:W0:Y:S02]  /*8550*/  I2F.F64 R2, R2 ;  /* 0x0000000200027312 */ /* 0x000e240000201c00 */
[----:B0-----:R0:W-:Y:S01]  /*8560*/  STG.E.64 desc[UR36][R16.64], R2 ;  /* 0x0000000210007986 */ /* 0x0011e2000c101b24 */
[----:B------:R-:W-:Y:S05]  /*8570*/  BRA `(.L_x_13237) ;  /* 0x0000000800a07947 */ /* 0x000fea0003800000 */
.L_x_13232:
        /* <DEDUP_REMOVED lines=12> */
.L_x_13246:
[----:B------:R-:W0:Y:S01]  /*8640*/  I2F.F64 R4, R2 ;  /* 0x0000000200047312 */ /* 0x000e220000201c00 */
[----:B------:R-:W-:-:S05]  /*8650*/  CS2R R6, SRZ ;  /* 0x0000000000067805 */ /* 0x000fca000001ff00 */
[----:B0-----:R0:W-:Y:S01]  /*8660*/  STG.E.128 desc[UR36][R16.64], R4 ;  /* 0x0000000410007986 */ /* 0x0011e2000c101d24 */
[----:B------:R-:W-:Y:S05]  /*8670*/  BRA `(.L_x_13237) ;  /* 0x0000000800607947 */ /* 0x000fea0003800000 */
.L_x_13245:
        /* <DEDUP_REMOVED lines=21> */
.L_x_13250:
[----:B------:R-:W-:Y:S05]  /*87d0*/  BSYNC B0 ;  /* 0x0000000000007941 */ /* 0x000fea0003800000 */
.L_x_13249:
[----:B------:R-:W-:-:S05]  /*87e0*/  LOP3.LUT R3, R0, R3, RZ, 0xfc, !PT ;  /* 0x0000000300037212 */ /* 0x000fca00078efcff */
[----:B------:R0:W-:Y:S01]  /*87f0*/  STG.E.U8 desc[UR36][R16.64], R3 ;  /* 0x0000000310007986 */ /* 0x0001e2000c101124 */
[----:B------:R-:W-:Y:S05]  /*8800*/  BRA `(.L_x_13237) ;  /* 0x0000000400fc7947 */ /* 0x000fea0003800000 */
.L_x_13248:
        /* <DEDUP_REMOVED lines=13> */
.L_x_13252:
[----:B------:R-:W-:Y:S01]  /*88e0*/  IMAD.MOV.U32 R0, RZ, RZ, 0x7f ;  /* 0x0000007fff007424 */ /* 0x000fe200078e00ff */
[----:B------:R-:W-:-:S04]  /*88f0*/  ISETP.GT.U32.AND P0, PT, R2, 0x7f800000, PT ;  /* 0x7f8000000200780c */ /* 0x000fc80003f04070 */
[----:B------:R-:W-:-:S09]  /*8900*/  SEL R0, R0, 0x7c, P0 ;  /* 0x0000007c00007807 */ /* 0x000fd20000000000 */
.L_x_13253:
[----:B------:R-:W-:Y:S05]  /*8910*/  BSYNC B0 ;  /* 0x0000000000007941 */ /* 0x000fea0003800000 */
.L_x_13251:
[----:B------:R-:W-:-:S04]  /*8920*/  LOP3.LUT R2, R3, 0x80000000, RZ, 0xc0, !PT ;  /* 0x8000000003027812 */ /* 0x000fc800078ec0ff */
[----:B------:R-:W-:-:S04]  /*8930*/  SHF.R.U32.HI R3, RZ, 0x18, R2 ;  /* 0x00000018ff037819 */ /* 0x000fc80000011602 */
[----:B------:R-:W-:-:S05]  /*8940*/  LOP3.LUT R3, R0, R3, RZ, 0xfc, !PT ;  /* 0x0000000300037212 */ /* 0x000fca00078efcff */
[----:B------:R0:W-:Y:S01]  /*8950*/  STG.E.U8 desc[UR36][R16.64], R3 ;  /* 0x0000000310007986 */ /* 0x0001e2000c101124 */
[----:B------:R-:W-:Y:S05]  /*8960*/  BRA `(.L_x_13237) ;  /* 0x0000000400a47947 */ /* 0x000fea0003800000 */
.L_x_13247:
[----:B------:R-:W-:-:S04]  /*8970*/  I2FP.F32.S32 R0, R2 ;  /* 0x0000000200007245 */ /* 0x000fc80000201400 */
[----:B------:R-:W-:-:S05]  /*8980*/  F2FP.BF16.F32.PACK_AB R0, RZ, R0 ;  /* 0x00000000ff00723e */ /* 0x000fca00000010ff */
[----:B------:R0:W-:Y:S01]  /*8990*/  STG.E.U16 desc[UR36][R16.64], R0 ;  /* 0x0000000010007986 */ /* 0x0001e2000c101524 */
[----:B------:R-:W-:Y:S05]  /*89a0*/  BRA `(.L_x_13237) ;  /* 0x0000000400947947 */ /* 0x000fea0003800000 */
.L_x_13244:
        /* <DEDUP_REMOVED lines=10> */
.L_x_13256:
        /* <DEDUP_REMOVED lines=17> */
.L_x_13259:
[----:B------:R-:W-:-:S04]  /*8b60*/  LOP3.LUT R2, R3, 0x80000000, RZ, 0xc0, !PT ;  /* 0x8000000003027812 */ /* 0x000fc800078ec0ff */
[----:B------:R-:W-:-:S04]  /*8b70*/  SHF.R.U32.HI R3, RZ, 0x18, R2 ;  /* 0x00000018ff037819 */ /* 0x000fc80000011602 */
[----:B------:R-:W-:-:S04]  /*8b80*/  LOP3.LUT R0, R0, R3, RZ, 0xfc, !PT ;  /* 0x0000000300007212 */ /* 0x000fc800078efcff */
[----:B------:R-:W-:-:S07]  /*8b90*/  PRMT R8, R0, 0x7610, R8 ;  /* 0x0000761000087816 */ /* 0x000fce0000000008 */
.L_x_13258:
[----:B------:R-:W-:Y:S05]  /*8ba0*/  BSYNC B0 ;  /* 0x0000000000007941 */ /* 0x000fea0003800000 */
.L_x_13257:
[----:B------:R0:W-:Y:S01]  /*8bb0*/  STG.E.U8 desc[UR36][R16.64], R8 ;  /* 0x0000000810007986 */ /* 0x0001e2000c101124 */
[----:B------:R-:W-:Y:S05]  /*8bc0*/  BRA `(.L_x_13237) ;  /* 0x00000004000c7947 */ /* 0x000fea0003800000 */
.L_x_13255:
        /* <DEDUP_REMOVED lines=17> */
.L_x_13262:
[----:B------:R-:W-:-:S04]  /*8ce0*/  LOP3.LUT R2, R3, 0x80000000, RZ, 0xc0, !PT ;  /* 0x8000000003027812 */ /* 0x000fc800078ec0ff */
[----:B------:R-:W-:-:S04]  /*8cf0*/  SHF.R.U32.HI R3, RZ, 0x18, R2 ;  /* 0x00000018ff037819 */ /* 0x000fc80000011602 */
[----:B------:R-:W-:-:S04]  /*8d00*/  LOP3.LUT R0, R0, R3, RZ, 0xfc, !PT ;  /* 0x0000000300007212 */ /* 0x000fc800078efcff */
[----:B------:R-:W-:-:S07]  /*8d10*/  PRMT R8, R0, 0x7610, R8 ;  /* 0x0000761000087816 */ /* 0x000fce0000000008 */
.L_x_13261:
[----:B------:R-:W-:Y:S05]  /*8d20*/  BSYNC B0 ;  /* 0x0000000000007941 */ /* 0x000fea0003800000 */
.L_x_13260:
[----:B------:R0:W-:Y:S01]  /*8d30*/  STG.E.U8 desc[UR36][R16.64], R8 ;  /* 0x0000000810007986 */ /* 0x0001e2000c101124 */
[----:B------:R-:W-:Y:S05]  /*8d40*/  BRA `(.L_x_13237) ;  /* 0x0000000000ac7947 */ /* 0x000fea0003800000 */
.L_x_13254:
        /* <DEDUP_REMOVED lines=22> */
.L_x_13236:
        /* <DEDUP_REMOVED lines=16> */
.L_x_13265:
[----:B------:R-:W-:Y:S05]  /*8fb0*/  BRA `(.L_x_13237) ;  /* 0x0000000000107947 */ /* 0x000fea0003800000 */
.L_x_13264:
[----:B------:R-:W-:-:S05]  /*8fc0*/  SHF.R.S32.HI R3, RZ, 0x1f, R2 ;  /* 0x0000001fff037819 */ /* 0x000fca0000011402 */
[----:B------:R0:W-:Y:S01]  /*8fd0*/  STG.E.64 desc[UR36][R16.64], R2 ;  /* 0x0000000210007986 */ /* 0x0001e2000c101b24 */
[----:B------:R-:W-:Y:S05]  /*8fe0*/  BRA `(.L_x_13237) ;  /* 0x0000000000047947 */ /* 0x000fea0003800000 */
.L_x_13263:
[----:B------:R0:W-:Y:S02]  /*8ff0*/  STG.E desc[UR36][R16.64], R2 ;  /* 0x0000000210007986 */ /* 0x0001e4000c101924 */
.L_x_13237:
[----:B------:R-:W-:-:S07]  /*9000*/  VIADD R19, R19, 0x80 ;  /* 0x0000008013137836 */ /* 0x000fce0000000000 */
.L_x_13197:
[----:B------:R-:W-:Y:S05]  /*9010*/  BSYNC B6 ;  /* 0x0000000000067941 */ /* 0x000fea0003800000 */
.L_x_13196:
        /* <DEDUP_REMOVED lines=306> */
.L_x_13266:
        /* <DEDUP_REMOVED lines=20> */
.L_x_13270:
[----:B------:R4:W5:Y:S01]  /*a480*/  LDG.E.U8 R18, desc[UR36][R2.64] ;  /* 0x0000002402127981 */ /* 0x000962000c1e1100 */
[----:B------:R-:W-:Y:S05]  /*a490*/  BRA `(.L_x_13272) ;  /* 0x0000000c00347947 */ /* 0x000fea0003800000 */
.L_x_13269:
        /* <DEDUP_REMOVED lines=8> */
.L_x_13274:
[----:B------:R2:W5:Y:S01]  /*a520*/  LDG.E R18, desc[UR36][R2.64] ;  /* 0x0000002402127981 */ /* 0x000562000c1e1900 */
[----:B------:R-:W-:Y:S05]  /*a530*/  BRA `(.L_x_13272) ;  /* 0x0000000c000c7947 */ /* 0x000fea0003800000 */
.L_x_13273:
[----:B------:R0:W5:Y:S01]  /*a540*/  LDG.E.S16 R18, desc[UR36][R2.64] ;  /* 0x0000002402127981 */ /* 0x000162000c1e1700 */
[----:B------:R-:W-:Y:S05]  /*a550*/  BRA `(.L_x_13272) ;  /* 0x0000000c00047947 */ /* 0x000fea0003800000 */
.L_x_13268:
        /* <DEDUP_REMOVED lines=9> */
.L_x_13276:
[----:B------:R-:W2:Y:S02]  /*a5f0*/  LDG.E.U16 R2, desc[UR36][R2.64] ;  /* 0x0000002402027981 */ /* 0x000ea4000c1e1500 */
[----:B--2---:R-:W-:-:S06]  /*a600*/  HADD2.F32 R18, -RZ, R2.H0_H0 ;  /* 0x20000002ff127230 */ /* 0x004fcc0000004100 */
[----:B------:R-:W0:Y:S01]  /*a610*/  F2I.FTZ.TRUNC.NTZ R18, R18 ;  /* 0x0000001200127305 */ /* 0x000e22000021f100 */
[----:B------:R-:W-:Y:S05]  /*a620*/  BRA `(.L_x_13272) ;  /* 0x0000000800d07947 */ /* 0x000fea0003800000 */
.L_x_13275:
        /* <DEDUP_REMOVED lines=9> */
.L_x_13278:
[----:B------:R-:W2:Y:S02]  /*a6c0*/  LDG.E.U16 R2, desc[UR36][R2.64] ;  /* 0x0000002402027981 */ /* 0x000ea4000c1e1500 */
[----:B--2---:R-:W-:-:S06]  /*a6d0*/  HADD2.F32 R18, -RZ, R2.H0_H0 ;  /* 0x20000002ff127230 */ /* 0x004fcc0000004100 */
[----:B------:R-:W0:Y:S01]  /*a6e0*/  F2I.FTZ.TRUNC.NTZ R18, R18 ;  /* 0x0000001200127305 */ /* 0x000e22000021f100 */
[----:B------:R-:W-:Y:S05]  /*a6f0*/  BRA `(.L_x_13272) ;  /* 0x00000008009c7947 */ /* 0x000fea0003800000 */
.L_x_13277:
[----:B------:R-:W2:Y:S02]  /*a700*/  LDG.E.64 R2, desc[UR36][R2.64] ;  /* 0x0000002402027981 */ /* 0x000ea4000c1e1b00 */
[----:B--2---:R0:W1:Y:S01]  /*a710*/  F2I.F64.TRUNC R18, R2 ;  /* 0x0000000200127311 */ /* 0x004062000030d100 */
[----:B------:R-:W-:Y:S05]  /*a720*/  BRA `(.L_x_13272) ;  /* 0x0000000800907947 */ /* 0x000fea0003800000 */
.L_x_13267:
        /* <DEDUP_REMOVED lines=12> */
.L_x_13281:
[----:B------:R-:W2:Y:S02]  /*a7f0*/  LDG.E.64 R2, desc[UR36][R2.64] ;  /* 0x0000002402027981 */ /* 0x000ea4000c1e1b00 */
[----:B--2---:R0:W1:Y:S01]  /*a800*/  F2I.F64.TRUNC R18, R2 ;  /* 0x0000000200127311 */ /* 0x004062000030d100 */
[----:B------:R-:W-:Y:S05]  /*a810*/  BRA `(.L_x_13272) ;  /* 0x0000000800547947 */ /* 0x000fea0003800000 */
.L_x_13280:
        /* <DEDUP_REMOVED lines=27> */
.L_x_13283:
        /* <DEDUP_REMOVED lines=14> */
.L_x_13282:
[----:B------:R-:W2:Y:S02]  /*aab0*/  LDG.E.U16 R18, desc[UR36][R2.64] ;  /* 0x0000002402127981 */ /* 0x000ea4000c1e1500 */
[----:B--2---:R-:W-:-:S06]  /*aac0*/  IMAD.U32 R18, R18, 0x10000, RZ ;  /* 0x0001000012127824 */ /* 0x004fcc00078e00ff */
[----:B------:R-:W0:Y:S01]  /*aad0*/  F2I.FTZ.TRUNC.NTZ R18, R18 ;  /* 0x0000001200127305 */ /* 0x000e22000021f100 */
[----:B------:R-:W-:Y:S05]  /*aae0*/  BRA `(.L_x_13272) ;  /* 0x0000000400a07947 */ /* 0x000fea0003800000 */
.L_x_13279:
        /* <DEDUP_REMOVED lines=10> */
.L_x_13286:
        /* <DEDUP_REMOVED lines=21> */
.L_x_13290:
[----:B------:R-:W-:Y:S05]  /*ace0*/  BSYNC B1 ;  /* 0x0000000000017941 */ /* 0x000fea0003800000 */
.L_x_13289:
[----:B------:R-:W-:Y:S01]  /*acf0*/  IMAD.SHL.U32 R2, R2, 0x100000, RZ ;  /* 0x0010000002027824 */ /* 0x000fe200078e00ff */
[----:B------:R-:W-:-:S04]  /*ad00*/  LEA R3, R0, 0x3b800000, 0x17 ;  /* 0x3b80000000037811 */ /* 0x000fc800078eb8ff */
[----:B------:R-:W-:-:S07]  /*ad10*/  LOP3.LUT R18, R3, R2, R18, 0xfe, !PT ;  /* 0x0000000203127212 */ /* 0x000fce00078efe12 */
.L_x_13288:
[----:B------:R-:W-:Y:S05]  /*ad20*/  BSYNC B0 ;  /* 0x0000000000007941 */ /* 0x000fea0003800000 */
.L_x_13287:
[----:B------:R-:W0:Y:S01]  /*ad30*/  F2I.FTZ.TRUNC.NTZ R18, R18 ;  /* 0x0000001200127305 */ /* 0x000e22000021f100 */
[----:B------:R-:W-:Y:S05]  /*ad40*/  BRA `(.L_x_13272) ;  /* 0x0000000400087947 */ /* 0x000fea0003800000 */
.L_x_13285:
        /* <DEDUP_REMOVED lines=21> */
.L_x_13294:
[----:B------:R-:W-:Y:S05]  /*aea0*/  BSYNC B1 ;  /* 0x0000000000017941 */ /* 0x000fea0003800000 */
.L_x_13293:
[----:B------:R-:W-:Y:S01]  /*aeb0*/  IMAD.SHL.U32 R2, R2, 0x200000, RZ ;  /* 0x0020000002027824 */ /* 0x000fe200078e00ff */
[----:B------:R-:W-:-:S04]  /*aec0*/  LEA R3, R0, 0x37800000, 0x17 ;  /* 0x3780000000037811 */ /* 0x000fc800078eb8ff */
[----:B------:R-:W-:-:S07]  /*aed0*/  LOP3.LUT R18, R3, R2, R18, 0xfe, !PT ;  /* 0x0000000203127212 */ /* 0x000fce00078efe12 */
.L_x_13292:
[----:B------:R-:W-:Y:S05]  /*aee0*/  BSYNC B0 ;  /* 0x0000000000007941 */ /* 0x000fea0003800000 */
.L_x_13291:
[----:B------:R-:W0:Y:S01]  /*aef0*/  F2I.FTZ.TRUNC.NTZ R18, R18 ;  /* 0x0000001200127305 */ /* 0x000e22000021f100 */
[----:B------:R-:W-:Y:S05]  /*af00*/  BRA `(.L_x_13272) ;  /* 0x0000000000987947 */ /* 0x000fea0003800000 */
.L_x_13284:
        /* <DEDUP_REMOVED lines=14> */
.L_x_13298:
[----:B------:R-:W-:Y:S05]  /*aff0*/  BSYNC B0 ;  /* 0x0000000000007941 */ /* 0x000fea0003800000 */
.L_x_13297:
[----:B------:R-:W0:Y:S01]  /*b000*/  F2I.FTZ.TRUNC.NTZ R18, R18 ;  /* 0x0000001200127305 */ /* 0x000e22000021f100 */
[----:B------:R-:W-:Y:S05]  /*b010*/  BRA `(.L_x_13272) ;  /* 0x0000000000547947 */ /* 0x000fea0003800000 */
.L_x_13271:
        /* <DEDUP_REMOVED lines=17> */
.L_x_13299:
[----:B------:R-:W-:Y:S05]  /*b130*/  BRA `(.L_x_13272) ;  /* 0x00000000000c7947 */ /* 0x000fea0003800000 */
.L_x_13296:
[----:B------:R0:W5:Y:S01]  /*b140*/  LDG.E R18, desc[UR36][R2.64] ;  /* 0x0000002402127981 */ /* 0x000162000c1e1900 */
[----:B------:R-:W-:Y:S05]  /*b150*/  BRA `(.L_x_13272) ;  /* 0x0000000000047947 */ /* 0x000fea0003800000 */
.L_x_13295:
[----:B------:R0:W5:Y:S02]  /*b160*/  LDG.E R18, desc[UR36][R2.64] ;  /* 0x0000002402127981 */ /* 0x000164000c1e1900 */
.L_x_13272:
        /* <DEDUP_REMOVED lines=16> */
.L_x_13303:
[----:B------:R-:W-:Y:S01]  /*b270*/  STG.E.U8 desc[UR36][R16.64], R2 ;  /* 0x0000000210007986 */ /* 0x000fe2000c101124 */
[----:B------:R-:W-:Y:S05]  /*b280*/  EXIT ;  /* 0x000000000000794d */ /* 0x000fea0003800000 */
.L_x_13302:
        /* <DEDUP_REMOVED lines=9> */
.L_x_13306:
[----:B------:R-:W-:Y:S01]  /*b320*/  STG.E desc[UR36][R16.64], R2 ;  /* 0x0000000210007986 */ /* 0x000fe2000c101924 */
[----:B------:R-:W-:Y:S05]  /*b330*/  EXIT ;  /* 0x000000000000794d */ /* 0x000fea0003800000 */
.L_x_13305:
[----:B------:R-:W-:Y:S01]  /*b340*/  STG.E.U16 desc[UR36][R16.64], R2 ;  /* 0x0000000210007986 */ /* 0x000fe2000c101524 */
[----:B------:R-:W-:Y:S05]  /*b350*/  EXIT ;  /* 0x000000000000794d */ /* 0x000fea0003800000 */
.L_x_13301:
        /* <DEDUP_REMOVED lines=9> */
.L_x_13308:
[----:B------:R-:W-:-:S04]  /*b3f0*/  I2FP.F32.S32 R0, R2 ;  /* 0x0000000200007245 */ /* 0x000fc80000201400 */
[----:B------:R-:W-:-:S05]  /*b400*/  F2FP.F16.F32.PACK_AB R0, RZ, R0 ;  /* 0x00000000ff00723e */ /* 0x000fca00000000ff */
[----:B------:R-:W-:Y:S01]  /*b410*/  STG.E.U16 desc[UR36][R16.64], R0 ;  /* 0x0000000010007986 */ /* 0x000fe2000c101524 */
[----:B------:R-:W-:Y:S05]  /*b420*/  EXIT ;  /* 0x000000000000794d */ /* 0x000fea0003800000 */
.L_x_13307:
        /* <DEDUP_REMOVED lines=10> */
.L_x_13310:
[----:B------:R-:W-:-:S04]  /*b4d0*/  I2FP.F32.S32 R2, R2 ;  /* 0x0000000200027245 */ /* 0x000fc80000201400 */
[----:B------:R-:W-:-:S04]  /*b4e0*/  F2FP.F16.F32.PACK_AB R3, RZ, R2 ;  /* 0x00000002ff03723e */ /* 0x000fc800000000ff */
[----:B------:R-:W-:-:S05]  /*b4f0*/  PRMT R3, R3, 0x5410, RZ ;  /* 0x0000541003037816 */ /* 0x000fca00000000ff */
[----:B------:R-:W-:Y:S01]  /*b500*/  STG.E desc[UR36][R16.64], R3 ;  /* 0x0000000310007986 */ /* 0x000fe2000c101924 */
[----:B------:R-:W-:Y:S05]  /*b510*/  EXIT ;  /* 0x000000000000794d */ /* 0x000fea0003800000 */
.L_x_13309:
[----:B------:R-:W0:Y:S02]  /*b520*/  I2F.F64 R2, R2 ;  /* 0x0000000200027312 */ /* 0x000e240000201c00 */
[----:B0-----:R-:W-:Y:S01]  /*b530*/  STG.E.64 desc[UR36][R16.64], R2 ;  /* 0x0000000210007986 */ /* 0x001fe2000c101b24 */
[----:B------:R-:W-:Y:S05]  /*b540*/  EXIT ;  /* 0x000000000000794d */ /* 0x000fea0003800000 */
.L_x_13300:
        /* <DEDUP_REMOVED lines=12> */
.L_x_13313:
[----:B------:R-:W0:Y:S01]  /*b610*/  I2F.F64 R4, R2 ;  /* 0x0000000200047312 */ /* 0x000e220000201c00 */
[----:B------:R-:W-:-:S05]  /*b620*/  CS2R R6, SRZ ;  /* 0x0000000000067805 */ /* 0x000fca000001ff00 */
[----:B0-----:R-:W-:Y:S01]  /*b630*/  STG.E.128 desc[UR36][R16.64], R4 ;  /* 0x0000000410007986 */ /* 0x001fe2000c101d24 */
[----:B------:R-:W-:Y:S05]  /*b640*/  EXIT ;  /* 0x000000000000794d */ /* 0x000fea0003800000 */
.L_x_13312:
        /* <DEDUP_REMOVED lines=21> */
.L_x_13317:
[----:B------:R-:W-:Y:S05]  /*b7a0*/  BSYNC B0 ;  /* 0x0000000000007941 */ /* 0x000fea0003800000 */
.L_x_13316:
[----:B------:R-:W-:-:S05]  /*b7b0*/  LOP3.LUT R3, R0, R3, RZ, 0xfc, !PT ;  /* 0x0000000300037212 */ /* 0x000fca00078efcff */
[----:B------:R-:W-:Y:S01]  /*b7c0*/  STG.E.U8 desc[UR36][R16.64], R3 ;  /* 0x0000000310007986 */ /* 0x000fe2000c101124 */
[----:B------:R-:W-:Y:S05]  /*b7d0*/  EXIT ;  /* 0x000000000000794d */ /* 0x000fea0003800000 */
.L_x_13315:
        /* <DEDUP_REMOVED lines=13> */
.L_x_13319:
[----:B------:R-:W-:Y:S01]  /*b8b0*/  IMAD.MOV.U32 R0, RZ, RZ, 0x7f ;  /* 0x0000007fff007424 */ /* 0x000fe200078e00ff */
[----:B------:R-:W-:-:S04]  /*b8c0*/  ISETP.GT.U32.AND P0, PT, R2, 0x7f800000, PT ;  /* 0x7f8000000200780c */ /* 0x000fc80003f04070 */
[----:B------:R-:W-:-:S09]  /*b8d0*/  SEL R0, R0, 0x7c, P0 ;  /* 0x0000007c00007807 */ /* 0x000fd20000000000 */
.L_x_13320:
[----:B------:R-:W-:Y:S05]  /*b8e0*/  BSYNC B0 ;  /* 0x0000000000007941 */ /* 0x000fea0003800000 */
.L_x_13318:
[----:B------:R-:W-:-:S04]  /*b8f0*/  LOP3.LUT R2, R3, 0x80000000, RZ, 0xc0, !PT ;  /* 0x8000000003027812 */ /* 0x000fc800078ec0ff */
[----:B------:R-:W-:-:S04]  /*b900*/  SHF.R.U32.HI R3, RZ, 0x18, R2 ;  /* 0x00000018ff037819 */ /* 0x000fc80000011602 */
[----:B------:R-:W-:-:S05]  /*b910*/  LOP3.LUT R3, R0, R3, RZ, 0xfc, !PT ;  /* 0x0000000300037212 */ /* 0x000fca00078efcff */
[----:B------:R-:W-:Y:S01]  /*b920*/  STG.E.U8 desc[UR36][R16.64], R3 ;  /* 0x0000000310007986 */ /* 0x000fe2000c101124 */
[----:B------:R-:W-:Y:S05]  /*b930*/  EXIT ;  /* 0x000000000000794d */ /* 0x000fea0003800000 */
.L_x_13314:
[----:B------:R-:W-:-:S04]  /*b940*/  I2FP.F32.S32 R0, R2 ;  /* 0x0000000200007245 */ /* 0x000fc80000201400 */
[----:B------:R-:W-:-:S05]  /*b950*/  F2FP.BF16.F32.PACK_AB R0, RZ, R0 ;  /* 0x00000000ff00723e */ /* 0x000fca00000010ff */
[----:B------:R-:W-:Y:S01]  /*b960*/  STG.E.U16 desc[UR36][R16.64], R0 ;  /* 0x0000000010007986 */ /* 0x000fe2000c101524 */
[----:B------:R-:W-:Y:S05]  /*b970*/  EXIT ;  /* 0x000000000000794d */ /* 0x000fea0003800000 */
.L_x_13311:
        /* <DEDUP_REMOVED lines=10> */
.L_x_13323:
        /* <DEDUP_REMOVED lines=17> */
.L_x_13326:
[----:B------:R-:W-:-:S04]  /*bb30*/  LOP3.LUT R2, R3, 0x80000000, RZ, 0xc0, !PT ;  /* 0x8000000003027812 */ /* 0x000fc800078ec0ff */
[----:B------:R-:W-:-:S04]  /*bb40*/  SHF.R.U32.HI R3, RZ, 0x18, R2 ;  /* 0x00000018ff037819 */ /* 0x000fc80000011602 */
[----:B------:R-:W-:-:S04]  /*bb50*/  LOP3.LUT R0, R0, R3, RZ, 0xfc, !PT ;  /* 0x0000000300007212 */ /* 0x000fc800078efcff */
[----:B------:R-:W-:-:S07]  /*bb60*/  PRMT R8, R0, 0x7610, R8 ;  /* 0x0000761000087816 */ /* 0x000fce0000000008 */
.L_x_13325:
[----:B------:R-:W-:Y:S05]  /*bb70*/  BSYNC B0 ;  /* 0x0000000000007941 */ /* 0x000fea0003800000 */
.L_x_13324:
[----:B------:R-:W-:Y:S01]  /*bb80*/  STG.E.U8 desc[UR36][R16.64], R8 ;  /* 0x0000000810007986 */ /* 0x000fe2000c101124 */
[----:B------:R-:W-:Y:S05]  /*bb90*/  EXIT ;  /* 0x000000000000794d */ /* 0x000fea0003800000 */
.L_x_13322:
        /* <DEDUP_REMOVED lines=17> */
.L_x_13329:
[----:B------:R-:W-:-:S04]  /*bcb0*/  LOP3.LUT R2, R3, 0x80000000, RZ, 0xc0, !PT ;  /* 0x8000000003027812 */ /* 0x000fc800078ec0ff */
[----:B------:R-:W-:-:S04]  /*bcc0*/  SHF.R.U32.HI R3, RZ, 0x18, R2 ;  /* 0x00000018ff037819 */ /* 0x000fc80000011602 */
[----:B------:R-:W-:-:S04]  /*bcd0*/  LOP3.LUT R0, R0, R3, RZ, 0xfc, !PT ;  /* 0x0000000300007212 */ /* 0x000fc800078efcff */
[----:B------:R-:W-:-:S07]  /*bce0*/  PRMT R8, R0, 0x7610, R8 ;  /* 0x0000761000087816 */ /* 0x000fce0000000008 */
.L_x_13328:
[----:B------:R-:W-:Y:S05]  /*bcf0*/  BSYNC B0 ;  /* 0x0000000000007941 */ /* 0x000fea0003800000 */
.L_x_13327:
[----:B------:R-:W-:Y:S01]  /*bd00*/  STG.E.U8 desc[UR36][R16.64], R8 ;  /* 0x0000000810007986 */ /* 0x000fe2000c101124 */
[----:B------:R-:W-:Y:S05]  /*bd10*/  EXIT ;  /* 0x000000000000794d */ /* 0x000fea0003800000 */
.L_x_13321:
        /* <DEDUP_REMOVED lines=22> */
.L_x_13304:
        /* <DEDUP_REMOVED lines=16> */
.L_x_13332:
[----:B------:R-:W-:Y:S05]  /*bf80*/  EXIT ;  /* 0x000000000000794d */ /* 0x000fea0003800000 */
.L_x_13331:
[----:B------:R-:W-:-:S05]  /*bf90*/  SHF.R.S32.HI R3, RZ, 0x1f, R2 ;  /* 0x0000001fff037819 */ /* 0x000fca0000011402 */
[----:B------:R-:W-:Y:S01]  /*bfa0*/  STG.E.64 desc[UR36][R16.64], R2 ;  /* 0x0000000210007986 */ /* 0x000fe2000c101b24 */
[----:B------:R-:W-:Y:S05]  /*bfb0*/  EXIT ;  /* 0x000000000000794d */ /* 0x000fea0003800000 */
.L_x_13330:
[----:B------:R-:W-:Y:S01]  /*bfc0*/  STG.E desc[UR36][R16.64], R2 ;  /* 0x0000000210007986 */ /* 0x000fe2000c101924 */
[----:B------:R-:W-:Y:S05]  /*bfd0*/  EXIT ;  /* 0x000000000000794d */ /* 0x000fea0003800000 */
.L_x_13333:
        /* <DEDUP_REMOVED lines=10> */
.L_x_26246:


//--------------------- .text._ZN2at6native27unrolled_elementwise_kernelINS0_13AUnaryFunctorIiiiNS0_16BitwiseOrFunctorIiEEEESt5arrayIPcLm2EELi4E23TrivialOffsetCalculatorILi1EjESA_NS0_6memory12LoadWithCastILi1EEENSB_13StoreWithCastILi1EEEEEviT_T0_T2_T3_T4_T5_ --------------------------
	.section	.text._ZN2at6native27unrolled_elementwise_kernelINS0_13AUnaryFunctorIiiiNS0_16BitwiseOrFunctorIiEEEESt5arrayIPcLm2EELi4E23TrivialOffsetCalculatorILi1EjESA_NS0_6memory12LoadWithCastILi1EEENSB_13StoreWithCastILi1EEEEEviT_T0_T2_T3_T4_T5_,"ax",@progbits
	.align	128
        .global         _ZN2at6native27unrolled_elementwise_kernelINS0_13AUnaryFunctorIiiiNS0_16BitwiseOrFunctorIiEEEESt5arrayIPcLm2EELi4E23TrivialOffsetCalculatorILi1EjESA_NS0_6memory12LoadWithCastILi1EEENSB_13StoreWithCastILi1EEEEEviT_T0_T2_T3_T4_T5_
        .type           _ZN2at6native27unrolled_elementwise_kernelINS0_13AUnaryFunctorIiiiNS0_16BitwiseOrFunctorIiEEEESt5arrayIPcLm2EELi4E23TrivialOffsetCalculatorILi1EjESA_NS0_6memory12LoadWithCastILi1EEENSB_13StoreWithCastILi1EEEEEviT_T0_T2_T3_T4_T5_,@function
        .size           _ZN2at6native27unrolled_elementwise_kernelINS0_13AUnaryFunctorIiiiNS0_16BitwiseOrFunctorIiEEEESt5arrayIPcLm2EELi4E23TrivialOffsetCalculatorILi1EjESA_NS0_6memory12LoadWithCastILi1EEENSB_13StoreWithCastILi1EEEEEviT_T0_T2_T3_T4_T5_,(.L_x_26247 - _ZN2at6native27unrolled_elementwise_kernelINS0_13AUnaryFunctorIiiiNS0_16BitwiseOrFunctorIiEEEESt5arrayIPcLm2EELi4E23TrivialOffsetCalculatorILi1EjESA_NS0_6memory12LoadWithCastILi1EEENSB_13StoreWithCastILi1EEEEEviT_T0_T2_T3_T4_T5_)
        .other          _ZN2at6native27unrolled_elementwise_kernelINS0_13AUnaryFunctorIiiiNS0_16BitwiseOrFunctorIiEEEESt5arrayIPcLm2EELi4E23TrivialOffsetCalculatorILi1EjESA_NS0_6memory12LoadWithCastILi1EEENSB_13StoreWithCastILi1EEEEEviT_T0_T2_T3_T4_T5_,@"STO_CUDA_ENTRY STV_DEFAULT"
_ZN2at6native27unrolled_elementwise_kernelINS0_13AUnaryFunctorIiiiNS0_16BitwiseOrFunctorIiEEEESt5arrayIPcLm2EELi4E23TrivialOffsetCalculatorILi1EjESA_NS0_6memory12LoadWithCastILi1EEENSB_13StoreWithCastILi1EEEEEviT_T0_T2_T3_T4_T5_:
.text._ZN2at6native27unrolled_elementwise_kernelINS0_13AUnaryFunctorIiiiNS0_16BitwiseOrFunctorIiEEEESt5arrayIPcLm2EELi4E23TrivialOffsetCalculatorILi1EjESA_NS0_6memory12LoadWithCastILi1EEENSB_13StoreWithCastILi1EEEEEviT_T0_T2_T3_T4_T5_:
        /* <DEDUP_REMOVED lines=31> */
.L_x_13339:
[----:B------:R3:W5:Y:S01]  /*01f0*/  LDG.E.U8 R24, desc[UR36][R2.64] ;  /* 0x0000002402187981 */ /* 0x000762000c1e1100 */
[----:B------:R-:W-:Y:S05]  /*0200*/  BRA `(.L_x_13341) ;  /* 0x0000000c00387947 */ /* 0x000fea0003800000 */
.L_x_13338:
        /* <DEDUP_REMOVED lines=8> */
.L_x_13343:
[----:B------:R1:W5:Y:S01]  /*0290*/  LDG.E R24, desc[UR36][R2.64] ;  /* 0x0000002402187981 */ /* 0x000362000c1e1900 */
[----:B------:R-:W-:Y:S05]  /*02a0*/  BRA `(.L_x_13341) ;  /* 0x0000000c00107947 */ /* 0x000fea0003800000 */
.L_x_13342:
[----:B------:R2:W5:Y:S01]  /*02b0*/  LDG.E.S16 R24, desc[UR36][R2.64] ;  /* 0x0000002402187981 */ /* 0x000562000c1e1700 */
[----:B------:R-:W-:Y:S05]  /*02c0*/  BRA `(.L_x_13341) ;  /* 0x0000000c00087947 */ /* 0x000fea0003800000 */
.L_x_13337:
        /* <DEDUP_REMOVED lines=9> */
.L_x_13345:
[----:B------:R-:W2:Y:S02]  /*0360*/  LDG.E.U16 R2, desc[UR36][R2.64] ;  /* 0x0000002402027981 */ /* 0x000ea4000c1e1500 */
[----:B--2---:R-:W-:-:S06]  /*0370*/  HADD2.F32 R24, -RZ, R2.H0_H0 ;  /* 0x20000002ff187230 */ /* 0x004fcc0000004100 */
[----:B------:R-:W0:Y:S01]  /*0380*/  F2I.FTZ.TRUNC.NTZ R24, R24 ;  /* 0x0000001800187305 */ /* 0x000e22000021f100 */
[----:B------:R-:W-:Y:S05]  /*0390*/  BRA `(.L_x_13341) ;  /* 0x0000000800d47947 */ /* 0x000fea0003800000 */
.L_x_13344:
        /* <DEDUP_REMOVED lines=9> */
.L_x_13347:
[----:B------:R-:W2:Y:S02]  /*0430*/  LDG.E.U16 R2, desc[UR36][R2.64] ;  /* 0x0000002402027981 */ /* 0x000ea4000c1e1500 */
[----:B--2---:R-:W-:-:S06]  /*0440*/  HADD2.F32 R24, -RZ, R2.H0_H0 ;  /* 0x20000002ff187230 */ /* 0x004fcc0000004100 */
[----:B------:R-:W0:Y:S01]  /*0450*/  F2I.FTZ.TRUNC.NTZ R24, R24 ;  /* 0x0000001800187305 */ /* 0x000e22000021f100 */
[----:B------:R-:W-:Y:S05]  /*0460*/  BRA `(.L_x_13341) ;  /* 0x0000000800a07947 */ /* 0x000fea0003800000 */
.L_x_13346:
[----:B------:R-:W2:Y:S02]  /*0470*/  LDG.E.64 R24, desc[UR36][R2.64] ;  /* 0x0000002402187981 */ /* 0x000ea4000c1e1b00 */
[----:B--2---:R0:W1:Y:S01]  /*0480*/  F2I.F64.TRUNC R24, R24 ;  /* 0x0000001800187311 */ /* 0x004062000030d100 */
[----:B------:R-:W-:Y:S05]  /*0490*/  BRA `(.L_x_13341) ;  /* 0x0000000800947947 */ /* 0x000fea0003800000 */
.L_x_13336:
        /* <DEDUP_REMOVED lines=12> */
.L_x_13350:
[----:B------:R-:W2:Y:S02]  /*0560*/  LDG.E.64 R2, desc[UR36][R2.64] ;  /* 0x0000002402027981 */ /* 0x000ea4000c1e1b00 */
[----:B--2---:R0:W1:Y:S01]  /*0570*/  F2I.F64.TRUNC R24, R2 ;  /* 0x0000000200187311 */ /* 0x004062000030d100 */
[----:B------:R-:W-:Y:S05]  /*0580*/  BRA `(.L_x_13341) ;  /* 0x0000000800587947 */ /* 0x000fea0003800000 */
.L_x_13349:
        /* <DEDUP_REMOVED lines=27> */
.L_x_13352:
        /* <DEDUP_REMOVED lines=15> */
.L_x_13351:
[----:B------:R-:W2:Y:S02]  /*0830*/  LDG.E.U16 R24, desc[UR36][R2.64] ;  /* 0x0000002402187981 */ /* 0x000ea4000c1e1500 */
[----:B--2---:R-:W-:-:S06]  /*0840*/  IMAD.U32 R24, R24, 0x10000, RZ ;  /* 0x0001000018187824 */ /* 0x004fcc00078e00ff */
[----:B------:R-:W0:Y:S01]  /*0850*/  F2I.FTZ.TRUNC.NTZ R24, R24 ;  /* 0x0000001800187305 */ /* 0x000e22000021f100 */
[----:B------:R-:W-:Y:S05]  /*0860*/  BRA `(.L_x_13341) ;  /* 0x0000000400a07947 */ /* 0x000fea0003800000 */
.L_x_13348:
        /* <DEDUP_REMOVED lines=10> */
.L_x_13355:
        /* <DEDUP_REMOVED lines=21> */
.L_x_13359:
[----:B------:R-:W-:Y:S05]  /*0a60*/  BSYNC B1 ;  /* 0x0000000000017941 */ /* 0x000fea0003800000 */
.L_x_13358:
[----:B------:R-:W-:Y:S01]  /*0a70*/  IMAD.SHL.U32 R2, R2, 0x100000, RZ ;  /* 0x0010000002027824 */ /* 0x000fe200078e00ff */
[----:B------:R-:W-:-:S04]  /*0a80*/  LEA R3, R0, 0x3b800000, 0x17 ;  /* 0x3b80000000037811 */ /* 0x000fc800078eb8ff */
[----:B------:R-:W-:-:S07]  /*0a90*/  LOP3.LUT R24, R3, R2, R24, 0xfe, !PT ;  /* 0x0000000203187212 */ /* 0x000fce00078efe18 */
.L_x_13357:
[----:B------:R-:W-:Y:S05]  /*0aa0*/  BSYNC B0 ;  /* 0x0000000000007941 */ /* 0x000fea0003800000 */
.L_x_13356:
[----:B------:R-:W0:Y:S01]  /*0ab0*/  F2I.FTZ.TRUNC.NTZ R24, R24 ;  /* 0x0000001800187305 */ /* 0x000e22000021f100 */
[----:B------:R-:W-:Y:S05]  /*0ac0*/  BRA `(.L_x_13341) ;  /* 0x0000000400087947 */ /* 0x000fea0003800000 */
.L_x_13354:
        /* <DEDUP_REMOVED lines=21> */
.L_x_13363:
[----:B------:R-:W-:Y:S05]  /*0c20*/  BSYNC B1 ;  /* 0x0000000000017941 */ /* 0x000fea0003800000 */
.L_x_13362:
[----:B------:R-:W-:Y:S01]  /*0c30*/  IMAD.SHL.U32 R2, R2, 0x200000, RZ ;  /* 0x0020000002027824 */ /* 0x000fe200078e00ff */
[----:B------:R-:W-:-:S04]  /*0c40*/  LEA R3, R0, 0x37800000, 0x17 ;  /* 0x3780000000037811 */ /* 0x000fc800078eb8ff */
[----:B------:R-:W-:-:S07]  /*0c50*/  LOP3.LUT R24, R3, R2, R24, 0xfe, !PT ;  /* 0x0000000203187212 */ /* 0x000fce00078efe18 */
.L_x_13361:
[----:B------:R-:W-:Y:S05]  /*0c60*/  BSYNC B0 ;  /* 0x0000000000007941 */ /* 0x000fea0003800000 */
.L_x_13360:
[----:B------:R-:W0:Y:S01]  /*0c70*/  F2I.FTZ.TRUNC.NTZ R24, R24 ;  /* 0x0000001800187305 */ /* 0x000e22000021f100 */
[----:B------:R-:W-:Y:S05]  /*0c80*/  BRA `(.L_x_13341) ;  /* 0x0000000000987947 */ /* 0x000fea0003800000 */
.L_x_13353:
        /* <DEDUP_REMOVED lines=14> */
.L_x_13367:
[----:B------:R-:W-:Y:S05]  /*0d70*/  BSYNC B0 ;  /* 0x0000000000007941 */ /* 0x000fea0003800000 */
.L_x_13366:
[----:B------:R-:W0:Y:S01]  /*0d80*/  F2I.FTZ.TRUNC.NTZ R24, R24 ;  /* 0x0000001800187305 */ /* 0x000e22000021f100 */
[----:B------:R-:W-:Y:S05]  /*0d90*/  BRA `(.L_x_13341) ;  /* 0x0000000000547947 */ /* 0x000fea0003800000 */
.L_x_13340:
        /* <DEDUP_REMOVED lines=17> */
.L_x_13368:
[----:B------:R-:W-:Y:S05]  /*0eb0*/  BRA `(.L_x_13341) ;  /* 0x00000000000c7947 */ /* 0x000fea0003800000 */
.L_x_13365:
[----:B------:R0:W5:Y:S01]  /*0ec0*/  LDG.E R24, desc[UR36][R2.64] ;  /* 0x0000002402187981 */ /* 0x000162000c1e1900 */
[----:B------:R-:W-:Y:S05]  /*0ed0*/  BRA `(.L_x_13341) ;  /* 0x0000000000047947 */ /* 0x000fea0003800000 */
.L_x_13364:
[----:B------:R0:W5:Y:S02]  /*0ee0*/  LDG.E R24, desc[UR36][R2.64] ;  /* 0x0000002402187981 */ /* 0x000164000c1e1900 */
.L_x_13341:
[----:B------:R-:W2:Y:S02]  /*0ef0*/  S2R R26, SR_TID.X ;  /* 0x00000000001a7919 */ /* 0x000ea40000002100 */
[----:B--2---:R-:W-:-:S07]  /*0f00*/  VIADD R26, R26, 0x80 ;  /* 0x000000801a1a7836 */ /* 0x004fce0000000000 */
.L_x_13335:
[----:B------:R-:W-:Y:S05]  /*0f10*/  BSYNC B6 ;  /* 0x0000000000067941 */ /* 0x000fea0003800000 */
.L_x_13334:
        /* <DEDUP_REMOVED lines=23> */
.L_x_13374:
[----:B------:R0:W5:Y:S01]  /*1090*/  LDG.E.U8 R22, desc[UR36][R2.64] ;  /* 0x0000002402167981 */ /* 0x000162000c1e1100 */
[----:B------:R-:W-:Y:S05]  /*10a0*/  BRA `(.L_x_13376) ;  /* 0x0000000c00347947 */ /* 0x000fea0003800000 */
.L_x_13373:
        /* <DEDUP_REMOVED lines=8> */
.L_x_13378:
[----:B------:R0:W5:Y:S01]  /*1130*/  LDG.E R22, desc[UR36][R2.64] ;  /* 0x0000002402167981 */ /* 0x000162000c1e1900 */
[----:B------:R-:W-:Y:S05]  /*1140*/  BRA `(.L_x_13376) ;  /* 0x0000000c000c7947 */ /* 0x000fea0003800000 */
.L_x_13377:
[----:B------:R0:W5:Y:S01]  /*1150*/  LDG.E.S16 R22, desc[UR36][R2.64] ;  /* 0x0000002402167981 */ /* 0x000162000c1e1700 */
[----:B------:R-:W-:Y:S05]  /*1160*/  BRA `(.L_x_13376) ;  /* 0x0000000c00047947 */ /* 0x000fea0003800000 */
.L_x_13372:
        /* <DEDUP_REMOVED lines=9> */
.L_x_13380:
[----:B------:R-:W2:Y:S02]  /*1200*/  LDG.E.U16 R2, desc[UR36][R2.64] ;  /* 0x0000002402027981 */ /* 0x000ea4000c1e1500 */
[----:B--2---:R-:W-:-:S06]  /*1210*/  HADD2.F32 R22, -RZ, R2.H0_H0 ;  /* 0x20000002ff167230 */ /* 0x004fcc0000004100 */
[----:B------:R-:W0:Y:S01]  /*1220*/  F2I.FTZ.TRUNC.NTZ R22, R22 ;  /* 0x0000001600167305 */ /* 0x000e22000021f100 */
[----:B------:R-:W-:Y:S05]  /*1230*/  BRA `(.L_x_13376) ;  /* 0x0000000800d07947 */ /* 0x000fea0003800000 */
.L_x_13379:
        /* <DEDUP_REMOVED lines=9> */
.L_x_13382:
[----:B------:R-:W2:Y:S02]  /*12d0*/  LDG.E.U16 R2, desc[UR36][R2.64] ;  /* 0x0000002402027981 */ /* 0x000ea4000c1e1500 */
[----:B--2---:R-:W-:-:S06]  /*12e0*/  HADD2.F32 R22, -RZ, R2.H0_H0 ;  /* 0x20000002ff167230 */ /* 0x004fcc0000004100 */
[----:B------:R-:W0:Y:S01]  /*12f0*/  F2I.FTZ.TRUNC.NTZ R22, R22 ;  /* 0x0000001600167305 */ /* 0x000e22000021f100 */
[----:B------:R-:W-:Y:S05]  /*1300*/  BRA `(.L_x_13376) ;  /* 0x00000008009c7947 */ /* 0x000fea0003800000 */
.L_x_13381:
[----:B------:R-:W2:Y:S02]  /*1310*/  LDG.E.64 R2, desc[UR36][R2.64] ;  /* 0x0000002402027981 */ /* 0x000ea4000c1e1b00 */
[----:B--2---:R0:W1:Y:S01]  /*1320*/  F2I.F64.TRUNC R22, R2 ;  /* 0x0000000200167311 */ /* 0x004062000030d100 */
[----:B------:R-:W-:Y:S05]  /*1330*/  BRA `(.L_x_13376) ;  /* 0x0000000800907947 */ /* 0x000fea0003800000 */
.L_x_13371:
        /* <DEDUP_REMOVED lines=12> */
.L_x_13385:
[----:B------:R-:W2:Y:S02]  /*1400*/  LDG.E.64 R2, desc[UR36][R2.64] ;  /* 0x0000002402027981 */ /* 0x000ea4000c1e1b00 */
[----:B--2---:R0:W1:Y:S01]  /*1410*/  F2I.F64.TRUNC R22, R2 ;  /* 0x0000000200167311 */ /* 0x004062000030d100 */
[----:B------:R-:W-:Y:S05]  /*1420*/  BRA `(.L_x_13376) ;  /* 0x0000000800547947 */ /* 0x000fea0003800000 */
.L_x_13384:
        /* <DEDUP_REMOVED lines=27> */
.L_x_13387:
        /* <DEDUP_REMOVED lines=14> */
.L_x_13386:
[----:B------:R-:W2:Y:S02]  /*16c0*/  LDG.E.U16 R22, desc[UR36][R2.64] ;  /* 0x0000002402167981 */ /* 0x000ea4000c1e1500 */
[----:B--2---:R-:W-:-:S06]  /*16d0*/  IMAD.U32 R22, R22, 0x10000, RZ ;  /* 0x0001000016167824 */ /* 0x004fcc00078e00ff */
[----:B------:R-:W4:Y:S01]  /*16e0*/  F2I.FTZ.TRUNC.NTZ R22, R22 ;  /* 0x0000001600167305 */ /* 0x000f22000021f100 */
[----:B------:R-:W-:Y:S05]  /*16f0*/  BRA `(.L_x_13376) ;  /* 0x0000000400a07947 */ /* 0x000fea0003800000 */
.L_x_13383:
        /* <DEDUP_REMOVED lines=10> */
.L_x_13390:
        /* <DEDUP_REMOVED lines=21> */
.L_x_13394:
[----:B------:R-:W-:Y:S05]  /*18f0*/  BSYNC B1 ;  /* 0x0000000000017941 */ /* 0x000fea0003800000 */
.L_x_13393:
[----:B------:R-:W-:Y:S01]  /*1900*/  IMAD.SHL.U32 R2, R2, 0x100000, RZ ;  /* 0x0010000002027824 */ /* 0x000fe200078e00ff */
[----:B------:R-:W-:-:S04]  /*1910*/  LEA R3, R0, 0x3b800000, 0x17 ;  /* 0x3b80000000037811 */ /* 0x000fc800078eb8ff */
[----:B------:R-:W-:-:S07]  /*1920*/  LOP3.LUT R22, R3, R2, R22, 0xfe, !PT ;  /* 0x0000000203167212 */ /* 0x000fce00078efe16 */
.L_x_13392:
[----:B------:R-:W-:Y:S05]  /*1930*/  BSYNC B0 ;  /* 0x0000000000007941 */ /* 0x000fea0003800000 */
.L_x_13391:
[----:B------:R-:W0:Y:S01]  /*1940*/  F2I.FTZ.TRUNC.NTZ R22, R22 ;  /* 0x0000001600167305 */ /* 0x000e22000021f100 */
[----:B------:R-:W-:Y:S05]  /*1950*/  BRA `(.L_x_13376) ;  /* 0x0000000400087947 */ /* 0x000fea0003800000 */
.L_x_13389:
        /* <DEDUP_REMOVED lines=21> */
.L_x_13398:
[----:B------:R-:W-:Y:S05]  /*1ab0*/  BSYNC B1 ;  /* 0x0000000000017941 */ /* 0x000fea0003800000 */
.L_x_13397:
[----:B------:R-:W-:Y:S01]  /*1ac0*/  IMAD.SHL.U32 R2, R2, 0x200000, RZ ;  /* 0x0020000002027824 */ /* 0x000fe200078e00ff */
[----:B------:R-:W-:-:S04]  /*1ad0*/  LEA R3, R0, 0x37800000, 0x17 ;  /* 0x3780000000037811 */ /* 0x000fc800078eb8ff */
[----:B------:R-:W-:-:S07]  /*1ae0*/  LOP3.LUT R22, R3, R2, R22, 0xfe, !PT ;  /* 0x0000000203167212 */ /* 0x000fce00078efe16 */
.L_x_13396:
[----:B------:R-:W-:Y:S05]  /*1af0*/  BSYNC B0 ;  /* 0x0000000000007941 */ /* 0x000fea0003800000 */
.L_x_13395:
[----:B------:R-:W0:Y:S01]  /*1b00*/  F2I.FTZ.TRUNC.NTZ R22, R22 ;  /* 0x0000001600167305 */ /* 0x000e22000021f100 */
[----:B------:R-:W-:Y:S05]  /*1b10*/  BRA `(.L_x_13376) ;  /* 0x0000000000987947 */ /* 0x000fea0003800000 */
.L_x_13388:
        /* <DEDUP_REMOVED lines=14> */
.L_x_13402:
[----:B------:R-:W-:Y:S05]  /*1c00*/  BSYNC B0 ;  /* 0x0000000000007941 */ /* 0x000fea0003800000 */
.L_x_13401:
[----:B------:R-:W0:Y:S01]  /*1c10*/  F2I.FTZ.TRUNC.NTZ R22, R22 ;  /* 0x0000001600167305 */ /* 0x000e22000021f100 */
[----:B------:R-:W-:Y:S05]  /*1c20*/  BRA `(.L_x_13376) ;  /* 0x0000000000547947 */ /* 0x000fea0003800000 */
.L_x_13375:
        /* <DEDUP_REMOVED lines=17> */
.L_x_13403:
[----:B------:R-:W-:Y:S05]  /*1d40*/  BRA `(.L_x_13376) ;  /* 0x00000000000c7947 */ /* 0x000fea0003800000 */
.L_x_13400:
[----:B------:R0:W5:Y:S01]  /*1d50*/  LDG.E R22, desc[UR36][R2.64] ;  /* 0x0000002402167981 */ /* 0x000162000c1e1900 */
[----:B------:R-:W-:Y:S05]  /*1d60*/  BRA `(.L_x_13376) ;  /* 0x0000000000047947 */ /* 0x000fea0003800000 */
.L_x_13399:
[----:B------:R0:W5:Y:S02]  /*1d70*/  LDG.E R22, desc[UR36][R2.64] ;  /* 0x0000002402167981 */ /* 0x000164000c1e1900 */
.L_x_13376:
[----:B------:R-:W-:-:S07]  /*1d80*/  VIADD R26, R26, 0x80 ;  /* 0x000000801a1a7836 */ /* 0x000fce0000000000 */
.L_x_13370:
[----:B------:R-:W-:Y:S05]  /*1d90*/  BSYNC B6 ;  /* 0x0000000000067941 */ /* 0x000fea0003800000 */
.L_x_13369:
        /* <DEDUP_REMOVED lines=25> */
.L_x_13409:
[----:B------:R0:W5:Y:S01]  /*1f30*/  LDG.E.U8 R18, desc[UR36][R2.64] ;  /* 0x0000002402127981 */ /* 0x000162000c1e1100 */
[----:B------:R-:W-:Y:S05]  /*1f40*/  BRA `(.L_x_13411) ;  /* 0x0000000c00347947 */ /* 0x000fea0003800000 */
.L_x_13408:
        /* <DEDUP_REMOVED lines=8> */
.L_x_13413:
[----:B------:R0:W5:Y:S01]  /*1fd0*/  LDG.E R18, desc[UR36][R2.64] ;  /* 0x0000002402127981 */ /* 0x000162000c1e1900 */
[----:B------:R-:W-:Y:S05]  /*1fe0*/  BRA `(.L_x_13411) ;  /* 0x0000000c000c7947 */ /* 0x000fea0003800000 */
.L_x_13412:
[----:B------:R0:W5:Y:S01]  /*1ff0*/  LDG.E.S16 R18, desc[UR36][R2.64] ;  /* 0x0000002402127981 */ /* 0x000162000c1e1700 */
[----:B------:R-:W-:Y:S05]  /*2000*/  BRA `(.L_x_13411) ;  /* 0x0000000c00047947 */ /* 0x000fea0003800000 */
.L_x_13407:
        /* <DEDUP_REMOVED lines=9> */
.L_x_13415:
[----:B------:R-:W2:Y:S02]  /*20a0*/  LDG.E.U16 R2, desc[UR36][R2.64] ;  /* 0x0000002402027981 */ /* 0x000ea4000c1e1500 */
[----:B--2---:R-:W-:-:S06]  /*20b0*/  HADD2.F32 R18, -RZ, R2.H0_H0 ;  /* 0x20000002ff127230 */ /* 0x004fcc0000004100 */
[----:B------:R-:W0:Y:S01]  /*20c0*/  F2I.FTZ.TRUNC.NTZ R18, R18 ;  /* 0x0000001200127305 */ /* 0x000e22000021f100 */
[----:B------:R-:W-:Y:S05]  /*20d0*/  BRA `(.L_x_13411) ;  /* 0x0000000800d07947 */ /* 0x000fea0003800000 */
.L_x_13414:
        /* <DEDUP_REMOVED lines=9> */
.L_x_13417:
[----:B------:R-:W2:Y:S02]  /*2170*/  LDG.E.U16 R2, desc[UR36][R2.64] ;  /* 0x0000002402027981 */ /* 0x000ea4000c1e1500 */
[----:B--2---:R-:W-:-:S06]  /*2180*/  HADD2.F32 R18, -RZ, R2.H0_H0 ;  /* 0x20000002ff127230 */ /* 0x004fcc0000004100 */
[----:B------:R-:W0:Y:S01]  /*2190*/  F2I.FTZ.TRUNC.NTZ R18, R18 ;  /* 0x0000001200127305 */ /* 0x000e22000021f100 */
[----:B------:R-:W-:Y:S05]  /*21a0*/  BRA `(.L_x_13411) ;  /* 0x00000008009c7947 */ /* 0x000fea0003800000 */
.L_x_13416:
[----:B------:R-:W2:Y:S02]  /*21b0*/  LDG.E.64 R2, desc[UR36][R2.64] ;  /* 0x0000002402027981 */ /* 0x000ea4000c1e1b00 */
[----:B--2---:R0:W1:Y:S01]  /*21c0*/  F2I.F64.TRUNC R18, R2 ;  /* 0x0000000200127311 */ /* 0x004062000030d100 */
[----:B------:R-:W-:Y:S05]  /*21d0*/  BRA `(.L_x_13411) ;  /* 0x0000000800907947 */ /* 0x000fea0003800000 */
.L_x_13406:
        /* <DEDUP_REMOVED lines=12> */
.L_x_13420:
[----:B------:R-:W2:Y:S02]  /*22a0*/  LDG.E.64 R2, desc[UR36][R2.64] ;  /* 0x0000002402027981 */ /* 0x000ea4000c1e1b00 */
[----:B--2---:R0:W1:Y:S01]  /*22b0*/  F2I.F64.TRUNC R18, R2 ;  /* 0x0000000200127311 */ /* 0x004062000030d100 */
[----:B------:R-:W-:Y:S05]  /*22c0*/  BRA `(.L_x_13411) ;  /* 0x0000000800547947 */ /* 0x000fea0003800000 */
.L_x_13419:
        /* <DEDUP_REMOVED lines=27> */
.L_x_13422:
        /* <DEDUP_REMOVED lines=14> */
.L_x_13421:
[----:B------:R-:W2:Y:S02]  /*2560*/  LDG.E.U16 R18, desc[UR36][R2.64] ;  /* 0x0000002402127981 */ /* 0x000ea4000c1e1500 */
[----:B--2---:R-:W-:-:S06]  /*2570*/  IMAD.U32 R18, R18, 0x10000, RZ ;  /* 0x0001000012127824 */ /* 0x004fcc00078e00ff */
[----:B------:R-:W0:Y:S01]  /*2580*/  F2I.FTZ.TRUNC.NTZ R18, R18 ;  /* 0x0000001200127305 */ /* 0x000e22000021f100 */
[----:B------:R-:W-:Y:S05]  /*2590*/  BRA `(.L_x_13411) ;  /* 0x0000000400a07947 */ /* 0x000fea0003800000 */
.L_x_13418:
        /* <DEDUP_REMOVED lines=10> */
.L_x_13425:
        /* <DEDUP_REMOVED lines=21> */
.L_x_13429:
[----:B------:R-:W-:Y:S05]  /*2790*/  BSYNC B1 ;  /* 0x0000000000017941 */ /* 0x000fea0003800000 */
.L_x_13428:
[----:B------:R-:W-:Y:S01]  /*27a0*/  IMAD.SHL.U32 R2, R2, 0x100000, RZ ;  /* 0x0010000002027824 */ /* 0x000fe200078e00ff */
[----:B------:R-:W-:-:S04]  /*27b0*/  LEA R3, R0, 0x3b800000, 0x17 ;  /* 0x3b80000000037811 */ /* 0x000fc800078eb8ff */
[----:B------:R-:W-:-:S07]  /*27c0*/  LOP3.LUT R18, R3, R2, R18, 0xfe, !PT ;  /* 0x0000000203127212 */ /* 0x000fce00078efe12 */
.L_x_13427:
[----:B------:R-:W-:Y:S05]  /*27d0*/  BSYNC B0 ;  /* 0x0000000000007941 */ /* 0x000fea0003800000 */
.L_x_13426:
[----:B------:R-:W1:Y:S01]  /*27e0*/  F2I.FTZ.TRUNC.NTZ R18, R18 ;  /* 0x0000001200127305 */ /* 0x000e62000021f100 */
[----:B------:R-:W-:Y:S05]  /*27f0*/  BRA `(.L_x_13411) ;  /* 0x0000000400087947 */ /* 0x000fea0003800000 */
.L_x_13424:
        /* <DEDUP_REMOVED lines=21> */
.L_x_13433:
[----:B------:R-:W-:Y:S05]  /*2950*/  BSYNC B1 ;  /* 0x0000000000017941 */ /* 0x000fea0003800000 */
.L_x_13432:
[----:B------:R-:W-:Y:S01]  /*2960*/  IMAD.SHL.U32 R2, R2, 0x200000, RZ ;  /* 0x0020000002027824 */ /* 0x000fe200078e00ff */
[----:B------:R-:W-:-:S04]  /*2970*/  LEA R3, R0, 0x37800000, 0x17 ;  /* 0x3780000000037811 */ /* 0x000fc800078eb8ff */
[----:B------:R-:W-:-:S07]  /*2980*/  LOP3.LUT R18, R3, R2, R18, 0xfe, !PT ;  /* 0x0000000203127212 */ /* 0x000fce00078efe12 */
.L_x_13431:
[----:B------:R-:W-:Y:S05]  /*2990*/  BSYNC B0 ;  /* 0x0000000000007941 */ /* 0x000fea0003800000 */
.L_x_13430:
[----:B------:R-:W2:Y:S01]  /*29a0*/  F2I.FTZ.TRUNC.NTZ R18, R18 ;  /* 0x0000001200127305 */ /* 0x000ea2000021f100 */
[----:B------:R-:W-:Y:S05]  /*29b0*/  BRA `(.L_x_13411) ;  /* 0x0000000000987947 */ /* 0x000fea0003800000 */
.L_x_13423:
        /* <DEDUP_REMOVED lines=14> */
.L_x_13437:
[----:B------:R-:W-:Y:S05]  /*2aa0*/  BSYNC B0 ;  /* 0x0000000000007941 */ /* 0x000fea0003800000 */
.L_x_13436:
[----:B------:R-:W4:Y:S01]  /*2ab0*/  F2I.FTZ.TRUNC.NTZ R18, R18 ;  /* 0x0000001200127305 */ /* 0x000f22000021f100 */
[----:B------:R-:W-:Y:S05]  /*2ac0*/  BRA `(.L_x_13411) ;  /* 0x0000000000547947 */ /* 0x000fea0003800000 */
.L_x_13410:
        /* <DEDUP_REMOVED lines=17> */
.L_x_13438:
[----:B------:R-:W-:Y:S05]  /*2be0*/  BRA `(.L_x_13411) ;  /* 0x00000000000c7947 */ /* 0x000fea0003800000 */
.L_x_13435:
[----:B------:R0:W5:Y:S01]  /*2bf0*/  LDG.E R18, desc[UR36][R2.64] ;  /* 0x0000002402127981 */ /* 0x000162000c1e1900 */
[----:B------:R-:W-:Y:S05]  /*2c00*/  BRA `(.L_x_13411) ;  /* 0x0000000000047947 */ /* 0x000fea0003800000 */
.L_x_13434:
[----:B------:R3:W5:Y:S02]  /*2c10*/  LDG.E R18, desc[UR36][R2.64] ;  /* 0x0000002402127981 */ /* 0x000764000c1e1900 */
.L_x_13411:
[----:B------:R-:W-:-:S07]  /*2c20*/  VIADD R26, R26, 0x80 ;  /* 0x000000801a1a7836 */ /* 0x000fce0000000000 */
.L_x_13405:
[----:B------:R-:W-:Y:S05]  /*2c30*/  BSYNC B6 ;  /* 0x0000000000067941 */ /* 0x000fea0003800000 */
.L_x_13404:
        /* <DEDUP_REMOVED lines=22> */
.L_x_13444:
[----:B------:R0:W5:Y:S01]  /*2da0*/  LDG.E.U8 R16, desc[UR36][R2.64] ;  /* 0x0000002402107981 */ /* 0x000162000c1e1100 */
[----:B------:R-:W-:Y:S05]  /*2db0*/  BRA `(.L_x_13440) ;  /* 0x0000000c00307947 */ /* 0x000fea0003800000 */
.L_x_13443:
        /* <DEDUP_REMOVED lines=8> */
.L_x_13447:
[----:B------:R0:W5:Y:S01]  /*2e40*/  LDG.E R16, desc[UR36][R2.64] ;  /* 0x0000002402107981 */ /* 0x000162000c1e1900 */
[----:B------:R-:W-:Y:S05]  /*2e50*/  BRA `(.L_x_13440) ;  /* 0x0000000c00087947 */ /* 0x000fea0003800000 */
.L_x_13446:
[----:B------:R0:W5:Y:S01]  /*2e60*/  LDG.E.S16 R16, desc[UR36][R2.64] ;  /* 0x0000002402107981 */ /* 0x000162000c1e1700 */
[----:B------:R-:W-:Y:S05]  /*2e70*/  BRA `(.L_x_13440) ;  /* 0x0000000c00007947 */ /* 0x000fea0003800000 */
.L_x_13442:
        /* <DEDUP_REMOVED lines=9> */
.L_x_13449:
[----:B------:R-:W3:Y:S02]  /*2f10*/  LDG.E.U16 R2, desc[UR36][R2.64] ;  /* 0x0000002402027981 */ /* 0x000ee4000c1e1500 */
[----:B---3--:R-:W-:-:S06]  /*2f20*/  HADD2.F32 R16, -RZ, R2.H0_H0 ;  /* 0x20000002ff107230 */ /* 0x008fcc0000004100 */
[----:B------:R-:W0:Y:S01]  /*2f30*/  F2I.FTZ.TRUNC.NTZ R16, R16 ;  /* 0x0000001000107305 */ /* 0x000e22000021f100 */
[----:B------:R-:W-:Y:S05]  /*2f40*/  BRA `(.L_x_13440) ;  /* 0x0000000800cc7947 */ /* 0x000fea0003800000 */
.L_x_13448:
        /* <DEDUP_REMOVED lines=9> */
.L_x_13451:
[----:B------:R-:W3:Y:S02]  /*2fe0*/  LDG.E.U16 R2, desc[UR36][R2.64] ;  /* 0x0000002402027981 */ /* 0x000ee4000c1e1500 */
[----:B---3--:R-:W-:-:S06]  /*2ff0*/  HADD2.F32 R16, -RZ, R2.H0_H0 ;  /* 0x20000002ff107230 */ /* 0x008fcc0000004100 */
[----:B------:R-:W0:Y:S01]  /*3000*/  F2I.FTZ.TRUNC.NTZ R16, R16 ;  /* 0x0000001000107305 */ /* 0x000e22000021f100 */
[----:B------:R-:W-:Y:S05]  /*3010*/  BRA `(.L_x_13440) ;  /* 0x0000000800987947 */ /* 0x000fea0003800000 */
.L_x_13450:
[----:B------:R-:W3:Y:S02]  /*3020*/  LDG.E.64 R16, desc[UR36][R2.64] ;  /* 0x0000002402107981 */ /* 0x000ee4000c1e1b00 */
[----:B---3--:R0:W1:Y:S01]  /*3030*/  F2I.F64.TRUNC R16, R16 ;  /* 0x0000001000107311 */ /* 0x008062000030d100 */
[----:B------:R-:W-:Y:S05]  /*3040*/  BRA `(.L_x_13440) ;  /* 0x00000008008c7947 */ /* 0x000fea0003800000 */
.L_x_13441:
        /* <DEDUP_REMOVED lines=12> */
.L_x_13454:
[----:B------:R-:W3:Y:S02]  /*3110*/  LDG.E.64 R2, desc[UR36][R2.64] ;  /* 0x0000002402027981 */ /* 0x000ee4000c1e1b00 */
[----:B---3--:R0:W1:Y:S01]  /*3120*/  F2I.F64.TRUNC R16, R2 ;  /* 0x0000000200107311 */ /* 0x008062000030d100 */
[----:B------:R-:W-:Y:S05]  /*3130*/  BRA `(.L_x_13440) ;  /* 0x0000000800507947 */ /* 0x000fea0003800000 */
.L_x_13453:
        /* <DEDUP_REMOVED lines=27> */
.L_x_13456:
        /* <DEDUP_REMOVED lines=14> */
.L_x_13455:
[----:B------:R-:W3:Y:S02]  /*33d0*/  LDG.E.U16 R16, desc[UR36][R2.64] ;  /* 0x0000002402107981 */ /* 0x000ee4000c1e1500 */
[----:B---3--:R-:W-:-:S06]  /*33e0*/  IMAD.U32 R16, R16, 0x10000, RZ ;  /* 0x0001000010107824 */ /* 0x008fcc00078e00ff */
[----:B------:R-:W0:Y:S01]  /*33f0*/  F2I.FTZ.TRUNC.NTZ R16, R16 ;  /* 0x0000001000107305 */ /* 0x000e22000021f100 */
[----:B------:R-:W-:Y:S05]  /*3400*/  BRA `(.L_x_13440) ;  /* 0x00000004009c7947 */ /* 0x000fea0003800000 */
.L_x_13452:
        /* <DEDUP_REMOVED lines=10> */
.L_x_13459:
        /* <DEDUP_REMOVED lines=21> */
.L_x_13463:
[----:B------:R-:W-:Y:S05]  /*3600*/  BSYNC B1 ;  /* 0x0000000000017941 */ /* 0x000fea0003800000 */
.L_x_13462:
[----:B------:R-:W-:Y:S01]  /*3610*/  IMAD.SHL.U32 R2, R2, 0x100000, RZ ;  /* 0x0010000002027824 */ /* 0x000fe200078e00ff */
[----:B------:R-:W-:-:S04]  /*3620*/  LEA R3, R0, 0x3b800000, 0x17 ;  /* 0x3b80000000037811 */ /* 0x000fc800078eb8ff */
[----:B------:R-:W-:-:S07]  /*3630*/  LOP3.LUT R16, R3, R2, R16, 0xfe, !PT ;  /* 0x0000000203107212 */ /* 0x000fce00078efe10 */
.L_x_13461:
[----:B------:R-:W-:Y:S05]  /*3640*/  BSYNC B0 ;  /* 0x0000000000007941 */ /* 0x000fea0003800000 */
.L_x_13460:
[----:B------:R-:W0:Y:S01]  /*3650*/  F2I.FTZ.TRUNC.NTZ R16, R16 ;  /* 0x0000001000107305 */ /* 0x000e22000021f100 */
[----:B------:R-:W-:Y:S05]  /*3660*/  BRA `(.L_x_13440) ;  /* 0x0000000400047947 */ /* 0x000fea0003800000 */
.L_x_13458:
        /* <DEDUP_REMOVED lines=21> */
.L_x_13467:
[----:B------:R-:W-:Y:S05]  /*37c0*/  BSYNC B1 ;  /* 0x0000000000017941 */ /* 0x000fea0003800000 */
.L_x_13466:
[----:B------:R-:W-:Y:S01]  /*37d0*/  IMAD.SHL.U32 R2, R2, 0x200000, RZ ;  /* 0x0020000002027824 */ /* 0x000fe200078e00ff */
[----:B------:R-:W-:-:S04]  /*37e0*/  LEA R3, R0, 0x37800000, 0x17 ;  /* 0x3780000000037811 */ /* 0x000fc800078eb8ff */
[----:B------:R-:W-:-:S07]  /*37f0*/  LOP3.LUT R16, R3, R2, R16, 0xfe, !PT ;  /* 0x0000000203107212 */ /* 0x000fce00078efe10 */
.L_x_13465:
[----:B------:R-:W-:Y:S05]  /*3800*/  BSYNC B0 ;  /* 0x0000000000007941 */ /* 0x000fea0003800000 */
.L_x_13464:
[----:B------:R-:W0:Y:S01]  /*3810*/  F2I.FTZ.TRUNC.NTZ R16, R16 ;  /* 0x0000001000107305 */ /* 0x000e22000021f100 */
[----:B------:R-:W-:Y:S05]  /*3820*/  BRA `(.L_x_13440) ;  /* 0x0000000000947947 */ /* 0x000fea0003800000 */
.L_x_13457:
        /* <DEDUP_REMOVED lines=14> */
.L_x_13471:
[----:B------:R-:W-:Y:S05]  /*3910*/  BSYNC B0 ;  /* 0x0000000000007941 */ /* 0x000fea0003800000 */
.L_x_13470:
[----:B------:R-:W0:Y:S01]  /*3920*/  F2I.FTZ.TRUNC.NTZ R16, R16 ;  /* 0x0000001000107305 */ /* 0x000e22000021f100 */
[----:B------:R-:W-:Y:S05]  /*3930*/  BRA `(.L_x_13440) ;  /* 0x0000000000507947 */ /* 0x000fea0003800000 */
.L_x_13445:
        /* <DEDUP_REMOVED lines=16> */
.L_x_13472:
[----:B------:R-:W-:Y:S05]  /*3a40*/  BRA `(.L_x_13440) ;  /* 0x00000000000c7947 */ /* 0x000fea0003800000 */
.L_x_13469:
[----:B------:R0:W5:Y:S01]  /*3a50*/  LDG.E R16, desc[UR36][R2.64] ;  /* 0x0000002402107981 */ /* 0x000162000c1e1900 */
[----:B------:R-:W-:Y:S05]  /*3a60*/  BRA `(.L_x_13440) ;  /* 0x0000000000047947 */ /* 0x000fea0003800000 */
.L_x_13468:
[----:B------:R0:W5:Y:S02]  /*3a70*/  LDG.E R16, desc[UR36][R2.64] ;  /* 0x0000002402107981 */ /* 0x000164000c1e1900 */
.L_x_13440:
[----:B------:R-:W-:Y:S05]  /*3a80*/  BSYNC B6 ;  /* 0x0000000000067941 */ /* 0x000fea0003800000 */
.L_x_13439:
        /* <DEDUP_REMOVED lines=31> */
.L_x_13478:
[----:B------:R0:W-:Y:S01]  /*3c80*/  STG.E.U8 desc[UR36][R8.64], R4 ;  /* 0x0000000408007986 */ /* 0x0001e2000c101124 */
[----:B------:R-:W-:Y:S05]  /*3c90*/  BRA `(.L_x_13474) ;  /* 0x0000000c00507947 */ /* 0x000fea0003800000 */
.L_x_13477:
        /* <DEDUP_REMOVED lines=9> */
.L_x_13481:
[----:B------:R0:W-:Y:S01]  /*3d30*/  STG.E desc[UR36][R8.64], R4 ;  /* 0x0000000408007986 */ /* 0x0001e2000c101924 */
[----:B------:R-:W-:Y:S05]  /*3d40*/  BRA `(.L_x_13474) ;  /* 0x0000000c00247947 */ /* 0x000fea0003800000 */
.L_x_13480:
[----:B------:R0:W-:Y:S01]  /*3d50*/  STG.E.U16 desc[UR36][R8.64], R4 ;  /* 0x0000000408007986 */ /* 0x0001e2000c101524 */
[----:B------:R-:W-:Y:S05]  /*3d60*/  BRA `(.L_x_13474) ;  /* 0x0000000c001c7947 */ /* 0x000fea0003800000 */
.L_x_13476:
        /* <DEDUP_REMOVED lines=9> */
.L_x_13483:
[----:B------:R-:W-:-:S04]  /*3e00*/  I2FP.F32.S32 R0, R4 ;  /* 0x0000000400007245 */ /* 0x000fc80000201400 */
[----:B------:R-:W-:-:S05]  /*3e10*/  F2FP.F16.F32.PACK_AB R0, RZ, R0 ;  /* 0x00000000ff00723e */ /* 0x000fca00000000ff */
[----:B------:R0:W-:Y:S01]  /*3e20*/  STG.E.U16 desc[UR36][R8.64], R0 ;  /* 0x0000000008007986 */ /* 0x0001e2000c101524 */
[----:B------:R-:W-:Y:S05]  /*3e30*/  BRA `(.L_x_13474) ;  /* 0x0000000800e87947 */ /* 0x000fea0003800000 */
.L_x_13482:
        /* <DEDUP_REMOVED lines=10> */
.L_x_13485:
[----:B------:R-:W-:-:S04]  /*3ee0*/  I2FP.F32.S32 R4, R4 ;  /* 0x0000000400047245 */ /* 0x000fc80000201400 */
[----:B------:R-:W-:-:S04]  /*3ef0*/  F2FP.F16.F32.PACK_AB R3, RZ, R4 ;  /* 0x00000004ff03723e */ /* 0x000fc800000000ff */
[----:B------:R-:W-:-:S05]  /*3f00*/  PRMT R3, R3, 0x5410, RZ ;  /* 0x0000541003037816 */ /* 0x000fca00000000ff */
[----:B------:R0:W-:Y:S01]  /*3f10*/  STG.E desc[UR36][R8.64], R3 ;  /* 0x0000000308007986 */ /* 0x0001e2000c101924 */
[----:B------:R-:W-:Y:S05]  /*3f20*/  BRA `(.L_x_13474) ;  /* 0x0000000800ac7947 */ /* 0x000fea0003800000 */
.L_x_13484:
[----:B------:R-:W0:Y:S02]  /*3f30*/  I2F.F64 R4, R4 ;  /* 0x0000000400047312 */ /* 0x000e240000201c00 */
[----:B0-----:R0:W-:Y:S01]  /*3f40*/  STG.E.64 desc[UR36][R8.64], R4 ;  /* 0x0000000408007986 */ /* 0x0011e2000c101b24 */
[----:B------:R-:W-:Y:S05]  /*3f50*/  BRA `(.L_x_13474) ;  /* 0x0000000800a07947 */ /* 0x000fea0003800000 */
.L_x_13475:
        /* <DEDUP_REMOVED lines=12> */
.L_x_13488:
[----:B------:R-:W0:Y:S01]  /*4020*/  I2F.F64 R4, R4 ;  /* 0x0000000400047312 */ /* 0x000e220000201c00 */
[----:B------:R-:W-:-:S05]  /*4030*/  CS2R R6, SRZ ;  /* 0x0000000000067805 */ /* 0x000fca000001ff00 */
[----:B0-----:R0:W-:Y:S01]  /*4040*/  STG.E.128 desc[UR36][R8.64], R4 ;  /* 0x0000000408007986 */ /* 0x0011e2000c101d24 */
[----:B------:R-:W-:Y:S05]  /*4050*/  BRA `(.L_x_13474) ;  /* 0x0000000800607947 */ /* 0x000fea0003800000 */
.L_x_13487:
        /* <DEDUP_REMOVED lines=21> */
.L_x_13492:
[----:B------:R-:W-:Y:S05]  /*41b0*/  BSYNC B0 ;  /* 0x0000000000007941 */ /* 0x000fea0003800000 */
.L_x_13491:
[----:B------:R-:W-:-:S05]  /*41c0*/  LOP3.LUT R5, R0, R5, RZ, 0xfc, !PT ;  /* 0x0000000500057212 */ /* 0x000fca00078efcff */
[----:B------:R0:W-:Y:S01]  /*41d0*/  STG.E.U8 desc[UR36][R8.64], R5 ;  /* 0x0000000508007986 */ /* 0x0001e2000c101124 */
[----:B------:R-:W-:Y:S05]  /*41e0*/  BRA `(.L_x_13474) ;  /* 0x0000000400fc7947 */ /* 0x000fea0003800000 */
.L_x_13490:
        /* <DEDUP_REMOVED lines=13> */
.L_x_13494:
[----:B------:R-:W-:Y:S01]  /*42c0*/  IMAD.MOV.U32 R0, RZ, RZ, 0x7f ;  /* 0x0000007fff007424 */ /* 0x000fe200078e00ff */
[----:B------:R-:W-:-:S04]  /*42d0*/  ISETP.GT.U32.AND P0, PT, R3, 0x7f800000, PT ;  /* 0x7f8000000300780c */ /* 0x000fc80003f04070 */
[----:B------:R-:W-:-:S09]  /*42e0*/  SEL R0, R0, 0x7c, P0 ;  /* 0x0000007c00007807 */ /* 0x000fd20000000000 */
.L_x_13495:
[----:B------:R-:W-:Y:S05]  /*42f0*/  BSYNC B0 ;  /* 0x0000000000007941 */ /* 0x000fea0003800000 */
.L_x_13493:
[----:B------:R-:W-:-:S04]  /*4300*/  LOP3.LUT R3, R5, 0x80000000, RZ, 0xc0, !PT ;  /* 0x8000000005037812 */ /* 0x000fc800078ec0ff */
[----:B------:R-:W-:-:S04]  /*4310*/  SHF.R.U32.HI R3, RZ, 0x18, R3 ;  /* 0x00000018ff037819 */ /* 0x000fc80000011603 */
[----:B------:R-:W-:-:S05]  /*4320*/  LOP3.LUT R3, R0, R3, RZ, 0xfc, !PT ;  /* 0x0000000300037212 */ /* 0x000fca00078efcff */
[----:B------:R0:W-:Y:S01]  /*4330*/  STG.E.U8 desc[UR36][R8.64], R3 ;  /* 0x0000000308007986 */ /* 0x0001e2000c101124 */
[----:B------:R-:W-:Y:S05]  /*4340*/  BRA `(.L_x_13474) ;  /* 0x0000000400a47947 */ /* 0x000fea0003800000 */
.L_x_13489:
[----:B------:R-:W-:-:S04]  /*4350*/  I2FP.F32.S32 R0, R4 ;  /* 0x0000000400007245 */ /* 0x000fc80000201400 */
[----:B------:R-:W-:-:S05]  /*4360*/  F2FP.BF16.F32.PACK_AB R0, RZ, R0 ;  /* 0x00000000ff00723e */ /* 0x000fca00000010ff */
[----:B------:R0:W-:Y:S01]  /*4370*/  STG.E.U16 desc[UR36][R8.64], R0 ;  /* 0x0000000008007986 */ /* 0x0001e2000c101524 */
[----:B------:R-:W-:Y:S05]  /*4380*/  BRA `(.L_x_13474) ;  /* 0x0000000400947947 */ /* 0x000fea0003800000 */
.L_x_13486:
        /* <DEDUP_REMOVED lines=10> */
.L_x_13498:
        /* <DEDUP_REMOVED lines=17> */
.L_x_13501:
[----:B------:R-:W-:-:S04]  /*4540*/  LOP3.LUT R3, R5, 0x80000000, RZ, 0xc0, !PT ;  /* 0x8000000005037812 */ /* 0x000fc800078ec0ff */
[----:B------:R-:W-:-:S04]  /*4550*/  SHF.R.U32.HI R3, RZ, 0x18, R3 ;  /* 0x00000018ff037819 */ /* 0x000fc80000011603 */
[----:B------:R-:W-:-:S04]  /*4560*/  LOP3.LUT R0, R0, R3, RZ, 0xfc, !PT ;  /* 0x0000000300007212 */ /* 0x000fc800078efcff */
[----:B------:R-:W-:-:S07]  /*4570*/  PRMT R4, R0, 0x7610, R4 ;  /* 0x0000761000047816 */ /* 0x000fce0000000004 */
.L_x_13500:
[----:B------:R-:W-:Y:S05]  /*4580*/  BSYNC B0 ;  /* 0x0000000000007941 */ /* 0x000fea0003800000 */
.L_x_13499:
[----:B------:R4:W-:Y:S01]  /*4590*/  STG.E.U8 desc[UR36][R8.64], R4 ;  /* 0x0000000408007986 */ /* 0x0009e2000c101124 */
[----:B------:R-:W-:Y:S05]  /*45a0*/  BRA `(.L_x_13474) ;  /* 0x00000004000c7947 */ /* 0x000fea0003800000 */
.L_x_13497:
        /* <DEDUP_REMOVED lines=17> */
.L_x_13504:
[----:B------:R-:W-:-:S04]  /*46c0*/  LOP3.LUT R3, R5, 0x80000000, RZ, 0xc0, !PT ;  /* 0x8000000005037812 */ /* 0x000fc800078ec0ff */
[----:B------:R-:W-:-:S04]  /*46d0*/  SHF.R.U32.HI R3, RZ, 0x18, R3 ;  /* 0x00000018ff037819 */ /* 0x000fc80000011603 */
[----:B------:R-:W-:-:S04]  /*46e0*/  LOP3.LUT R0, R0, R3, RZ, 0xfc, !PT ;  /* 0x0000000300007212 */ /* 0x000fc800078efcff */
[----:B------:R-:W-:-:S07]  /*46f0*/  PRMT R4, R0, 0x7610, R4 ;  /* 0x0000761000047816 */ /* 0x000fce0000000004 */
.L_x_13503:
[----:B------:R-:W-:Y:S05]  /*4700*/  BSYNC B0 ;  /* 0x0000000000007941 */ /* 0x000fea0003800000 */
.L_x_13502:
[----:B------:R0:W-:Y:S01]  /*4710*/  STG.E.U8 desc[UR36][R8.64], R4 ;  /* 0x0000000408007986 */ /* 0x0001e2000c101124 */
[----:B------:R-:W-:Y:S05]  /*4720*/  BRA `(.L_x_13474) ;  /* 0x0000000000ac7947 */ /* 0x000fea0003800000 */
.L_x_13496:
        /* <DEDUP_REMOVED lines=22> */
.L_x_13479:
        /* <DEDUP_REMOVED lines=16> */
.L_x_13507:
[----:B------:R-:W-:Y:S05]  /*4990*/  BRA `(.L_x_13474) ;  /* 0x0000000000107947 */ /* 0x000fea0003800000 */
.L_x_13506:
[----:B------:R-:W-:-:S05]  /*49a0*/  SHF.R.S32.HI R5, RZ, 0x1f, R4 ;  /* 0x0000001fff057819 */ /* 0x000fca0000011404 */
[----:B------:R3:W-:Y:S01]  /*49b0*/  STG.E.64 desc[UR36][R8.64], R4 ;  /* 0x0000000408007986 */ /* 0x0007e2000c101b24 */
[----:B------:R-:W-:Y:S05]  /*49c0*/  BRA `(.L_x_13474) ;  /* 0x0000000000047947 */ /* 0x000fea0003800000 */
.L_x_13505:
[----:B------:R0:W-:Y:S02]  /*49d0*/  STG.E desc[UR36][R8.64], R4 ;  /* 0x0000000408007986 */ /* 0x0001e4000c101924 */
.L_x_13474:
[----:B------:R-:W-:Y:S05]  /*49e0*/  BSYNC B6 ;  /* 0x0000000000067941 */ /* 0x000fea0003800000 */
.L_x_13473:
        /* <DEDUP_REMOVED lines=23> */
.L_x_13513:
[----:B------:R0:W-:Y:S01]  /*4b60*/  STG.E.U8 desc[UR36][R8.64], R22 ;  /* 0x0000001608007986 */ /* 0x0001e2000c101124 */
[----:B------:R-:W-:Y:S05]  /*4b70*/  BRA `(.L_x_13515) ;  /* 0x0000000c00587947 */ /* 0x000fea0003800000 */
.L_x_13512:
        /* <DEDUP_REMOVED lines=10> */
.L_x_13517:
[----:B------:R0:W-:Y:S01]  /*4c20*/  STG.E desc[UR36][R8.64], R22 ;  /* 0x0000001608007986 */ /* 0x0001e2000c101924 */
[----:B------:R-:W-:Y:S05]  /*4c30*/  BRA `(.L_x_13515) ;  /* 0x0000000c00287947 */ /* 0x000fea0003800000 */
.L_x_13516:
[----:B------:R0:W-:Y:S01]  /*4c40*/  STG.E.U16 desc[UR36][R8.64], R22 ;  /* 0x0000001608007986 */ /* 0x0001e2000c101524 */
[----:B------:R-:W-:Y:S05]  /*4c50*/  BRA `(.L_x_13515) ;  /* 0x0000000c00207947 */ /* 0x000fea0003800000 */
.L_x_13511:
        /* <DEDUP_REMOVED lines=9> */
.L_x_13519:
[----:B------:R-:W-:-:S04]  /*4cf0*/  I2FP.F32.S32 R0, R22 ;  /* 0x0000001600007245 */ /* 0x000fc80000201400 */
[----:B------:R-:W-:-:S05]  /*4d00*/  F2FP.F16.F32.PACK_AB R0, RZ, R0 ;  /* 0x00000000ff00723e */ /* 0x000fca00000000ff */
[----:B------:R0:W-:Y:S01]  /*4d10*/  STG.E.U16 desc[UR36][R8.64], R0 ;  /* 0x0000000008007986 */ /* 0x0001e2000c101524 */
[----:B------:R-:W-:Y:S05]  /*4d20*/  BRA `(.L_x_13515) ;  /* 0x0000000800ec7947 */ /* 0x000fea0003800000 */
.L_x_13518:
        /* <DEDUP_REMOVED lines=10> */
.L_x_13521:
[----:B------:R-:W-:-:S04]  /*4dd0*/  I2FP.F32.S32 R22, R22 ;  /* 0x0000001600167245 */ /* 0x000fc80000201400 */
[----:B------:R-:W-:-:S04]  /*4de0*/  F2FP.F16.F32.PACK_AB R3, RZ, R22 ;  /* 0x00000016ff03723e */ /* 0x000fc800000000ff */
[----:B------:R-:W-:-:S05]  /*4df0*/  PRMT R3, R3, 0x5410, RZ ;  /* 0x0000541003037816 */ /* 0x000fca00000000ff */
[----:B------:R0:W-:Y:S01]  /*4e00*/  STG.E desc[UR36][R8.64], R3 ;  /* 0x0000000308007986 */ /* 0x0001e2000c101924 */
[----:B------:R-:W-:Y:S05]  /*4e10*/  BRA `(.L_x_13515) ;  /* 0x0000000800b07947 */ /* 0x000fea0003800000 */
.L_x_13520:
[----:B------:R-:W0:Y:S02]  /*4e20*/  I2F.F64 R4, R22 ;  /* 0x0000001600047312 */ /* 0x000e240000201c00 */
[----:B0-----:R0:W-:Y:S01]  /*4e30*/  STG.E.64 desc[UR36][R8.64], R4 ;  /* 0x0000000408007986 */ /* 0x0011e2000c101b24 */
[----:B------:R-:W-:Y:S05]  /*4e40*/  BRA `(.L_x_13515) ;  /* 0x0000000800a47947 */ /* 0x000fea0003800000 */
.L_x_13510:
        /* <DEDUP_REMOVED lines=12> */
.L_x_13524:
[----:B------:R-:W0:Y:S01]  /*4f10*/  I2F.F64 R4, R22 ;  /* 0x0000001600047312 */ /* 0x000e220000201c00 */
[----:B------:R-:W-:-:S05]  /*4f20*/  CS2R R6, SRZ ;  /* 0x0000000000067805 */ /* 0x000fca000001ff00 */
[----:B0-----:R0:W-:Y:S01]  /*4f30*/  STG.E.128 desc[UR36][R8.64], R4 ;  /* 0x0000000408007986 */ /* 0x0011e2000c101d24 */
[----:B------:R-:W-:Y:S05]  /*4f40*/  BRA `(.L_x_13515) ;  /* 0x0000000800647947 */ /* 0x000fea0003800000 */
.L_x_13523:
        /* <DEDUP_REMOVED lines=21> */
.L_x_13528:
[----:B------:R-:W-:Y:S05]  /*50a0*/  BSYNC B0 ;  /* 0x0000000000007941 */ /* 0x000fea0003800000 */
.L_x_13527:
[----:B------:R-:W-:-:S05]  /*50b0*/  LOP3.LUT R5, R0, R5, RZ, 0xfc, !PT ;  /* 0x0000000500057212 */ /* 0x000fca00078efcff */
[----:B------:R0:W-:Y:S01]  /*50c0*/  STG.E.U8 desc[UR36][R8.64], R5 ;  /* 0x0000000508007986 */ /* 0x0001e2000c101124 */
[----:B------:R-:W-:Y:S05]  /*50d0*/  BRA `(.L_x_13515) ;  /* 0x0000000800007947 */ /* 0x000fea0003800000 */
.L_x_13526:
        /* <DEDUP_REMOVED lines=13> */
.L_x_13530:
[----:B------:R-:W-:Y:S01]  /*51b0*/  IMAD.MOV.U32 R0, RZ, RZ, 0x7f ;  /* 0x0000007fff007424 */ /* 0x000fe200078e00ff */
[----:B------:R-:W-:-:S04]  /*51c0*/  ISETP.GT.U32.AND P0, PT, R3, 0x7f800000, PT ;  /* 0x7f8000000300780c */ /* 0x000fc80003f04070 */
[----:B------:R-:W-:-:S09]  /*51d0*/  SEL R0, R0, 0x7c, P0 ;  /* 0x0000007c00007807 */ /* 0x000fd20000000000 */
.L_x_13531:
[----:B------:R-:W-:Y:S05]  /*51e0*/  BSYNC B0 ;  /* 0x0000000000007941 */ /* 0x000fea0003800000 */
.L_x_13529:
[----:B------:R-:W-:-:S04]  /*51f0*/  LOP3.LUT R3, R5, 0x80000000, RZ, 0xc0, !PT ;  /* 0x8000000005037812 */ /* 0x000fc800078ec0ff */
[----:B------:R-:W-:-:S04]  /*5200*/  SHF.R.U32.HI R3, RZ, 0x18, R3 ;  /* 0x00000018ff037819 */ /* 0x000fc80000011603 */
[----:B------:R-:W-:-:S05]  /*5210*/  LOP3.LUT R3, R0, R3, RZ, 0xfc, !PT ;  /* 0x0000000300037212 */ /* 0x000fca00078efcff */
[----:B------:R0:W-:Y:S01]  /*5220*/  STG.E.U8 desc[UR36][R8.64], R3 ;  /* 0x0000000308007986 */ /* 0x0001e2000c101124 */
[----:B------:R-:W-:Y:S05]  /*5230*/  BRA `(.L_x_13515) ;  /* 0x0000000400a87947 */ /* 0x000fea0003800000 */
.L_x_13525:
[----:B------:R-:W-:-:S04]  /*5240*/  I2FP.F32.S32 R0, R22 ;  /* 0x0000001600007245 */ /* 0x000fc80000201400 */
[----:B------:R-:W-:-:S05]  /*5250*/  F2FP.BF16.F32.PACK_AB R0, RZ, R0 ;  /* 0x00000000ff00723e */ /* 0x000fca00000010ff */
[----:B------:R0:W-:Y:S01]  /*5260*/  STG.E.U16 desc[UR36][R8.64], R0 ;  /* 0x0000000008007986 */ /* 0x0001e2000c101524 */
[----:B------:R-:W-:Y:S05]  /*5270*/  BRA `(.L_x_13515) ;  /* 0x0000000400987947 */ /* 0x000fea0003800000 */
.L_x_13522:
        /* <DEDUP_REMOVED lines=10> */
.L_x_13534:
        /* <DEDUP_REMOVED lines=17> */
.L_x_13537:
[----:B------:R-:W-:-:S04]  /*5430*/  LOP3.LUT R3, R5, 0x80000000, RZ, 0xc0, !PT ;  /* 0x8000000005037812 */ /* 0x000fc800078ec0ff */
[----:B------:R-:W-:-:S04]  /*5440*/  SHF.R.U32.HI R3, RZ, 0x18, R3 ;  /* 0x00000018ff037819 */ /* 0x000fc80000011603 */
[----:B------:R-:W-:-:S04]  /*5450*/  LOP3.LUT R0, R0, R3, RZ, 0xfc, !PT ;  /* 0x0000000300007212 */ /* 0x000fc800078efcff */
[----:B------:R-:W-:-:S07]  /*5460*/  PRMT R4, R0, 0x7610, R4 ;  /* 0x0000761000047816 */ /* 0x000fce0000000004 */
.L_x_13536:
[----:B------:R-:W-:Y:S05]  /*5470*/  BSYNC B0 ;  /* 0x0000000000007941 */ /* 0x000fea0003800000 */
.L_x_13535:
[----:B------:R3:W-:Y:S01]  /*5480*/  STG.E.U8 desc[UR36][R8.64], R4 ;  /* 0x0000000408007986 */ /* 0x0007e2000c101124 */
[----:B------:R-:W-:Y:S05]  /*5490*/  BRA `(.L_x_13515) ;  /* 0x0000000400107947 */ /* 0x000fea0003800000 */
.L_x_13533:
        /* <DEDUP_REMOVED lines=17> */
.L_x_13540:
[----:B------:R-:W-:-:S04]  /*55b0*/  LOP3.LUT R3, R5, 0x80000000, RZ, 0xc0, !PT ;  /* 0x8000000005037812 */ /* 0x000fc800078ec0ff */
[----:B------:R-:W-:-:S04]  /*55c0*/  SHF.R.U32.HI R3, RZ, 0x18, R3 ;  /* 0x00000018ff037819 */ /* 0x000fc80000011603 */
[----:B------:R-:W-:-:S04]  /*55d0*/  LOP3.LUT R0, R0, R3, RZ, 0xfc, !PT ;  /* 0x0000000300007212 */ /* 0x000fc800078efcff */
[----:B------:R-:W-:-:S07]  /*55e0*/  PRMT R4, R0, 0x7610, R4 ;  /* 0x0000761000047816 */ /* 0x000fce0000000004 */
.L_x_13539:
[----:B------:R-:W-:Y:S05]  /*55f0*/  BSYNC B0 ;  /* 0x0000000000007941 */ /* 0x000fea0003800000 */
.L_x_13538:
[----:B------:R0:W-:Y:S01]  /*5600*/  STG.E.U8 desc[UR36][R8.64], R4 ;  /* 0x0000000408007986 */ /* 0x0001e2000c101124 */
[----:B------:R-:W-:Y:S05]  /*5610*/  BRA `(.L_x_13515) ;  /* 0x0000000000b07947 */ /* 0x000fea0003800000 */
.L_x_13532:
        /* <DEDUP_REMOVED lines=22> */
.L_x_13514:
        /* <DEDUP_REMOVED lines=16> */
.L_x_13543:
[----:B------:R-:W-:Y:S05]  /*5880*/  BRA `(.L_x_13515) ;  /* 0x0000000000147947 */ /* 0x000fea0003800000 */
.L_x_13542:
[--C-:B------:R-:W-:Y:S01]  /*5890*/  SHF.R.S32.HI R5, RZ, 0x1f, R22.reuse ;  /* 0x0000001fff057819 */ /* 0x100fe20000011416 */
[----:B------:R-:W-:-:S05]  /*58a0*/  IMAD.MOV.U32 R4, RZ, RZ, R22 ;  /* 0x000000ffff047224 */ /* 0x000fca00078e0016 */
[----:B------:R2:W-:Y:S01]  /*58b0*/  STG.E.64 desc[UR36][R8.64], R4 ;  /* 0x0000000408007986 */ /* 0x0005e2000c101b24 */
[----:B------:R-:W-:Y:S05]  /*58c0*/  BRA `(.L_x_13515) ;  /* 0x0000000000047947 */ /* 0x000fea0003800000 */
.L_x_13541:
[----:B------:R0:W-:Y:S02]  /*58d0*/  STG.E desc[UR36][R8.64], R22 ;  /* 0x0000001608007986 */ /* 0x0001e4000c101924 */
.L_x_13515:
        /* <DEDUP_REMOVED lines=23> */
.L_x_13547:
[----:B------:R3:W-:Y:S01]  /*5a50*/  STG.E.U8 desc[UR36][R8.64], R18 ;  /* 0x0000001208007986 */ /* 0x0007e2000c101124 */
[----:B------:R-:W-:Y:S05]  /*5a60*/  BRA `(.L_x_13549) ;  /* 0x0000000c00587947 */ /* 0x000fea0003800000 */
.L_x_13546:
        /* <DEDUP_REMOVED lines=10> */
.L_x_13551:
[----:B------:R2:W-:Y:S01]  /*5b10*/  STG.E desc[UR36][R8.64], R18 ;  /* 0x0000001208007986 */ /* 0x0005e2000c101924 */
[----:B------:R-:W-:Y:S05]  /*5b20*/  BRA `(.L_x_13549) ;  /* 0x0000000c00287947 */ /* 0x000fea0003800000 */
.L_x_13550:
[----:B------:R0:W-:Y:S01]  /*5b30*/  STG.E.U16 desc[UR36][R8.64], R18 ;  /* 0x0000001208007986 */ /* 0x0001e2000c101524 */
[----:B------:R-:W-:Y:S05]  /*5b40*/  BRA `(.L_x_13549) ;  /* 0x0000000c00207947 */ /* 0x000fea0003800000 */
.L_x_13545:
        /* <DEDUP_REMOVED lines=9> */
.L_x_13553:
[----:B------:R-:W-:-:S04]  /*5be0*/  I2FP.F32.S32 R0, R18 ;  /* 0x0000001200007245 */ /* 0x000fc80000201400 */
[----:B------:R-:W-:-:S05]  /*5bf0*/  F2FP.F16.F32.PACK_AB R0, RZ, R0 ;  /* 0x00000000ff00723e */ /* 0x000fca00000000ff */
[----:B------:R0:W-:Y:S01]  /*5c00*/  STG.E.U16 desc[UR36][R8.64], R0 ;  /* 0x0000000008007986 */ /* 0x0001e2000c101524 */
[----:B------:R-:W-:Y:S05]  /*5c10*/  BRA `(.L_x_13549) ;  /* 0x0000000800ec7947 */ /* 0x000fea0003800000 */
.L_x_13552:
        /* <DEDUP_REMOVED lines=10> */
.L_x_13555:
[----:B------:R-:W-:-:S04]  /*5cc0*/  I2FP.F32.S32 R18, R18 ;  /* 0x0000001200127245 */ /* 0x000fc80000201400 */
[----:B------:R-:W-:-:S04]  /*5cd0*/  F2FP.F16.F32.PACK_AB R3, RZ, R18 ;  /* 0x00000012ff03723e */ /* 0x000fc800000000ff */
[----:B------:R-:W-:-:S05]  /*5ce0*/  PRMT R3, R3, 0x5410, RZ ;  /* 0x0000541003037816 */ /* 0x000fca00000000ff */
[----:B------:R0:W-:Y:S01]  /*5cf0*/  STG.E desc[UR36][R8.64], R3 ;  /* 0x0000000308007986 */ /* 0x0001e2000c101924 */
[----:B------:R-:W-:Y:S05]  /*5d00*/  BRA `(.L_x_13549) ;  /* 0x0000000800b07947 */ /* 0x000fea0003800000 */
.L_x_13554:
[----:B------:R-:W0:Y:S02]  /*5d10*/  I2F.F64 R4, R18 ;  /* 0x0000001200047312 */ /* 0x000e240000201c00 */
[----:B0-----:R0:W-:Y:S01]  /*5d20*/  STG.E.64 desc[UR36][R8.64], R4 ;  /* 0x0000000408007986 */ /* 0x0011e2000c101b24 */
[----:B------:R-:W-:Y:S05]  /*5d30*/  BRA `(.L_x_13549) ;  /* 0x0000000800a47947 */ /* 0x000fea0003800000 */
.L_x_13544:
        /* <DEDUP_REMOVED lines=12> */
.L_x_13558:
[----:B------:R-:W0:Y:S01]  /*5e00*/  I2F.F64 R4, R18 ;  /* 0x0000001200047312 */ /* 0x000e220000201c00 */
[----:B------:R-:W-:-:S05]  /*5e10*/  CS2R R6, SRZ ;  /* 0x0000000000067805 */ /* 0x000fca000001ff00 */
[----:B0-----:R0:W-:Y:S01]  /*5e20*/  STG.E.128 desc[UR36][R8.64], R4 ;  /* 0x0000000408007986 */ /* 0x0011e2000c101d24 */
[----:B------:R-:W-:Y:S05]  /*5e30*/  BRA `(.L_x_13549) ;  /* 0x0000000800647947 */ /* 0x000fea0003800000 */
.L_x_13557:
        /* <DEDUP_REMOVED lines=21> */
.L_x_13562:
[----:B------:R-:W-:Y:S05]  /*5f90*/  BSYNC B0 ;  /* 0x0000000000007941 */ /* 0x000fea0003800000 */
.L_x_13561:
[----:B------:R-:W-:-:S05]  /*5fa0*/  LOP3.LUT R5, R0, R5, RZ, 0xfc, !PT ;  /* 0x0000000500057212 */ /* 0x000fca00078efcff */
[----:B------:R0:W-:Y:S01]  /*5fb0*/  STG.E.U8 desc[UR36][R8.64], R5 ;  /* 0x0000000508007986 */ /* 0x0001e2000c101124 */
[----:B------:R-:W-:Y:S05]  /*5fc0*/  BRA `(.L_x_13549) ;  /* 0x0000000800007947 */ /* 0x000fea0003800000 */
.L_x_13560:
        /* <DEDUP_REMOVED lines=13> */
.L_x_13564:
[----:B------:R-:W-:Y:S01]  /*60a0*/  IMAD.MOV.U32 R0, RZ, RZ, 0x7f ;  /* 0x0000007fff007424 */ /* 0x000fe200078e00ff */
[----:B------:R-:W-:-:S04]  /*60b0*/  ISETP.GT.U32.AND P0, PT, R3, 0x7f800000, PT ;  /* 0x7f8000000300780c */ /* 0x000fc80003f04070 */
[----:B------:R-:W-:-:S09]  /*60c0*/  SEL R0, R0, 0x7c, P0 ;  /* 0x0000007c00007807 */ /* 0x000fd20000000000 */
.L_x_13565:
[----:B------:R-:W-:Y:S05]  /*60d0*/  BSYNC B0 ;  /* 0x0000000000007941 */ /* 0x000fea0003800000 */
.L_x_13563:
[----:B------:R-:W-:-:S04]  /*60e0*/  LOP3.LUT R3, R5, 0x80000000, RZ, 0xc0, !PT ;  /* 0x8000000005037812 */ /* 0x000fc800078ec0ff */
[----:B------:R-:W-:-:S04]  /*60f0*/  SHF.R.U32.HI R3, RZ, 0x18, R3 ;  /* 0x00000018ff037819 */ /* 0x000fc80000011603 */
[----:B------:R-:W-:-:S05]  /*6100*/  LOP3.LUT R3, R0, R3, RZ, 0xfc, !PT ;  /* 0x0000000300037212 */ /* 0x000fca00078efcff */
[----:B------:R0:W-:Y:S01]  /*6110*/  STG.E.U8 desc[UR36][R8.64], R3 ;  /* 0x0000000308007986 */ /* 0x0001e2000c101124 */
[----:B------:R-:W-:Y:S05]  /*6120*/  BRA `(.L_x_13549) ;  /* 0x0000000400a87947 */ /* 0x000fea0003800000 */
.L_x_13559:
[----:B------:R-:W-:-:S04]  /*6130*/  I2FP.F32.S32 R0, R18 ;  /* 0x0000001200007245 */ /* 0x000fc80000201400 */
[----:B------:R-:W-:-:S05]  /*6140*/  F2FP.BF16.F32.PACK_AB R0, RZ, R0 ;  /* 0x00000000ff00723e */ /* 0x000fca00000010ff */
[----:B------:R0:W-:Y:S01]  /*6150*/  STG.E.U16 desc[UR36][R8.64], R0 ;  /* 0x0000000008007986 */ /* 0x0001e2000c101524 */
[----:B------:R-:W-:Y:S05]  /*6160*/  BRA `(.L_x_13549) ;  /* 0x0000000400987947 */ /* 0x000fea0003800000 */
.L_x_13556:
        /* <DEDUP_REMOVED lines=10> */
.L_x_13568:
        /* <DEDUP_REMOVED lines=17> */
.L_x_13571:
[----:B------:R-:W-:-:S04]  /*6320*/  LOP3.LUT R3, R5, 0x80000000, RZ, 0xc0, !PT ;  /* 0x8000000005037812 */ /* 0x000fc800078ec0ff */
[----:B------:R-:W-:-:S04]  /*6330*/  SHF.R.U32.HI R3, RZ, 0x18, R3 ;  /* 0x00000018ff037819 */ /* 0x000fc80000011603 */
[----:B------:R-:W-:-:S04]  /*6340*/  LOP3.LUT R0, R0, R3, RZ, 0xfc, !PT ;  /* 0x0000000300007212 */ /* 0x000fc800078efcff */
[----:B------:R-:W-:-:S07]  /*6350*/  PRMT R4, R0, 0x7610, R4 ;  /* 0x0000761000047816 */ /* 0x000fce0000000004 */
.L_x_13570:
[----:B------:R-:W-:Y:S05]  /*6360*/  BSYNC B0 ;  /* 0x0000000000007941 */ /* 0x000fea0003800000 */
.L_x_13569:
[----:B------:R0:W-:Y:S01]  /*6370*/  STG.E.U8 desc[UR36][R8.64], R4 ;  /* 0x0000000408007986 */ /* 0x0001e2000c101124 */
[----:B------:R-:W-:Y:S05]  /*6380*/  BRA `(.L_x_13549) ;  /* 0x0000000400107947 */ /* 0x000fea0003800000 */
.L_x_13567:
        /* <DEDUP_REMOVED lines=17> */
.L_x_13574:
[----:B------:R-:W-:-:S04]  /*64a0*/  LOP3.LUT R3, R5, 0x80000000, RZ, 0xc0, !PT ;  /* 0x8000000005037812 */ /* 0x000fc800078ec0ff */
[----:B------:R-:W-:-:S04]  /*64b0*/  SHF.R.U32.HI R3, RZ, 0x18, R3 ;  /* 0x00000018ff037819 */ /* 0x000fc80000011603 */
[----:B------:R-:W-:-:S04]  /*64c0*/  LOP3.LUT R0, R0, R3, RZ, 0xfc, !PT ;  /* 0x0000000300007212 */ /* 0x000fc800078efcff */
[----:B------:R-:W-:-:S07]  /*64d0*/  PRMT R4, R0, 0x7610, R4 ;  /* 0x0000761000047816 */ /* 0x000fce0000000004 */
.L_x_13573:
[----:B------:R-:W-:Y:S05]  /*64e0*/  BSYNC B0 ;  /* 0x0000000000007941 */ /* 0x000fea0003800000 */
.L_x_13572:
[----:B------:R0:W-:Y:S01]  /*64f0*/  STG.E.U8 desc[UR36][R8.64], R4 ;  /* 0x0000000408007986 */ /* 0x0001e2000c101124 */
[----:B------:R-:W-:Y:S05]  /*6500*/  BRA `(.L_x_13549) ;  /* 0x0000000000b07947 */ /* 0x000fea0003800000 */
.L_x_13566:
        /* <DEDUP_REMOVED lines=22> */
.L_x_13548:
        /* <DEDUP_REMOVED lines=16> */
.L_x_13577:
[----:B------:R-:W-:Y:S05]  /*6770*/  BRA `(.L_x_13549) ;  /* 0x0000000000147947 */ /* 0x000fea0003800000 */
.L_x_13576:
[--C-:B------:R-:W-:Y:S01]  /*6780*/  SHF.R.S32.HI R5, RZ, 0x1f, R18.reuse ;  /* 0x0000001fff057819 */ /* 0x100fe20000011412 */
[----:B------:R-:W-:-:S05]  /*6790*/  IMAD.MOV.U32 R4, RZ, RZ, R18 ;  /* 0x000000ffff047224 */ /* 0x000fca00078e0012 */
[----:B------:R0:W-:Y:S01]  /*67a0*/  STG.E.64 desc[UR36][R8.64], R4 ;  /* 0x0000000408007986 */ /* 0x0001e2000c101b24 */
[----:B------:R-:W-:Y:S05]  /*67b0*/  BRA `(.L_x_13549) ;  /* 0x0000000000047947 */ /* 0x000fea0003800000 */
.L_x_13575:
[----:B------:R0:W-:Y:S02]  /*67c0*/  STG.E desc[UR36][R8.64], R18 ;  /* 0x0000001208007986 */ /* 0x0001e4000c101924 */
.L_x_13549:
[----:B------:R-:W-:-:S07]  /*67d0*/  VIADD R2, R2, 0x80 ;  /* 0x0000008002027836 */ /* 0x000fce0000000000 */
.L_x_13509:
[----:B------:R-:W-:Y:S05]  /*67e0*/  BSYNC B6 ;  /* 0x0000000000067941 */ /* 0x000fea0003800000 */
.L_x_13508:
        /* <DEDUP_REMOVED lines=21> */
.L_x_13581:
[----:B------:R-:W-:Y:S01]  /*6940*/  STG.E.U8 desc[UR36][R2.64], R16 ;  /* 0x0000001002007986 */ /* 0x000fe2000c101124 */
[----:B------:R-:W-:Y:S05]  /*6950*/  EXIT ;  /* 0x000000000000794d */ /* 0x000fea0003800000 */
.L_x_13580:
        /* <DEDUP_REMOVED lines=9> */
.L_x_13584:
[----:B------:R-:W-:Y:S01]  /*69f0*/  STG.E desc[UR36][R2.64], R16 ;  /* 0x0000001002007986 */ /* 0x000fe2000c101924 */
[----:B------:R-:W-:Y:S05]  /*6a00*/  EXIT ;  /* 0x000000000000794d */ /* 0x000fea0003800000 */
.L_x_13583:
[----:B------:R-:W-:Y:S01]  /*6a10*/  STG.E.U16 desc[UR36][R2.64], R16 ;  /* 0x0000001002007986 */ /* 0x000fe2000c101524 */
[----:B------:R-:W-:Y:S05]  /*6a20*/  EXIT ;  /* 0x000000000000794d */ /* 0x000fea0003800000 */
.L_x_13579:
        /* <DEDUP_REMOVED lines=9> */
.L_x_13586:
[----:B------:R-:W-:-:S04]  /*6ac0*/  I2FP.F32.S32 R0, R16 ;  /* 0x0000001000007245 */ /* 0x000fc80000201400 */
[----:B------:R-:W-:-:S05]  /*6ad0*/  F2FP.F16.F32.PACK_AB R0, RZ, R0 ;  /* 0x00000000ff00723e */ /* 0x000fca00000000ff */
[----:B------:R-:W-:Y:S01]  /*6ae0*/  STG.E.U16 desc[UR36][R2.64], R0 ;  /* 0x0000000002007986 */ /* 0x000fe2000c101524 */
[----:B------:R-:W-:Y:S05]  /*6af0*/  EXIT ;  /* 0x000000000000794d */ /* 0x000fea0003800000 */
.L_x_13585:
        /* <DEDUP_REMOVED lines=10> */
.L_x_13588:
[----:B------:R-:W-:-:S04]  /*6ba0*/  I2FP.F32.S32 R16, R16 ;  /* 0x0000001000107245 */ /* 0x000fc80000201400 */
[----:B------:R-:W-:-:S04]  /*6bb0*/  F2FP.F16.F32.PACK_AB R5, RZ, R16 ;  /* 0x00000010ff05723e */ /* 0x000fc800000000ff */
[----:B------:R-:W-:-:S05]  /*6bc0*/  PRMT R5, R5, 0x5410, RZ ;  /* 0x0000541005057816 */ /* 0x000fca00000000ff */
[----:B------:R-:W-:Y:S01]  /*6bd0*/  STG.E desc[UR36][R2.64], R5 ;  /* 0x0000000502007986 */ /* 0x000fe2000c101924 */
[----:B------:R-:W-:Y:S05]  /*6be0*/  EXIT ;  /* 0x000000000000794d */ /* 0x000fea0003800000 */
.L_x_13587:
[----:B------:R-:W0:Y:S02]  /*6bf0*/  I2F.F64 R16, R16 ;  /* 0x0000001000107312 */ /* 0x000e240000201c00 */
[----:B0-----:R-:W-:Y:S01]  /*6c00*/  STG.E.64 desc[UR36][R2.64], R16 ;  /* 0x0000001002007986 */ /* 0x001fe2000c101b24 */
[----:B------:R-:W-:Y:S05]  /*6c10*/  EXIT ;  /* 0x000000000000794d */ /* 0x000fea0003800000 */
.L_x_13578:
        /* <DEDUP_REMOVED lines=12> */
.L_x_13591:
[----:B------:R-:W0:Y:S01]  /*6ce0*/  I2F.F64 R16, R16 ;  /* 0x0000001000107312 */ /* 0x000e220000201c00 */
[----:B------:R-:W-:-:S05]  /*6cf0*/  CS2R R18, SRZ ;  /* 0x0000000000127805 */ /* 0x000fca000001ff00 */
[----:B0-----:R-:W-:Y:S01]  /*6d00*/  STG.E.128 desc[UR36][R2.64], R16 ;  /* 0x0000001002007986 */ /* 0x001fe2000c101d24 */
[----:B------:R-:W-:Y:S05]  /*6d10*/  EXIT ;  /* 0x000000000000794d */ /* 0x000fea0003800000 */
.L_x_13590:
        /* <DEDUP_REMOVED lines=21> */
.L_x_13595:
[----:B------:R-:W-:Y:S05]  /*6e70*/  BSYNC B0 ;  /* 0x0000000000007941 */ /* 0x000fea0003800000 */
.L_x_13594:
[----:B------:R-:W-:-:S05]  /*6e80*/  LOP3.LUT R5, R0, R5, RZ, 0xfc, !PT ;  /* 0x0000000500057212 */ /* 0x000fca00078efcff */
[----:B------:R-:W-:Y:S01]  /*6e90*/  STG.E.U8 desc[UR36][R2.64], R5 ;  /* 0x0000000502007986 */ /* 0x000fe2000c101124 */
[----:B------:R-:W-:Y:S05]  /*6ea0*/  EXIT ;  /* 0x000000000000794d */ /* 0x000fea0003800000 */
.L_x_13593:
        /* <DEDUP_REMOVED lines=13> */
.L_x_13597:
[----:B------:R-:W-:Y:S01]  /*6f80*/  IMAD.MOV.U32 R0, RZ, RZ, 0x7f ;  /* 0x0000007fff007424 */ /* 0x000fe200078e00ff */
[----:B------:R-:W-:-:S04]  /*6f90*/  ISETP.GT.U32.AND P0, PT, R4, 0x7f800000, PT ;  /* 0x7f8000000400780c */ /* 0x000fc80003f04070 */
[----:B------:R-:W-:-:S09]  /*6fa0*/  SEL R0, R0, 0x7c, P0 ;  /* 0x0000007c00007807 */ /* 0x000fd20000000000 */
.L_x_13598:
[----:B------:R-:W-:Y:S05]  /*6fb0*/  BSYNC B0 ;  /* 0x0000000000007941 */ /* 0x000fea0003800000 */
.L_x_13596:
[----:B------:R-:W-:-:S04]  /*6fc0*/  LOP3.LUT R4, R5, 0x80000000, RZ, 0xc0, !PT ;  /* 0x8000000005047812 */ /* 0x000fc800078ec0ff */
[----:B------:R-:W-:-:S04]  /*6fd0*/  SHF.R.U32.HI R5, RZ, 0x18, R4 ;  /* 0x00000018ff057819 */ /* 0x000fc80000011604 */
[----:B------:R-:W-:-:S05]  /*6fe0*/  LOP3.LUT R5, R0, R5, RZ, 0xfc, !PT ;  /* 0x0000000500057212 */ /* 0x000fca00078efcff */
[----:B------:R-:W-:Y:S01]  /*6ff0*/  STG.E.U8 desc[UR36][R2.64], R5 ;  /* 0x0000000502007986 */ /* 0x000fe2000c101124 */
[----:B------:R-:W-:Y:S05]  /*7000*/  EXIT ;  /* 0x000000000000794d */ /* 0x000fea0003800000 */
.L_x_13592:
[----:B------:R-:W-:-:S04]  /*7010*/  I2FP.F32.S32 R0, R16 ;  /* 0x0000001000007245 */ /* 0x000fc80000201400 */
[----:B------:R-:W-:-:S05]  /*7020*/  F2FP.BF16.F32.PACK_AB R0, RZ, R0 ;  /* 0x00000000ff00723e */ /* 0x000fca00000010ff */
[----:B------:R-:W-:Y:S01]  /*7030*/  STG.E.U16 desc[UR36][R2.64], R0 ;  /* 0x0000000002007986 */ /* 0x000fe2000c101524 */
[----:B------:R-:W-:Y:S05]  /*7040*/  EXIT ;  /* 0x000000000000794d */ /* 0x000fea0003800000 */
.L_x_13589:
        /* <DEDUP_REMOVED lines=10> */
.L_x_13601:
        /* <DEDUP_REMOVED lines=17> */
.L_x_13604:
[----:B------:R-:W-:-:S04]  /*7200*/  LOP3.LUT R0, R7, 0x80000000, RZ, 0xc0, !PT ;  /* 0x8000000007007812 */ /* 0x000fc800078ec0ff */
[----:B------:R-:W-:-:S04]  /*7210*/  SHF.R.U32.HI R5, RZ, 0x18, R0 ;  /* 0x00000018ff057819 */ /* 0x000fc80000011600 */
[----:B------:R-:W-:-:S04]  /*7220*/  LOP3.LUT R4, R4, R5, RZ, 0xfc, !PT ;  /* 0x0000000504047212 */ /* 0x000fc800078efcff */
[----:B------:R-:W-:-:S07]  /*7230*/  PRMT R0, R4, 0x7610, R0 ;  /* 0x0000761004007816 */ /* 0x000fce0000000000 */
.L_x_13603:
[----:B------:R-:W-:Y:S05]  /*7240*/  BSYNC B0 ;  /* 0x0000000000007941 */ /* 0x000fea0003800000 */
.L_x_13602:
[----:B------:R-:W-:Y:S01]  /*7250*/  STG.E.U8 desc[UR36][R2.64], R0 ;  /* 0x0000000002007986 */ /* 0x000fe2000c101124 */
[----:B------:R-:W-:Y:S05]  /*7260*/  EXIT ;  /* 0x000000000000794d */ /* 0x000fea0003800000 */
.L_x_13600:
        /* <DEDUP_REMOVED lines=17> */
.L_x_13607:
[----:B------:R-:W-:-:S04]  /*7380*/  LOP3.LUT R0, R7, 0x80000000, RZ, 0xc0, !PT ;  /* 0x8000000007007812 */ /* 0x000fc800078ec0ff */
[----:B------:R-:W-:-:S04]  /*7390*/  SHF.R.U32.HI R5, RZ, 0x18, R0 ;  /* 0x00000018ff057819 */ /* 0x000fc80000011600 */
[----:B------:R-:W-:-:S04]  /*73a0*/  LOP3.LUT R4, R4, R5, RZ, 0xfc, !PT ;  /* 0x0000000504047212 */ /* 0x000fc800078efcff */
[----:B------:R-:W-:-:S07]  /*73b0*/  PRMT R0, R4, 0x7610, R0 ;  /* 0x0000761004007816 */ /* 0x000fce0000000000 */
.L_x_13606:
[----:B------:R-:W-:Y:S05]  /*73c0*/  BSYNC B0 ;  /* 0x0000000000007941 */ /* 0x000fea0003800000 */
.L_x_13605:
[----:B------:R-:W-:Y:S01]  /*73d0*/  STG.E.U8 desc[UR36][R2.64], R0 ;  /* 0x0000000002007986 */ /* 0x000fe2000c101124 */
[----:B------:R-:W-:Y:S05]  /*73e0*/  EXIT ;  /* 0x000000000000794d */ /* 0x000fea0003800000 */
.L_x_13599:
        /* <DEDUP_REMOVED lines=22> */
.L_x_13582:
        /* <DEDUP_REMOVED lines=16> */
.L_x_13610:
[----:B------:R-:W-:Y:S05]  /*7650*/  EXIT ;  /* 0x000000000000794d */ /* 0x000fea0003800000 */
.L_x_13609:
[----:B------:R-:W-:-:S05]  /*7660*/  SHF.R.S32.HI R17, RZ, 0x1f, R16 ;  /* 0x0000001fff117819 */ /* 0x000fca0000011410 */
[----:B------:R-:W-:Y:S01]  /*7670*/  STG.E.64 desc[UR36][R2.64], R16 ;  /* 0x0000001002007986 */ /* 0x000fe2000c101b24 */
[----:B------:R-:W-:Y:S05]  /*7680*/  EXIT ;  /* 0x000000000000794d */ /* 0x000fea0003800000 */
.L_x_13608:
[----:B------:R-:W-:Y:S01]  /*7690*/  STG.E desc[UR36][R2.64], R16 ;  /* 0x0000001002007986 */ /* 0x000fe2000c101924 */
[----:B------:R-:W-:Y:S05]  /*76a0*/  EXIT ;  /* 0x000000000000794d */ /* 0x000fea0003800000 */
.L_x_13611:
        /* <DEDUP_REMOVED lines=13> */
.L_x_26247:


//--------------------- .text._ZN2at6native18elementwise_kernelILi128ELi2EZNS0_22gpu_kernel_impl_nocastINS0_13AUnaryFunctorIiiiNS0_16BitwiseOrFunctorIiEEEEEEvRNS_18TensorIteratorBaseERKT_EUliE_EEviT1_ --------------------------
	.section	.text._ZN2at6native18elementwise_kernelILi128ELi2EZNS0_22gpu_kernel_impl_nocastINS0_13AUnaryFunctorIiiiNS0_16BitwiseOrFunctorIiEEEEEEvRNS_18TensorIteratorBaseERKT_EUliE_EEviT1_,"ax",@progbits
	.align	128
        .global         _ZN2at6native18elementwise_kernelILi128ELi2EZNS0_22gpu_kernel_impl_nocastINS0_13AUnaryFunctorIiiiNS0_16BitwiseOrFunctorIiEEEEEEvRNS_18TensorIteratorBaseERKT_EUliE_EEviT1_
        .type           _ZN2at6native18elementwise_kernelILi128ELi2EZNS0_22gpu_kernel_impl_nocastINS0_13AUnaryFunctorIiiiNS0_16BitwiseOrFunctorIiEEEEEEvRNS_18TensorIteratorBaseERKT_EUliE_EEviT1_,@function
        .size           _ZN2at6native18elementwise_kernelILi128ELi2EZNS0_22gpu_kernel_impl_nocastINS0_13AUnaryFunctorIiiiNS0_16BitwiseOrFunctorIiEEEEEEvRNS_18TensorIteratorBaseERKT_EUliE_EEviT1_,(.L_x_26248 - _ZN2at6native18elementwise_kernelILi128ELi2EZNS0_22gpu_kernel_impl_nocastINS0_13AUnaryFunctorIiiiNS0_16BitwiseOrFunctorIiEEEEEEvRNS_18TensorIteratorBaseERKT_EUliE_EEviT1_)
        .other          _ZN2at6native18elementwise_kernelILi128ELi2EZNS0_22gpu_kernel_impl_nocastINS0_13AUnaryFunctorIiiiNS0_16BitwiseOrFunctorIiEEEEEEvRNS_18TensorIteratorBaseERKT_EUliE_EEviT1_,@"STO_CUDA_ENTRY STV_DEFAULT"
_ZN2at6native18elementwise_kernelILi128ELi2EZNS0_22gpu_kernel_impl_nocastINS0_13AUnaryFunctorIiiiNS0_16BitwiseOrFunctorIiEEEEEEvRNS_18TensorIteratorBaseERKT_EUliE_EEviT1_:
.text._ZN2at6native18elementwise_kernelILi128ELi2EZNS0_22gpu_kernel_impl_nocastINS0_13AUnaryFunctorIiiiNS0_16BitwiseOrFunctorIiEEEEEEvRNS_18TensorIteratorBaseERKT_EUliE_EEviT1_:
        /* <DEDUP_REMOVED lines=312> */
.L_x_13614:
        /* <DEDUP_REMOVED lines=11> */
.L_x_13613:
[----:B------:R-:W-:Y:S05]  /*1430*/  BSYNC B0 ;  /* 0x0000000000007941 */ /* 0x000fea0003800000 */
.L_x_13612:
        /* <DEDUP_REMOVED lines=305> */
.L_x_13615:
        /* <DEDUP_REMOVED lines=11> */
.L_x_13616:
        /* <DEDUP_REMOVED lines=16> */
.L_x_26248:


//--------------------- .text._ZN2at6native27unrolled_elementwise_kernelINS0_13AUnaryFunctorIiiiNS0_16BitwiseOrFunctorIiEEEESt5arrayIPcLm2EELi4E23TrivialOffsetCalculatorILi1EjESA_NS0_6memory15LoadWithoutCastENSB_16StoreWithoutCastEEEviT_T0_T2_T3_T4_T5_ --------------------------
	.section	.text._ZN2at6native27unrolled_elementwise_kernelINS0_13AUnaryFunctorIiiiNS0_16BitwiseOrFunctorIiEEEESt5arrayIPcLm2EELi4E23TrivialOffsetCalculatorILi1EjESA_NS0_6memory15LoadWithoutCastENSB_16StoreWithoutCastEEEviT_T0_T2_T3_T4_T5_,"ax",@progbits
	.align	128
        .global         _ZN2at6native27unrolled_elementwise_kernelINS0_13AUnaryFunctorIiiiNS0_16BitwiseOrFunctorIiEEEESt5arrayIPcLm2EELi4E23TrivialOffsetCalculatorILi1EjESA_NS0_6memory15LoadWithoutCastENSB_16StoreWithoutCastEEEviT_T0_T2_T3_T4_T5_
        .type           _ZN2at6native27unrolled_elementwise_kernelINS0_13AUnaryFunctorIiiiNS0_16BitwiseOrFunctorIiEEEESt5arrayIPcLm2EELi4E23TrivialOffsetCalculatorILi1EjESA_NS0_6memory15LoadWithoutCastENSB_16StoreWithoutCastEEEviT_T0_T2_T3_T4_T5_,@function
        .size           _ZN2at6native27unrolled_elementwise_kernelINS0_13AUnaryFunctorIiiiNS0_16BitwiseOrFunctorIiEEEESt5arrayIPcLm2EELi4E23TrivialOffsetCalculatorILi1EjESA_NS0_6memory15LoadWithoutCastENSB_16StoreWithoutCastEEEviT_T0_T2_T3_T4_T5_,(.L_x_26249 - _ZN2at6native27unrolled_elementwise_kernelINS0_13AUnaryFunctorIiiiNS0_16BitwiseOrFunctorIiEEEESt5arrayIPcLm2EELi4E23TrivialOffsetCalculatorILi1EjESA_NS0_6memory15LoadWithoutCastENSB_16StoreWithoutCastEEEviT_T0_T2_T3_T4_T5_)
        .other          _ZN2at6native27unrolled_elementwise_kernelINS0_13AUnaryFunctorIiiiNS0_16BitwiseOrFunctorIiEEEESt5arrayIPcLm2EELi4E23TrivialOffsetCalculatorILi1EjESA_NS0_6memory15LoadWithoutCastENSB_16StoreWithoutCastEEEviT_T0_T2_T3_T4_T5_,@"STO_CUDA_ENTRY STV_DEFAULT"
_ZN2at6native27unrolled_elementwise_kernelINS0_13AUnaryFunctorIiiiNS0_16BitwiseOrFunctorIiEEEESt5arrayIPcLm2EELi4E23TrivialOffsetCalculatorILi1EjESA_NS0_6memory15LoadWithoutCastENSB_16StoreWithoutCastEEEviT_T0_T2_T3_T4_T5_:
.text._ZN2at6native27unrolled_elementwise_kernelINS0_13AUnaryFunctorIiiiNS0_16BitwiseOrFunctorIiEEEESt5arrayIPcLm2EELi4E23TrivialOffsetCalculatorILi1EjESA_NS0_6memory15LoadWithoutCastENSB_16StoreWithoutCastEEEviT_T0_T2_T3_T4_T5_:
        /* <DEDUP_REMOVED lines=57> */
.L_x_13618:
[----:B------:R-:W-:Y:S05]  /*0390*/  BSYNC B0 ;  /* 0x0000000000007941 */ /* 0x000fea0003800000 */
.L_x_13617:
[----:B------:R-:W-:-:S13]  /*03a0*/  ISETP.GE.AND P0, PT, R19, R2, PT ;  /* 0x000000021300720c */ /* 0x000fda0003f06270 */
[----:B------:R-:W-:Y:S05]  /*03b0*/  @P0 EXIT ;  /* 0x000000000000094d */ /* 0x000fea0003800000 */
[----:B0-----:R-:W0:Y:S01]  /*03c0*/  LDC.64 R2, c[0x0][0x220] ;  /* 0x00008800ff027b82 */ /* 0x001e220000000a00 */
[----:B------:R-:W-:-:S05]  /*03d0*/  LEA R19, R0, R19, 0x9 ;  /* 0x0000001300137211 */ /* 0x000fca00078e48ff */
[----:B0-----:R-:W-:-:S05]  /*03e0*/  IMAD.WIDE.U32 R2, R19, 0x4, R2 ;  /* 0x0000000413027825 */ /* 0x001fca00078e0002 */
[----:B------:R-:W-:Y:S01]  /*03f0*/  STG.E desc[UR4][R2.64], R11 ;  /* 0x0000000b02007986 */ /* 0x000fe2000c101904 */
[----:B------:R-:W-:Y:S05]  /*0400*/  EXIT ;  /* 0x000000000000794d */ /* 0x000fea0003800000 */
.L_x_13619:
        /* <DEDUP_REMOVED lines=15> */
.L_x_26249:


//--------------------- .text._ZN2at6native29vectorized_elementwise_kernelILi2ENS0_13AUnaryFunctorIiiiNS0_16BitwiseOrFunctorIiEEEESt5arrayIPcLm2EEEEviT0_T1_ --------------------------
	.section	.text._ZN2at6native29vectorized_elementwise_kernelILi2ENS0_13AUnaryFunctorIiiiNS0_16BitwiseOrFunctorIiEEEESt5arrayIPcLm2EEEEviT0_T1_,"ax",@progbits
	.align	128
        .global         _ZN2at6native29vectorized_elementwise_kernelILi2ENS0_13AUnaryFunctorIiiiNS0_16BitwiseOrFunctorIiEEEESt5arrayIPcLm2EEEEviT0_T1_
        .type           _ZN2at6native29vectorized_elementwise_kernelILi2ENS0_13AUnaryFunctorIiiiNS0_16BitwiseOrFunctorIiEEEESt5arrayIPcLm2EEEEviT0_T1_,@function
        .size           _ZN2at6native29vectorized_elementwise_kernelILi2ENS0_13AUnaryFunctorIiiiNS0_16BitwiseOrFunctorIiEEEESt5arrayIPcLm2EEEEviT0_T1_,(.L_x_26250 - _ZN2at6native29vectorized_elementwise_kernelILi2ENS0_13AUnaryFunctorIiiiNS0_16BitwiseOrFunctorIiEEEESt5arrayIPcLm2EEEEviT0_T1_)
        .other          _ZN2at6native29vectorized_elementwise_kernelILi2ENS0_13AUnaryFunctorIiiiNS0_16BitwiseOrFunctorIiEEEESt5arrayIPcLm2EEEEviT0_T1_,@"STO_CUDA_ENTRY STV_DEFAULT"
_ZN2at6native29vectorized_elementwise_kernelILi2ENS0_13AUnaryFunctorIiiiNS0_16BitwiseOrFunctorIiEEEESt5arrayIPcLm2EEEEviT0_T1_:
.text._ZN2at6native29vectorized_elementwise_kernelILi2ENS0_13AUnaryFunctorIiiiNS0_16BitwiseOrFunctorIiEEEESt5arrayIPcLm2EEEEviT0_T1_:
        /* <DEDUP_REMOVED lines=33> */
.L_x_13620:
        /* <DEDUP_REMOVED lines=87> */
.L_x_13623:
[----:B------:R-:W-:-:S13]  /*0780*/  ISETP.GE.AND P0, PT, R19, R16, PT ;  /* 0x000000101300720c */ /* 0x000fda0003f06270 */
[----:B------:R-:W-:Y:S05]  /*0790*/  @P0 BRA `(.L_x_13625) ;  /* 0x0000000000300947 */ /* 0x000fea0003800000 */
[----:B0-----:R-:W0:Y:S01]  /*07a0*/  LDC.64 R4, c[0x0][0x220] ;  /* 0x00008800ff047b82 */ /* 0x001e220000000a00 */
[----:B------:R-:W-:Y:S02]  /*07b0*/  IMAD.IADD R7, R0, 0x1, R19 ;  /* 0x0000000100077824 */ /* 0x000fe400078e0213 */
[----:B------:R-:W-:Y:S02]  /*07c0*/  VIADD R19, R19, 0x80 ;  /* 0x0000008013137836 */ /* 0x000fe40000000000 */
[----:B0-----:R-:W-:-:S05]  /*07d0*/  IMAD.WIDE.U32 R4, R7, 0x4, R4 ;  /* 0x0000000407047825 */ /* 0x001fca00078e0004 */
[----:B------:R1:W-:Y:S02]  /*07e0*/  STG.E desc[UR4][R4.64], R21 ;  /* 0x0000001504007986 */ /* 0x0003e4000c101904 */
.L_x_13624:
[----:B------:R-:W-:-:S13]  /*07f0*/  ISETP.GE.AND P0, PT, R19, R16, PT ;  /* 0x000000101300720c */ /* 0x000fda0003f06270 */
[----:B------:R-:W-:Y:S05]  /*0800*/  @P0 BRA `(.L_x_13626) ;  /* 0x0000000000340947 */ /* 0x000fea0003800000 */
[----:B01----:R-:W0:Y:S01]  /*0810*/  LDC.64 R4, c[0x0][0x220] ;  /* 0x00008800ff047b82 */ /* 0x003e220000000a00 */
[----:B------:R-:W-:Y:S01]  /*0820*/  IADD3 R7, R0, R19, RZ ;  /* 0x0000001300077210 */ /* 0x000fe20007ffe0ff */
[----:B------:R-:W-:-:S04]  /*0830*/  VIADD R19, R19, 0x80 ;  /* 0x0000008013137836 */ /* 0x000fc80000000000 */
[----:B0-----:R-:W-:-:S05]  /*0840*/  IMAD.WIDE.U32 R4, R7, 0x4, R4 ;  /* 0x0000000407047825 */ /* 0x001fca00078e0004 */
[----:B------:R1:W-:Y:S02]  /*0850*/  STG.E desc[UR4][R4.64], R23 ;  /* 0x0000001704007986 */ /* 0x0003e4000c101904 */
.L_x_13625:
        /* <DEDUP_REMOVED lines=8> */
.L_x_13626:
[----:B------:R-:W-:Y:S05]  /*08e0*/  BSYNC B1 ;  /* 0x0000000000017941 */ /* 0x000fea0003800000 */
.L_x_13622:
[----:B------:R-:W-:-:S13]  /*08f0*/  ISETP.GE.AND P0, PT, R19, R16, PT ;  /* 0x000000101300720c */ /* 0x000fda0003f06270 */
[----:B012---:R-:W0:Y:S01]  /*0900*/  @!P0 LDC.64 R4, c[0x0][0x220] ;  /* 0x00008800ff048b82 */ /* 0x007e220000000a00 */
[----:B------:R-:W-:Y:S01]  /*0910*/  @!P0 IADD3 R3, R0, R19, RZ ;  /* 0x0000001300038210 */ /* 0x000fe20007ffe0ff */
[----:B------:R-:W-:-:S04]  /*0920*/  @!P0 VIADD R19, R19, 0x80 ;  /* 0x0000008013138836 */ /* 0x000fc80000000000 */
[----:B0-----:R-:W-:-:S05]  /*0930*/  @!P0 IMAD.WIDE.U32 R4, R3, 0x4, R4 ;  /* 0x0000000403048825 */ /* 0x001fca00078e0004 */
[----:B------:R2:W-:Y:S02]  /*0940*/  @!P0 STG.E desc[UR4][R4.64], R2 ;  /* 0x0000000204008986 */ /* 0x0005e4000c101904 */
.L_x_13627:
[----:B------:R-:W-:Y:S05]  /*0950*/  BSYNC B0 ;  /* 0x0000000000007941 */ /* 0x000fea0003800000 */
.L_x_13621:
        /* <DEDUP_REMOVED lines=8> */
.L_x_13628:
        /* <DEDUP_REMOVED lines=10> */
.L_x_26250:


//--------------------- .text._ZN2at6native29vectorized_elementwise_kernelILi4ENS0_13AUnaryFunctorIiiiNS0_16BitwiseOrFunctorIiEEEESt5arrayIPcLm2EEEEviT0_T1_ --------------------------
	.section	.text._ZN2at6native29vectorized_elementwise_kernelILi4ENS0_13AUnaryFunctorIiiiNS0_16BitwiseOrFunctorIiEEEESt5arrayIPcLm2EEEEviT0_T1_,"ax",@progbits
	.align	128
        .global         _ZN2at6native29vectorized_elementwise_kernelILi4ENS0_13AUnaryFunctorIiiiNS0_16BitwiseOrFunctorIiEEEESt5arrayIPcLm2EEEEviT0_T1_
        .type           _ZN2at6native29vectorized_elementwise_kernelILi4ENS0_13AUnaryFunctorIiiiNS0_16BitwiseOrFunctorIiEEEESt5arrayIPcLm2EEEEviT0_T1_,@function
        .size           _ZN2at6native29vectorized_elementwise_kernelILi4ENS0_13AUnaryFunctorIiiiNS0_16BitwiseOrFunctorIiEEEESt5arrayIPcLm2EEEEviT0_T1_,(.L_x_26251 - _ZN2at6native29vectorized_elementwise_kernelILi4ENS0_13AUnaryFunctorIiiiNS0_16BitwiseOrFunctorIiEEEESt5arrayIPcLm2EEEEviT0_T1_)
        .other          _ZN2at6native29vectorized_elementwise_kernelILi4ENS0_13AUnaryFunctorIiiiNS0_16BitwiseOrFunctorIiEEEESt5arrayIPcLm2EEEEviT0_T1_,@"STO_CUDA_ENTRY STV_DEFAULT"
_ZN2at6native29vectorized_elementwise_kernelILi4ENS0_13AUnaryFunctorIiiiNS0_16BitwiseOrFunctorIiEEEESt5arrayIPcLm2EEEEviT0_T1_:
.text._ZN2at6native29vectorized_elementwise_kernelILi4ENS0_13AUnaryFunctorIiiiNS0_16BitwiseOrFunctorIiEEEESt5arrayIPcLm2EEEEviT0_T1_:
        /* <DEDUP_REMOVED lines=29> */
.L_x_13629:
        /* <DEDUP_REMOVED lines=87> */
.L_x_13632:
[----:B------:R-:W-:-:S13]  /*0740*/  ISETP.GE.AND P0, PT, R19, R16, PT ;  /* 0x000000101300720c */ /* 0x000fda0003f06270 */
[----:B------:R-:W-:Y:S05]  /*0750*/  @P0 BRA `(.L_x_13634) ;  /* 0x0000000000300947 */ /* 0x000fea0003800000 */
[----:B0-----:R-:W0:Y:S01]  /*0760*/  LDC.64 R4, c[0x0][0x220] ;  /* 0x00008800ff047b82 */ /* 0x001e220000000a00 */
[----:B------:R-:W-:Y:S02]  /*0770*/  IMAD.IADD R7, R0, 0x1, R19 ;  /* 0x0000000100077824 */ /* 0x000fe400078e0213 */
[----:B------:R-:W-:Y:S02]  /*0780*/  VIADD R19, R19, 0x80 ;  /* 0x0000008013137836 */ /* 0x000fe40000000000 */
[----:B0-----:R-:W-:-:S05]  /*0790*/  IMAD.WIDE.U32 R4, R7, 0x4, R4 ;  /* 0x0000000407047825 */ /* 0x001fca00078e0004 */
[----:B------:R1:W-:Y:S02]  /*07a0*/  STG.E desc[UR4][R4.64], R21 ;  /* 0x0000001504007986 */ /* 0x0003e4000c101904 */
.L_x_13633:
[----:B------:R-:W-:-:S13]  /*07b0*/  ISETP.GE.AND P0, PT, R19, R16, PT ;  /* 0x000000101300720c */ /* 0x000fda0003f06270 */
[----:B------:R-:W-:Y:S05]  /*07c0*/  @P0 BRA `(.L_x_13635) ;  /* 0x0000000000340947 */ /* 0x000fea0003800000 */
[----:B01----:R-:W0:Y:S01]  /*07d0*/  LDC.64 R4, c[0x0][0x220] ;  /* 0x00008800ff047b82 */ /* 0x003e220000000a00 */
[----:B------:R-:W-:Y:S01]  /*07e0*/  IADD3 R7, R0, R19, RZ ;  /* 0x0000001300077210 */ /* 0x000fe20007ffe0ff */
[----:B------:R-:W-:-:S04]  /*07f0*/  VIADD R19, R19, 0x80 ;  /* 0x0000008013137836 */ /* 0x000fc80000000000 */
[----:B0-----:R-:W-:-:S05]  /*0800*/  IMAD.WIDE.U32 R4, R7, 0x4, R4 ;  /* 0x0000000407047825 */ /* 0x001fca00078e0004 */
[----:B------:R1:W-:Y:S02]  /*0810*/  STG.E desc[UR4][R4.64], R23 ;  /* 0x0000001704007986 */ /* 0x0003e4000c101904 */
.L_x_13634:
        /* <DEDUP_REMOVED lines=8> */
.L_x_13635:
[----:B------:R-:W-:Y:S05]  /*08a0*/  BSYNC B1 ;  /* 0x0000000000017941 */ /* 0x000fea0003800000 */
.L_x_13631:
[----:B------:R-:W-:-:S13]  /*08b0*/  ISETP.GE.AND P0, PT, R19, R16, PT ;  /* 0x000000101300720c */ /* 0x000fda0003f06270 */
[----:B012---:R-:W0:Y:S01]  /*08c0*/  @!P0 LDC.64 R4, c[0x0][0x220] ;  /* 0x00008800ff048b82 */ /* 0x007e220000000a00 */
[----:B------:R-:W-:Y:S01]  /*08d0*/  @!P0 IADD3 R3, R0, R19, RZ ;  /* 0x0000001300038210 */ /* 0x000fe20007ffe0ff */
[----:B------:R-:W-:-:S04]  /*08e0*/  @!P0 VIADD R19, R19, 0x80 ;  /* 0x0000008013138836 */ /* 0x000fc80000000000 */
[----:B0-----:R-:W-:-:S05]  /*08f0*/  @!P0 IMAD.WIDE.U32 R4, R3, 0x4, R4 ;  /* 0x0000000403048825 */ /* 0x001fca00078e0004 */
[----:B------:R2:W-:Y:S02]  /*0900*/  @!P0 STG.E desc[UR4][R4.64], R2 ;  /* 0x0000000204008986 */ /* 0x0005e4000c101904 */
.L_x_13636:
[----:B------:R-:W-:Y:S05]  /*0910*/  BSYNC B0 ;  /* 0x0000000000007941 */ /* 0x000fea0003800000 */
.L_x_13630:
        /* <DEDUP_REMOVED lines=8> */
.L_x_13637:
        /* <DEDUP_REMOVED lines=14> */
.L_x_26251:


//--------------------- .text._ZN2at6native29vectorized_elementwise_kernelILi8ENS0_13AUnaryFunctorIiiiNS0_16BitwiseOrFunctorIiEEEESt5arrayIPcLm2EEEEviT0_T1_ --------------------------
	.section	.text._ZN2at6native29vectorized_elementwise_kernelILi8ENS0_13AUnaryFunctorIiiiNS0_16BitwiseOrFunctorIiEEEESt5arrayIPcLm2EEEEviT0_T1_,"ax",@progbits
	.align	128
        .global         _ZN2at6native29vectorized_elementwise_kernelILi8ENS0_13AUnaryFunctorIiiiNS0_16BitwiseOrFunctorIiEEEESt5arrayIPcLm2EEEEviT0_T1_
        .type           _ZN2at6native29vectorized_elementwise_kernelILi8ENS0_13AUnaryFunctorIiiiNS0_16BitwiseOrFunctorIiEEEESt5arrayIPcLm2EEEEviT0_T1_,@function
        .size           _ZN2at6native29vectorized_elementwise_kernelILi8ENS0_13AUnaryFunctorIiiiNS0_16BitwiseOrFunctorIiEEEESt5arrayIPcLm2EEEEviT0_T1_,(.L_x_26252 - _ZN2at6native29vectorized_elementwise_kernelILi8ENS0_13AUnaryFunctorIiiiNS0_16BitwiseOrFunctorIiEEEESt5arrayIPcLm2EEEEviT0_T1_)
        .other          _ZN2at6native29vectorized_elementwise_kernelILi8ENS0_13AUnaryFunctorIiiiNS0_16BitwiseOrFunctorIiEEEESt5arrayIPcLm2EEEEviT0_T1_,@"STO_CUDA_ENTRY STV_DEFAULT"
_ZN2at6native29vectorized_elementwise_kernelILi8ENS0_13AUnaryFunctorIiiiNS0_16BitwiseOrFunctorIiEEEESt5arrayIPcLm2EEEEviT0_T1_:
.text._ZN2at6native29vectorized_elementwise_kernelILi8ENS0_13AUnaryFunctorIiiiNS0_16BitwiseOrFunctorIiEEEESt5arrayIPcLm2EEEEviT0_T1_:
        /* <DEDUP_REMOVED lines=29> */
.L_x_13638:
        /* <DEDUP_REMOVED lines=87> */
.L_x_13641:
[----:B------:R-:W-:-:S13]  /*0740*/  ISETP.GE.AND P0, PT, R19, R16, PT ;  /* 0x000000101300720c */ /* 0x000fda0003f06270 */
[----:B------:R-:W-:Y:S05]  /*0750*/  @P0 BRA `(.L_x_13643) ;  /* 0x0000000000300947 */ /* 0x000fea0003800000 */
[----:B0-----:R-:W0:Y:S01]  /*0760*/  LDC.64 R4, c[0x0][0x220] ;  /* 0x00008800ff047b82 */ /* 0x001e220000000a00 */
[----:B------:R-:W-:Y:S02]  /*0770*/  IMAD.IADD R7, R0, 0x1, R19 ;  /* 0x0000000100077824 */ /* 0x000fe400078e0213 */
[----:B------:R-:W-:Y:S02]  /*0780*/  VIADD R19, R19, 0x80 ;  /* 0x0000008013137836 */ /* 0x000fe40000000000 */
[----:B0-----:R-:W-:-:S05]  /*0790*/  IMAD.WIDE.U32 R4, R7, 0x4, R4 ;  /* 0x0000000407047825 */ /* 0x001fca00078e0004 */
[----:B------:R1:W-:Y:S02]  /*07a0*/  STG.E desc[UR4][R4.64], R21 ;  /* 0x0000001504007986 */ /* 0x0003e4000c101904 */
.L_x_13642:
[----:B------:R-:W-:-:S13]  /*07b0*/  ISETP.GE.AND P0, PT, R19, R16, PT ;  /* 0x000000101300720c */ /* 0x000fda0003f06270 */
[----:B------:R-:W-:Y:S05]  /*07c0*/  @P0 BRA `(.L_x_13644) ;  /* 0x0000000000340947 */ /* 0x000fea0003800000 */
[----:B01----:R-:W0:Y:S01]  /*07d0*/  LDC.64 R4, c[0x0][0x220] ;  /* 0x00008800ff047b82 */ /* 0x003e220000000a00 */
[----:B------:R-:W-:Y:S01]  /*07e0*/  IADD3 R7, R0, R19, RZ ;  /* 0x0000001300077210 */ /* 0x000fe20007ffe0ff */
[----:B------:R-:W-:-:S04]  /*07f0*/  VIADD R19, R19, 0x80 ;  /* 0x0000008013137836 */ /* 0x000fc80000000000 */
[----:B0-----:R-:W-:-:S05]  /*0800*/  IMAD.WIDE.U32 R4, R7, 0x4, R4 ;  /* 0x0000000407047825 */ /* 0x001fca00078e0004 */
[----:B------:R1:W-:Y:S02]  /*0810*/  STG.E desc[UR4][R4.64], R23 ;  /* 0x0000001704007986 */ /* 0x0003e4000c101904 */
.L_x_13643:
        /* <DEDUP_REMOVED lines=8> */
.L_x_13644:
[----:B------:R-:W-:Y:S05]  /*08a0*/  BSYNC B1 ;  /* 0x0000000000017941 */ /* 0x000fea0003800000 */
.L_x_13640:
[----:B------:R-:W-:-:S13]  /*08b0*/  ISETP.GE.AND P0, PT, R19, R16, PT ;  /* 0x000000101300720c */ /* 0x000fda0003f06270 */
[----:B012---:R-:W0:Y:S01]  /*08c0*/  @!P0 LDC.64 R4, c[0x0][0x220] ;  /* 0x00008800ff048b82 */ /* 0x007e220000000a00 */
[----:B------:R-:W-:Y:S01]  /*08d0*/  @!P0 IADD3 R3, R0, R19, RZ ;  /* 0x0000001300038210 */ /* 0x000fe20007ffe0ff */
[----:B------:R-:W-:-:S04]  /*08e0*/  @!P0 VIADD R19, R19, 0x80 ;  /* 0x0000008013138836 */ /* 0x000fc80000000000 */
[----:B0-----:R-:W-:-:S05]  /*08f0*/  @!P0 IMAD.WIDE.U32 R4, R3, 0x4, R4 ;  /* 0x0000000403048825 */ /* 0x001fca00078e0004 */
[----:B------:R2:W-:Y:S02]  /*0900*/  @!P0 STG.E desc[UR4][R4.64], R2 ;  /* 0x0000000204008986 */ /* 0x0005e4000c101904 */
.L_x_13645:
[----:B------:R-:W-:Y:S05]  /*0910*/  BSYNC B0 ;  /* 0x0000000000007941 */ /* 0x000fea0003800000 */
.L_x_13639:
        /* <DEDUP_REMOVED lines=8> */
.L_x_13646:
        /* <DEDUP_REMOVED lines=14> */
.L_x_26252:


//--------------------- .text._ZN2at6native18elementwise_kernelILi128ELi4EZNS0_15gpu_kernel_implINS0_13BinaryFunctorIiiiNS0_16BitwiseOrFunctorIiEEEEEEvRNS_18TensorIteratorBaseERKT_EUliE_EEviT1_ --------------------------
	.section	.text._ZN2at6native18elementwise_kernelILi128ELi4EZNS0_15gpu_kernel_implINS0_13BinaryFunctorIiiiNS0_16BitwiseOrFunctorIiEEEEEEvRNS_18TensorIteratorBaseERKT_EUliE_EEviT1_,"ax",@progbits
	.align	128
        .global         _ZN2at6native18elementwise_kernelILi128ELi4EZNS0_15gpu_kernel_implINS0_13BinaryFunctorIiiiNS0_16BitwiseOrFunctorIiEEEEEEvRNS_18TensorIteratorBaseERKT_EUliE_EEviT1_
        .type           _ZN2at6native18elementwise_kernelILi128ELi4EZNS0_15gpu_kernel_implINS0_13BinaryFunctorIiiiNS0_16BitwiseOrFunctorIiEEEEEEvRNS_18TensorIteratorBaseERKT_EUliE_EEviT1_,@function
        .size           _ZN2at6native18elementwise_kernelILi128ELi4EZNS0_15gpu_kernel_implINS0_13BinaryFunctorIiiiNS0_16BitwiseOrFunctorIiEEEEEEvRNS_18TensorIteratorBaseERKT_EUliE_EEviT1_,(.L_x_26253 - _ZN2at6native18elementwise_kernelILi128ELi4EZNS0_15gpu_kernel_implINS0_13BinaryFunctorIiiiNS0_16BitwiseOrFunctorIiEEEEEEvRNS_18TensorIteratorBaseERKT_EUliE_EEviT1_)
        .other          _ZN2at6native18elementwise_kernelILi128ELi4EZNS0_15gpu_kernel_implINS0_13BinaryFunctorIiiiNS0_16BitwiseOrFunctorIiEEEEEEvRNS_18TensorIteratorBaseERKT_EUliE_EEviT1_,@"STO_CUDA_ENTRY STV_DEFAULT"
_ZN2at6native18elementwise_kernelILi128ELi4EZNS0_15gpu_kernel_implINS0_13BinaryFunctorIiiiNS0_16BitwiseOrFunctorIiEEEEEEvRNS_18TensorIteratorBaseERKT_EUliE_EEviT1_:
.text._ZN2at6native18elementwise_kernelILi128ELi4EZNS0_15gpu_kernel_implINS0_13BinaryFunctorIiiiNS0_16BitwiseOrFunctorIiEEEEEEvRNS_18TensorIteratorBaseERKT_EUliE_EEviT1_:
        /* <DEDUP_REMOVED lines=365> */
.L_x_13649:
        /* <DEDUP_REMOVED lines=20> */
.L_x_13653:
[----:B------:R0:W5:Y:S01]  /*1810*/  LDG.E.U8 R19, desc[UR36][R2.64] ;  /* 0x0000002402137981 */ /* 0x000162000c1e1100 */
[----:B------:R-:W-:Y:S05]  /*1820*/  BRA `(.L_x_13655) ;  /* 0x0000000c00347947 */ /* 0x000fea0003800000 */
.L_x_13652:
        /* <DEDUP_REMOVED lines=8> */
.L_x_13657:
[----:B------:R0:W5:Y:S01]  /*18b0*/  LDG.E R19, desc[UR36][R2.64] ;  /* 0x0000002402137981 */ /* 0x000162000c1e1900 */
[----:B------:R-:W-:Y:S05]  /*18c0*/  BRA `(.L_x_13655) ;  /* 0x0000000c000c7947 */ /* 0x000fea0003800000 */
.L_x_13656:
[----:B------:R0:W5:Y:S01]  /*18d0*/  LDG.E.S16 R19, desc[UR36][R2.64] ;  /* 0x0000002402137981 */ /* 0x000162000c1e1700 */
[----:B------:R-:W-:Y:S05]  /*18e0*/  BRA `(.L_x_13655) ;  /* 0x0000000c00047947 */ /* 0x000fea0003800000 */
.L_x_13651:
        /* <DEDUP_REMOVED lines=9> */
.L_x_13659:
[----:B------:R-:W2:Y:S02]  /*1980*/  LDG.E.U16 R2, desc[UR36][R2.64] ;  /* 0x0000002402027981 */ /* 0x000ea4000c1e1500 */
[----:B--2---:R-:W-:-:S06]  /*1990*/  HADD2.F32 R19, -RZ, R2.H0_H0 ;  /* 0x20000002ff137230 */ /* 0x004fcc0000004100 */
[----:B------:R-:W0:Y:S01]  /*19a0*/  F2I.FTZ.TRUNC.NTZ R19, R19 ;  /* 0x0000001300137305 */ /* 0x000e22000021f100 */
[----:B------:R-:W-:Y:S05]  /*19b0*/  BRA `(.L_x_13655) ;  /* 0x0000000800d07947 */ /* 0x000fea0003800000 */
.L_x_13658:
        /* <DEDUP_REMOVED lines=9> */
.L_x_13661:
[----:B------:R-:W2:Y:S02]  /*1a50*/  LDG.E.U16 R2, desc[UR36][R2.64] ;  /* 0x0000002402027981 */ /* 0x000ea4000c1e1500 */
[----:B--2---:R-:W-:-:S06]  /*1a60*/  HADD2.F32 R19, -RZ, R2.H0_H0 ;  /* 0x20000002ff137230 */ /* 0x004fcc0000004100 */
[----:B------:R-:W0:Y:S01]  /*1a70*/  F2I.FTZ.TRUNC.NTZ R19, R19 ;  /* 0x0000001300137305 */ /* 0x000e22000021f100 */
[----:B------:R-:W-:Y:S05]  /*1a80*/  BRA `(.L_x_13655) ;  /* 0x00000008009c7947 */ /* 0x000fea0003800000 */
.L_x_13660:
[----:B------:R-:W2:Y:S02]  /*1a90*/  LDG.E.64 R2, desc[UR36][R2.64] ;  /* 0x0000002402027981 */ /* 0x000ea4000c1e1b00 */
[----:B--2---:R0:W1:Y:S01]  /*1aa0*/  F2I.F64.TRUNC R19, R2 ;  /* 0x0000000200137311 */ /* 0x004062000030d100 */
[----:B------:R-:W-:Y:S05]  /*1ab0*/  BRA `(.L_x_13655) ;  /* 0x0000000800907947 */ /* 0x000fea0003800000 */
.L_x_13650:
        /* <DEDUP_REMOVED lines=12> */
.L_x_13664:
[----:B------:R-:W2:Y:S02]  /*1b80*/  LDG.E.64 R2, desc[UR36][R2.64] ;  /* 0x0000002402027981 */ /* 0x000ea4000c1e1b00 */
[----:B--2---:R0:W1:Y:S01]  /*1b90*/  F2I.F64.TRUNC R19, R2 ;  /* 0x0000000200137311 */ /* 0x004062000030d100 */
[----:B------:R-:W-:Y:S05]  /*1ba0*/  BRA `(.L_x_13655) ;  /* 0x0000000800547947 */ /* 0x000fea0003800000 */
.L_x_13663:
        /* <DEDUP_REMOVED lines=27> */
.L_x_13666:
        /* <DEDUP_REMOVED lines=14> */
.L_x_13665:
[----:B------:R-:W2:Y:S02]  /*1e40*/  LDG.E.U16 R19, desc[UR36][R2.64] ;  /* 0x0000002402137981 */ /* 0x000ea4000c1e1500 */
[----:B--2---:R-:W-:-:S06]  /*1e50*/  IMAD.U32 R19, R19, 0x10000, RZ ;  /* 0x0001000013137824 */ /* 0x004fcc00078e00ff */
[----:B------:R-:W0:Y:S01]  /*1e60*/  F2I.FTZ.TRUNC.NTZ R19, R19 ;  /* 0x0000001300137305 */ /* 0x000e22000021f100 */
[----:B------:R-:W-:Y:S05]  /*1e70*/  BRA `(.L_x_13655) ;  /* 0x0000000400a07947 */ /* 0x000fea0003800000 */
.L_x_13662:
        /* <DEDUP_REMOVED lines=10> */
.L_x_13669:
        /* <DEDUP_REMOVED lines=21> */
.L_x_13673:
[----:B------:R-:W-:Y:S05]  /*2070*/  BSYNC B1 ;  /* 0x0000000000017941 */ /* 0x000fea0003800000 */
.L_x_13672:
[----:B------:R-:W-:Y:S01]  /*2080*/  IMAD.SHL.U32 R2, R2, 0x100000, RZ ;  /* 0x0010000002027824 */ /* 0x000fe200078e00ff */
[----:B------:R-:W-:-:S04]  /*2090*/  LEA R0, R0, 0x3b800000, 0x17 ;  /* 0x3b80000000007811 */ /* 0x000fc800078eb8ff */
[----:B------:R-:W-:-:S07]  /*20a0*/  LOP3.LUT R19, R0, R2, R19, 0xfe, !PT ;  /* 0x0000000200137212 */ /* 0x000fce00078efe13 */
.L_x_13671:
[----:B------:R-:W-:Y:S05]  /*20b0*/  BSYNC B0 ;  /* 0x0000000000007941 */ /* 0x000fea0003800000 */
.L_x_13670:
[----:B------:R-:W1:Y:S01]  /*20c0*/  F2I.FTZ.TRUNC.NTZ R19, R19 ;  /* 0x0000001300137305 */ /* 0x000e62000021f100 */
[----:B------:R-:W-:Y:S05]  /*20d0*/  BRA `(.L_x_13655) ;  /* 0x0000000400087947 */ /* 0x000fea0003800000 */
.L_x_13668:
        /* <DEDUP_REMOVED lines=21> */
.L_x_13677:
[----:B------:R-:W-:Y:S05]  /*2230*/  BSYNC B1 ;  /* 0x0000000000017941 */ /* 0x000fea0003800000 */
.L_x_13676:
[----:B------:R-:W-:Y:S01]  /*2240*/  IMAD.SHL.U32 R2, R2, 0x200000, RZ ;  /* 0x0020000002027824 */ /* 0x000fe200078e00ff */
[----:B------:R-:W-:-:S04]  /*2250*/  LEA R0, R0, 0x37800000, 0x17 ;  /* 0x3780000000007811 */ /* 0x000fc800078eb8ff */
[----:B------:R-:W-:-:S07]  /*2260*/  LOP3.LUT R19, R0, R2, R19, 0xfe, !PT ;  /* 0x0000000200137212 */ /* 0x000fce00078efe13 */
.L_x_13675:
[----:B------:R-:W-:Y:S05]  /*2270*/  BSYNC B0 ;  /* 0x0000000000007941 */ /* 0x000fea0003800000 */
.L_x_13674:
[----:B------:R-:W2:Y:S01]  /*2280*/  F2I.FTZ.TRUNC.NTZ R19, R19 ;  /* 0x0000001300137305 */ /* 0x000ea2000021f100 */
[----:B------:R-:W-:Y:S05]  /*2290*/  BRA `(.L_x_13655) ;  /* 0x0000000000987947 */ /* 0x000fea0003800000 */
.L_x_13667:
        /* <DEDUP_REMOVED lines=14> */
.L_x_13681:
[----:B------:R-:W-:Y:S05]  /*2380*/  BSYNC B0 ;  /* 0x0000000000007941 */ /* 0x000fea0003800000 */
.L_x_13680:
[----:B------:R-:W4:Y:S01]  /*2390*/  F2I.FTZ.TRUNC.NTZ R19, R19 ;  /* 0x0000001300137305 */ /* 0x000f22000021f100 */
[----:B------:R-:W-:Y:S05]  /*23a0*/  BRA `(.L_x_13655) ;  /* 0x0000000000547947 */ /* 0x000fea0003800000 */
.L_x_13654:
        /* <DEDUP_REMOVED lines=17> */
.L_x_13682:
[----:B------:R-:W-:Y:S05]  /*24c0*/  BRA `(.L_x_13655) ;  /* 0x00000000000c7947 */ /* 0x000fea0003800000 */
.L_x_13679:
[----:B------:R0:W5:Y:S01]  /*24d0*/  LDG.E R19, desc[UR36][R2.64] ;  /* 0x0000002402137981 */ /* 0x000162000c1e1900 */
[----:B------:R-:W-:Y:S05]  /*24e0*/  BRA `(.L_x_13655) ;  /* 0x0000000000047947 */ /* 0x000fea0003800000 */
.L_x_13678:
[----:B------:R3:W5:Y:S02]  /*24f0*/  LDG.E R19, desc[UR36][R2.64] ;  /* 0x0000002402137981 */ /* 0x000764000c1e1900 */
.L_x_13655:
        /* <DEDUP_REMOVED lines=17> */
.L_x_13686:
[----:B------:R0:W5:Y:S01]  /*2610*/  LDG.E.U8 R22, desc[UR36][R2.64] ;  /* 0x0000002402167981 */ /* 0x000162000c1e1100 */
[----:B------:R-:W-:Y:S05]  /*2620*/  BRA `(.L_x_13688) ;  /* 0x0000000c00347947 */ /* 0x000fea0003800000 */
.L_x_13685:
        /* <DEDUP_REMOVED lines=8> */
.L_x_13690:
[----:B------:R3:W5:Y:S01]  /*26b0*/  LDG.E R22, desc[UR36][R2.64] ;  /* 0x0000002402167981 */ /* 0x000762000c1e1900 */
[----:B------:R-:W-:Y:S05]  /*26c0*/  BRA `(.L_x_13688) ;  /* 0x0000000c000c7947 */ /* 0x000fea0003800000 */
.L_x_13689:
[----:B------:R0:W5:Y:S01]  /*26d0*/  LDG.E.S16 R22, desc[UR36][R2.64] ;  /* 0x0000002402167981 */ /* 0x000162000c1e1700 */
[----:B------:R-:W-:Y:S05]  /*26e0*/  BRA `(.L_x_13688) ;  /* 0x0000000c00047947 */ /* 0x000fea0003800000 */
.L_x_13684:
        /* <DEDUP_REMOVED lines=9> */
.L_x_13692:
[----:B------:R-:W3:Y:S02]  /*2780*/  LDG.E.U16 R2, desc[UR36][R2.64] ;  /* 0x0000002402027981 */ /* 0x000ee4000c1e1500 */
[----:B---3--:R-:W-:-:S06]  /*2790*/  HADD2.F32 R22, -RZ, R2.H0_H0 ;  /* 0x20000002ff167230 */ /* 0x008fcc0000004100 */
[----:B------:R-:W0:Y:S01]  /*27a0*/  F2I.FTZ.TRUNC.NTZ R22, R22 ;  /* 0x0000001600167305 */ /* 0x000e22000021f100 */
[----:B------:R-:W-:Y:S05]  /*27b0*/  BRA `(.L_x_13688) ;  /* 0x0000000800d07947 */ /* 0x000fea0003800000 */
.L_x_13691:
        /* <DEDUP_REMOVED lines=9> */
.L_x_13694:
[----:B------:R-:W3:Y:S02]  /*2850*/  LDG.E.U16 R2, desc[UR36][R2.64] ;  /* 0x0000002402027981 */ /* 0x000ee4000c1e1500 */
[----:B---3--:R-:W-:-:S06]  /*2860*/  HADD2.F32 R22, -RZ, R2.H0_H0 ;  /* 0x20000002ff167230 */ /* 0x008fcc0000004100 */
[----:B------:R-:W0:Y:S01]  /*2870*/  F2I.FTZ.TRUNC.NTZ R22, R22 ;  /* 0x0000001600167305 */ /* 0x000e22000021f100 */
[----:B------:R-:W-:Y:S05]  /*2880*/  BRA `(.L_x_13688) ;  /* 0x00000008009c7947 */ /* 0x000fea0003800000 */
.L_x_13693:
[----:B------:R-:W3:Y:S02]  /*2890*/  LDG.E.64 R2, desc[UR36][R2.64] ;  /* 0x0000002402027981 */ /* 0x000ee4000c1e1b00 */
[----:B---3--:R0:W3:Y:S01]  /*28a0*/  F2I.F64.TRUNC R22, R2 ;  /* 0x0000000200167311 */ /* 0x0080e2000030d100 */
[----:B------:R-:W-:Y:S05]  /*28b0*/  BRA `(.L_x_13688) ;  /* 0x0000000800907947 */ /* 0x000fea0003800000 */
.L_x_13683:
        /* <DEDUP_REMOVED lines=12> */
.L_x_13697:
[----:B------:R-:W3:Y:S02]  /*2980*/  LDG.E.64 R2, desc[UR36][R2.64] ;  /* 0x0000002402027981 */ /* 0x000ee4000c1e1b00 */
[----:B---3--:R0:W3:Y:S01]  /*2990*/  F2I.F64.TRUNC R22, R2 ;  /* 0x0000000200167311 */ /* 0x0080e2000030d100 */
[----:B------:R-:W-:Y:S05]  /*29a0*/  BRA `(.L_x_13688) ;  /* 0x0000000800547947 */ /* 0x000fea0003800000 */
.L_x_13696:
        /* <DEDUP_REMOVED lines=27> */
.L_x_13699:
        /* <DEDUP_REMOVED lines=14> */
.L_x_13698:
[----:B------:R-:W3:Y:S02]  /*2c40*/  LDG.E.U16 R22, desc[UR36][R2.64] ;  /* 0x0000002402167981 */ /* 0x000ee4000c1e1500 */
[----:B---3--:R-:W-:-:S06]  /*2c50*/  IMAD.U32 R22, R22, 0x10000, RZ ;  /* 0x0001000016167824 */ /* 0x008fcc00078e00ff */
[----:B------:R-:W0:Y:S01]  /*2c60*/  F2I.FTZ.TRUNC.NTZ R22, R22 ;  /* 0x0000001600167305 */ /* 0x000e22000021f100 */
[----:B------:R-:W-:Y:S05]  /*2c70*/  BRA `(.L_x_13688) ;  /* 0x0000000400a07947 */ /* 0x000fea0003800000 */
.L_x_13695:
        /* <DEDUP_REMOVED lines=10> */
.L_x_13702:
        /* <DEDUP_REMOVED lines=21> */
.L_x_13706:
[----:B------:R-:W-:Y:S05]  /*2e70*/  BSYNC B1 ;  /* 0x0000000000017941 */ /* 0x000fea0003800000 */
.L_x_13705:
[----:B------:R-:W-:Y:S01]  /*2e80*/  IMAD.SHL.U32 R2, R2, 0x100000, RZ ;  /* 0x0010000002027824 */ /* 0x000fe200078e00ff */
[----:B------:R-:W-:-:S04]  /*2e90*/  LEA R3, R0, 0x3b800000, 0x17 ;  /* 0x3b80000000037811 */ /* 0x000fc800078eb8ff */
[----:B------:R-:W-:-:S07]  /*2ea0*/  LOP3.LUT R22, R3, R2, R22, 0xfe, !PT ;  /* 0x0000000203167212 */ /* 0x000fce00078efe16 */
.L_x_13704:
[----:B------:R-:W-:Y:S05]  /*2eb0*/  BSYNC B0 ;  /* 0x0000000000007941 */ /* 0x000fea0003800000 */
.L_x_13703:
[----:B------:R-:W0:Y:S01]  /*2ec0*/  F2I.FTZ.TRUNC.NTZ R22, R22 ;  /* 0x0000001600167305 */ /* 0x000e22000021f100 */
[----:B------:R-:W-:Y:S05]  /*2ed0*/  BRA `(.L_x_13688) ;  /* 0x0000000400087947 */ /* 0x000fea0003800000 */
.L_x_13701:
        /* <DEDUP_REMOVED lines=21> */
.L_x_13710:
[----:B------:R-:W-:Y:S05]  /*3030*/  BSYNC B1 ;  /* 0x0000000000017941 */ /* 0x000fea0003800000 */
.L_x_13709:
[----:B------:R-:W-:Y:S01]  /*3040*/  IMAD.SHL.U32 R2, R2, 0x200000, RZ ;  /* 0x0020000002027824 */ /* 0x000fe200078e00ff */
[----:B------:R-:W-:-:S04]  /*3050*/  LEA R3, R0, 0x37800000, 0x17 ;  /* 0x3780000000037811 */ /* 0x000fc800078eb8ff */
[----:B------:R-:W-:-:S07]  /*3060*/  LOP3.LUT R22, R3, R2, R22, 0xfe, !PT ;  /* 0x0000000203167212 */ /* 0x000fce00078efe16 */
.L_x_13708:
[----:B------:R-:W-:Y:S05]  /*3070*/  BSYNC B0 ;  /* 0x0000000000007941 */ /* 0x000fea0003800000 */
.L_x_13707:
[----:B------:R-:W0:Y:S01]  /*3080*/  F2I.FTZ.TRUNC.NTZ R22, R22 ;  /* 0x0000001600167305 */ /* 0x000e22000021f100 */
[----:B------:R-:W-:Y:S05]  /*3090*/  BRA `(.L_x_13688) ;  /* 0x0000000000987947 */ /* 0x000fea0003800000 */
.L_x_13700:
        /* <DEDUP_REMOVED lines=14> */
.L_x_13714:
[----:B------:R-:W-:Y:S05]  /*3180*/  BSYNC B0 ;  /* 0x0000000000007941 */ /* 0x000fea0003800000 */
.L_x_13713:
[----:B------:R-:W0:Y:S01]  /*3190*/  F2I.FTZ.TRUNC.NTZ R22, R22 ;  /* 0x0000001600167305 */ /* 0x000e22000021f100 */
[----:B------:R-:W-:Y:S05]  /*31a0*/  BRA `(.L_x_13688) ;  /* 0x0000000000547947 */ /* 0x000fea0003800000 */
.L_x_13687:
        /* <DEDUP_REMOVED lines=17> */
.L_x_13715:
[----:B------:R-:W-:Y:S05]  /*32c0*/  BRA `(.L_x_13688) ;  /* 0x00000000000c7947 */ /* 0x000fea0003800000 */
.L_x_13712:
[----:B------:R0:W5:Y:S01]  /*32d0*/  LDG.E R22, desc[UR36][R2.64] ;  /* 0x0000002402167981 */ /* 0x000162000c1e1900 */
[----:B------:R-:W-:Y:S05]  /*32e0*/  BRA `(.L_x_13688) ;  /* 0x0000000000047947 */ /* 0x000fea0003800000 */
.L_x_13711:
[----:B------:R0:W5:Y:S02]  /*32f0*/  LDG.E R22, desc[UR36][R2.64] ;  /* 0x0000002402167981 */ /* 0x000164000c1e1900 */
.L_x_13688:
        /* <DEDUP_REMOVED lines=15> */
.L_x_13719:
[----:B------:R1:W-:Y:S01]  /*33f0*/  STG.E.U8 desc[UR36][R16.64], R2 ;  /* 0x0000000210007986 */ /* 0x0003e2000c101124 */
[----:B------:R-:W-:Y:S05]  /*3400*/  BRA `(.L_x_13721) ;  /* 0x0000000c00507947 */ /* 0x000fea0003800000 */
.L_x_13718:
        /* <DEDUP_REMOVED lines=9> */
.L_x_13723:
[----:B------:R3:W-:Y:S01]  /*34a0*/  STG.E desc[UR36][R16.64], R2 ;  /* 0x0000000210007986 */ /* 0x0007e2000c101924 */
[----:B------:R-:W-:Y:S05]  /*34b0*/  BRA `(.L_x_13721) ;  /* 0x0000000c00247947 */ /* 0x000fea0003800000 */
.L_x_13722:
[----:B------:R2:W-:Y:S01]  /*34c0*/  STG.E.U16 desc[UR36][R16.64], R2 ;  /* 0x0000000210007986 */ /* 0x0005e2000c101524 */
[----:B------:R-:W-:Y:S05]  /*34d0*/  BRA `(.L_x_13721) ;  /* 0x0000000c001c7947 */ /* 0x000fea0003800000 */
.L_x_13717:
        /* <DEDUP_REMOVED lines=9> */
.L_x_13725:
[----:B------:R-:W-:-:S04]  /*3570*/  I2FP.F32.S32 R0, R2 ;  /* 0x0000000200007245 */ /* 0x000fc80000201400 */
[----:B------:R-:W-:-:S05]  /*3580*/  F2FP.F16.F32.PACK_AB R0, RZ, R0 ;  /* 0x00000000ff00723e */ /* 0x000fca00000000ff */
[----:B------:R0:W-:Y:S01]  /*3590*/  STG.E.U16 desc[UR36][R16.64], R0 ;  /* 0x0000000010007986 */ /* 0x0001e2000c101524 */
[----:B------:R-:W-:Y:S05]  /*35a0*/  BRA `(.L_x_13721) ;  /* 0x0000000800e87947 */ /* 0x000fea0003800000 */
.L_x_13724:
        /* <DEDUP_REMOVED lines=10> */
.L_x_13727:
[----:B------:R-:W-:-:S04]  /*3650*/  I2FP.F32.S32 R2, R2 ;  /* 0x0000000200027245 */ /* 0x000fc80000201400 */
[----:B------:R-:W-:-:S04]  /*3660*/  F2FP.F16.F32.PACK_AB R3, RZ, R2 ;  /* 0x00000002ff03723e */ /* 0x000fc800000000ff */
[----:B------:R-:W-:-:S05]  /*3670*/  PRMT R3, R3, 0x5410, RZ ;  /* 0x0000541003037816 */ /* 0x000fca00000000ff */
[----:B------:R0:W-:Y:S01]  /*3680*/  STG.E desc[UR36][R16.64], R3 ;  /* 0x0000000310007986 */ /* 0x0001e2000c101924 */
[----:B------:R-:W-:Y:S05]  /*3690*/  BRA `(.L_x_13721) ;  /* 0x0000000800ac7947 */ /* 0x000fea0003800000 */
.L_x_13726:
[----:B------:R-:W0:Y:S02]  /*36a0*/  I2F.F64 R2, R2 ;  /* 0x0000000200027312 */ /* 0x000e240000201c00 */
[----:B0-----:R0:W-:Y:S01]  /*36b0*/  STG.E.64 desc[UR36][R16.64], R2 ;  /* 0x0000000210007986 */ /* 0x0011e2000c101b24 */
[----:B------:R-:W-:Y:S05]  /*36c0*/  BRA `(.L_x_13721) ;  /* 0x0000000800a07947 */ /* 0x000fea0003800000 */
.L_x_13716:
        /* <DEDUP_REMOVED lines=12> */
.L_x_13730:
[----:B------:R-:W0:Y:S01]  /*3790*/  I2F.F64 R4, R2 ;  /* 0x0000000200047312 */ /* 0x000e220000201c00 */
[----:B------:R-:W-:-:S05]  /*37a0*/  CS2R R6, SRZ ;  /* 0x0000000000067805 */ /* 0x000fca000001ff00 */
[----:B0-----:R0:W-:Y:S01]  /*37b0*/  STG.E.128 desc[UR36][R16.64], R4 ;  /* 0x0000000410007986 */ /* 0x0011e2000c101d24 */
[----:B------:R-:W-:Y:S05]  /*37c0*/  BRA `(.L_x_13721) ;  /* 0x0000000800607947 */ /* 0x000fea0003800000 */
.L_x_13729:
        /* <DEDUP_REMOVED lines=21> */
.L_x_13734:
[----:B------:R-:W-:Y:S05]  /*3920*/  BSYNC B0 ;  /* 0x0000000000007941 */ /* 0x000fea0003800000 */
.L_x_13733:
[----:B------:R-:W-:-:S05]  /*3930*/  LOP3.LUT R3, R0, R3, RZ, 0xfc, !PT ;  /* 0x0000000300037212 */ /* 0x000fca00078efcff */
[----:B------:R0:W-:Y:S01]  /*3940*/  STG.E.U8 desc[UR36][R16.64], R3 ;  /* 0x0000000310007986 */ /* 0x0001e2000c101124 */
[----:B------:R-:W-:Y:S05]  /*3950*/  BRA `(.L_x_13721) ;  /* 0x0000000400fc7947 */ /* 0x000fea0003800000 */
.L_x_13732:
        /* <DEDUP_REMOVED lines=13> */
.L_x_13736:
[----:B------:R-:W-:Y:S01]  /*3a30*/  IMAD.MOV.U32 R0, RZ, RZ, 0x7f ;  /* 0x0000007fff007424 */ /* 0x000fe200078e00ff */
[----:B------:R-:W-:-:S04]  /*3a40*/  ISETP.GT.U32.AND P0, PT, R2, 0x7f800000, PT ;  /* 0x7f8000000200780c */ /* 0x000fc80003f04070 */
[----:B------:R-:W-:-:S09]  /*3a50*/  SEL R0, R0, 0x7c, P0 ;  /* 0x0000007c00007807 */ /* 0x000fd20000000000 */
.L_x_13737:
[----:B------:R-:W-:Y:S05]  /*3a60*/  BSYNC B0 ;  /* 0x0000000000007941 */ /* 0x000fea0003800000 */
.L_x_13735:
[----:B------:R-:W-:-:S04]  /*3a70*/  LOP3.LUT R2, R3, 0x80000000, RZ, 0xc0, !PT ;  /* 0x8000000003027812 */ /* 0x000fc800078ec0ff */
[----:B------:R-:W-:-:S04]  /*3a80*/  SHF.R.U32.HI R3, RZ, 0x18, R2 ;  /* 0x00000018ff037819 */ /* 0x000fc80000011602 */
[----:B------:R-:W-:-:S05]  /*3a90*/  LOP3.LUT R3, R0, R3, RZ, 0xfc, !PT ;  /* 0x0000000300037212 */ /* 0x000fca00078efcff */
[----:B------:R0:W-:Y:S01]  /*3aa0*/  STG.E.U8 desc[UR36][R16.64], R3 ;  /* 0x0000000310007986 */ /* 0x0001e2000c101124 */
[----:B------:R-:W-:Y:S05]  /*3ab0*/  BRA `(.L_x_13721) ;  /* 0x0000000400a47947 */ /* 0x000fea0003800000 */
.L_x_13731:
[----:B------:R-:W-:-:S04]  /*3ac0*/  I2FP.F32.S32 R0, R2 ;  /* 0x0000000200007245 */ /* 0x000fc80000201400 */
[----:B------:R-:W-:-:S05]  /*3ad0*/  F2FP.BF16.F32.PACK_AB R0, RZ, R0 ;  /* 0x00000000ff00723e */ /* 0x000fca00000010ff */
[----:B------:R0:W-:Y:S01]  /*3ae0*/  STG.E.U16 desc[UR36][R16.64], R0 ;  /* 0x0000000010007986 */ /* 0x0001e2000c101524 */
[----:B------:R-:W-:Y:S05]  /*3af0*/  BRA `(.L_x_13721) ;  /* 0x0000000400947947 */ /* 0x000fea0003800000 */
.L_x_13728:
        /* <DEDUP_REMOVED lines=10> */
.L_x_13740:
        /* <DEDUP_REMOVED lines=17> */
.L_x_13743:
[----:B------:R-:W-:-:S04]  /*3cb0*/  LOP3.LUT R2, R3, 0x80000000, RZ, 0xc0, !PT ;  /* 0x8000000003027812 */ /* 0x000fc800078ec0ff */
[----:B------:R-:W-:-:S04]  /*3cc0*/  SHF.R.U32.HI R3, RZ, 0x18, R2 ;  /* 0x00000018ff037819 */ /* 0x000fc80000011602 */
[----:B------:R-:W-:-:S04]  /*3cd0*/  LOP3.LUT R0, R0, R3, RZ, 0xfc, !PT ;  /* 0x0000000300007212 */ /* 0x000fc800078efcff */
[----:B------:R-:W-:-:S07]  /*3ce0*/  PRMT R8, R0, 0x7610, R8 ;  /* 0x0000761000087816 */ /* 0x000fce0000000008 */
.L_x_13742:
[----:B------:R-:W-:Y:S05]  /*3cf0*/  BSYNC B0 ;  /* 0x0000000000007941 */ /* 0x000fea0003800000 */
.L_x_13741:
[----:B------:R0:W-:Y:S01]  /*3d00*/  STG.E.U8 desc[UR36][R16.64], R8 ;  /* 0x0000000810007986 */ /* 0x0001e2000c101124 */
[----:B------:R-:W-:Y:S05]  /*3d10*/  BRA `(.L_x_13721) ;  /* 0x00000004000c7947 */ /* 0x000fea0003800000 */
.L_x_13739:
        /* <DEDUP_REMOVED lines=17> */
.L_x_13746:
[----:B------:R-:W-:-:S04]  /*3e30*/  LOP3.LUT R2, R3, 0x80000000, RZ, 0xc0, !PT ;  /* 0x8000000003027812 */ /* 0x000fc800078ec0ff */
[----:B------:R-:W-:-:S04]  /*3e40*/  SHF.R.U32.HI R3, RZ, 0x18, R2 ;  /* 0x00000018ff037819 */ /* 0x000fc80000011602 */
[----:B------:R-:W-:-:S04]  /*3e50*/  LOP3.LUT R0, R0, R3, RZ, 0xfc, !PT ;  /* 0x0000000300007212 */ /* 0x000fc800078efcff */
[----:B------:R-:W-:-:S07]  /*3e60*/  PRMT R8, R0, 0x7610, R8 ;  /* 0x0000761000087816 */ /* 0x000fce0000000008 */
.L_x_13745:
[----:B------:R-:W-:Y:S05]  /*3e70*/  BSYNC B0 ;  /* 0x0000000000007941 */ /* 0x000fea0003800000 */
.L_x_13744:
[----:B------:R0:W-:Y:S01]  /*3e80*/  STG.E.U8 desc[UR36][R16.64], R8 ;  /* 0x0000000810007986 */ /* 0x0001e2000c101124 */
[----:B------:R-:W-:Y:S05]  /*3e90*/  BRA `(.L_x_13721) ;  /* 0x0000000000ac7947 */ /* 0x000fea0003800000 */
.L_x_13738:
        /* <DEDUP_REMOVED lines=22> */
.L_x_13720:
        /* <DEDUP_REMOVED lines=16> */
.L_x_13749:
[----:B------:R-:W-:Y:S05]  /*4100*/  BRA `(.L_x_13721) ;  /* 0x0000000000107947 */ /* 0x000fea0003800000 */
.L_x_13748:
[----:B------:R-:W-:-:S05]  /*4110*/  SHF.R.S32.HI R3, RZ, 0x1f, R2 ;  /* 0x0000001fff037819 */ /* 0x000fca0000011402 */
[----:B------:R0:W-:Y:S01]  /*4120*/  STG.E.64 desc[UR36][R16.64], R2 ;  /* 0x0000000210007986 */ /* 0x0001e2000c101b24 */
[----:B------:R-:W-:Y:S05]  /*4130*/  BRA `(.L_x_13721) ;  /* 0x0000000000047947 */ /* 0x000fea0003800000 */
.L_x_13747:
[----:B------:R0:W-:Y:S02]  /*4140*/  STG.E desc[UR36][R16.64], R2 ;  /* 0x0000000210007986 */ /* 0x0001e4000c101924 */
.L_x_13721:
[----:B------:R-:W-:-:S04]  /*4150*/  IMAD R18, R18, 0x200, R23 ;  /* 0x0000020012127824 */ /* 0x000fc800078e0217 */
[----:B------:R-:W-:-:S07]  /*4160*/  VIADD R19, R18, 0x80 ;  /* 0x0000008012137836 */ /* 0x000fce0000000000 */
.L_x_13648:
[----:B------:R-:W-:Y:S05]  /*4170*/  BSYNC B6 ;  /* 0x0000000000067941 */ /* 0x000fea0003800000 */
.L_x_13647:
        /* <DEDUP_REMOVED lines=358> */
.L_x_13752:
        /* <DEDUP_REMOVED lines=20> */
.L_x_13756:
[----:B------:R0:W5:Y:S01]  /*5920*/  LDG.E.U8 R22, desc[UR36][R2.64] ;  /* 0x0000002402167981 */ /* 0x000162000c1e1100 */
[----:B------:R-:W-:Y:S05]  /*5930*/  BRA `(.L_x_13758) ;  /* 0x0000000c00347947 */ /* 0x000fea0003800000 */
.L_x_13755:
        /* <DEDUP_REMOVED lines=8> */
.L_x_13760:
[----:B------:R0:W5:Y:S01]  /*59c0*/  LDG.E R22, desc[UR36][R2.64] ;  /* 0x0000002402167981 */ /* 0x000162000c1e1900 */
[----:B------:R-:W-:Y:S05]  /*59d0*/  BRA `(.L_x_13758) ;  /* 0x0000000c000c7947 */ /* 0x000fea0003800000 */
.L_x_13759:
[----:B------:R0:W5:Y:S01]  /*59e0*/  LDG.E.S16 R22, desc[UR36][R2.64] ;  /* 0x0000002402167981 */ /* 0x000162000c1e1700 */
[----:B------:R-:W-:Y:S05]  /*59f0*/  BRA `(.L_x_13758) ;  /* 0x0000000c00047947 */ /* 0x000fea0003800000 */
.L_x_13754:
        /* <DEDUP_REMOVED lines=9> */
.L_x_13762:
[----:B------:R-:W2:Y:S02]  /*5a90*/  LDG.E.U16 R2, desc[UR36][R2.64] ;  /* 0x0000002402027981 */ /* 0x000ea4000c1e1500 */
[----:B--2---:R-:W-:-:S06]  /*5aa0*/  HADD2.F32 R22, -RZ, R2.H0_H0 ;  /* 0x20000002ff167230 */ /* 0x004fcc0000004100 */
[----:B------:R-:W0:Y:S01]  /*5ab0*/  F2I.FTZ.TRUNC.NTZ R22, R22 ;  /* 0x0000001600167305 */ /* 0x000e22000021f100 */
[----:B------:R-:W-:Y:S05]  /*5ac0*/  BRA `(.L_x_13758) ;  /* 0x0000000800d07947 */ /* 0x000fea0003800000 */
.L_x_13761:
        /* <DEDUP_REMOVED lines=9> */
.L_x_13764:
[----:B------:R-:W2:Y:S02]  /*5b60*/  LDG.E.U16 R2, desc[UR36][R2.64] ;  /* 0x0000002402027981 */ /* 0x000ea4000c1e1500 */
[----:B--2---:R-:W-:-:S06]  /*5b70*/  HADD2.F32 R22, -RZ, R2.H0_H0 ;  /* 0x20000002ff167230 */ /* 0x004fcc0000004100 */
[----:B------:R-:W0:Y:S01]  /*5b80*/  F2I.FTZ.TRUNC.NTZ R22, R22 ;  /* 0x0000001600167305 */ /* 0x000e22000021f100 */
[----:B------:R-:W-:Y:S05]  /*5b90*/  BRA `(.L_x_13758) ;  /* 0x00000008009c7947 */ /* 0x000fea0003800000 */
.L_x_13763:
[----:B------:R-:W2:Y:S02]  /*5ba0*/  LDG.E.64 R22, desc[UR36][R2.64] ;  /* 0x0000002402167981 */ /* 0x000ea4000c1e1b00 */
[----:B--2---:R0:W1:Y:S01]  /*5bb0*/  F2I.F64.TRUNC R22, R22 ;  /* 0x0000001600167311 */ /* 0x004062000030d100 */
[----:B------:R-:W-:Y:S05]  /*5bc0*/  BRA `(.L_x_13758) ;  /* 0x0000000800907947 */ /* 0x000fea0003800000 */
.L_x_13753:
        /* <DEDUP_REMOVED lines=12> */
.L_x_13767:
[----:B------:R-:W2:Y:S02]  /*5c90*/  LDG.E.64 R2, desc[UR36][R2.64] ;  /* 0x0000002402027981 */ /* 0x000ea4000c1e1b00 */
[----:B--2---:R0:W1:Y:S01]  /*5ca0*/  F2I.F64.TRUNC R22, R2 ;  /* 0x0000000200167311 */ /* 0x004062000030d100 */
[----:B------:R-:W-:Y:S05]  /*5cb0*/  BRA `(.L_x_13758) ;  /* 0x0000000800547947 */ /* 0x000fea0003800000 */
.L_x_13766:
        /* <DEDUP_REMOVED lines=27> */
.L_x_13769:
        /* <DEDUP_REMOVED lines=14> */
.L_x_13768:
[----:B------:R-:W2:Y:S02]  /*5f50*/  LDG.E.U16 R22, desc[UR36][R2.64] ;  /* 0x0000002402167981 */ /* 0x000ea4000c1e1500 */
[----:B--2---:R-:W-:-:S06]  /*5f60*/  IMAD.U32 R22, R22, 0x10000, RZ ;  /* 0x0001000016167824 */ /* 0x004fcc00078e00ff */
[----:B------:R-:W0:Y:S01]  /*5f70*/  F2I.FTZ.TRUNC.NTZ R22, R22 ;  /* 0x0000001600167305 */ /* 0x000e22000021f100 */
[----:B------:R-:W-:Y:S05]  /*5f80*/  BRA `(.L_x_13758) ;  /* 0x0000000400a07947 */ /* 0x000fea0003800000 */
.L_x_13765:
        /* <DEDUP_REMOVED lines=10> */
.L_x_13772:
        /* <DEDUP_REMOVED lines=21> */
.L_x_13776:
[----:B------:R-:W-:Y:S05]  /*6180*/  BSYNC B1 ;  /* 0x0000000000017941 */ /* 0x000fea0003800000 */
.L_x_13775:
[----:B------:R-:W-:Y:S01]  /*6190*/  IMAD.SHL.U32 R2, R2, 0x100000, RZ ;  /* 0x0010000002027824 */ /* 0x000fe200078e00ff */
[----:B------:R-:W-:-:S04]  /*61a0*/  LEA R3, R0, 0x3b800000, 0x17 ;  /* 0x3b80000000037811 */ /* 0x000fc800078eb8ff */
[----:B------:R-:W-:-:S07]  /*61b0*/  LOP3.LUT R22, R3, R2, R22, 0xfe, !PT ;  /* 0x0000000203167212 */ /* 0x000fce00078efe16 */
.L_x_13774:
[----:B------:R-:W-:Y:S05]  /*61c0*/  BSYNC B0 ;  /* 0x0000000000007941 */ /* 0x000fea0003800000 */
.L_x_13773:
[----:B------:R-:W0:Y:S01]  /*61d0*/  F2I.FTZ.TRUNC.NTZ R22, R22 ;  /* 0x0000001600167305 */ /* 0x000e22000021f100 */
[----:B------:R-:W-:Y:S05]  /*61e0*/  BRA `(.L_x_13758) ;  /* 0x0000000400087947 */ /* 0x000fea0003800000 */
.L_x_13771:
        /* <DEDUP_REMOVED lines=21> */
.L_x_13780:
[----:B------:R-:W-:Y:S05]  /*6340*/  BSYNC B1 ;  /* 0x0000000000017941 */ /* 0x000fea0003800000 */
.L_x_13779:
[----:B------:R-:W-:Y:S01]  /*6350*/  IMAD.SHL.U32 R2, R2, 0x200000, RZ ;  /* 0x0020000002027824 */ /* 0x000fe200078e00ff */
[----:B------:R-:W-:-:S04]  /*6360*/  LEA R3, R0, 0x37800000, 0x17 ;  /* 0x3780000000037811 */ /* 0x000fc800078eb8ff */
[----:B------:R-:W-:-:S07]  /*6370*/  LOP3.LUT R22, R3, R2, R22, 0xfe, !PT ;  /* 0x0000000203167212 */ /* 0x000fce00078efe16 */
.L_x_13778:
[----:B------:R-:W-:Y:S05]  /*6380*/  BSYNC B0 ;  /* 0x0000000000007941 */ /* 0x000fea0003800000 */
.L_x_13777:
[----:B------:R-:W0:Y:S01]  /*6390*/  F2I.FTZ.TRUNC.NTZ R22, R22 ;  /* 0x0000001600167305 */ /* 0x000e22000021f100 */
[----:B------:R-:W-:Y:S05]  /*63a0*/  BRA `(.L_x_13758) ;  /* 0x0000000000987947 */ /* 0x000fea0003800000 */
.L_x_13770:
        /* <DEDUP_REMOVED lines=14> */
.L_x_13784:
[----:B------:R-:W-:Y:S05]  /*6490*/  BSYNC B0 ;  /* 0x0000000000007941 */ /* 0x000fea0003800000 */
.L_x_13783:
[----:B------:R-:W0:Y:S01]  /*64a0*/  F2I.FTZ.TRUNC.NTZ R22, R22 ;  /* 0x0000001600167305 */ /* 0x000e22000021f100 */
[----:B------:R-:W-:Y:S05]  /*64b0*/  BRA `(.L_x_13758) ;  /* 0x0000000000547947 */ /* 0x000fea0003800000 */
.L_x_13757:
        /* <DEDUP_REMOVED lines=17> */
.L_x_13785:
[----:B------:R-:W-:Y:S05]  /*65d0*/  BRA `(.L_x_13758) ;  /* 0x00000000000c7947 */ /* 0x000fea0003800000 */
.L_x_13782:
[----:B------:R0:W5:Y:S01]  /*65e0*/  LDG.E R22, desc[UR36][R2.64] ;  /* 0x0000002402167981 */ /* 0x000162000c1e1900 */
[----:B------:R-:W-:Y:S05]  /*65f0*/  BRA `(.L_x_13758) ;  /* 0x0000000000047947 */ /* 0x000fea0003800000 */
.L_x_13781:
[----:B------:R0:W5:Y:S02]  /*6600*/  LDG.E R22, desc[UR36][R2.64] ;  /* 0x0000002402167981 */ /* 0x000164000c1e1900 */
.L_x_13758:
        /* <DEDUP_REMOVED lines=17> */
.L_x_13789:
[----:B------:R0:W5:Y:S01]  /*6720*/  LDG.E.U8 R23, desc[UR36][R2.64] ;  /* 0x0000002402177981 */ /* 0x000162000c1e1100 */
[----:B------:R-:W-:Y:S05]  /*6730*/  BRA `(.L_x_13791) ;  /* 0x0000000c00347947 */ /* 0x000fea0003800000 */
.L_x_13788:
        /* <DEDUP_REMOVED lines=8> */
.L_x_13793:
[----:B------:R0:W5:Y:S01]  /*67c0*/  LDG.E R23, desc[UR36][R2.64] ;  /* 0x0000002402177981 */ /* 0x000162000c1e1900 */
[----:B------:R-:W-:Y:S05]  /*67d0*/  BRA `(.L_x_13791) ;  /* 0x0000000c000c7947 */ /* 0x000fea0003800000 */
.L_x_13792:
[----:B------:R0:W5:Y:S01]  /*67e0*/  LDG.E.S16 R23, desc[UR36][R2.64] ;  /* 0x0000002402177981 */ /* 0x000162000c1e1700 */
[----:B------:R-:W-:Y:S05]  /*67f0*/  BRA `(.L_x_13791) ;  /* 0x0000000c00047947 */ /* 0x000fea0003800000 */
.L_x_13787:
        /* <DEDUP_REMOVED lines=9> */
.L_x_13795:
[----:B------:R-:W2:Y:S02]  /*6890*/  LDG.E.U16 R2, desc[UR36][R2.64] ;  /* 0x0000002402027981 */ /* 0x000ea4000c1e1500 */
[----:B--2---:R-:W-:-:S06]  /*68a0*/  HADD2.F32 R23, -RZ, R2.H0_H0 ;  /* 0x20000002ff177230 */ /* 0x004fcc0000004100 */
[----:B------:R-:W0:Y:S01]  /*68b0*/  F2I.FTZ.TRUNC.NTZ R23, R23 ;  /* 0x0000001700177305 */ /* 0x000e22000021f100 */
[----:B------:R-:W-:Y:S05]  /*68c0*/  BRA `(.L_x_13791) ;  /* 0x0000000800d07947 */ /* 0x000fea0003800000 */
.L_x_13794:
        /* <DEDUP_REMOVED lines=9> */
.L_x_13797:
[----:B------:R-:W2:Y:S02]  /*6960*/  LDG.E.U16 R2, desc[UR36][R2.64] ;  /* 0x0000002402027981 */ /* 0x000ea4000c1e1500 */
[----:B--2---:R-:W-:-:S06]  /*6970*/  HADD2.F32 R23, -RZ, R2.H0_H0 ;  /* 0x20000002ff177230 */ /* 0x004fcc0000004100 */
[----:B------:R-:W0:Y:S01]  /*6980*/  F2I.FTZ.TRUNC.NTZ R23, R23 ;  /* 0x0000001700177305 */ /* 0x000e22000021f100 */
[----:B------:R-:W-:Y:S05]  /*6990*/  BRA `(.L_x_13791) ;  /* 0x00000008009c7947 */ /* 0x000fea0003800000 */
.L_x_13796:
[----:B------:R-:W2:Y:S02]  /*69a0*/  LDG.E.64 R2, desc[UR36][R2.64] ;  /* 0x0000002402027981 */ /* 0x000ea4000c1e1b00 */
[----:B--2---:R0:W2:Y:S01]  /*69b0*/  F2I.F64.TRUNC R23, R2 ;  /* 0x0000000200177311 */ /* 0x0040a2000030d100 */
[----:B------:R-:W-:Y:S05]  /*69c0*/  BRA `(.L_x_13791) ;  /* 0x0000000800907947 */ /* 0x000fea0003800000 */
.L_x_13786:
        /* <DEDUP_REMOVED lines=12> */
.L_x_13800:
[----:B------:R-:W2:Y:S02]  /*6a90*/  LDG.E.64 R2, desc[UR36][R2.64] ;  /* 0x0000002402027981 */ /* 0x000ea4000c1e1b00 */
[----:B--2---:R0:W2:Y:S01]  /*6aa0*/  F2I.F64.TRUNC R23, R2 ;  /* 0x0000000200177311 */ /* 0x0040a2000030d100 */
[----:B------:R-:W-:Y:S05]  /*6ab0*/  BRA `(.L_x_13791) ;  /* 0x0000000800547947 */ /* 0x000fea0003800000 */
.L_x_13799:
        /* <DEDUP_REMOVED lines=27> */
.L_x_13802:
        /* <DEDUP_REMOVED lines=14> */
.L_x_13801:
[----:B------:R-:W2:Y:S02]  /*6d50*/  LDG.E.U16 R23, desc[UR36][R2.64] ;  /* 0x0000002402177981 */ /* 0x000ea4000c1e1500 */
[----:B--2---:R-:W-:-:S06]  /*6d60*/  IMAD.U32 R23, R23, 0x10000, RZ ;  /* 0x0001000017177824 */ /* 0x004fcc00078e00ff */
[----:B------:R-:W0:Y:S01]  /*6d70*/  F2I.FTZ.TRUNC.NTZ R23, R23 ;  /* 0x0000001700177305 */ /* 0x000e22000021f100 */
[----:B------:R-:W-:Y:S05]  /*6d80*/  BRA `(.L_x_13791) ;  /* 0x0000000400a07947 */ /* 0x000fea0003800000 */
.L_x_13798:
        /* <DEDUP_REMOVED lines=10> */
.L_x_13805:
        /* <DEDUP_REMOVED lines=21> */
.L_x_13809:
[----:B------:R-:W-:Y:S05]  /*6f80*/  BSYNC B1 ;  /* 0x0000000000017941 */ /* 0x000fea0003800000 */
.L_x_13808:
[----:B------:R-:W-:Y:S01]  /*6f90*/  IMAD.SHL.U32 R2, R2, 0x100000, RZ ;  /* 0x0010000002027824 */ /* 0x000fe200078e00ff */
[----:B------:R-:W-:-:S04]  /*6fa0*/  LEA R0, R0, 0x3b800000, 0x17 ;  /* 0x3b80000000007811 */ /* 0x000fc800078eb8ff */
[----:B------:R-:W-:-:S07]  /*6fb0*/  LOP3.LUT R23, R0, R2, R23, 0xfe, !PT ;  /* 0x0000000200177212 */ /* 0x000fce00078efe17 */
.L_x_13807:
[----:B------:R-:W-:Y:S05]  /*6fc0*/  BSYNC B0 ;  /* 0x0000000000007941 */ /* 0x000fea0003800000 */
.L_x_13806:
[----:B------:R-:W0:Y:S01]  /*6fd0*/  F2I.FTZ.TRUNC.NTZ R23, R23 ;  /* 0x0000001700177305 */ /* 0x000e22000021f100 */
[----:B------:R-:W-:Y:S05]  /*6fe0*/  BRA `(.L_x_13791) ;  /* 0x0000000400087947 */ /* 0x000fea0003800000 */
.L_x_13804:
        /* <DEDUP_REMOVED lines=21> */
.L_x_13813:
[----:B------:R-:W-:Y:S05]  /*7140*/  BSYNC B1 ;  /* 0x0000000000017941 */ /* 0x000fea0003800000 */
.L_x_13812:
[----:B------:R-:W-:Y:S01]  /*7150*/  IMAD.SHL.U32 R2, R2, 0x200000, RZ ;  /* 0x0020000002027824 */ /* 0x000fe200078e00ff */
[----:B------:R-:W-:-:S04]  /*7160*/  LEA R0, R0, 0x37800000, 0x17 ;  /* 0x3780000000007811 */ /* 0x000fc800078eb8ff */
[----:B------:R-:W-:-:S07]  /*7170*/  LOP3.LUT R23, R0, R2, R23, 0xfe, !PT ;  /* 0x0000000200177212 */ /* 0x000fce00078efe17 */
.L_x_13811:
[----:B------:R-:W-:Y:S05]  /*7180*/  BSYNC B0 ;  /* 0x0000000000007941 */ /* 0x000fea0003800000 */
.L_x_13810:
[----:B------:R-:W0:Y:S01]  /*7190*/  F2I.FTZ.TRUNC.NTZ R23, R23 ;  /* 0x0000001700177305 */ /* 0x000e22000021f100 */
[----:B------:R-:W-:Y:S05]  /*71a0*/  BRA `(.L_x_13791) ;  /* 0x0000000000987947 */ /* 0x000fea0003800000 */
.L_x_13803:
        /* <DEDUP_REMOVED lines=14> */
.L_x_13817:
[----:B------:R-:W-:Y:S05]  /*7290*/  BSYNC B0 ;  /* 0x0000000000007941 */ /* 0x000fea0003800000 */
.L_x_13816:
[----:B------:R-:W0:Y:S01]  /*72a0*/  F2I.FTZ.TRUNC.NTZ R23, R23 ;  /* 0x0000001700177305 */ /* 0x000e22000021f100 */
[----:B------:R-:W-:Y:S05]  /*72b0*/  BRA `(.L_x_13791) ;  /* 0x0000000000547947 */ /* 0x000fea0003800000 */
.L_x_13790:
        /* <DEDUP_REMOVED lines=17> */
.L_x_13818:
[----:B------:R-:W-:Y:S05]  /*73d0*/  BRA `(.L_x_13791) ;  /* 0x00000000000c7947 */ /* 0x000fea0003800000 */
.L_x_13815:
[----:B------:R0:W5:Y:S01]  /*73e0*/  LDG.E R23, desc[UR36][R2.64] ;  /* 0x0000002402177981 */ /* 0x000162000c1e1900 */
[----:B------:R-:W-:Y:S05]  /*73f0*/  BRA `(.L_x_13791) ;  /* 0x0000000000047947 */ /* 0x000fea0003800000 */
.L_x_13814:
[----:B------:R0:W5:Y:S02]  /*7400*/  LDG.E R23, desc[UR36][R2.64] ;  /* 0x0000002402177981 */ /* 0x000164000c1e1900 */
.L_x_13791:
        /* <DEDUP_REMOVED lines=15> */
.L_x_13822:
[----:B------:R0:W-:Y:S01]  /*7500*/  STG.E.U8 desc[UR36][R16.64], R2 ;  /* 0x0000000210007986 */ /* 0x0001e2000c101124 */
[----:B------:R-:W-:Y:S05]  /*7510*/  BRA `(.L_x_13824) ;  /* 0x0000000c00507947 */ /* 0x000fea0003800000 */
.L_x_13821:
        /* <DEDUP_REMOVED lines=9> */
.L_x_13826:
[----:B------:R3:W-:Y:S01]  /*75b0*/  STG.E desc[UR36][R16.64], R2 ;  /* 0x0000000210007986 */ /* 0x0007e2000c101924 */
[----:B------:R-:W-:Y:S05]  /*75c0*/  BRA `(.L_x_13824) ;  /* 0x0000000c00247947 */ /* 0x000fea0003800000 */
.L_x_13825:
[----:B------:R2:W-:Y:S01]  /*75d0*/  STG.E.U16 desc[UR36][R16.64], R2 ;  /* 0x0000000210007986 */ /* 0x0005e2000c101524 */
[----:B------:R-:W-:Y:S05]  /*75e0*/  BRA `(.L_x_13824) ;  /* 0x0000000c001c7947 */ /* 0x000fea0003800000 */
.L_x_13820:
        /* <DEDUP_REMOVED lines=9> */
.L_x_13828:
[----:B------:R-:W-:-:S04]  /*7680*/  I2FP.F32.S32 R0, R2 ;  /* 0x0000000200007245 */ /* 0x000fc80000201400 */
[----:B------:R-:W-:-:S05]  /*7690*/  F2FP.F16.F32.PACK_AB R0, RZ, R0 ;  /* 0x00000000ff00723e */ /* 0x000fca00000000ff */
[----:B------:R0:W-:Y:S01]  /*76a0*/  STG.E.U16 desc[UR36][R16.64], R0 ;  /* 0x0000000010007986 */ /* 0x0001e2000c101524 */
[----:B------:R-:W-:Y:S05]  /*76b0*/  BRA `(.L_x_13824) ;  /* 0x0000000800e87947 */ /* 0x000fea0003800000 */
.L_x_13827:
        /* <DEDUP_REMOVED lines=10> */
.L_x_13830:
[----:B------:R-:W-:-:S04]  /*7760*/  I2FP.F32.S32 R2, R2 ;  /* 0x0000000200027245 */ /* 0x000fc80000201400 */
[----:B------:R-:W-:-:S04]  /*7770*/  F2FP.F16.F32.PACK_AB R3, RZ, R2 ;  /* 0x00000002ff03723e */ /* 0x000fc800000000ff */
[----:B------:R-:W-:-:S05]  /*7780*/  PRMT R3, R3, 0x5410, RZ ;  /* 0x0000541003037816 */ /* 0x000fca00000000ff */
[----:B------:R0:W-:Y:S01]  /*7790*/  STG.E desc[UR36][R16.64], R3 ;  /* 0x0000000310007986 */ /* 0x0001e2000c101924 */
[----:B------:R-:W-:Y:S05]  /*77a0*/  BRA `(.L_x_13824) ;  /* 0x0000000800ac7947 */ /* 0x000fea0003800000 */
.L_x_13829:
[----:B------:R-:W0:Y:S02]  /*77b0*/  I2F.F64 R2, R2 ;  /* 0x0000000200027312 */ /* 0x000e240000201c00 */
[----:B0-----:R0:W-:Y:S01]  /*77c0*/  STG.E.64 desc[UR36][R16.64], R2 ;  /* 0x0000000210007986 */ /* 0x0011e2000c101b24 */
[----:B------:R-:W-:Y:S05]  /*77d0*/  BRA `(.L_x_13824) ;  /* 0x0000000800a07947 */ /* 0x000fea0003800000 */
.L_x_13819:
        /* <DEDUP_REMOVED lines=12> */
.L_x_13833:
[----:B----4-:R-:W0:Y:S01]  /*78a0*/  I2F.F64 R4, R2 ;  /* 0x0000000200047312 */ /* 0x010e220000201c00 */
[----:B------:R-:W-:-:S05]  /*78b0*/  CS2R R6, SRZ ;  /* 0x0000000000067805 */ /* 0x000fca000001ff00 */
[----:B0-----:R0:W-:Y:S01]  /*78c0*/  STG.E.128 desc[UR36][R16.64], R4 ;  /* 0x0000000410007986 */ /* 0x0011e2000c101d24 */
[----:B------:R-:W-:Y:S05]  /*78d0*/  BRA `(.L_x_13824) ;  /* 0x0000000800607947 */ /* 0x000fea0003800000 */
.L_x_13832:
        /* <DEDUP_REMOVED lines=21> */
.L_x_13837:
[----:B------:R-:W-:Y:S05]  /*7a30*/  BSYNC B0 ;  /* 0x0000000000007941 */ /* 0x000fea0003800000 */
.L_x_13836:
[----:B------:R-:W-:-:S05]  /*7a40*/  LOP3.LUT R3, R0, R3, RZ, 0xfc, !PT ;  /* 0x0000000300037212 */ /* 0x000fca00078efcff */
[----:B------:R0:W-:Y:S01]  /*7a50*/  STG.E.U8 desc[UR36][R16.64], R3 ;  /* 0x0000000310007986 */ /* 0x0001e2000c101124 */
[----:B------:R-:W-:Y:S05]  /*7a60*/  BRA `(.L_x_13824) ;  /* 0x0000000400fc7947 */ /* 0x000fea0003800000 */
.L_x_13835:
        /* <DEDUP_REMOVED lines=13> */
.L_x_13839:
[----:B------:R-:W-:Y:S01]  /*7b40*/  IMAD.MOV.U32 R0, RZ, RZ, 0x7f ;  /* 0x0000007fff007424 */ /* 0x000fe200078e00ff */
[----:B------:R-:W-:-:S04]  /*7b50*/  ISETP.GT.U32.AND P0, PT, R2, 0x7f800000, PT ;  /* 0x7f8000000200780c */ /* 0x000fc80003f04070 */
[----:B------:R-:W-:-:S09]  /*7b60*/  SEL R0, R0, 0x7c, P0 ;  /* 0x0000007c00007807 */ /* 0x000fd20000000000 */
.L_x_13840:
[----:B------:R-:W-:Y:S05]  /*7b70*/  BSYNC B0 ;  /* 0x0000000000007941 */ /* 0x000fea0003800000 */
.L_x_13838:
[----:B------:R-:W-:-:S04]  /*7b80*/  LOP3.LUT R2, R3, 0x80000000, RZ, 0xc0, !PT ;  /* 0x8000000003027812 */ /* 0x000fc800078ec0ff */
[----:B------:R-:W-:-:S04]  /*7b90*/  SHF.R.U32.HI R3, RZ, 0x18, R2 ;  /* 0x00000018ff037819 */ /* 0x000fc80000011602 */
[----:B------:R-:W-:-:S05]  /*7ba0*/  LOP3.LUT R3, R0, R3, RZ, 0xfc, !PT ;  /* 0x0000000300037212 */ /* 0x000fca00078efcff */
[----:B------:R0:W-:Y:S01]  /*7bb0*/  STG.E.U8 desc[UR36][R16.64], R3 ;  /* 0x0000000310007986 */ /* 0x0001e2000c101124 */
[----:B------:R-:W-:Y:S05]  /*7bc0*/  BRA `(.L_x_13824) ;  /* 0x0000000400a47947 */ /* 0x000fea0003800000 */
.L_x_13834:
[----:B------:R-:W-:-:S04]  /*7bd0*/  I2FP.F32.S32 R0, R2 ;  /* 0x0000000200007245 */ /* 0x000fc80000201400 */
[----:B------:R-:W-:-:S05]  /*7be0*/  F2FP.BF16.F32.PACK_AB R0, RZ, R0 ;  /* 0x00000000ff00723e */ /* 0x000fca00000010ff */
[----:B------:R0:W-:Y:S01]  /*7bf0*/  STG.E.U16 desc[UR36][R16.64], R0 ;  /* 0x0000000010007986 */ /* 0x0001e2000c101524 */
[----:B------:R-:W-:Y:S05]  /*7c00*/  BRA `(.L_x_13824) ;  /* 0x0000000400947947 */ /* 0x000fea0003800000 */
.L_x_13831:
        /* <DEDUP_REMOVED lines=10> */
.L_x_13843:
        /* <DEDUP_REMOVED lines=17> */
.L_x_13846:
[----:B------:R-:W-:-:S04]  /*7dc0*/  LOP3.LUT R2, R3, 0x80000000, RZ, 0xc0, !PT ;  /* 0x8000000003027812 */ /* 0x000fc800078ec0ff */
[----:B------:R-:W-:-:S04]  /*7dd0*/  SHF.R.U32.HI R3, RZ, 0x18, R2 ;  /* 0x00000018ff037819 */ /* 0x000fc80000011602 */
[----:B------:R-:W-:-:S04]  /*7de0*/  LOP3.LUT R0, R0, R3, RZ, 0xfc, !PT ;  /* 0x0000000300007212 */ /* 0x000fc800078efcff */
[----:B------:R-:W-:-:S07]  /*7df0*/  PRMT R8, R0, 0x7610, R8 ;  /* 0x0000761000087816 */ /* 0x000fce0000000008 */
.L_x_13845:
[----:B------:R-:W-:Y:S05]  /*7e00*/  BSYNC B0 ;  /* 0x0000000000007941 */ /* 0x000fea0003800000 */
.L_x_13844:
[----:B------:R0:W-:Y:S01]  /*7e10*/  STG.E.U8 desc[UR36][R16.64], R8 ;  /* 0x0000000810007986 */ /* 0x0001e2000c101124 */
[----:B------:R-:W-:Y:S05]  /*7e20*/  BRA `(.L_x_13824) ;  /* 0x00000004000c7947 */ /* 0x000fea0003800000 */
.L_x_13842:
        /* <DEDUP_REMOVED lines=17> */
.L_x_13849:
[----:B------:R-:W-:-:S04]  /*7f40*/  LOP3.LUT R2, R3, 0x80000000, RZ, 0xc0, !PT ;  /* 0x8000000003027812 */ /* 0x000fc800078ec0ff */
[----:B------:R-:W-:-:S04]  /*7f50*/  SHF.R.U32.HI R3, RZ, 0x18, R2 ;  /* 0x00000018ff037819 */ /* 0x000fc80000011602 */
[----:B------:R-:W-:-:S04]  /*7f60*/  LOP3.LUT R0, R0, R3, RZ, 0xfc, !PT ;  /* 0x0000000300007212 */ /* 0x000fc800078efcff */
[----:B------:R-:W-:-:S07]  /*7f70*/  PRMT R8, R0, 0x7610, R8 ;  /* 0x0000761000087816 */ /* 0x000fce0000000008 */
.L_x_13848:
[----:B------:R-:W-:Y:S05]  /*7f80*/  BSYNC B0 ;  /* 0x0000000000007941 */ /* 0x000fea0003800000 */
.L_x_13847:
[----:B------:R0:W-:Y:S01]  /*7f90*/  STG.E.U8 desc[UR36][R16.64], R8 ;  /* 0x0000000810007986 */ /* 0x0001e2000c101124 */
[----:B------:R-:W-:Y:S05]  /*7fa0*/  BRA `(.L_x_13824) ;  /* 0x0000000000ac7947 */ /* 0x000fea0003800000 */
.L_x_13841:
        /* <DEDUP_REMOVED lines=22> */
.L_x_13823:
        /* <DEDUP_REMOVED lines=16> */
.L_x_13852:
[----:B------:R-:W-:Y:S05]  /*8210*/  BRA `(.L_x_13824) ;  /* 0x0000000000107947 */ /* 0x000fea0003800000 */
.L_x_13851:
[----:B------:R-:W-:-:S05]  /*8220*/  SHF.R.S32.HI R3, RZ, 0x1f, R2 ;  /* 0x0000001fff037819 */ /* 0x000fca0000011402 */
[----:B------:R0:W-:Y:S01]  /*8230*/  STG.E.64 desc[UR36][R16.64], R2 ;  /* 0x0000000210007986 */ /* 0x0001e2000c101b24 */
[----:B------:R-:W-:Y:S05]  /*8240*/  BRA `(.L_x_13824) ;  /* 0x0000000000047947 */ /* 0x000fea0003800000 */
.L_x_13850:
[----:B------:R0:W-:Y:S02]  /*8250*/  STG.E desc[UR36][R16.64], R2 ;  /* 0x0000000210007986 */ /* 0x0001e4000c101924 */
.L_x_13824:
[----:B------:R-:W-:-:S07]  /*8260*/  VIADD R19, R19, 0x80 ;  /* 0x0000008013137836 */ /* 0x000fce0000000000 */
.L_x_13751:
[----:B------:R-:W-:Y:S05]  /*8270*/  BSYNC B6 ;  /* 0x0000000000067941 */ /* 0x000fea0003800000 */
.L_x_13750:
        /* <DEDUP_REMOVED lines=358> */
.L_x_13855:
        /* <DEDUP_REMOVED lines=20> */
.L_x_13859:
[----:B------:R0:W5:Y:S01]  /*9a20*/  LDG.E.U8 R22, desc[UR36][R2.64] ;  /* 0x0000002402167981 */ /* 0x000162000c1e1100 */
[----:B------:R-:W-:Y:S05]  /*9a30*/  BRA `(.L_x_13861) ;  /* 0x0000000c00347947 */ /* 0x000fea0003800000 */
.L_x_13858:
        /* <DEDUP_REMOVED lines=8> */
.L_x_13863:
[----:B------:R0:W5:Y:S01]  /*9ac0*/  LDG.E R22, desc[UR36][R2.64] ;  /* 0x0000002402167981 */ /* 0x000162000c1e1900 */
[----:B------:R-:W-:Y:S05]  /*9ad0*/  BRA `(.L_x_13861) ;  /* 0x0000000c000c7947 */ /* 0x000fea0003800000 */
.L_x_13862:
[----:B------:R0:W5:Y:S01]  /*9ae0*/  LDG.E.S16 R22, desc[UR36][R2.64] ;  /* 0x0000002402167981 */ /* 0x000162000c1e1700 */
[----:B------:R-:W-:Y:S05]  /*9af0*/  BRA `(.L_x_13861) ;  /* 0x0000000c00047947 */ /* 0x000fea0003800000 */
.L_x_13857:
        /* <DEDUP_REMOVED lines=9> */
.L_x_13865:
[----:B------:R-:W2:Y:S02]  /*9b90*/  LDG.E.U16 R2, desc[UR36][R2.64] ;  /* 0x0000002402027981 */ /* 0x000ea4000c1e1500 */
[----:B--2---:R-:W-:-:S06]  /*9ba0*/  HADD2.F32 R22, -RZ, R2.H0_H0 ;  /* 0x20000002ff167230 */ /* 0x004fcc0000004100 */
[----:B------:R-:W2:Y:S01]  /*9bb0*/  F2I.FTZ.TRUNC.NTZ R22, R22 ;  /* 0x0000001600167305 */ /* 0x000ea2000021f100 */
[----:B------:R-:W-:Y:S05]  /*9bc0*/  BRA `(.L_x_13861) ;  /* 0x0000000800d07947 */ /* 0x000fea0003800000 */
.L_x_13864:
        /* <DEDUP_REMOVED lines=9> */
.L_x_13867:
[----:B------:R-:W2:Y:S02]  /*9c60*/  LDG.E.U16 R2, desc[UR36][R2.64] ;  /* 0x0000002402027981 */ /* 0x000ea4000c1e1500 */
[----:B--2---:R-:W-:-:S06]  /*9c70*/  HADD2.F32 R22, -RZ, R2.H0_H0 ;  /* 0x20000002ff167230 */ /* 0x004fcc0000004100 */
[----:B------:R-:W0:Y:S01]  /*9c80*/  F2I.FTZ.TRUNC.NTZ R22, R22 ;  /* 0x0000001600167305 */ /* 0x000e22000021f100 */
[----:B------:R-:W-:Y:S05]  /*9c90*/  BRA `(.L_x_13861) ;  /* 0x00000008009c7947 */ /* 0x000fea0003800000 */
.L_x_13866:
[----:B------:R-:W2:Y:S02]  /*9ca0*/  LDG.E.64 R22, desc[UR36][R2.64] ;  /* 0x0000002402167981 */ /* 0x000ea4000c1e1b00 */
[----:B--2---:R3:W4:Y:S01]  /*9cb0*/  F2I.F64.TRUNC R22, R22 ;  /* 0x0000001600167311 */ /* 0x004722000030d100 */
[----:B------:R-:W-:Y:S05]  /*9cc0*/  BRA `(.L_x_13861) ;  /* 0x0000000800907947 */ /* 0x000fea0003800000 */
.L_x_13856:
        /* <DEDUP_REMOVED lines=12> */
.L_x_13870:
[----:B------:R-:W2:Y:S02]  /*9d90*/  LDG.E.64 R2, desc[UR36][R2.64] ;  /* 0x0000002402027981 */ /* 0x000ea4000c1e1b00 */
[----:B--2---:R0:W1:Y:S01]  /*9da0*/  F2I.F64.TRUNC R22, R2 ;  /* 0x0000000200167311 */ /* 0x004062000030d100 */
[----:B------:R-:W-:Y:S05]  /*9db0*/  BRA `(.L_x_13861) ;  /* 0x0000000800547947 */ /* 0x000fea0003800000 */
.L_x_13869:
        /* <DEDUP_REMOVED lines=27> */
.L_x_13872:
        /* <DEDUP_REMOVED lines=14> */
.L_x_13871:
[----:B------:R-:W2:Y:S02]  /*a050*/  LDG.E.U16 R22, desc[UR36][R2.64] ;  /* 0x0000002402167981 */ /* 0x000ea4000c1e1500 */
[----:B--2---:R-:W-:-:S06]  /*a060*/  IMAD.U32 R22, R22, 0x10000, RZ ;  /* 0x0001000016167824 */ /* 0x004fcc00078e00ff */
[----:B------:R-:W0:Y:S01]  /*a070*/  F2I.FTZ.TRUNC.NTZ R22, R22 ;  /* 0x0000001600167305 */ /* 0x000e22000021f100 */
[----:B------:R-:W-:Y:S05]  /*a080*/  BRA `(.L_x_13861) ;  /* 0x0000000400a07947 */ /* 0x000fea0003800000 */
.L_x_13868:
        /* <DEDUP_REMOVED lines=10> */
.L_x_13875:
        /* <DEDUP_REMOVED lines=21> */
.L_x_13879:
[----:B------:R-:W-:Y:S05]  /*a280*/  BSYNC B1 ;  /* 0x0000000000017941 */ /* 0x000fea0003800000 */
.L_x_13878:
[----:B------:R-:W-:Y:S01]  /*a290*/  IMAD.SHL.U32 R2, R2, 0x100000, RZ ;  /* 0x0010000002027824 */ /* 0x000fe200078e00ff */
[----:B------:R-:W-:-:S04]  /*a2a0*/  LEA R3, R0, 0x3b800000, 0x17 ;  /* 0x3b80000000037811 */ /* 0x000fc800078eb8ff */
[----:B------:R-:W-:-:S07]  /*a2b0*/  LOP3.LUT R22, R3, R2, R22, 0xfe, !PT ;  /* 0x0000000203167212 */ /* 0x000fce00078efe16 */
.L_x_13877:
[----:B------:R-:W-:Y:S05]  /*a2c0*/  BSYNC B0 ;  /* 0x0000000000007941 */ /* 0x000fea0003800000 */
.L_x_13876:
[----:B------:R-:W0:Y:S01]  /*a2d0*/  F2I.FTZ.TRUNC.NTZ R22, R22 ;  /* 0x0000001600167305 */ /* 0x000e22000021f100 */
[----:B------:R-:W-:Y:S05]  /*a2e0*/  BRA `(.L_x_13861) ;  /* 0x0000000400087947 */ /* 0x000fea0003800000 */
.L_x_13874:
        /* <DEDUP_REMOVED lines=21> */
.L_x_13883:
[----:B------:R-:W-:Y:S05]  /*a440*/  BSYNC B1 ;  /* 0x0000000000017941 */ /* 0x000fea0003800000 */
.L_x_13882:
[----:B------:R-:W-:Y:S01]  /*a450*/  IMAD.SHL.U32 R2, R2, 0x200000, RZ ;  /* 0x0020000002027824 */ /* 0x000fe200078e00ff */
[----:B------:R-:W-:-:S04]  /*a460*/  LEA R3, R0, 0x37800000, 0x17 ;  /* 0x3780000000037811 */ /* 0x000fc800078eb8ff */
[----:B------:R-:W-:-:S07]  /*a470*/  LOP3.LUT R22, R3, R2, R22, 0xfe, !PT ;  /* 0x0000000203167212 */ /* 0x000fce00078efe16 */
.L_x_13881:
[----:B------:R-:W-:Y:S05]  /*a480*/  BSYNC B0 ;  /* 0x0000000000007941 */ /* 0x000fea0003800000 */
.L_x_13880:
[----:B------:R-:W0:Y:S01]  /*a490*/  F2I.FTZ.TRUNC.NTZ R22, R22 ;  /* 0x0000001600167305 */ /* 0x000e22000021f100 */
[----:B------:R-:W-:Y:S05]  /*a4a0*/  BRA `(.L_x_13861) ;  /* 0x0000000000987947 */ /* 0x000fea0003800000 */
.L_x_13873:
        /* <DEDUP_REMOVED lines=14> */
.L_x_13887:
[----:B------:R-:W-:Y:S05]  /*a590*/  BSYNC B0 ;  /* 0x0000000000007941 */ /* 0x000fea0003800000 */
.L_x_13886:
[----:B------:R-:W0:Y:S01]  /*a5a0*/  F2I.FTZ.TRUNC.NTZ R22, R22 ;  /* 0x0000001600167305 */ /* 0x000e22000021f100 */
[----:B------:R-:W-:Y:S05]  /*a5b0*/  BRA `(.L_x_13861) ;  /* 0x0000000000547947 */ /* 0x000fea0003800000 */
.L_x_13860:
        /* <DEDUP_REMOVED lines=17> */
.L_x_13888:
[----:B------:R-:W-:Y:S05]  /*a6d0*/  BRA `(.L_x_13861) ;  /* 0x00000000000c7947 */ /* 0x000fea0003800000 */
.L_x_13885:
[----:B------:R0:W5:Y:S01]  /*a6e0*/  LDG.E R22, desc[UR36][R2.64] ;  /* 0x0000002402167981 */ /* 0x000162000c1e1900 */
[----:B------:R-:W-:Y:S05]  /*a6f0*/  BRA `(.L_x_13861) ;  /* 0x0000000000047947 */ /* 0x000fea0003800000 */
.L_x_13884:
[----:B------:R0:W5:Y:S02]  /*a700*/  LDG.E R22, desc[UR36][R2.64] ;  /* 0x0000002402167981 */ /* 0x000164000c1e1900 */
.L_x_13861:
        /* <DEDUP_REMOVED lines=17> */
.L_x_13892:
[----:B---3--:R0:W5:Y:S01]  /*a820*/  LDG.E.U8 R23, desc[UR36][R2.64] ;  /* 0x0000002402177981 */ /* 0x008162000c1e1100 */
[----:B------:R-:W-:Y:S05]  /*a830*/  BRA `(.L_x_13894) ;  /* 0x0000000c00347947 */ /* 0x000fea0003800000 */
.L_x_13891:
        /* <DEDUP_REMOVED lines=8> */
.L_x_13896:
[----:B---3--:R0:W5:Y:S01]  /*a8c0*/  LDG.E R23, desc[UR36][R2.64] ;  /* 0x0000002402177981 */ /* 0x008162000c1e1900 */
[----:B------:R-:W-:Y:S05]  /*a8d0*/  BRA `(.L_x_13894) ;  /* 0x0000000c000c7947 */ /* 0x000fea0003800000 */
.L_x_13895:
[----:B---3--:R0:W5:Y:S01]  /*a8e0*/  LDG.E.S16 R23, desc[UR36][R2.64] ;  /* 0x0000002402177981 */ /* 0x008162000c1e1700 */
[----:B------:R-:W-:Y:S05]  /*a8f0*/  BRA `(.L_x_13894) ;  /* 0x0000000c00047947 */ /* 0x000fea0003800000 */
.L_x_13890:
        /* <DEDUP_REMOVED lines=9> */
.L_x_13898:
[----:B------:R-:W3:Y:S02]  /*a990*/  LDG.E.U16 R2, desc[UR36][R2.64] ;  /* 0x0000002402027981 */ /* 0x000ee4000c1e1500 */
[----:B---3--:R-:W-:-:S06]  /*a9a0*/  HADD2.F32 R23, -RZ, R2.H0_H0 ;  /* 0x20000002ff177230 */ /* 0x008fcc0000004100 */
[----:B------:R-:W0:Y:S01]  /*a9b0*/  F2I.FTZ.TRUNC.NTZ R23, R23 ;  /* 0x0000001700177305 */ /* 0x000e22000021f100 */
[----:B------:R-:W-:Y:S05]  /*a9c0*/  BRA `(.L_x_13894) ;  /* 0x0000000800d07947 */ /* 0x000fea0003800000 */
.L_x_13897:
        /* <DEDUP_REMOVED lines=9> */
.L_x_13900:
[----:B------:R-:W3:Y:S02]  /*aa60*/  LDG.E.U16 R2, desc[UR36][R2.64] ;  /* 0x0000002402027981 */ /* 0x000ee4000c1e1500 */
[----:B---3--:R-:W-:-:S06]  /*aa70*/  HADD2.F32 R23, -RZ, R2.H0_H0 ;  /* 0x20000002ff177230 */ /* 0x008fcc0000004100 */
[----:B------:R-:W0:Y:S01]  /*aa80*/  F2I.FTZ.TRUNC.NTZ R23, R23 ;  /* 0x0000001700177305 */ /* 0x000e22000021f100 */
[----:B------:R-:W-:Y:S05]  /*aa90*/  BRA `(.L_x_13894) ;  /* 0x00000008009c7947 */ /* 0x000fea0003800000 */
.L_x_13899:
[----:B------:R-:W3:Y:S02]  /*aaa0*/  LDG.E.64 R2, desc[UR36][R2.64] ;  /* 0x0000002402027981 */ /* 0x000ee4000c1e1b00 */
[----:B---3--:R0:W3:Y:S01]  /*aab0*/  F2I.F64.TRUNC R23, R2 ;  /* 0x0000000200177311 */ /* 0x0080e2000030d100 */
[----:B------:R-:W-:Y:S05]  /*aac0*/  BRA `(.L_x_13894) ;  /* 0x0000000800907947 */ /* 0x000fea0003800000 */
.L_x_13889:
        /* <DEDUP_REMOVED lines=12> */
.L_x_13903:
[----:B------:R-:W3:Y:S02]  /*ab90*/  LDG.E.64 R2, desc[UR36][R2.64] ;  /* 0x0000002402027981 */ /* 0x000ee4000c1e1b00 */
[----:B---3--:R0:W3:Y:S01]  /*aba0*/  F2I.F64.TRUNC R23, R2 ;  /* 0x0000000200177311 */ /* 0x0080e2000030d100 */
[----:B------:R-:W-:Y:S05]  /*abb0*/  BRA `(.L_x_13894) ;  /* 0x0000000800547947 */ /* 0x000fea0003800000 */
.L_x_13902:
        /* <DEDUP_REMOVED lines=27> */
.L_x_13905:
        /* <DEDUP_REMOVED lines=14> */
.L_x_13904:
[----:B---3--:R-:W3:Y:S02]  /*ae50*/  LDG.E.U16 R23, desc[UR36][R2.64] ;  /* 0x0000002402177981 */ /* 0x008ee4000c1e1500 */
[----:B---3--:R-:W-:-:S06]  /*ae60*/  IMAD.U32 R23, R23, 0x10000, RZ ;  /* 0x0001000017177824 */ /* 0x008fcc00078e00ff */
[----:B------:R-:W0:Y:S01]  /*ae70*/  F2I.FTZ.TRUNC.NTZ R23, R23 ;  /* 0x0000001700177305 */ /* 0x000e22000021f100 */
[----:B------:R-:W-:Y:S05]  /*ae80*/  BRA `(.L_x_13894) ;  /* 0x0000000400a07947 */ /* 0x000fea0003800000 */
.L_x_13901:
        /* <DEDUP_REMOVED lines=10> */
.L_x_13908:
        /* <DEDUP_REMOVED lines=21> */
.L_x_13912:
[----:B------:R-:W-:Y:S05]  /*b080*/  BSYNC B1 ;  /* 0x0000000000017941 */ /* 0x000fea0003800000 */
.L_x_13911:
[----:B------:R-:W-:Y:S01]  /*b090*/  IMAD.SHL.U32 R2, R2, 0x100000, RZ ;  /* 0x0010000002027824 */ /* 0x000fe200078e00ff */
[----:B------:R-:W-:-:S04]  /*b0a0*/  LEA R0, R0, 0x3b800000, 0x17 ;  /* 0x3b80000000007811 */ /* 0x000fc800078eb8ff */
[----:B------:R-:W-:-:S07]  /*b0b0*/  LOP3.LUT R23, R0, R2, R23, 0xfe, !PT ;  /* 0x0000000200177212 */ /* 0x000fce00078efe17 */
.L_x_13910:
[----:B------:R-:W-:Y:S05]  /*b0c0*/  BSYNC B0 ;  /* 0x0000000000007941 */ /* 0x000fea0003800000 */
.L_x_13909:
[----:B------:R-:W0:Y:S01]  /*b0d0*/  F2I.FTZ.TRUNC.NTZ R23, R23 ;  /* 0x0000001700177305 */ /* 0x000e22000021f100 */
[----:B------:R-:W-:Y:S05]  /*b0e0*/  BRA `(.L_x_13894) ;  /* 0x0000000400087947 */ /* 0x000fea0003800000 */
.L_x_13907:
        /* <DEDUP_REMOVED lines=21> */
.L_x_13916:
[----:B------:R-:W-:Y:S05]  /*b240*/  BSYNC B1 ;  /* 0x0000000000017941 */ /* 0x000fea0003800000 */
.L_x_13915:
[----:B------:R-:W-:Y:S01]  /*b250*/  IMAD.SHL.U32 R2, R2, 0x200000, RZ ;  /* 0x0020000002027824 */ /* 0x000fe200078e00ff */
[----:B------:R-:W-:-:S04]  /*b260*/  LEA R0, R0, 0x37800000, 0x17 ;  /* 0x3780000000007811 */ /* 0x000fc800078eb8ff */
[----:B------:R-:W-:-:S07]  /*b270*/  LOP3.LUT R23, R0, R2, R23, 0xfe, !PT ;  /* 0x0000000200177212 */ /* 0x000fce00078efe17 */
.L_x_13914:
[----:B------:R-:W-:Y:S05]  /*b280*/  BSYNC B0 ;  /* 0x0000000000007941 */ /* 0x000fea0003800000 */
.L_x_13913:
[----:B------:R-:W0:Y:S01]  /*b290*/  F2I.FTZ.TRUNC.NTZ R23, R23 ;  /* 0x0000001700177305 */ /* 0x000e22000021f100 */
[----:B------:R-:W-:Y:S05]  /*b2a0*/  BRA `(.L_x_13894) ;  /* 0x0000000000987947 */ /* 0x000fea0003800000 */
.L_x_13906:
        /* <DEDUP_REMOVED lines=14> */
.L_x_13920:
[----:B------:R-:W-:Y:S05]  /*b390*/  BSYNC B0 ;  /* 0x0000000000007941 */ /* 0x000fea0003800000 */
.L_x_13919:
[----:B------:R-:W0:Y:S01]  /*b3a0*/  F2I.FTZ.TRUNC.NTZ R23, R23 ;  /* 0x0000001700177305 */ /* 0x000e22000021f100 */
[----:B------:R-:W-:Y:S05]  /*b3b0*/  BRA `(.L_x_13894) ;  /* 0x0000000000547947 */ /* 0x000fea0003800000 */
.L_x_13893:
        /* <DEDUP_REMOVED lines=17> */
.L_x_13921:
[----:B------:R-:W-:Y:S05]  /*b4d0*/  BRA `(.L_x_13894) ;  /* 0x00000000000c7947 */ /* 0x000fea0003800000 */
.L_x_13918:
[----:B---3--:R0:W5:Y:S01]  /*b4e0*/  LDG.E R23, desc[UR36][R2.64] ;  /* 0x0000002402177981 */ /* 0x008162000c1e1900 */
[----:B------:R-:W-:Y:S05]  /*b4f0*/  BRA `(.L_x_13894) ;  /* 0x0000000000047947 */ /* 0x000fea0003800000 */
.L_x_13917:
[----:B---3--:R0:W5:Y:S02]  /*b500*/  LDG.E R23, desc[UR36][R2.64] ;  /* 0x0000002402177981 */ /* 0x008164000c1e1900 */
.L_x_13894:
        /* <DEDUP_REMOVED lines=15> */
.L_x_13925:
[----:B------:R0:W-:Y:S01]  /*b600*/  STG.E.U8 desc[UR36][R16.64], R2 ;  /* 0x0000000210007986 */ /* 0x0001e2000c101124 */
[----:B------:R-:W-:Y:S05]  /*b610*/  BRA `(.L_x_13927) ;  /* 0x0000000c00507947 */ /* 0x000fea0003800000 */
.L_x_13924:
        /* <DEDUP_REMOVED lines=9> */
.L_x_13929:
[----:B------:R0:W-:Y:S01]  /*b6b0*/  STG.E desc[UR36][R16.64], R2 ;  /* 0x0000000210007986 */ /* 0x0001e2000c101924 */
[----:B------:R-:W-:Y:S05]  /*b6c0*/  BRA `(.L_x_13927) ;  /* 0x0000000c00247947 */ /* 0x000fea0003800000 */
.L_x_13928:
[----:B------:R0:W-:Y:S01]  /*b6d0*/  STG.E.U16 desc[UR36][R16.64], R2 ;  /* 0x0000000210007986 */ /* 0x0001e2000c101524 */
[----:B------:R-:W-:Y:S05]  /*b6e0*/  BRA `(.L_x_13927) ;  /* 0x0000000c001c7947 */ /* 0x000fea0003800000 */
.L_x_13923:
        /* <DEDUP_REMOVED lines=9> */
.L_x_13931:
[----:B------:R-:W-:-:S04]  /*b780*/  I2FP.F32.S32 R0, R2 ;  /* 0x0000000200007245 */ /* 0x000fc80000201400 */
[----:B------:R-:W-:-:S05]  /*b790*/  F2FP.F16.F32.PACK_AB R0, RZ, R0 ;  /* 0x00000000ff00723e */ /* 0x000fca00000000ff */
[----:B------:R0:W-:Y:S01]  /*b7a0*/  STG.E.U16 desc[UR36][R16.64], R0 ;  /* 0x0000000010007986 */ /* 0x0001e2000c101524 */
[----:B------:R-:W-:Y:S05]  /*b7b0*/  BRA `(.L_x_13927) ;  /* 0x0000000800e87947 */ /* 0x000fea0003800000 */
.L_x_13930:
        /* <DEDUP_REMOVED lines=10> */
.L_x_13933:
[----:B------:R-:W-:-:S04]  /*b860*/  I2FP.F32.S32 R2, R2 ;  /* 0x0000000200027245 */ /* 0x000fc80000201400 */
[----:B------:R-:W-:-:S04]  /*b870*/  F2FP.F16.F32.PACK_AB R3, RZ, R2 ;  /* 0x00000002ff03723e */ /* 0x000fc800000000ff */
[----:B------:R-:W-:-:S05]  /*b880*/  PRMT R3, R3, 0x5410, RZ ;  /* 0x0000541003037816 */ /* 0x000fca00000000ff */
[----:B------:R0:W-:Y:S01]  /*b890*/  STG.E desc[UR36][R16.64], R3 ;  /* 0x0000000310007986 */ /* 0x0001e2000c101924 */
[----:B------:R-:W-:Y:S05]  /*b8a0*/  BRA `(.L_x_13927) ;  /* 0x0000000800ac7947 */ /* 0x000fea0003800000 */
.L_x_13932:
[----:B------:R-:W0:Y:S02]  /*b8b0*/  I2F.F64 R2, R2 ;  /* 0x0000000200027312 */ /* 0x000e240000201c00 */
[----:B0-----:R0:W-:Y:S01]  /*b8c0*/  STG.E.64 desc[UR36][R16.64], R2 ;  /* 0x0000000210007986 */ /* 0x0011e2000c101b24 */
[----:B------:R-:W-:Y:S05]  /*b8d0*/  BRA `(.L_x_13927) ;  /* 0x0000000800a07947 */ /* 0x000fea0003800000 */
.L_x_13922:
        /* <DEDUP_REMOVED lines=12> */
.L_x_13936:
[----:B------:R-:W0:Y:S01]  /*b9a0*/  I2F.F64 R4, R2 ;  /* 0x0000000200047312 */ /* 0x000e220000201c00 */
[----:B------:R-:W-:-:S05]  /*b9b0*/  CS2R R6, SRZ ;  /* 0x0000000000067805 */ /* 0x000fca000001ff00 */
[----:B0-----:R0:W-:Y:S01]  /*b9c0*/  STG.E.128 desc[UR36][R16.64], R4 ;  /* 0x0000000410007986 */ /* 0x0011e2000c101d24 */
[----:B------:R-:W-:Y:S05]  /*b9d0*/  BRA `(.L_x_13927) ;  /* 0x0000000800607947 */ /* 0x000fea0003800000 */
.L_x_13935:
        /* <DEDUP_REMOVED lines=21> */
.L_x_13940:
[----:B------:R-:W-:Y:S05]  /*bb30*/  BSYNC B0 ;  /* 0x0000000000007941 */ /* 0x000fea0003800000 */
.L_x_13939:
[----:B------:R-:W-:-:S05]  /*bb40*/  LOP3.LUT R3, R0, R3, RZ, 0xfc, !PT ;  /* 0x0000000300037212 */ /* 0x000fca00078efcff */
[----:B------:R0:W-:Y:S01]  /*bb50*/  STG.E.U8 desc[UR36][R16.64], R3 ;  /* 0x0000000310007986 */ /* 0x0001e2000c101124 */
[----:B------:R-:W-:Y:S05]  /*bb60*/  BRA `(.L_x_13927) ;  /* 0x0000000400fc7947 */ /* 0x000fea0003800000 */
.L_x_13938:
        /* <DEDUP_REMOVED lines=13> */
.L_x_13942:
[----:B------:R-:W-:Y:S01]  /*bc40*/  IMAD.MOV.U32 R0, RZ, RZ, 0x7f ;  /* 0x0000007fff007424 */ /* 0x000fe200078e00ff */
[----:B------:R-:W-:-:S04]  /*bc50*/  ISETP.GT.U32.AND P0, PT, R2, 0x7f800000, PT ;  /* 0x7f8000000200780c */ /* 0x000fc80003f04070 */
[----:B------:R-:W-:-:S09]  /*bc60*/  SEL R0, R0, 0x7c, P0 ;  /* 0x0000007c00007807 */ /* 0x000fd20000000000 */
.L_x_13943:
[----:B------:R-:W-:Y:S05]  /*bc70*/  BSYNC B0 ;  /* 0x0000000000007941 */ /* 0x000fea0003800000 */
.L_x_13941:
[----:B------:R-:W-:-:S04]  /*bc80*/  LOP3.LUT R2, R3, 0x80000000, RZ, 0xc0, !PT ;  /* 0x8000000003027812 */ /* 0x000fc800078ec0ff */
[----:B------:R-:W-:-:S04]  /*bc90*/  SHF.R.U32.HI R3, RZ, 0x18, R2 ;  /* 0x00000018ff037819 */ /* 0x000fc80000011602 */
[----:B------:R-:W-:-:S05]  /*bca0*/  LOP3.LUT R3, R0, R3, RZ, 0xfc, !PT ;  /* 0x0000000300037212 */ /* 0x000fca00078efcff */
[----:B------:R0:W-:Y:S01]  /*bcb0*/  STG.E.U8 desc[UR36][R16.64], R3 ;  /* 0x0000000310007986 */ /* 0x0001e2000c101124 */
[----:B------:R-:W-:Y:S05]  /*bcc0*/  BRA `(.L_x_13927) ;  /* 0x0000000400a47947 */ /* 0x000fea0003800000 */
.L_x_13937:
[----:B------:R-:W-:-:S04]  /*bcd0*/  I2FP.F32.S32 R0, R2 ;  /* 0x0000000200007245 */ /* 0x000fc80000201400 */
[----:B------:R-:W-:-:S05]  /*bce0*/  F2FP.BF16.F32.PACK_AB R0, RZ, R0 ;  /* 0x00000000ff00723e */ /* 0x000fca00000010ff */
[----:B------:R0:W-:Y:S01]  /*bcf0*/  STG.E.U16 desc[UR36][R16.64], R0 ;  /* 0x0000000010007986 */ /* 0x0001e2000c101524 */
[----:B------:R-:W-:Y:S05]  /*bd00*/  BRA `(.L_x_13927) ;  /* 0x0000000400947947 */ /* 0x000fea0003800000 */
.L_x_13934:
        /* <DEDUP_REMOVED lines=10> */
.L_x_13946:
        /* <DEDUP_REMOVED lines=17> */
.L_x_13949:
[----:B------:R-:W-:-:S04]  /*bec0*/  LOP3.LUT R2, R3, 0x80000000, RZ, 0xc0, !PT ;  /* 0x8000000003027812 */ /* 0x000fc800078ec0ff */
[----:B------:R-:W-:-:S04]  /*bed0*/  SHF.R.U32.HI R3, RZ, 0x18, R2 ;  /* 0x00000018ff037819 */ /* 0x000fc80000011602 */
[----:B------:R-:W-:-:S04]  /*bee0*/  LOP3.LUT R0, R0, R3, RZ, 0xfc, !PT ;  /* 0x0000000300007212 */ /* 0x000fc800078efcff */
[----:B------:R-:W-:-:S07]  /*bef0*/  PRMT R8, R0, 0x7610, R8 ;  /* 0x0000761000087816 */ /* 0x000fce0000000008 */
.L_x_13948:
[----:B------:R-:W-:Y:S05]  /*bf00*/  BSYNC B0 ;  /* 0x0000000000007941 */ /* 0x000fea0003800000 */
.L_x_13947:
[----:B------:R3:W-:Y:S01]  /*bf10*/  STG.E.U8 desc[UR36][R16.64], R8 ;  /* 0x0000000810007986 */ /* 0x0007e2000c101124 */
[----:B------:R-:W-:Y:S05]  /*bf20*/  BRA `(.L_x_13927) ;  /* 0x00000004000c7947 */ /* 0x000fea0003800000 */
.L_x_13945:
        /* <DEDUP_REMOVED lines=17> */
.L_x_13952:
[----:B------:R-:W-:-:S04]  /*c040*/  LOP3.LUT R2, R3, 0x80000000, RZ, 0xc0, !PT ;  /* 0x8000000003027812 */ /* 0x000fc800078ec0ff */
[----:B------:R-:W-:-:S04]  /*c050*/  SHF.R.U32.HI R3, RZ, 0x18, R2 ;  /* 0x00000018ff037819 */ /* 0x000fc80000011602 */
[----:B------:R-:W-:-:S04]  /*c060*/  LOP3.LUT R0, R0, R3, RZ, 0xfc, !PT ;  /* 0x0000000300007212 */ /* 0x000fc800078efcff */
[----:B------:R-:W-:-:S07]  /*c070*/  PRMT R8, R0, 0x7610, R8 ;  /* 0x0000761000087816 */ /* 0x000fce0000000008 */
.L_x_13951:
[----:B------:R-:W-:Y:S05]  /*c080*/  BSYNC B0 ;  /* 0x0000000000007941 */ /* 0x000fea0003800000 */
.L_x_13950:
[----:B------:R0:W-:Y:S01]  /*c090*/  STG.E.U8 desc[UR36][R16.64], R8 ;  /* 0x0000000810007986 */ /* 0x0001e2000c101124 */
[----:B------:R-:W-:Y:S05]  /*c0a0*/  BRA `(.L_x_13927) ;  /* 0x0000000000ac7947 */ /* 0x000fea0003800000 */
.L_x_13944:
        /* <DEDUP_REMOVED lines=22> */
.L_x_13926:
        /* <DEDUP_REMOVED lines=16> */
.L_x_13955:
[----:B------:R-:W-:Y:S05]  /*c310*/  BRA `(.L_x_13927) ;  /* 0x0000000000107947 */ /* 0x000fea0003800000 */
.L_x_13954:
[----:B------:R-:W-:-:S05]  /*c320*/  SHF.R.S32.HI R3, RZ, 0x1f, R2 ;  /* 0x0000001fff037819 */ /* 0x000fca0000011402 */
[----:B------:R1:W-:Y:S01]  /*c330*/  STG.E.64 desc[UR36][R16.64], R2 ;  /* 0x0000000210007986 */ /* 0x0003e2000c101b24 */
[----:B------:R-:W-:Y:S05]  /*c340*/  BRA `(.L_x_13927) ;  /* 0x0000000000047947 */ /* 0x000fea0003800000 */
.L_x_13953:
[----:B------:R0:W-:Y:S02]  /*c350*/  STG.E desc[UR36][R16.64], R2 ;  /* 0x0000000210007986 */ /* 0x0001e4000c101924 */
.L_x_13927:
[----:B------:R-:W-:-:S07]  /*c360*/  VIADD R19, R19, 0x80 ;  /* 0x0000008013137836 */ /* 0x000fce0000000000 */
.L_x_13854:
[----:B------:R-:W-:Y:S05]  /*c370*/  BSYNC B6 ;  /* 0x0000000000067941 */ /* 0x000fea0003800000 */
.L_x_13853:
        /* <DEDUP_REMOVED lines=357> */
.L_x_13956:
        /* <DEDUP_REMOVED lines=20> */
.L_x_13960:
[----:B------:R0:W5:Y:S01]  /*db10*/  LDG.E.U8 R19, desc[UR36][R2.64] ;  /* 0x0000002402137981 */ /* 0x000162000c1e1100 */
[----:B------:R-:W-:Y:S05]  /*db20*/  BRA `(.L_x_13962) ;  /* 0x0000000c00347947 */ /* 0x000fea0003800000 */
.L_x_13959:
        /* <DEDUP_REMOVED lines=8> */
.L_x_13964:
[----:B------:R0:W5:Y:S01]  /*dbb0*/  LDG.E R19, desc[UR36][R2.64] ;  /* 0x0000002402137981 */ /* 0x000162000c1e1900 */
[----:B------:R-:W-:Y:S05]  /*dbc0*/  BRA `(.L_x_13962) ;  /* 0x0000000c000c7947 */ /* 0x000fea0003800000 */
.L_x_13963:
[----:B------:R0:W5:Y:S01]  /*dbd0*/  LDG.E.S16 R19, desc[UR36][R2.64] ;  /* 0x0000002402137981 */ /* 0x000162000c1e1700 */
[----:B------:R-:W-:Y:S05]  /*dbe0*/  BRA `(.L_x_13962) ;  /* 0x0000000c00047947 */ /* 0x000fea0003800000 */
.L_x_13958:
        /* <DEDUP_REMOVED lines=9> */
.L_x_13966:
[----:B------:R-:W2:Y:S02]  /*dc80*/  LDG.E.U16 R2, desc[UR36][R2.64] ;  /* 0x0000002402027981 */ /* 0x000ea4000c1e1500 */
[----:B--2---:R-:W-:-:S06]  /*dc90*/  HADD2.F32 R19, -RZ, R2.H0_H0 ;  /* 0x20000002ff137230 */ /* 0x004fcc0000004100 */
[----:B------:R-:W0:Y:S01]  /*dca0*/  F2I.FTZ.TRUNC.NTZ R19, R19 ;  /* 0x0000001300137305 */ /* 0x000e22000021f100 */
[----:B------:R-:W-:Y:S05]  /*dcb0*/  BRA `(.L_x_13962) ;  /* 0x0000000800d07947 */ /* 0x000fea0003800000 */
.L_x_13965:
        /* <DEDUP_REMOVED lines=9> */
.L_x_13968:
[----:B------:R-:W2:Y:S02]  /*dd50*/  LDG.E.U16 R2, desc[UR36][R2.64] ;  /* 0x0000002402027981 */ /* 0x000ea4000c1e1500 */
[----:B--2---:R-:W-:-:S06]  /*dd60*/  HADD2.F32 R19, -RZ, R2.H0_H0 ;  /* 0x20000002ff137230 */ /* 0x004fcc0000004100 */
[----:B------:R-:W0:Y:S01]  /*dd70*/  F2I.FTZ.TRUNC.NTZ R19, R19 ;  /* 0x0000001300137305 */ /* 0x000e22000021f100 */
[----:B------:R-:W-:Y:S05]  /*dd80*/  BRA `(.L_x_13962) ;  /* 0x00000008009c7947 */ /* 0x000fea0003800000 */
.L_x_13967:
[----:B------:R-:W2:Y:S02]  /*dd90*/  LDG.E.64 R2, desc[UR36][R2.64] ;  /* 0x0000002402027981 */ /* 0x000ea4000c1e1b00 */
[----:B--2---:R0:W1:Y:S01]  /*dda0*/  F2I.F64.TRUNC R19, R2 ;  /* 0x0000000200137311 */ /* 0x004062000030d100 */
[----:B------:R-:W-:Y:S05]  /*ddb0*/  BRA `(.L_x_13962) ;  /* 0x0000000800907947 */ /* 0x000fea0003800000 */
.L_x_13957:
        /* <DEDUP_REMOVED lines=12> */
.L_x_13971:
[----:B------:R-:W2:Y:S02]  /*de80*/  LDG.E.64 R2, desc[UR36][R2.64] ;  /* 0x0000002402027981 */ /* 0x000ea4000c1e1b00 */
[----:B--2---:R0:W1:Y:S01]  /*de90*/  F2I.F64.TRUNC R19, R2 ;  /* 0x0000000200137311 */ /* 0x004062000030d100 */
[----:B------:R-:W-:Y:S05]  /*dea0*/  BRA `(.L_x_13962) ;  /* 0x0000000800547947 */ /* 0x000fea0003800000 */
.L_x_13970:
        /* <DEDUP_REMOVED lines=27> */
.L_x_13973:
        /* <DEDUP_REMOVED lines=14> */
.L_x_13972:
[----:B------:R-:W2:Y:S02]  /*e140*/  LDG.E.U16 R19, desc[UR36][R2.64] ;  /* 0x0000002402137981 */ /* 0x000ea4000c1e1500 */
[----:B--2---:R-:W-:-:S06]  /*e150*/  IMAD.U32 R19, R19, 0x10000, RZ ;  /* 0x0001000013137824 */ /* 0x004fcc00078e00ff */
[----:B------:R-:W4:Y:S01]  /*e160*/  F2I.FTZ.TRUNC.NTZ R19, R19 ;  /* 0x0000001300137305 */ /* 0x000f22000021f100 */
[----:B------:R-:W-:Y:S05]  /*e170*/  BRA `(.L_x_13962) ;  /* 0x0000000400a07947 */ /* 0x000fea0003800000 */
.L_x_13969:
        /* <DEDUP_REMOVED lines=10> */
.L_x_13976:
        /* <DEDUP_REMOVED lines=21> */
.L_x_13980:
[----:B------:R-:W-:Y:S05]  /*e370*/  BSYNC B1 ;  /* 0x0000000000017941 */ /* 0x000fea0003800000 */
.L_x_13979:
[----:B------:R-:W-:Y:S01]  /*e380*/  IMAD.SHL.U32 R2, R2, 0x100000, RZ ;  /* 0x0010000002027824 */ /* 0x000fe200078e00ff */
[----:B------:R-:W-:-:S04]  /*e390*/  LEA R0, R0, 0x3b800000, 0x17 ;  /* 0x3b80000000007811 */ /* 0x000fc800078eb8ff */
[----:B------:R-:W-:-:S07]  /*e3a0*/  LOP3.LUT R19, R0, R2, R19, 0xfe, !PT ;  /* 0x0000000200137212 */ /* 0x000fce00078efe13 */
.L_x_13978:
[----:B------:R-:W-:Y:S05]  /*e3b0*/  BSYNC B0 ;  /* 0x0000000000007941 */ /* 0x000fea0003800000 */
.L_x_13977:
[----:B------:R-:W0:Y:S01]  /*e3c0*/  F2I.FTZ.TRUNC.NTZ R19, R19 ;  /* 0x0000001300137305 */ /* 0x000e22000021f100 */
[----:B------:R-:W-:Y:S05]  /*e3d0*/  BRA `(.L_x_13962) ;  /* 0x0000000400087947 */ /* 0x000fea0003800000 */
.L_x_13975:
        /* <DEDUP_REMOVED lines=21> */
.L_x_13984:
[----:B------:R-:W-:Y:S05]  /*e530*/  BSYNC B1 ;  /* 0x0000000000017941 */ /* 0x000fea0003800000 */
.L_x_13983:
[----:B------:R-:W-:Y:S01]  /*e540*/  IMAD.SHL.U32 R2, R2, 0x200000, RZ ;  /* 0x0020000002027824 */ /* 0x000fe200078e00ff */
[----:B------:R-:W-:-:S04]  /*e550*/  LEA R0, R0, 0x37800000, 0x17 ;  /* 0x3780000000007811 */ /* 0x000fc800078eb8ff */
[----:B------:R-:W-:-:S07]  /*e560*/  LOP3.LUT R19, R0, R2, R19, 0xfe, !PT ;  /* 0x0000000200137212 */ /* 0x000fce00078efe13 */
.L_x_13982:
[----:B------:R-:W-:Y:S05]  /*e570*/  BSYNC B0 ;  /* 0x0000000000007941 */ /* 0x000fea0003800000 */
.L_x_13981:
[----:B------:R-:W0:Y:S01]  /*e580*/  F2I.FTZ.TRUNC.NTZ R19, R19 ;  /* 0x0000001300137305 */ /* 0x000e22000021f100 */
[----:B------:R-:W-:Y:S05]  /*e590*/  BRA `(.L_x_13962) ;  /* 0x0000000000987947 */ /* 0x000fea0003800000 */
.L_x_13974:
        /* <DEDUP_REMOVED lines=14> */
.L_x_13988:
[----:B------:R-:W-:Y:S05]  /*e680*/  BSYNC B0 ;  /* 0x0000000000007941 */ /* 0x000fea0003800000 */
.L_x_13987:
[----:B------:R-:W0:Y:S01]  /*e690*/  F2I.FTZ.TRUNC.NTZ R19, R19 ;  /* 0x0000001300137305 */ /* 0x000e22000021f100 */
[----:B------:R-:W-:Y:S05]  /*e6a0*/  BRA `(.L_x_13962) ;  /* 0x0000000000547947 */ /* 0x000fea0003800000 */
.L_x_13961:
        /* <DEDUP_REMOVED lines=17> */
.L_x_13989:
[----:B------:R-:W-:Y:S05]  /*e7c0*/  BRA `(.L_x_13962) ;  /* 0x00000000000c7947 */ /* 0x000fea0003800000 */
.L_x_13986:
[----:B------:R0:W5:Y:S01]  /*e7d0*/  LDG.E R19, desc[UR36][R2.64] ;  /* 0x0000002402137981 */ /* 0x000162000c1e1900 */
[----:B------:R-:W-:Y:S05]  /*e7e0*/  BRA `(.L_x_13962) ;  /* 0x0000000000047947 */ /* 0x000fea0003800000 */
.L_x_13985:
[----:B------:R0:W5:Y:S02]  /*e7f0*/  LDG.E R19, desc[UR36][R2.64] ;  /* 0x0000002402137981 */ /* 0x000164000c1e1900 */
.L_x_13962:
        /* <DEDUP_REMOVED lines=17> */
.L_x_13993:
[----:B------:R2:W5:Y:S01]  /*e910*/  LDG.E.U8 R18, desc[UR36][R2.64] ;  /* 0x0000002402127981 */ /* 0x000562000c1e1100 */
[----:B------:R-:W-:Y:S05]  /*e920*/  BRA `(.L_x_13995) ;  /* 0x0000000c00347947 */ /* 0x000fea0003800000 */
.L_x_13992:
        /* <DEDUP_REMOVED lines=8> */
.L_x_13997:
[----:B------:R0:W5:Y:S01]  /*e9b0*/  LDG.E R18, desc[UR36][R2.64] ;  /* 0x0000002402127981 */ /* 0x000162000c1e1900 */
[----:B------:R-:W-:Y:S05]  /*e9c0*/  BRA `(.L_x_13995) ;  /* 0x0000000c000c7947 */ /* 0x000fea0003800000 */
.L_x_13996:
[----:B------:R0:W5:Y:S01]  /*e9d0*/  LDG.E.S16 R18, desc[UR36][R2.64] ;  /* 0x0000002402127981 */ /* 0x000162000c1e1700 */
[----:B------:R-:W-:Y:S05]  /*e9e0*/  BRA `(.L_x_13995) ;  /* 0x0000000c00047947 */ /* 0x000fea0003800000 */
.L_x_13991:
        /* <DEDUP_REMOVED lines=9> */
.L_x_13999:
[----:B------:R-:W2:Y:S02]  /*ea80*/  LDG.E.U16 R2, desc[UR36][R2.64] ;  /* 0x0000002402027981 */ /* 0x000ea4000c1e1500 */
[----:B--2---:R-:W-:-:S06]  /*ea90*/  HADD2.F32 R18, -RZ, R2.H0_H0 ;  /* 0x20000002ff127230 */ /* 0x004fcc0000004100 */
[----:B------:R-:W0:Y:S01]  /*eaa0*/  F2I.FTZ.TRUNC.NTZ R18, R18 ;  /* 0x0000001200127305 */ /* 0x000e22000021f100 */
[----:B------:R-:W-:Y:S05]  /*eab0*/  BRA `(.L_x_13995) ;  /* 0x0000000800d07947 */ /* 0x000fea0003800000 */
.L_x_13998:
        /* <DEDUP_REMOVED lines=9> */
.L_x_14001:
[----:B------:R-:W2:Y:S02]  /*eb50*/  LDG.E.U16 R2, desc[UR36][R2.64] ;  /* 0x0000002402027981 */ /* 0x000ea4000c1e1500 */
[----:B--2---:R-:W-:-:S06]  /*eb60*/  HADD2.F32 R18, -RZ, R2.H0_H0 ;  /* 0x20000002ff127230 */ /* 0x004fcc0000004100 */
[----:B------:R-:W0:Y:S01]  /*eb70*/  F2I.FTZ.TRUNC.NTZ R18, R18 ;  /* 0x0000001200127305 */ /* 0x000e22000021f100 */
[----:B------:R-:W-:Y:S05]  /*eb80*/  BRA `(.L_x_13995) ;  /* 0x00000008009c7947 */ /* 0x000fea0003800000 */
.L_x_14000:
[----:B------:R-:W2:Y:S02]  /*eb90*/  LDG.E.64 R2, desc[UR36][R2.64] ;  /* 0x0000002402027981 */ /* 0x000ea4000c1e1b00 */
[----:B--2---:R0:W2:Y:S01]  /*eba0*/  F2I.F64.TRUNC R18, R2 ;  /* 0x0000000200127311 */ /* 0x0040a2000030d100 */
[----:B------:R-:W-:Y:S05]  /*ebb0*/  BRA `(.L_x_13995) ;  /* 0x0000000800907947 */ /* 0x000fea0003800000 */
.L_x_13990:
        /* <DEDUP_REMOVED lines=12> */
.L_x_14004:
[----:B------:R-:W2:Y:S02]  /*ec80*/  LDG.E.64 R2, desc[UR36][R2.64] ;  /* 0x0000002402027981 */ /* 0x000ea4000c1e1b00 */
[----:B--2---:R0:W2:Y:S01]  /*ec90*/  F2I.F64.TRUNC R18, R2 ;  /* 0x0000000200127311 */ /* 0x0040a2000030d100 */
[----:B------:R-:W-:Y:S05]  /*eca0*/  BRA `(.L_x_13995) ;  /* 0x0000000800547947 */ /* 0x000fea0003800000 */
.L_x_14003:
        /* <DEDUP_REMOVED lines=27> */
.L_x_14006:
        /* <DEDUP_REMOVED lines=14> */
.L_x_14005:
[----:B------:R-:W2:Y:S02]  /*ef40*/  LDG.E.U16 R18, desc[UR36][R2.64] ;  /* 0x0000002402127981 */ /* 0x000ea4000c1e1500 */
[----:B--2---:R-:W-:-:S06]  /*ef50*/  IMAD.U32 R18, R18, 0x10000, RZ ;  /* 0x0001000012127824 */ /* 0x004fcc00078e00ff */
[----:B------:R-:W0:Y:S01]  /*ef60*/  F2I.FTZ.TRUNC.NTZ R18, R18 ;  /* 0x0000001200127305 */ /* 0x000e22000021f100 */
[----:B------:R-:W-:Y:S05]  /*ef70*/  BRA `(.L_x_13995) ;  /* 0x0000000400a07947 */ /* 0x000fea0003800000 */
.L_x_14002:
        /* <DEDUP_REMOVED lines=10> */
.L_x_14009:
        /* <DEDUP_REMOVED lines=21> */
.L_x_14013:
[----:B------:R-:W-:Y:S05]  /*f170*/  BSYNC B1 ;  /* 0x0000000000017941 */ /* 0x000fea0003800000 */
.L_x_14012:
[----:B------:R-:W-:Y:S01]  /*f180*/  IMAD.SHL.U32 R2, R2, 0x100000, RZ ;  /* 0x0010000002027824 */ /* 0x000fe200078e00ff */
[----:B------:R-:W-:-:S04]  /*f190*/  LEA R3, R0, 0x3b800000, 0x17 ;  /* 0x3b80000000037811 */ /* 0x000fc800078eb8ff */
[----:B------:R-:W-:-:S07]  /*f1a0*/  LOP3.LUT R18, R3, R2, R18, 0xfe, !PT ;  /* 0x0000000203127212 */ /* 0x000fce00078efe12 */
.L_x_14011:
[----:B------:R-:W-:Y:S05]  /*f1b0*/  BSYNC B0 ;  /* 0x0000000000007941 */ /* 0x000fea0003800000 */
.L_x_14010:
[----:B------:R-:W0:Y:S01]  /*f1c0*/  F2I.FTZ.TRUNC.NTZ R18, R18 ;  /* 0x0000001200127305 */ /* 0x000e22000021f100 */
[----:B------:R-:W-:Y:S05]  /*f1d0*/  BRA `(.L_x_13995) ;  /* 0x0000000400087947 */ /* 0x000fea0003800000 */
.L_x_14008:
        /* <DEDUP_REMOVED lines=21> */
.L_x_14017:
[----:B------:R-:W-:Y:S05]  /*f330*/  BSYNC B1 ;  /* 0x0000000000017941 */ /* 0x000fea0003800000 */
.L_x_14016:
[----:B------:R-:W-:Y:S01]  /*f340*/  IMAD.SHL.U32 R2, R2, 0x200000, RZ ;  /* 0x0020000002027824 */ /* 0x000fe200078e00ff */
[----:B------:R-:W-:-:S04]  /*f350*/  LEA R3, R0, 0x37800000, 0x17 ;  /* 0x3780000000037811 */ /* 0x000fc800078eb8ff */
[----:B------:R-:W-:-:S07]  /*f360*/  LOP3.LUT R18, R3, R2, R18, 0xfe, !PT ;  /* 0x0000000203127212 */ /* 0x000fce00078efe12 */
.L_x_14015:
[----:B------:R-:W-:Y:S05]  /*f370*/  BSYNC B0 ;  /* 0x0000000000007941 */ /* 0x000fea0003800000 */
.L_x_14014:
[----:B------:R-:W0:Y:S01]  /*f380*/  F2I.FTZ.TRUNC.NTZ R18, R18 ;  /* 0x0000001200127305 */ /* 0x000e22000021f100 */
[----:B------:R-:W-:Y:S05]  /*f390*/  BRA `(.L_x_13995) ;  /* 0x0000000000987947 */ /* 0x000fea0003800000 */
.L_x_14007:
        /* <DEDUP_REMOVED lines=14> */
.L_x_14021:
[----:B------:R-:W-:Y:S05]  /*f480*/  BSYNC B0 ;  /* 0x0000000000007941 */ /* 0x000fea0003800000 */
.L_x_14020:
[----:B------:R-:W0:Y:S01]  /*f490*/  F2I.FTZ.TRUNC.NTZ R18, R18 ;  /* 0x0000001200127305 */ /* 0x000e22000021f100 */
[----:B------:R-:W-:Y:S05]  /*f4a0*/  BRA `(.L_x_13995) ;  /* 0x0000000000547947 */ /* 0x000fea0003800000 */
.L_x_13994:
        /* <DEDUP_REMOVED lines=17> */
.L_x_14022:
[----:B------:R-:W-:Y:S05]  /*f5c0*/  BRA `(.L_x_13995) ;  /* 0x00000000000c7947 */ /* 0x000fea0003800000 */
.L_x_14019:
[----:B------:R0:W5:Y:S01]  /*f5d0*/  LDG.E R18, desc[UR36][R2.64] ;  /* 0x0000002402127981 */ /* 0x000162000c1e1900 */
[----:B------:R-:W-:Y:S05]  /*f5e0*/  BRA `(.L_x_13995) ;  /* 0x0000000000047947 */ /* 0x000fea0003800000 */
.L_x_14018:
[----:B------:R0:W5:Y:S02]  /*f5f0*/  LDG.E R18, desc[UR36][R2.64] ;  /* 0x0000002402127981 */ /* 0x000164000c1e1900 */
.L_x_13995:
        /* <DEDUP_REMOVED lines=15> */
.L_x_14026:
[----:B------:R-:W-:Y:S01]  /*f6f0*/  STG.E.U8 desc[UR36][R16.64], R2 ;  /* 0x0000000210007986 */ /* 0x000fe2000c101124 */
[----:B------:R-:W-:Y:S05]  /*f700*/  EXIT ;  /* 0x000000000000794d */ /* 0x000fea0003800000 */
.L_x_14025:
        /* <DEDUP_REMOVED lines=9> */
.L_x_14029:
[----:B------:R-:W-:Y:S01]  /*f7a0*/  STG.E desc[UR36][R16.64], R2 ;  /* 0x0000000210007986 */ /* 0x000fe2000c101924 */
[----:B------:R-:W-:Y:S05]  /*f7b0*/  EXIT ;  /* 0x000000000000794d */ /* 0x000fea0003800000 */
.L_x_14028:
[----:B------:R-:W-:Y:S01]  /*f7c0*/  STG.E.U16 desc[UR36][R16.64], R2 ;  /* 0x0000000210007986 */ /* 0x000fe2000c101524 */
[----:B------:R-:W-:Y:S05]  /*f7d0*/  EXIT ;  /* 0x000000000000794d */ /* 0x000fea0003800000 */
.L_x_14024:
        /* <DEDUP_REMOVED lines=9> */
.L_x_14031:
[----:B------:R-:W-:-:S04]  /*f870*/  I2FP.F32.S32 R0, R2 ;  /* 0x0000000200007245 */ /* 0x000fc80000201400 */
[----:B------:R-:W-:-:S05]  /*f880*/  F2FP.F16.F32.PACK_AB R0, RZ, R0 ;  /* 0x00000000ff00723e */ /* 0x000fca00000000ff */
[----:B------:R-:W-:Y:S01]  /*f890*/  STG.E.U16 desc[UR36][R16.64], R0 ;  /* 0x0000000010007986 */ /* 0x000fe2000c101524 */
[----:B------:R-:W-:Y:S05]  /*f8a0*/  EXIT ;  /* 0x000000000000794d */ /* 0x000fea0003800000 */
.L_x_14030:
        /* <DEDUP_REMOVED lines=10> */
.L_x_14033:
[----:B------:R-:W-:-:S04]  /*f950*/  I2FP.F32.S32 R2, R2 ;  /* 0x0000000200027245 */ /* 0x000fc80000201400 */
[----:B------:R-:W-:-:S04]  /*f960*/  F2FP.F16.F32.PACK_AB R3, RZ, R2 ;  /* 0x00000002ff03723e */ /* 0x000fc800000000ff */
[----:B------:R-:W-:-:S05]  /*f970*/  PRMT R3, R3, 0x5410, RZ ;  /* 0x0000541003037816 */ /* 0x000fca00000000ff */
[----:B------:R-:W-:Y:S01]  /*f980*/  STG.E desc[UR36][R16.64], R3 ;  /* 0x0000000310007986 */ /* 0x000fe2000c101924 */
[----:B------:R-:W-:Y:S05]  /*f990*/  EXIT ;  /* 0x000000000000794d */ /* 0x000fea0003800000 */
.L_x_14032:
[----:B------:R-:W0:Y:S02]  /*f9a0*/  I2F.F64 R2, R2 ;  /* 0x0000000200027312 */ /* 0x000e240000201c00 */
[----:B0-----:R-:W-:Y:S01]  /*f9b0*/  STG.E.64 desc[UR36][R16.64], R2 ;  /* 0x0000000210007986 */ /* 0x001fe2000c101b24 */
[----:B------:R-:W-:Y:S05]  /*f9c0*/  EXIT ;  /* 0x000000000000794d */ /* 0x000fea0003800000 */
.L_x_14023:
        /* <DEDUP_REMOVED lines=12> */
.L_x_14036:
[----:B------:R-:W0:Y:S01]  /*fa90*/  I2F.F64 R4, R2 ;  /* 0x0000000200047312 */ /* 0x000e220000201c00 */
[----:B------:R-:W-:-:S05]  /*faa0*/  CS2R R6, SRZ ;  /* 0x0000000000067805 */ /* 0x000fca000001ff00 */
[----:B0-----:R-:W-:Y:S01]  /*fab0*/  STG.E.128 desc[UR36][R16.64], R4 ;  /* 0x0000000410007986 */ /* 0x001fe2000c101d24 */
[----:B------:R-:W-:Y:S05]  /*fac0*/  EXIT ;  /* 0x000000000000794d */ /* 0x000fea0003800000 */
.L_x_14035:
        /* <DEDUP_REMOVED lines=21> */
.L_x_14040:
[----:B------:R-:W-:Y:S05]  /*fc20*/  BSYNC B0 ;  /* 0x0000000000007941 */ /* 0x000fea0003800000 */
.L_x_14039:
[----:B------:R-:W-:-:S05]  /*fc30*/  LOP3.LUT R3, R0, R3, RZ, 0xfc, !PT ;  /* 0x0000000300037212 */ /* 0x000fca00078efcff */
[----:B------:R-:W-:Y:S01]  /*fc40*/  STG.E.U8 desc[UR36][R16.64], R3 ;  /* 0x0000000310007986 */ /* 0x000fe2000c101124 */
[----:B------:R-:W-:Y:S05]  /*fc50*/  EXIT ;  /* 0x000000000000794d */ /* 0x000fea0003800000 */
.L_x_14038:
        /* <DEDUP_REMOVED lines=13> */
.L_x_14042:
[----:B------:R-:W-:Y:S01]  /*fd30*/  IMAD.MOV.U32 R0, RZ, RZ, 0x7f ;  /* 0x0000007fff007424 */ /* 0x000fe200078e00ff */
[----:B------:R-:W-:-:S04]  /*fd40*/  ISETP.GT.U32.AND P0, PT, R2, 0x7f800000, PT ;  /* 0x7f8000000200780c */ /* 0x000fc80003f04070 */
[----:B------:R-:W-:-:S09]  /*fd50*/  SEL R0, R0, 0x7c, P0 ;  /* 0x0000007c00007807 */ /* 0x000fd20000000000 */
.L_x_14043:
[----:B------:R-:W-:Y:S05]  /*fd60*/  BSYNC B0 ;  /* 0x0000000000007941 */ /* 0x000fea0003800000 */
.L_x_14041:
[----:B------:R-:W-:-:S04]  /*fd70*/  LOP3.LUT R2, R3, 0x80000000, RZ, 0xc0, !PT ;  /* 0x8000000003027812 */ /* 0x000fc800078ec0ff */
[----:B------:R-:W-:-:S04]  /*fd80*/  SHF.R.U32.HI R3, RZ, 0x18, R2 ;  /* 0x00000018ff037819 */ /* 0x000fc80000011602 */
[----:B------:R-:W-:-:S05]  /*fd90*/  LOP3.LUT R3, R0, R3, RZ, 0xfc, !PT ;  /* 0x0000000300037212 */ /* 0x000fca00078efcff */
[----:B------:R-:W-:Y:S01]  /*fda0*/  STG.E.U8 desc[UR36][R16.64], R3 ;  /* 0x0000000310007986 */ /* 0x000fe2000c101124 */
[----:B------:R-:W-:Y:S05]  /*fdb0*/  EXIT ;  /* 0x000000000000794d */ /* 0x000fea0003800000 */
.L_x_14037:
[----:B------:R-:W-:-:S04]  /*fdc0*/  I2FP.F32.S32 R0, R2 ;  /* 0x0000000200007245 */ /* 0x000fc80000201400 */
[----:B------:R-:W-:-:S05]  /*fdd0*/  F2FP.BF16.F32.PACK_AB R0, RZ, R0 ;  /* 0x00000000ff00723e */ /* 0x000fca00000010ff */
[----:B------:R-:W-:Y:S01]  /*fde0*/  STG.E.U16 desc[UR36][R16.64], R0 ;  /* 0x0000000010007986 */ /* 0x000fe2000c101524 */
[----:B------:R-:W-:Y:S05]  /*fdf0*/  EXIT ;  /* 0x000000000000794d */ /* 0x000fea0003800000 */
.L_x_14034:
        /* <DEDUP_REMOVED lines=10> */
.L_x_14046:
        /* <DEDUP_REMOVED lines=17> */
.L_x_14049:
[----:B------:R-:W-:-:S04]  /*ffb0*/  LOP3.LUT R2, R3, 0x80000000, RZ, 0xc0, !PT ;  /* 0x8000000003027812 */ /* 0x000fc800078ec0ff */
[----:B------:R-:W-:-:S04]  /*ffc0*/  SHF.R.U32.HI R3, RZ, 0x18, R2 ;  /* 0x00000018ff037819 */ /* 0x000fc80000011602 */
[----:B------:R-:W-:-:S04]  /*ffd0*/  LOP3.LUT R0, R0, R3, RZ, 0xfc, !PT ;  /* 0x0000000300007212 */ /* 0x000fc800078efcff */
[----:B------:R-:W-:-:S07]  /*ffe0*/  PRMT R8, R0, 0x7610, R8 ;  /* 0x0000761000087816 */ /* 0x000fce0000000008 */
.L_x_14048:
[----:B------:R-:W-:Y:S05]  /*fff0*/  BSYNC B0 ;  /* 0x0000000000007941 */ /* 0x000fea0003800000 */
.L_x_14047:
[----:B------:R-:W-:Y:S01]  /*10000*/  STG.E.U8 desc[UR36][R16.64], R8 ;  /* 0x0000000810007986 */ /* 0x000fe2000c101124 */
[----:B------:R-:W-:Y:S05]  /*10010*/  EXIT ;  /* 0x000000000000794d */ /* 0x000fea0003800000 */
.L_x_14045:
        /* <DEDUP_REMOVED lines=17> */
.L_x_14052:
[----:B------:R-:W-:-:S04]  /*10130*/  LOP3.LUT R2, R3, 0x80000000, RZ, 0xc0, !PT ;  /* 0x8000000003027812 */ /* 0x000fc800078ec0ff */
[----:B------:R-:W-:-:S04]  /*10140*/  SHF.R.U32.HI R3, RZ, 0x18, R2 ;  /* 0x00000018ff037819 */ /* 0x000fc80000011602 */
[----:B------:R-:W-:-:S04]  /*10150*/  LOP3.LUT R0, R0, R3, RZ, 0xfc, !PT ;  /* 0x0000000300007212 */ /* 0x000fc800078efcff */
[----:B------:R-:W-:-:S07]  /*10160*/  PRMT R8, R0, 0x7610, R8 ;  /* 0x0000761000087816 */ /* 0x000fce0000000008 */
.L_x_14051:
[----:B------:R-:W-:Y:S05]  /*10170*/  BSYNC B0 ;  /* 0x0000000000007941 */ /* 0x000fea0003800000 */
.L_x_14050:
[----:B------:R-:W-:Y:S01]  /*10180*/  STG.E.U8 desc[UR36][R16.64], R8 ;  /* 0x0000000810007986 */ /* 0x000fe2000c101124 */
[----:B------:R-:W-:Y:S05]  /*10190*/  EXIT ;  /* 0x000000000000794d */ /* 0x000fea0003800000 */
.L_x_14044:
        /* <DEDUP_REMOVED lines=22> */
.L_x_14027:
        /* <DEDUP_REMOVED lines=16> */
.L_x_14055:
[----:B------:R-:W-:Y:S05]  /*10400*/  EXIT ;  /* 0x000000000000794d */ /* 0x000fea0003800000 */
.L_x_14054:
[----:B------:R-:W-:-:S05]  /*10410*/  SHF.R.S32.HI R3, RZ, 0x1f, R2 ;  /* 0x0000001fff037819 */ /* 0x000fca0000011402 */
[----:B------:R-:W-:Y:S01]  /*10420*/  STG.E.64 desc[UR36][R16.64], R2 ;  /* 0x0000000210007986 */ /* 0x000fe2000c101b24 */
[----:B------:R-:W-:Y:S05]  /*10430*/  EXIT ;  /* 0x000000000000794d */ /* 0x000fea0003800000 */
.L_x_14053:
[----:B------:R-:W-:Y:S01]  /*10440*/  STG.E desc[UR36][R16.64], R2 ;  /* 0x0000000210007986 */ /* 0x000fe2000c101924 */
[----:B------:R-:W-:Y:S05]  /*10450*/  EXIT ;  /* 0x000000000000794d */ /* 0x000fea0003800000 */
.L_x_14056:
        /* <DEDUP_REMOVED lines=10> */
.L_x_26253:


//--------------------- .text._ZN2at6native27unrolled_elementwise_kernelINS0_13BinaryFunctorIiiiNS0_16BitwiseOrFunctorIiEEEESt5arrayIPcLm3EELi4E23TrivialOffsetCalculatorILi2EjES9_ILi1EjENS0_6memory12LoadWithCastILi2EEENSC_13StoreWithCastILi1EEEEEviT_T0_T2_T3_T4_T5_ --------------------------
	.section	.text._ZN2at6native27unrolled_elementwise_kernelINS0_13BinaryFunctorIiiiNS0_16BitwiseOrFunctorIiEEEESt5arrayIPcLm3EELi4E23TrivialOffsetCalculatorILi2EjES9_ILi1EjENS0_6memory12LoadWithCastILi2EEENSC_13StoreWithCastILi1EEEEEviT_T0_T2_T3_T4_T5_,"ax",@progbits
	.align	128
        .global         _ZN2at6native27unrolled_elementwise_kernelINS0_13BinaryFunctorIiiiNS0_16BitwiseOrFunctorIiEEEESt5arrayIPcLm3EELi4E23TrivialOffsetCalculatorILi2EjES9_ILi1EjENS0_6memory12LoadWithCastILi2EEENSC_13StoreWithCastILi1EEEEEviT_T0_T2_T3_T4_T5_
        .type           _ZN2at6native27unrolled_elementwise_kernelINS0_13BinaryFunctorIiiiNS0_16BitwiseOrFunctorIiEEEESt5arrayIPcLm3EELi4E23TrivialOffsetCalculatorILi2EjES9_ILi1EjENS0_6memory12LoadWithCastILi2EEENSC_13StoreWithCastILi1EEEEEviT_T0_T2_T3_T4_T5_,@function
        .size           _ZN2at6native27unrolled_elementwise_kernelINS0_13BinaryFunctorIiiiNS0_16BitwiseOrFunctorIiEEEESt5arrayIPcLm3EELi4E23TrivialOffsetCalculatorILi2EjES9_ILi1EjENS0_6memory12LoadWithCastILi2EEENSC_13StoreWithCastILi1EEEEEviT_T0_T2_T3_T4_T5_,(.L_x_26254 - _ZN2at6native27unrolled_elementwise_kernelINS0_13BinaryFunctorIiiiNS0_16BitwiseOrFunctorIiEEEESt5arrayIPcLm3EELi4E23TrivialOffsetCalculatorILi2EjES9_ILi1EjENS0_6memory12LoadWithCastILi2EEENSC_13StoreWithCastILi1EEEEEviT_T0_T2_T3_T4_T5_)
        .other          _ZN2at6native27unrolled_elementwise_kernelINS0_13BinaryFunctorIiiiNS0_16BitwiseOrFunctorIiEEEESt5arrayIPcLm3EELi4E23TrivialOffsetCalculatorILi2EjES9_ILi1EjENS0_6memory12LoadWithCastILi2EEENSC_13StoreWithCastILi1EEEEEviT_T0_T2_T3_T4_T5_,@"STO_CUDA_ENTRY STV_DEFAULT"
_ZN2at6native27unrolled_elementwise_kernelINS0_13BinaryFunctorIiiiNS0_16BitwiseOrFunctorIiEEEESt5arrayIPcLm3EELi4E23TrivialOffsetCalculatorILi2EjES9_ILi1EjENS0_6memory12LoadWithCastILi2EEENSC_13StoreWithCastILi1EEEEEviT_T0_T2_T3_T4_T5_:
.text._ZN2at6native27unrolled_elementwise_kernelINS0_13BinaryFunctorIiiiNS0_16BitwiseOrFunctorIiEEEESt5arrayIPcLm3EELi4E23TrivialOffsetCalculatorILi2EjES9_ILi1EjENS0_6memory12LoadWithCastILi2EEENSC_13StoreWithCastILi1EEEEEviT_T0_T2_T3_T4_T5_:
        /* <DEDUP_REMOVED lines=33> */
.L_x_14062:
[----:B------:R3:W5:Y:S01]  /*0210*/  LDG.E.U8 R24, desc[UR36][R4.64] ;  /* 0x0000002404187981 */ /* 0x000762000c1e1100 */
[----:B------:R-:W-:Y:S05]  /*0220*/  BRA `(.L_x_14064) ;  /* 0x0000000c00387947 */ /* 0x000fea0003800000 */
.L_x_14061:
        /* <DEDUP_REMOVED lines=8> */
.L_x_14066:
[----:B------:R1:W5:Y:S01]  /*02b0*/  LDG.E R24, desc[UR36][R4.64] ;  /* 0x0000002404187981 */ /* 0x000362000c1e1900 */
[----:B------:R-:W-:Y:S05]  /*02c0*/  BRA `(.L_x_14064) ;  /* 0x0000000c00107947 */ /* 0x000fea0003800000 */
.L_x_14065:
[----:B------:R2:W5:Y:S01]  /*02d0*/  LDG.E.S16 R24, desc[UR36][R4.64] ;  /* 0x0000002404187981 */ /* 0x000562000c1e1700 */
[----:B------:R-:W-:Y:S05]  /*02e0*/  BRA `(.L_x_14064) ;  /* 0x0000000c00087947 */ /* 0x000fea0003800000 */
.L_x_14060:
        /* <DEDUP_REMOVED lines=9> */
.L_x_14068:
[----:B------:R-:W2:Y:S02]  /*0380*/  LDG.E.U16 R4, desc[UR36][R4.64] ;  /* 0x0000002404047981 */ /* 0x000ea4000c1e1500 */
[----:B--2---:R-:W-:-:S06]  /*0390*/  HADD2.F32 R24, -RZ, R4.H0_H0 ;  /* 0x20000004ff187230 */ /* 0x004fcc0000004100 */
[----:B------:R-:W0:Y:S01]  /*03a0*/  F2I.FTZ.TRUNC.NTZ R24, R24 ;  /* 0x0000001800187305 */ /* 0x000e22000021f100 */
[----:B------:R-:W-:Y:S05]  /*03b0*/  BRA `(.L_x_14064) ;  /* 0x0000000800d47947 */ /* 0x000fea0003800000 */
.L_x_14067:
        /* <DEDUP_REMOVED lines=9> */
.L_x_14070:
[----:B------:R-:W2:Y:S02]  /*0450*/  LDG.E.U16 R4, desc[UR36][R4.64] ;  /* 0x0000002404047981 */ /* 0x000ea4000c1e1500 */
[----:B--2---:R-:W-:-:S06]  /*0460*/  HADD2.F32 R24, -RZ, R4.H0_H0 ;  /* 0x20000004ff187230 */ /* 0x004fcc0000004100 */
[----:B------:R-:W0:Y:S01]  /*0470*/  F2I.FTZ.TRUNC.NTZ R24, R24 ;  /* 0x0000001800187305 */ /* 0x000e22000021f100 */
[----:B------:R-:W-:Y:S05]  /*0480*/  BRA `(.L_x_14064) ;  /* 0x0000000800a07947 */ /* 0x000fea0003800000 */
.L_x_14069:
[----:B------:R-:W2:Y:S02]  /*0490*/  LDG.E.64 R24, desc[UR36][R4.64] ;  /* 0x0000002404187981 */ /* 0x000ea4000c1e1b00 */
[----:B--2---:R0:W1:Y:S01]  /*04a0*/  F2I.F64.TRUNC R24, R24 ;  /* 0x0000001800187311 */ /* 0x004062000030d100 */
[----:B------:R-:W-:Y:S05]  /*04b0*/  BRA `(.L_x_14064) ;  /* 0x0000000800947947 */ /* 0x000fea0003800000 */
.L_x_14059:
        /* <DEDUP_REMOVED lines=12> */
.L_x_14073:
[----:B------:R-:W2:Y:S02]  /*0580*/  LDG.E.64 R4, desc[UR36][R4.64] ;  /* 0x0000002404047981 */ /* 0x000ea4000c1e1b00 */
[----:B--2---:R0:W1:Y:S01]  /*0590*/  F2I.F64.TRUNC R24, R4 ;  /* 0x0000000400187311 */ /* 0x004062000030d100 */
[----:B------:R-:W-:Y:S05]  /*05a0*/  BRA `(.L_x_14064) ;  /* 0x0000000800587947 */ /* 0x000fea0003800000 */
.L_x_14072:
        /* <DEDUP_REMOVED lines=27> */
.L_x_14075:
        /* <DEDUP_REMOVED lines=15> */
.L_x_14074:
[----:B------:R-:W2:Y:S02]  /*0850*/  LDG.E.U16 R24, desc[UR36][R4.64] ;  /* 0x0000002404187981 */ /* 0x000ea4000c1e1500 */
[----:B--2---:R-:W-:-:S06]  /*0860*/  IMAD.U32 R24, R24, 0x10000, RZ ;  /* 0x0001000018187824 */ /* 0x004fcc00078e00ff */
[----:B------:R-:W0:Y:S01]  /*0870*/  F2I.FTZ.TRUNC.NTZ R24, R24 ;  /* 0x0000001800187305 */ /* 0x000e22000021f100 */
[----:B------:R-:W-:Y:S05]  /*0880*/  BRA `(.L_x_14064) ;  /* 0x0000000400a07947 */ /* 0x000fea0003800000 */
.L_x_14071:
        /* <DEDUP_REMOVED lines=10> */
.L_x_14078:
        /* <DEDUP_REMOVED lines=21> */
.L_x_14082:
[----:B------:R-:W-:Y:S05]  /*0a80*/  BSYNC B1 ;  /* 0x0000000000017941 */ /* 0x000fea0003800000 */
.L_x_14081:
[----:B------:R-:W-:Y:S01]  /*0a90*/  IMAD.SHL.U32 R3, R3, 0x100000, RZ ;  /* 0x0010000003037824 */ /* 0x000fe200078e00ff */
[----:B------:R-:W-:-:S04]  /*0aa0*/  LEA R5, R0, 0x3b800000, 0x17 ;  /* 0x3b80000000057811 */ /* 0x000fc800078eb8ff */
[----:B------:R-:W-:-:S07]  /*0ab0*/  LOP3.LUT R24, R5, R3, R24, 0xfe, !PT ;  /* 0x0000000305187212 */ /* 0x000fce00078efe18 */
.L_x_14080:
[----:B------:R-:W-:Y:S05]  /*0ac0*/  BSYNC B0 ;  /* 0x0000000000007941 */ /* 0x000fea0003800000 */
.L_x_14079:
[----:B------:R-:W0:Y:S01]  /*0ad0*/  F2I.FTZ.TRUNC.NTZ R24, R24 ;  /* 0x0000001800187305 */ /* 0x000e22000021f100 */
[----:B------:R-:W-:Y:S05]  /*0ae0*/  BRA `(.L_x_14064) ;  /* 0x0000000400087947 */ /* 0x000fea0003800000 */
.L_x_14077:
        /* <DEDUP_REMOVED lines=21> */
.L_x_14086:
[----:B------:R-:W-:Y:S05]  /*0c40*/  BSYNC B1 ;  /* 0x0000000000017941 */ /* 0x000fea0003800000 */
.L_x_14085:
[----:B------:R-:W-:Y:S01]  /*0c50*/  IMAD.SHL.U32 R3, R3, 0x200000, RZ ;  /* 0x0020000003037824 */ /* 0x000fe200078e00ff */
[----:B------:R-:W-:-:S04]  /*0c60*/  LEA R5, R0, 0x37800000, 0x17 ;  /* 0x3780000000057811 */ /* 0x000fc800078eb8ff */
[----:B------:R-:W-:-:S07]  /*0c70*/  LOP3.LUT R24, R5, R3, R24, 0xfe, !PT ;  /* 0x0000000305187212 */ /* 0x000fce00078efe18 */
.L_x_14084:
[----:B------:R-:W-:Y:S05]  /*0c80*/  BSYNC B0 ;  /* 0x0000000000007941 */ /* 0x000fea0003800000 */
.L_x_14083:
[----:B------:R-:W0:Y:S01]  /*0c90*/  F2I.FTZ.TRUNC.NTZ R24, R24 ;  /* 0x0000001800187305 */ /* 0x000e22000021f100 */
[----:B------:R-:W-:Y:S05]  /*0ca0*/  BRA `(.L_x_14064) ;  /* 0x0000000000987947 */ /* 0x000fea0003800000 */
.L_x_14076:
        /* <DEDUP_REMOVED lines=14> */
.L_x_14090:
[----:B------:R-:W-:Y:S05]  /*0d90*/  BSYNC B0 ;  /* 0x0000000000007941 */ /* 0x000fea0003800000 */
.L_x_14089:
[----:B------:R-:W0:Y:S01]  /*0da0*/  F2I.FTZ.TRUNC.NTZ R24, R24 ;  /* 0x0000001800187305 */ /* 0x000e22000021f100 */
[----:B------:R-:W-:Y:S05]  /*0db0*/  BRA `(.L_x_14064) ;  /* 0x0000000000547947 */ /* 0x000fea0003800000 */
.L_x_14063:
        /* <DEDUP_REMOVED lines=17> */
.L_x_14091:
[----:B------:R-:W-:Y:S05]  /*0ed0*/  BRA `(.L_x_14064) ;  /* 0x00000000000c7947 */ /* 0x000fea0003800000 */
.L_x_14088:
[----:B------:R0:W5:Y:S01]  /*0ee0*/  LDG.E R24, desc[UR36][R4.64] ;  /* 0x0000002404187981 */ /* 0x000162000c1e1900 */
[----:B------:R-:W-:Y:S05]  /*0ef0*/  BRA `(.L_x_14064) ;  /* 0x0000000000047947 */ /* 0x000fea0003800000 */
.L_x_14087:
[----:B------:R0:W5:Y:S02]  /*0f00*/  LDG.E R24, desc[UR36][R4.64] ;  /* 0x0000002404187981 */ /* 0x000164000c1e1900 */
.L_x_14064:
        /* <DEDUP_REMOVED lines=18> */
.L_x_14095:
[----:B------:R1:W5:Y:S01]  /*1030*/  LDG.E.U8 R27, desc[UR36][R4.64] ;  /* 0x00000024041b7981 */ /* 0x000362000c1e1100 */
[----:B------:R-:W-:Y:S05]  /*1040*/  BRA `(.L_x_14097) ;  /* 0x0000000c00347947 */ /* 0x000fea0003800000 */
.L_x_14094:
        /* <DEDUP_REMOVED lines=8> */
.L_x_14099:
[----:B------:R3:W5:Y:S01]  /*10d0*/  LDG.E R27, desc[UR36][R4.64] ;  /* 0x00000024041b7981 */ /* 0x000762000c1e1900 */
[----:B------:R-:W-:Y:S05]  /*10e0*/  BRA `(.L_x_14097) ;  /* 0x0000000c000c7947 */ /* 0x000fea0003800000 */
.L_x_14098:
[----:B------:R2:W5:Y:S01]  /*10f0*/  LDG.E.S16 R27, desc[UR36][R4.64] ;  /* 0x00000024041b7981 */ /* 0x000562000c1e1700 */
[----:B------:R-:W-:Y:S05]  /*1100*/  BRA `(.L_x_14097) ;  /* 0x0000000c00047947 */ /* 0x000fea0003800000 */
.L_x_14093:
        /* <DEDUP_REMOVED lines=9> */
.L_x_14101:
[----:B------:R-:W2:Y:S02]  /*11a0*/  LDG.E.U16 R4, desc[UR36][R4.64] ;  /* 0x0000002404047981 */ /* 0x000ea4000c1e1500 */
[----:B--2---:R-:W-:-:S06]  /*11b0*/  HADD2.F32 R27, -RZ, R4.H0_H0 ;  /* 0x20000004ff1b7230 */ /* 0x004fcc0000004100 */
[----:B------:R-:W0:Y:S01]  /*11c0*/  F2I.FTZ.TRUNC.NTZ R27, R27 ;  /* 0x0000001b001b7305 */ /* 0x000e22000021f100 */
[----:B------:R-:W-:Y:S05]  /*11d0*/  BRA `(.L_x_14097) ;  /* 0x0000000800d07947 */ /* 0x000fea0003800000 */
.L_x_14100:
        /* <DEDUP_REMOVED lines=9> */
.L_x_14103:
[----:B------:R-:W2:Y:S02]  /*1270*/  LDG.E.U16 R4, desc[UR36][R4.64] ;  /* 0x0000002404047981 */ /* 0x000ea4000c1e1500 */
[----:B--2---:R-:W-:-:S06]  /*1280*/  HADD2.F32 R27, -RZ, R4.H0_H0 ;  /* 0x20000004ff1b7230 */ /* 0x004fcc0000004100 */
[----:B------:R-:W0:Y:S01]  /*1290*/  F2I.FTZ.TRUNC.NTZ R27, R27 ;  /* 0x0000001b001b7305 */ /* 0x000e22000021f100 */
[----:B------:R-:W-:Y:S05]  /*12a0*/  BRA `(.L_x_14097) ;  /* 0x00000008009c7947 */ /* 0x000fea0003800000 */
.L_x_14102:
[----:B------:R-:W2:Y:S02]  /*12b0*/  LDG.E.64 R4, desc[UR36][R4.64] ;  /* 0x0000002404047981 */ /* 0x000ea4000c1e1b00 */
[----:B--2---:R0:W1:Y:S01]  /*12c0*/  F2I.F64.TRUNC R27, R4 ;  /* 0x00000004001b7311 */ /* 0x004062000030d100 */
[----:B------:R-:W-:Y:S05]  /*12d0*/  BRA `(.L_x_14097) ;  /* 0x0000000800907947 */ /* 0x000fea0003800000 */
.L_x_14092:
        /* <DEDUP_REMOVED lines=12> */
.L_x_14106:
[----:B------:R-:W2:Y:S02]  /*13a0*/  LDG.E.64 R4, desc[UR36][R4.64] ;  /* 0x0000002404047981 */ /* 0x000ea4000c1e1b00 */
[----:B--2---:R0:W1:Y:S01]  /*13b0*/  F2I.F64.TRUNC R27, R4 ;  /* 0x00000004001b7311 */ /* 0x004062000030d100 */
[----:B------:R-:W-:Y:S05]  /*13c0*/  BRA `(.L_x_14097) ;  /* 0x0000000800547947 */ /* 0x000fea0003800000 */
.L_x_14105:
        /* <DEDUP_REMOVED lines=27> */
.L_x_14108:
        /* <DEDUP_REMOVED lines=14> */
.L_x_14107:
[----:B------:R-:W2:Y:S02]  /*1660*/  LDG.E.U16 R27, desc[UR36][R4.64] ;  /* 0x00000024041b7981 */ /* 0x000ea4000c1e1500 */
[----:B--2---:R-:W-:-:S06]  /*1670*/  IMAD.U32 R27, R27, 0x10000, RZ ;  /* 0x000100001b1b7824 */ /* 0x004fcc00078e00ff */
[----:B------:R-:W0:Y:S01]  /*1680*/  F2I.FTZ.TRUNC.NTZ R27, R27 ;  /* 0x0000001b001b7305 */ /* 0x000e22000021f100 */
[----:B------:R-:W-:Y:S05]  /*1690*/  BRA `(.L_x_14097) ;  /* 0x0000000400a07947 */ /* 0x000fea0003800000 */
.L_x_14104:
        /* <DEDUP_REMOVED lines=10> */
.L_x_14111:
        /* <DEDUP_REMOVED lines=21> */
.L_x_14115:
[----:B------:R-:W-:Y:S05]  /*1890*/  BSYNC B1 ;  /* 0x0000000000017941 */ /* 0x000fea0003800000 */
.L_x_14114:
[----:B------:R-:W-:Y:S01]  /*18a0*/  IMAD.SHL.U32 R3, R3, 0x100000, RZ ;  /* 0x0010000003037824 */ /* 0x000fe200078e00ff */
[----:B------:R-:W-:-:S04]  /*18b0*/  LEA R0, R0, 0x3b800000, 0x17 ;  /* 0x3b80000000007811 */ /* 0x000fc800078eb8ff */
[----:B------:R-:W-:-:S07]  /*18c0*/  LOP3.LUT R27, R0, R3, R27, 0xfe, !PT ;  /* 0x00000003001b7212 */ /* 0x000fce00078efe1b */
.L_x_14113:
[----:B------:R-:W-:Y:S05]  /*18d0*/  BSYNC B0 ;  /* 0x0000000000007941 */ /* 0x000fea0003800000 */
.L_x_14112:
[----:B------:R-:W0:Y:S01]  /*18e0*/  F2I.FTZ.TRUNC.NTZ R27, R27 ;  /* 0x0000001b001b7305 */ /* 0x000e22000021f100 */
[----:B------:R-:W-:Y:S05]  /*18f0*/  BRA `(.L_x_14097) ;  /* 0x0000000400087947 */ /* 0x000fea0003800000 */
.L_x_14110:
        /* <DEDUP_REMOVED lines=21> */
.L_x_14119:
[----:B------:R-:W-:Y:S05]  /*1a50*/  BSYNC B1 ;  /* 0x0000000000017941 */ /* 0x000fea0003800000 */
.L_x_14118:
[----:B------:R-:W-:Y:S01]  /*1a60*/  IMAD.SHL.U32 R3, R3, 0x200000, RZ ;  /* 0x0020000003037824 */ /* 0x000fe200078e00ff */
[----:B------:R-:W-:-:S04]  /*1a70*/  LEA R0, R0, 0x37800000, 0x17 ;  /* 0x3780000000007811 */ /* 0x000fc800078eb8ff */
[----:B------:R-:W-:-:S07]  /*1a80*/  LOP3.LUT R27, R0, R3, R27, 0xfe, !PT ;  /* 0x00000003001b7212 */ /* 0x000fce00078efe1b */
.L_x_14117:
[----:B------:R-:W-:Y:S05]  /*1a90*/  BSYNC B0 ;  /* 0x0000000000007941 */ /* 0x000fea0003800000 */
.L_x_14116:
[----:B------:R-:W0:Y:S01]  /*1aa0*/  F2I.FTZ.TRUNC.NTZ R27, R27 ;  /* 0x0000001b001b7305 */ /* 0x000e22000021f100 */
[----:B------:R-:W-:Y:S05]  /*1ab0*/  BRA `(.L_x_14097) ;  /* 0x0000000000987947 */ /* 0x000fea0003800000 */
.L_x_14109:
        /* <DEDUP_REMOVED lines=14> */
.L_x_14123:
[----:B------:R-:W-:Y:S05]  /*1ba0*/  BSYNC B0 ;  /* 0x0000000000007941 */ /* 0x000fea0003800000 */
.L_x_14122:
[----:B------:R-:W0:Y:S01]  /*1bb0*/  F2I.FTZ.TRUNC.NTZ R27, R27 ;  /* 0x0000001b001b7305 */ /* 0x000e22000021f100 */
[----:B------:R-:W-:Y:S05]  /*1bc0*/  BRA `(.L_x_14097) ;  /* 0x0000000000547947 */ /* 0x000fea0003800000 */
.L_x_14096:
        /* <DEDUP_REMOVED lines=17> */
.L_x_14124:
[----:B------:R-:W-:Y:S05]  /*1ce0*/  BRA `(.L_x_14097) ;  /* 0x00000000000c7947 */ /* 0x000fea0003800000 */
.L_x_14121:
[----:B------:R0:W5:Y:S01]  /*1cf0*/  LDG.E R27, desc[UR36][R4.64] ;  /* 0x00000024041b7981 */ /* 0x000162000c1e1900 */
[----:B------:R-:W-:Y:S05]  /*1d00*/  BRA `(.L_x_14097) ;  /* 0x0000000000047947 */ /* 0x000fea0003800000 */
.L_x_14120:
[----:B------:R0:W5:Y:S02]  /*1d10*/  LDG.E R27, desc[UR36][R4.64] ;  /* 0x00000024041b7981 */ /* 0x000164000c1e1900 */
.L_x_14097:
[----:B------:R-:W2:Y:S02]  /*1d20*/  S2R R17, SR_TID.X ;  /* 0x0000000000117919 */ /* 0x000ea40000002100 */
[----:B--2---:R-:W-:-:S07]  /*1d30*/  VIADD R17, R17, 0x80 ;  /* 0x0000008011117836 */ /* 0x004fce0000000000 */
.L_x_14058:
[----:B------:R-:W-:Y:S05]  /*1d40*/  BSYNC B6 ;  /* 0x0000000000067941 */ /* 0x000fea0003800000 */
.L_x_14057:
        /* <DEDUP_REMOVED lines=23> */
.L_x_14130:
[----:B------:R0:W5:Y:S01]  /*1ec0*/  LDG.E.U8 R29, desc[UR36][R4.64] ;  /* 0x00000024041d7981 */ /* 0x000162000c1e1100 */
[----:B------:R-:W-:Y:S05]  /*1ed0*/  BRA `(.L_x_14132) ;  /* 0x0000000c00347947 */ /* 0x000fea0003800000 */
.L_x_14129:
        /* <DEDUP_REMOVED lines=8> */
.L_x_14134:
[----:B------:R0:W5:Y:S01]  /*1f60*/  LDG.E R29, desc[UR36][R4.64] ;  /* 0x00000024041d7981 */ /* 0x000162000c1e1900 */
[----:B------:R-:W-:Y:S05]  /*1f70*/  BRA `(.L_x_14132) ;  /* 0x0000000c000c7947 */ /* 0x000fea0003800000 */
.L_x_14133:
[----:B------:R0:W5:Y:S01]  /*1f80*/  LDG.E.S16 R29, desc[UR36][R4.64] ;  /* 0x00000024041d7981 */ /* 0x000162000c1e1700 */
[----:B------:R-:W-:Y:S05]  /*1f90*/  BRA `(.L_x_14132) ;  /* 0x0000000c00047947 */ /* 0x000fea0003800000 */
.L_x_14128:
        /* <DEDUP_REMOVED lines=9> */
.L_x_14136:
[----:B------:R-:W2:Y:S02]  /*2030*/  LDG.E.U16 R4, desc[UR36][R4.64] ;  /* 0x0000002404047981 */ /* 0x000ea4000c1e1500 */
[----:B--2---:R-:W-:-:S06]  /*2040*/  HADD2.F32 R29, -RZ, R4.H0_H0 ;  /* 0x20000004ff1d7230 */ /* 0x004fcc0000004100 */
[----:B------:R-:W0:Y:S01]  /*2050*/  F2I.FTZ.TRUNC.NTZ R29, R29 ;  /* 0x0000001d001d7305 */ /* 0x000e22000021f100 */
[----:B------:R-:W-:Y:S05]  /*2060*/  BRA `(.L_x_14132) ;  /* 0x0000000800d07947 */ /* 0x000fea0003800000 */
.L_x_14135:
        /* <DEDUP_REMOVED lines=9> */
.L_x_14138:
[----:B------:R-:W2:Y:S02]  /*2100*/  LDG.E.U16 R4, desc[UR36][R4.64] ;  /* 0x0000002404047981 */ /* 0x000ea4000c1e1500 */
[----:B--2---:R-:W-:-:S06]  /*2110*/  HADD2.F32 R29, -RZ, R4.H0_H0 ;  /* 0x20000004ff1d7230 */ /* 0x004fcc0000004100 */
[----:B------:R-:W0:Y:S01]  /*2120*/  F2I.FTZ.TRUNC.NTZ R29, R29 ;  /* 0x0000001d001d7305 */ /* 0x000e22000021f100 */
[----:B------:R-:W-:Y:S05]  /*2130*/  BRA `(.L_x_14132) ;  /* 0x00000008009c7947 */ /* 0x000fea0003800000 */
.L_x_14137:
[----:B------:R-:W2:Y:S02]  /*2140*/  LDG.E.64 R4, desc[UR36][R4.64] ;  /* 0x0000002404047981 */ /* 0x000ea4000c1e1b00 */
[----:B--2---:R0:W1:Y:S01]  /*2150*/  F2I.F64.TRUNC R29, R4 ;  /* 0x00000004001d7311 */ /* 0x004062000030d100 */
[----:B------:R-:W-:Y:S05]  /*2160*/  BRA `(.L_x_14132) ;  /* 0x0000000800907947 */ /* 0x000fea0003800000 */
.L_x_14127:
        /* <DEDUP_REMOVED lines=12> */
.L_x_14141:
[----:B------:R-:W2:Y:S02]  /*2230*/  LDG.E.64 R4, desc[UR36][R4.64] ;  /* 0x0000002404047981 */ /* 0x000ea4000c1e1b00 */
[----:B--2---:R0:W1:Y:S01]  /*2240*/  F2I.F64.TRUNC R29, R4 ;  /* 0x00000004001d7311 */ /* 0x004062000030d100 */
[----:B------:R-:W-:Y:S05]  /*2250*/  BRA `(.L_x_14132) ;  /* 0x0000000800547947 */ /* 0x000fea0003800000 */
.L_x_14140:
        /* <DEDUP_REMOVED lines=27> */
.L_x_14143:
        /* <DEDUP_REMOVED lines=14> */
.L_x_14142:
[----:B------:R-:W2:Y:S02]  /*24f0*/  LDG.E.U16 R29, desc[UR36][R4.64] ;  /* 0x00000024041d7981 */ /* 0x000ea4000c1e1500 */
[----:B--2---:R-:W-:-:S06]  /*2500*/  IMAD.U32 R29, R29, 0x10000, RZ ;  /* 0x000100001d1d7824 */ /* 0x004fcc00078e00ff */
[----:B------:R-:W2:Y:S01]  /*2510*/  F2I.FTZ.TRUNC.NTZ R29, R29 ;  /* 0x0000001d001d7305 */ /* 0x000ea2000021f100 */
[----:B------:R-:W-:Y:S05]  /*2520*/  BRA `(.L_x_14132) ;  /* 0x0000000400a07947 */ /* 0x000fea0003800000 */
.L_x_14139:
        /* <DEDUP_REMOVED lines=10> */
.L_x_14146:
        /* <DEDUP_REMOVED lines=21> */
.L_x_14150:
[----:B------:R-:W-:Y:S05]  /*2720*/  BSYNC B1 ;  /* 0x0000000000017941 */ /* 0x000fea0003800000 */
.L_x_14149:
[----:B------:R-:W-:Y:S01]  /*2730*/  IMAD.SHL.U32 R3, R3, 0x100000, RZ ;  /* 0x0010000003037824 */ /* 0x000fe200078e00ff */
[----:B------:R-:W-:-:S04]  /*2740*/  LEA R0, R0, 0x3b800000, 0x17 ;  /* 0x3b80000000007811 */ /* 0x000fc800078eb8ff */
[----:B------:R-:W-:-:S07]  /*2750*/  LOP3.LUT R29, R0, R3, R29, 0xfe, !PT ;  /* 0x00000003001d7212 */ /* 0x000fce00078efe1d */
.L_x_14148:
[----:B------:R-:W-:Y:S05]  /*2760*/  BSYNC B0 ;  /* 0x0000000000007941 */ /* 0x000fea0003800000 */
.L_x_14147:
[----:B------:R-:W0:Y:S01]  /*2770*/  F2I.FTZ.TRUNC.NTZ R29, R29 ;  /* 0x0000001d001d7305 */ /* 0x000e22000021f100 */
[----:B------:R-:W-:Y:S05]  /*2780*/  BRA `(.L_x_14132) ;  /* 0x0000000400087947 */ /* 0x000fea0003800000 */
.L_x_14145:
        /* <DEDUP_REMOVED lines=21> */
.L_x_14154:
[----:B------:R-:W-:Y:S05]  /*28e0*/  BSYNC B1 ;  /* 0x0000000000017941 */ /* 0x000fea0003800000 */
.L_x_14153:
[----:B------:R-:W-:Y:S01]  /*28f0*/  IMAD.SHL.U32 R3, R3, 0x200000, RZ ;  /* 0x0020000003037824 */ /* 0x000fe200078e00ff */
[----:B------:R-:W-:-:S04]  /*2900*/  LEA R0, R0, 0x37800000, 0x17 ;  /* 0x3780000000007811 */ /* 0x000fc800078eb8ff */
[----:B------:R-:W-:-:S07]  /*2910*/  LOP3.LUT R29, R0, R3, R29, 0xfe, !PT ;  /* 0x00000003001d7212 */ /* 0x000fce00078efe1d */
.L_x_14152:
[----:B------:R-:W-:Y:S05]  /*2920*/  BSYNC B0 ;  /* 0x0000000000007941 */ /* 0x000fea0003800000 */
.L_x_14151:
[----:B------:R-:W0:Y:S01]  /*2930*/  F2I.FTZ.TRUNC.NTZ R29, R29 ;  /* 0x0000001d001d7305 */ /* 0x000e22000021f100 */
[----:B------:R-:W-:Y:S05]  /*2940*/  BRA `(.L_x_14132) ;  /* 0x0000000000987947 */ /* 0x000fea0003800000 */
.L_x_14144:
        /* <DEDUP_REMOVED lines=14> */
.L_x_14158:
[----:B------:R-:W-:Y:S05]  /*2a30*/  BSYNC B0 ;  /* 0x0000000000007941 */ /* 0x000fea0003800000 */
.L_x_14157:
[----:B------:R-:W0:Y:S01]  /*2a40*/  F2I.FTZ.TRUNC.NTZ R29, R29 ;  /* 0x0000001d001d7305 */ /* 0x000e22000021f100 */
[----:B------:R-:W-:Y:S05]  /*2a50*/  BRA `(.L_x_14132) ;  /* 0x0000000000547947 */ /* 0x000fea0003800000 */
.L_x_14131:
        /* <DEDUP_REMOVED lines=17> */
.L_x_14159:
[----:B------:R-:W-:Y:S05]  /*2b70*/  BRA `(.L_x_14132) ;  /* 0x00000000000c7947 */ /* 0x000fea0003800000 */
.L_x_14156:
[----:B------:R0:W5:Y:S01]  /*2b80*/  LDG.E R29, desc[UR36][R4.64] ;  /* 0x00000024041d7981 */ /* 0x000162000c1e1900 */
[----:B------:R-:W-:Y:S05]  /*2b90*/  BRA `(.L_x_14132) ;  /* 0x0000000000047947 */ /* 0x000fea0003800000 */
.L_x_14155:
[----:B------:R0:W5:Y:S02]  /*2ba0*/  LDG.E R29, desc[UR36][R4.64] ;  /* 0x00000024041d7981 */ /* 0x000164000c1e1900 */
.L_x_14132:
        /* <DEDUP_REMOVED lines=18> */
.L_x_14163:
[----:B------:R0:W5:Y:S01]  /*2cd0*/  LDG.E.U8 R26, desc[UR36][R4.64] ;  /* 0x00000024041a7981 */ /* 0x000162000c1e1100 */
[----:B------:R-:W-:Y:S05]  /*2ce0*/  BRA `(.L_x_14165) ;  /* 0x0000000c00347947 */ /* 0x000fea0003800000 */
.L_x_14162:
        /* <DEDUP_REMOVED lines=8> */
.L_x_14167:
[----:B------:R0:W5:Y:S01]  /*2d70*/  LDG.E R26, desc[UR36][R4.64] ;  /* 0x00000024041a7981 */ /* 0x000162000c1e1900 */
[----:B------:R-:W-:Y:S05]  /*2d80*/  BRA `(.L_x_14165) ;  /* 0x0000000c000c7947 */ /* 0x000fea0003800000 */
.L_x_14166:
[----:B------:R0:W5:Y:S01]  /*2d90*/  LDG.E.S16 R26, desc[UR36][R4.64] ;  /* 0x00000024041a7981 */ /* 0x000162000c1e1700 */
[----:B------:R-:W-:Y:S05]  /*2da0*/  BRA `(.L_x_14165) ;  /* 0x0000000c00047947 */ /* 0x000fea0003800000 */
.L_x_14161:
        /* <DEDUP_REMOVED lines=9> */
.L_x_14169:
[----:B------:R-:W3:Y:S02]  /*2e40*/  LDG.E.U16 R4, desc[UR36][R4.64] ;  /* 0x0000002404047981 */ /* 0x000ee4000c1e1500 */
[----:B---3--:R-:W-:-:S06]  /*2e50*/  HADD2.F32 R26, -RZ, R4.H0_H0 ;  /* 0x20000004ff1a7230 */ /* 0x008fcc0000004100 */
[----:B------:R-:W0:Y:S01]  /*2e60*/  F2I.FTZ.TRUNC.NTZ R26, R26 ;  /* 0x0000001a001a7305 */ /* 0x000e22000021f100 */
[----:B------:R-:W-:Y:S05]  /*2e70*/  BRA `(.L_x_14165) ;  /* 0x0000000800d07947 */ /* 0x000fea0003800000 */
.L_x_14168:
        /* <DEDUP_REMOVED lines=9> */
.L_x_14171:
[----:B------:R-:W3:Y:S02]  /*2f10*/  LDG.E.U16 R4, desc[UR36][R4.64] ;  /* 0x0000002404047981 */ /* 0x000ee4000c1e1500 */
[----:B---3--:R-:W-:-:S06]  /*2f20*/  HADD2.F32 R26, -RZ, R4.H0_H0 ;  /* 0x20000004ff1a7230 */ /* 0x008fcc0000004100 */
[----:B------:R-:W0:Y:S01]  /*2f30*/  F2I.FTZ.TRUNC.NTZ R26, R26 ;  /* 0x0000001a001a7305 */ /* 0x000e22000021f100 */
[----:B------:R-:W-:Y:S05]  /*2f40*/  BRA `(.L_x_14165) ;  /* 0x00000008009c7947 */ /* 0x000fea0003800000 */
.L_x_14170:
[----:B------:R-:W3:Y:S02]  /*2f50*/  LDG.E.64 R4, desc[UR36][R4.64] ;  /* 0x0000002404047981 */ /* 0x000ee4000c1e1b00 */
[----:B---3--:R0:W3:Y:S01]  /*2f60*/  F2I.F64.TRUNC R26, R4 ;  /* 0x00000004001a7311 */ /* 0x0080e2000030d100 */
[----:B------:R-:W-:Y:S05]  /*2f70*/  BRA `(.L_x_14165) ;  /* 0x0000000800907947 */ /* 0x000fea0003800000 */
.L_x_14160:
        /* <DEDUP_REMOVED lines=12> */
.L_x_14174:
[----:B------:R-:W3:Y:S02]  /*3040*/  LDG.E.64 R4, desc[UR36][R4.64] ;  /* 0x0000002404047981 */ /* 0x000ee4000c1e1b00 */
[----:B---3--:R0:W3:Y:S01]  /*3050*/  F2I.F64.TRUNC R26, R4 ;  /* 0x00000004001a7311 */ /* 0x0080e2000030d100 */
[----:B------:R-:W-:Y:S05]  /*3060*/  BRA `(.L_x_14165) ;  /* 0x0000000800547947 */ /* 0x000fea0003800000 */
.L_x_14173:
        /* <DEDUP_REMOVED lines=27> */
.L_x_14176:
        /* <DEDUP_REMOVED lines=14> */
.L_x_14175:
[----:B------:R-:W3:Y:S02]  /*3300*/  LDG.E.U16 R26, desc[UR36][R4.64] ;  /* 0x00000024041a7981 */ /* 0x000ee4000c1e1500 */
[----:B---3--:R-:W-:-:S06]  /*3310*/  IMAD.U32 R26, R26, 0x10000, RZ ;  /* 0x000100001a1a7824 */ /* 0x008fcc00078e00ff */
[----:B------:R-:W0:Y:S01]  /*3320*/  F2I.FTZ.TRUNC.NTZ R26, R26 ;  /* 0x0000001a001a7305 */ /* 0x000e22000021f100 */
[----:B------:R-:W-:Y:S05]  /*3330*/  BRA `(.L_x_14165) ;  /* 0x0000000400a07947 */ /* 0x000fea0003800000 */
.L_x_14172:
        /* <DEDUP_REMOVED lines=10> */
.L_x_14179:
        /* <DEDUP_REMOVED lines=21> */
.L_x_14183:
[----:B------:R-:W-:Y:S05]  /*3530*/  BSYNC B1 ;  /* 0x0000000000017941 */ /* 0x000fea0003800000 */
.L_x_14182:
[----:B------:R-:W-:Y:S01]  /*3540*/  IMAD.SHL.U32 R3, R3, 0x100000, RZ ;  /* 0x0010000003037824 */ /* 0x000fe200078e00ff */
[----:B------:R-:W-:-:S04]  /*3550*/  LEA R5, R0, 0x3b800000, 0x17 ;  /* 0x3b80000000057811 */ /* 0x000fc800078eb8ff */
[----:B------:R-:W-:-:S07]  /*3560*/  LOP3.LUT R26, R5, R3, R26, 0xfe, !PT ;  /* 0x00000003051a7212 */ /* 0x000fce00078efe1a */
.L_x_14181:
[----:B------:R-:W-:Y:S05]  /*3570*/  BSYNC B0 ;  /* 0x0000000000007941 */ /* 0x000fea0003800000 */
.L_x_14180:
[----:B------:R-:W3:Y:S01]  /*3580*/  F2I.FTZ.TRUNC.NTZ R26, R26 ;  /* 0x0000001a001a7305 */ /* 0x000ee2000021f100 */
[----:B------:R-:W-:Y:S05]  /*3590*/  BRA `(.L_x_14165) ;  /* 0x0000000400087947 */ /* 0x000fea0003800000 */
.L_x_14178:
        /* <DEDUP_REMOVED lines=21> */
.L_x_14187:
[----:B------:R-:W-:Y:S05]  /*36f0*/  BSYNC B1 ;  /* 0x0000000000017941 */ /* 0x000fea0003800000 */
.L_x_14186:
[----:B------:R-:W-:Y:S01]  /*3700*/  IMAD.SHL.U32 R3, R3, 0x200000, RZ ;  /* 0x0020000003037824 */ /* 0x000fe200078e00ff */
[----:B------:R-:W-:-:S04]  /*3710*/  LEA R5, R0, 0x37800000, 0x17 ;  /* 0x3780000000057811 */ /* 0x000fc800078eb8ff */
[----:B------:R-:W-:-:S07]  /*3720*/  LOP3.LUT R26, R5, R3, R26, 0xfe, !PT ;  /* 0x00000003051a7212 */ /* 0x000fce00078efe1a */
.L_x_14185:
[----:B------:R-:W-:Y:S05]  /*3730*/  BSYNC B0 ;  /* 0x0000000000007941 */ /* 0x000fea0003800000 */
.L_x_14184:
[----:B------:R-:W0:Y:S01]  /*3740*/  F2I.FTZ.TRUNC.NTZ R26, R26 ;  /* 0x0000001a001a7305 */ /* 0x000e22000021f100 */
[----:B------:R-:W-:Y:S05]  /*3750*/  BRA `(.L_x_14165) ;  /* 0x0000000000987947 */ /* 0x000fea0003800000 */
.L_x_14177:
        /* <DEDUP_REMOVED lines=14> */
.L_x_14191:
[----:B------:R-:W-:Y:S05]  /*3840*/  BSYNC B0 ;  /* 0x0000000000007941 */ /* 0x000fea0003800000 */
.L_x_14190:
[----:B------:R-:W0:Y:S01]  /*3850*/  F2I.FTZ.TRUNC.NTZ R26, R26 ;  /* 0x0000001a001a7305 */ /* 0x000e22000021f100 */
[----:B------:R-:W-:Y:S05]  /*3860*/  BRA `(.L_x_14165) ;  /* 0x0000000000547947 */ /* 0x000fea0003800000 */
.L_x_14164:
        /* <DEDUP_REMOVED lines=17> */
.L_x_14192:
[----:B------:R-:W-:Y:S05]  /*3980*/  BRA `(.L_x_14165) ;  /* 0x00000000000c7947 */ /* 0x000fea0003800000 */
.L_x_14189:
[----:B------:R0:W5:Y:S01]  /*3990*/  LDG.E R26, desc[UR36][R4.64] ;  /* 0x00000024041a7981 */ /* 0x000162000c1e1900 */
[----:B------:R-:W-:Y:S05]  /*39a0*/  BRA `(.L_x_14165) ;  /* 0x0000000000047947 */ /* 0x000fea0003800000 */
.L_x_14188:
[----:B------:R0:W5:Y:S02]  /*39b0*/  LDG.E R26, desc[UR36][R4.64] ;  /* 0x00000024041a7981 */ /* 0x000164000c1e1900 */
.L_x_14165:
[----:B------:R-:W-:-:S07]  /*39c0*/  VIADD R17, R17, 0x80 ;  /* 0x0000008011117836 */ /* 0x000fce0000000000 */
.L_x_14126:
[----:B------:R-:W-:Y:S05]  /*39d0*/  BSYNC B6 ;  /* 0x0000000000067941 */ /* 0x000fea0003800000 */
.L_x_14125:
        /* <DEDUP_REMOVED lines=25> */
.L_x_14198:
[----:B------:R0:W5:Y:S01]  /*3b70*/  LDG.E.U8 R22, desc[UR36][R4.64] ;  /* 0x0000002404167981 */ /* 0x000162000c1e1100 */
[----:B------:R-:W-:Y:S05]  /*3b80*/  BRA `(.L_x_14200) ;  /* 0x0000000c00347947 */ /* 0x000fea0003800000 */
.L_x_14197:
        /* <DEDUP_REMOVED lines=8> */
.L_x_14202:
[----:B------:R0:W5:Y:S01]  /*3c10*/  LDG.E R22, desc[UR36][R4.64] ;  /* 0x0000002404167981 */ /* 0x000162000c1e1900 */
[----:B------:R-:W-:Y:S05]  /*3c20*/  BRA `(.L_x_14200) ;  /* 0x0000000c000c7947 */ /* 0x000fea0003800000 */
.L_x_14201:
[----:B------:R0:W5:Y:S01]  /*3c30*/  LDG.E.S16 R22, desc[UR36][R4.64] ;  /* 0x0000002404167981 */ /* 0x000162000c1e1700 */
[----:B------:R-:W-:Y:S05]  /*3c40*/  BRA `(.L_x_14200) ;  /* 0x0000000c00047947 */ /* 0x000fea0003800000 */
.L_x_14196:
        /* <DEDUP_REMOVED lines=9> */
.L_x_14204:
[----:B------:R-:W3:Y:S02]  /*3ce0*/  LDG.E.U16 R4, desc[UR36][R4.64] ;  /* 0x0000002404047981 */ /* 0x000ee4000c1e1500 */
[----:B---3--:R-:W-:-:S06]  /*3cf0*/  HADD2.F32 R22, -RZ, R4.H0_H0 ;  /* 0x20000004ff167230 */ /* 0x008fcc0000004100 */
[----:B------:R-:W0:Y:S01]  /*3d00*/  F2I.FTZ.TRUNC.NTZ R22, R22 ;  /* 0x0000001600167305 */ /* 0x000e22000021f100 */
[----:B------:R-:W-:Y:S05]  /*3d10*/  BRA `(.L_x_14200) ;  /* 0x0000000800d07947 */ /* 0x000fea0003800000 */
.L_x_14203:
        /* <DEDUP_REMOVED lines=9> */
.L_x_14206:
[----:B------:R-:W3:Y:S02]  /*3db0*/  LDG.E.U16 R4, desc[UR36][R4.64] ;  /* 0x0000002404047981 */ /* 0x000ee4000c1e1500 */
[----:B---3--:R-:W-:-:S06]  /*3dc0*/  HADD2.F32 R22, -RZ, R4.H0_H0 ;  /* 0x20000004ff167230 */ /* 0x008fcc0000004100 */
[----:B------:R-:W0:Y:S01]  /*3dd0*/  F2I.FTZ.TRUNC.NTZ R22, R22 ;  /* 0x0000001600167305 */ /* 0x000e22000021f100 */
[----:B------:R-:W-:Y:S05]  /*3de0*/  BRA `(.L_x_14200) ;  /* 0x00000008009c7947 */ /* 0x000fea0003800000 */
.L_x_14205:
[----:B------:R-:W3:Y:S02]  /*3df0*/  LDG.E.64 R4, desc[UR36][R4.64] ;  /* 0x0000002404047981 */ /* 0x000ee4000c1e1b00 */
[----:B---3--:R0:W1:Y:S01]  /*3e00*/  F2I.F64.TRUNC R22, R4 ;  /* 0x0000000400167311 */ /* 0x008062000030d100 */
[----:B------:R-:W-:Y:S05]  /*3e10*/  BRA `(.L_x_14200) ;  /* 0x0000000800907947 */ /* 0x000fea0003800000 */
.L_x_14195:
        /* <DEDUP_REMOVED lines=12> */
.L_x_14209:
[----:B------:R-:W3:Y:S02]  /*3ee0*/  LDG.E.64 R4, desc[UR36][R4.64] ;  /* 0x0000002404047981 */ /* 0x000ee4000c1e1b00 */
[----:B---3--:R0:W1:Y:S01]  /*3ef0*/  F2I.F64.TRUNC R22, R4 ;  /* 0x0000000400167311 */ /* 0x008062000030d100 */
[----:B------:R-:W-:Y:S05]  /*3f00*/  BRA `(.L_x_14200) ;  /* 0x0000000800547947 */ /* 0x000fea0003800000 */
.L_x_14208:
        /* <DEDUP_REMOVED lines=27> */
.L_x_14211:
        /* <DEDUP_REMOVED lines=14> */
.L_x_14210:
[----:B------:R-:W3:Y:S02]  /*41a0*/  LDG.E.U16 R22, desc[UR36][R4.64] ;  /* 0x0000002404167981 */ /* 0x000ee4000c1e1500 */
[----:B---3--:R-:W-:-:S06]  /*41b0*/  IMAD.U32 R22, R22, 0x10000, RZ ;  /* 0x0001000016167824 */ /* 0x008fcc00078e00ff */
[----:B------:R-:W3:Y:S01]  /*41c0*/  F2I.FTZ.TRUNC.NTZ R22, R22 ;  /* 0x0000001600167305 */ /* 0x000ee2000021f100 */
[----:B------:R-:W-:Y:S05]  /*41d0*/  BRA `(.L_x_14200) ;  /* 0x0000000400a07947 */ /* 0x000fea0003800000 */
.L_x_14207:
        /* <DEDUP_REMOVED lines=10> */
.L_x_14214:
        /* <DEDUP_REMOVED lines=21> */
.L_x_14218:
[----:B------:R-:W-:Y:S05]  /*43d0*/  BSYNC B1 ;  /* 0x0000000000017941 */ /* 0x000fea0003800000 */
.L_x_14217:
[----:B------:R-:W-:Y:S01]  /*43e0*/  IMAD.SHL.U32 R3, R3, 0x100000, RZ ;  /* 0x0010000003037824 */ /* 0x000fe200078e00ff */
[----:B------:R-:W-:-:S04]  /*43f0*/  LEA R5, R0, 0x3b800000, 0x17 ;  /* 0x3b80000000057811 */ /* 0x000fc800078eb8ff */
[----:B------:R-:W-:-:S07]  /*4400*/  LOP3.LUT R22, R5, R3, R22, 0xfe, !PT ;  /* 0x0000000305167212 */ /* 0x000fce00078efe16 */
.L_x_14216:
[----:B------:R-:W-:Y:S05]  /*4410*/  BSYNC B0 ;  /* 0x0000000000007941 */ /* 0x000fea0003800000 */
.L_x_14215:
[----:B------:R-:W0:Y:S01]  /*4420*/  F2I.FTZ.TRUNC.NTZ R22, R22 ;  /* 0x0000001600167305 */ /* 0x000e22000021f100 */
[----:B------:R-:W-:Y:S05]  /*4430*/  BRA `(.L_x_14200) ;  /* 0x0000000400087947 */ /* 0x000fea0003800000 */
.L_x_14213:
        /* <DEDUP_REMOVED lines=21> */
.L_x_14222:
[----:B------:R-:W-:Y:S05]  /*4590*/  BSYNC B1 ;  /* 0x0000000000017941 */ /* 0x000fea0003800000 */
.L_x_14221:
[----:B------:R-:W-:Y:S01]  /*45a0*/  IMAD.SHL.U32 R3, R3, 0x200000, RZ ;  /* 0x0020000003037824 */ /* 0x000fe200078e00ff */
[----:B------:R-:W-:-:S04]  /*45b0*/  LEA R5, R0, 0x37800000, 0x17 ;  /* 0x3780000000057811 */ /* 0x000fc800078eb8ff */
[----:B------:R-:W-:-:S07]  /*45c0*/  LOP3.LUT R22, R5, R3, R22, 0xfe, !PT ;  /* 0x0000000305167212 */ /* 0x000fce00078efe16 */
.L_x_14220:
[----:B------:R-:W-:Y:S05]  /*45d0*/  BSYNC B0 ;  /* 0x0000000000007941 */ /* 0x000fea0003800000 */
.L_x_14219:
[----:B------:R-:W0:Y:S01]  /*45e0*/  F2I.FTZ.TRUNC.NTZ R22, R22 ;  /* 0x0000001600167305 */ /* 0x000e22000021f100 */
[----:B------:R-:W-:Y:S05]  /*45f0*/  BRA `(.L_x_14200) ;  /* 0x0000000000987947 */ /* 0x000fea0003800000 */
.L_x_14212:
        /* <DEDUP_REMOVED lines=14> */
.L_x_14226:
[----:B------:R-:W-:Y:S05]  /*46e0*/  BSYNC B0 ;  /* 0x0000000000007941 */ /* 0x000fea0003800000 */
.L_x_14225:
[----:B------:R-:W0:Y:S01]  /*46f0*/  F2I.FTZ.TRUNC.NTZ R22, R22 ;  /* 0x0000001600167305 */ /* 0x000e22000021f100 */
[----:B------:R-:W-:Y:S05]  /*4700*/  BRA `(.L_x_14200) ;  /* 0x0000000000547947 */ /* 0x000fea0003800000 */
.L_x_14199:
        /* <DEDUP_REMOVED lines=17> */
.L_x_14227:
[----:B------:R-:W-:Y:S05]  /*4820*/  BRA `(.L_x_14200) ;  /* 0x00000000000c7947 */ /* 0x000fea0003800000 */
.L_x_14224:
[----:B------:R0:W5:Y:S01]  /*4830*/  LDG.E R22, desc[UR36][R4.64] ;  /* 0x0000002404167981 */ /* 0x000162000c1e1900 */
[----:B------:R-:W-:Y:S05]  /*4840*/  BRA `(.L_x_14200) ;  /* 0x0000000000047947 */ /* 0x000fea0003800000 */
.L_x_14223:
[----:B------:R0:W5:Y:S02]  /*4850*/  LDG.E R22, desc[UR36][R4.64] ;  /* 0x0000002404167981 */ /* 0x000164000c1e1900 */
.L_x_14200:
        /* <DEDUP_REMOVED lines=19> */
.L_x_14231:
[----:B------:R0:W5:Y:S01]  /*4990*/  LDG.E.U8 R25, desc[UR36][R4.64] ;  /* 0x0000002404197981 */ /* 0x000162000c1e1100 */
[----:B------:R-:W-:Y:S05]  /*49a0*/  BRA `(.L_x_14233) ;  /* 0x0000000c00347947 */ /* 0x000fea0003800000 */
.L_x_14230:
        /* <DEDUP_REMOVED lines=8> */
.L_x_14235:
[----:B------:R0:W5:Y:S01]  /*4a30*/  LDG.E R25, desc[UR36][R4.64] ;  /* 0x0000002404197981 */ /* 0x000162000c1e1900 */
[----:B------:R-:W-:Y:S05]  /*4a40*/  BRA `(.L_x_14233) ;  /* 0x0000000c000c7947 */ /* 0x000fea0003800000 */
.L_x_14234:
[----:B------:R0:W5:Y:S01]  /*4a50*/  LDG.E.S16 R25, desc[UR36][R4.64] ;  /* 0x0000002404197981 */ /* 0x000162000c1e1700 */
[----:B------:R-:W-:Y:S05]  /*4a60*/  BRA `(.L_x_14233) ;  /* 0x0000000c00047947 */ /* 0x000fea0003800000 */
.L_x_14229:
        /* <DEDUP_REMOVED lines=9> */
.L_x_14237:
[----:B------:R-:W4:Y:S02]  /*4b00*/  LDG.E.U16 R4, desc[UR36][R4.64] ;  /* 0x0000002404047981 */ /* 0x000f24000c1e1500 */
[----:B----4-:R-:W-:-:S06]  /*4b10*/  HADD2.F32 R25, -RZ, R4.H0_H0 ;  /* 0x20000004ff197230 */ /* 0x010fcc0000004100 */
[----:B------:R-:W0:Y:S01]  /*4b20*/  F2I.FTZ.TRUNC.NTZ R25, R25 ;  /* 0x0000001900197305 */ /* 0x000e22000021f100 */
[----:B------:R-:W-:Y:S05]  /*4b30*/  BRA `(.L_x_14233) ;  /* 0x0000000800d07947 */ /* 0x000fea0003800000 */
.L_x_14236:
        /* <DEDUP_REMOVED lines=9> */
.L_x_14239:
[----:B------:R-:W4:Y:S02]  /*4bd0*/  LDG.E.U16 R4, desc[UR36][R4.64] ;  /* 0x0000002404047981 */ /* 0x000f24000c1e1500 */
[----:B----4-:R-:W-:-:S06]  /*4be0*/  HADD2.F32 R25, -RZ, R4.H0_H0 ;  /* 0x20000004ff197230 */ /* 0x010fcc0000004100 */
[----:B------:R-:W0:Y:S01]  /*4bf0*/  F2I.FTZ.TRUNC.NTZ R25, R25 ;  /* 0x0000001900197305 */ /* 0x000e22000021f100 */
[----:B------:R-:W-:Y:S05]  /*4c00*/  BRA `(.L_x_14233) ;  /* 0x00000008009c7947 */ /* 0x000fea0003800000 */
.L_x_14238:
[----:B------:R-:W4:Y:S02]  /*4c10*/  LDG.E.64 R4, desc[UR36][R4.64] ;  /* 0x0000002404047981 */ /* 0x000f24000c1e1b00 */
[----:B----4-:R0:W4:Y:S01]  /*4c20*/  F2I.F64.TRUNC R25, R4 ;  /* 0x0000000400197311 */ /* 0x010122000030d100 */
[----:B------:R-:W-:Y:S05]  /*4c30*/  BRA `(.L_x_14233) ;  /* 0x0000000800907947 */ /* 0x000fea0003800000 */
.L_x_14228:
        /* <DEDUP_REMOVED lines=12> */
.L_x_14242:
[----:B------:R-:W4:Y:S02]  /*4d00*/  LDG.E.64 R4, desc[UR36][R4.64] ;  /* 0x0000002404047981 */ /* 0x000f24000c1e1b00 */
[----:B----4-:R0:W4:Y:S01]  /*4d10*/  F2I.F64.TRUNC R25, R4 ;  /* 0x0000000400197311 */ /* 0x010122000030d100 */
[----:B------:R-:W-:Y:S05]  /*4d20*/  BRA `(.L_x_14233) ;  /* 0x0000000800547947 */ /* 0x000fea0003800000 */
.L_x_14241:
        /* <DEDUP_REMOVED lines=27> */
.L_x_14244:
        /* <DEDUP_REMOVED lines=14> */
.L_x_14243:
[----:B------:R-:W4:Y:S02]  /*4fc0*/  LDG.E.U16 R25, desc[UR36][R4.64] ;  /* 0x0000002404197981 */ /* 0x000f24000c1e1500 */
[----:B----4-:R-:W-:-:S06]  /*4fd0*/  IMAD.U32 R25, R25, 0x10000, RZ ;  /* 0x0001000019197824 */ /* 0x010fcc00078e00ff */
[----:B------:R-:W0:Y:S01]  /*4fe0*/  F2I.FTZ.TRUNC.NTZ R25, R25 ;  /* 0x0000001900197305 */ /* 0x000e22000021f100 */
[----:B------:R-:W-:Y:S05]  /*4ff0*/  BRA `(.L_x_14233) ;  /* 0x0000000400a07947 */ /* 0x000fea0003800000 */
.L_x_14240:
        /* <DEDUP_REMOVED lines=10> */
.L_x_14247:
        /* <DEDUP_REMOVED lines=21> */
.L_x_14251:
[----:B------:R-:W-:Y:S05]  /*51f0*/  BSYNC B1 ;  /* 0x0000000000017941 */ /* 0x000fea0003800000 */
.L_x_14250:
[----:B------:R-:W-:Y:S01]  /*5200*/  IMAD.SHL.U32 R3, R3, 0x100000, RZ ;  /* 0x0010000003037824 */ /* 0x000fe200078e00ff */
[----:B------:R-:W-:-:S04]  /*5210*/  LEA R0, R0, 0x3b800000, 0x17 ;  /* 0x3b80000000007811 */ /* 0x000fc800078eb8ff */
[----:B------:R-:W-:-:S07]  /*5220*/  LOP3.LUT R25, R0, R3, R25, 0xfe, !PT ;  /* 0x0000000300197212 */ /* 0x000fce00078efe19 */
.L_x_14249:
[----:B------:R-:W-:Y:S05]  /*5230*/  BSYNC B0 ;  /* 0x0000000000007941 */ /* 0x000fea0003800000 */
.L_x_14248:
[----:B------:R-:W4:Y:S01]  /*5240*/  F2I.FTZ.TRUNC.NTZ R25, R25 ;  /* 0x0000001900197305 */ /* 0x000f22000021f100 */
[----:B------:R-:W-:Y:S05]  /*5250*/  BRA `(.L_x_14233) ;  /* 0x0000000400087947 */ /* 0x000fea0003800000 */
.L_x_14246:
        /* <DEDUP_REMOVED lines=21> */
.L_x_14255:
[----:B------:R-:W-:Y:S05]  /*53b0*/  BSYNC B1 ;  /* 0x0000000000017941 */ /* 0x000fea0003800000 */
.L_x_14254:
[----:B------:R-:W-:Y:S01]  /*53c0*/  IMAD.SHL.U32 R3, R3, 0x200000, RZ ;  /* 0x0020000003037824 */ /* 0x000fe200078e00ff */
[----:B------:R-:W-:-:S04]  /*53d0*/  LEA R0, R0, 0x37800000, 0x17 ;  /* 0x3780000000007811 */ /* 0x000fc800078eb8ff */
[----:B------:R-:W-:-:S07]  /*53e0*/  LOP3.LUT R25, R0, R3, R25, 0xfe, !PT ;  /* 0x0000000300197212 */ /* 0x000fce00078efe19 */
.L_x_14253:
[----:B------:R-:W-:Y:S05]  /*53f0*/  BSYNC B0 ;  /* 0x0000000000007941 */ /* 0x000fea0003800000 */
.L_x_14252:
[----:B------:R-:W0:Y:S01]  /*5400*/  F2I.FTZ.TRUNC.NTZ R25, R25 ;  /* 0x0000001900197305 */ /* 0x000e22000021f100 */
[----:B------:R-:W-:Y:S05]  /*5410*/  BRA `(.L_x_14233) ;  /* 0x0000000000987947 */ /* 0x000fea0003800000 */
.L_x_14245:
        /* <DEDUP_REMOVED lines=14> */
.L_x_14259:
[----:B------:R-:W-:Y:S05]  /*5500*/  BSYNC B0 ;  /* 0x0000000000007941 */ /* 0x000fea0003800000 */
.L_x_14258:
[----:B------:R-:W0:Y:S01]  /*5510*/  F2I.FTZ.TRUNC.NTZ R25, R25 ;  /* 0x0000001900197305 */ /* 0x000e22000021f100 */
[----:B------:R-:W-:Y:S05]  /*5520*/  BRA `(.L_x_14233) ;  /* 0x0000000000547947 */ /* 0x000fea0003800000 */
.L_x_14232:
        /* <DEDUP_REMOVED lines=17> */
.L_x_14260:
[----:B------:R-:W-:Y:S05]  /*5640*/  BRA `(.L_x_14233) ;  /* 0x00000000000c7947 */ /* 0x000fea0003800000 */
.L_x_14257:
[----:B------:R0:W5:Y:S01]  /*5650*/  LDG.E R25, desc[UR36][R4.64] ;  /* 0x0000002404197981 */ /* 0x000162000c1e1900 */
[----:B------:R-:W-:Y:S05]  /*5660*/  BRA `(.L_x_14233) ;  /* 0x0000000000047947 */ /* 0x000fea0003800000 */
.L_x_14256:
[----:B------:R0:W5:Y:S02]  /*5670*/  LDG.E R25, desc[UR36][R4.64] ;  /* 0x0000002404197981 */ /* 0x000164000c1e1900 */
.L_x_14233:
[----:B------:R-:W-:-:S07]  /*5680*/  VIADD R17, R17, 0x80 ;  /* 0x0000008011117836 */ /* 0x000fce0000000000 */
.L_x_14194:
[----:B------:R-:W-:Y:S05]  /*5690*/  BSYNC B6 ;  /* 0x0000000000067941 */ /* 0x000fea0003800000 */
.L_x_14193:
        /* <DEDUP_REMOVED lines=23> */
.L_x_14266:
[----:B------:R0:W5:Y:S01]  /*5810*/  LDG.E.U8 R23, desc[UR36][R4.64] ;  /* 0x0000002404177981 */ /* 0x000162000c1e1100 */
[----:B------:R-:W-:Y:S05]  /*5820*/  BRA `(.L_x_14268) ;  /* 0x0000000c00347947 */ /* 0x000fea0003800000 */
.L_x_14265:
        /* <DEDUP_REMOVED lines=8> */
.L_x_14270:
[----:B------:R4:W5:Y:S01]  /*58b0*/  LDG.E R23, desc[UR36][R4.64] ;  /* 0x0000002404177981 */ /* 0x000962000c1e1900 */
[----:B------:R-:W-:Y:S05]  /*58c0*/  BRA `(.L_x_14268) ;  /* 0x0000000c000c7947 */ /* 0x000fea0003800000 */
.L_x_14269:
[----:B------:R3:W5:Y:S01]  /*58d0*/  LDG.E.S16 R23, desc[UR36][R4.64] ;  /* 0x0000002404177981 */ /* 0x000762000c1e1700 */
[----:B------:R-:W-:Y:S05]  /*58e0*/  BRA `(.L_x_14268) ;  /* 0x0000000c00047947 */ /* 0x000fea0003800000 */
.L_x_14264:
        /* <DEDUP_REMOVED lines=9> */
.L_x_14272:
[----:B------:R-:W3:Y:S02]  /*5980*/  LDG.E.U16 R4, desc[UR36][R4.64] ;  /* 0x0000002404047981 */ /* 0x000ee4000c1e1500 */
[----:B---3--:R-:W-:-:S06]  /*5990*/  HADD2.F32 R23, -RZ, R4.H0_H0 ;  /* 0x20000004ff177230 */ /* 0x008fcc0000004100 */
[----:B------:R-:W0:Y:S01]  /*59a0*/  F2I.FTZ.TRUNC.NTZ R23, R23 ;  /* 0x0000001700177305 */ /* 0x000e22000021f100 */
[----:B------:R-:W-:Y:S05]  /*59b0*/  BRA `(.L_x_14268) ;  /* 0x0000000800d07947 */ /* 0x000fea0003800000 */
.L_x_14271:
        /* <DEDUP_REMOVED lines=9> */
.L_x_14274:
[----:B------:R-:W3:Y:S02]  /*5a50*/  LDG.E.U16 R4, desc[UR36][R4.64] ;  /* 0x0000002404047981 */ /* 0x000ee4000c1e1500 */
[----:B---3--:R-:W-:-:S06]  /*5a60*/  HADD2.F32 R23, -RZ, R4.H0_H0 ;  /* 0x20000004ff177230 */ /* 0x008fcc0000004100 */
[----:B------:R-:W0:Y:S01]  /*5a70*/  F2I.FTZ.TRUNC.NTZ R23, R23 ;  /* 0x0000001700177305 */ /* 0x000e22000021f100 */
[----:B------:R-:W-:Y:S05]  /*5a80*/  BRA `(.L_x_14268) ;  /* 0x00000008009c7947 */ /* 0x000fea0003800000 */
.L_x_14273:
[----:B------:R-:W3:Y:S02]  /*5a90*/  LDG.E.64 R4, desc[UR36][R4.64] ;  /* 0x0000002404047981 */ /* 0x000ee4000c1e1b00 */
[----:B---3--:R0:W1:Y:S01]  /*5aa0*/  F2I.F64.TRUNC R23, R4 ;  /* 0x0000000400177311 */ /* 0x008062000030d100 */
[----:B------:R-:W-:Y:S05]  /*5ab0*/  BRA `(.L_x_14268) ;  /* 0x0000000800907947 */ /* 0x000fea0003800000 */
.L_x_14263:
        /* <DEDUP_REMOVED lines=12> */
.L_x_14277:
[----:B------:R-:W3:Y:S02]  /*5b80*/  LDG.E.64 R4, desc[UR36][R4.64] ;  /* 0x0000002404047981 */ /* 0x000ee4000c1e1b00 */
[----:B---3--:R0:W1:Y:S01]  /*5b90*/  F2I.F64.TRUNC R23, R4 ;  /* 0x0000000400177311 */ /* 0x008062000030d100 */
[----:B------:R-:W-:Y:S05]  /*5ba0*/  BRA `(.L_x_14268) ;  /* 0x0000000800547947 */ /* 0x000fea0003800000 */
.L_x_14276:
        /* <DEDUP_REMOVED lines=27> */
.L_x_14279:
        /* <DEDUP_REMOVED lines=14> */
.L_x_14278:
[----:B------:R-:W3:Y:S02]  /*5e40*/  LDG.E.U16 R23, desc[UR36][R4.64] ;  /* 0x0000002404177981 */ /* 0x000ee4000c1e1500 */
[----:B---3--:R-:W-:-:S06]  /*5e50*/  IMAD.U32 R23, R23, 0x10000, RZ ;  /* 0x0001000017177824 */ /* 0x008fcc00078e00ff */
[----:B------:R-:W0:Y:S01]  /*5e60*/  F2I.FTZ.TRUNC.NTZ R23, R23 ;  /* 0x0000001700177305 */ /* 0x000e22000021f100 */
[----:B------:R-:W-:Y:S05]  /*5e70*/  BRA `(.L_x_14268) ;  /* 0x0000000400a07947 */ /* 0x000fea0003800000 */
.L_x_14275:
        /* <DEDUP_REMOVED lines=10> */
.L_x_14282:
        /* <DEDUP_REMOVED lines=21> */
.L_x_14286:
[----:B------:R-:W-:Y:S05]  /*6070*/  BSYNC B1 ;  /* 0x0000000000017941 */ /* 0x000fea0003800000 */
.L_x_14285:
[----:B------:R-:W-:Y:S01]  /*6080*/  IMAD.SHL.U32 R3, R3, 0x100000, RZ ;  /* 0x0010000003037824 */ /* 0x000fe200078e00ff */
[----:B------:R-:W-:-:S04]  /*6090*/  LEA R0, R0, 0x3b800000, 0x17 ;  /* 0x3b80000000007811 */ /* 0x000fc800078eb8ff */
[----:B------:R-:W-:-:S07]  /*60a0*/  LOP3.LUT R23, R0, R3, R23, 0xfe, !PT ;  /* 0x0000000300177212 */ /* 0x000fce00078efe17 */
.L_x_14284:
[----:B------:R-:W-:Y:S05]  /*60b0*/  BSYNC B0 ;  /* 0x0000000000007941 */ /* 0x000fea0003800000 */
.L_x_14283:
[----:B------:R-:W0:Y:S01]  /*60c0*/  F2I.FTZ.TRUNC.NTZ R23, R23 ;  /* 0x0000001700177305 */ /* 0x000e22000021f100 */
[----:B------:R-:W-:Y:S05]  /*60d0*/  BRA `(.L_x_14268) ;  /* 0x0000000400087947 */ /* 0x000fea0003800000 */
.L_x_14281:
        /* <DEDUP_REMOVED lines=21> */
.L_x_14290:
[----:B------:R-:W-:Y:S05]  /*6230*/  BSYNC B1 ;  /* 0x0000000000017941 */ /* 0x000fea0003800000 */
.L_x_14289:
[----:B------:R-:W-:Y:S01]  /*6240*/  IMAD.SHL.U32 R3, R3, 0x200000, RZ ;  /* 0x0020000003037824 */ /* 0x000fe200078e00ff */
[----:B------:R-:W-:-:S04]  /*6250*/  LEA R0, R0, 0x37800000, 0x17 ;  /* 0x3780000000007811 */ /* 0x000fc800078eb8ff */
[----:B------:R-:W-:-:S07]  /*6260*/  LOP3.LUT R23, R0, R3, R23, 0xfe, !PT ;  /* 0x0000000300177212 */ /* 0x000fce00078efe17 */
.L_x_14288:
[----:B------:R-:W-:Y:S05]  /*6270*/  BSYNC B0 ;  /* 0x0000000000007941 */ /* 0x000fea0003800000 */
.L_x_14287:
[----:B------:R-:W0:Y:S01]  /*6280*/  F2I.FTZ.TRUNC.NTZ R23, R23 ;  /* 0x0000001700177305 */ /* 0x000e22000021f100 */
[----:B------:R-:W-:Y:S05]  /*6290*/  BRA `(.L_x_14268) ;  /* 0x0000000000987947 */ /* 0x000fea0003800000 */
.L_x_14280:
        /* <DEDUP_REMOVED lines=14> */
.L_x_14294:
[----:B------:R-:W-:Y:S05]  /*6380*/  BSYNC B0 ;  /* 0x0000000000007941 */ /* 0x000fea0003800000 */
.L_x_14293:
[----:B------:R-:W0:Y:S01]  /*6390*/  F2I.FTZ.TRUNC.NTZ R23, R23 ;  /* 0x0000001700177305 */ /* 0x000e22000021f100 */
[----:B------:R-:W-:Y:S05]  /*63a0*/  BRA `(.L_x_14268) ;  /* 0x0000000000547947 */ /* 0x000fea0003800000 */
.L_x_14267:
        /* <DEDUP_REMOVED lines=17> */
.L_x_14295:
[----:B------:R-:W-:Y:S05]  /*64c0*/  BRA `(.L_x_14268) ;  /* 0x00000000000c7947 */ /* 0x000fea0003800000 */
.L_x_14292:
[----:B------:R0:W5:Y:S01]  /*64d0*/  LDG.E R23, desc[UR36][R4.64] ;  /* 0x0000002404177981 */ /* 0x000162000c1e1900 */
[----:B------:R-:W-:Y:S05]  /*64e0*/  BRA `(.L_x_14268) ;  /* 0x0000000000047947 */ /* 0x000fea0003800000 */
.L_x_14291:
[----:B------:R0:W5:Y:S02]  /*64f0*/  LDG.E R23, desc[UR36][R4.64] ;  /* 0x0000002404177981 */ /* 0x000164000c1e1900 */
.L_x_14268:
        /* <DEDUP_REMOVED lines=19> */
.L_x_14299:
[----:B------:R0:W5:Y:S01]  /*6630*/  LDG.E.U8 R18, desc[UR36][R4.64] ;  /* 0x0000002404127981 */ /* 0x000162000c1e1100 */
[----:B------:R-:W-:Y:S05]  /*6640*/  BRA `(.L_x_14262) ;  /* 0x0000000c00307947 */ /* 0x000fea0003800000 */
.L_x_14298:
        /* <DEDUP_REMOVED lines=8> */
.L_x_14302:
[----:B------:R0:W5:Y:S01]  /*66d0*/  LDG.E R18, desc[UR36][R4.64] ;  /* 0x0000002404127981 */ /* 0x000162000c1e1900 */
[----:B------:R-:W-:Y:S05]  /*66e0*/  BRA `(.L_x_14262) ;  /* 0x0000000c00087947 */ /* 0x000fea0003800000 */
.L_x_14301:
[----:B------:R0:W5:Y:S01]  /*66f0*/  LDG.E.S16 R18, desc[UR36][R4.64] ;  /* 0x0000002404127981 */ /* 0x000162000c1e1700 */
[----:B------:R-:W-:Y:S05]  /*6700*/  BRA `(.L_x_14262) ;  /* 0x0000000c00007947 */ /* 0x000fea0003800000 */
.L_x_14297:
        /* <DEDUP_REMOVED lines=9> */
.L_x_14304:
[----:B------:R-:W2:Y:S02]  /*67a0*/  LDG.E.U16 R4, desc[UR36][R4.64] ;  /* 0x0000002404047981 */ /* 0x000ea4000c1e1500 */
[----:B--2---:R-:W-:-:S06]  /*67b0*/  HADD2.F32 R18, -RZ, R4.H0_H0 ;  /* 0x20000004ff127230 */ /* 0x004fcc0000004100 */
[----:B------:R-:W0:Y:S01]  /*67c0*/  F2I.FTZ.TRUNC.NTZ R18, R18 ;  /* 0x0000001200127305 */ /* 0x000e22000021f100 */
[----:B------:R-:W-:Y:S05]  /*67d0*/  BRA `(.L_x_14262) ;  /* 0x0000000800cc7947 */ /* 0x000fea0003800000 */
.L_x_14303:
        /* <DEDUP_REMOVED lines=9> */
.L_x_14306:
[----:B------:R-:W2:Y:S02]  /*6870*/  LDG.E.U16 R4, desc[UR36][R4.64] ;  /* 0x0000002404047981 */ /* 0x000ea4000c1e1500 */
[----:B--2---:R-:W-:-:S06]  /*6880*/  HADD2.F32 R18, -RZ, R4.H0_H0 ;  /* 0x20000004ff127230 */ /* 0x004fcc0000004100 */
[----:B------:R-:W0:Y:S01]  /*6890*/  F2I.FTZ.TRUNC.NTZ R18, R18 ;  /* 0x0000001200127305 */ /* 0x000e22000021f100 */
[----:B------:R-:W-:Y:S05]  /*68a0*/  BRA `(.L_x_14262) ;  /* 0x0000000800987947 */ /* 0x000fea0003800000 */
.L_x_14305:
[----:B------:R-:W2:Y:S02]  /*68b0*/  LDG.E.64 R18, desc[UR36][R4.64] ;  /* 0x0000002404127981 */ /* 0x000ea4000c1e1b00 */
[----:B--2---:R0:W1:Y:S01]  /*68c0*/  F2I.F64.TRUNC R18, R18 ;  /* 0x0000001200127311 */ /* 0x004062000030d100 */
[----:B------:R-:W-:Y:S05]  /*68d0*/  BRA `(.L_x_14262) ;  /* 0x00000008008c7947 */ /* 0x000fea0003800000 */
.L_x_14296:
        /* <DEDUP_REMOVED lines=12> */
.L_x_14309:
[----:B------:R-:W2:Y:S02]  /*69a0*/  LDG.E.64 R4, desc[UR36][R4.64] ;  /* 0x0000002404047981 */ /* 0x000ea4000c1e1b00 */
[----:B--2---:R0:W1:Y:S01]  /*69b0*/  F2I.F64.TRUNC R18, R4 ;  /* 0x0000000400127311 */ /* 0x004062000030d100 */
[----:B------:R-:W-:Y:S05]  /*69c0*/  BRA `(.L_x_14262) ;  /* 0x0000000800507947 */ /* 0x000fea0003800000 */
.L_x_14308:
        /* <DEDUP_REMOVED lines=27> */
.L_x_14311:
        /* <DEDUP_REMOVED lines=14> */
.L_x_14310:
[----:B------:R-:W2:Y:S02]  /*6c60*/  LDG.E.U16 R18, desc[UR36][R4.64] ;  /* 0x0000002404127981 */ /* 0x000ea4000c1e1500 */
[----:B--2---:R-:W-:-:S06]  /*6c70*/  IMAD.U32 R18, R18, 0x10000, RZ ;  /* 0x0001000012127824 */ /* 0x004fcc00078e00ff */
[----:B------:R-:W0:Y:S01]  /*6c80*/  F2I.FTZ.TRUNC.NTZ R18, R18 ;  /* 0x0000001200127305 */ /* 0x000e22000021f100 */
[----:B------:R-:W-:Y:S05]  /*6c90*/  BRA `(.L_x_14262) ;  /* 0x00000004009c7947 */ /* 0x000fea0003800000 */
.L_x_14307:
        /* <DEDUP_REMOVED lines=10> */
.L_x_14314:
        /* <DEDUP_REMOVED lines=21> */
.L_x_14318:
[----:B------:R-:W-:Y:S05]  /*6e90*/  BSYNC B1 ;  /* 0x0000000000017941 */ /* 0x000fea0003800000 */
.L_x_14317:
[----:B------:R-:W-:Y:S01]  /*6ea0*/  IMAD.SHL.U32 R3, R3, 0x100000, RZ ;  /* 0x0010000003037824 */ /* 0x000fe200078e00ff */
[----:B------:R-:W-:-:S04]  /*6eb0*/  LEA R5, R0, 0x3b800000, 0x17 ;  /* 0x3b80000000057811 */ /* 0x000fc800078eb8ff */
[----:B------:R-:W-:-:S07]  /*6ec0*/  LOP3.LUT R18, R5, R3, R18, 0xfe, !PT ;  /* 0x0000000305127212 */ /* 0x000fce00078efe12 */
.L_x_14316:
[----:B------:R-:W-:Y:S05]  /*6ed0*/  BSYNC B0 ;  /* 0x0000000000007941 */ /* 0x000fea0003800000 */
.L_x_14315:
[----:B------:R-:W0:Y:S01]  /*6ee0*/  F2I.FTZ.TRUNC.NTZ R18, R18 ;  /* 0x0000001200127305 */ /* 0x000e22000021f100 */
[----:B------:R-:W-:Y:S05]  /*6ef0*/  BRA `(.L_x_14262) ;  /* 0x0000000400047947 */ /* 0x000fea0003800000 */
.L_x_14313:
        /* <DEDUP_REMOVED lines=21> */
.L_x_14322:
[----:B------:R-:W-:Y:S05]  /*7050*/  BSYNC B1 ;  /* 0x0000000000017941 */ /* 0x000fea0003800000 */
.L_x_14321:
[----:B------:R-:W-:Y:S01]  /*7060*/  IMAD.SHL.U32 R3, R3, 0x200000, RZ ;  /* 0x0020000003037824 */ /* 0x000fe200078e00ff */
[----:B------:R-:W-:-:S04]  /*7070*/  LEA R5, R0, 0x37800000, 0x17 ;  /* 0x3780000000057811 */ /* 0x000fc800078eb8ff */
[----:B------:R-:W-:-:S07]  /*7080*/  LOP3.LUT R18, R5, R3, R18, 0xfe, !PT ;  /* 0x0000000305127212 */ /* 0x000fce00078efe12 */
.L_x_14320:
[----:B------:R-:W-:Y:S05]  /*7090*/  BSYNC B0 ;  /* 0x0000000000007941 */ /* 0x000fea0003800000 */
.L_x_14319:
[----:B------:R-:W0:Y:S01]  /*70a0*/  F2I.FTZ.TRUNC.NTZ R18, R18 ;  /* 0x0000001200127305 */ /* 0x000e22000021f100 */
[----:B------:R-:W-:Y:S05]  /*70b0*/  BRA `(.L_x_14262) ;  /* 0x0000000000947947 */ /* 0x000fea0003800000 */
.L_x_14312:
        /* <DEDUP_REMOVED lines=14> */
.L_x_14326:
[----:B------:R-:W-:Y:S05]  /*71a0*/  BSYNC B0 ;  /* 0x0000000000007941 */ /* 0x000fea0003800000 */
.L_x_14325:
[----:B------:R-:W0:Y:S01]  /*71b0*/  F2I.FTZ.TRUNC.NTZ R18, R18 ;  /* 0x0000001200127305 */ /* 0x000e22000021f100 */
[----:B------:R-:W-:Y:S05]  /*71c0*/  BRA `(.L_x_14262) ;  /* 0x0000000000507947 */ /* 0x000fea0003800000 */
.L_x_14300:
        /* <DEDUP_REMOVED lines=16> */
.L_x_14327:
[----:B------:R-:W-:Y:S05]  /*72d0*/  BRA `(.L_x_14262) ;  /* 0x00000000000c7947 */ /* 0x000fea0003800000 */
.L_x_14324:
[----:B------:R0:W5:Y:S01]  /*72e0*/  LDG.E R18, desc[UR36][R4.64] ;  /* 0x0000002404127981 */ /* 0x000162000c1e1900 */
[----:B------:R-:W-:Y:S05]  /*72f0*/  BRA `(.L_x_14262) ;  /* 0x0000000000047947 */ /* 0x000fea0003800000 */
.L_x_14323:
[----:B------:R0:W5:Y:S02]  /*7300*/  LDG.E R18, desc[UR36][R4.64] ;  /* 0x0000002404127981 */ /* 0x000164000c1e1900 */
.L_x_14262:
[----:B------:R-:W-:Y:S05]  /*7310*/  BSYNC B6 ;  /* 0x0000000000067941 */ /* 0x000fea0003800000 */
.L_x_14261:
        /* <DEDUP_REMOVED lines=30> */
.L_x_14333:
[----:B------:R0:W-:Y:S01]  /*7500*/  STG.E.U8 desc[UR36][R8.64], R4 ;  /* 0x0000000408007986 */ /* 0x0001e2000c101124 */
[----:B------:R-:W-:Y:S05]  /*7510*/  BRA `(.L_x_14329) ;  /* 0x0000000c00507947 */ /* 0x000fea0003800000 */
.L_x_14332:
        /* <DEDUP_REMOVED lines=9> */
.L_x_14336:
[----:B------:R0:W-:Y:S01]  /*75b0*/  STG.E desc[UR36][R8.64], R4 ;  /* 0x0000000408007986 */ /* 0x0001e2000c101924 */
[----:B------:R-:W-:Y:S05]  /*75c0*/  BRA `(.L_x_14329) ;  /* 0x0000000c00247947 */ /* 0x000fea0003800000 */
.L_x_14335:
[----:B------:R0:W-:Y:S01]  /*75d0*/  STG.E.U16 desc[UR36][R8.64], R4 ;  /* 0x0000000408007986 */ /* 0x0001e2000c101524 */
[----:B------:R-:W-:Y:S05]  /*75e0*/  BRA `(.L_x_14329) ;  /* 0x0000000c001c7947 */ /* 0x000fea0003800000 */
.L_x_14331:
        /* <DEDUP_REMOVED lines=9> */
.L_x_14338:
[----:B------:R-:W-:-:S04]  /*7680*/  I2FP.F32.S32 R0, R4 ;  /* 0x0000000400007245 */ /* 0x000fc80000201400 */
[----:B------:R-:W-:-:S05]  /*7690*/  F2FP.F16.F32.PACK_AB R0, RZ, R0 ;  /* 0x00000000ff00723e */ /* 0x000fca00000000ff */
[----:B------:R0:W-:Y:S01]  /*76a0*/  STG.E.U16 desc[UR36][R8.64], R0 ;  /* 0x0000000008007986 */ /* 0x0001e2000c101524 */
[----:B------:R-:W-:Y:S05]  /*76b0*/  BRA `(.L_x_14329) ;  /* 0x0000000800e87947 */ /* 0x000fea0003800000 */
.L_x_14337:
        /* <DEDUP_REMOVED lines=10> */
.L_x_14340:
[----:B------:R-:W-:-:S04]  /*7760*/  I2FP.F32.S32 R4, R4 ;  /* 0x0000000400047245 */ /* 0x000fc80000201400 */
[----:B------:R-:W-:-:S04]  /*7770*/  F2FP.F16.F32.PACK_AB R3, RZ, R4 ;  /* 0x00000004ff03723e */ /* 0x000fc800000000ff */
[----:B------:R-:W-:-:S05]  /*7780*/  PRMT R3, R3, 0x5410, RZ ;  /* 0x0000541003037816 */ /* 0x000fca00000000ff */
[----:B------:R3:W-:Y:S01]  /*7790*/  STG.E desc[UR36][R8.64], R3 ;  /* 0x0000000308007986 */ /* 0x0007e2000c101924 */
[----:B------:R-:W-:Y:S05]  /*77a0*/  BRA `(.L_x_14329) ;  /* 0x0000000800ac7947 */ /* 0x000fea0003800000 */
.L_x_14339:
[----:B------:R-:W0:Y:S02]  /*77b0*/  I2F.F64 R4, R4 ;  /* 0x0000000400047312 */ /* 0x000e240000201c00 */
[----:B0-----:R4:W-:Y:S01]  /*77c0*/  STG.E.64 desc[UR36][R8.64], R4 ;  /* 0x0000000408007986 */ /* 0x0019e2000c101b24 */
[----:B------:R-:W-:Y:S05]  /*77d0*/  BRA `(.L_x_14329) ;  /* 0x0000000800a07947 */ /* 0x000fea0003800000 */
.L_x_14330:
        /* <DEDUP_REMOVED lines=12> */
.L_x_14343:
[----:B------:R-:W0:Y:S01]  /*78a0*/  I2F.F64 R4, R4 ;  /* 0x0000000400047312 */ /* 0x000e220000201c00 */
[----:B------:R-:W-:-:S05]  /*78b0*/  CS2R R6, SRZ ;  /* 0x0000000000067805 */ /* 0x000fca000001ff00 */
[----:B0-----:R0:W-:Y:S01]  /*78c0*/  STG.E.128 desc[UR36][R8.64], R4 ;  /* 0x0000000408007986 */ /* 0x0011e2000c101d24 */
[----:B------:R-:W-:Y:S05]  /*78d0*/  BRA `(.L_x_14329) ;  /* 0x0000000800607947 */ /* 0x000fea0003800000 */
.L_x_14342:
        /* <DEDUP_REMOVED lines=21> */
.L_x_14347:
[----:B------:R-:W-:Y:S05]  /*7a30*/  BSYNC B0 ;  /* 0x0000000000007941 */ /* 0x000fea0003800000 */
.L_x_14346:
[----:B------:R-:W-:-:S05]  /*7a40*/  LOP3.LUT R5, R0, R5, RZ, 0xfc, !PT ;  /* 0x0000000500057212 */ /* 0x000fca00078efcff */
[----:B------:R0:W-:Y:S01]  /*7a50*/  STG.E.U8 desc[UR36][R8.64], R5 ;  /* 0x0000000508007986 */ /* 0x0001e2000c101124 */
[----:B------:R-:W-:Y:S05]  /*7a60*/  BRA `(.L_x_14329) ;  /* 0x0000000400fc7947 */ /* 0x000fea0003800000 */
.L_x_14345:
        /* <DEDUP_REMOVED lines=13> */
.L_x_14349:
[----:B------:R-:W-:Y:S01]  /*7b40*/  IMAD.MOV.U32 R0, RZ, RZ, 0x7f ;  /* 0x0000007fff007424 */ /* 0x000fe200078e00ff */
[----:B------:R-:W-:-:S04]  /*7b50*/  ISETP.GT.U32.AND P0, PT, R3, 0x7f800000, PT ;  /* 0x7f8000000300780c */ /* 0x000fc80003f04070 */
[----:B------:R-:W-:-:S09]  /*7b60*/  SEL R0, R0, 0x7c, P0 ;  /* 0x0000007c00007807 */ /* 0x000fd20000000000 */
.L_x_14350:
[----:B------:R-:W-:Y:S05]  /*7b70*/  BSYNC B0 ;  /* 0x0000000000007941 */ /* 0x000fea0003800000 */
.L_x_14348:
[----:B------:R-:W-:-:S04]  /*7b80*/  LOP3.LUT R3, R5, 0x80000000, RZ, 0xc0, !PT ;  /* 0x8000000005037812 */ /* 0x000fc800078ec0ff */
[----:B------:R-:W-:-:S04]  /*7b90*/  SHF.R.U32.HI R3, RZ, 0x18, R3 ;  /* 0x00000018ff037819 */ /* 0x000fc80000011603 */
[----:B------:R-:W-:-:S05]  /*7ba0*/  LOP3.LUT R3, R0, R3, RZ, 0xfc, !PT ;  /* 0x0000000300037212 */ /* 0x000fca00078efcff */
[----:B------:R0:W-:Y:S01]  /*7bb0*/  STG.E.U8 desc[UR36][R8.64], R3 ;  /* 0x0000000308007986 */ /* 0x0001e2000c101124 */
[----:B------:R-:W-:Y:S05]  /*7bc0*/  BRA `(.L_x_14329) ;  /* 0x0000000400a47947 */ /* 0x000fea0003800000 */
.L_x_14344:
[----:B------:R-:W-:-:S04]  /*7bd0*/  I2FP.F32.S32 R0, R4 ;  /* 0x0000000400007245 */ /* 0x000fc80000201400 */
[----:B------:R-:W-:-:S05]  /*7be0*/  F2FP.BF16.F32.PACK_AB R0, RZ, R0 ;  /* 0x00000000ff00723e */ /* 0x000fca00000010ff */
[----:B------:R0:W-:Y:S01]  /*7bf0*/  STG.E.U16 desc[UR36][R8.64], R0 ;  /* 0x0000000008007986 */ /* 0x0001e2000c101524 */
[----:B------:R-:W-:Y:S05]  /*7c00*/  BRA `(.L_x_14329) ;  /* 0x0000000400947947 */ /* 0x000fea0003800000 */
.L_x_14341:
        /* <DEDUP_REMOVED lines=10> */
.L_x_14353:
        /* <DEDUP_REMOVED lines=17> */
.L_x_14356:
[----:B------:R-:W-:-:S04]  /*7dc0*/  LOP3.LUT R3, R5, 0x80000000, RZ, 0xc0, !PT ;  /* 0x8000000005037812 */ /* 0x000fc800078ec0ff */
[----:B------:R-:W-:-:S04]  /*7dd0*/  SHF.R.U32.HI R3, RZ, 0x18, R3 ;  /* 0x00000018ff037819 */ /* 0x000fc80000011603 */
[----:B------:R-:W-:-:S04]  /*7de0*/  LOP3.LUT R0, R0, R3, RZ, 0xfc, !PT ;  /* 0x0000000300007212 */ /* 0x000fc800078efcff */
[----:B------:R-:W-:-:S07]  /*7df0*/  PRMT R4, R0, 0x7610, R4 ;  /* 0x0000761000047816 */ /* 0x000fce0000000004 */
.L_x_14355:
[----:B------:R-:W-:Y:S05]  /*7e00*/  BSYNC B0 ;  /* 0x0000000000007941 */ /* 0x000fea0003800000 */
.L_x_14354:
[----:B------:R0:W-:Y:S01]  /*7e10*/  STG.E.U8 desc[UR36][R8.64], R4 ;  /* 0x0000000408007986 */ /* 0x0001e2000c101124 */
[----:B------:R-:W-:Y:S05]  /*7e20*/  BRA `(.L_x_14329) ;  /* 0x00000004000c7947 */ /* 0x000fea0003800000 */
.L_x_14352:
        /* <DEDUP_REMOVED lines=17> */
.L_x_14359:
[----:B------:R-:W-:-:S04]  /*7f40*/  LOP3.LUT R3, R5, 0x80000000, RZ, 0xc0, !PT ;  /* 0x8000000005037812 */ /* 0x000fc800078ec0ff */
[----:B------:R-:W-:-:S04]  /*7f50*/  SHF.R.U32.HI R3, RZ, 0x18, R3 ;  /* 0x00000018ff037819 */ /* 0x000fc80000011603 */
[----:B------:R-:W-:-:S04]  /*7f60*/  LOP3.LUT R0, R0, R3, RZ, 0xfc, !PT ;  /* 0x0000000300007212 */ /* 0x000fc800078efcff */
[----:B------:R-:W-:-:S07]  /*7f70*/  PRMT R4, R0, 0x7610, R4 ;  /* 0x0000761000047816 */ /* 0x000fce0000000004 */
.L_x_14358:
[----:B------:R-:W-:Y:S05]  /*7f80*/  BSYNC B0 ;  /* 0x0000000000007941 */ /* 0x000fea0003800000 */
.L_x_14357:
[----:B------:R0:W-:Y:S01]  /*7f90*/  STG.E.U8 desc[UR36][R8.64], R4 ;  /* 0x0000000408007986 */ /* 0x0001e2000c101124 */
[----:B------:R-:W-:Y:S05]  /*7fa0*/  BRA `(.L_x_14329) ;  /* 0x0000000000ac7947 */ /* 0x000fea0003800000 */
.L_x_14351:
        /* <DEDUP_REMOVED lines=22> */
.L_x_14334:
        /* <DEDUP_REMOVED lines=16> */
.L_x_14362:
[----:B------:R-:W-:Y:S05]  /*8210*/  BRA `(.L_x_14329) ;  /* 0x0000000000107947 */ /* 0x000fea0003800000 */
.L_x_14361:
[----:B------:R-:W-:-:S05]  /*8220*/  SHF.R.S32.HI R5, RZ, 0x1f, R4 ;  /* 0x0000001fff057819 */ /* 0x000fca0000011404 */
[----:B------:R0:W-:Y:S01]  /*8230*/  STG.E.64 desc[UR36][R8.64], R4 ;  /* 0x0000000408007986 */ /* 0x0001e2000c101b24 */
[----:B------:R-:W-:Y:S05]  /*8240*/  BRA `(.L_x_14329) ;  /* 0x0000000000047947 */ /* 0x000fea0003800000 */
.L_x_14360:
[----:B------:R0:W-:Y:S02]  /*8250*/  STG.E desc[UR36][R8.64], R4 ;  /* 0x0000000408007986 */ /* 0x0001e4000c101924 */
.L_x_14329:
[----:B------:R-:W-:Y:S05]  /*8260*/  BSYNC B6 ;  /* 0x0000000000067941 */ /* 0x000fea0003800000 */
.L_x_14328:
        /* <DEDUP_REMOVED lines=23> */
.L_x_14368:
[----:B------:R0:W-:Y:S01]  /*83e0*/  STG.E.U8 desc[UR36][R8.64], R24 ;  /* 0x0000001808007986 */ /* 0x0001e2000c101124 */
[----:B------:R-:W-:Y:S05]  /*83f0*/  BRA `(.L_x_14370) ;  /* 0x0000000c00507947 */ /* 0x000fea0003800000 */
.L_x_14367:
        /* <DEDUP_REMOVED lines=9> */
.L_x_14372:
[----:B------:R0:W-:Y:S01]  /*8490*/  STG.E desc[UR36][R8.64], R24 ;  /* 0x0000001808007986 */ /* 0x0001e2000c101924 */
[----:B------:R-:W-:Y:S05]  /*84a0*/  BRA `(.L_x_14370) ;  /* 0x0000000c00247947 */ /* 0x000fea0003800000 */
.L_x_14371:
[----:B------:R0:W-:Y:S01]  /*84b0*/  STG.E.U16 desc[UR36][R8.64], R24 ;  /* 0x0000001808007986 */ /* 0x0001e2000c101524 */
[----:B------:R-:W-:Y:S05]  /*84c0*/  BRA `(.L_x_14370) ;  /* 0x0000000c001c7947 */ /* 0x000fea0003800000 */
.L_x_14366:
        /* <DEDUP_REMOVED lines=9> */
.L_x_14374:
[----:B------:R-:W-:-:S04]  /*8560*/  I2FP.F32.S32 R0, R24 ;  /* 0x0000001800007245 */ /* 0x000fc80000201400 */
[----:B------:R-:W-:-:S05]  /*8570*/  F2FP.F16.F32.PACK_AB R0, RZ, R0 ;  /* 0x00000000ff00723e */ /* 0x000fca00000000ff */
[----:B------:R0:W-:Y:S01]  /*8580*/  STG.E.U16 desc[UR36][R8.64], R0 ;  /* 0x0000000008007986 */ /* 0x0001e2000c101524 */
[----:B------:R-:W-:Y:S05]  /*8590*/  BRA `(.L_x_14370) ;  /* 0x0000000800e87947 */ /* 0x000fea0003800000 */
.L_x_14373:
        /* <DEDUP_REMOVED lines=10> */
.L_x_14376:
[----:B------:R-:W-:-:S04]  /*8640*/  I2FP.F32.S32 R24, R24 ;  /* 0x0000001800187245 */ /* 0x000fc80000201400 */
[----:B------:R-:W-:-:S04]  /*8650*/  F2FP.F16.F32.PACK_AB R3, RZ, R24 ;  /* 0x00000018ff03723e */ /* 0x000fc800000000ff */
[----:B------:R-:W-:-:S05]  /*8660*/  PRMT R3, R3, 0x5410, RZ ;  /* 0x0000541003037816 */ /* 0x000fca00000000ff */
[----:B------:R3:W-:Y:S01]  /*8670*/  STG.E desc[UR36][R8.64], R3 ;  /* 0x0000000308007986 */ /* 0x0007e2000c101924 */
[----:B------:R-:W-:Y:S05]  /*8680*/  BRA `(.L_x_14370) ;  /* 0x0000000800ac7947 */ /* 0x000fea0003800000 */
.L_x_14375:
[----:B------:R-:W0:Y:S02]  /*8690*/  I2F.F64 R24, R24 ;  /* 0x0000001800187312 */ /* 0x000e240000201c00 */
[----:B0-----:R4:W-:Y:S01]  /*86a0*/  STG.E.64 desc[UR36][R8.64], R24 ;  /* 0x0000001808007986 */ /* 0x0019e2000c101b24 */
[----:B------:R-:W-:Y:S05]  /*86b0*/  BRA `(.L_x_14370) ;  /* 0x0000000800a07947 */ /* 0x000fea0003800000 */
.L_x_14365:
        /* <DEDUP_REMOVED lines=12> */
.L_x_14379:
[----:B------:R-:W0:Y:S01]  /*8780*/  I2F.F64 R4, R24 ;  /* 0x0000001800047312 */ /* 0x000e220000201c00 */
[----:B------:R-:W-:-:S05]  /*8790*/  CS2R R6, SRZ ;  /* 0x0000000000067805 */ /* 0x000fca000001ff00 */
[----:B0-----:R0:W-:Y:S01]  /*87a0*/  STG.E.128 desc[UR36][R8.64], R4 ;  /* 0x0000000408007986 */ /* 0x0011e2000c101d24 */
[----:B------:R-:W-:Y:S05]  /*87b0*/  BRA `(.L_x_14370) ;  /* 0x0000000800607947 */ /* 0x000fea0003800000 */
.L_x_14378:
        /* <DEDUP_REMOVED lines=21> */
.L_x_14383:
[----:B------:R-:W-:Y:S05]  /*8910*/  BSYNC B0 ;  /* 0x0000000000007941 */ /* 0x000fea0003800000 */
.L_x_14382:
[----:B------:R-:W-:-:S05]  /*8920*/  LOP3.LUT R5, R0, R5, RZ, 0xfc, !PT ;  /* 0x0000000500057212 */ /* 0x000fca00078efcff */
[----:B------:R0:W-:Y:S01]  /*8930*/  STG.E.U8 desc[UR36][R8.64], R5 ;  /* 0x0000000508007986 */ /* 0x0001e2000c101124 */
[----:B------:R-:W-:Y:S05]  /*8940*/  BRA `(.L_x_14370) ;  /* 0x0000000400fc7947 */ /* 0x000fea0003800000 */
.L_x_14381:
        /* <DEDUP_REMOVED lines=13> */
.L_x_14385:
[----:B------:R-:W-:Y:S01]  /*8a20*/  IMAD.MOV.U32 R0, RZ, RZ, 0x7f ;  /* 0x0000007fff007424 */ /* 0x000fe200078e00ff */
[----:B------:R-:W-:-:S04]  /*8a30*/  ISETP.GT.U32.AND P0, PT, R3, 0x7f800000, PT ;  /* 0x7f8000000300780c */ /* 0x000fc80003f04070 */
[----:B------:R-:W-:-:S09]  /*8a40*/  SEL R0, R0, 0x7c, P0 ;  /* 0x0000007c00007807 */ /* 0x000fd20000000000 */
.L_x_14386:
[----:B------:R-:W-:Y:S05]  /*8a50*/  BSYNC B0 ;  /* 0x0000000000007941 */ /* 0x000fea0003800000 */
.L_x_14384:
[----:B------:R-:W-:-:S04]  /*8a60*/  LOP3.LUT R3, R5, 0x80000000, RZ, 0xc0, !PT ;  /* 0x8000000005037812 */ /* 0x000fc800078ec0ff */
[----:B------:R-:W-:-:S04]  /*8a70*/  SHF.R.U32.HI R3, RZ, 0x18, R3 ;  /* 0x00000018ff037819 */ /* 0x000fc80000011603 */
[----:B------:R-:W-:-:S05]  /*8a80*/  LOP3.LUT R3, R0, R3, RZ, 0xfc, !PT ;  /* 0x0000000300037212 */ /* 0x000fca00078efcff */
[----:B------:R0:W-:Y:S01]  /*8a90*/  STG.E.U8 desc[UR36][R8.64], R3 ;  /* 0x0000000308007986 */ /* 0x0001e2000c101124 */
[----:B------:R-:W-:Y:S05]  /*8aa0*/  BRA `(.L_x_14370) ;  /* 0x0000000400a47947 */ /* 0x000fea0003800000 */
.L_x_14380:
[----:B------:R-:W-:-:S04]  /*8ab0*/  I2FP.F32.S32 R0, R24 ;  /* 0x0000001800007245 */ /* 0x000fc80000201400 */
[----:B------:R-:W-:-:S05]  /*8ac0*/  F2FP.BF16.F32.PACK_AB R0, RZ, R0 ;  /* 0x00000000ff00723e */ /* 0x000fca00000010ff */
[----:B------:R0:W-:Y:S01]  /*8ad0*/  STG.E.U16 desc[UR36][R8.64], R0 ;  /* 0x0000000008007986 */ /* 0x0001e2000c101524 */
[----:B------:R-:W-:Y:S05]  /*8ae0*/  BRA `(.L_x_14370) ;  /* 0x0000000400947947 */ /* 0x000fea0003800000 */
.L_x_14377:
        /* <DEDUP_REMOVED lines=10> */
.L_x_14389:
        /* <DEDUP_REMOVED lines=17> */
.L_x_14392:
[----:B------:R-:W-:-:S04]  /*8ca0*/  LOP3.LUT R3, R5, 0x80000000, RZ, 0xc0, !PT ;  /* 0x8000000005037812 */ /* 0x000fc800078ec0ff */
[----:B------:R-:W-:-:S04]  /*8cb0*/  SHF.R.U32.HI R3, RZ, 0x18, R3 ;  /* 0x00000018ff037819 */ /* 0x000fc80000011603 */
[----:B------:R-:W-:-:S04]  /*8cc0*/  LOP3.LUT R0, R0, R3, RZ, 0xfc, !PT ;  /* 0x0000000300007212 */ /* 0x000fc800078efcff */
[----:B------:R-:W-:-:S07]  /*8cd0*/  PRMT R4, R0, 0x7610, R4 ;  /* 0x0000761000047816 */ /* 0x000fce0000000004 */
.L_x_14391:
[----:B------:R-:W-:Y:S05]  /*8ce0*/  BSYNC B0 ;  /* 0x0000000000007941 */ /* 0x000fea0003800000 */
.L_x_14390:
[----:B------:R0:W-:Y:S01]  /*8cf0*/  STG.E.U8 desc[UR36][R8.64], R4 ;  /* 0x0000000408007986 */ /* 0x0001e2000c101124 */
[----:B------:R-:W-:Y:S05]  /*8d00*/  BRA `(.L_x_14370) ;  /* 0x00000004000c7947 */ /* 0x000fea0003800000 */
.L_x_14388:
        /* <DEDUP_REMOVED lines=17> */
.L_x_14395:
[----:B------:R-:W-:-:S04]  /*8e20*/  LOP3.LUT R3, R5, 0x80000000, RZ, 0xc0, !PT ;  /* 0x8000000005037812 */ /* 0x000fc800078ec0ff */
[----:B------:R-:W-:-:S04]  /*8e30*/  SHF.R.U32.HI R3, RZ, 0x18, R3 ;  /* 0x00000018ff037819 */ /* 0x000fc80000011603 */
[----:B------:R-:W-:-:S04]  /*8e40*/  LOP3.LUT R0, R0, R3, RZ, 0xfc, !PT ;  /* 0x0000000300007212 */ /* 0x000fc800078efcff */
[----:B------:R-:W-:-:S07]  /*8e50*/  PRMT R4, R0, 0x7610, R4 ;  /* 0x0000761000047816 */ /* 0x000fce0000000004 */
.L_x_14394:
[----:B------:R-:W-:Y:S05]  /*8e60*/  BSYNC B0 ;  /* 0x0000000000007941 */ /* 0x000fea0003800000 */
.L_x_14393:
[----:B------:R0:W-:Y:S01]  /*8e70*/  STG.E.U8 desc[UR36][R8.64], R4 ;  /* 0x0000000408007986 */ /* 0x0001e2000c101124 */
[----:B------:R-:W-:Y:S05]  /*8e80*/  BRA `(.L_x_14370) ;  /* 0x0000000000ac7947 */ /* 0x000fea0003800000 */
.L_x_14387:
        /* <DEDUP_REMOVED lines=22> */
.L_x_14369:
        /* <DEDUP_REMOVED lines=16> */
.L_x_14398:
[----:B------:R-:W-:Y:S05]  /*90f0*/  BRA `(.L_x_14370) ;  /* 0x0000000000107947 */ /* 0x000fea0003800000 */
.L_x_14397:
[----:B------:R-:W-:-:S05]  /*9100*/  SHF.R.S32.HI R25, RZ, 0x1f, R24 ;  /* 0x0000001fff197819 */ /* 0x000fca0000011418 */
[----:B------:R0:W-:Y:S01]  /*9110*/  STG.E.64 desc[UR36][R8.64], R24 ;  /* 0x0000001808007986 */ /* 0x0001e2000c101b24 */
[----:B------:R-:W-:Y:S05]  /*9120*/  BRA `(.L_x_14370) ;  /* 0x0000000000047947 */ /* 0x000fea0003800000 */
.L_x_14396:
[----:B------:R0:W-:Y:S02]  /*9130*/  STG.E desc[UR36][R8.64], R24 ;  /* 0x0000001808007986 */ /* 0x0001e4000c101924 */
.L_x_14370:
        /* <DEDUP_REMOVED lines=23> */
.L_x_14402:
[----:B------:R0:W-:Y:S01]  /*92b0*/  STG.E.U8 desc[UR36][R8.64], R22 ;  /* 0x0000001608007986 */ /* 0x0001e2000c101124 */
[----:B------:R-:W-:Y:S05]  /*92c0*/  BRA `(.L_x_14404) ;  /* 0x0000000c00507947 */ /* 0x000fea0003800000 */
.L_x_14401:
        /* <DEDUP_REMOVED lines=9> */
.L_x_14406:
[----:B------:R0:W-:Y:S01]  /*9360*/  STG.E desc[UR36][R8.64], R22 ;  /* 0x0000001608007986 */ /* 0x0001e2000c101924 */
[----:B------:R-:W-:Y:S05]  /*9370*/  BRA `(.L_x_14404) ;  /* 0x0000000c00247947 */ /* 0x000fea0003800000 */
.L_x_14405:
[----:B------:R0:W-:Y:S01]  /*9380*/  STG.E.U16 desc[UR36][R8.64], R22 ;  /* 0x0000001608007986 */ /* 0x0001e2000c101524 */
[----:B------:R-:W-:Y:S05]  /*9390*/  BRA `(.L_x_14404) ;  /* 0x0000000c001c7947 */ /* 0x000fea0003800000 */
.L_x_14400:
        /* <DEDUP_REMOVED lines=9> */
.L_x_14408:
[----:B------:R-:W-:-:S04]  /*9430*/  I2FP.F32.S32 R0, R22 ;  /* 0x0000001600007245 */ /* 0x000fc80000201400 */
[----:B------:R-:W-:-:S05]  /*9440*/  F2FP.F16.F32.PACK_AB R0, RZ, R0 ;  /* 0x00000000ff00723e */ /* 0x000fca00000000ff */
[----:B------:R4:W-:Y:S01]  /*9450*/  STG.E.U16 desc[UR36][R8.64], R0 ;  /* 0x0000000008007986 */ /* 0x0009e2000c101524 */
[----:B------:R-:W-:Y:S05]  /*9460*/  BRA `(.L_x_14404) ;  /* 0x0000000800e87947 */ /* 0x000fea0003800000 */
.L_x_14407:
        /* <DEDUP_REMOVED lines=10> */
.L_x_14410:
[----:B------:R-:W-:-:S04]  /*9510*/  I2FP.F32.S32 R22, R22 ;  /* 0x0000001600167245 */ /* 0x000fc80000201400 */
[----:B------:R-:W-:-:S04]  /*9520*/  F2FP.F16.F32.PACK_AB R3, RZ, R22 ;  /* 0x00000016ff03723e */ /* 0x000fc800000000ff */
[----:B------:R-:W-:-:S05]  /*9530*/  PRMT R3, R3, 0x5410, RZ ;  /* 0x0000541003037816 */ /* 0x000fca00000000ff */
[----:B------:R2:W-:Y:S01]  /*9540*/  STG.E desc[UR36][R8.64], R3 ;  /* 0x0000000308007986 */ /* 0x0005e2000c101924 */
[----:B------:R-:W-:Y:S05]  /*9550*/  BRA `(.L_x_14404) ;  /* 0x0000000800ac7947 */ /* 0x000fea0003800000 */
.L_x_14409:
[----:B------:R-:W0:Y:S02]  /*9560*/  I2F.F64 R22, R22 ;  /* 0x0000001600167312 */ /* 0x000e240000201c00 */
[----:B0-----:R0:W-:Y:S01]  /*9570*/  STG.E.64 desc[UR36][R8.64], R22 ;  /* 0x0000001608007986 */ /* 0x0011e2000c101b24 */
[----:B------:R-:W-:Y:S05]  /*9580*/  BRA `(.L_x_14404) ;  /* 0x0000000800a07947 */ /* 0x000fea0003800000 */
.L_x_14399:
        /* <DEDUP_REMOVED lines=12> */
.L_x_14413:
[----:B------:R-:W0:Y:S01]  /*9650*/  I2F.F64 R4, R22 ;  /* 0x0000001600047312 */ /* 0x000e220000201c00 */
[----:B------:R-:W-:-:S05]  /*9660*/  CS2R R6, SRZ ;  /* 0x0000000000067805 */ /* 0x000fca000001ff00 */
[----:B0-----:R0:W-:Y:S01]  /*9670*/  STG.E.128 desc[UR36][R8.64], R4 ;  /* 0x0000000408007986 */ /* 0x0011e2000c101d24 */
[----:B------:R-:W-:Y:S05]  /*9680*/  BRA `(.L_x_14404) ;  /* 0x0000000800607947 */ /* 0x000fea0003800000 */
.L_x_14412:
        /* <DEDUP_REMOVED lines=21> */
.L_x_14417:
[----:B------:R-:W-:Y:S05]  /*97e0*/  BSYNC B0 ;  /* 0x0000000000007941 */ /* 0x000fea0003800000 */
.L_x_14416:
[----:B------:R-:W-:-:S05]  /*97f0*/  LOP3.LUT R5, R0, R5, RZ, 0xfc, !PT ;  /* 0x0000000500057212 */ /* 0x000fca00078efcff */
[----:B------:R0:W-:Y:S01]  /*9800*/  STG.E.U8 desc[UR36][R8.64], R5 ;  /* 0x0000000508007986 */ /* 0x0001e2000c101124 */
[----:B------:R-:W-:Y:S05]  /*9810*/  BRA `(.L_x_14404) ;  /* 0x0000000400fc7947 */ /* 0x000fea0003800000 */
.L_x_14415:
        /* <DEDUP_REMOVED lines=13> */
.L_x_14419:
[----:B------:R-:W-:Y:S01]  /*98f0*/  IMAD.MOV.U32 R0, RZ, RZ, 0x7f ;  /* 0x0000007fff007424 */ /* 0x000fe200078e00ff */
[----:B------:R-:W-:-:S04]  /*9900*/  ISETP.GT.U32.AND P0, PT, R3, 0x7f800000, PT ;  /* 0x7f8000000300780c */ /* 0x000fc80003f04070 */
[----:B------:R-:W-:-:S09]  /*9910*/  SEL R0, R0, 0x7c, P0 ;  /* 0x0000007c00007807 */ /* 0x000fd20000000000 */
.L_x_14420:
[----:B------:R-:W-:Y:S05]  /*9920*/  BSYNC B0 ;  /* 0x0000000000007941 */ /* 0x000fea0003800000 */
.L_x_14418:
[----:B------:R-:W-:-:S04]  /*9930*/  LOP3.LUT R3, R5, 0x80000000, RZ, 0xc0, !PT ;  /* 0x8000000005037812 */ /* 0x000fc800078ec0ff */
[----:B------:R-:W-:-:S04]  /*9940*/  SHF.R.U32.HI R3, RZ, 0x18, R3 ;  /* 0x00000018ff037819 */ /* 0x000fc80000011603 */
[----:B------:R-:W-:-:S05]  /*9950*/  LOP3.LUT R3, R0, R3, RZ, 0xfc, !PT ;  /* 0x0000000300037212 */ /* 0x000fca00078efcff */
[----:B------:R0:W-:Y:S01]  /*9960*/  STG.E.U8 desc[UR36][R8.64], R3 ;  /* 0x0000000308007986 */ /* 0x0001e2000c101124 */
[----:B------:R-:W-:Y:S05]  /*9970*/  BRA `(.L_x_14404) ;  /* 0x0000000400a47947 */ /* 0x000fea0003800000 */
.L_x_14414:
[----:B------:R-:W-:-:S04]  /*9980*/  I2FP.F32.S32 R0, R22 ;  /* 0x0000001600007245 */ /* 0x000fc80000201400 */
[----:B------:R-:W-:-:S05]  /*9990*/  F2FP.BF16.F32.PACK_AB R0, RZ, R0 ;  /* 0x00000000ff00723e */ /* 0x000fca00000010ff */
[----:B------:R0:W-:Y:S01]  /*99a0*/  STG.E.U16 desc[UR36][R8.64], R0 ;  /* 0x0000000008007986 */ /* 0x0001e2000c101524 */
[----:B------:R-:W-:Y:S05]  /*99b0*/  BRA `(.L_x_14404) ;  /* 0x0000000400947947 */ /* 0x000fea0003800000 */
.L_x_14411:
        /* <DEDUP_REMOVED lines=10> */
.L_x_14423:
        /* <DEDUP_REMOVED lines=17> */
.L_x_14426:
[----:B------:R-:W-:-:S04]  /*9b70*/  LOP3.LUT R3, R5, 0x80000000, RZ, 0xc0, !PT ;  /* 0x8000000005037812 */ /* 0x000fc800078ec0ff */
[----:B------:R-:W-:-:S04]  /*9b80*/  SHF.R.U32.HI R3, RZ, 0x18, R3 ;  /* 0x00000018ff037819 */ /* 0x000fc80000011603 */
[----:B------:R-:W-:-:S04]  /*9b90*/  LOP3.LUT R0, R0, R3, RZ, 0xfc, !PT ;  /* 0x0000000300007212 */ /* 0x000fc800078efcff */
[----:B------:R-:W-:-:S07]  /*9ba0*/  PRMT R4, R0, 0x7610, R4 ;  /* 0x0000761000047816 */ /* 0x000fce0000000004 */
.L_x_14425:
[----:B------:R-:W-:Y:S05]  /*9bb0*/  BSYNC B0 ;  /* 0x0000000000007941 */ /* 0x000fea0003800000 */
.L_x_14424:
[----:B------:R0:W-:Y:S01]  /*9bc0*/  STG.E.U8 desc[UR36][R8.64], R4 ;  /* 0x0000000408007986 */ /* 0x0001e2000c101124 */
[----:B------:R-:W-:Y:S05]  /*9bd0*/  BRA `(.L_x_14404) ;  /* 0x00000004000c7947 */ /* 0x000fea0003800000 */
.L_x_14422:
        /* <DEDUP_REMOVED lines=17> */
.L_x_14429:
[----:B------:R-:W-:-:S04]  /*9cf0*/  LOP3.LUT R3, R5, 0x80000000, RZ, 0xc0, !PT ;  /* 0x8000000005037812 */ /* 0x000fc800078ec0ff */
[----:B------:R-:W-:-:S04]  /*9d00*/  SHF.R.U32.HI R3, RZ, 0x18, R3 ;  /* 0x00000018ff037819 */ /* 0x000fc80000011603 */
[----:B------:R-:W-:-:S04]  /*9d10*/  LOP3.LUT R0, R0, R3, RZ, 0xfc, !PT ;  /* 0x0000000300007212 */ /* 0x000fc800078efcff */
[----:B------:R-:W-:-:S07]  /*9d20*/  PRMT R4, R0, 0x7610, R4 ;  /* 0x0000761000047816 */ /* 0x000fce0000000004 */
.L_x_14428:
[----:B------:R-:W-:Y:S05]  /*9d30*/  BSYNC B0 ;  /* 0x0000000000007941 */ /* 0x000fea0003800000 */
.L_x_14427:
[----:B------:R0:W-:Y:S01]  /*9d40*/  STG.E.U8 desc[UR36][R8.64], R4 ;  /* 0x0000000408007986 */ /* 0x0001e2000c101124 */
[----:B------:R-:W-:Y:S05]  /*9d50*/  BRA `(.L_x_14404) ;  /* 0x0000000000ac7947 */ /* 0x000fea0003800000 */
.L_x_14421:
        /* <DEDUP_REMOVED lines=22> */
.L_x_14403:
        /* <DEDUP_REMOVED lines=16> */
.L_x_14432:
[----:B------:R-:W-:Y:S05]  /*9fc0*/  BRA `(.L_x_14404) ;  /* 0x0000000000107947 */ /* 0x000fea0003800000 */
.L_x_14431:
[----:B------:R-:W-:-:S05]  /*9fd0*/  SHF.R.S32.HI R23, RZ, 0x1f, R22 ;  /* 0x0000001fff177819 */ /* 0x000fca0000011416 */
[----:B------:R0:W-:Y:S01]  /*9fe0*/  STG.E.64 desc[UR36][R8.64], R22 ;  /* 0x0000001608007986 */ /* 0x0001e2000c101b24 */
[----:B------:R-:W-:Y:S05]  /*9ff0*/  BRA `(.L_x_14404) ;  /* 0x0000000000047947 */ /* 0x000fea0003800000 */
.L_x_14430:
[----:B------:R0:W-:Y:S02]  /*a000*/  STG.E desc[UR36][R8.64], R22 ;  /* 0x0000001608007986 */ /* 0x0001e4000c101924 */
.L_x_14404:
[----:B------:R-:W-:-:S07]  /*a010*/  VIADD R19, R19, 0x80 ;  /* 0x0000008013137836 */ /* 0x000fce0000000000 */
.L_x_14364:
[----:B------:R-:W-:Y:S05]  /*a020*/  BSYNC B6 ;  /* 0x0000000000067941 */ /* 0x000fea0003800000 */
.L_x_14363:
        /* <DEDUP_REMOVED lines=21> */
.L_x_14436:
[----:B------:R-:W-:Y:S01]  /*a180*/  STG.E.U8 desc[UR36][R2.64], R18 ;  /* 0x0000001202007986 */ /* 0x000fe2000c101124 */
[----:B------:R-:W-:Y:S05]  /*a190*/  EXIT ;  /* 0x000000000000794d */ /* 0x000fea0003800000 */
.L_x_14435:
        /* <DEDUP_REMOVED lines=9> */
.L_x_14439:
[----:B------:R-:W-:Y:S01]  /*a230*/  STG.E desc[UR36][R2.64], R18 ;  /* 0x0000001202007986 */ /* 0x000fe2000c101924 */
[----:B------:R-:W-:Y:S05]  /*a240*/  EXIT ;  /* 0x000000000000794d */ /* 0x000fea0003800000 */
.L_x_14438:
[----:B------:R-:W-:Y:S01]  /*a250*/  STG.E.U16 desc[UR36][R2.64], R18 ;  /* 0x0000001202007986 */ /* 0x000fe2000c101524 */
[----:B------:R-:W-:Y:S05]  /*a260*/  EXIT ;  /* 0x000000000000794d */ /* 0x000fea0003800000 */
.L_x_14434:
        /* <DEDUP_REMOVED lines=9> */
.L_x_14441:
[----:B------:R-:W-:-:S04]  /*a300*/  I2FP.F32.S32 R0, R18 ;  /* 0x0000001200007245 */ /* 0x000fc80000201400 */
[----:B------:R-:W-:-:S05]  /*a310*/  F2FP.F16.F32.PACK_AB R0, RZ, R0 ;  /* 0x00000000ff00723e */ /* 0x000fca00000000ff */
[----:B------:R-:W-:Y:S01]  /*a320*/  STG.E.U16 desc[UR36][R2.64], R0 ;  /* 0x0000000002007986 */ /* 0x000fe2000c101524 */
[----:B------:R-:W-:Y:S05]  /*a330*/  EXIT ;  /* 0x000000000000794d */ /* 0x000fea0003800000 */
.L_x_14440:
        /* <DEDUP_REMOVED lines=10> */
.L_x_14443:
[----:B------:R-:W-:-:S04]  /*a3e0*/  I2FP.F32.S32 R18, R18 ;  /* 0x0000001200127245 */ /* 0x000fc80000201400 */
[----:B------:R-:W-:-:S04]  /*a3f0*/  F2FP.F16.F32.PACK_AB R5, RZ, R18 ;  /* 0x00000012ff05723e */ /* 0x000fc800000000ff */
[----:B------:R-:W-:-:S05]  /*a400*/  PRMT R5, R5, 0x5410, RZ ;  /* 0x0000541005057816 */ /* 0x000fca00000000ff */
[----:B------:R-:W-:Y:S01]  /*a410*/  STG.E desc[UR36][R2.64], R5 ;  /* 0x0000000502007986 */ /* 0x000fe2000c101924 */
[----:B------:R-:W-:Y:S05]  /*a420*/  EXIT ;  /* 0x000000000000794d */ /* 0x000fea0003800000 */
.L_x_14442:
[----:B------:R-:W0:Y:S02]  /*a430*/  I2F.F64 R18, R18 ;  /* 0x0000001200127312 */ /* 0x000e240000201c00 */
[----:B0-----:R-:W-:Y:S01]  /*a440*/  STG.E.64 desc[UR36][R2.64], R18 ;  /* 0x0000001202007986 */ /* 0x001fe2000c101b24 */
[----:B------:R-:W-:Y:S05]  /*a450*/  EXIT ;  /* 0x000000000000794d */ /* 0x000fea0003800000 */
.L_x_14433:
        /* <DEDUP_REMOVED lines=12> */
.L_x_14446:
[----:B------:R-:W0:Y:S01]  /*a520*/  I2F.F64 R4, R18 ;  /* 0x0000001200047312 */ /* 0x000e220000201c00 */
[----:B------:R-:W-:-:S05]  /*a530*/  CS2R R6, SRZ ;  /* 0x0000000000067805 */ /* 0x000fca000001ff00 */
[----:B0-----:R-:W-:Y:S01]  /*a540*/  STG.E.128 desc[UR36][R2.64], R4 ;  /* 0x0000000402007986 */ /* 0x001fe2000c101d24 */
[----:B------:R-:W-:Y:S05]  /*a550*/  EXIT ;  /* 0x000000000000794d */ /* 0x000fea0003800000 */
.L_x_14445:
        /* <DEDUP_REMOVED lines=21> */
.L_x_14450:
[----:B------:R-:W-:Y:S05]  /*a6b0*/  BSYNC B0 ;  /* 0x0000000000007941 */ /* 0x000fea0003800000 */
.L_x_14449:
[----:B------:R-:W-:-:S05]  /*a6c0*/  LOP3.LUT R5, R0, R5, RZ, 0xfc, !PT ;  /* 0x0000000500057212 */ /* 0x000fca00078efcff */
[----:B------:R-:W-:Y:S01]  /*a6d0*/  STG.E.U8 desc[UR36][R2.64], R5 ;  /* 0x0000000502007986 */ /* 0x000fe2000c101124 */
[----:B------:R-:W-:Y:S05]  /*a6e0*/  EXIT ;  /* 0x000000000000794d */ /* 0x000fea0003800000 */
.L_x_14448:
        /* <DEDUP_REMOVED lines=13> */
.L_x_14452:
[----:B------:R-:W-:Y:S01]  /*a7c0*/  IMAD.MOV.U32 R0, RZ, RZ, 0x7f ;  /* 0x0000007fff007424 */ /* 0x000fe200078e00ff */
[----:B------:R-:W-:-:S04]  /*a7d0*/  ISETP.GT.U32.AND P0, PT, R4, 0x7f800000, PT ;  /* 0x7f8000000400780c */ /* 0x000fc80003f04070 */
[----:B------:R-:W-:-:S09]  /*a7e0*/  SEL R0, R0, 0x7c, P0 ;  /* 0x0000007c00007807 */ /* 0x000fd20000000000 */
.L_x_14453:
[----:B------:R-:W-:Y:S05]  /*a7f0*/  BSYNC B0 ;  /* 0x0000000000007941 */ /* 0x000fea0003800000 */
.L_x_14451:
[----:B------:R-:W-:-:S04]  /*a800*/  LOP3.LUT R4, R5, 0x80000000, RZ, 0xc0, !PT ;  /* 0x8000000005047812 */ /* 0x000fc800078ec0ff */
[----:B------:R-:W-:-:S04]  /*a810*/  SHF.R.U32.HI R5, RZ, 0x18, R4 ;  /* 0x00000018ff057819 */ /* 0x000fc80000011604 */
[----:B------:R-:W-:-:S05]  /*a820*/  LOP3.LUT R5, R0, R5, RZ, 0xfc, !PT ;  /* 0x0000000500057212 */ /* 0x000fca00078efcff */
[----:B------:R-:W-:Y:S01]  /*a830*/  STG.E.U8 desc[UR36][R2.64], R5 ;  /* 0x0000000502007986 */ /* 0x000fe2000c101124 */
[----:B------:R-:W-:Y:S05]  /*a840*/  EXIT ;  /* 0x000000000000794d */ /* 0x000fea0003800000 */
.L_x_14447:
[----:B------:R-:W-:-:S04]  /*a850*/  I2FP.F32.S32 R0, R18 ;  /* 0x0000001200007245 */ /* 0x000fc80000201400 */
[----:B------:R-:W-:-:S05]  /*a860*/  F2FP.BF16.F32.PACK_AB R0, RZ, R0 ;  /* 0x00000000ff00723e */ /* 0x000fca00000010ff */
[----:B------:R-:W-:Y:S01]  /*a870*/  STG.E.U16 desc[UR36][R2.64], R0 ;  /* 0x0000000002007986 */ /* 0x000fe2000c101524 */
[----:B------:R-:W-:Y:S05]  /*a880*/  EXIT ;  /* 0x000000000000794d */ /* 0x000fea0003800000 */
.L_x_14444:
        /* <DEDUP_REMOVED lines=10> */
.L_x_14456:
        /* <DEDUP_REMOVED lines=17> */
.L_x_14459:
[----:B------:R-:W-:-:S04]  /*aa40*/  LOP3.LUT R0, R7, 0x80000000, RZ, 0xc0, !PT ;  /* 0x8000000007007812 */ /* 0x000fc800078ec0ff */
[----:B------:R-:W-:-:S04]  /*aa50*/  SHF.R.U32.HI R5, RZ, 0x18, R0 ;  /* 0x00000018ff057819 */ /* 0x000fc80000011600 */
[----:B------:R-:W-:-:S04]  /*aa60*/  LOP3.LUT R4, R4, R5, RZ, 0xfc, !PT ;  /* 0x0000000504047212 */ /* 0x000fc800078efcff */
[----:B------:R-:W-:-:S07]  /*aa70*/  PRMT R0, R4, 0x7610, R0 ;  /* 0x0000761004007816 */ /* 0x000fce0000000000 */
.L_x_14458:
[----:B------:R-:W-:Y:S05]  /*aa80*/  BSYNC B0 ;  /* 0x0000000000007941 */ /* 0x000fea0003800000 */
.L_x_14457:
[----:B------:R-:W-:Y:S01]  /*aa90*/  STG.E.U8 desc[UR36][R2.64], R0 ;  /* 0x0000000002007986 */ /* 0x000fe2000c101124 */
[----:B------:R-:W-:Y:S05]  /*aaa0*/  EXIT ;  /* 0x000000000000794d */ /* 0x000fea0003800000 */
.L_x_14455:
        /* <DEDUP_REMOVED lines=17> */
.L_x_14462:
[----:B------:R-:W-:-:S04]  /*abc0*/  LOP3.LUT R0, R7, 0x80000000, RZ, 0xc0, !PT ;  /* 0x8000000007007812 */ /* 0x000fc800078ec0ff */
[----:B------:R-:W-:-:S04]  /*abd0*/  SHF.R.U32.HI R5, RZ, 0x18, R0 ;  /* 0x00000018ff057819 */ /* 0x000fc80000011600 */
[----:B------:R-:W-:-:S04]  /*abe0*/  LOP3.LUT R4, R4, R5, RZ, 0xfc, !PT ;  /* 0x0000000504047212 */ /* 0x000fc800078efcff */
[----:B------:R-:W-:-:S07]  /*abf0*/  PRMT R0, R4, 0x7610, R0 ;  /* 0x0000761004007816 */ /* 0x000fce0000000000 */
.L_x_14461:
[----:B------:R-:W-:Y:S05]  /*ac00*/  BSYNC B0 ;  /* 0x0000000000007941 */ /* 0x000fea0003800000 */
.L_x_14460:
[----:B------:R-:W-:Y:S01]  /*ac10*/  STG.E.U8 desc[UR36][R2.64], R0 ;  /* 0x0000000002007986 */ /* 0x000fe2000c101124 */
[----:B------:R-:W-:Y:S05]  /*ac20*/  EXIT ;  /* 0x000000000000794d */ /* 0x000fea0003800000 */
.L_x_14454:
        /* <DEDUP_REMOVED lines=22> */
.L_x_14437:
        /* <DEDUP_REMOVED lines=16> */
.L_x_14465:
[----:B------:R-:W-:Y:S05]  /*ae90*/  EXIT ;  /* 0x000000000000794d */ /* 0x000fea0003800000 */
.L_x_14464:
[----:B------:R-:W-:-:S05]  /*aea0*/  SHF.R.S32.HI R19, RZ, 0x1f, R18 ;  /* 0x0000001fff137819 */ /* 0x000fca0000011412 */
[----:B------:R-:W-:Y:S01]  /*aeb0*/  STG.E.64 desc[UR36][R2.64], R18 ;  /* 0x0000001202007986 */ /* 0x000fe2000c101b24 */
[----:B------:R-:W-:Y:S05]  /*aec0*/  EXIT ;  /* 0x000000000000794d */ /* 0x000fea0003800000 */
.L_x_14463:
[----:B------:R-:W-:Y:S01]  /*aed0*/  STG.E desc[UR36][R2.64], R18 ;  /* 0x0000001202007986 */ /* 0x000fe2000c101924 */
[----:B------:R-:W-:Y:S05]  /*aee0*/  EXIT ;  /* 0x000000000000794d */ /* 0x000fea0003800000 */
.L_x_14466:
        /* <DEDUP_REMOVED lines=9> */
.L_x_26254:


//--------------------- .text._ZN2at6native18elementwise_kernelILi128ELi2EZNS0_22gpu_kernel_impl_nocastINS0_13BinaryFunctorIiiiNS0_16BitwiseOrFunctorIiEEEEEEvRNS_18TensorIteratorBaseERKT_EUliE_EEviT1_ --------------------------
	.section	.text._ZN2at6native18elementwise_kernelILi128ELi2EZNS0_22gpu_kernel_impl_nocastINS0_13BinaryFunctorIiiiNS0_16BitwiseOrFunctorIiEEEEEEvRNS_18TensorIteratorBaseERKT_EUliE_EEviT1_,"ax",@progbits
	.align	128
        .global         _ZN2at6native18elementwise_kernelILi128ELi2EZNS0_22gpu_kernel_impl_nocastINS0_13BinaryFunctorIiiiNS0_16BitwiseOrFunctorIiEEEEEEvRNS_18TensorIteratorBaseERKT_EUliE_EEviT1_
        .type           _ZN2at6native18elementwise_kernelILi128ELi2EZNS0_22gpu_kernel_impl_nocastINS0_13BinaryFunctorIiiiNS0_16BitwiseOrFunctorIiEEEEEEvRNS_18TensorIteratorBaseERKT_EUliE_EEviT1_,@function
        .size           _ZN2at6native18elementwise_kernelILi128ELi2EZNS0_22gpu_kernel_impl_nocastINS0_13BinaryFunctorIiiiNS0_16BitwiseOrFunctorIiEEEEEEvRNS_18TensorIteratorBaseERKT_EUliE_EEviT1_,(.L_x_26255 - _ZN2at6native18elementwise_kernelILi128ELi2EZNS0_22gpu_kernel_impl_nocastINS0_13BinaryFunctorIiiiNS0_16BitwiseOrFunctorIiEEEEEEvRNS_18TensorIteratorBaseERKT_EUliE_EEviT1_)
        .other          _ZN2at6native18elementwise_kernelILi128ELi2EZNS0_22gpu_kernel_impl_nocastINS0_13BinaryFunctorIiiiNS0_16BitwiseOrFunctorIiEEEEEEvRNS_18TensorIteratorBaseERKT_EUliE_EEviT1_,@"STO_CUDA_ENTRY STV_DEFAULT"
_ZN2at6native18elementwise_kernelILi128ELi2EZNS0_22gpu_kernel_impl_nocastINS0_13BinaryFunctorIiiiNS0_16BitwiseOrFunctorIiEEEEEEvRNS_18TensorIteratorBaseERKT_EUliE_EEviT1_:
.text._ZN2at6native18elementwise_kernelILi128ELi2EZNS0_22gpu_kernel_impl_nocastINS0_13BinaryFunctorIiiiNS0_16BitwiseOrFunctorIiEEEEEEvRNS_18TensorIteratorBaseERKT_EUliE_EEviT1_:
        /* <DEDUP_REMOVED lines=363> */
.L_x_14469:
        /* <DEDUP_REMOVED lines=14> */
.L_x_14468:
[----:B------:R-:W-:Y:S05]  /*1790*/  BSYNC B0 ;  /* 0x0000000000007941 */ /* 0x000fea0003800000 */
.L_x_14467:
        /* <DEDUP_REMOVED lines=355> */
.L_x_14470:
        /* <DEDUP_REMOVED lines=14> */
.L_x_14471:
        /* <DEDUP_REMOVED lines=13> */
.L_x_26255:


//--------------------- .text._ZN2at6native27unrolled_elementwise_kernelINS0_13BinaryFunctorIiiiNS0_16BitwiseOrFunctorIiEEEESt5arrayIPcLm3EELi4E23TrivialOffsetCalculatorILi2EjES9_ILi1EjENS0_6memory15LoadWithoutCastENSC_16StoreWithoutCastEEEviT_T0_T2_T3_T4_T5_ --------------------------
	.section	.text._ZN2at6native27unrolled_elementwise_kernelINS0_13BinaryFunctorIiiiNS0_16BitwiseOrFunctorIiEEEESt5arrayIPcLm3EELi4E23TrivialOffsetCalculatorILi2EjES9_ILi1EjENS0_6memory15LoadWithoutCastENSC_16StoreWithoutCastEEEviT_T0_T2_T3_T4_T5_,"ax",@progbits
	.align	128
        .global         _ZN2at6native27unrolled_elementwise_kernelINS0_13BinaryFunctorIiiiNS0_16BitwiseOrFunctorIiEEEESt5arrayIPcLm3EELi4E23TrivialOffsetCalculatorILi2EjES9_ILi1EjENS0_6memory15LoadWithoutCastENSC_16StoreWithoutCastEEEviT_T0_T2_T3_T4_T5_
        .type           _ZN2at6native27unrolled_elementwise_kernelINS0_13BinaryFunctorIiiiNS0_16BitwiseOrFunctorIiEEEESt5arrayIPcLm3EELi4E23TrivialOffsetCalculatorILi2EjES9_ILi1EjENS0_6memory15LoadWithoutCastENSC_16StoreWithoutCastEEEviT_T0_T2_T3_T4_T5_,@function
        .size           _ZN2at6native27unrolled_elementwise_kernelINS0_13BinaryFunctorIiiiNS0_16BitwiseOrFunctorIiEEEESt5arrayIPcLm3EELi4E23TrivialOffsetCalculatorILi2EjES9_ILi1EjENS0_6memory15LoadWithoutCastENSC_16StoreWithoutCastEEEviT_T0_T2_T3_T4_T5_,(.L_x_26256 - _ZN2at6native27unrolled_elementwise_kernelINS0_13BinaryFunctorIiiiNS0_16BitwiseOrFunctorIiEEEESt5arrayIPcLm3EELi4E23TrivialOffsetCalculatorILi2EjES9_ILi1EjENS0_6memory15LoadWithoutCastENSC_16StoreWithoutCastEEEviT_T0_T2_T3_T4_T5_)
        .other          _ZN2at6native27unrolled_elementwise_kernelINS0_13BinaryFunctorIiiiNS0_16BitwiseOrFunctorIiEEEESt5arrayIPcLm3EELi4E23TrivialOffsetCalculatorILi2EjES9_ILi1EjENS0_6memory15LoadWithoutCastENSC_16StoreWithoutCastEEEviT_T0_T2_T3_T4_T5_,@"STO_CUDA_ENTRY STV_DEFAULT"
_ZN2at6native27unrolled_elementwise_kernelINS0_13BinaryFunctorIiiiNS0_16BitwiseOrFunctorIiEEEESt5arrayIPcLm3EELi4E23TrivialOffsetCalculatorILi2EjES9_ILi1EjENS0_6memory15LoadWithoutCastENSC_16StoreWithoutCastEEEviT_T0_T2_T3_T4_T5_:
.text._ZN2at6native27unrolled_elementwise_kernelINS0_13BinaryFunctorIiiiNS0_16BitwiseOrFunctorIiEEEESt5arrayIPcLm3EELi4E23TrivialOffsetCalculatorILi2EjES9_ILi1EjENS0_6memory15LoadWithoutCastENSC_16StoreWithoutCastEEEviT_T0_T2_T3_T4_T5_:
        /* <DEDUP_REMOVED lines=70> */
.L_x_14473:
[----:B------:R-:W-:Y:S05]  /*0460*/  BSYNC B0 ;  /* 0x0000000000007941 */ /* 0x000fea0003800000 */
.L_x_14472:
        /* <DEDUP_REMOVED lines=8> */
.L_x_14474:
        /* <DEDUP_REMOVED lines=9> */
.L_x_26256:


//--------------------- .text._ZN2at6native29vectorized_elementwise_kernelILi2ENS0_13BinaryFunctorIiiiNS0_16BitwiseOrFunctorIiEEEESt5arrayIPcLm3EEEEviT0_T1_ --------------------------
	.section	.text._ZN2at6native29vectorized_elementwise_kernelILi2ENS0_13BinaryFunctorIiiiNS0_16BitwiseOrFunctorIiEEEESt5arrayIPcLm3EEEEviT0_T1_,"ax",@progbits
	.align	128
        .global         _ZN2at6native29vectorized_elementwise_kernelILi2ENS0_13BinaryFunctorIiiiNS0_16BitwiseOrFunctorIiEEEESt5arrayIPcLm3EEEEviT0_T1_
        .type           _ZN2at6native29vectorized_elementwise_kernelILi2ENS0_13BinaryFunctorIiiiNS0_16BitwiseOrFunctorIiEEEESt5arrayIPcLm3EEEEviT0_T1_,@function
        .size           _ZN2at6native29vectorized_elementwise_kernelILi2ENS0_13BinaryFunctorIiiiNS0_16BitwiseOrFunctorIiEEEESt5arrayIPcLm3EEEEviT0_T1_,(.L_x_26257 - _ZN2at6native29vectorized_elementwise_kernelILi2ENS0_13BinaryFunctorIiiiNS0_16BitwiseOrFunctorIiEEEESt5arrayIPcLm3EEEEviT0_T1_)
        .other          _ZN2at6native29vectorized_elementwise_kernelILi2ENS0_13BinaryFunctorIiiiNS0_16BitwiseOrFunctorIiEEEESt5arrayIPcLm3EEEEviT0_T1_,@"STO_CUDA_ENTRY STV_DEFAULT"
_ZN2at6native29vectorized_elementwise_kernelILi2ENS0_13BinaryFunctorIiiiNS0_16BitwiseOrFunctorIiEEEESt5arrayIPcLm3EEEEviT0_T1_:
.text._ZN2at6native29vectorized_elementwise_kernelILi2ENS0_13BinaryFunctorIiiiNS0_16BitwiseOrFunctorIiEEEESt5arrayIPcLm3EEEEviT0_T1_:
        /* <DEDUP_REMOVED lines=39> */
.L_x_14475:
        /* <DEDUP_REMOVED lines=116> */
.L_x_14478:
[----:B------:R-:W-:-:S13]  /*09b0*/  ISETP.GE.AND P0, PT, R3, R2, PT ;  /* 0x000000020300720c */ /* 0x000fda0003f06270 */
[----:B------:R-:W-:Y:S05]  /*09c0*/  @P0 BRA `(.L_x_14480) ;  /* 0x0000000000300947 */ /* 0x000fea0003800000 */
[----:B0-----:R-:W0:Y:S01]  /*09d0*/  LDC.64 R8, c[0x0][0x218] ;  /* 0x00008600ff087b82 */ /* 0x001e220000000a00 */
[----:B------:R-:W-:Y:S01]  /*09e0*/  IADD3 R11, R0, R3, RZ ;  /* 0x00000003000b7210 */ /* 0x000fe20007ffe0ff */
[----:B------:R-:W-:-:S04]  /*09f0*/  VIADD R3, R3, 0x80 ;  /* 0x0000008003037836 */ /* 0x000fc80000000000 */
[----:B0-----:R-:W-:-:S05]  /*0a00*/  IMAD.WIDE.U32 R8, R11, 0x4, R8 ;  /* 0x000000040b087825 */ /* 0x001fca00078e0008 */
[----:B------:R1:W-:Y:S02]  /*0a10*/  STG.E desc[UR4][R8.64], R5 ;  /* 0x0000000508007986 */ /* 0x0003e4000c101904 */
.L_x_14479:
[----:B------:R-:W-:-:S13]  /*0a20*/  ISETP.GE.AND P0, PT, R3, R2, PT ;  /* 0x000000020300720c */ /* 0x000fda0003f06270 */
[----:B------:R-:W-:Y:S05]  /*0a30*/  @P0 BRA `(.L_x_14481) ;  /* 0x0000000000340947 */ /* 0x000fea0003800000 */
[----:B-1----:R-:W1:Y:S01]  /*0a40*/  LDC.64 R4, c[0x0][0x218] ;  /* 0x00008600ff047b82 */ /* 0x002e620000000a00 */
[----:B0-----:R-:W-:Y:S01]  /*0a50*/  IADD3 R9, R0, R3, RZ ;  /* 0x0000000300097210 */ /* 0x001fe20007ffe0ff */
[----:B------:R-:W-:-:S04]  /*0a60*/  VIADD R3, R3, 0x80 ;  /* 0x0000008003037836 */ /* 0x000fc80000000000 */
[----:B-1----:R-:W-:-:S05]  /*0a70*/  IMAD.WIDE.U32 R4, R9, 0x4, R4 ;  /* 0x0000000409047825 */ /* 0x002fca00078e0004 */
[----:B------:R1:W-:Y:S02]  /*0a80*/  STG.E desc[UR4][R4.64], R6 ;  /* 0x0000000604007986 */ /* 0x0003e4000c101904 */
.L_x_14480:
        /* <DEDUP_REMOVED lines=8> */
.L_x_14481:
[----:B------:R-:W-:Y:S05]  /*0b10*/  BSYNC B1 ;  /* 0x0000000000017941 */ /* 0x000fea0003800000 */
.L_x_14477:
[----:B------:R-:W-:-:S13]  /*0b20*/  ISETP.GE.AND P0, PT, R3, R2, PT ;  /* 0x000000020300720c */ /* 0x000fda0003f06270 */
[----:B-12---:R-:W1:Y:S01]  /*0b30*/  @!P0 LDC.64 R4, c[0x0][0x218] ;  /* 0x00008600ff048b82 */ /* 0x006e620000000a00 */
[----:B0-----:R-:W-:Y:S01]  /*0b40*/  @!P0 IADD3 R9, R0, R3, RZ ;  /* 0x0000000300098210 */ /* 0x001fe20007ffe0ff */
[----:B------:R-:W-:-:S04]  /*0b50*/  @!P0 VIADD R3, R3, 0x80 ;  /* 0x0000008003038836 */ /* 0x000fc80000000000 */
[----:B-1----:R-:W-:-:S05]  /*0b60*/  @!P0 IMAD.WIDE.U32 R4, R9, 0x4, R4 ;  /* 0x0000000409048825 */ /* 0x002fca00078e0004 */
[----:B------:R2:W-:Y:S02]  /*0b70*/  @!P0 STG.E desc[UR4][R4.64], R7 ;  /* 0x0000000704008986 */ /* 0x0005e4000c101904 */
.L_x_14482:
[----:B------:R-:W-:Y:S05]  /*0b80*/  BSYNC B0 ;  /* 0x0000000000007941 */ /* 0x000fea0003800000 */
.L_x_14476:
        /* <DEDUP_REMOVED lines=8> */
.L_x_14483:
        /* <DEDUP_REMOVED lines=15> */
.L_x_26257:


//--------------------- .text._ZN2at6native29vectorized_elementwise_kernelILi4ENS0_13BinaryFunctorIiiiNS0_16BitwiseOrFunctorIiEEEESt5arrayIPcLm3EEEEviT0_T1_ --------------------------
	.section	.text._ZN2at6native29vectorized_elementwise_kernelILi4ENS0_13BinaryFunctorIiiiNS0_16BitwiseOrFunctorIiEEEESt5arrayIPcLm3EEEEviT0_T1_,"ax",@progbits
	.align	128
        .global         _ZN2at6native29vectorized_elementwise_kernelILi4ENS0_13BinaryFunctorIiiiNS0_16BitwiseOrFunctorIiEEEESt5arrayIPcLm3EEEEviT0_T1_
        .type           _ZN2at6native29vectorized_elementwise_kernelILi4ENS0_13BinaryFunctorIiiiNS0_16BitwiseOrFunctorIiEEEESt5arrayIPcLm3EEEEviT0_T1_,@function
        .size           _ZN2at6native29vectorized_elementwise_kernelILi4ENS0_13BinaryFunctorIiiiNS0_16BitwiseOrFunctorIiEEEESt5arrayIPcLm3EEEEviT0_T1_,(.L_x_26258 - _ZN2at6native29vectorized_elementwise_kernelILi4ENS0_13BinaryFunctorIiiiNS0_16BitwiseOrFunctorIiEEEESt5arrayIPcLm3EEEEviT0_T1_)
        .other          _ZN2at6native29vectorized_elementwise_kernelILi4ENS0_13BinaryFunctorIiiiNS0_16BitwiseOrFunctorIiEEEESt5arrayIPcLm3EEEEviT0_T1_,@"STO_CUDA_ENTRY STV_DEFAULT"
_ZN2at6native29vectorized_elementwise_kernelILi4ENS0_13BinaryFunctorIiiiNS0_16BitwiseOrFunctorIiEEEESt5arrayIPcLm3EEEEviT0_T1_:
.text._ZN2at6native29vectorized_elementwise_kernelILi4ENS0_13BinaryFunctorIiiiNS0_16BitwiseOrFunctorIiEEEESt5arrayIPcLm3EEEEviT0_T1_:
        /* <DEDUP_REMOVED lines=33> */
.L_x_14484:
        /* <DEDUP_REMOVED lines=116> */
.L_x_14487:
[----:B------:R-:W-:-:S13]  /*0950*/  ISETP.GE.AND P0, PT, R3, R2, PT ;  /* 0x000000020300720c */ /* 0x000fda0003f06270 */
[----:B------:R-:W-:Y:S05]  /*0960*/  @P0 BRA `(.L_x_14489) ;  /* 0x0000000000300947 */ /* 0x000fea0003800000 */
[----:B0-----:R-:W0:Y:S01]  /*0970*/  LDC.64 R8, c[0x0][0x218] ;  /* 0x00008600ff087b82 */ /* 0x001e220000000a00 */
[----:B------:R-:W-:Y:S01]  /*0980*/  IADD3 R11, R0, R3, RZ ;  /* 0x00000003000b7210 */ /* 0x000fe20007ffe0ff */
[----:B------:R-:W-:-:S04]  /*0990*/  VIADD R3, R3, 0x80 ;  /* 0x0000008003037836 */ /* 0x000fc80000000000 */
[----:B0-----:R-:W-:-:S05]  /*09a0*/  IMAD.WIDE.U32 R8, R11, 0x4, R8 ;  /* 0x000000040b087825 */ /* 0x001fca00078e0008 */
[----:B------:R1:W-:Y:S02]  /*09b0*/  STG.E desc[UR4][R8.64], R5 ;  /* 0x0000000508007986 */ /* 0x0003e4000c101904 */
.L_x_14488:
[----:B------:R-:W-:-:S13]  /*09c0*/  ISETP.GE.AND P0, PT, R3, R2, PT ;  /* 0x000000020300720c */ /* 0x000fda0003f06270 */
[----:B------:R-:W-:Y:S05]  /*09d0*/  @P0 BRA `(.L_x_14490) ;  /* 0x0000000000340947 */ /* 0x000fea0003800000 */
[----:B-1----:R-:W1:Y:S01]  /*09e0*/  LDC.64 R4, c[0x0][0x218] ;  /* 0x00008600ff047b82 */ /* 0x002e620000000a00 */
[----:B0-----:R-:W-:Y:S01]  /*09f0*/  IADD3 R9, R0, R3, RZ ;  /* 0x0000000300097210 */ /* 0x001fe20007ffe0ff */
[----:B------:R-:W-:-:S04]  /*0a00*/  VIADD R3, R3, 0x80 ;  /* 0x0000008003037836 */ /* 0x000fc80000000000 */
[----:B-1----:R-:W-:-:S05]  /*0a10*/  IMAD.WIDE.U32 R4, R9, 0x4, R4 ;  /* 0x0000000409047825 */ /* 0x002fca00078e0004 */
[----:B------:R1:W-:Y:S02]  /*0a20*/  STG.E desc[UR4][R4.64], R6 ;  /* 0x0000000604007986 */ /* 0x0003e4000c101904 */
.L_x_14489:
        /* <DEDUP_REMOVED lines=8> */
.L_x_14490:
[----:B------:R-:W-:Y:S05]  /*0ab0*/  BSYNC B1 ;  /* 0x0000000000017941 */ /* 0x000fea0003800000 */
.L_x_14486:
[----:B------:R-:W-:-:S13]  /*0ac0*/  ISETP.GE.AND P0, PT, R3, R2, PT ;  /* 0x000000020300720c */ /* 0x000fda0003f06270 */
[----:B-12---:R-:W1:Y:S01]  /*0ad0*/  @!P0 LDC.64 R4, c[0x0][0x218] ;  /* 0x00008600ff048b82 */ /* 0x006e620000000a00 */
[----:B0-----:R-:W-:Y:S01]  /*0ae0*/  @!P0 IADD3 R9, R0, R3, RZ ;  /* 0x0000000300098210 */ /* 0x001fe20007ffe0ff */
[----:B------:R-:W-:-:S04]  /*0af0*/  @!P0 VIADD R3, R3, 0x80 ;  /* 0x0000008003038836 */ /* 0x000fc80000000000 */
[----:B-1----:R-:W-:-:S05]  /*0b00*/  @!P0 IMAD.WIDE.U32 R4, R9, 0x4, R4 ;  /* 0x0000000409048825 */ /* 0x002fca00078e0004 */
[----:B------:R2:W-:Y:S02]  /*0b10*/  @!P0 STG.E desc[UR4][R4.64], R7 ;  /* 0x0000000704008986 */ /* 0x0005e4000c101904 */
.L_x_14491:
[----:B------:R-:W-:Y:S05]  /*0b20*/  BSYNC B0 ;  /* 0x0000000000007941 */ /* 0x000fea0003800000 */
.L_x_14485:
        /* <DEDUP_REMOVED lines=8> */
.L_x_14492:
        /* <DEDUP_REMOVED lines=13> */
.L_x_26258:


//--------------------- .text._ZN2at6native29vectorized_elementwise_kernelILi8ENS0_13BinaryFunctorIiiiNS0_16BitwiseOrFunctorIiEEEESt5arrayIPcLm3EEEEviT0_T1_ --------------------------
	.section	.text._ZN2at6native29vectorized_elementwise_kernelILi8ENS0_13BinaryFunctorIiiiNS0_16BitwiseOrFunctorIiEEEESt5arrayIPcLm3EEEEviT0_T1_,"ax",@progbits
	.align	128
        .global         _ZN2at6native29vectorized_elementwise_kernelILi8ENS0_13BinaryFunctorIiiiNS0_16BitwiseOrFunctorIiEEEESt5arrayIPcLm3EEEEviT0_T1_
        .type           _ZN2at6native29vectorized_elementwise_kernelILi8ENS0_13BinaryFunctorIiiiNS0_16BitwiseOrFunctorIiEEEESt5arrayIPcLm3EEEEviT0_T1_,@function
        .size           _ZN2at6native29vectorized_elementwise_kernelILi8ENS0_13BinaryFunctorIiiiNS0_16BitwiseOrFunctorIiEEEESt5arrayIPcLm3EEEEviT0_T1_,(.L_x_26259 - _ZN2at6native29vectorized_elementwise_kernelILi8ENS0_13BinaryFunctorIiiiNS0_16BitwiseOrFunctorIiEEEESt5arrayIPcLm3EEEEviT0_T1_)
        .other          _ZN2at6native29vectorized_elementwise_kernelILi8ENS0_13BinaryFunctorIiiiNS0_16BitwiseOrFunctorIiEEEESt5arrayIPcLm3EEEEviT0_T1_,@"STO_CUDA_ENTRY STV_DEFAULT"
_ZN2at6native29vectorized_elementwise_kernelILi8ENS0_13BinaryFunctorIiiiNS0_16BitwiseOrFunctorIiEEEESt5arrayIPcLm3EEEEviT0_T1_:
.text._ZN2at6native29vectorized_elementwise_kernelILi8ENS0_13BinaryFunctorIiiiNS0_16BitwiseOrFunctorIiEEEESt5arrayIPcLm3EEEEviT0_T1_:
        /* <DEDUP_REMOVED lines=33> */
.L_x_14493:
        /* <DEDUP_REMOVED lines=116> */
.L_x_14496:
[----:B------:R-:W-:-:S13]  /*0950*/  ISETP.GE.AND P0, PT, R3, R2, PT ;  /* 0x000000020300720c */ /* 0x000fda0003f06270 */
[----:B------:R-:W-:Y:S05]  /*0960*/  @P0 BRA `(.L_x_14498) ;  /* 0x0000000000300947 */ /* 0x000fea0003800000 */
[----:B0-----:R-:W0:Y:S01]  /*0970*/  LDC.64 R8, c[0x0][0x218] ;  /* 0x00008600ff087b82 */ /* 0x001e220000000a00 */
[----:B------:R-:W-:Y:S01]  /*0980*/  IADD3 R11, R0, R3, RZ ;  /* 0x00000003000b7210 */ /* 0x000fe20007ffe0ff */
[----:B------:R-:W-:-:S04]  /*0990*/  VIADD R3, R3, 0x80 ;  /* 0x0000008003037836 */ /* 0x000fc80000000000 */
[----:B0-----:R-:W-:-:S05]  /*09a0*/  IMAD.WIDE.U32 R8, R11, 0x4, R8 ;  /* 0x000000040b087825 */ /* 0x001fca00078e0008 */
[----:B------:R1:W-:Y:S02]  /*09b0*/  STG.E desc[UR4][R8.64], R5 ;  /* 0x0000000508007986 */ /* 0x0003e4000c101904 */
.L_x_14497:
[----:B------:R-:W-:-:S13]  /*09c0*/  ISETP.GE.AND P0, PT, R3, R2, PT ;  /* 0x000000020300720c */ /* 0x000fda0003f06270 */
[----:B------:R-:W-:Y:S05]  /*09d0*/  @P0 BRA `(.L_x_14499) ;  /* 0x0000000000340947 */ /* 0x000fea0003800000 */
[----:B-1----:R-:W1:Y:S01]  /*09e0*/  LDC.64 R4, c[0x0][0x218] ;  /* 0x00008600ff047b82 */ /* 0x002e620000000a00 */
[----:B0-----:R-:W-:Y:S01]  /*09f0*/  IADD3 R9, R0, R3, RZ ;  /* 0x0000000300097210 */ /* 0x001fe20007ffe0ff */
[----:B------:R-:W-:-:S04]  /*0a00*/  VIADD R3, R3, 0x80 ;  /* 0x0000008003037836 */ /* 0x000fc80000000000 */
[----:B-1----:R-:W-:-:S05]  /*0a10*/  IMAD.WIDE.U32 R4, R9, 0x4, R4 ;  /* 0x0000000409047825 */ /* 0x002fca00078e0004 */
[----:B------:R1:W-:Y:S02]  /*0a20*/  STG.E desc[UR4][R4.64], R6 ;  /* 0x0000000604007986 */ /* 0x0003e4000c101904 */
.L_x_14498:
        /* <DEDUP_REMOVED lines=8> */
.L_x_14499:
[----:B------:R-:W-:Y:S05]  /*0ab0*/  BSYNC B1 ;  /* 0x0000000000017941 */ /* 0x000fea0003800000 */
.L_x_14495:
[----:B------:R-:W-:-:S13]  /*0ac0*/  ISETP.GE.AND P0, PT, R3, R2, PT ;  /* 0x000000020300720c */ /* 0x000fda0003f06270 */
[----:B-12---:R-:W1:Y:S01]  /*0ad0*/  @!P0 LDC.64 R4, c[0x0][0x218] ;  /* 0x00008600ff048b82 */ /* 0x006e620000000a00 */
[----:B0-----:R-:W-:Y:S01]  /*0ae0*/  @!P0 IADD3 R9, R0, R3, RZ ;  /* 0x0000000300098210 */ /* 0x001fe20007ffe0ff */
[----:B------:R-:W-:-:S04]  /*0af0*/  @!P0 VIADD R3, R3, 0x80 ;  /* 0x0000008003038836 */ /* 0x000fc80000000000 */
[----:B-1----:R-:W-:-:S05]  /*0b00*/  @!P0 IMAD.WIDE.U32 R4, R9, 0x4, R4 ;  /* 0x0000000409048825 */ /* 0x002fca00078e0004 */
[----:B------:R2:W-:Y:S02]  /*0b10*/  @!P0 STG.E desc[UR4][R4.64], R7 ;  /* 0x0000000704008986 */ /* 0x0005e4000c101904 */
.L_x_14500:
[----:B------:R-:W-:Y:S05]  /*0b20*/  BSYNC B0 ;  /* 0x0000000000007941 */ /* 0x000fea0003800000 */
.L_x_14494:
        /* <DEDUP_REMOVED lines=8> */
.L_x_14501:
        /* <DEDUP_REMOVED lines=13> */
.L_x_26259:


//--------------------- .text._ZN2at6native18elementwise_kernelILi128ELi4EZNS0_15gpu_kernel_implINS0_13AUnaryFunctorIaaaNS0_16BitwiseOrFunctorIaEEEEEEvRNS_18TensorIteratorBaseERKT_EUliE_EEviT1_ --------------------------
	.section	.text._ZN2at6native18elementwise_kernelILi128ELi4EZNS0_15gpu_kernel_implINS0_13AUnaryFunctorIaaaNS0_16BitwiseOrFunctorIaEEEEEEvRNS_18TensorIteratorBaseERKT_EUliE_EEviT1_,"ax",@progbits
	.align	128
        .global         _ZN2at6native18elementwise_kernelILi128ELi4EZNS0_15gpu_kernel_implINS0_13AUnaryFunctorIaaaNS0_16BitwiseOrFunctorIaEEEEEEvRNS_18TensorIteratorBaseERKT_EUliE_EEviT1_
        .type           _ZN2at6native18elementwise_kernelILi128ELi4EZNS0_15gpu_kernel_implINS0_13AUnaryFunctorIaaaNS0_16BitwiseOrFunctorIaEEEEEEvRNS_18TensorIteratorBaseERKT_EUliE_EEviT1_,@function
        .size           _ZN2at6native18elementwise_kernelILi128ELi4EZNS0_15gpu_kernel_implINS0_13AUnaryFunctorIaaaNS0_16BitwiseOrFunctorIaEEEEEEvRNS_18TensorIteratorBaseERKT_EUliE_EEviT1_,(.L_x_26260 - _ZN2at6native18elementwise_kernelILi128ELi4EZNS0_15gpu_kernel_implINS0_13AUnaryFunctorIaaaNS0_16BitwiseOrFunctorIaEEEEEEvRNS_18TensorIteratorBaseERKT_EUliE_EEviT1_)
        .other          _ZN2at6native18elementwise_kernelILi128ELi4EZNS0_15gpu_kernel_implINS0_13AUnaryFunctorIaaaNS0_16BitwiseOrFunctorIaEEEEEEvRNS_18TensorIteratorBaseERKT_EUliE_EEviT1_,@"STO_CUDA_ENTRY STV_DEFAULT"
_ZN2at6native18elementwise_kernelILi128ELi4EZNS0_15gpu_kernel_implINS0_13AUnaryFunctorIaaaNS0_16BitwiseOrFunctorIaEEEEEEvRNS_18TensorIteratorBaseERKT_EUliE_EEviT1_:
.text._ZN2at6native18elementwise_kernelILi128ELi4EZNS0_15gpu_kernel_implINS0_13AUnaryFunctorIaaaNS0_16BitwiseOrFunctorIaEEEEEEvRNS_18TensorIteratorBaseERKT_EUliE_EEviT1_:
        /* <DEDUP_REMOVED lines=314> */
.L_x_14504:
        /* <DEDUP_REMOVED lines=20> */
.L_x_14508:
[----:B------:R0:W5:Y:S01]  /*14e0*/  LDG.E.U8 R0, desc[UR36][R2.64] ;  /* 0x0000002402007981 */ /* 0x000162000c1e1100 */
[----:B------:R-:W-:Y:S05]  /*14f0*/  BRA `(.L_x_14510) ;  /* 0x0000000c00547947 */ /* 0x000fea0003800000 */
.L_x_14507:
        /* <DEDUP_REMOVED lines=8> */
.L_x_14512:
[----:B------:R0:W5:Y:S01]  /*1580*/  LDG.E.U8 R0, desc[UR36][R2.64] ;  /* 0x0000002402007981 */ /* 0x000162000c1e1100 */
[----:B------:R-:W-:Y:S05]  /*1590*/  BRA `(.L_x_14510) ;  /* 0x0000000c002c7947 */ /* 0x000fea0003800000 */
.L_x_14511:
[----:B------:R0:W5:Y:S01]  /*15a0*/  LDG.E.U16 R0, desc[UR36][R2.64] ;  /* 0x0000002402007981 */ /* 0x000162000c1e1500 */
[----:B------:R-:W-:Y:S05]  /*15b0*/  BRA `(.L_x_14510) ;  /* 0x0000000c00247947 */ /* 0x000fea0003800000 */
.L_x_14506:
        /* <DEDUP_REMOVED lines=9> */
.L_x_14514:
[----:B------:R-:W2:Y:S02]  /*1650*/  LDG.E.U16 R4, desc[UR36][R2.64] ;  /* 0x0000002402047981 */ /* 0x000ea4000c1e1500 */
[----:B--2---:R-:W-:-:S06]  /*1660*/  HADD2.F32 R4, -RZ, R4.H0_H0 ;  /* 0x20000004ff047230 */ /* 0x004fcc0000004100 */
[----:B------:R-:W0:Y:S02]  /*1670*/  F2I.FTZ.TRUNC.NTZ R4, R4 ;  /* 0x0000000400047305 */ /* 0x000e24000021f100 */
[----:B0-----:R-:W-:Y:S01]  /*1680*/  PRMT R0, R4, 0x7610, R0 ;  /* 0x0000761004007816 */ /* 0x001fe20000000000 */
[----:B------:R-:W-:Y:S06]  /*1690*/  BRA `(.L_x_14510) ;  /* 0x0000000800ec7947 */ /* 0x000fec0003800000 */
.L_x_14513:
        /* <DEDUP_REMOVED lines=9> */
.L_x_14516:
[----:B------:R-:W2:Y:S02]  /*1730*/  LDG.E.U16 R2, desc[UR36][R2.64] ;  /* 0x0000002402027981 */ /* 0x000ea4000c1e1500 */
[----:B--2---:R-:W-:-:S06]  /*1740*/  HADD2.F32 R4, -RZ, R2.H0_H0 ;  /* 0x20000002ff047230 */ /* 0x004fcc0000004100 */
[----:B------:R-:W0:Y:S02]  /*1750*/  F2I.FTZ.TRUNC.NTZ R4, R4 ;  /* 0x0000000400047305 */ /* 0x000e24000021f100 */
[----:B0-----:R-:W-:Y:S01]  /*1760*/  PRMT R0, R4, 0x7610, R0 ;  /* 0x0000761004007816 */ /* 0x001fe20000000000 */
[----:B------:R-:W-:Y:S06]  /*1770*/  BRA `(.L_x_14510) ;  /* 0x0000000800b47947 */ /* 0x000fec0003800000 */
.L_x_14515:
[----:B------:R-:W2:Y:S02]  /*1780*/  LDG.E.64 R2, desc[UR36][R2.64] ;  /* 0x0000002402027981 */ /* 0x000ea4000c1e1b00 */
[----:B--2---:R0:W1:Y:S01]  /*1790*/  F2I.F64.TRUNC R0, R2 ;  /* 0x0000000200007311 */ /* 0x004062000030d100 */
[----:B------:R-:W-:Y:S05]  /*17a0*/  BRA `(.L_x_14510) ;  /* 0x0000000800a87947 */ /* 0x000fea0003800000 */
.L_x_14505:
        /* <DEDUP_REMOVED lines=12> */
.L_x_14519:
[----:B------:R-:W2:Y:S02]  /*1870*/  LDG.E.64 R2, desc[UR36][R2.64] ;  /* 0x0000002402027981 */ /* 0x000ea4000c1e1b00 */
[----:B--2---:R3:W4:Y:S01]  /*1880*/  F2I.F64.TRUNC R0, R2 ;  /* 0x0000000200007311 */ /* 0x004722000030d100 */
[----:B------:R-:W-:Y:S05]  /*1890*/  BRA `(.L_x_14510) ;  /* 0x00000008006c7947 */ /* 0x000fea0003800000 */
.L_x_14518:
        /* <DEDUP_REMOVED lines=28> */
.L_x_14521:
        /* <DEDUP_REMOVED lines=15> */
.L_x_14520:
[----:B------:R-:W2:Y:S02]  /*1b50*/  LDG.E.U16 R4, desc[UR36][R2.64] ;  /* 0x0000002402047981 */ /* 0x000ea4000c1e1500 */
[----:B--2---:R-:W-:-:S06]  /*1b60*/  IMAD.U32 R4, R4, 0x10000, RZ ;  /* 0x0001000004047824 */ /* 0x004fcc00078e00ff */
[----:B------:R-:W0:Y:S02]  /*1b70*/  F2I.FTZ.TRUNC.NTZ R4, R4 ;  /* 0x0000000400047305 */ /* 0x000e24000021f100 */
[----:B0-----:R-:W-:Y:S01]  /*1b80*/  PRMT R0, R4, 0x7610, R0 ;  /* 0x0000761004007816 */ /* 0x001fe20000000000 */
[----:B------:R-:W-:Y:S06]  /*1b90*/  BRA `(.L_x_14510) ;  /* 0x0000000400ac7947 */ /* 0x000fec0003800000 */
.L_x_14517:
        /* <DEDUP_REMOVED lines=10> */
.L_x_14524:
        /* <DEDUP_REMOVED lines=21> */
.L_x_14528:
[----:B------:R-:W-:Y:S05]  /*1d90*/  BSYNC B1 ;  /* 0x0000000000017941 */ /* 0x000fea0003800000 */
.L_x_14527:
[----:B------:R-:W-:Y:S01]  /*1da0*/  IMAD.SHL.U32 R2, R2, 0x100000, RZ ;  /* 0x0010000002027824 */ /* 0x000fe200078e00ff */
[----:B------:R-:W-:-:S04]  /*1db0*/  LEA R3, R0, 0x3b800000, 0x17 ;  /* 0x3b80000000037811 */ /* 0x000fc800078eb8ff */
[----:B------:R-:W-:-:S07]  /*1dc0*/  LOP3.LUT R4, R3, R2, R4, 0xfe, !PT ;  /* 0x0000000203047212 */ /* 0x000fce00078efe04 */
.L_x_14526:
[----:B------:R-:W-:Y:S05]  /*1dd0*/  BSYNC B0 ;  /* 0x0000000000007941 */ /* 0x000fea0003800000 */
.L_x_14525:
[----:B------:R-:W0:Y:S02]  /*1de0*/  F2I.FTZ.TRUNC.NTZ R4, R4 ;  /* 0x0000000400047305 */ /* 0x000e24000021f100 */
[----:B0-----:R-:W-:Y:S01]  /*1df0*/  PRMT R0, R4, 0x7610, R0 ;  /* 0x0000761004007816 */ /* 0x001fe20000000000 */
[----:B------:R-:W-:Y:S06]  /*1e00*/  BRA `(.L_x_14510) ;  /* 0x0000000400107947 */ /* 0x000fec0003800000 */
.L_x_14523:
        /* <DEDUP_REMOVED lines=21> */
.L_x_14532:
[----:B------:R-:W-:Y:S05]  /*1f60*/  BSYNC B1 ;  /* 0x0000000000017941 */ /* 0x000fea0003800000 */
.L_x_14531:
[----:B------:R-:W-:Y:S01]  /*1f70*/  IMAD.SHL.U32 R2, R2, 0x200000, RZ ;  /* 0x0020000002027824 */ /* 0x000fe200078e00ff */
[----:B------:R-:W-:-:S04]  /*1f80*/  LEA R3, R0, 0x37800000, 0x17 ;  /* 0x3780000000037811 */ /* 0x000fc800078eb8ff */
[----:B------:R-:W-:-:S07]  /*1f90*/  LOP3.LUT R4, R3, R2, R4, 0xfe, !PT ;  /* 0x0000000203047212 */ /* 0x000fce00078efe04 */
.L_x_14530:
[----:B------:R-:W-:Y:S05]  /*1fa0*/  BSYNC B0 ;  /* 0x0000000000007941 */ /* 0x000fea0003800000 */
.L_x_14529:
[----:B------:R-:W0:Y:S02]  /*1fb0*/  F2I.FTZ.TRUNC.NTZ R4, R4 ;  /* 0x0000000400047305 */ /* 0x000e24000021f100 */
[----:B0-----:R-:W-:Y:S01]  /*1fc0*/  PRMT R0, R4, 0x7610, R0 ;  /* 0x0000761004007816 */ /* 0x001fe20000000000 */
[----:B------:R-:W-:Y:S06]  /*1fd0*/  BRA `(.L_x_14510) ;  /* 0x00000000009c7947 */ /* 0x000fec0003800000 */
.L_x_14522:
        /* <DEDUP_REMOVED lines=14> */
.L_x_14536:
[----:B------:R-:W-:Y:S05]  /*20c0*/  BSYNC B0 ;  /* 0x0000000000007941 */ /* 0x000fea0003800000 */
.L_x_14535:
[----:B------:R-:W0:Y:S02]  /*20d0*/  F2I.FTZ.TRUNC.NTZ R4, R4 ;  /* 0x0000000400047305 */ /* 0x000e24000021f100 */
[----:B0-----:R-:W-:Y:S01]  /*20e0*/  PRMT R0, R4, 0x7610, R0 ;  /* 0x0000761004007816 */ /* 0x001fe20000000000 */
[----:B------:R-:W-:Y:S06]  /*20f0*/  BRA `(.L_x_14510) ;  /* 0x0000000000547947 */ /* 0x000fec0003800000 */
.L_x_14509:
        /* <DEDUP_REMOVED lines=16> */
.L_x_14537:
[----:B------:R-:W-:Y:S01]  /*2200*/  PRMT R0, RZ, 0x7610, R0 ;  /* 0x00007610ff007816 */ /* 0x000fe20000000000 */
[----:B------:R-:W-:Y:S06]  /*2210*/  BRA `(.L_x_14510) ;  /* 0x00000000000c7947 */ /* 0x000fec0003800000 */
.L_x_14534:
[----:B------:R2:W5:Y:S01]  /*2220*/  LDG.E.U8 R0, desc[UR36][R2.64] ;  /* 0x0000002402007981 */ /* 0x000562000c1e1100 */
[----:B------:R-:W-:Y:S05]  /*2230*/  BRA `(.L_x_14510) ;  /* 0x0000000000047947 */ /* 0x000fea0003800000 */
.L_x_14533:
[----:B------:R1:W5:Y:S02]  /*2240*/  LDG.E.U8 R0, desc[UR36][R2.64] ;  /* 0x0000002402007981 */ /* 0x000364000c1e1100 */
.L_x_14510:
        /* <DEDUP_REMOVED lines=16> */
.L_x_14541:
[----:B------:R3:W-:Y:S01]  /*2350*/  STG.E.U8 desc[UR36][R16.64], R5 ;  /* 0x0000000510007986 */ /* 0x0007e2000c101124 */
[----:B------:R-:W-:Y:S05]  /*2360*/  BRA `(.L_x_14543) ;  /* 0x0000000c00987947 */ /* 0x000fea0003800000 */
.L_x_14540:
        /* <DEDUP_REMOVED lines=12> */
.L_x_14545:
[----:B------:R-:W-:-:S04]  /*2430*/  LOP3.LUT R5, R5, 0xffff, RZ, 0xc0, !PT ;  /* 0x0000ffff05057812 */ /* 0x000fc800078ec0ff */
[----:B------:R-:W-:-:S05]  /*2440*/  PRMT R3, R5, 0x8880, RZ ;  /* 0x0000888005037816 */ /* 0x000fca00000000ff */
[----:B------:R1:W-:Y:S01]  /*2450*/  STG.E desc[UR36][R16.64], R3 ;  /* 0x0000000310007986 */ /* 0x0003e2000c101924 */
[----:B------:R-:W-:Y:S05]  /*2460*/  BRA `(.L_x_14543) ;  /* 0x0000000c00587947 */ /* 0x000fea0003800000 */
.L_x_14544:
[----:B------:R-:W-:-:S04]  /*2470*/  PRMT R3, R5, 0x8880, RZ ;  /* 0x0000888005037816 */ /* 0x000fc800000000ff */
[----:B------:R-:W-:-:S05]  /*2480*/  PRMT R3, R3, 0x7710, RZ ;  /* 0x0000771003037816 */ /* 0x000fca00000000ff */
[----:B------:R2:W-:Y:S01]  /*2490*/  STG.E.U16 desc[UR36][R16.64], R3 ;  /* 0x0000000310007986 */ /* 0x0005e2000c101524 */
[----:B------:R-:W-:Y:S05]  /*24a0*/  BRA `(.L_x_14543) ;  /* 0x0000000c00487947 */ /* 0x000fea0003800000 */
.L_x_14539:
        /* <DEDUP_REMOVED lines=9> */
.L_x_14547:
[----:B------:R-:W0:Y:S02]  /*2540*/  I2F.S8 R0, R5 ;  /* 0x0000000500007306 */ /* 0x000e240000001400 */
[----:B0-----:R-:W-:-:S05]  /*2550*/  F2FP.F16.F32.PACK_AB R0, RZ, R0 ;  /* 0x00000000ff00723e */ /* 0x001fca00000000ff */
[----:B------:R0:W-:Y:S01]  /*2560*/  STG.E.U16 desc[UR36][R16.64], R0 ;  /* 0x0000000010007986 */ /* 0x0001e2000c101524 */
[----:B------:R-:W-:Y:S05]  /*2570*/  BRA `(.L_x_14543) ;  /* 0x0000000c00147947 */ /* 0x000fea0003800000 */
.L_x_14546:
        /* <DEDUP_REMOVED lines=10> */
.L_x_14549:
[----:B------:R-:W0:Y:S02]  /*2620*/  I2F.S8 R5, R5 ;  /* 0x0000000500057306 */ /* 0x000e240000001400 */
[----:B0-----:R-:W-:-:S04]  /*2630*/  F2FP.F16.F32.PACK_AB R3, RZ, R5 ;  /* 0x00000005ff03723e */ /* 0x001fc800000000ff */
[----:B------:R-:W-:-:S05]  /*2640*/  PRMT R3, R3, 0x5410, RZ ;  /* 0x0000541003037816 */ /* 0x000fca00000000ff */
[----:B------:R0:W-:Y:S01]  /*2650*/  STG.E desc[UR36][R16.64], R3 ;  /* 0x0000000310007986 */ /* 0x0001e2000c101924 */
[----:B------:R-:W-:Y:S05]  /*2660*/  BRA `(.L_x_14543) ;  /* 0x0000000800d87947 */ /* 0x000fea0003800000 */
.L_x_14548:
[----:B------:R-:W-:-:S04]  /*2670*/  PRMT R2, R5, 0x8880, RZ ;  /* 0x0000888005027816 */ /* 0x000fc800000000ff */
[----:B------:R-:W-:-:S06]  /*2680*/  PRMT R2, R2, 0x7710, RZ ;  /* 0x0000771002027816 */ /* 0x000fcc00000000ff */
[----:B------:R-:W0:Y:S02]  /*2690*/  I2F.F64.S16 R2, R2 ;  /* 0x0000000200027312 */ /* 0x000e240000101c00 */
[----:B0-----:R0:W-:Y:S01]  /*26a0*/  STG.E.64 desc[UR36][R16.64], R2 ;  /* 0x0000000210007986 */ /* 0x0011e2000c101b24 */
[----:B------:R-:W-:Y:S05]  /*26b0*/  BRA `(.L_x_14543) ;  /* 0x0000000800c47947 */ /* 0x000fea0003800000 */
.L_x_14538:
        /* <DEDUP_REMOVED lines=12> */
.L_x_14552:
[----:B------:R-:W-:Y:S02]  /*2780*/  PRMT R4, R5, 0x8880, RZ ;  /* 0x0000888005047816 */ /* 0x000fe400000000ff */
[----:B------:R-:W-:Y:S02]  /*2790*/  CS2R R6, SRZ ;  /* 0x0000000000067805 */ /* 0x000fe4000001ff00 */
[----:B------:R-:W-:-:S06]  /*27a0*/  PRMT R4, R4, 0x7710, RZ ;  /* 0x0000771004047816 */ /* 0x000fcc00000000ff */
[----:B------:R-:W0:Y:S02]  /*27b0*/  I2F.F64.S16 R4, R4 ;  /* 0x0000000400047312 */ /* 0x000e240000101c00 */
[----:B0-----:R0:W-:Y:S01]  /*27c0*/  STG.E.128 desc[UR36][R16.64], R4 ;  /* 0x0000000410007986 */ /* 0x0011e2000c101d24 */
[----:B------:R-:W-:Y:S05]  /*27d0*/  BRA `(.L_x_14543) ;  /* 0x00000008007c7947 */ /* 0x000fea0003800000 */
.L_x_14551:
        /* <DEDUP_REMOVED lines=21> */
.L_x_14556:
[----:B------:R-:W-:Y:S05]  /*2930*/  BSYNC B0 ;  /* 0x0000000000007941 */ /* 0x000fea0003800000 */
.L_x_14555:
[----:B------:R-:W-:-:S05]  /*2940*/  LOP3.LUT R3, R0, R3, RZ, 0xfc, !PT ;  /* 0x0000000300037212 */ /* 0x000fca00078efcff */
[----:B------:R0:W-:Y:S01]  /*2950*/  STG.E.U8 desc[UR36][R16.64], R3 ;  /* 0x0000000310007986 */ /* 0x0001e2000c101124 */
[----:B------:R-:W-:Y:S05]  /*2960*/  BRA `(.L_x_14543) ;  /* 0x0000000800187947 */ /* 0x000fea0003800000 */
.L_x_14554:
        /* <DEDUP_REMOVED lines=13> */
.L_x_14558:
[----:B------:R-:W-:Y:S01]  /*2a40*/  IMAD.MOV.U32 R0, RZ, RZ, 0x7f ;  /* 0x0000007fff007424 */ /* 0x000fe200078e00ff */
[----:B------:R-:W-:-:S04]  /*2a50*/  ISETP.GT.U32.AND P0, PT, R2, 0x7f800000, PT ;  /* 0x7f8000000200780c */ /* 0x000fc80003f04070 */
[----:B------:R-:W-:-:S09]  /*2a60*/  SEL R0, R0, 0x7c, P0 ;  /* 0x0000007c00007807 */ /* 0x000fd20000000000 */
.L_x_14559:
[----:B------:R-:W-:Y:S05]  /*2a70*/  BSYNC B0 ;  /* 0x0000000000007941 */ /* 0x000fea0003800000 */
.L_x_14557:
[----:B------:R-:W-:-:S04]  /*2a80*/  LOP3.LUT R2, R5, 0x80000000, RZ, 0xc0, !PT ;  /* 0x8000000005027812 */ /* 0x000fc800078ec0ff */
[----:B------:R-:W-:-:S04]  /*2a90*/  SHF.R.U32.HI R3, RZ, 0x18, R2 ;  /* 0x00000018ff037819 */ /* 0x000fc80000011602 */
[----:B------:R-:W-:-:S05]  /*2aa0*/  LOP3.LUT R3, R0, R3, RZ, 0xfc, !PT ;  /* 0x0000000300037212 */ /* 0x000fca00078efcff */
[----:B------:R0:W-:Y:S01]  /*2ab0*/  STG.E.U8 desc[UR36][R16.64], R3 ;  /* 0x0000000310007986 */ /* 0x0001e2000c101124 */
[----:B------:R-:W-:Y:S05]  /*2ac0*/  BRA `(.L_x_14543) ;  /* 0x0000000400c07947 */ /* 0x000fea0003800000 */
.L_x_14553:
[----:B------:R-:W0:Y:S02]  /*2ad0*/  I2F.S8 R0, R5 ;  /* 0x0000000500007306 */ /* 0x000e240000001400 */
[----:B0-----:R-:W-:-:S05]  /*2ae0*/  F2FP.BF16.F32.PACK_AB R0, RZ, R0 ;  /* 0x00000000ff00723e */ /* 0x001fca00000010ff */
[----:B------:R0:W-:Y:S01]  /*2af0*/  STG.E.U16 desc[UR36][R16.64], R0 ;  /* 0x0000000010007986 */ /* 0x0001e2000c101524 */
[----:B------:R-:W-:Y:S05]  /*2b00*/  BRA `(.L_x_14543) ;  /* 0x0000000400b07947 */ /* 0x000fea0003800000 */
.L_x_14550:
        /* <DEDUP_REMOVED lines=12> */
.L_x_14562:
        /* <DEDUP_REMOVED lines=17> */
.L_x_14565:
[----:B------:R-:W-:-:S04]  /*2ce0*/  LOP3.LUT R2, R5, 0x80000000, RZ, 0xc0, !PT ;  /* 0x8000000005027812 */ /* 0x000fc800078ec0ff */
[----:B------:R-:W-:-:S04]  /*2cf0*/  SHF.R.U32.HI R3, RZ, 0x18, R2 ;  /* 0x00000018ff037819 */ /* 0x000fc80000011602 */
[----:B------:R-:W-:-:S04]  /*2d00*/  LOP3.LUT R0, R0, R3, RZ, 0xfc, !PT ;  /* 0x0000000300007212 */ /* 0x000fc800078efcff */
[----:B------:R-:W-:-:S07]  /*2d10*/  PRMT R8, R0, 0x7610, R8 ;  /* 0x0000761000087816 */ /* 0x000fce0000000008 */
.L_x_14564:
[----:B------:R-:W-:Y:S05]  /*2d20*/  BSYNC B0 ;  /* 0x0000000000007941 */ /* 0x000fea0003800000 */
.L_x_14563:
[----:B------:R0:W-:Y:S01]  /*2d30*/  STG.E.U8 desc[UR36][R16.64], R8 ;  /* 0x0000000810007986 */ /* 0x0001e2000c101124 */
[----:B------:R-:W-:Y:S05]  /*2d40*/  BRA `(.L_x_14543) ;  /* 0x0000000400207947 */ /* 0x000fea0003800000 */
.L_x_14561:
        /* <DEDUP_REMOVED lines=17> */
.L_x_14568:
[----:B------:R-:W-:-:S04]  /*2e60*/  LOP3.LUT R2, R5, 0x80000000, RZ, 0xc0, !PT ;  /* 0x8000000005027812 */ /* 0x000fc800078ec0ff */
[----:B------:R-:W-:-:S04]  /*2e70*/  SHF.R.U32.HI R3, RZ, 0x18, R2 ;  /* 0x00000018ff037819 */ /* 0x000fc80000011602 */
[----:B------:R-:W-:-:S04]  /*2e80*/  LOP3.LUT R0, R0, R3, RZ, 0xfc, !PT ;  /* 0x0000000300007212 */ /* 0x000fc800078efcff */
[----:B------:R-:W-:-:S07]  /*2e90*/  PRMT R8, R0, 0x7610, R8 ;  /* 0x0000761000087816 */ /* 0x000fce0000000008 */
.L_x_14567:
[----:B------:R-:W-:Y:S05]  /*2ea0*/  BSYNC B0 ;  /* 0x0000000000007941 */ /* 0x000fea0003800000 */
.L_x_14566:
[----:B------:R0:W-:Y:S01]  /*2eb0*/  STG.E.U8 desc[UR36][R16.64], R8 ;  /* 0x0000000810007986 */ /* 0x0001e2000c101124 */
[----:B------:R-:W-:Y:S05]  /*2ec0*/  BRA `(.L_x_14543) ;  /* 0x0000000000c07947 */ /* 0x000fea0003800000 */
.L_x_14560:
        /* <DEDUP_REMOVED lines=22> */
.L_x_14542:
        /* <DEDUP_REMOVED lines=16> */
.L_x_14571:
[----:B------:R-:W-:Y:S05]  /*3130*/  BRA `(.L_x_14543) ;  /* 0x0000000000247947 */ /* 0x000fea0003800000 */
.L_x_14570:
[----:B------:R-:W-:-:S04]  /*3140*/  LOP3.LUT R5, R5, 0xffff, RZ, 0xc0, !PT ;  /* 0x0000ffff05057812 */ /* 0x000fc800078ec0ff */
[----:B------:R-:W-:-:S05]  /*3150*/  PRMT R5, R5, 0x8880, RZ ;  /* 0x0000888005057816 */ /* 0x000fca00000000ff */
[----:B------:R-:W-:-:S05]  /*3160*/  IMAD.MOV.U32 R2, RZ, RZ, R5 ;  /* 0x000000ffff027224 */ /* 0x000fca00078e0005 */
[----:B------:R-:W-:-:S05]  /*3170*/  SHF.R.S32.HI R3, RZ, 0x1f, R2 ;  /* 0x0000001fff037819 */ /* 0x000fca0000011402 */
[----:B------:R0:W-:Y:S01]  /*3180*/  STG.E.64 desc[UR36][R16.64], R2 ;  /* 0x0000000210007986 */ /* 0x0001e2000c101b24 */
[----:B------:R-:W-:Y:S05]  /*3190*/  BRA `(.L_x_14543) ;  /* 0x00000000000c7947 */ /* 0x000fea0003800000 */
.L_x_14569:
[----:B------:R-:W-:-:S04]  /*31a0*/  LOP3.LUT R5, R5, 0xffff, RZ, 0xc0, !PT ;  /* 0x0000ffff05057812 */ /* 0x000fc800078ec0ff */
[----:B------:R-:W-:-:S05]  /*31b0*/  PRMT R3, R5, 0x8880, RZ ;  /* 0x0000888005037816 */ /* 0x000fca00000000ff */
[----:B------:R0:W-:Y:S02]  /*31c0*/  STG.E desc[UR36][R16.64], R3 ;  /* 0x0000000310007986 */ /* 0x0001e4000c101924 */
.L_x_14543:
[----:B------:R-:W-:-:S04]  /*31d0*/  IMAD R18, R23, 0x200, R18 ;  /* 0x0000020017127824 */ /* 0x000fc800078e0212 */
[----:B------:R-:W-:-:S07]  /*31e0*/  VIADD R19, R18, 0x80 ;  /* 0x0000008012137836 */ /* 0x000fce0000000000 */
.L_x_14503:
[----:B------:R-:W-:Y:S05]  /*31f0*/  BSYNC B6 ;  /* 0x0000000000067941 */ /* 0x000fea0003800000 */
.L_x_14502:
        /* <DEDUP_REMOVED lines=307> */
.L_x_14574:
        /* <DEDUP_REMOVED lines=20> */
.L_x_14578:
[----:B------:R0:W5:Y:S01]  /*4670*/  LDG.E.U8 R0, desc[UR36][R2.64] ;  /* 0x0000002402007981 */ /* 0x000162000c1e1100 */
[----:B------:R-:W-:Y:S05]  /*4680*/  BRA `(.L_x_14580) ;  /* 0x0000000c00547947 */ /* 0x000fea0003800000 */
.L_x_14577:
        /* <DEDUP_REMOVED lines=8> */
.L_x_14582:
[----:B------:R0:W5:Y:S01]  /*4710*/  LDG.E.U8 R0, desc[UR36][R2.64] ;  /* 0x0000002402007981 */ /* 0x000162000c1e1100 */
[----:B------:R-:W-:Y:S05]  /*4720*/  BRA `(.L_x_14580) ;  /* 0x0000000c002c7947 */ /* 0x000fea0003800000 */
.L_x_14581:
[----:B------:R0:W5:Y:S01]  /*4730*/  LDG.E.U16 R0, desc[UR36][R2.64] ;  /* 0x0000002402007981 */ /* 0x000162000c1e1500 */
[----:B------:R-:W-:Y:S05]  /*4740*/  BRA `(.L_x_14580) ;  /* 0x0000000c00247947 */ /* 0x000fea0003800000 */
.L_x_14576:
        /* <DEDUP_REMOVED lines=9> */
.L_x_14584:
[----:B------:R-:W2:Y:S02]  /*47e0*/  LDG.E.U16 R4, desc[UR36][R2.64] ;  /* 0x0000002402047981 */ /* 0x000ea4000c1e1500 */
[----:B--2---:R-:W-:-:S06]  /*47f0*/  HADD2.F32 R4, -RZ, R4.H0_H0 ;  /* 0x20000004ff047230 */ /* 0x004fcc0000004100 */
[----:B------:R-:W0:Y:S02]  /*4800*/  F2I.FTZ.TRUNC.NTZ R4, R4 ;  /* 0x0000000400047305 */ /* 0x000e24000021f100 */
[----:B0-----:R-:W-:Y:S01]  /*4810*/  PRMT R0, R4, 0x7610, R0 ;  /* 0x0000761004007816 */ /* 0x001fe20000000000 */
[----:B------:R-:W-:Y:S06]  /*4820*/  BRA `(.L_x_14580) ;  /* 0x0000000800ec7947 */ /* 0x000fec0003800000 */
.L_x_14583:
        /* <DEDUP_REMOVED lines=9> */
.L_x_14586:
[----:B------:R-:W2:Y:S02]  /*48c0*/  LDG.E.U16 R2, desc[UR36][R2.64] ;  /* 0x0000002402027981 */ /* 0x000ea4000c1e1500 */
[----:B--2---:R-:W-:-:S06]  /*48d0*/  HADD2.F32 R4, -RZ, R2.H0_H0 ;  /* 0x20000002ff047230 */ /* 0x004fcc0000004100 */
[----:B------:R-:W0:Y:S02]  /*48e0*/  F2I.FTZ.TRUNC.NTZ R4, R4 ;  /* 0x0000000400047305 */ /* 0x000e24000021f100 */
[----:B0-----:R-:W-:Y:S01]  /*48f0*/  PRMT R0, R4, 0x7610, R0 ;  /* 0x0000761004007816 */ /* 0x001fe20000000000 */
[----:B------:R-:W-:Y:S06]  /*4900*/  BRA `(.L_x_14580) ;  /* 0x0000000800b47947 */ /* 0x000fec0003800000 */
.L_x_14585:
[----:B------:R-:W2:Y:S02]  /*4910*/  LDG.E.64 R2, desc[UR36][R2.64] ;  /* 0x0000002402027981 */ /* 0x000ea4000c1e1b00 */
[----:B--2---:R0:W1:Y:S01]  /*4920*/  F2I.F64.TRUNC R0, R2 ;  /* 0x0000000200007311 */ /* 0x004062000030d100 */
[----:B------:R-:W-:Y:S05]  /*4930*/  BRA `(.L_x_14580) ;  /* 0x0000000800a87947 */ /* 0x000fea0003800000 */
.L_x_14575:
        /* <DEDUP_REMOVED lines=12> */
.L_x_14589:
[----:B------:R-:W2:Y:S02]  /*4a00*/  LDG.E.64 R2, desc[UR36][R2.64] ;  /* 0x0000002402027981 */ /* 0x000ea4000c1e1b00 */
[----:B--2---:R3:W4:Y:S01]  /*4a10*/  F2I.F64.TRUNC R0, R2 ;  /* 0x0000000200007311 */ /* 0x004722000030d100 */
[----:B------:R-:W-:Y:S05]  /*4a20*/  BRA `(.L_x_14580) ;  /* 0x00000008006c7947 */ /* 0x000fea0003800000 */
.L_x_14588:
        /* <DEDUP_REMOVED lines=28> */
.L_x_14591:
        /* <DEDUP_REMOVED lines=15> */
.L_x_14590:
[----:B------:R-:W2:Y:S02]  /*4ce0*/  LDG.E.U16 R4, desc[UR36][R2.64] ;  /* 0x0000002402047981 */ /* 0x000ea4000c1e1500 */
[----:B--2---:R-:W-:-:S06]  /*4cf0*/  IMAD.U32 R4, R4, 0x10000, RZ ;  /* 0x0001000004047824 */ /* 0x004fcc00078e00ff */
[----:B------:R-:W0:Y:S02]  /*4d00*/  F2I.FTZ.TRUNC.NTZ R4, R4 ;  /* 0x0000000400047305 */ /* 0x000e24000021f100 */
[----:B0-----:R-:W-:Y:S01]  /*4d10*/  PRMT R0, R4, 0x7610, R0 ;  /* 0x0000761004007816 */ /* 0x001fe20000000000 */
[----:B------:R-:W-:Y:S06]  /*4d20*/  BRA `(.L_x_14580) ;  /* 0x0000000400ac7947 */ /* 0x000fec0003800000 */
.L_x_14587:
        /* <DEDUP_REMOVED lines=10> */
.L_x_14594:
        /* <DEDUP_REMOVED lines=21> */
.L_x_14598:
[----:B------:R-:W-:Y:S05]  /*4f20*/  BSYNC B1 ;  /* 0x0000000000017941 */ /* 0x000fea0003800000 */
.L_x_14597:
[----:B------:R-:W-:Y:S01]  /*4f30*/  IMAD.SHL.U32 R2, R2, 0x100000, RZ ;  /* 0x0010000002027824 */ /* 0x000fe200078e00ff */
[----:B------:R-:W-:-:S04]  /*4f40*/  LEA R3, R0, 0x3b800000, 0x17 ;  /* 0x3b80000000037811 */ /* 0x000fc800078eb8ff */
[----:B------:R-:W-:-:S07]  /*4f50*/  LOP3.LUT R4, R3, R2, R4, 0xfe, !PT ;  /* 0x0000000203047212 */ /* 0x000fce00078efe04 */
.L_x_14596:
[----:B------:R-:W-:Y:S05]  /*4f60*/  BSYNC B0 ;  /* 0x0000000000007941 */ /* 0x000fea0003800000 */
.L_x_14595:
[----:B------:R-:W0:Y:S02]  /*4f70*/  F2I.FTZ.TRUNC.NTZ R4, R4 ;  /* 0x0000000400047305 */ /* 0x000e24000021f100 */
[----:B0-----:R-:W-:Y:S01]  /*4f80*/  PRMT R0, R4, 0x7610, R0 ;  /* 0x0000761004007816 */ /* 0x001fe20000000000 */
[----:B------:R-:W-:Y:S06]  /*4f90*/  BRA `(.L_x_14580) ;  /* 0x0000000400107947 */ /* 0x000fec0003800000 */
.L_x_14593:
        /* <DEDUP_REMOVED lines=21> */
.L_x_14602:
[----:B------:R-:W-:Y:S05]  /*50f0*/  BSYNC B1 ;  /* 0x0000000000017941 */ /* 0x000fea0003800000 */
.L_x_14601:
[----:B------:R-:W-:Y:S01]  /*5100*/  IMAD.SHL.U32 R2, R2, 0x200000, RZ ;  /* 0x0020000002027824 */ /* 0x000fe200078e00ff */
[----:B------:R-:W-:-:S04]  /*5110*/  LEA R3, R0, 0x37800000, 0x17 ;  /* 0x3780000000037811 */ /* 0x000fc800078eb8ff */
[----:B------:R-:W-:-:S07]  /*5120*/  LOP3.LUT R4, R3, R2, R4, 0xfe, !PT ;  /* 0x0000000203047212 */ /* 0x000fce00078efe04 */
.L_x_14600:
[----:B------:R-:W-:Y:S05]  /*5130*/  BSYNC B0 ;  /* 0x0000000000007941 */ /* 0x000fea0003800000 */
.L_x_14599:
[----:B------:R-:W0:Y:S02]  /*5140*/  F2I.FTZ.TRUNC.NTZ R4, R4 ;  /* 0x0000000400047305 */ /* 0x000e24000021f100 */
[----:B0-----:R-:W-:Y:S01]  /*5150*/  PRMT R0, R4, 0x7610, R0 ;  /* 0x0000761004007816 */ /* 0x001fe20000000000 */
[----:B------:R-:W-:Y:S06]  /*5160*/  BRA `(.L_x_14580) ;  /* 0x00000000009c7947 */ /* 0x000fec0003800000 */
.L_x_14592:
        /* <DEDUP_REMOVED lines=14> */
.L_x_14606:
[----:B------:R-:W-:Y:S05]  /*5250*/  BSYNC B0 ;  /* 0x0000000000007941 */ /* 0x000fea0003800000 */
.L_x_14605:
[----:B------:R-:W0:Y:S02]  /*5260*/  F2I.FTZ.TRUNC.NTZ R4, R4 ;  /* 0x0000000400047305 */ /* 0x000e24000021f100 */
[----:B0-----:R-:W-:Y:S01]  /*5270*/  PRMT R0, R4, 0x7610, R0 ;  /* 0x0000761004007816 */ /* 0x001fe20000000000 */
[----:B------:R-:W-:Y:S06]  /*5280*/  BRA `(.L_x_14580) ;  /* 0x0000000000547947 */ /* 0x000fec0003800000 */
.L_x_14579:
        /* <DEDUP_REMOVED lines=16> */
.L_x_14607:
[----:B------:R-:W-:Y:S01]  /*5390*/  PRMT R0, RZ, 0x7610, R0 ;  /* 0x00007610ff007816 */ /* 0x000fe20000000000 */
[----:B------:R-:W-:Y:S06]  /*53a0*/  BRA `(.L_x_14580) ;  /* 0x00000000000c7947 */ /* 0x000fec0003800000 */
.L_x_14604:
[----:B------:R2:W5:Y:S01]  /*53b0*/  LDG.E.U8 R0, desc[UR36][R2.64] ;  /* 0x0000002402007981 */ /* 0x000562000c1e1100 */
[----:B------:R-:W-:Y:S05]  /*53c0*/  BRA `(.L_x_14580) ;  /* 0x0000000000047947 */ /* 0x000fea0003800000 */
.L_x_14603:
[----:B------:R1:W5:Y:S02]  /*53d0*/  LDG.E.U8 R0, desc[UR36][R2.64] ;  /* 0x0000002402007981 */ /* 0x000364000c1e1100 */
.L_x_14580:
        /* <DEDUP_REMOVED lines=16> */
.L_x_14611:
[----:B------:R0:W-:Y:S01]  /*54e0*/  STG.E.U8 desc[UR36][R16.64], R5 ;  /* 0x0000000510007986 */ /* 0x0001e2000c101124 */
[----:B------:R-:W-:Y:S05]  /*54f0*/  BRA `(.L_x_14613) ;  /* 0x0000000c00987947 */ /* 0x000fea0003800000 */
.L_x_14610:
        /* <DEDUP_REMOVED lines=12> */
.L_x_14615:
[----:B------:R-:W-:-:S04]  /*55c0*/  LOP3.LUT R5, R5, 0xffff, RZ, 0xc0, !PT ;  /* 0x0000ffff05057812 */ /* 0x000fc800078ec0ff */
[----:B------:R-:W-:-:S05]  /*55d0*/  PRMT R3, R5, 0x8880, RZ ;  /* 0x0000888005037816 */ /* 0x000fca00000000ff */
[----:B------:R0:W-:Y:S01]  /*55e0*/  STG.E desc[UR36][R16.64], R3 ;  /* 0x0000000310007986 */ /* 0x0001e2000c101924 */
[----:B------:R-:W-:Y:S05]  /*55f0*/  BRA `(.L_x_14613) ;  /* 0x0000000c00587947 */ /* 0x000fea0003800000 */
.L_x_14614:
[----:B------:R-:W-:-:S04]  /*5600*/  PRMT R3, R5, 0x8880, RZ ;  /* 0x0000888005037816 */ /* 0x000fc800000000ff */
[----:B------:R-:W-:-:S05]  /*5610*/  PRMT R3, R3, 0x7710, RZ ;  /* 0x0000771003037816 */ /* 0x000fca00000000ff */
[----:B------:R0:W-:Y:S01]  /*5620*/  STG.E.U16 desc[UR36][R16.64], R3 ;  /* 0x0000000310007986 */ /* 0x0001e2000c101524 */
[----:B------:R-:W-:Y:S05]  /*5630*/  BRA `(.L_x_14613) ;  /* 0x0000000c00487947 */ /* 0x000fea0003800000 */
.L_x_14609:
        /* <DEDUP_REMOVED lines=9> */
.L_x_14617:
[----:B------:R-:W0:Y:S02]  /*56d0*/  I2F.S8 R0, R5 ;  /* 0x0000000500007306 */ /* 0x000e240000001400 */
[----:B0-----:R-:W-:-:S05]  /*56e0*/  F2FP.F16.F32.PACK_AB R0, RZ, R0 ;  /* 0x00000000ff00723e */ /* 0x001fca00000000ff */
[----:B------:R0:W-:Y:S01]  /*56f0*/  STG.E.U16 desc[UR36][R16.64], R0 ;  /* 0x0000000010007986 */ /* 0x0001e2000c101524 */
[----:B------:R-:W-:Y:S05]  /*5700*/  BRA `(.L_x_14613) ;  /* 0x0000000c00147947 */ /* 0x000fea0003800000 */
.L_x_14616:
        /* <DEDUP_REMOVED lines=10> */
.L_x_14619:
[----:B------:R-:W0:Y:S02]  /*57b0*/  I2F.S8 R5, R5 ;  /* 0x0000000500057306 */ /* 0x000e240000001400 */
[----:B0-----:R-:W-:-:S04]  /*57c0*/  F2FP.F16.F32.PACK_AB R3, RZ, R5 ;  /* 0x00000005ff03723e */ /* 0x001fc800000000ff */
[----:B------:R-:W-:-:S05]  /*57d0*/  PRMT R3, R3, 0x5410, RZ ;  /* 0x0000541003037816 */ /* 0x000fca00000000ff */
[----:B------:R0:W-:Y:S01]  /*57e0*/  STG.E desc[UR36][R16.64], R3 ;  /* 0x0000000310007986 */ /* 0x0001e2000c101924 */
[----:B------:R-:W-:Y:S05]  /*57f0*/  BRA `(.L_x_14613) ;  /* 0x0000000800d87947 */ /* 0x000fea0003800000 */
.L_x_14618:
[----:B------:R-:W-:-:S04]  /*5800*/  PRMT R2, R5, 0x8880, RZ ;  /* 0x0000888005027816 */ /* 0x000fc800000000ff */
[----:B------:R-:W-:-:S06]  /*5810*/  PRMT R2, R2, 0x7710, RZ ;  /* 0x0000771002027816 */ /* 0x000fcc00000000ff */
[----:B------:R-:W0:Y:S02]  /*5820*/  I2F.F64.S16 R2, R2 ;  /* 0x0000000200027312 */ /* 0x000e240000101c00 */
[----:B0-----:R0:W-:Y:S01]  /*5830*/  STG.E.64 desc[UR36][R16.64], R2 ;  /* 0x0000000210007986 */ /* 0x0011e2000c101b24 */
[----:B------:R-:W-:Y:S05]  /*5840*/  BRA `(.L_x_14613) ;  /* 0x0000000800c47947 */ /* 0x000fea0003800000 */
.L_x_14608:
        /* <DEDUP_REMOVED lines=12> */
.L_x_14622:
[----:B------:R-:W-:Y:S02]  /*5910*/  PRMT R4, R5, 0x8880, RZ ;  /* 0x0000888005047816 */ /* 0x000fe400000000ff */
[----:B------:R-:W-:Y:S02]  /*5920*/  CS2R R6, SRZ ;  /* 0x0000000000067805 */ /* 0x000fe4000001ff00 */
[----:B------:R-:W-:-:S06]  /*5930*/  PRMT R4, R4, 0x7710, RZ ;  /* 0x0000771004047816 */ /* 0x000fcc00000000ff */
[----:B------:R-:W0:Y:S02]  /*5940*/  I2F.F64.S16 R4, R4 ;  /* 0x0000000400047312 */ /* 0x000e240000101c00 */
[----:B0-----:R0:W-:Y:S01]  /*5950*/  STG.E.128 desc[UR36][R16.64], R4 ;  /* 0x0000000410007986 */ /* 0x0011e2000c101d24 */
[----:B------:R-:W-:Y:S05]  /*5960*/  BRA `(.L_x_14613) ;  /* 0x00000008007c7947 */ /* 0x000fea0003800000 */
.L_x_14621:
        /* <DEDUP_REMOVED lines=21> */
.L_x_14626:
[----:B------:R-:W-:Y:S05]  /*5ac0*/  BSYNC B0 ;  /* 0x0000000000007941 */ /* 0x000fea0003800000 */
.L_x_14625:
[----:B------:R-:W-:-:S05]  /*5ad0*/  LOP3.LUT R3, R0, R3, RZ, 0xfc, !PT ;  /* 0x0000000300037212 */ /* 0x000fca00078efcff */
[----:B------:R0:W-:Y:S01]  /*5ae0*/  STG.E.U8 desc[UR36][R16.64], R3 ;  /* 0x0000000310007986 */ /* 0x0001e2000c101124 */
[----:B------:R-:W-:Y:S05]  /*5af0*/  BRA `(.L_x_14613) ;  /* 0x0000000800187947 */ /* 0x000fea0003800000 */
.L_x_14624:
        /* <DEDUP_REMOVED lines=13> */
.L_x_14628:
[----:B------:R-:W-:Y:S01]  /*5bd0*/  IMAD.MOV.U32 R0, RZ, RZ, 0x7f ;  /* 0x0000007fff007424 */ /* 0x000fe200078e00ff */
[----:B------:R-:W-:-:S04]  /*5be0*/  ISETP.GT.U32.AND P0, PT, R2, 0x7f800000, PT ;  /* 0x7f8000000200780c */ /* 0x000fc80003f04070 */
[----:B------:R-:W-:-:S09]  /*5bf0*/  SEL R0, R0, 0x7c, P0 ;  /* 0x0000007c00007807 */ /* 0x000fd20000000000 */
.L_x_14629:
[----:B------:R-:W-:Y:S05]  /*5c00*/  BSYNC B0 ;  /* 0x0000000000007941 */ /* 0x000fea0003800000 */
.L_x_14627:
[----:B------:R-:W-:-:S04]  /*5c10*/  LOP3.LUT R2, R5, 0x80000000, RZ, 0xc0, !PT ;  /* 0x8000000005027812 */ /* 0x000fc800078ec0ff */
[----:B------:R-:W-:-:S04]  /*5c20*/  SHF.R.U32.HI R3, RZ, 0x18, R2 ;  /* 0x00000018ff037819 */ /* 0x000fc80000011602 */
[----:B------:R-:W-:-:S05]  /*5c30*/  LOP3.LUT R3, R0, R3, RZ, 0xfc, !PT ;  /* 0x0000000300037212 */ /* 0x000fca00078efcff */
[----:B------:R0:W-:Y:S01]  /*5c40*/  STG.E.U8 desc[UR36][R16.64], R3 ;  /* 0x0000000310007986 */ /* 0x0001e2000c101124 */
[----:B------:R-:W-:Y:S05]  /*5c50*/  BRA `(.L_x_14613) ;  /* 0x0000000400c07947 */ /* 0x000fea0003800000 */
.L_x_14623:
[----:B------:R-:W0:Y:S02]  /*5c60*/  I2F.S8 R0, R5 ;  /* 0x0000000500007306 */ /* 0x000e240000001400 */
[----:B0-----:R-:W-:-:S05]  /*5c70*/  F2FP.BF16.F32.PACK_AB R0, RZ, R0 ;  /* 0x00000000ff00723e */ /* 0x001fca00000010ff */
[----:B------:R0:W-:Y:S01]  /*5c80*/  STG.E.U16 desc[UR36][R16.64], R0 ;  /* 0x0000000010007986 */ /* 0x0001e2000c101524 */
[----:B------:R-:W-:Y:S05]  /*5c90*/  BRA `(.L_x_14613) ;  /* 0x0000000400b07947 */ /* 0x000fea0003800000 */
.L_x_14620:
        /* <DEDUP_REMOVED lines=12> */
.L_x_14632:
        /* <DEDUP_REMOVED lines=17> */
.L_x_14635:
[----:B------:R-:W-:-:S04]  /*5e70*/  LOP3.LUT R2, R5, 0x80000000, RZ, 0xc0, !PT ;  /* 0x8000000005027812 */ /* 0x000fc800078ec0ff */
[----:B------:R-:W-:-:S04]  /*5e80*/  SHF.R.U32.HI R3, RZ, 0x18, R2 ;  /* 0x00000018ff037819 */ /* 0x000fc80000011602 */
[----:B------:R-:W-:-:S04]  /*5e90*/  LOP3.LUT R0, R0, R3, RZ, 0xfc, !PT ;  /* 0x0000000300007212 */ /* 0x000fc800078efcff */
[----:B------:R-:W-:-:S07]  /*5ea0*/  PRMT R8, R0, 0x7610, R8 ;  /* 0x0000761000087816 */ /* 0x000fce0000000008 */
.L_x_14634:
[----:B------:R-:W-:Y:S05]  /*5eb0*/  BSYNC B0 ;  /* 0x0000000000007941 */ /* 0x000fea0003800000 */
.L_x_14633:
[----:B------:R3:W-:Y:S01]  /*5ec0*/  STG.E.U8 desc[UR36][R16.64], R8 ;  /* 0x0000000810007986 */ /* 0x0007e2000c101124 */
[----:B------:R-:W-:Y:S05]  /*5ed0*/  BRA `(.L_x_14613) ;  /* 0x0000000400207947 */ /* 0x000fea0003800000 */
.L_x_14631:
        /* <DEDUP_REMOVED lines=17> */
.L_x_14638:
[----:B------:R-:W-:-:S04]  /*5ff0*/  LOP3.LUT R2, R5, 0x80000000, RZ, 0xc0, !PT ;  /* 0x8000000005027812 */ /* 0x000fc800078ec0ff */
[----:B------:R-:W-:-:S04]  /*6000*/  SHF.R.U32.HI R3, RZ, 0x18, R2 ;  /* 0x00000018ff037819 */ /* 0x000fc80000011602 */
[----:B------:R-:W-:-:S04]  /*6010*/  LOP3.LUT R0, R0, R3, RZ, 0xfc, !PT ;  /* 0x0000000300007212 */ /* 0x000fc800078efcff */
[----:B------:R-:W-:-:S07]  /*6020*/  PRMT R8, R0, 0x7610, R8 ;  /* 0x0000761000087816 */ /* 0x000fce0000000008 */
.L_x_14637:
[----:B------:R-:W-:Y:S05]  /*6030*/  BSYNC B0 ;  /* 0x0000000000007941 */ /* 0x000fea0003800000 */
.L_x_14636:
[----:B------:R0:W-:Y:S01]  /*6040*/  STG.E.U8 desc[UR36][R16.64], R8 ;  /* 0x0000000810007986 */ /* 0x0001e2000c101124 */
[----:B------:R-:W-:Y:S05]  /*6050*/  BRA `(.L_x_14613) ;  /* 0x0000000000c07947 */ /* 0x000fea0003800000 */
.L_x_14630:
        /* <DEDUP_REMOVED lines=22> */
.L_x_14612:
        /* <DEDUP_REMOVED lines=16> */
.L_x_14641:
[----:B------:R-:W-:Y:S05]  /*62c0*/  BRA `(.L_x_14613) ;  /* 0x0000000000247947 */ /* 0x000fea0003800000 */
.L_x_14640:
[----:B------:R-:W-:-:S04]  /*62d0*/  LOP3.LUT R5, R5, 0xffff, RZ, 0xc0, !PT ;  /* 0x0000ffff05057812 */ /* 0x000fc800078ec0ff */
[----:B------:R-:W-:-:S05]  /*62e0*/  PRMT R5, R5, 0x8880, RZ ;  /* 0x0000888005057816 */ /* 0x000fca00000000ff */
[----:B------:R-:W-:-:S05]  /*62f0*/  IMAD.MOV.U32 R2, RZ, RZ, R5 ;  /* 0x000000ffff027224 */ /* 0x000fca00078e0005 */
[----:B------:R-:W-:-:S05]  /*6300*/  SHF.R.S32.HI R3, RZ, 0x1f, R2 ;  /* 0x0000001fff037819 */ /* 0x000fca0000011402 */
[----:B------:R2:W-:Y:S01]  /*6310*/  STG.E.64 desc[UR36][R16.64], R2 ;  /* 0x0000000210007986 */ /* 0x0005e2000c101b24 */
[----:B------:R-:W-:Y:S05]  /*6320*/  BRA `(.L_x_14613) ;  /* 0x00000000000c7947 */ /* 0x000fea0003800000 */
.L_x_14639:
[----:B------:R-:W-:-:S04]  /*6330*/  LOP3.LUT R5, R5, 0xffff, RZ, 0xc0, !PT ;  /* 0x0000ffff05057812 */ /* 0x000fc800078ec0ff */
[----:B------:R-:W-:-:S05]  /*6340*/  PRMT R3, R5, 0x8880, RZ ;  /* 0x0000888005037816 */ /* 0x000fca00000000ff */
[----:B------:R0:W-:Y:S02]  /*6350*/  STG.E desc[UR36][R16.64], R3 ;  /* 0x0000000310007986 */ /* 0x0001e4000c101924 */
.L_x_14613:
[----:B------:R-:W-:-:S07]  /*6360*/  VIADD R19, R19, 0x80 ;  /* 0x0000008013137836 */ /* 0x000fce0000000000 */
.L_x_14573:
[----:B------:R-:W-:Y:S05]  /*6370*/  BSYNC B6 ;  /* 0x0000000000067941 */ /* 0x000fea0003800000 */
.L_x_14572:
        /* <DEDUP_REMOVED lines=307> */
.L_x_14644:
        /* <DEDUP_REMOVED lines=20> */
.L_x_14648:
[----:B------:R0:W5:Y:S01]  /*77f0*/  LDG.E.U8 R0, desc[UR36][R2.64] ;  /* 0x0000002402007981 */ /* 0x000162000c1e1100 */
[----:B------:R-:W-:Y:S05]  /*7800*/  BRA `(.L_x_14650) ;  /* 0x0000000c00547947 */ /* 0x000fea0003800000 */
.L_x_14647:
        /* <DEDUP_REMOVED lines=8> */
.L_x_14652:
[----:B------:R0:W5:Y:S01]  /*7890*/  LDG.E.U8 R0, desc[UR36][R2.64] ;  /* 0x0000002402007981 */ /* 0x000162000c1e1100 */
[----:B------:R-:W-:Y:S05]  /*78a0*/  BRA `(.L_x_14650) ;  /* 0x0000000c002c7947 */ /* 0x000fea0003800000 */
.L_x_14651:
[----:B------:R0:W5:Y:S01]  /*78b0*/  LDG.E.U16 R0, desc[UR36][R2.64] ;  /* 0x0000002402007981 */ /* 0x000162000c1e1500 */
[----:B------:R-:W-:Y:S05]  /*78c0*/  BRA `(.L_x_14650) ;  /* 0x0000000c00247947 */ /* 0x000fea0003800000 */
.L_x_14646:
        /* <DEDUP_REMOVED lines=9> */
.L_x_14654:
[----:B------:R-:W2:Y:S02]  /*7960*/  LDG.E.U16 R4, desc[UR36][R2.64] ;  /* 0x0000002402047981 */ /* 0x000ea4000c1e1500 */
[----:B--2---:R-:W-:-:S06]  /*7970*/  HADD2.F32 R4, -RZ, R4.H0_H0 ;  /* 0x20000004ff047230 */ /* 0x004fcc0000004100 */
[----:B------:R-:W0:Y:S02]  /*7980*/  F2I.FTZ.TRUNC.NTZ R4, R4 ;  /* 0x0000000400047305 */ /* 0x000e24000021f100 */
[----:B0-----:R-:W-:Y:S01]  /*7990*/  PRMT R0, R4, 0x7610, R0 ;  /* 0x0000761004007816 */ /* 0x001fe20000000000 */
[----:B------:R-:W-:Y:S06]  /*79a0*/  BRA `(.L_x_14650) ;  /* 0x0000000800ec7947 */ /* 0x000fec0003800000 */
.L_x_14653:
        /* <DEDUP_REMOVED lines=9> */
.L_x_14656:
[----:B------:R-:W2:Y:S02]  /*7a40*/  LDG.E.U16 R2, desc[UR36][R2.64] ;  /* 0x0000002402027981 */ /* 0x000ea4000c1e1500 */
[----:B--2---:R-:W-:-:S06]  /*7a50*/  HADD2.F32 R4, -RZ, R2.H0_H0 ;  /* 0x20000002ff047230 */ /* 0x004fcc0000004100 */
[----:B------:R-:W0:Y:S02]  /*7a60*/  F2I.FTZ.TRUNC.NTZ R4, R4 ;  /* 0x0000000400047305 */ /* 0x000e24000021f100 */
[----:B0-----:R-:W-:Y:S01]  /*7a70*/  PRMT R0, R4, 0x7610, R0 ;  /* 0x0000761004007816 */ /* 0x001fe20000000000 */
[----:B------:R-:W-:Y:S06]  /*7a80*/  BRA `(.L_x_14650) ;  /* 0x0000000800b47947 */ /* 0x000fec0003800000 */
.L_x_14655:
[----:B------:R-:W2:Y:S02]  /*7a90*/  LDG.E.64 R2, desc[UR36][R2.64] ;  /* 0x0000002402027981 */ /* 0x000ea4000c1e1b00 */
[----:B--2---:R0:W1:Y:S01]  /*7aa0*/  F2I.F64.TRUNC R0, R2 ;  /* 0x0000000200007311 */ /* 0x004062000030d100 */
[----:B------:R-:W-:Y:S05]  /*7ab0*/  BRA `(.L_x_14650) ;  /* 0x0000000800a87947 */ /* 0x000fea0003800000 */
.L_x_14645:
        /* <DEDUP_REMOVED lines=12> */
.L_x_14659:
[----:B------:R-:W2:Y:S02]  /*7b80*/  LDG.E.64 R2, desc[UR36][R2.64] ;  /* 0x0000002402027981 */ /* 0x000ea4000c1e1b00 */
[----:B--2---:R3:W4:Y:S01]  /*7b90*/  F2I.F64.TRUNC R0, R2 ;  /* 0x0000000200007311 */ /* 0x004722000030d100 */
[----:B------:R-:W-:Y:S05]  /*7ba0*/  BRA `(.L_x_14650) ;  /* 0x00000008006c7947 */ /* 0x000fea0003800000 */
.L_x_14658:
        /* <DEDUP_REMOVED lines=28> */
.L_x_14661:
        /* <DEDUP_REMOVED lines=15> */
.L_x_14660:
[----:B------:R-:W2:Y:S02]  /*7e60*/  LDG.E.U16 R4, desc[UR36][R2.64] ;  /* 0x0000002402047981 */ /* 0x000ea4000c1e1500 */
[----:B--2---:R-:W-:-:S06]  /*7e70*/  IMAD.U32 R4, R4, 0x10000, RZ ;  /* 0x0001000004047824 */ /* 0x004fcc00078e00ff */
[----:B------:R-:W0:Y:S02]  /*7e80*/  F2I.FTZ.TRUNC.NTZ R4, R4 ;  /* 0x0000000400047305 */ /* 0x000e24000021f100 */
[----:B0-----:R-:W-:Y:S01]  /*7e90*/  PRMT R0, R4, 0x7610, R0 ;  /* 0x0000761004007816 */ /* 0x001fe20000000000 */
[----:B------:R-:W-:Y:S06]  /*7ea0*/  BRA `(.L_x_14650) ;  /* 0x0000000400ac7947 */ /* 0x000fec0003800000 */
.L_x_14657:
        /* <DEDUP_REMOVED lines=10> */
.L_x_14664:
        /* <DEDUP_REMOVED lines=21> */
.L_x_14668:
[----:B------:R-:W-:Y:S05]  /*80a0*/  BSYNC B1 ;  /* 0x0000000000017941 */ /* 0x000fea0003800000 */
.L_x_14667:
[----:B------:R-:W-:Y:S01]  /*80b0*/  IMAD.SHL.U32 R2, R2, 0x100000, RZ ;  /* 0x0010000002027824 */ /* 0x000fe200078e00ff */
[----:B------:R-:W-:-:S04]  /*80c0*/  LEA R3, R0, 0x3b800000, 0x17 ;  /* 0x3b80000000037811 */ /* 0x000fc800078eb8ff */
[----:B------:R-:W-:-:S07]  /*80d0*/  LOP3.LUT R4, R3, R2, R4, 0xfe, !PT ;  /* 0x0000000203047212 */ /* 0x000fce00078efe04 */
.L_x_14666:
[----:B------:R-:W-:Y:S05]  /*80e0*/  BSYNC B0 ;  /* 0x0000000000007941 */ /* 0x000fea0003800000 */
.L_x_14665:
[----:B------:R-:W0:Y:S02]  /*80f0*/  F2I.FTZ.TRUNC.NTZ R4, R4 ;  /* 0x0000000400047305 */ /* 0x000e24000021f100 */
[----:B0-----:R-:W-:Y:S01]  /*8100*/  PRMT R0, R4, 0x7610, R0 ;  /* 0x0000761004007816 */ /* 0x001fe20000000000 */
[----:B------:R-:W-:Y:S06]  /*8110*/  BRA `(.L_x_14650) ;  /* 0x0000000400107947 */ /* 0x000fec0003800000 */
.L_x_14663:
        /* <DEDUP_REMOVED lines=21> */
.L_x_14672:
[----:B------:R-:W-:Y:S05]  /*8270*/  BSYNC B1 ;  /* 0x0000000000017941 */ /* 0x000fea0003800000 */
.L_x_14671:
[----:B------:R-:W-:Y:S01]  /*8280*/  IMAD.SHL.U32 R2, R2, 0x200000, RZ ;  /* 0x0020000002027824 */ /* 0x000fe200078e00ff */
[----:B------:R-:W-:-:S04]  /*8290*/  LEA R3, R0, 0x37800000, 0x17 ;  /* 0x3780000000037811 */ /* 0x000fc800078eb8ff */
[----:B------:R-:W-:-:S07]  /*82a0*/  LOP3.LUT R4, R3, R2, R4, 0xfe, !PT ;  /* 0x0000000203047212 */ /* 0x000fce00078efe04 */
.L_x_14670:
[----:B------:R-:W-:Y:S05]  /*82b0*/  BSYNC B0 ;  /* 0x0000000000007941 */ /* 0x000fea0003800000 */
.L_x_14669:
[----:B------:R-:W0:Y:S02]  /*82c0*/  F2I.FTZ.TRUNC.NTZ R4, R4 ;  /* 0x0000000400047305 */ /* 0x000e24000021f100 */
[----:B0-----:R-:W-:Y:S01]  /*82d0*/  PRMT R0, R4, 0x7610, R0 ;  /* 0x0000761004007816 */ /* 0x001fe20000000000 */
[----:B------:R-:W-:Y:S06]  /*82e0*/  BRA `(.L_x_14650) ;  /* 0x00000000009c7947 */ /* 0x000fec0003800000 */
.L_x_14662:
        /* <DEDUP_REMOVED lines=14> */
.L_x_14676:
[----:B------:R-:W-:Y:S05]  /*83d0*/  BSYNC B0 ;  /* 0x0000000000007941 */ /* 0x000fea0003800000 */
.L_x_14675:
[----:B------:R-:W0:Y:S02]  /*83e0*/  F2I.FTZ.TRUNC.NTZ R4, R4 ;  /* 0x0000000400047305 */ /* 0x000e24000021f100 */
[----:B0-----:R-:W-:Y:S01]  /*83f0*/  PRMT R0, R4, 0x7610, R0 ;  /* 0x0000761004007816 */ /* 0x001fe20000000000 */
[----:B------:R-:W-:Y:S06]  /*8400*/  BRA `(.L_x_14650) ;  /* 0x0000000000547947 */ /* 0x000fec0003800000 */
.L_x_14649:
        /* <DEDUP_REMOVED lines=16> */
.L_x_14677:
[----:B------:R-:W-:Y:S01]  /*8510*/  PRMT R0, RZ, 0x7610, R0 ;  /* 0x00007610ff007816 */ /* 0x000fe20000000000 */
[----:B------:R-:W-:Y:S06]  /*8520*/  BRA `(.L_x_14650) ;  /* 0x00000000000c7947 */ /* 0x000fec0003800000 */
.L_x_14674:
[----:B------:R1:W5:Y:S01]  /*8530*/  LDG.E.U8 R0, desc[UR36][R2.64] ;  /* 0x0000002402007981 */ /* 0x000362000c1e1100 */
[----:B------:R-:W-:Y:S05]  /*8540*/  BRA `(.L_x_14650) ;  /* 0x0000000000047947 */ /* 0x000fea0003800000 */
.L_x_14673:
[----:B------:R2:W5:Y:S02]  /*8550*/  LDG.E.U8 R0, desc[UR36][R2.64] ;  /* 0x0000002402007981 */ /* 0x000564000c1e1100 */
.L_x_14650:
        /* <DEDUP_REMOVED lines=16> */
.L_x_14681:
[----:B------:R3:W-:Y:S01]  /*8660*/  STG.E.U8 desc[UR36][R16.64], R5 ;  /* 0x0000000510007986 */ /* 0x0007e2000c101124 */
[----:B------:R-:W-:Y:S05]  /*8670*/  BRA `(.L_x_14683) ;  /* 0x0000000c00987947 */ /* 0x000fea0003800000 */
.L_x_14680:
        /* <DEDUP_REMOVED lines=12> */
.L_x_14685:
[----:B------:R-:W-:-:S04]  /*8740*/  LOP3.LUT R5, R5, 0xffff, RZ, 0xc0, !PT ;  /* 0x0000ffff05057812 */ /* 0x000fc800078ec0ff */
[----:B------:R-:W-:-:S05]  /*8750*/  PRMT R3, R5, 0x8880, RZ ;  /* 0x0000888005037816 */ /* 0x000fca00000000ff */
[----:B------:R2:W-:Y:S01]  /*8760*/  STG.E desc[UR36][R16.64], R3 ;  /* 0x0000000310007986 */ /* 0x0005e2000c101924 */
[----:B------:R-:W-:Y:S05]  /*8770*/  BRA `(.L_x_14683) ;  /* 0x0000000c00587947 */ /* 0x000fea0003800000 */
.L_x_14684:
[----:B------:R-:W-:-:S04]  /*8780*/  PRMT R3, R5, 0x8880, RZ ;  /* 0x0000888005037816 */ /* 0x000fc800000000ff */
[----:B------:R-:W-:-:S05]  /*8790*/  PRMT R3, R3, 0x7710, RZ ;  /* 0x0000771003037816 */ /* 0x000fca00000000ff */
[----:B------:R0:W-:Y:S01]  /*87a0*/  STG.E.U16 desc[UR36][R16.64], R3 ;  /* 0x0000000310007986 */ /* 0x0001e2000c101524 */
[----:B------:R-:W-:Y:S05]  /*87b0*/  BRA `(.L_x_14683) ;  /* 0x0000000c00487947 */ /* 0x000fea0003800000 */
.L_x_14679:
        /* <DEDUP_REMOVED lines=9> */
.L_x_14687:
[----:B------:R-:W0:Y:S02]  /*8850*/  I2F.S8 R0, R5 ;  /* 0x0000000500007306 */ /* 0x000e240000001400 */
[----:B0-----:R-:W-:-:S05]  /*8860*/  F2FP.F16.F32.PACK_AB R0, RZ, R0 ;  /* 0x00000000ff00723e */ /* 0x001fca00000000ff */
[----:B------:R0:W-:Y:S01]  /*8870*/  STG.E.U16 desc[UR36][R16.64], R0 ;  /* 0x0000000010007986 */ /* 0x0001e2000c101524 */
[----:B------:R-:W-:Y:S05]  /*8880*/  BRA `(.L_x_14683) ;  /* 0x0000000c00147947 */ /* 0x000fea0003800000 */
.L_x_14686:
        /* <DEDUP_REMOVED lines=10> */
.L_x_14689:
[----:B------:R-:W0:Y:S02]  /*8930*/  I2F.S8 R5, R5 ;  /* 0x0000000500057306 */ /* 0x000e240000001400 */
[----:B0-----:R-:W-:-:S04]  /*8940*/  F2FP.F16.F32.PACK_AB R3, RZ, R5 ;  /* 0x00000005ff03723e */ /* 0x001fc800000000ff */
[----:B------:R-:W-:-:S05]  /*8950*/  PRMT R3, R3, 0x5410, RZ ;  /* 0x0000541003037816 */ /* 0x000fca00000000ff */
[----:B------:R0:W-:Y:S01]  /*8960*/  STG.E desc[UR36][R16.64], R3 ;  /* 0x0000000310007986 */ /* 0x0001e2000c101924 */
[----:B------:R-:W-:Y:S05]  /*8970*/  BRA `(.L_x_14683) ;  /* 0x0000000800d87947 */ /* 0x000fea0003800000 */
.L_x_14688:
[----:B------:R-:W-:-:S04]  /*8980*/  PRMT R2, R5, 0x8880, RZ ;  /* 0x0000888005027816 */ /* 0x000fc800000000ff */
[----:B------:R-:W-:-:S06]  /*8990*/  PRMT R2, R2, 0x7710, RZ ;  /* 0x0000771002027816 */ /* 0x000fcc00000000ff */
[----:B------:R-:W0:Y:S02]  /*89a0*/  I2F.F64.S16 R2, R2 ;  /* 0x0000000200027312 */ /* 0x000e240000101c00 */
[----:B0-----:R0:W-:Y:S01]  /*89b0*/  STG.E.64 desc[UR36][R16.64], R2 ;  /* 0x0000000210007986 */ /* 0x0011e2000c101b24 */
[----:B------:R-:W-:Y:S05]  /*89c0*/  BRA `(.L_x_14683) ;  /* 0x0000000800c47947 */ /* 0x000fea0003800000 */
.L_x_14678:
        /* <DEDUP_REMOVED lines=12> */
.L_x_14692:
[----:B------:R-:W-:Y:S02]  /*8a90*/  PRMT R4, R5, 0x8880, RZ ;  /* 0x0000888005047816 */ /* 0x000fe400000000ff */
[----:B------:R-:W-:Y:S02]  /*8aa0*/  CS2R R6, SRZ ;  /* 0x0000000000067805 */ /* 0x000fe4000001ff00 */
[----:B------:R-:W-:-:S06]  /*8ab0*/  PRMT R4, R4, 0x7710, RZ ;  /* 0x0000771004047816 */ /* 0x000fcc00000000ff */
[----:B------:R-:W0:Y:S02]  /*8ac0*/  I2F.F64.S16 R4, R4 ;  /* 0x0000000400047312 */ /* 0x000e240000101c00 */
[----:B0-----:R0:W-:Y:S01]  /*8ad0*/  STG.E.128 desc[UR36][R16.64], R4 ;  /* 0x0000000410007986 */ /* 0x0011e2000c101d24 */
[----:B------:R-:W-:Y:S05]  /*8ae0*/  BRA `(.L_x_14683) ;  /* 0x00000008007c7947 */ /* 0x000fea0003800000 */
.L_x_14691:
        /* <DEDUP_REMOVED lines=21> */
.L_x_14696:
[----:B------:R-:W-:Y:S05]  /*8c40*/  BSYNC B0 ;  /* 0x0000000000007941 */ /* 0x000fea0003800000 */
.L_x_14695:
[----:B------:R-:W-:-:S05]  /*8c50*/  LOP3.LUT R3, R0, R3, RZ, 0xfc, !PT ;  /* 0x0000000300037212 */ /* 0x000fca00078efcff */
[----:B------:R0:W-:Y:S01]  /*8c60*/  STG.E.U8 desc[UR36][R16.64], R3 ;  /* 0x0000000310007986 */ /* 0x0001e2000c101124 */
[----:B------:R-:W-:Y:S05]  /*8c70*/  BRA `(.L_x_14683) ;  /* 0x0000000800187947 */ /* 0x000fea0003800000 */
.L_x_14694:
        /* <DEDUP_REMOVED lines=13> */
.L_x_14698:
[----:B------:R-:W-:Y:S01]  /*8d50*/  IMAD.MOV.U32 R0, RZ, RZ, 0x7f ;  /* 0x0000007fff007424 */ /* 0x000fe200078e00ff */
[----:B------:R-:W-:-:S04]  /*8d60*/  ISETP.GT.U32.AND P0, PT, R2, 0x7f800000, PT ;  /* 0x7f8000000200780c */ /* 0x000fc80003f04070 */
[----:B------:R-:W-:-:S09]  /*8d70*/  SEL R0, R0, 0x7c, P0 ;  /* 0x0000007c00007807 */ /* 0x000fd20000000000 */
.L_x_14699:
[----:B------:R-:W-:Y:S05]  /*8d80*/  BSYNC B0 ;  /* 0x0000000000007941 */ /* 0x000fea0003800000 */
.L_x_14697:
[----:B------:R-:W-:-:S04]  /*8d90*/  LOP3.LUT R2, R5, 0x80000000, RZ, 0xc0, !PT ;  /* 0x8000000005027812 */ /* 0x000fc800078ec0ff */
[----:B------:R-:W-:-:S04]  /*8da0*/  SHF.R.U32.HI R3, RZ, 0x18, R2 ;  /* 0x00000018ff037819 */ /* 0x000fc80000011602 */
[----:B------:R-:W-:-:S05]  /*8db0*/  LOP3.LUT R3, R0, R3, RZ, 0xfc, !PT ;  /* 0x0000000300037212 */ /* 0x000fca00078efcff */
[----:B------:R0:W-:Y:S01]  /*8dc0*/  STG.E.U8 desc[UR36][R16.64], R3 ;  /* 0x0000000310007986 */ /* 0x0001e2000c101124 */
[----:B------:R-:W-:Y:S05]  /*8dd0*/  BRA `(.L_x_14683) ;  /* 0x0000000400c07947 */ /* 0x000fea0003800000 */
.L_x_14693:
[----:B------:R-:W0:Y:S02]  /*8de0*/  I2F.S8 R0, R5 ;  /* 0x0000000500007306 */ /* 0x000e240000001400 */
[----:B0-----:R-:W-:-:S05]  /*8df0*/  F2FP.BF16.F32.PACK_AB R0, RZ, R0 ;  /* 0x00000000ff00723e */ /* 0x001fca00000010ff */
[----:B------:R0:W-:Y:S01]  /*8e00*/  STG.E.U16 desc[UR36][R16.64], R0 ;  /* 0x0000000010007986 */ /* 0x0001e2000c101524 */
[----:B------:R-:W-:Y:S05]  /*8e10*/  BRA `(.L_x_14683) ;  /* 0x0000000400b07947 */ /* 0x000fea0003800000 */
.L_x_14690:
        /* <DEDUP_REMOVED lines=12> */
.L_x_14702:
        /* <DEDUP_REMOVED lines=17> */
.L_x_14705:
[----:B------:R-:W-:-:S04]  /*8ff0*/  LOP3.LUT R2, R5, 0x80000000, RZ, 0xc0, !PT ;  /* 0x8000000005027812 */ /* 0x000fc800078ec0ff */
[----:B------:R-:W-:-:S04]  /*9000*/  SHF.R.U32.HI R3, RZ, 0x18, R2 ;  /* 0x00000018ff037819 */ /* 0x000fc80000011602 */
[----:B------:R-:W-:-:S04]  /*9010*/  LOP3.LUT R0, R0, R3, RZ, 0xfc, !PT ;  /* 0x0000000300007212 */ /* 0x000fc800078efcff */
[----:B------:R-:W-:-:S07]  /*9020*/  PRMT R8, R0, 0x7610, R8 ;  /* 0x0000761000087816 */ /* 0x000fce0000000008 */
.L_x_14704:
[----:B------:R-:W-:Y:S05]  /*9030*/  BSYNC B0 ;  /* 0x0000000000007941 */ /* 0x000fea0003800000 */
.L_x_14703:
[----:B------:R0:W-:Y:S01]  /*9040*/  STG.E.U8 desc[UR36][R16.64], R8 ;  /* 0x0000000810007986 */ /* 0x0001e2000c101124 */
[----:B------:R-:W-:Y:S05]  /*9050*/  BRA `(.L_x_14683) ;  /* 0x0000000400207947 */ /* 0x000fea0003800000 */
.L_x_14701:
        /* <DEDUP_REMOVED lines=17> */
.L_x_14708:
[----:B------:R-:W-:-:S04]  /*9170*/  LOP3.LUT R2, R5, 0x80000000, RZ, 0xc0, !PT ;  /* 0x8000000005027812 */ /* 0x000fc800078ec0ff */
[----:B------:R-:W-:-:S04]  /*9180*/  SHF.R.U32.HI R3, RZ, 0x18, R2 ;  /* 0x00000018ff037819 */ /* 0x000fc80000011602 */
[----:B------:R-:W-:-:S04]  /*9190*/  LOP3.LUT R0, R0, R3, RZ, 0xfc, !PT ;  /* 0x0000000300007212 */ /* 0x000fc800078efcff */
[----:B------:R-:W-:-:S07]  /*91a0*/  PRMT R8, R0, 0x7610, R8 ;  /* 0x0000761000087816 */ /* 0x000fce0000000008 */
.L_x_14707:
[----:B------:R-:W-:Y:S05]  /*91b0*/  BSYNC B0 ;  /* 0x0000000000007941 */ /* 0x000fea0003800000 */
.L_x_14706:
[----:B------:R0:W-:Y:S01]  /*91c0*/  STG.E.U8 desc[UR36][R16.64], R8 ;  /* 0x0000000810007986 */ /* 0x0001e2000c101124 */
[----:B------:R-:W-:Y:S05]  /*91d0*/  BRA `(.L_x_14683) ;  /* 0x0000000000c07947 */ /* 0x000fea0003800000 */
.L_x_14700:
        /* <DEDUP_REMOVED lines=22> */
.L_x_14682:
        /* <DEDUP_REMOVED lines=16> */
.L_x_14711:
[----:B------:R-:W-:Y:S05]  /*9440*/  BRA `(.L_x_14683) ;  /* 0x0000000000247947 */ /* 0x000fea0003800000 */
.L_x_14710:
[----:B------:R-:W-:-:S04]  /*9450*/  LOP3.LUT R5, R5, 0xffff, RZ, 0xc0, !PT ;  /* 0x0000ffff05057812 */ /* 0x000fc800078ec0ff */
[----:B------:R-:W-:-:S05]  /*9460*/  PRMT R5, R5, 0x8880, RZ ;  /* 0x0000888005057816 */ /* 0x000fca00000000ff */
[----:B------:R-:W-:-:S05]  /*9470*/  IMAD.MOV.U32 R2, RZ, RZ, R5 ;  /* 0x000000ffff027224 */ /* 0x000fca00078e0005 */
[----:B------:R-:W-:-:S05]  /*9480*/  SHF.R.S32.HI R3, RZ, 0x1f, R2 ;  /* 0x0000001fff037819 */ /* 0x000fca0000011402 */
[----:B------:R0:W-:Y:S01]  /*9490*/  STG.E.64 desc[UR36][R16.64], R2 ;  /* 0x0000000210007986 */ /* 0x0001e2000c101b24 */
[----:B------:R-:W-:Y:S05]  /*94a0*/  BRA `(.L_x_14683) ;  /* 0x00000000000c7947 */ /* 0x000fea0003800000 */
.L_x_14709:
[----:B------:R-:W-:-:S04]  /*94b0*/  LOP3.LUT R5, R5, 0xffff, RZ, 0xc0, !PT ;  /* 0x0000ffff05057812 */ /* 0x000fc800078ec0ff */
[----:B------:R-:W-:-:S05]  /*94c0*/  PRMT R3, R5, 0x8880, RZ ;  /* 0x0000888005037816 */ /* 0x000fca00000000ff */
[----:B------:R0:W-:Y:S02]  /*94d0*/  STG.E desc[UR36][R16.64], R3 ;  /* 0x0000000310007986 */ /* 0x0001e4000c101924 */
.L_x_14683:
[----:B------:R-:W-:-:S07]  /*94e0*/  VIADD R19, R19, 0x80 ;  /* 0x0000008013137836 */ /* 0x000fce0000000000 */
.L_x_14643:
[----:B------:R-:W-:Y:S05]  /*94f0*/  BSYNC B6 ;  /* 0x0000000000067941 */ /* 0x000fea0003800000 */
.L_x_14642:
        /* <DEDUP_REMOVED lines=306> */
.L_x_14712:
        /* <DEDUP_REMOVED lines=20> */
.L_x_14716:
[----:B------:R4:W5:Y:S01]  /*a960*/  LDG.E.U8 R0, desc[UR36][R2.64] ;  /* 0x0000002402007981 */ /* 0x000962000c1e1100 */
[----:B------:R-:W-:Y:S05]  /*a970*/  BRA `(.L_x_14718) ;  /* 0x0000000c00547947 */ /* 0x000fea0003800000 */
.L_x_14715:
        /* <DEDUP_REMOVED lines=8> */
.L_x_14720:
[----:B------:R2:W5:Y:S01]  /*aa00*/  LDG.E.U8 R0, desc[UR36][R2.64] ;  /* 0x0000002402007981 */ /* 0x000562000c1e1100 */
[----:B------:R-:W-:Y:S05]  /*aa10*/  BRA `(.L_x_14718) ;  /* 0x0000000c002c7947 */ /* 0x000fea0003800000 */
.L_x_14719:
[----:B------:R0:W5:Y:S01]  /*aa20*/  LDG.E.U16 R0, desc[UR36][R2.64] ;  /* 0x0000002402007981 */ /* 0x000162000c1e1500 */
[----:B------:R-:W-:Y:S05]  /*aa30*/  BRA `(.L_x_14718) ;  /* 0x0000000c00247947 */ /* 0x000fea0003800000 */
.L_x_14714:
        /* <DEDUP_REMOVED lines=9> */
.L_x_14722:
[----:B------:R-:W2:Y:S02]  /*aad0*/  LDG.E.U16 R4, desc[UR36][R2.64] ;  /* 0x0000002402047981 */ /* 0x000ea4000c1e1500 */
[----:B--2---:R-:W-:-:S06]  /*aae0*/  HADD2.F32 R4, -RZ, R4.H0_H0 ;  /* 0x20000004ff047230 */ /* 0x004fcc0000004100 */
[----:B------:R-:W0:Y:S02]  /*aaf0*/  F2I.FTZ.TRUNC.NTZ R4, R4 ;  /* 0x0000000400047305 */ /* 0x000e24000021f100 */
[----:B0-----:R-:W-:Y:S01]  /*ab00*/  PRMT R0, R4, 0x7610, R0 ;  /* 0x0000761004007816 */ /* 0x001fe20000000000 */
[----:B------:R-:W-:Y:S06]  /*ab10*/  BRA `(.L_x_14718) ;  /* 0x0000000800ec7947 */ /* 0x000fec0003800000 */
.L_x_14721:
        /* <DEDUP_REMOVED lines=9> */
.L_x_14724:
[----:B------:R-:W2:Y:S02]  /*abb0*/  LDG.E.U16 R2, desc[UR36][R2.64] ;  /* 0x0000002402027981 */ /* 0x000ea4000c1e1500 */
[----:B--2---:R-:W-:-:S06]  /*abc0*/  HADD2.F32 R4, -RZ, R2.H0_H0 ;  /* 0x20000002ff047230 */ /* 0x004fcc0000004100 */
[----:B------:R-:W0:Y:S02]  /*abd0*/  F2I.FTZ.TRUNC.NTZ R4, R4 ;  /* 0x0000000400047305 */ /* 0x000e24000021f100 */
[----:B0-----:R-:W-:Y:S01]  /*abe0*/  PRMT R0, R4, 0x7610, R0 ;  /* 0x0000761004007816 */ /* 0x001fe20000000000 */
[----:B------:R-:W-:Y:S06]  /*abf0*/  BRA `(.L_x_14718) ;  /* 0x0000000800b47947 */ /* 0x000fec0003800000 */
.L_x_14723:
[----:B------:R-:W2:Y:S02]  /*ac00*/  LDG.E.64 R2, desc[UR36][R2.64] ;  /* 0x0000002402027981 */ /* 0x000ea4000c1e1b00 */
[----:B--2---:R0:W1:Y:S01]  /*ac10*/  F2I.F64.TRUNC R0, R2 ;  /* 0x0000000200007311 */ /* 0x004062000030d100 */
[----:B------:R-:W-:Y:S05]  /*ac20*/  BRA `(.L_x_14718) ;  /* 0x0000000800a87947 */ /* 0x000fea0003800000 */
.L_x_14713:
        /* <DEDUP_REMOVED lines=12> */
.L_x_14727:
[----:B------:R-:W2:Y:S02]  /*acf0*/  LDG.E.64 R2, desc[UR36][R2.64] ;  /* 0x0000002402027981 */ /* 0x000ea4000c1e1b00 */
[----:B--2---:R0:W1:Y:S01]  /*ad00*/  F2I.F64.TRUNC R0, R2 ;  /* 0x0000000200007311 */ /* 0x004062000030d100 */
[----:B------:R-:W-:Y:S05]  /*ad10*/  BRA `(.L_x_14718) ;  /* 0x00000008006c7947 */ /* 0x000fea0003800000 */
.L_x_14726:
        /* <DEDUP_REMOVED lines=28> */
.L_x_14729:
        /* <DEDUP_REMOVED lines=15> */
.L_x_14728:
[----:B------:R-:W2:Y:S02]  /*afd0*/  LDG.E.U16 R4, desc[UR36][R2.64] ;  /* 0x0000002402047981 */ /* 0x000ea4000c1e1500 */
[----:B--2---:R-:W-:-:S06]  /*afe0*/  IMAD.U32 R4, R4, 0x10000, RZ ;  /* 0x0001000004047824 */ /* 0x004fcc00078e00ff */
[----:B------:R-:W0:Y:S02]  /*aff0*/  F2I.FTZ.TRUNC.NTZ R4, R4 ;  /* 0x0000000400047305 */ /* 0x000e24000021f100 */
[----:B0-----:R-:W-:Y:S01]  /*b000*/  PRMT R0, R4, 0x7610, R0 ;  /* 0x0000761004007816 */ /* 0x001fe20000000000 */
[----:B------:R-:W-:Y:S06]  /*b010*/  BRA `(.L_x_14718) ;  /* 0x0000000400ac7947 */ /* 0x000fec0003800000 */
.L_x_14725:
        /* <DEDUP_REMOVED lines=10> */
.L_x_14732:
        /* <DEDUP_REMOVED lines=21> */
.L_x_14736:
[----:B------:R-:W-:Y:S05]  /*b210*/  BSYNC B1 ;  /* 0x0000000000017941 */ /* 0x000fea0003800000 */
.L_x_14735:
[----:B------:R-:W-:Y:S01]  /*b220*/  IMAD.SHL.U32 R2, R2, 0x100000, RZ ;  /* 0x0010000002027824 */ /* 0x000fe200078e00ff */
[----:B------:R-:W-:-:S04]  /*b230*/  LEA R3, R0, 0x3b800000, 0x17 ;  /* 0x3b80000000037811 */ /* 0x000fc800078eb8ff */
[----:B------:R-:W-:-:S07]  /*b240*/  LOP3.LUT R4, R3, R2, R4, 0xfe, !PT ;  /* 0x0000000203047212 */ /* 0x000fce00078efe04 */
.L_x_14734:
[----:B------:R-:W-:Y:S05]  /*b250*/  BSYNC B0 ;  /* 0x0000000000007941 */ /* 0x000fea0003800000 */
.L_x_14733:
[----:B------:R-:W0:Y:S02]  /*b260*/  F2I.FTZ.TRUNC.NTZ R4, R4 ;  /* 0x0000000400047305 */ /* 0x000e24000021f100 */
[----:B0-----:R-:W-:Y:S01]  /*b270*/  PRMT R0, R4, 0x7610, R0 ;  /* 0x0000761004007816 */ /* 0x001fe20000000000 */
[----:B------:R-:W-:Y:S06]  /*b280*/  BRA `(.L_x_14718) ;  /* 0x0000000400107947 */ /* 0x000fec0003800000 */
.L_x_14731:
        /* <DEDUP_REMOVED lines=21> */
.L_x_14740:
[----:B------:R-:W-:Y:S05]  /*b3e0*/  BSYNC B1 ;  /* 0x0000000000017941 */ /* 0x000fea0003800000 */
.L_x_14739:
[----:B------:R-:W-:Y:S01]  /*b3f0*/  IMAD.SHL.U32 R2, R2, 0x200000, RZ ;  /* 0x0020000002027824 */ /* 0x000fe200078e00ff */
[----:B------:R-:W-:-:S04]  /*b400*/  LEA R3, R0, 0x37800000, 0x17 ;  /* 0x3780000000037811 */ /* 0x000fc800078eb8ff */
[----:B------:R-:W-:-:S07]  /*b410*/  LOP3.LUT R4, R3, R2, R4, 0xfe, !PT ;  /* 0x0000000203047212 */ /* 0x000fce00078efe04 */
.L_x_14738:
[----:B------:R-:W-:Y:S05]  /*b420*/  BSYNC B0 ;  /* 0x0000000000007941 */ /* 0x000fea0003800000 */
.L_x_14737:
[----:B------:R-:W0:Y:S02]  /*b430*/  F2I.FTZ.TRUNC.NTZ R4, R4 ;  /* 0x0000000400047305 */ /* 0x000e24000021f100 */
[----:B0-----:R-:W-:Y:S01]  /*b440*/  PRMT R0, R4, 0x7610, R0 ;  /* 0x0000761004007816 */ /* 0x001fe20000000000 */
[----:B------:R-:W-:Y:S06]  /*b450*/  BRA `(.L_x_14718) ;  /* 0x00000000009c7947 */ /* 0x000fec0003800000 */
.L_x_14730:
        /* <DEDUP_REMOVED lines=14> */
.L_x_14744:
[----:B------:R-:W-:Y:S05]  /*b540*/  BSYNC B0 ;  /* 0x0000000000007941 */ /* 0x000fea0003800000 */
.L_x_14743:
[----:B------:R-:W0:Y:S02]  /*b550*/  F2I.FTZ.TRUNC.NTZ R4, R4 ;  /* 0x0000000400047305 */ /* 0x000e24000021f100 */
[----:B0-----:R-:W-:Y:S01]  /*b560*/  PRMT R0, R4, 0x7610, R0 ;  /* 0x0000761004007816 */ /* 0x001fe20000000000 */
[----:B------:R-:W-:Y:S06]  /*b570*/  BRA `(.L_x_14718) ;  /* 0x0000000000547947 */ /* 0x000fec0003800000 */
.L_x_14717:
        /* <DEDUP_REMOVED lines=16> */
.L_x_14745:
[----:B------:R-:W-:Y:S01]  /*b680*/  PRMT R0, RZ, 0x7610, R0 ;  /* 0x00007610ff007816 */ /* 0x000fe20000000000 */
[----:B------:R-:W-:Y:S06]  /*b690*/  BRA `(.L_x_14718) ;  /* 0x00000000000c7947 */ /* 0x000fec0003800000 */
.L_x_14742:
[----:B------:R0:W5:Y:S01]  /*b6a0*/  LDG.E.U8 R0, desc[UR36][R2.64] ;  /* 0x0000002402007981 */ /* 0x000162000c1e1100 */
[----:B------:R-:W-:Y:S05]  /*b6b0*/  BRA `(.L_x_14718) ;  /* 0x0000000000047947 */ /* 0x000fea0003800000 */
.L_x_14741:
[----:B------:R0:W5:Y:S02]  /*b6c0*/  LDG.E.U8 R0, desc[UR36][R2.64] ;  /* 0x0000002402007981 */ /* 0x000164000c1e1100 */
.L_x_14718:
        /* <DEDUP_REMOVED lines=16> */
.L_x_14749:
[----:B------:R-:W-:Y:S01]  /*b7d0*/  STG.E.U8 desc[UR36][R16.64], R5 ;  /* 0x0000000510007986 */ /* 0x000fe2000c101124 */
[----:B------:R-:W-:Y:S05]  /*b7e0*/  EXIT ;  /* 0x000000000000794d */ /* 0x000fea0003800000 */
.L_x_14748:
        /* <DEDUP_REMOVED lines=12> */
.L_x_14752:
[----:B------:R-:W-:-:S04]  /*b8b0*/  LOP3.LUT R5, R5, 0xffff, RZ, 0xc0, !PT ;  /* 0x0000ffff05057812 */ /* 0x000fc800078ec0ff */
[----:B------:R-:W-:-:S05]  /*b8c0*/  PRMT R3, R5, 0x8880, RZ ;  /* 0x0000888005037816 */ /* 0x000fca00000000ff */
[----:B------:R-:W-:Y:S01]  /*b8d0*/  STG.E desc[UR36][R16.64], R3 ;  /* 0x0000000310007986 */ /* 0x000fe2000c101924 */
[----:B------:R-:W-:Y:S05]  /*b8e0*/  EXIT ;  /* 0x000000000000794d */ /* 0x000fea0003800000 */
.L_x_14751:
[----:B------:R-:W-:-:S04]  /*b8f0*/  PRMT R3, R5, 0x8880, RZ ;  /* 0x0000888005037816 */ /* 0x000fc800000000ff */
[----:B------:R-:W-:-:S05]  /*b900*/  PRMT R3, R3, 0x7710, RZ ;  /* 0x0000771003037816 */ /* 0x000fca00000000ff */
[----:B------:R-:W-:Y:S01]  /*b910*/  STG.E.U16 desc[UR36][R16.64], R3 ;  /* 0x0000000310007986 */ /* 0x000fe2000c101524 */
[----:B------:R-:W-:Y:S05]  /*b920*/  EXIT ;  /* 0x000000000000794d */ /* 0x000fea0003800000 */
.L_x_14747:
        /* <DEDUP_REMOVED lines=9> */
.L_x_14754:
[----:B------:R-:W0:Y:S02]  /*b9c0*/  I2F.S8 R0, R5 ;  /* 0x0000000500007306 */ /* 0x000e240000001400 */
[----:B0-----:R-:W-:-:S05]  /*b9d0*/  F2FP.F16.F32.PACK_AB R0, RZ, R0 ;  /* 0x00000000ff00723e */ /* 0x001fca00000000ff */
[----:B------:R-:W-:Y:S01]  /*b9e0*/  STG.E.U16 desc[UR36][R16.64], R0 ;  /* 0x0000000010007986 */ /* 0x000fe2000c101524 */
[----:B------:R-:W-:Y:S05]  /*b9f0*/  EXIT ;  /* 0x000000000000794d */ /* 0x000fea0003800000 */
.L_x_14753:
        /* <DEDUP_REMOVED lines=10> */
.L_x_14756:
[----:B------:R-:W0:Y:S02]  /*baa0*/  I2F.S8 R5, R5 ;  /* 0x0000000500057306 */ /* 0x000e240000001400 */
[----:B0-----:R-:W-:-:S04]  /*bab0*/  F2FP.F16.F32.PACK_AB R3, RZ, R5 ;  /* 0x00000005ff03723e */ /* 0x001fc800000000ff */
[----:B------:R-:W-:-:S05]  /*bac0*/  PRMT R3, R3, 0x5410, RZ ;  /* 0x0000541003037816 */ /* 0x000fca00000000ff */
[----:B------:R-:W-:Y:S01]  /*bad0*/  STG.E desc[UR36][R16.64], R3 ;  /* 0x0000000310007986 */ /* 0x000fe2000c101924 */
[----:B------:R-:W-:Y:S05]  /*bae0*/  EXIT ;  /* 0x000000000000794d */ /* 0x000fea0003800000 */
.L_x_14755:
[----:B------:R-:W-:-:S04]  /*baf0*/  PRMT R2, R5, 0x8880, RZ ;  /* 0x0000888005027816 */ /* 0x000fc800000000ff */
[----:B------:R-:W-:-:S06]  /*bb00*/  PRMT R2, R2, 0x7710, RZ ;  /* 0x0000771002027816 */ /* 0x000fcc00000000ff */
[----:B------:R-:W0:Y:S02]  /*bb10*/  I2F.F64.S16 R2, R2 ;  /* 0x0000000200027312 */ /* 0x000e240000101c00 */
[----:B0-----:R-:W-:Y:S01]  /*bb20*/  STG.E.64 desc[UR36][R16.64], R2 ;  /* 0x0000000210007986 */ /* 0x001fe2000c101b24 */
[----:B------:R-:W-:Y:S05]  /*bb30*/  EXIT ;  /* 0x000000000000794d */ /* 0x000fea0003800000 */
.L_x_14746:
        /* <DEDUP_REMOVED lines=12> */
.L_x_14759:
[----:B------:R-:W-:Y:S02]  /*bc00*/  PRMT R4, R5, 0x8880, RZ ;  /* 0x0000888005047816 */ /* 0x000fe400000000ff */
[----:B------:R-:W-:Y:S02]  /*bc10*/  CS2R R6, SRZ ;  /* 0x0000000000067805 */ /* 0x000fe4000001ff00 */
[----:B------:R-:W-:-:S06]  /*bc20*/  PRMT R4, R4, 0x7710, RZ ;  /* 0x0000771004047816 */ /* 0x000fcc00000000ff */
[----:B------:R-:W0:Y:S02]  /*bc30*/  I2F.F64.S16 R4, R4 ;  /* 0x0000000400047312 */ /* 0x000e240000101c00 */
[----:B0-----:R-:W-:Y:S01]  /*bc40*/  STG.E.128 desc[UR36][R16.64], R4 ;  /* 0x0000000410007986 */ /* 0x001fe2000c101d24 */
[----:B------:R-:W-:Y:S05]  /*bc50*/  EXIT ;  /* 0x000000000000794d */ /* 0x000fea0003800000 */
.L_x_14758:
        /* <DEDUP_REMOVED lines=21> */
.L_x_14763:
[----:B------:R-:W-:Y:S05]  /*bdb0*/  BSYNC B0 ;  /* 0x0000000000007941 */ /* 0x000fea0003800000 */
.L_x_14762:
[----:B------:R-:W-:-:S05]  /*bdc0*/  LOP3.LUT R3, R0, R3, RZ, 0xfc, !PT ;  /* 0x0000000300037212 */ /* 0x000fca00078efcff */
[----:B------:R-:W-:Y:S01]  /*bdd0*/  STG.E.U8 desc[UR36][R16.64], R3 ;  /* 0x0000000310007986 */ /* 0x000fe2000c101124 */
[----:B------:R-:W-:Y:S05]  /*bde0*/  EXIT ;  /* 0x000000000000794d */ /* 0x000fea0003800000 */
.L_x_14761:
        /* <DEDUP_REMOVED lines=13> */
.L_x_14765:
[----:B------:R-:W-:Y:S01]  /*bec0*/  IMAD.MOV.U32 R0, RZ, RZ, 0x7f ;  /* 0x0000007fff007424 */ /* 0x000fe200078e00ff */
[----:B------:R-:W-:-:S04]  /*bed0*/  ISETP.GT.U32.AND P0, PT, R2, 0x7f800000, PT ;  /* 0x7f8000000200780c */ /* 0x000fc80003f04070 */
[----:B------:R-:W-:-:S09]  /*bee0*/  SEL R0, R0, 0x7c, P0 ;  /* 0x0000007c00007807 */ /* 0x000fd20000000000 */
.L_x_14766:
[----:B------:R-:W-:Y:S05]  /*bef0*/  BSYNC B0 ;  /* 0x0000000000007941 */ /* 0x000fea0003800000 */
.L_x_14764:
[----:B------:R-:W-:-:S04]  /*bf00*/  LOP3.LUT R2, R5, 0x80000000, RZ, 0xc0, !PT ;  /* 0x8000000005027812 */ /* 0x000fc800078ec0ff */
[----:B------:R-:W-:-:S04]  /*bf10*/  SHF.R.U32.HI R3, RZ, 0x18, R2 ;  /* 0x00000018ff037819 */ /* 0x000fc80000011602 */
[----:B------:R-:W-:-:S05]  /*bf20*/  LOP3.LUT R3, R0, R3, RZ, 0xfc, !PT ;  /* 0x0000000300037212 */ /* 0x000fca00078efcff */
[----:B------:R-:W-:Y:S01]  /*bf30*/  STG.E.U8 desc[UR36][R16.64], R3 ;  /* 0x0000000310007986 */ /* 0x000fe2000c101124 */
[----:B------:R-:W-:Y:S05]  /*bf40*/  EXIT ;  /* 0x000000000000794d */ /* 0x000fea0003800000 */
.L_x_14760:
[----:B------:R-:W0:Y:S02]  /*bf50*/  I2F.S8 R0, R5 ;  /* 0x0000000500007306 */ /* 0x000e240000001400 */
[----:B0-----:R-:W-:-:S05]  /*bf60*/  F2FP.BF16.F32.PACK_AB R0, RZ, R0 ;  /* 0x00000000ff00723e */ /* 0x001fca00000010ff */
[----:B------:R-:W-:Y:S01]  /*bf70*/  STG.E.U16 desc[UR36][R16.64], R0 ;  /* 0x0000000010007986 */ /* 0x000fe2000c101524 */
[----:B------:R-:W-:Y:S05]  /*bf80*/  EXIT ;  /* 0x000000000000794d */ /* 0x000fea0003800000 */
.L_x_14757:
        /* <DEDUP_REMOVED lines=12> */
.L_x_14769:
        /* <DEDUP_REMOVED lines=17> */
.L_x_14772:
[----:B------:R-:W-:-:S04]  /*c160*/  LOP3.LUT R2, R5, 0x80000000, RZ, 0xc0, !PT ;  /* 0x8000000005027812 */ /* 0x000fc800078ec0ff */
[----:B------:R-:W-:-:S04]  /*c170*/  SHF.R.U32.HI R3, RZ, 0x18, R2 ;  /* 0x00000018ff037819 */ /* 0x000fc80000011602 */
[----:B------:R-:W-:-:S04]  /*c180*/  LOP3.LUT R0, R0, R3, RZ, 0xfc, !PT ;  /* 0x0000000300007212 */ /* 0x000fc800078efcff */
[----:B------:R-:W-:-:S07]  /*c190*/  PRMT R8, R0, 0x7610, R8 ;  /* 0x0000761000087816 */ /* 0x000fce0000000008 */
.L_x_14771:
[----:B------:R-:W-:Y:S05]  /*c1a0*/  BSYNC B0 ;  /* 0x0000000000007941 */ /* 0x000fea0003800000 */
.L_x_14770:
[----:B------:R-:W-:Y:S01]  /*c1b0*/  STG.E.U8 desc[UR36][R16.64], R8 ;  /* 0x0000000810007986 */ /* 0x000fe2000c101124 */
[----:B------:R-:W-:Y:S05]  /*c1c0*/  EXIT ;  /* 0x000000000000794d */ /* 0x000fea0003800000 */
.L_x_14768:
        /* <DEDUP_REMOVED lines=17> */
.L_x_14775:
[----:B------:R-:W-:-:S04]  /*c2e0*/  LOP3.LUT R2, R5, 0x80000000, RZ, 0xc0, !PT ;  /* 0x8000000005027812 */ /* 0x000fc800078ec0ff */
[----:B------:R-:W-:-:S04]  /*c2f0*/  SHF.R.U32.HI R3, RZ, 0x18, R2 ;  /* 0x00000018ff037819 */ /* 0x000fc80000011602 */
[----:B------:R-:W-:-:S04]  /*c300*/  LOP3.LUT R0, R0, R3, RZ, 0xfc, !PT ;  /* 0x0000000300007212 */ /* 0x000fc800078efcff */
[----:B------:R-:W-:-:S07]  /*c310*/  PRMT R8, R0, 0x7610, R8 ;  /* 0x0000761000087816 */ /* 0x000fce0000000008 */
.L_x_14774:
[----:B------:R-:W-:Y:S05]  /*c320*/  BSYNC B0 ;  /* 0x0000000000007941 */ /* 0x000fea0003800000 */
.L_x_14773:
[----:B------:R-:W-:Y:S01]  /*c330*/  STG.E.U8 desc[UR36][R16.64], R8 ;  /* 0x0000000810007986 */ /* 0x000fe2000c101124 */
[----:B------:R-:W-:Y:S05]  /*c340*/  EXIT ;  /* 0x000000000000794d */ /* 0x000fea0003800000 */
.L_x_14767:
        /* <DEDUP_REMOVED lines=22> */
.L_x_14750:
        /* <DEDUP_REMOVED lines=16> */
.L_x_14778:
[----:B------:R-:W-:Y:S05]  /*c5b0*/  EXIT ;  /* 0x000000000000794d */ /* 0x000fea0003800000 */
.L_x_14777:
[----:B------:R-:W-:-:S04]  /*c5c0*/  LOP3.LUT R5, R5, 0xffff, RZ, 0xc0, !PT ;  /* 0x0000ffff05057812 */ /* 0x000fc800078ec0ff */
[----:B------:R-:W-:-:S05]  /*c5d0*/  PRMT R5, R5, 0x8880, RZ ;  /* 0x0000888005057816 */ /* 0x000fca00000000ff */
[----:B------:R-:W-:-:S05]  /*c5e0*/  IMAD.MOV.U32 R2, RZ, RZ, R5 ;  /* 0x000000ffff027224 */ /* 0x000fca00078e0005 */
[----:B------:R-:W-:-:S05]  /*c5f0*/  SHF.R.S32.HI R3, RZ, 0x1f, R2 ;  /* 0x0000001fff037819 */ /* 0x000fca0000011402 */
[----:B------:R-:W-:Y:S01]  /*c600*/  STG.E.64 desc[UR36][R16.64], R2 ;  /* 0x0000000210007986 */ /* 0x000fe2000c101b24 */
[----:B------:R-:W-:Y:S05]  /*c610*/  EXIT ;  /* 0x000000000000794d */ /* 0x000fea0003800000 */
.L_x_14776:
[----:B------:R-:W-:-:S04]  /*c620*/  LOP3.LUT R5, R5, 0xffff, RZ, 0xc0, !PT ;  /* 0x0000ffff05057812 */ /* 0x000fc800078ec0ff */
[----:B------:R-:W-:-:S05]  /*c630*/  PRMT R3, R5, 0x8880, RZ ;  /* 0x0000888005037816 */ /* 0x000fca00000000ff */
[----:B------:R-:W-:Y:S01]  /*c640*/  STG.E desc[UR36][R16.64], R3 ;  /* 0x0000000310007986 */ /* 0x000fe2000c101924 */
[----:B------:R-:W-:Y:S05]  /*c650*/  EXIT ;  /* 0x000000000000794d */ /* 0x000fea0003800000 */
.L_x_14779:
        /* <DEDUP_REMOVED lines=10> */
.L_x_26260:


//--------------------- .text._ZN2at6native27unrolled_elementwise_kernelINS0_13AUnaryFunctorIaaaNS0_16BitwiseOrFunctorIaEEEESt5arrayIPcLm2EELi4E23TrivialOffsetCalculatorILi1EjESA_NS0_6memory12LoadWithCastILi1EEENSB_13StoreWithCastILi1EEEEEviT_T0_T2_T3_T4_T5_ --------------------------
	.section	.text._ZN2at6native27unrolled_elementwise_kernelINS0_13AUnaryFunctorIaaaNS0_16BitwiseOrFunctorIaEEEESt5arrayIPcLm2EELi4E23TrivialOffsetCalculatorILi1EjESA_NS0_6memory12LoadWithCastILi1EEENSB_13StoreWithCastILi1EEEEEviT_T0_T2_T3_T4_T5_,"ax",@progbits
	.align	128
        .global         _ZN2at6native27unrolled_elementwise_kernelINS0_13AUnaryFunctorIaaaNS0_16BitwiseOrFunctorIaEEEESt5arrayIPcLm2EELi4E23TrivialOffsetCalculatorILi1EjESA_NS0_6memory12LoadWithCastILi1EEENSB_13StoreWithCastILi1EEEEEviT_T0_T2_T3_T4_T5_
        .type           _ZN2at6native27unrolled_elementwise_kernelINS0_13AUnaryFunctorIaaaNS0_16BitwiseOrFunctorIaEEEESt5arrayIPcLm2EELi4E23TrivialOffsetCalculatorILi1EjESA_NS0_6memory12LoadWithCastILi1EEENSB_13StoreWithCastILi1EEEEEviT_T0_T2_T3_T4_T5_,@function
        .size           _ZN2at6native27unrolled_elementwise_kernelINS0_13AUnaryFunctorIaaaNS0_16BitwiseOrFunctorIaEEEESt5arrayIPcLm2EELi4E23TrivialOffsetCalculatorILi1EjESA_NS0_6memory12LoadWithCastILi1EEENSB_13StoreWithCastILi1EEEEEviT_T0_T2_T3_T4_T5_,(.L_x_26261 - _ZN2at6native27unrolled_elementwise_kernelINS0_13AUnaryFunctorIaaaNS0_16BitwiseOrFunctorIaEEEESt5arrayIPcLm2EELi4E23TrivialOffsetCalculatorILi1EjESA_NS0_6memory12LoadWithCastILi1EEENSB_13StoreWithCastILi1EEEEEviT_T0_T2_T3_T4_T5_)
        .other          _ZN2at6native27unrolled_elementwise_kernelINS0_13AUnaryFunctorIaaaNS0_16BitwiseOrFunctorIaEEEESt5arrayIPcLm2EELi4E23TrivialOffsetCalculatorILi1EjESA_NS0_6memory12LoadWithCastILi1EEENSB_13StoreWithCastILi1EEEEEviT_T0_T2_T3_T4_T5_,@"STO_CUDA_ENTRY STV_DEFAULT"
_ZN2at6native27unrolled_elementwise_kernelINS0_13AUnaryFunctorIaaaNS0_16BitwiseOrFunctorIaEEEESt5arrayIPcLm2EELi4E23TrivialOffsetCalculatorILi1EjESA_NS0_6memory12LoadWithCastILi1EEENSB_13StoreWithCastILi1EEEEEviT_T0_T2_T3_T4_T5_:
.text._ZN2at6native27unrolled_elementwise_kernelINS0_13AUnaryFunctorIaaaNS0_16BitwiseOrFunctorIaEEEESt5arrayIPcLm2EELi4E23TrivialOffsetCalculatorILi1EjESA_NS0_6memory12LoadWithCastILi1EEENSB_13StoreWithCastILi1EEEEEviT_T0_T2_T3_T4_T5_:
        /* <DEDUP_REMOVED lines=31> */
.L_x_14785:
[----:B------:R3:W5:Y:S01]  /*01f0*/  LDG.E.U8 R26, desc[UR36][R2.64] ;  /* 0x00000024021a7981 */ /* 0x000762000c1e1100 */
[----:B------:R-:W-:Y:S05]  /*0200*/  BRA `(.L_x_14787) ;  /* 0x0000000c00587947 */ /* 0x000fea0003800000 */
.L_x_14784:
        /* <DEDUP_REMOVED lines=8> */
.L_x_14789:
[----:B------:R1:W5:Y:S01]  /*0290*/  LDG.E.U8 R26, desc[UR36][R2.64] ;  /* 0x00000024021a7981 */ /* 0x000362000c1e1100 */
[----:B------:R-:W-:Y:S05]  /*02a0*/  BRA `(.L_x_14787) ;  /* 0x0000000c00307947 */ /* 0x000fea0003800000 */
.L_x_14788:
[----:B------:R2:W5:Y:S01]  /*02b0*/  LDG.E.U16 R26, desc[UR36][R2.64] ;  /* 0x00000024021a7981 */ /* 0x000562000c1e1500 */
[----:B------:R-:W-:Y:S05]  /*02c0*/  BRA `(.L_x_14787) ;  /* 0x0000000c00287947 */ /* 0x000fea0003800000 */
.L_x_14783:
        /* <DEDUP_REMOVED lines=9> */
.L_x_14791:
[----:B------:R-:W2:Y:S02]  /*0360*/  LDG.E.U16 R0, desc[UR36][R2.64] ;  /* 0x0000002402007981 */ /* 0x000ea4000c1e1500 */
[----:B--2---:R-:W-:-:S06]  /*0370*/  HADD2.F32 R0, -RZ, R0.H0_H0 ;  /* 0x20000000ff007230 */ /* 0x004fcc0000004100 */
[----:B------:R-:W0:Y:S02]  /*0380*/  F2I.FTZ.TRUNC.NTZ R0, R0 ;  /* 0x0000000000007305 */ /* 0x000e24000021f100 */
[----:B0-----:R-:W-:Y:S01]  /*0390*/  PRMT R26, R0, 0x7610, R26 ;  /* 0x00007610001a7816 */ /* 0x001fe2000000001a */
[----:B------:R-:W-:Y:S06]  /*03a0*/  BRA `(.L_x_14787) ;  /* 0x0000000800f07947 */ /* 0x000fec0003800000 */
.L_x_14790:
        /* <DEDUP_REMOVED lines=9> */
.L_x_14793:
[----:B------:R-:W2:Y:S02]  /*0440*/  LDG.E.U16 R2, desc[UR36][R2.64] ;  /* 0x0000002402027981 */ /* 0x000ea4000c1e1500 */
[----:B--2---:R-:W-:-:S06]  /*0450*/  HADD2.F32 R0, -RZ, R2.H0_H0 ;  /* 0x20000002ff007230 */ /* 0x004fcc0000004100 */
[----:B------:R-:W0:Y:S02]  /*0460*/  F2I.FTZ.TRUNC.NTZ R0, R0 ;  /* 0x0000000000007305 */ /* 0x000e24000021f100 */
[----:B0-----:R-:W-:Y:S01]  /*0470*/  PRMT R26, R0, 0x7610, R26 ;  /* 0x00007610001a7816 */ /* 0x001fe2000000001a */
[----:B------:R-:W-:Y:S06]  /*0480*/  BRA `(.L_x_14787) ;  /* 0x0000000800b87947 */ /* 0x000fec0003800000 */
.L_x_14792:
[----:B------:R-:W2:Y:S02]  /*0490*/  LDG.E.64 R2, desc[UR36][R2.64] ;  /* 0x0000002402027981 */ /* 0x000ea4000c1e1b00 */
[----:B--2---:R0:W1:Y:S01]  /*04a0*/  F2I.F64.TRUNC R26, R2 ;  /* 0x00000002001a7311 */ /* 0x004062000030d100 */
[----:B------:R-:W-:Y:S05]  /*04b0*/  BRA `(.L_x_14787) ;  /* 0x0000000800ac7947 */ /* 0x000fea0003800000 */
.L_x_14782:
        /* <DEDUP_REMOVED lines=12> */
.L_x_14796:
[----:B------:R-:W2:Y:S02]  /*0580*/  LDG.E.64 R2, desc[UR36][R2.64] ;  /* 0x0000002402027981 */ /* 0x000ea4000c1e1b00 */
[----:B--2---:R0:W1:Y:S01]  /*0590*/  F2I.F64.TRUNC R26, R2 ;  /* 0x00000002001a7311 */ /* 0x004062000030d100 */
[----:B------:R-:W-:Y:S05]  /*05a0*/  BRA `(.L_x_14787) ;  /* 0x0000000800707947 */ /* 0x000fea0003800000 */
.L_x_14795:
        /* <DEDUP_REMOVED lines=28> */
.L_x_14798:
        /* <DEDUP_REMOVED lines=16> */
.L_x_14797:
[----:B------:R-:W2:Y:S02]  /*0870*/  LDG.E.U16 R0, desc[UR36][R2.64] ;  /* 0x0000002402007981 */ /* 0x000ea4000c1e1500 */
[----:B--2---:R-:W-:-:S06]  /*0880*/  IMAD.U32 R0, R0, 0x10000, RZ ;  /* 0x0001000000007824 */ /* 0x004fcc00078e00ff */
[----:B------:R-:W0:Y:S02]  /*0890*/  F2I.FTZ.TRUNC.NTZ R0, R0 ;  /* 0x0000000000007305 */ /* 0x000e24000021f100 */
[----:B0-----:R-:W-:Y:S01]  /*08a0*/  PRMT R26, R0, 0x7610, R26 ;  /* 0x00007610001a7816 */ /* 0x001fe2000000001a */
[----:B------:R-:W-:Y:S06]  /*08b0*/  BRA `(.L_x_14787) ;  /* 0x0000000400ac7947 */ /* 0x000fec0003800000 */
.L_x_14794:
        /* <DEDUP_REMOVED lines=10> */
.L_x_14801:
        /* <DEDUP_REMOVED lines=21> */
.L_x_14805:
[----:B------:R-:W-:Y:S05]  /*0ab0*/  BSYNC B1 ;  /* 0x0000000000017941 */ /* 0x000fea0003800000 */
.L_x_14804:
[----:B------:R-:W-:Y:S01]  /*0ac0*/  LEA R3, R0, 0x3b800000, 0x17 ;  /* 0x3b80000000037811 */ /* 0x000fe200078eb8ff */
[----:B------:R-:W-:-:S05]  /*0ad0*/  IMAD.SHL.U32 R0, R2, 0x100000, RZ ;  /* 0x0010000002007824 */ /* 0x000fca00078e00ff */
[----:B------:R-:W-:-:S07]  /*0ae0*/  LOP3.LUT R0, R3, R0, R4, 0xfe, !PT ;  /* 0x0000000003007212 */ /* 0x000fce00078efe04 */
.L_x_14803:
[----:B------:R-:W-:Y:S05]  /*0af0*/  BSYNC B0 ;  /* 0x0000000000007941 */ /* 0x000fea0003800000 */
.L_x_14802:
[----:B------:R-:W0:Y:S02]  /*0b00*/  F2I.FTZ.TRUNC.NTZ R0, R0 ;  /* 0x0000000000007305 */ /* 0x000e24000021f100 */
[----:B0-----:R-:W-:Y:S01]  /*0b10*/  PRMT R26, R0, 0x7610, R26 ;  /* 0x00007610001a7816 */ /* 0x001fe2000000001a */
[----:B------:R-:W-:Y:S06]  /*0b20*/  BRA `(.L_x_14787) ;  /* 0x0000000400107947 */ /* 0x000fec0003800000 */
.L_x_14800:
        /* <DEDUP_REMOVED lines=21> */
.L_x_14809:
[----:B------:R-:W-:Y:S05]  /*0c80*/  BSYNC B1 ;  /* 0x0000000000017941 */ /* 0x000fea0003800000 */
.L_x_14808:
[----:B------:R-:W-:Y:S01]  /*0c90*/  LEA R3, R0, 0x37800000, 0x17 ;  /* 0x3780000000037811 */ /* 0x000fe200078eb8ff */
[----:B------:R-:W-:-:S05]  /*0ca0*/  IMAD.SHL.U32 R0, R2, 0x200000, RZ ;  /* 0x0020000002007824 */ /* 0x000fca00078e00ff */
[----:B------:R-:W-:-:S07]  /*0cb0*/  LOP3.LUT R0, R3, R0, R4, 0xfe, !PT ;  /* 0x0000000003007212 */ /* 0x000fce00078efe04 */
.L_x_14807:
[----:B------:R-:W-:Y:S05]  /*0cc0*/  BSYNC B0 ;  /* 0x0000000000007941 */ /* 0x000fea0003800000 */
.L_x_14806:
[----:B------:R-:W0:Y:S02]  /*0cd0*/  F2I.FTZ.TRUNC.NTZ R0, R0 ;  /* 0x0000000000007305 */ /* 0x000e24000021f100 */
[----:B0-----:R-:W-:Y:S01]  /*0ce0*/  PRMT R26, R0, 0x7610, R26 ;  /* 0x00007610001a7816 */ /* 0x001fe2000000001a */
[----:B------:R-:W-:Y:S06]  /*0cf0*/  BRA `(.L_x_14787) ;  /* 0x00000000009c7947 */ /* 0x000fec0003800000 */
.L_x_14799:
        /* <DEDUP_REMOVED lines=14> */
.L_x_14813:
[----:B------:R-:W-:Y:S05]  /*0de0*/  BSYNC B0 ;  /* 0x0000000000007941 */ /* 0x000fea0003800000 */
.L_x_14812:
[----:B------:R-:W0:Y:S02]  /*0df0*/  F2I.FTZ.TRUNC.NTZ R0, R0 ;  /* 0x0000000000007305 */ /* 0x000e24000021f100 */
[----:B0-----:R-:W-:Y:S01]  /*0e00*/  PRMT R26, R0, 0x7610, R26 ;  /* 0x00007610001a7816 */ /* 0x001fe2000000001a */
[----:B------:R-:W-:Y:S06]  /*0e10*/  BRA `(.L_x_14787) ;  /* 0x0000000000547947 */ /* 0x000fec0003800000 */
.L_x_14786:
        /* <DEDUP_REMOVED lines=16> */
.L_x_14814:
[----:B------:R-:W-:Y:S01]  /*0f20*/  PRMT R26, RZ, 0x7610, R26 ;  /* 0x00007610ff1a7816 */ /* 0x000fe2000000001a */
[----:B------:R-:W-:Y:S06]  /*0f30*/  BRA `(.L_x_14787) ;  /* 0x00000000000c7947 */ /* 0x000fec0003800000 */
.L_x_14811:
[----:B------:R0:W5:Y:S01]  /*0f40*/  LDG.E.U8 R26, desc[UR36][R2.64] ;  /* 0x00000024021a7981 */ /* 0x000162000c1e1100 */
[----:B------:R-:W-:Y:S05]  /*0f50*/  BRA `(.L_x_14787) ;  /* 0x0000000000047947 */ /* 0x000fea0003800000 */
.L_x_14810:
[----:B------:R0:W5:Y:S02]  /*0f60*/  LDG.E.U8 R26, desc[UR36][R2.64] ;  /* 0x00000024021a7981 */ /* 0x000164000c1e1100 */
.L_x_14787:
[----:B------:R-:W2:Y:S02]  /*0f70*/  S2R R17, SR_TID.X ;  /* 0x0000000000117919 */ /* 0x000ea40000002100 */
[----:B--2---:R-:W-:-:S07]  /*0f80*/  VIADD R17, R17, 0x80 ;  /* 0x0000008011117836 */ /* 0x004fce0000000000 */
.L_x_14781:
[----:B------:R-:W-:Y:S05]  /*0f90*/  BSYNC B6 ;  /* 0x0000000000067941 */ /* 0x000fea0003800000 */
.L_x_14780:
        /* <DEDUP_REMOVED lines=23> */
.L_x_14820:
[----:B------:R0:W5:Y:S01]  /*1110*/  LDG.E.U8 R18, desc[UR36][R2.64] ;  /* 0x0000002402127981 */ /* 0x000162000c1e1100 */
[----:B------:R-:W-:Y:S05]  /*1120*/  BRA `(.L_x_14822) ;  /* 0x0000000c00547947 */ /* 0x000fea0003800000 */
.L_x_14819:
        /* <DEDUP_REMOVED lines=8> */
.L_x_14824:
[----:B------:R0:W5:Y:S01]  /*11b0*/  LDG.E.U8 R18, desc[UR36][R2.64] ;  /* 0x0000002402127981 */ /* 0x000162000c1e1100 */
[----:B------:R-:W-:Y:S05]  /*11c0*/  BRA `(.L_x_14822) ;  /* 0x0000000c002c7947 */ /* 0x000fea0003800000 */
.L_x_14823:
[----:B------:R0:W5:Y:S01]  /*11d0*/  LDG.E.U16 R18, desc[UR36][R2.64] ;  /* 0x0000002402127981 */ /* 0x000162000c1e1500 */
[----:B------:R-:W-:Y:S05]  /*11e0*/  BRA `(.L_x_14822) ;  /* 0x0000000c00247947 */ /* 0x000fea0003800000 */
.L_x_14818:
        /* <DEDUP_REMOVED lines=9> */
.L_x_14826:
[----:B------:R-:W2:Y:S02]  /*1280*/  LDG.E.U16 R0, desc[UR36][R2.64] ;  /* 0x0000002402007981 */ /* 0x000ea4000c1e1500 */
[----:B--2---:R-:W-:-:S06]  /*1290*/  HADD2.F32 R0, -RZ, R0.H0_H0 ;  /* 0x20000000ff007230 */ /* 0x004fcc0000004100 */
[----:B------:R-:W0:Y:S02]  /*12a0*/  F2I.FTZ.TRUNC.NTZ R0, R0 ;  /* 0x0000000000007305 */ /* 0x000e24000021f100 */
[----:B0-----:R-:W-:Y:S01]  /*12b0*/  PRMT R18, R0, 0x7610, R18 ;  /* 0x0000761000127816 */ /* 0x001fe20000000012 */
[----:B------:R-:W-:Y:S06]  /*12c0*/  BRA `(.L_x_14822) ;  /* 0x0000000800ec7947 */ /* 0x000fec0003800000 */
.L_x_14825:
        /* <DEDUP_REMOVED lines=9> */
.L_x_14828:
[----:B------:R-:W2:Y:S02]  /*1360*/  LDG.E.U16 R2, desc[UR36][R2.64] ;  /* 0x0000002402027981 */ /* 0x000ea4000c1e1500 */
[----:B--2---:R-:W-:-:S06]  /*1370*/  HADD2.F32 R0, -RZ, R2.H0_H0 ;  /* 0x20000002ff007230 */ /* 0x004fcc0000004100 */
[----:B------:R-:W0:Y:S02]  /*1380*/  F2I.FTZ.TRUNC.NTZ R0, R0 ;  /* 0x0000000000007305 */ /* 0x000e24000021f100 */
[----:B0-----:R-:W-:Y:S01]  /*1390*/  PRMT R18, R0, 0x7610, R18 ;  /* 0x0000761000127816 */ /* 0x001fe20000000012 */
[----:B------:R-:W-:Y:S06]  /*13a0*/  BRA `(.L_x_14822) ;  /* 0x0000000800b47947 */ /* 0x000fec0003800000 */
.L_x_14827:
[----:B------:R-:W2:Y:S02]  /*13b0*/  LDG.E.64 R2, desc[UR36][R2.64] ;  /* 0x0000002402027981 */ /* 0x000ea4000c1e1b00 */
[----:B--2---:R0:W1:Y:S01]  /*13c0*/  F2I.F64.TRUNC R18, R2 ;  /* 0x0000000200127311 */ /* 0x004062000030d100 */
[----:B------:R-:W-:Y:S05]  /*13d0*/  BRA `(.L_x_14822) ;  /* 0x0000000800a87947 */ /* 0x000fea0003800000 */
.L_x_14817:
        /* <DEDUP_REMOVED lines=12> */
.L_x_14831:
[----:B------:R-:W2:Y:S02]  /*14a0*/  LDG.E.64 R2, desc[UR36][R2.64] ;  /* 0x0000002402027981 */ /* 0x000ea4000c1e1b00 */
[----:B--2---:R0:W1:Y:S01]  /*14b0*/  F2I.F64.TRUNC R18, R2 ;  /* 0x0000000200127311 */ /* 0x004062000030d100 */
[----:B------:R-:W-:Y:S05]  /*14c0*/  BRA `(.L_x_14822) ;  /* 0x00000008006c7947 */ /* 0x000fea0003800000 */
.L_x_14830:
        /* <DEDUP_REMOVED lines=28> */
.L_x_14833:
        /* <DEDUP_REMOVED lines=15> */
.L_x_14832:
[----:B------:R-:W2:Y:S02]  /*1780*/  LDG.E.U16 R0, desc[UR36][R2.64] ;  /* 0x0000002402007981 */ /* 0x000ea4000c1e1500 */
[----:B--2---:R-:W-:-:S06]  /*1790*/  IMAD.U32 R0, R0, 0x10000, RZ ;  /* 0x0001000000007824 */ /* 0x004fcc00078e00ff */
[----:B------:R-:W0:Y:S02]  /*17a0*/  F2I.FTZ.TRUNC.NTZ R0, R0 ;  /* 0x0000000000007305 */ /* 0x000e24000021f100 */
[----:B0-----:R-:W-:Y:S01]  /*17b0*/  PRMT R18, R0, 0x7610, R18 ;  /* 0x0000761000127816 */ /* 0x001fe20000000012 */
[----:B------:R-:W-:Y:S06]  /*17c0*/  BRA `(.L_x_14822) ;  /* 0x0000000400ac7947 */ /* 0x000fec0003800000 */
.L_x_14829:
        /* <DEDUP_REMOVED lines=10> */
.L_x_14836:
        /* <DEDUP_REMOVED lines=21> */
.L_x_14840:
[----:B------:R-:W-:Y:S05]  /*19c0*/  BSYNC B1 ;  /* 0x0000000000017941 */ /* 0x000fea0003800000 */
.L_x_14839:
[----:B------:R-:W-:Y:S01]  /*19d0*/  LEA R3, R0, 0x3b800000, 0x17 ;  /* 0x3b80000000037811 */ /* 0x000fe200078eb8ff */
[----:B------:R-:W-:-:S05]  /*19e0*/  IMAD.SHL.U32 R0, R2, 0x100000, RZ ;  /* 0x0010000002007824 */ /* 0x000fca00078e00ff */
[----:B------:R-:W-:-:S07]  /*19f0*/  LOP3.LUT R0, R3, R0, R4, 0xfe, !PT ;  /* 0x0000000003007212 */ /* 0x000fce00078efe04 */
.L_x_14838:
[----:B------:R-:W-:Y:S05]  /*1a00*/  BSYNC B0 ;  /* 0x0000000000007941 */ /* 0x000fea0003800000 */
.L_x_14837:
[----:B------:R-:W0:Y:S02]  /*1a10*/  F2I.FTZ.TRUNC.NTZ R0, R0 ;  /* 0x0000000000007305 */ /* 0x000e24000021f100 */
[----:B0-----:R-:W-:Y:S01]  /*1a20*/  PRMT R18, R0, 0x7610, R18 ;  /* 0x0000761000127816 */ /* 0x001fe20000000012 */
[----:B------:R-:W-:Y:S06]  /*1a30*/  BRA `(.L_x_14822) ;  /* 0x0000000400107947 */ /* 0x000fec0003800000 */
.L_x_14835:
        /* <DEDUP_REMOVED lines=21> */
.L_x_14844:
[----:B------:R-:W-:Y:S05]  /*1b90*/  BSYNC B1 ;  /* 0x0000000000017941 */ /* 0x000fea0003800000 */
.L_x_14843:
[----:B------:R-:W-:Y:S01]  /*1ba0*/  LEA R3, R0, 0x37800000, 0x17 ;  /* 0x3780000000037811 */ /* 0x000fe200078eb8ff */
[----:B------:R-:W-:-:S05]  /*1bb0*/  IMAD.SHL.U32 R0, R2, 0x200000, RZ ;  /* 0x0020000002007824 */ /* 0x000fca00078e00ff */
[----:B------:R-:W-:-:S07]  /*1bc0*/  LOP3.LUT R0, R3, R0, R4, 0xfe, !PT ;  /* 0x0000000003007212 */ /* 0x000fce00078efe04 */
.L_x_14842:
[----:B------:R-:W-:Y:S05]  /*1bd0*/  BSYNC B0 ;  /* 0x0000000000007941 */ /* 0x000fea0003800000 */
.L_x_14841:
[----:B------:R-:W0:Y:S02]  /*1be0*/  F2I.FTZ.TRUNC.NTZ R0, R0 ;  /* 0x0000000000007305 */ /* 0x000e24000021f100 */
[----:B0-----:R-:W-:Y:S01]  /*1bf0*/  PRMT R18, R0, 0x7610, R18 ;  /* 0x0000761000127816 */ /* 0x001fe20000000012 */
[----:B------:R-:W-:Y:S06]  /*1c00*/  BRA `(.L_x_14822) ;  /* 0x00000000009c7947 */ /* 0x000fec0003800000 */
.L_x_14834:
        /* <DEDUP_REMOVED lines=14> */
.L_x_14848:
[----:B------:R-:W-:Y:S05]  /*1cf0*/  BSYNC B0 ;  /* 0x0000000000007941 */ /* 0x000fea0003800000 */
.L_x_14847:
[----:B------:R-:W0:Y:S02]  /*1d00*/  F2I.FTZ.TRUNC.NTZ R0, R0 ;  /* 0x0000000000007305 */ /* 0x000e24000021f100 */
[----:B0-----:R-:W-:Y:S01]  /*1d10*/  PRMT R18, R0, 0x7610, R18 ;  /* 0x0000761000127816 */ /* 0x001fe20000000012 */
[----:B------:R-:W-:Y:S06]  /*1d20*/  BRA `(.L_x_14822) ;  /* 0x0000000000547947 */ /* 0x000fec0003800000 */
.L_x_14821:
        /* <DEDUP_REMOVED lines=16> */
.L_x_14849:
[----:B------:R-:W-:Y:S01]  /*1e30*/  PRMT R18, RZ, 0x7610, R18 ;  /* 0x00007610ff127816 */ /* 0x000fe20000000012 */
[----:B------:R-:W-:Y:S06]  /*1e40*/  BRA `(.L_x_14822) ;  /* 0x00000000000c7947 */ /* 0x000fec0003800000 */
.L_x_14846:
[----:B------:R3:W5:Y:S01]  /*1e50*/  LDG.E.U8 R18, desc[UR36][R2.64] ;  /* 0x0000002402127981 */ /* 0x000762000c1e1100 */
[----:B------:R-:W-:Y:S05]  /*1e60*/  BRA `(.L_x_14822) ;  /* 0x0000000000047947 */ /* 0x000fea0003800000 */
.L_x_14845:
[----:B------:R2:W5:Y:S02]  /*1e70*/  LDG.E.U8 R18, desc[UR36][R2.64] ;  /* 0x0000002402127981 */ /* 0x000564000c1e1100 */
.L_x_14822:
[----:B------:R-:W-:-:S07]  /*1e80*/  VIADD R17, R17, 0x80 ;  /* 0x0000008011117836 */ /* 0x000fce0000000000 */
.L_x_14816:
[----:B------:R-:W-:Y:S05]  /*1e90*/  BSYNC B6 ;  /* 0x0000000000067941 */ /* 0x000fea0003800000 */
.L_x_14815:
        /* <DEDUP_REMOVED lines=25> */
.L_x_14855:
[----:B------:R0:W5:Y:S01]  /*2030*/  LDG.E.U8 R24, desc[UR36][R2.64] ;  /* 0x0000002402187981 */ /* 0x000162000c1e1100 */
[----:B------:R-:W-:Y:S05]  /*2040*/  BRA `(.L_x_14857) ;  /* 0x0000000c00547947 */ /* 0x000fea0003800000 */
.L_x_14854:
        /* <DEDUP_REMOVED lines=8> */
.L_x_14859:
[----:B------:R0:W5:Y:S01]  /*20d0*/  LDG.E.U8 R24, desc[UR36][R2.64] ;  /* 0x0000002402187981 */ /* 0x000162000c1e1100 */
[----:B------:R-:W-:Y:S05]  /*20e0*/  BRA `(.L_x_14857) ;  /* 0x0000000c002c7947 */ /* 0x000fea0003800000 */
.L_x_14858:
[----:B------:R0:W5:Y:S01]  /*20f0*/  LDG.E.U16 R24, desc[UR36][R2.64] ;  /* 0x0000002402187981 */ /* 0x000162000c1e1500 */
[----:B------:R-:W-:Y:S05]  /*2100*/  BRA `(.L_x_14857) ;  /* 0x0000000c00247947 */ /* 0x000fea0003800000 */
.L_x_14853:
        /* <DEDUP_REMOVED lines=9> */
.L_x_14861:
[----:B------:R-:W2:Y:S02]  /*21a0*/  LDG.E.U16 R0, desc[UR36][R2.64] ;  /* 0x0000002402007981 */ /* 0x000ea4000c1e1500 */
[----:B--2---:R-:W-:-:S06]  /*21b0*/  HADD2.F32 R0, -RZ, R0.H0_H0 ;  /* 0x20000000ff007230 */ /* 0x004fcc0000004100 */
[----:B------:R-:W0:Y:S02]  /*21c0*/  F2I.FTZ.TRUNC.NTZ R0, R0 ;  /* 0x0000000000007305 */ /* 0x000e24000021f100 */
[----:B0-----:R-:W-:Y:S01]  /*21d0*/  PRMT R24, R0, 0x7610, R24 ;  /* 0x0000761000187816 */ /* 0x001fe20000000018 */
[----:B------:R-:W-:Y:S06]  /*21e0*/  BRA `(.L_x_14857) ;  /* 0x0000000800ec7947 */ /* 0x000fec0003800000 */
.L_x_14860:
        /* <DEDUP_REMOVED lines=9> */
.L_x_14863:
[----:B------:R-:W2:Y:S02]  /*2280*/  LDG.E.U16 R2, desc[UR36][R2.64] ;  /* 0x0000002402027981 */ /* 0x000ea4000c1e1500 */
[----:B--2---:R-:W-:-:S06]  /*2290*/  HADD2.F32 R0, -RZ, R2.H0_H0 ;  /* 0x20000002ff007230 */ /* 0x004fcc0000004100 */
[----:B------:R-:W0:Y:S02]  /*22a0*/  F2I.FTZ.TRUNC.NTZ R0, R0 ;  /* 0x0000000000007305 */ /* 0x000e24000021f100 */
[----:B0-----:R-:W-:Y:S01]  /*22b0*/  PRMT R24, R0, 0x7610, R24 ;  /* 0x0000761000187816 */ /* 0x001fe20000000018 */
[----:B------:R-:W-:Y:S06]  /*22c0*/  BRA `(.L_x_14857) ;  /* 0x0000000800b47947 */ /* 0x000fec0003800000 */
.L_x_14862:
[----:B------:R-:W2:Y:S02]  /*22d0*/  LDG.E.64 R2, desc[UR36][R2.64] ;  /* 0x0000002402027981 */ /* 0x000ea4000c1e1b00 */
[----:B--2---:R0:W1:Y:S01]  /*22e0*/  F2I.F64.TRUNC R24, R2 ;  /* 0x0000000200187311 */ /* 0x004062000030d100 */
[----:B------:R-:W-:Y:S05]  /*22f0*/  BRA `(.L_x_14857) ;  /* 0x0000000800a87947 */ /* 0x000fea0003800000 */
.L_x_14852:
        /* <DEDUP_REMOVED lines=12> */
.L_x_14866:
[----:B------:R-:W2:Y:S02]  /*23c0*/  LDG.E.64 R2, desc[UR36][R2.64] ;  /* 0x0000002402027981 */ /* 0x000ea4000c1e1b00 */
[----:B--2---:R3:W4:Y:S01]  /*23d0*/  F2I.F64.TRUNC R24, R2 ;  /* 0x0000000200187311 */ /* 0x004722000030d100 */
[----:B------:R-:W-:Y:S05]  /*23e0*/  BRA `(.L_x_14857) ;  /* 0x00000008006c7947 */ /* 0x000fea0003800000 */
.L_x_14865:
        /* <DEDUP_REMOVED lines=28> */
.L_x_14868:
        /* <DEDUP_REMOVED lines=15> */
.L_x_14867:
[----:B------:R-:W2:Y:S02]  /*26a0*/  LDG.E.U16 R0, desc[UR36][R2.64] ;  /* 0x0000002402007981 */ /* 0x000ea4000c1e1500 */
[----:B--2---:R-:W-:-:S06]  /*26b0*/  IMAD.U32 R0, R0, 0x10000, RZ ;  /* 0x0001000000007824 */ /* 0x004fcc00078e00ff */
[----:B------:R-:W0:Y:S02]  /*26c0*/  F2I.FTZ.TRUNC.NTZ R0, R0 ;  /* 0x0000000000007305 */ /* 0x000e24000021f100 */
[----:B0-----:R-:W-:Y:S01]  /*26d0*/  PRMT R24, R0, 0x7610, R24 ;  /* 0x0000761000187816 */ /* 0x001fe20000000018 */
[----:B------:R-:W-:Y:S06]  /*26e0*/  BRA `(.L_x_14857) ;  /* 0x0000000400ac7947 */ /* 0x000fec0003800000 */
.L_x_14864:
        /* <DEDUP_REMOVED lines=10> */
.L_x_14871:
        /* <DEDUP_REMOVED lines=21> */
.L_x_14875:
[----:B------:R-:W-:Y:S05]  /*28e0*/  BSYNC B1 ;  /* 0x0000000000017941 */ /* 0x000fea0003800000 */
.L_x_14874:
[----:B------:R-:W-:Y:S01]  /*28f0*/  LEA R3, R0, 0x3b800000, 0x17 ;  /* 0x3b80000000037811 */ /* 0x000fe200078eb8ff */
[----:B------:R-:W-:-:S05]  /*2900*/  IMAD.SHL.U32 R0, R2, 0x100000, RZ ;  /* 0x0010000002007824 */ /* 0x000fca00078e00ff */
[----:B------:R-:W-:-:S07]  /*2910*/  LOP3.LUT R0, R3, R0, R4, 0xfe, !PT ;  /* 0x0000000003007212 */ /* 0x000fce00078efe04 */
.L_x_14873:
[----:B------:R-:W-:Y:S05]  /*2920*/  BSYNC B0 ;  /* 0x0000000000007941 */ /* 0x000fea0003800000 */
.L_x_14872:
[----:B------:R-:W0:Y:S02]  /*2930*/  F2I.FTZ.TRUNC.NTZ R0, R0 ;  /* 0x0000000000007305 */ /* 0x000e24000021f100 */
[----:B0-----:R-:W-:Y:S01]  /*2940*/  PRMT R24, R0, 0x7610, R24 ;  /* 0x0000761000187816 */ /* 0x001fe20000000018 */
[----:B------:R-:W-:Y:S06]  /*2950*/  BRA `(.L_x_14857) ;  /* 0x0000000400107947 */ /* 0x000fec0003800000 */
.L_x_14870:
        /* <DEDUP_REMOVED lines=21> */
.L_x_14879:
[----:B------:R-:W-:Y:S05]  /*2ab0*/  BSYNC B1 ;  /* 0x0000000000017941 */ /* 0x000fea0003800000 */
.L_x_14878:
[----:B------:R-:W-:Y:S01]  /*2ac0*/  LEA R3, R0, 0x37800000, 0x17 ;  /* 0x3780000000037811 */ /* 0x000fe200078eb8ff */
[----:B------:R-:W-:-:S05]  /*2ad0*/  IMAD.SHL.U32 R0, R2, 0x200000, RZ ;  /* 0x0020000002007824 */ /* 0x000fca00078e00ff */
[----:B------:R-:W-:-:S07]  /*2ae0*/  LOP3.LUT R0, R3, R0, R4, 0xfe, !PT ;  /* 0x0000000003007212 */ /* 0x000fce00078efe04 */
.L_x_14877:
[----:B------:R-:W-:Y:S05]  /*2af0*/  BSYNC B0 ;  /* 0x0000000000007941 */ /* 0x000fea0003800000 */
.L_x_14876:
[----:B------:R-:W0:Y:S02]  /*2b00*/  F2I.FTZ.TRUNC.NTZ R0, R0 ;  /* 0x0000000000007305 */ /* 0x000e24000021f100 */
[----:B0-----:R-:W-:Y:S01]  /*2b10*/  PRMT R24, R0, 0x7610, R24 ;  /* 0x0000761000187816 */ /* 0x001fe20000000018 */
[----:B------:R-:W-:Y:S06]  /*2b20*/  BRA `(.L_x_14857) ;  /* 0x00000000009c7947 */ /* 0x000fec0003800000 */
.L_x_14869:
        /* <DEDUP_REMOVED lines=14> */
.L_x_14883:
[----:B------:R-:W-:Y:S05]  /*2c10*/  BSYNC B0 ;  /* 0x0000000000007941 */ /* 0x000fea0003800000 */
.L_x_14882:
[----:B------:R-:W0:Y:S02]  /*2c20*/  F2I.FTZ.TRUNC.NTZ R0, R0 ;  /* 0x0000000000007305 */ /* 0x000e24000021f100 */
[----:B0-----:R-:W-:Y:S01]  /*2c30*/  PRMT R24, R0, 0x7610, R24 ;  /* 0x0000761000187816 */ /* 0x001fe20000000018 */
[----:B------:R-:W-:Y:S06]  /*2c40*/  BRA `(.L_x_14857) ;  /* 0x0000000000547947 */ /* 0x000fec0003800000 */
.L_x_14856:
        /* <DEDUP_REMOVED lines=16> */
.L_x_14884:
[----:B------:R-:W-:Y:S01]  /*2d50*/  PRMT R24, RZ, 0x7610, R24 ;  /* 0x00007610ff187816 */ /* 0x000fe20000000018 */
[----:B------:R-:W-:Y:S06]  /*2d60*/  BRA `(.L_x_14857) ;  /* 0x00000000000c7947 */ /* 0x000fec0003800000 */
.L_x_14881:
[----:B------:R2:W5:Y:S01]  /*2d70*/  LDG.E.U8 R24, desc[UR36][R2.64] ;  /* 0x0000002402187981 */ /* 0x000562000c1e1100 */
[----:B------:R-:W-:Y:S05]  /*2d80*/  BRA `(.L_x_14857) ;  /* 0x0000000000047947 */ /* 0x000fea0003800000 */
.L_x_14880:
[----:B------:R1:W5:Y:S02]  /*2d90*/  LDG.E.U8 R24, desc[UR36][R2.64] ;  /* 0x0000002402187981 */ /* 0x000364000c1e1100 */
.L_x_14857:
[----:B------:R-:W-:-:S07]  /*2da0*/  VIADD R17, R17, 0x80 ;  /* 0x0000008011117836 */ /* 0x000fce0000000000 */
.L_x_14851:
[----:B------:R-:W-:Y:S05]  /*2db0*/  BSYNC B6 ;  /* 0x0000000000067941 */ /* 0x000fea0003800000 */
.L_x_14850:
        /* <DEDUP_REMOVED lines=23> */
.L_x_14890:
[----:B------:R0:W5:Y:S01]  /*2f30*/  LDG.E.U8 R16, desc[UR36][R2.64] ;  /* 0x0000002402107981 */ /* 0x000162000c1e1100 */
[----:B------:R-:W-:Y:S05]  /*2f40*/  BRA `(.L_x_14886) ;  /* 0x0000000c00507947 */ /* 0x000fea0003800000 */
.L_x_14889:
        /* <DEDUP_REMOVED lines=8> */
.L_x_14893:
[----:B------:R0:W5:Y:S01]  /*2fd0*/  LDG.E.U8 R16, desc[UR36][R2.64] ;  /* 0x0000002402107981 */ /* 0x000162000c1e1100 */
[----:B------:R-:W-:Y:S05]  /*2fe0*/  BRA `(.L_x_14886) ;  /* 0x0000000c00287947 */ /* 0x000fea0003800000 */
.L_x_14892:
[----:B------:R0:W5:Y:S01]  /*2ff0*/  LDG.E.U16 R16, desc[UR36][R2.64] ;  /* 0x0000002402107981 */ /* 0x000162000c1e1500 */
[----:B------:R-:W-:Y:S05]  /*3000*/  BRA `(.L_x_14886) ;  /* 0x0000000c00207947 */ /* 0x000fea0003800000 */
.L_x_14888:
        /* <DEDUP_REMOVED lines=9> */
.L_x_14895:
[----:B------:R-:W2:Y:S02]  /*30a0*/  LDG.E.U16 R0, desc[UR36][R2.64] ;  /* 0x0000002402007981 */ /* 0x000ea4000c1e1500 */
[----:B--2---:R-:W-:-:S06]  /*30b0*/  HADD2.F32 R0, -RZ, R0.H0_H0 ;  /* 0x20000000ff007230 */ /* 0x004fcc0000004100 */
[----:B------:R-:W0:Y:S02]  /*30c0*/  F2I.FTZ.TRUNC.NTZ R0, R0 ;  /* 0x0000000000007305 */ /* 0x000e24000021f100 */
[----:B0-----:R-:W-:Y:S01]  /*30d0*/  PRMT R16, R0, 0x7610, R16 ;  /* 0x0000761000107816 */ /* 0x001fe20000000010 */
[----:B------:R-:W-:Y:S06]  /*30e0*/  BRA `(.L_x_14886) ;  /* 0x0000000800e87947 */ /* 0x000fec0003800000 */
.L_x_14894:
        /* <DEDUP_REMOVED lines=9> */
.L_x_14897:
[----:B------:R-:W2:Y:S02]  /*3180*/  LDG.E.U16 R2, desc[UR36][R2.64] ;  /* 0x0000002402027981 */ /* 0x000ea4000c1e1500 */
[----:B--2---:R-:W-:-:S06]  /*3190*/  HADD2.F32 R0, -RZ, R2.H0_H0 ;  /* 0x20000002ff007230 */ /* 0x004fcc0000004100 */
[----:B------:R-:W0:Y:S02]  /*31a0*/  F2I.FTZ.TRUNC.NTZ R0, R0 ;  /* 0x0000000000007305 */ /* 0x000e24000021f100 */
[----:B0-----:R-:W-:Y:S01]  /*31b0*/  PRMT R16, R0, 0x7610, R16 ;  /* 0x0000761000107816 */ /* 0x001fe20000000010 */
[----:B------:R-:W-:Y:S06]  /*31c0*/  BRA `(.L_x_14886) ;  /* 0x0000000800b07947 */ /* 0x000fec0003800000 */
.L_x_14896:
[----:B------:R-:W2:Y:S02]  /*31d0*/  LDG.E.64 R2, desc[UR36][R2.64] ;  /* 0x0000002402027981 */ /* 0x000ea4000c1e1b00 */
[----:B--2---:R0:W1:Y:S01]  /*31e0*/  F2I.F64.TRUNC R16, R2 ;  /* 0x0000000200107311 */ /* 0x004062000030d100 */
[----:B------:R-:W-:Y:S05]  /*31f0*/  BRA `(.L_x_14886) ;  /* 0x0000000800a47947 */ /* 0x000fea0003800000 */
.L_x_14887:
        /* <DEDUP_REMOVED lines=12> */
.L_x_14900:
[----:B------:R-:W2:Y:S02]  /*32c0*/  LDG.E.64 R2, desc[UR36][R2.64] ;  /* 0x0000002402027981 */ /* 0x000ea4000c1e1b00 */
[----:B--2---:R0:W1:Y:S01]  /*32d0*/  F2I.F64.TRUNC R16, R2 ;  /* 0x0000000200107311 */ /* 0x004062000030d100 */
[----:B------:R-:W-:Y:S05]  /*32e0*/  BRA `(.L_x_14886) ;  /* 0x0000000800687947 */ /* 0x000fea0003800000 */
.L_x_14899:
        /* <DEDUP_REMOVED lines=28> */
.L_x_14902:
        /* <DEDUP_REMOVED lines=15> */
.L_x_14901:
[----:B------:R-:W2:Y:S02]  /*35a0*/  LDG.E.U16 R0, desc[UR36][R2.64] ;  /* 0x0000002402007981 */ /* 0x000ea4000c1e1500 */
[----:B--2---:R-:W-:-:S06]  /*35b0*/  IMAD.U32 R0, R0, 0x10000, RZ ;  /* 0x0001000000007824 */ /* 0x004fcc00078e00ff */
[----:B------:R-:W0:Y:S02]  /*35c0*/  F2I.FTZ.TRUNC.NTZ R0, R0 ;  /* 0x0000000000007305 */ /* 0x000e24000021f100 */
[----:B0-----:R-:W-:Y:S01]  /*35d0*/  PRMT R16, R0, 0x7610, R16 ;  /* 0x0000761000107816 */ /* 0x001fe20000000010 */
[----:B------:R-:W-:Y:S06]  /*35e0*/  BRA `(.L_x_14886) ;  /* 0x0000000400a87947 */ /* 0x000fec0003800000 */
.L_x_14898:
        /* <DEDUP_REMOVED lines=10> */
.L_x_14905:
        /* <DEDUP_REMOVED lines=21> */
.L_x_14909:
[----:B------:R-:W-:Y:S05]  /*37e0*/  BSYNC B1 ;  /* 0x0000000000017941 */ /* 0x000fea0003800000 */
.L_x_14908:
[----:B------:R-:W-:Y:S01]  /*37f0*/  LEA R3, R0, 0x3b800000, 0x17 ;  /* 0x3b80000000037811 */ /* 0x000fe200078eb8ff */
[----:B------:R-:W-:-:S05]  /*3800*/  IMAD.SHL.U32 R0, R2, 0x100000, RZ ;  /* 0x0010000002007824 */ /* 0x000fca00078e00ff */
[----:B------:R-:W-:-:S07]  /*3810*/  LOP3.LUT R0, R3, R0, R4, 0xfe, !PT ;  /* 0x0000000003007212 */ /* 0x000fce00078efe04 */
.L_x_14907:
[----:B------:R-:W-:Y:S05]  /*3820*/  BSYNC B0 ;  /* 0x0000000000007941 */ /* 0x000fea0003800000 */
.L_x_14906:
[----:B------:R-:W0:Y:S02]  /*3830*/  F2I.FTZ.TRUNC.NTZ R0, R0 ;  /* 0x0000000000007305 */ /* 0x000e24000021f100 */
[----:B0-----:R-:W-:Y:S01]  /*3840*/  PRMT R16, R0, 0x7610, R16 ;  /* 0x0000761000107816 */ /* 0x001fe20000000010 */
[----:B------:R-:W-:Y:S06]  /*3850*/  BRA `(.L_x_14886) ;  /* 0x00000004000c7947 */ /* 0x000fec0003800000 */
.L_x_14904:
        /* <DEDUP_REMOVED lines=21> */
.L_x_14913:
[----:B------:R-:W-:Y:S05]  /*39b0*/  BSYNC B1 ;  /* 0x0000000000017941 */ /* 0x000fea0003800000 */
.L_x_14912:
[----:B------:R-:W-:Y:S01]  /*39c0*/  LEA R3, R0, 0x37800000, 0x17 ;  /* 0x3780000000037811 */ /* 0x000fe200078eb8ff */
[----:B------:R-:W-:-:S05]  /*39d0*/  IMAD.SHL.U32 R0, R2, 0x200000, RZ ;  /* 0x0020000002007824 */ /* 0x000fca00078e00ff */
[----:B------:R-:W-:-:S07]  /*39e0*/  LOP3.LUT R0, R3, R0, R4, 0xfe, !PT ;  /* 0x0000000003007212 */ /* 0x000fce00078efe04 */
.L_x_14911:
[----:B------:R-:W-:Y:S05]  /*39f0*/  BSYNC B0 ;  /* 0x0000000000007941 */ /* 0x000fea0003800000 */
.L_x_14910:
[----:B------:R-:W0:Y:S02]  /*3a00*/  F2I.FTZ.TRUNC.NTZ R0, R0 ;  /* 0x0000000000007305 */ /* 0x000e24000021f100 */
[----:B0-----:R-:W-:Y:S01]  /*3a10*/  PRMT R16, R0, 0x7610, R16 ;  /* 0x0000761000107816 */ /* 0x001fe20000000010 */
[----:B------:R-:W-:Y:S06]  /*3a20*/  BRA `(.L_x_14886) ;  /* 0x0000000000987947 */ /* 0x000fec0003800000 */
.L_x_14903:
        /* <DEDUP_REMOVED lines=14> */
.L_x_14917:
[----:B------:R-:W-:Y:S05]  /*3b10*/  BSYNC B0 ;  /* 0x0000000000007941 */ /* 0x000fea0003800000 */
.L_x_14916:
[----:B------:R-:W0:Y:S02]  /*3b20*/  F2I.FTZ.TRUNC.NTZ R0, R0 ;  /* 0x0000000000007305 */ /* 0x000e24000021f100 */
[----:B0-----:R-:W-:Y:S01]  /*3b30*/  PRMT R16, R0, 0x7610, R16 ;  /* 0x0000761000107816 */ /* 0x001fe20000000010 */
[----:B------:R-:W-:Y:S06]  /*3b40*/  BRA `(.L_x_14886) ;  /* 0x0000000000507947 */ /* 0x000fec0003800000 */
.L_x_14891:
        /* <DEDUP_REMOVED lines=16> */
.L_x_14918:
[----:B------:R-:W-:Y:S05]  /*3c50*/  BRA `(.L_x_14886) ;  /* 0x00000000000c7947 */ /* 0x000fea0003800000 */
.L_x_14915:
[----:B------:R0:W5:Y:S01]  /*3c60*/  LDG.E.U8 R16, desc[UR36][R2.64] ;  /* 0x0000002402107981 */ /* 0x000162000c1e1100 */
[----:B------:R-:W-:Y:S05]  /*3c70*/  BRA `(.L_x_14886) ;  /* 0x0000000000047947 */ /* 0x000fea0003800000 */
.L_x_14914:
[----:B------:R0:W5:Y:S02]  /*3c80*/  LDG.E.U8 R16, desc[UR36][R2.64] ;  /* 0x0000002402107981 */ /* 0x000164000c1e1100 */
.L_x_14886:
[----:B------:R-:W-:Y:S05]  /*3c90*/  BSYNC B6 ;  /* 0x0000000000067941 */ /* 0x000fea0003800000 */
.L_x_14885:
        /* <DEDUP_REMOVED lines=30> */
.L_x_14924:
[----:B------:R0:W-:Y:S01]  /*3e80*/  STG.E.U8 desc[UR36][R8.64], R3 ;  /* 0x0000000308007986 */ /* 0x0001e2000c101124 */
[----:B------:R-:W-:Y:S05]  /*3e90*/  BRA `(.L_x_14920) ;  /* 0x0000000c009c7947 */ /* 0x000fea0003800000 */
.L_x_14923:
        /* <DEDUP_REMOVED lines=12> */
.L_x_14927:
[----:B------:R-:W-:-:S04]  /*3f60*/  LOP3.LUT R3, R3, 0xffff, RZ, 0xc0, !PT ;  /* 0x0000ffff03037812 */ /* 0x000fc800078ec0ff */
[----:B------:R-:W-:-:S05]  /*3f70*/  PRMT R3, R3, 0x8880, RZ ;  /* 0x0000888003037816 */ /* 0x000fca00000000ff */
[----:B------:R0:W-:Y:S01]  /*3f80*/  STG.E desc[UR36][R8.64], R3 ;  /* 0x0000000308007986 */ /* 0x0001e2000c101924 */
[----:B------:R-:W-:Y:S05]  /*3f90*/  BRA `(.L_x_14920) ;  /* 0x0000000c005c7947 */ /* 0x000fea0003800000 */
.L_x_14926:
[----:B------:R-:W-:-:S04]  /*3fa0*/  PRMT R3, R3, 0x8880, RZ ;  /* 0x0000888003037816 */ /* 0x000fc800000000ff */
[----:B------:R-:W-:-:S05]  /*3fb0*/  PRMT R3, R3, 0x7710, RZ ;  /* 0x0000771003037816 */ /* 0x000fca00000000ff */
[----:B------:R0:W-:Y:S01]  /*3fc0*/  STG.E.U16 desc[UR36][R8.64], R3 ;  /* 0x0000000308007986 */ /* 0x0001e2000c101524 */
[----:B------:R-:W-:Y:S05]  /*3fd0*/  BRA `(.L_x_14920) ;  /* 0x0000000c004c7947 */ /* 0x000fea0003800000 */
.L_x_14922:
        /* <DEDUP_REMOVED lines=9> */
.L_x_14929:
[----:B------:R-:W0:Y:S02]  /*4070*/  I2F.S8 R0, R3 ;  /* 0x0000000300007306 */ /* 0x000e240000001400 */
[----:B0-----:R-:W-:-:S05]  /*4080*/  F2FP.F16.F32.PACK_AB R0, RZ, R0 ;  /* 0x00000000ff00723e */ /* 0x001fca00000000ff */
[----:B------:R0:W-:Y:S01]  /*4090*/  STG.E.U16 desc[UR36][R8.64], R0 ;  /* 0x0000000008007986 */ /* 0x0001e2000c101524 */
[----:B------:R-:W-:Y:S05]  /*40a0*/  BRA `(.L_x_14920) ;  /* 0x0000000c00187947 */ /* 0x000fea0003800000 */
.L_x_14928:
        /* <DEDUP_REMOVED lines=10> */
.L_x_14931:
[----:B------:R-:W0:Y:S02]  /*4150*/  I2F.S8 R3, R3 ;  /* 0x0000000300037306 */ /* 0x000e240000001400 */
[----:B0-----:R-:W-:-:S04]  /*4160*/  F2FP.F16.F32.PACK_AB R3, RZ, R3 ;  /* 0x00000003ff03723e */ /* 0x001fc800000000ff */
[----:B------:R-:W-:-:S05]  /*4170*/  PRMT R3, R3, 0x5410, RZ ;  /* 0x0000541003037816 */ /* 0x000fca00000000ff */
[----:B------:R0:W-:Y:S01]  /*4180*/  STG.E desc[UR36][R8.64], R3 ;  /* 0x0000000308007986 */ /* 0x0001e2000c101924 */
[----:B------:R-:W-:Y:S05]  /*4190*/  BRA `(.L_x_14920) ;  /* 0x0000000800dc7947 */ /* 0x000fea0003800000 */
.L_x_14930:
[----:B------:R-:W-:-:S04]  /*41a0*/  PRMT R4, R3, 0x8880, RZ ;  /* 0x0000888003047816 */ /* 0x000fc800000000ff */
[----:B------:R-:W-:-:S06]  /*41b0*/  PRMT R4, R4, 0x7710, RZ ;  /* 0x0000771004047816 */ /* 0x000fcc00000000ff */
[----:B------:R-:W0:Y:S02]  /*41c0*/  I2F.F64.S16 R4, R4 ;  /* 0x0000000400047312 */ /* 0x000e240000101c00 */
[----:B0-----:R0:W-:Y:S01]  /*41d0*/  STG.E.64 desc[UR36][R8.64], R4 ;  /* 0x0000000408007986 */ /* 0x0011e2000c101b24 */
[----:B------:R-:W-:Y:S05]  /*41e0*/  BRA `(.L_x_14920) ;  /* 0x0000000800c87947 */ /* 0x000fea0003800000 */
.L_x_14921:
        /* <DEDUP_REMOVED lines=12> */
.L_x_14934:
[----:B------:R-:W-:Y:S02]  /*42b0*/  PRMT R4, R3, 0x8880, RZ ;  /* 0x0000888003047816 */ /* 0x000fe400000000ff */
[----:B------:R-:W-:Y:S02]  /*42c0*/  CS2R R6, SRZ ;  /* 0x0000000000067805 */ /* 0x000fe4000001ff00 */
[----:B------:R-:W-:-:S06]  /*42d0*/  PRMT R4, R4, 0x7710, RZ ;  /* 0x0000771004047816 */ /* 0x000fcc00000000ff */
[----:B------:R-:W0:Y:S02]  /*42e0*/  I2F.F64.S16 R4, R4 ;  /* 0x0000000400047312 */ /* 0x000e240000101c00 */
[----:B0-----:R0:W-:Y:S01]  /*42f0*/  STG.E.128 desc[UR36][R8.64], R4 ;  /* 0x0000000408007986 */ /* 0x0011e2000c101d24 */
[----:B------:R-:W-:Y:S05]  /*4300*/  BRA `(.L_x_14920) ;  /* 0x0000000800807947 */ /* 0x000fea0003800000 */
.L_x_14933:
        /* <DEDUP_REMOVED lines=21> */
.L_x_14938:
[----:B------:R-:W-:Y:S05]  /*4460*/  BSYNC B0 ;  /* 0x0000000000007941 */ /* 0x000fea0003800000 */
.L_x_14937:
[----:B------:R-:W-:-:S05]  /*4470*/  LOP3.LUT R5, R0, R5, RZ, 0xfc, !PT ;  /* 0x0000000500057212 */ /* 0x000fca00078efcff */
[----:B------:R0:W-:Y:S01]  /*4480*/  STG.E.U8 desc[UR36][R8.64], R5 ;  /* 0x0000000508007986 */ /* 0x0001e2000c101124 */
[----:B------:R-:W-:Y:S05]  /*4490*/  BRA `(.L_x_14920) ;  /* 0x00000008001c7947 */ /* 0x000fea0003800000 */
.L_x_14936:
        /* <DEDUP_REMOVED lines=13> */
.L_x_14940:
[----:B------:R-:W-:Y:S01]  /*4570*/  IMAD.MOV.U32 R0, RZ, RZ, 0x7f ;  /* 0x0000007fff007424 */ /* 0x000fe200078e00ff */
[----:B------:R-:W-:-:S04]  /*4580*/  ISETP.GT.U32.AND P0, PT, R4, 0x7f800000, PT ;  /* 0x7f8000000400780c */ /* 0x000fc80003f04070 */
[----:B------:R-:W-:-:S09]  /*4590*/  SEL R0, R0, 0x7c, P0 ;  /* 0x0000007c00007807 */ /* 0x000fd20000000000 */
.L_x_14941:
[----:B------:R-:W-:Y:S05]  /*45a0*/  BSYNC B0 ;  /* 0x0000000000007941 */ /* 0x000fea0003800000 */
.L_x_14939:
[----:B------:R-:W-:-:S04]  /*45b0*/  LOP3.LUT R3, R5, 0x80000000, RZ, 0xc0, !PT ;  /* 0x8000000005037812 */ /* 0x000fc800078ec0ff */
[----:B------:R-:W-:-:S04]  /*45c0*/  SHF.R.U32.HI R3, RZ, 0x18, R3 ;  /* 0x00000018ff037819 */ /* 0x000fc80000011603 */
[----:B------:R-:W-:-:S05]  /*45d0*/  LOP3.LUT R3, R0, R3, RZ, 0xfc, !PT ;  /* 0x0000000300037212 */ /* 0x000fca00078efcff */
[----:B------:R0:W-:Y:S01]  /*45e0*/  STG.E.U8 desc[UR36][R8.64], R3 ;  /* 0x0000000308007986 */ /* 0x0001e2000c101124 */
[----:B------:R-:W-:Y:S05]  /*45f0*/  BRA `(.L_x_14920) ;  /* 0x0000000400c47947 */ /* 0x000fea0003800000 */
.L_x_14935:
[----:B------:R-:W0:Y:S02]  /*4600*/  I2F.S8 R0, R3 ;  /* 0x0000000300007306 */ /* 0x000e240000001400 */
[----:B0-----:R-:W-:-:S05]  /*4610*/  F2FP.BF16.F32.PACK_AB R0, RZ, R0 ;  /* 0x00000000ff00723e */ /* 0x001fca00000010ff */
[----:B------:R0:W-:Y:S01]  /*4620*/  STG.E.U16 desc[UR36][R8.64], R0 ;  /* 0x0000000008007986 */ /* 0x0001e2000c101524 */
[----:B------:R-:W-:Y:S05]  /*4630*/  BRA `(.L_x_14920) ;  /* 0x0000000400b47947 */ /* 0x000fea0003800000 */
.L_x_14932:
        /* <DEDUP_REMOVED lines=12> */
.L_x_14944:
        /* <DEDUP_REMOVED lines=17> */
.L_x_14947:
[----:B------:R-:W-:-:S04]  /*4810*/  LOP3.LUT R3, R3, 0x80000000, RZ, 0xc0, !PT ;  /* 0x8000000003037812 */ /* 0x000fc800078ec0ff */
[----:B------:R-:W-:-:S04]  /*4820*/  SHF.R.U32.HI R3, RZ, 0x18, R3 ;  /* 0x00000018ff037819 */ /* 0x000fc80000011603 */
[----:B------:R-:W-:-:S04]  /*4830*/  LOP3.LUT R0, R0, R3, RZ, 0xfc, !PT ;  /* 0x0000000300007212 */ /* 0x000fc800078efcff */
[----:B------:R-:W-:-:S07]  /*4840*/  PRMT R4, R0, 0x7610, R4 ;  /* 0x0000761000047816 */ /* 0x000fce0000000004 */
.L_x_14946:
[----:B------:R-:W-:Y:S05]  /*4850*/  BSYNC B0 ;  /* 0x0000000000007941 */ /* 0x000fea0003800000 */
.L_x_14945:
[----:B------:R4:W-:Y:S01]  /*4860*/  STG.E.U8 desc[UR36][R8.64], R4 ;  /* 0x0000000408007986 */ /* 0x0009e2000c101124 */
[----:B------:R-:W-:Y:S05]  /*4870*/  BRA `(.L_x_14920) ;  /* 0x0000000400247947 */ /* 0x000fea0003800000 */
.L_x_14943:
        /* <DEDUP_REMOVED lines=17> */
.L_x_14950:
[----:B------:R-:W-:-:S04]  /*4990*/  LOP3.LUT R3, R3, 0x80000000, RZ, 0xc0, !PT ;  /* 0x8000000003037812 */ /* 0x000fc800078ec0ff */
[----:B------:R-:W-:-:S04]  /*49a0*/  SHF.R.U32.HI R3, RZ, 0x18, R3 ;  /* 0x00000018ff037819 */ /* 0x000fc80000011603 */
[----:B------:R-:W-:-:S04]  /*49b0*/  LOP3.LUT R0, R0, R3, RZ, 0xfc, !PT ;  /* 0x0000000300007212 */ /* 0x000fc800078efcff */
[----:B------:R-:W-:-:S07]  /*49c0*/  PRMT R4, R0, 0x7610, R4 ;  /* 0x0000761000047816 */ /* 0x000fce0000000004 */
.L_x_14949:
[----:B------:R-:W-:Y:S05]  /*49d0*/  BSYNC B0 ;  /* 0x0000000000007941 */ /* 0x000fea0003800000 */
.L_x_14948:
[----:B------:R0:W-:Y:S01]  /*49e0*/  STG.E.U8 desc[UR36][R8.64], R4 ;  /* 0x0000000408007986 */ /* 0x0001e2000c101124 */
[----:B------:R-:W-:Y:S05]  /*49f0*/  BRA `(.L_x_14920) ;  /* 0x0000000000c47947 */ /* 0x000fea0003800000 */
.L_x_14942:
        /* <DEDUP_REMOVED lines=23> */
.L_x_14925:
        /* <DEDUP_REMOVED lines=16> */
.L_x_14953:
[----:B------:R-:W-:Y:S05]  /*4c70*/  BRA `(.L_x_14920) ;  /* 0x0000000000247947 */ /* 0x000fea0003800000 */
.L_x_14952:
[----:B------:R-:W-:-:S04]  /*4c80*/  LOP3.LUT R3, R3, 0xffff, RZ, 0xc0, !PT ;  /* 0x0000ffff03037812 */ /* 0x000fc800078ec0ff */
[----:B------:R-:W-:-:S05]  /*4c90*/  PRMT R3, R3, 0x8880, RZ ;  /* 0x0000888003037816 */ /* 0x000fca00000000ff */
[----:B------:R-:W-:-:S05]  /*4ca0*/  IMAD.MOV.U32 R4, RZ, RZ, R3 ;  /* 0x000000ffff047224 */ /* 0x000fca00078e0003 */
[----:B------:R-:W-:-:S05]  /*4cb0*/  SHF.R.S32.HI R5, RZ, 0x1f, R4 ;  /* 0x0000001fff057819 */ /* 0x000fca0000011404 */
[----:B------:R3:W-:Y:S01]  /*4cc0*/  STG.E.64 desc[UR36][R8.64], R4 ;  /* 0x0000000408007986 */ /* 0x0007e2000c101b24 */
[----:B------:R-:W-:Y:S05]  /*4cd0*/  BRA `(.L_x_14920) ;  /* 0x00000000000c7947 */ /* 0x000fea0003800000 */
.L_x_14951:
[----:B------:R-:W-:-:S04]  /*4ce0*/  LOP3.LUT R3, R3, 0xffff, RZ, 0xc0, !PT ;  /* 0x0000ffff03037812 */ /* 0x000fc800078ec0ff */
[----:B------:R-:W-:-:S05]  /*4cf0*/  PRMT R3, R3, 0x8880, RZ ;  /* 0x0000888003037816 */ /* 0x000fca00000000ff */
[----:B------:R0:W-:Y:S02]  /*4d00*/  STG.E desc[UR36][R8.64], R3 ;  /* 0x0000000308007986 */ /* 0x0001e4000c101924 */
.L_x_14920:
[----:B------:R-:W-:Y:S05]  /*4d10*/  BSYNC B6 ;  /* 0x0000000000067941 */ /* 0x000fea0003800000 */
.L_x_14919:
        /* <DEDUP_REMOVED lines=23> */
.L_x_14959:
[----:B------:R0:W-:Y:S01]  /*4e90*/  STG.E.U8 desc[UR36][R8.64], R18 ;  /* 0x0000001208007986 */ /* 0x0001e2000c101124 */
[----:B------:R-:W-:Y:S05]  /*4ea0*/  BRA `(.L_x_14961) ;  /* 0x0000000c00987947 */ /* 0x000fea0003800000 */
.L_x_14958:
        /* <DEDUP_REMOVED lines=12> */
.L_x_14963:
[----:B------:R-:W-:-:S04]  /*4f70*/  LOP3.LUT R18, R18, 0xffff, RZ, 0xc0, !PT ;  /* 0x0000ffff12127812 */ /* 0x000fc800078ec0ff */
[----:B------:R-:W-:-:S05]  /*4f80*/  PRMT R3, R18, 0x8880, RZ ;  /* 0x0000888012037816 */ /* 0x000fca00000000ff */
[----:B------:R0:W-:Y:S01]  /*4f90*/  STG.E desc[UR36][R8.64], R3 ;  /* 0x0000000308007986 */ /* 0x0001e2000c101924 */
[----:B------:R-:W-:Y:S05]  /*4fa0*/  BRA `(.L_x_14961) ;  /* 0x0000000c00587947 */ /* 0x000fea0003800000 */
.L_x_14962:
[----:B------:R-:W-:-:S04]  /*4fb0*/  PRMT R3, R18, 0x8880, RZ ;  /* 0x0000888012037816 */ /* 0x000fc800000000ff */
[----:B------:R-:W-:-:S05]  /*4fc0*/  PRMT R3, R3, 0x7710, RZ ;  /* 0x0000771003037816 */ /* 0x000fca00000000ff */
[----:B------:R0:W-:Y:S01]  /*4fd0*/  STG.E.U16 desc[UR36][R8.64], R3 ;  /* 0x0000000308007986 */ /* 0x0001e2000c101524 */
[----:B------:R-:W-:Y:S05]  /*4fe0*/  BRA `(.L_x_14961) ;  /* 0x0000000c00487947 */ /* 0x000fea0003800000 */
.L_x_14957:
        /* <DEDUP_REMOVED lines=9> */
.L_x_14965:
[----:B------:R-:W0:Y:S02]  /*5080*/  I2F.S8 R0, R18 ;  /* 0x0000001200007306 */ /* 0x000e240000001400 */
[----:B0-----:R-:W-:-:S05]  /*5090*/  F2FP.F16.F32.PACK_AB R0, RZ, R0 ;  /* 0x00000000ff00723e */ /* 0x001fca00000000ff */
[----:B------:R0:W-:Y:S01]  /*50a0*/  STG.E.U16 desc[UR36][R8.64], R0 ;  /* 0x0000000008007986 */ /* 0x0001e2000c101524 */
[----:B------:R-:W-:Y:S05]  /*50b0*/  BRA `(.L_x_14961) ;  /* 0x0000000c00147947 */ /* 0x000fea0003800000 */
.L_x_14964:
        /* <DEDUP_REMOVED lines=10> */
.L_x_14967:
[----:B------:R-:W0:Y:S02]  /*5160*/  I2F.S8 R18, R18 ;  /* 0x0000001200127306 */ /* 0x000e240000001400 */
[----:B0-----:R-:W-:-:S04]  /*5170*/  F2FP.F16.F32.PACK_AB R3, RZ, R18 ;  /* 0x00000012ff03723e */ /* 0x001fc800000000ff */
[----:B------:R-:W-:-:S05]  /*5180*/  PRMT R3, R3, 0x5410, RZ ;  /* 0x0000541003037816 */ /* 0x000fca00000000ff */
[----:B------:R0:W-:Y:S01]  /*5190*/  STG.E desc[UR36][R8.64], R3 ;  /* 0x0000000308007986 */ /* 0x0001e2000c101924 */
[----:B------:R-:W-:Y:S05]  /*51a0*/  BRA `(.L_x_14961) ;  /* 0x0000000800d87947 */ /* 0x000fea0003800000 */
.L_x_14966:
[----:B------:R-:W-:-:S04]  /*51b0*/  PRMT R4, R18, 0x8880, RZ ;  /* 0x0000888012047816 */ /* 0x000fc800000000ff */
[----:B------:R-:W-:-:S06]  /*51c0*/  PRMT R4, R4, 0x7710, RZ ;  /* 0x0000771004047816 */ /* 0x000fcc00000000ff */
[----:B------:R-:W0:Y:S02]  /*51d0*/  I2F.F64.S16 R4, R4 ;  /* 0x0000000400047312 */ /* 0x000e240000101c00 */
[----:B0-----:R0:W-:Y:S01]  /*51e0*/  STG.E.64 desc[UR36][R8.64], R4 ;  /* 0x0000000408007986 */ /* 0x0011e2000c101b24 */
[----:B------:R-:W-:Y:S05]  /*51f0*/  BRA `(.L_x_14961) ;  /* 0x0000000800c47947 */ /* 0x000fea0003800000 */
.L_x_14956:
        /* <DEDUP_REMOVED lines=12> */
.L_x_14970:
[----:B------:R-:W-:Y:S02]  /*52c0*/  PRMT R4, R18, 0x8880, RZ ;  /* 0x0000888012047816 */ /* 0x000fe400000000ff */
[----:B------:R-:W-:Y:S02]  /*52d0*/  CS2R R6, SRZ ;  /* 0x0000000000067805 */ /* 0x000fe4000001ff00 */
[----:B------:R-:W-:-:S06]  /*52e0*/  PRMT R4, R4, 0x7710, RZ ;  /* 0x0000771004047816 */ /* 0x000fcc00000000ff */
[----:B------:R-:W0:Y:S02]  /*52f0*/  I2F.F64.S16 R4, R4 ;  /* 0x0000000400047312 */ /* 0x000e240000101c00 */
[----:B0-----:R0:W-:Y:S01]  /*5300*/  STG.E.128 desc[UR36][R8.64], R4 ;  /* 0x0000000408007986 */ /* 0x0011e2000c101d24 */
[----:B------:R-:W-:Y:S05]  /*5310*/  BRA `(.L_x_14961) ;  /* 0x00000008007c7947 */ /* 0x000fea0003800000 */
.L_x_14969:
        /* <DEDUP_REMOVED lines=21> */
.L_x_14974:
[----:B------:R-:W-:Y:S05]  /*5470*/  BSYNC B0 ;  /* 0x0000000000007941 */ /* 0x000fea0003800000 */
.L_x_14973:
[----:B------:R-:W-:-:S05]  /*5480*/  LOP3.LUT R5, R0, R5, RZ, 0xfc, !PT ;  /* 0x0000000500057212 */ /* 0x000fca00078efcff */
[----:B------:R0:W-:Y:S01]  /*5490*/  STG.E.U8 desc[UR36][R8.64], R5 ;  /* 0x0000000508007986 */ /* 0x0001e2000c101124 */
[----:B------:R-:W-:Y:S05]  /*54a0*/  BRA `(.L_x_14961) ;  /* 0x0000000800187947 */ /* 0x000fea0003800000 */
.L_x_14972:
        /* <DEDUP_REMOVED lines=13> */
.L_x_14976:
[----:B------:R-:W-:Y:S01]  /*5580*/  IMAD.MOV.U32 R0, RZ, RZ, 0x7f ;  /* 0x0000007fff007424 */ /* 0x000fe200078e00ff */
[----:B------:R-:W-:-:S04]  /*5590*/  ISETP.GT.U32.AND P0, PT, R3, 0x7f800000, PT ;  /* 0x7f8000000300780c */ /* 0x000fc80003f04070 */
[----:B------:R-:W-:-:S09]  /*55a0*/  SEL R0, R0, 0x7c, P0 ;  /* 0x0000007c00007807 */ /* 0x000fd20000000000 */
.L_x_14977:
[----:B------:R-:W-:Y:S05]  /*55b0*/  BSYNC B0 ;  /* 0x0000000000007941 */ /* 0x000fea0003800000 */
.L_x_14975:
[----:B------:R-:W-:-:S04]  /*55c0*/  LOP3.LUT R3, R5, 0x80000000, RZ, 0xc0, !PT ;  /* 0x8000000005037812 */ /* 0x000fc800078ec0ff */
[----:B------:R-:W-:-:S04]  /*55d0*/  SHF.R.U32.HI R3, RZ, 0x18, R3 ;  /* 0x00000018ff037819 */ /* 0x000fc80000011603 */
[----:B------:R-:W-:-:S05]  /*55e0*/  LOP3.LUT R3, R0, R3, RZ, 0xfc, !PT ;  /* 0x0000000300037212 */ /* 0x000fca00078efcff */
[----:B------:R0:W-:Y:S01]  /*55f0*/  STG.E.U8 desc[UR36][R8.64], R3 ;  /* 0x0000000308007986 */ /* 0x0001e2000c101124 */
[----:B------:R-:W-:Y:S05]  /*5600*/  BRA `(.L_x_14961) ;  /* 0x0000000400c07947 */ /* 0x000fea0003800000 */
.L_x_14971:
[----:B------:R-:W0:Y:S02]  /*5610*/  I2F.S8 R0, R18 ;  /* 0x0000001200007306 */ /* 0x000e240000001400 */
[----:B0-----:R-:W-:-:S05]  /*5620*/  F2FP.BF16.F32.PACK_AB R0, RZ, R0 ;  /* 0x00000000ff00723e */ /* 0x001fca00000010ff */
[----:B------:R0:W-:Y:S01]  /*5630*/  STG.E.U16 desc[UR36][R8.64], R0 ;  /* 0x0000000008007986 */ /* 0x0001e2000c101524 */
[----:B------:R-:W-:Y:S05]  /*5640*/  BRA `(.L_x_14961) ;  /* 0x0000000400b07947 */ /* 0x000fea0003800000 */
.L_x_14968:
        /* <DEDUP_REMOVED lines=12> */
.L_x_14980:
        /* <DEDUP_REMOVED lines=17> */
.L_x_14983:
[----:B------:R-:W-:-:S04]  /*5820*/  LOP3.LUT R3, R5, 0x80000000, RZ, 0xc0, !PT ;  /* 0x8000000005037812 */ /* 0x000fc800078ec0ff */
[----:B------:R-:W-:-:S04]  /*5830*/  SHF.R.U32.HI R3, RZ, 0x18, R3 ;  /* 0x00000018ff037819 */ /* 0x000fc80000011603 */
[----:B------:R-:W-:-:S04]  /*5840*/  LOP3.LUT R0, R0, R3, RZ, 0xfc, !PT ;  /* 0x0000000300007212 */ /* 0x000fc800078efcff */
[----:B------:R-:W-:-:S07]  /*5850*/  PRMT R4, R0, 0x7610, R4 ;  /* 0x0000761000047816 */ /* 0x000fce0000000004 */
.L_x_14982:
[----:B------:R-:W-:Y:S05]  /*5860*/  BSYNC B0 ;  /* 0x0000000000007941 */ /* 0x000fea0003800000 */
.L_x_14981:
[----:B------:R3:W-:Y:S01]  /*5870*/  STG.E.U8 desc[UR36][R8.64], R4 ;  /* 0x0000000408007986 */ /* 0x0007e2000c101124 */
[----:B------:R-:W-:Y:S05]  /*5880*/  BRA `(.L_x_14961) ;  /* 0x0000000400207947 */ /* 0x000fea0003800000 */
.L_x_14979:
        /* <DEDUP_REMOVED lines=17> */
.L_x_14986:
[----:B------:R-:W-:-:S04]  /*59a0*/  LOP3.LUT R3, R5, 0x80000000, RZ, 0xc0, !PT ;  /* 0x8000000005037812 */ /* 0x000fc800078ec0ff */
[----:B------:R-:W-:-:S04]  /*59b0*/  SHF.R.U32.HI R3, RZ, 0x18, R3 ;  /* 0x00000018ff037819 */ /* 0x000fc80000011603 */
[----:B------:R-:W-:-:S04]  /*59c0*/  LOP3.LUT R0, R0, R3, RZ, 0xfc, !PT ;  /* 0x0000000300007212 */ /* 0x000fc800078efcff */
[----:B------:R-:W-:-:S07]  /*59d0*/  PRMT R4, R0, 0x7610, R4 ;  /* 0x0000761000047816 */ /* 0x000fce0000000004 */
.L_x_14985:
[----:B------:R-:W-:Y:S05]  /*59e0*/  BSYNC B0 ;  /* 0x0000000000007941 */ /* 0x000fea0003800000 */
.L_x_14984:
[----:B------:R0:W-:Y:S01]  /*59f0*/  STG.E.U8 desc[UR36][R8.64], R4 ;  /* 0x0000000408007986 */ /* 0x0001e2000c101124 */
[----:B------:R-:W-:Y:S05]  /*5a00*/  BRA `(.L_x_14961) ;  /* 0x0000000000c07947 */ /* 0x000fea0003800000 */
.L_x_14978:
        /* <DEDUP_REMOVED lines=22> */
.L_x_14960:
        /* <DEDUP_REMOVED lines=16> */
.L_x_14989:
[----:B------:R-:W-:Y:S05]  /*5c70*/  BRA `(.L_x_14961) ;  /* 0x0000000000247947 */ /* 0x000fea0003800000 */
.L_x_14988:
[----:B------:R-:W-:-:S04]  /*5c80*/  LOP3.LUT R18, R18, 0xffff, RZ, 0xc0, !PT ;  /* 0x0000ffff12127812 */ /* 0x000fc800078ec0ff */
[----:B------:R-:W-:-:S05]  /*5c90*/  PRMT R18, R18, 0x8880, RZ ;  /* 0x0000888012127816 */ /* 0x000fca00000000ff */
[----:B------:R-:W-:-:S05]  /*5ca0*/  IMAD.MOV.U32 R4, RZ, RZ, R18 ;  /* 0x000000ffff047224 */ /* 0x000fca00078e0012 */
[----:B------:R-:W-:-:S05]  /*5cb0*/  SHF.R.S32.HI R5, RZ, 0x1f, R4 ;  /* 0x0000001fff057819 */ /* 0x000fca0000011404 */
[----:B------:R2:W-:Y:S01]  /*5cc0*/  STG.E.64 desc[UR36][R8.64], R4 ;  /* 0x0000000408007986 */ /* 0x0005e2000c101b24 */
[----:B------:R-:W-:Y:S05]  /*5cd0*/  BRA `(.L_x_14961) ;  /* 0x00000000000c7947 */ /* 0x000fea0003800000 */
.L_x_14987:
[----:B------:R-:W-:-:S04]  /*5ce0*/  LOP3.LUT R18, R18, 0xffff, RZ, 0xc0, !PT ;  /* 0x0000ffff12127812 */ /* 0x000fc800078ec0ff */
[----:B------:R-:W-:-:S05]  /*5cf0*/  PRMT R3, R18, 0x8880, RZ ;  /* 0x0000888012037816 */ /* 0x000fca00000000ff */
[----:B------:R0:W-:Y:S02]  /*5d00*/  STG.E desc[UR36][R8.64], R3 ;  /* 0x0000000308007986 */ /* 0x0001e4000c101924 */
.L_x_14961:
        /* <DEDUP_REMOVED lines=23> */
.L_x_14993:
[----:B------:R3:W-:Y:S01]  /*5e80*/  STG.E.U8 desc[UR36][R8.64], R17 ;  /* 0x0000001108007986 */ /* 0x0007e2000c101124 */
[----:B------:R-:W-:Y:S05]  /*5e90*/  BRA `(.L_x_14995) ;  /* 0x0000000c00987947 */ /* 0x000fea0003800000 */
.L_x_14992:
        /* <DEDUP_REMOVED lines=12> */
.L_x_14997:
[----:B------:R-:W-:-:S04]  /*5f60*/  LOP3.LUT R17, R17, 0xffff, RZ, 0xc0, !PT ;  /* 0x0000ffff11117812 */ /* 0x000fc800078ec0ff */
[----:B------:R-:W-:-:S05]  /*5f70*/  PRMT R3, R17, 0x8880, RZ ;  /* 0x0000888011037816 */ /* 0x000fca00000000ff */
[----:B------:R2:W-:Y:S01]  /*5f80*/  STG.E desc[UR36][R8.64], R3 ;  /* 0x0000000308007986 */ /* 0x0005e2000c101924 */
[----:B------:R-:W-:Y:S05]  /*5f90*/  BRA `(.L_x_14995) ;  /* 0x0000000c00587947 */ /* 0x000fea0003800000 */
.L_x_14996:
[----:B------:R-:W-:-:S04]  /*5fa0*/  PRMT R3, R17, 0x8880, RZ ;  /* 0x0000888011037816 */ /* 0x000fc800000000ff */
[----:B------:R-:W-:-:S05]  /*5fb0*/  PRMT R3, R3, 0x7710, RZ ;  /* 0x0000771003037816 */ /* 0x000fca00000000ff */
[----:B------:R0:W-:Y:S01]  /*5fc0*/  STG.E.U16 desc[UR36][R8.64], R3 ;  /* 0x0000000308007986 */ /* 0x0001e2000c101524 */
[----:B------:R-:W-:Y:S05]  /*5fd0*/  BRA `(.L_x_14995) ;  /* 0x0000000c00487947 */ /* 0x000fea0003800000 */
.L_x_14991:
        /* <DEDUP_REMOVED lines=9> */
.L_x_14999:
[----:B------:R-:W0:Y:S02]  /*6070*/  I2F.S8 R0, R17 ;  /* 0x0000001100007306 */ /* 0x000e240000001400 */
[----:B0-----:R-:W-:-:S05]  /*6080*/  F2FP.F16.F32.PACK_AB R0, RZ, R0 ;  /* 0x00000000ff00723e */ /* 0x001fca00000000ff */
[----:B------:R0:W-:Y:S01]  /*6090*/  STG.E.U16 desc[UR36][R8.64], R0 ;  /* 0x0000000008007986 */ /* 0x0001e2000c101524 */
[----:B------:R-:W-:Y:S05]  /*60a0*/  BRA `(.L_x_14995) ;  /* 0x0000000c00147947 */ /* 0x000fea0003800000 */
.L_x_14998:
        /* <DEDUP_REMOVED lines=10> */
.L_x_15001:
[----:B------:R-:W0:Y:S02]  /*6150*/  I2F.S8 R17, R17 ;  /* 0x0000001100117306 */ /* 0x000e240000001400 */
[----:B0-----:R-:W-:-:S04]  /*6160*/  F2FP.F16.F32.PACK_AB R3, RZ, R17 ;  /* 0x00000011ff03723e */ /* 0x001fc800000000ff */
[----:B------:R-:W-:-:S05]  /*6170*/  PRMT R3, R3, 0x5410, RZ ;  /* 0x0000541003037816 */ /* 0x000fca00000000ff */
[----:B------:R0:W-:Y:S01]  /*6180*/  STG.E desc[UR36][R8.64], R3 ;  /* 0x0000000308007986 */ /* 0x0001e2000c101924 */
[----:B------:R-:W-:Y:S05]  /*6190*/  BRA `(.L_x_14995) ;  /* 0x0000000800d87947 */ /* 0x000fea0003800000 */
.L_x_15000:
[----:B------:R-:W-:-:S04]  /*61a0*/  PRMT R4, R17, 0x8880, RZ ;  /* 0x0000888011047816 */ /* 0x000fc800000000ff */
[----:B------:R-:W-:-:S06]  /*61b0*/  PRMT R4, R4, 0x7710, RZ ;  /* 0x0000771004047816 */ /* 0x000fcc00000000ff */
[----:B------:R-:W0:Y:S02]  /*61c0*/  I2F.F64.S16 R4, R4 ;  /* 0x0000000400047312 */ /* 0x000e240000101c00 */
[----:B0-----:R0:W-:Y:S01]  /*61d0*/  STG.E.64 desc[UR36][R8.64], R4 ;  /* 0x0000000408007986 */ /* 0x0011e2000c101b24 */
[----:B------:R-:W-:Y:S05]  /*61e0*/  BRA `(.L_x_14995) ;  /* 0x0000000800c47947 */ /* 0x000fea0003800000 */
.L_x_14990:
        /* <DEDUP_REMOVED lines=12> */
.L_x_15004:
[----:B------:R-:W-:Y:S02]  /*62b0*/  PRMT R4, R17, 0x8880, RZ ;  /* 0x0000888011047816 */ /* 0x000fe400000000ff */
[----:B------:R-:W-:Y:S02]  /*62c0*/  CS2R R6, SRZ ;  /* 0x0000000000067805 */ /* 0x000fe4000001ff00 */
[----:B------:R-:W-:-:S06]  /*62d0*/  PRMT R4, R4, 0x7710, RZ ;  /* 0x0000771004047816 */ /* 0x000fcc00000000ff */
[----:B------:R-:W0:Y:S02]  /*62e0*/  I2F.F64.S16 R4, R4 ;  /* 0x0000000400047312 */ /* 0x000e240000101c00 */
[----:B0-----:R0:W-:Y:S01]  /*62f0*/  STG.E.128 desc[UR36][R8.64], R4 ;  /* 0x0000000408007986 */ /* 0x0011e2000c101d24 */
[----:B------:R-:W-:Y:S05]  /*6300*/  BRA `(.L_x_14995) ;  /* 0x00000008007c7947 */ /* 0x000fea0003800000 */
.L_x_15003:
        /* <DEDUP_REMOVED lines=21> */
.L_x_15008:
[----:B------:R-:W-:Y:S05]  /*6460*/  BSYNC B0 ;  /* 0x0000000000007941 */ /* 0x000fea0003800000 */
.L_x_15007:
[----:B------:R-:W-:-:S05]  /*6470*/  LOP3.LUT R5, R0, R5, RZ, 0xfc, !PT ;  /* 0x0000000500057212 */ /* 0x000fca00078efcff */
[----:B------:R0:W-:Y:S01]  /*6480*/  STG.E.U8 desc[UR36][R8.64], R5 ;  /* 0x0000000508007986 */ /* 0x0001e2000c101124 */
[----:B------:R-:W-:Y:S05]  /*6490*/  BRA `(.L_x_14995) ;  /* 0x0000000800187947 */ /* 0x000fea0003800000 */
.L_x_15006:
        /* <DEDUP_REMOVED lines=13> */
.L_x_15010:
[----:B------:R-:W-:Y:S01]  /*6570*/  IMAD.MOV.U32 R0, RZ, RZ, 0x7f ;  /* 0x0000007fff007424 */ /* 0x000fe200078e00ff */
[----:B------:R-:W-:-:S04]  /*6580*/  ISETP.GT.U32.AND P0, PT, R3, 0x7f800000, PT ;  /* 0x7f8000000300780c */ /* 0x000fc80003f04070 */
[----:B------:R-:W-:-:S09]  /*6590*/  SEL R0, R0, 0x7c, P0 ;  /* 0x0000007c00007807 */ /* 0x000fd20000000000 */
.L_x_15011:
[----:B------:R-:W-:Y:S05]  /*65a0*/  BSYNC B0 ;  /* 0x0000000000007941 */ /* 0x000fea0003800000 */
.L_x_15009:
[----:B------:R-:W-:-:S04]  /*65b0*/  LOP3.LUT R3, R17, 0x80000000, RZ, 0xc0, !PT ;  /* 0x8000000011037812 */ /* 0x000fc800078ec0ff */
[----:B------:R-:W-:-:S04]  /*65c0*/  SHF.R.U32.HI R3, RZ, 0x18, R3 ;  /* 0x00000018ff037819 */ /* 0x000fc80000011603 */
[----:B------:R-:W-:-:S05]  /*65d0*/  LOP3.LUT R3, R0, R3, RZ, 0xfc, !PT ;  /* 0x0000000300037212 */ /* 0x000fca00078efcff */
[----:B------:R0:W-:Y:S01]  /*65e0*/  STG.E.U8 desc[UR36][R8.64], R3 ;  /* 0x0000000308007986 */ /* 0x0001e2000c101124 */
[----:B------:R-:W-:Y:S05]  /*65f0*/  BRA `(.L_x_14995) ;  /* 0x0000000400c07947 */ /* 0x000fea0003800000 */
.L_x_15005:
[----:B------:R-:W0:Y:S02]  /*6600*/  I2F.S8 R0, R17 ;  /* 0x0000001100007306 */ /* 0x000e240000001400 */
[----:B0-----:R-:W-:-:S05]  /*6610*/  F2FP.BF16.F32.PACK_AB R0, RZ, R0 ;  /* 0x00000000ff00723e */ /* 0x001fca00000010ff */
[----:B------:R0:W-:Y:S01]  /*6620*/  STG.E.U16 desc[UR36][R8.64], R0 ;  /* 0x0000000008007986 */ /* 0x0001e2000c101524 */
[----:B------:R-:W-:Y:S05]  /*6630*/  BRA `(.L_x_14995) ;  /* 0x0000000400b07947 */ /* 0x000fea0003800000 */
.L_x_15002:
        /* <DEDUP_REMOVED lines=12> */
.L_x_15014:
        /* <DEDUP_REMOVED lines=17> */
.L_x_15017:
[----:B------:R-:W-:-:S04]  /*6810*/  LOP3.LUT R3, R17, 0x80000000, RZ, 0xc0, !PT ;  /* 0x8000000011037812 */ /* 0x000fc800078ec0ff */
[----:B------:R-:W-:-:S04]  /*6820*/  SHF.R.U32.HI R3, RZ, 0x18, R3 ;  /* 0x00000018ff037819 */ /* 0x000fc80000011603 */
[----:B------:R-:W-:-:S04]  /*6830*/  LOP3.LUT R0, R0, R3, RZ, 0xfc, !PT ;  /* 0x0000000300007212 */ /* 0x000fc800078efcff */
[----:B------:R-:W-:-:S07]  /*6840*/  PRMT R4, R0, 0x7610, R4 ;  /* 0x0000761000047816 */ /* 0x000fce0000000004 */
.L_x_15016:
[----:B------:R-:W-:Y:S05]  /*6850*/  BSYNC B0 ;  /* 0x0000000000007941 */ /* 0x000fea0003800000 */
.L_x_15015:
[----:B------:R0:W-:Y:S01]  /*6860*/  STG.E.U8 desc[UR36][R8.64], R4 ;  /* 0x0000000408007986 */ /* 0x0001e2000c101124 */
[----:B------:R-:W-:Y:S05]  /*6870*/  BRA `(.L_x_14995) ;  /* 0x0000000400207947 */ /* 0x000fea0003800000 */
.L_x_15013:
        /* <DEDUP_REMOVED lines=17> */
.L_x_15020:
[----:B------:R-:W-:-:S04]  /*6990*/  LOP3.LUT R3, R17, 0x80000000, RZ, 0xc0, !PT ;  /* 0x8000000011037812 */ /* 0x000fc800078ec0ff */
[----:B------:R-:W-:-:S04]  /*69a0*/  SHF.R.U32.HI R3, RZ, 0x18, R3 ;  /* 0x00000018ff037819 */ /* 0x000fc80000011603 */
[----:B------:R-:W-:-:S04]  /*69b0*/  LOP3.LUT R0, R0, R3, RZ, 0xfc, !PT ;  /* 0x0000000300007212 */ /* 0x000fc800078efcff */
[----:B------:R-:W-:-:S07]  /*69c0*/  PRMT R4, R0, 0x7610, R4 ;  /* 0x0000761000047816 */ /* 0x000fce0000000004 */
.L_x_15019:
[----:B------:R-:W-:Y:S05]  /*69d0*/  BSYNC B0 ;  /* 0x0000000000007941 */ /* 0x000fea0003800000 */
.L_x_15018:
[----:B------:R0:W-:Y:S01]  /*69e0*/  STG.E.U8 desc[UR36][R8.64], R4 ;  /* 0x0000000408007986 */ /* 0x0001e2000c101124 */
[----:B------:R-:W-:Y:S05]  /*69f0*/  BRA `(.L_x_14995) ;  /* 0x0000000000c07947 */ /* 0x000fea0003800000 */
.L_x_15012:
        /* <DEDUP_REMOVED lines=22> */
.L_x_14994:
        /* <DEDUP_REMOVED lines=16> */
.L_x_15023:
[----:B------:R-:W-:Y:S05]  /*6c60*/  BRA `(.L_x_14995) ;  /* 0x0000000000247947 */ /* 0x000fea0003800000 */
.L_x_15022:
[----:B------:R-:W-:-:S04]  /*6c70*/  LOP3.LUT R17, R17, 0xffff, RZ, 0xc0, !PT ;  /* 0x0000ffff11117812 */ /* 0x000fc800078ec0ff */
[----:B------:R-:W-:-:S05]  /*6c80*/  PRMT R17, R17, 0x8880, RZ ;  /* 0x0000888011117816 */ /* 0x000fca00000000ff */
[----:B------:R-:W-:-:S05]  /*6c90*/  IMAD.MOV.U32 R4, RZ, RZ, R17 ;  /* 0x000000ffff047224 */ /* 0x000fca00078e0011 */
[----:B------:R-:W-:-:S05]  /*6ca0*/  SHF.R.S32.HI R5, RZ, 0x1f, R4 ;  /* 0x0000001fff057819 */ /* 0x000fca0000011404 */
[----:B------:R0:W-:Y:S01]  /*6cb0*/  STG.E.64 desc[UR36][R8.64], R4 ;  /* 0x0000000408007986 */ /* 0x0001e2000c101b24 */
[----:B------:R-:W-:Y:S05]  /*6cc0*/  BRA `(.L_x_14995) ;  /* 0x00000000000c7947 */ /* 0x000fea0003800000 */
.L_x_15021:
[----:B------:R-:W-:-:S04]  /*6cd0*/  LOP3.LUT R17, R17, 0xffff, RZ, 0xc0, !PT ;  /* 0x0000ffff11117812 */ /* 0x000fc800078ec0ff */
[----:B------:R-:W-:-:S05]  /*6ce0*/  PRMT R3, R17, 0x8880, RZ ;  /* 0x0000888011037816 */ /* 0x000fca00000000ff */
[----:B------:R0:W-:Y:S02]  /*6cf0*/  STG.E desc[UR36][R8.64], R3 ;  /* 0x0000000308007986 */ /* 0x0001e4000c101924 */
.L_x_14995:
[----:B------:R-:W-:-:S07]  /*6d00*/  VIADD R2, R2, 0x80 ;  /* 0x0000008002027836 */ /* 0x000fce0000000000 */
.L_x_14955:
[----:B------:R-:W-:Y:S05]  /*6d10*/  BSYNC B6 ;  /* 0x0000000000067941 */ /* 0x000fea0003800000 */
.L_x_14954:
        /* <DEDUP_REMOVED lines=21> */
.L_x_15027:
[----:B------:R-:W-:Y:S01]  /*6e70*/  STG.E.U8 desc[UR36][R2.64], R16 ;  /* 0x0000001002007986 */ /* 0x000fe2000c101124 */
[----:B------:R-:W-:Y:S05]  /*6e80*/  EXIT ;  /* 0x000000000000794d */ /* 0x000fea0003800000 */
.L_x_15026:
        /* <DEDUP_REMOVED lines=12> */
.L_x_15030:
[----:B------:R-:W-:-:S04]  /*6f50*/  LOP3.LUT R16, R16, 0xffff, RZ, 0xc0, !PT ;  /* 0x0000ffff10107812 */ /* 0x000fc800078ec0ff */
[----:B------:R-:W-:-:S05]  /*6f60*/  PRMT R5, R16, 0x8880, RZ ;  /* 0x0000888010057816 */ /* 0x000fca00000000ff */
[----:B------:R-:W-:Y:S01]  /*6f70*/  STG.E desc[UR36][R2.64], R5 ;  /* 0x0000000502007986 */ /* 0x000fe2000c101924 */
[----:B------:R-:W-:Y:S05]  /*6f80*/  EXIT ;  /* 0x000000000000794d */ /* 0x000fea0003800000 */
.L_x_15029:
[----:B------:R-:W-:-:S04]  /*6f90*/  PRMT R5, R16, 0x8880, RZ ;  /* 0x0000888010057816 */ /* 0x000fc800000000ff */
[----:B------:R-:W-:-:S05]  /*6fa0*/  PRMT R5, R5, 0x7710, RZ ;  /* 0x0000771005057816 */ /* 0x000fca00000000ff */
[----:B------:R-:W-:Y:S01]  /*6fb0*/  STG.E.U16 desc[UR36][R2.64], R5 ;  /* 0x0000000502007986 */ /* 0x000fe2000c101524 */
[----:B------:R-:W-:Y:S05]  /*6fc0*/  EXIT ;  /* 0x000000000000794d */ /* 0x000fea0003800000 */
.L_x_15025:
        /* <DEDUP_REMOVED lines=9> */
.L_x_15032:
[----:B------:R-:W0:Y:S02]  /*7060*/  I2F.S8 R0, R16 ;  /* 0x0000001000007306 */ /* 0x000e240000001400 */
[----:B0-----:R-:W-:-:S05]  /*7070*/  F2FP.F16.F32.PACK_AB R0, RZ, R0 ;  /* 0x00000000ff00723e */ /* 0x001fca00000000ff */
[----:B------:R-:W-:Y:S01]  /*7080*/  STG.E.U16 desc[UR36][R2.64], R0 ;  /* 0x0000000002007986 */ /* 0x000fe2000c101524 */
[----:B------:R-:W-:Y:S05]  /*7090*/  EXIT ;  /* 0x000000000000794d */ /* 0x000fea0003800000 */
.L_x_15031:
        /* <DEDUP_REMOVED lines=10> */
.L_x_15034:
[----:B------:R-:W0:Y:S02]  /*7140*/  I2F.S8 R16, R16 ;  /* 0x0000001000107306 */ /* 0x000e240000001400 */
[----:B0-----:R-:W-:-:S04]  /*7150*/  F2FP.F16.F32.PACK_AB R5, RZ, R16 ;  /* 0x00000010ff05723e */ /* 0x001fc800000000ff */
[----:B------:R-:W-:-:S05]  /*7160*/  PRMT R5, R5, 0x5410, RZ ;  /* 0x0000541005057816 */ /* 0x000fca00000000ff */
[----:B------:R-:W-:Y:S01]  /*7170*/  STG.E desc[UR36][R2.64], R5 ;  /* 0x0000000502007986 */ /* 0x000fe2000c101924 */
[----:B------:R-:W-:Y:S05]  /*7180*/  EXIT ;  /* 0x000000000000794d */ /* 0x000fea0003800000 */
.L_x_15033:
[----:B------:R-:W-:-:S04]  /*7190*/  PRMT R4, R16, 0x8880, RZ ;  /* 0x0000888010047816 */ /* 0x000fc800000000ff */
[----:B------:R-:W-:-:S06]  /*71a0*/  PRMT R4, R4, 0x7710, RZ ;  /* 0x0000771004047816 */ /* 0x000fcc00000000ff */
[----:B------:R-:W0:Y:S02]  /*71b0*/  I2F.F64.S16 R4, R4 ;  /* 0x0000000400047312 */ /* 0x000e240000101c00 */
[----:B0-----:R-:W-:Y:S01]  /*71c0*/  STG.E.64 desc[UR36][R2.64], R4 ;  /* 0x0000000402007986 */ /* 0x001fe2000c101b24 */
[----:B------:R-:W-:Y:S05]  /*71d0*/  EXIT ;  /* 0x000000000000794d */ /* 0x000fea0003800000 */
.L_x_15024:
        /* <DEDUP_REMOVED lines=12> */
.L_x_15037:
[----:B------:R-:W-:Y:S02]  /*72a0*/  PRMT R4, R16, 0x8880, RZ ;  /* 0x0000888010047816 */ /* 0x000fe400000000ff */
[----:B------:R-:W-:Y:S02]  /*72b0*/  CS2R R6, SRZ ;  /* 0x0000000000067805 */ /* 0x000fe4000001ff00 */
[----:B------:R-:W-:-:S06]  /*72c0*/  PRMT R4, R4, 0x7710, RZ ;  /* 0x0000771004047816 */ /* 0x000fcc00000000ff */
[----:B------:R-:W0:Y:S02]  /*72d0*/  I2F.F64.S16 R4, R4 ;  /* 0x0000000400047312 */ /* 0x000e240000101c00 */
[----:B0-----:R-:W-:Y:S01]  /*72e0*/  STG.E.128 desc[UR36][R2.64], R4 ;  /* 0x0000000402007986 */ /* 0x001fe2000c101d24 */
[----:B------:R-:W-:Y:S05]  /*72f0*/  EXIT ;  /* 0x000000000000794d */ /* 0x000fea0003800000 */
.L_x_15036:
        /* <DEDUP_REMOVED lines=21> */
.L_x_15041:
[----:B------:R-:W-:Y:S05]  /*7450*/  BSYNC B0 ;  /* 0x0000000000007941 */ /* 0x000fea0003800000 */
.L_x_15040:
[----:B------:R-:W-:-:S05]  /*7460*/  LOP3.LUT R5, R0, R5, RZ, 0xfc, !PT ;  /* 0x0000000500057212 */ /* 0x000fca00078efcff */
[----:B------:R-:W-:Y:S01]  /*7470*/  STG.E.U8 desc[UR36][R2.64], R5 ;  /* 0x0000000502007986 */ /* 0x000fe2000c101124 */
[----:B------:R-:W-:Y:S05]  /*7480*/  EXIT ;  /* 0x000000000000794d */ /* 0x000fea0003800000 */
.L_x_15039:
        /* <DEDUP_REMOVED lines=13> */
.L_x_15043:
[----:B------:R-:W-:Y:S01]  /*7560*/  IMAD.MOV.U32 R0, RZ, RZ, 0x7f ;  /* 0x0000007fff007424 */ /* 0x000fe200078e00ff */
[----:B------:R-:W-:-:S04]  /*7570*/  ISETP.GT.U32.AND P0, PT, R4, 0x7f800000, PT ;  /* 0x7f8000000400780c */ /* 0x000fc80003f04070 */
[----:B------:R-:W-:-:S09]  /*7580*/  SEL R0, R0, 0x7c, P0 ;  /* 0x0000007c00007807 */ /* 0x000fd20000000000 */
.L_x_15044:
[----:B------:R-:W-:Y:S05]  /*7590*/  BSYNC B0 ;  /* 0x0000000000007941 */ /* 0x000fea0003800000 */
.L_x_15042:
[----:B------:R-:W-:-:S04]  /*75a0*/  LOP3.LUT R4, R5, 0x80000000, RZ, 0xc0, !PT ;  /* 0x8000000005047812 */ /* 0x000fc800078ec0ff */
[----:B------:R-:W-:-:S04]  /*75b0*/  SHF.R.U32.HI R5, RZ, 0x18, R4 ;  /* 0x00000018ff057819 */ /* 0x000fc80000011604 */
[----:B------:R-:W-:-:S05]  /*75c0*/  LOP3.LUT R5, R0, R5, RZ, 0xfc, !PT ;  /* 0x0000000500057212 */ /* 0x000fca00078efcff */
[----:B------:R-:W-:Y:S01]  /*75d0*/  STG.E.U8 desc[UR36][R2.64], R5 ;  /* 0x0000000502007986 */ /* 0x000fe2000c101124 */
[----:B------:R-:W-:Y:S05]  /*75e0*/  EXIT ;  /* 0x000000000000794d */ /* 0x000fea0003800000 */
.L_x_15038:
[----:B------:R-:W0:Y:S02]  /*75f0*/  I2F.S8 R0, R16 ;  /* 0x0000001000007306 */ /* 0x000e240000001400 */
[----:B0-----:R-:W-:-:S05]  /*7600*/  F2FP.BF16.F32.PACK_AB R0, RZ, R0 ;  /* 0x00000000ff00723e */ /* 0x001fca00000010ff */
[----:B------:R-:W-:Y:S01]  /*7610*/  STG.E.U16 desc[UR36][R2.64], R0 ;  /* 0x0000000002007986 */ /* 0x000fe2000c101524 */
[----:B------:R-:W-:Y:S05]  /*7620*/  EXIT ;  /* 0x000000000000794d */ /* 0x000fea0003800000 */
.L_x_15035:
        /* <DEDUP_REMOVED lines=12> */
.L_x_15047:
        /* <DEDUP_REMOVED lines=17> */
.L_x_15050:
[----:B------:R-:W-:-:S04]  /*7800*/  LOP3.LUT R0, R7, 0x80000000, RZ, 0xc0, !PT ;  /* 0x8000000007007812 */ /* 0x000fc800078ec0ff */
[----:B------:R-:W-:-:S04]  /*7810*/  SHF.R.U32.HI R5, RZ, 0x18, R0 ;  /* 0x00000018ff057819 */ /* 0x000fc80000011600 */
[----:B------:R-:W-:-:S04]  /*7820*/  LOP3.LUT R4, R4, R5, RZ, 0xfc, !PT ;  /* 0x0000000504047212 */ /* 0x000fc800078efcff */
[----:B------:R-:W-:-:S07]  /*7830*/  PRMT R0, R4, 0x7610, R0 ;  /* 0x0000761004007816 */ /* 0x000fce0000000000 */
.L_x_15049:
[----:B------:R-:W-:Y:S05]  /*7840*/  BSYNC B0 ;  /* 0x0000000000007941 */ /* 0x000fea0003800000 */
.L_x_15048:
[----:B------:R-:W-:Y:S01]  /*7850*/  STG.E.U8 desc[UR36][R2.64], R0 ;  /* 0x0000000002007986 */ /* 0x000fe2000c101124 */
[----:B------:R-:W-:Y:S05]  /*7860*/  EXIT ;  /* 0x000000000000794d */ /* 0x000fea0003800000 */
.L_x_15046:
        /* <DEDUP_REMOVED lines=17> */
.L_x_15053:
[----:B------:R-:W-:-:S04]  /*7980*/  LOP3.LUT R0, R7, 0x80000000, RZ, 0xc0, !PT ;  /* 0x8000000007007812 */ /* 0x000fc800078ec0ff */
[----:B------:R-:W-:-:S04]  /*7990*/  SHF.R.U32.HI R5, RZ, 0x18, R0 ;  /* 0x00000018ff057819 */ /* 0x000fc80000011600 */
[----:B------:R-:W-:-:S04]  /*79a0*/  LOP3.LUT R4, R4, R5, RZ, 0xfc, !PT ;  /* 0x0000000504047212 */ /* 0x000fc800078efcff */
[----:B------:R-:W-:-:S07]  /*79b0*/  PRMT R0, R4, 0x7610, R0 ;  /* 0x0000761004007816 */ /* 0x000fce0000000000 */
.L_x_15052:
[----:B------:R-:W-:Y:S05]  /*79c0*/  BSYNC B0 ;  /* 0x0000000000007941 */ /* 0x000fea0003800000 */
.L_x_15051:
[----:B------:R-:W-:Y:S01]  /*79d0*/  STG.E.U8 desc[UR36][R2.64], R0 ;  /* 0x0000000002007986 */ /* 0x000fe2000c101124 */
[----:B------:R-:W-:Y:S05]  /*79e0*/  EXIT ;  /* 0x000000000000794d */ /* 0x000fea0003800000 */
.L_x_15045:
        /* <DEDUP_REMOVED lines=22> */
.L_x_15028:
        /* <DEDUP_REMOVED lines=16> */
.L_x_15056:
[----:B------:R-:W-:Y:S05]  /*7c50*/  EXIT ;  /* 0x000000000000794d */ /* 0x000fea0003800000 */
.L_x_15055:
[----:B------:R-:W-:-:S04]  /*7c60*/  LOP3.LUT R16, R16, 0xffff, RZ, 0xc0, !PT ;  /* 0x0000ffff10107812 */ /* 0x000fc800078ec0ff */
[----:B------:R-:W-:-:S05]  /*7c70*/  PRMT R16, R16, 0x8880, RZ ;  /* 0x0000888010107816 */ /* 0x000fca00000000ff */
[----:B------:R-:W-:-:S05]  /*7c80*/  IMAD.MOV.U32 R4, RZ, RZ, R16 ;  /* 0x000000ffff047224 */ /* 0x000fca00078e0010 */
[----:B------:R-:W-:-:S05]  /*7c90*/  SHF.R.S32.HI R5, RZ, 0x1f, R4 ;  /* 0x0000001fff057819 */ /* 0x000fca0000011404 */
[----:B------:R-:W-:Y:S01]  /*7ca0*/  STG.E.64 desc[UR36][R2.64], R4 ;  /* 0x0000000402007986 */ /* 0x000fe2000c101b24 */
[----:B------:R-:W-:Y:S05]  /*7cb0*/  EXIT ;  /* 0x000000000000794d */ /* 0x000fea0003800000 */
.L_x_15054:
[----:B------:R-:W-:-:S04]  /*7cc0*/  LOP3.LUT R16, R16, 0xffff, RZ, 0xc0, !PT ;  /* 0x0000ffff10107812 */ /* 0x000fc800078ec0ff */
[----:B------:R-:W-:-:S05]  /*7cd0*/  PRMT R5, R16, 0x8880, RZ ;  /* 0x0000888010057816 */ /* 0x000fca00000000ff */
[----:B------:R-:W-:Y:S01]  /*7ce0*/  STG.E desc[UR36][R2.64], R5 ;  /* 0x0000000502007986 */ /* 0x000fe2000c101924 */
[----:B------:R-:W-:Y:S05]  /*7cf0*/  EXIT ;  /* 0x000000000000794d */ /* 0x000fea0003800000 */
.L_x_15057:
        /* <DEDUP_REMOVED lines=16> */
.L_x_26261:


//--------------------- .text._ZN2at6native18elementwise_kernelILi128ELi4EZNS0_22gpu_kernel_impl_nocastINS0_13AUnaryFunctorIaaaNS0_16BitwiseOrFunctorIaEEEEEEvRNS_18TensorIteratorBaseERKT_EUliE_EEviT1_ --------------------------
	.section	.text._ZN2at6native18elementwise_kernelILi128ELi4EZNS0_22gpu_kernel_impl_nocastINS0_13AUnaryFunctorIaaaNS0_16BitwiseOrFunctorIaEEEEEEvRNS_18TensorIteratorBaseERKT_EUliE_EEviT1_,"ax",@progbits
	.align	128
        .global         _ZN2at6native18elementwise_kernelILi128ELi4EZNS0_22gpu_kernel_impl_nocastINS0_13AUnaryFunctorIaaaNS0_16BitwiseOrFunctorIaEEEEEEvRNS_18TensorIteratorBaseERKT_EUliE_EEviT1_
        .type           _ZN2at6native18elementwise_kernelILi128ELi4EZNS0_22gpu_kernel_impl_nocastINS0_13AUnaryFunctorIaaaNS0_16BitwiseOrFunctorIaEEEEEEvRNS_18TensorIteratorBaseERKT_EUliE_EEviT1_,@function
        .size           _ZN2at6native18elementwise_kernelILi128ELi4EZNS0_22gpu_kernel_impl_nocastINS0_13AUnaryFunctorIaaaNS0_16BitwiseOrFunctorIaEEEEEEvRNS_18TensorIteratorBaseERKT_EUliE_EEviT1_,(.L_x_26262 - _ZN2at6native18elementwise_kernelILi128ELi4EZNS0_22gpu_kernel_impl_nocastINS0_13AUnaryFunctorIaaaNS0_16BitwiseOrFunctorIaEEEEEEvRNS_18TensorIteratorBaseERKT_EUliE_EEviT1_)
        .other          _ZN2at6native18elementwise_kernelILi128ELi4EZNS0_22gpu_kernel_impl_nocastINS0_13AUnaryFunctorIaaaNS0_16BitwiseOrFunctorIaEEEEEEvRNS_18TensorIteratorBaseERKT_EUliE_EEviT1_,@"STO_CUDA_ENTRY STV_DEFAULT"
_ZN2at6native18elementwise_kernelILi128ELi4EZNS0_22gpu_kernel_impl_nocastINS0_13AUnaryFunctorIaaaNS0_16BitwiseOrFunctorIaEEEEEEvRNS_18TensorIteratorBaseERKT_EUliE_EEviT1_:
.text._ZN2at6native18elementwise_kernelILi128ELi4EZNS0_22gpu_kernel_impl_nocastINS0_13AUnaryFunctorIaaaNS0_16BitwiseOrFunctorIaEEEEEEvRNS_18TensorIteratorBaseERKT_EUliE_EEviT1_:
        /* <DEDUP_REMOVED lines=312> */
.L_x_15060:
        /* <DEDUP_REMOVED lines=10> */
.L_x_15059:
[----:B------:R-:W-:Y:S05]  /*1420*/  BSYNC B0 ;  /* 0x0000000000007941 */ /* 0x000fea0003800000 */
.L_x_15058:
        /* <DEDUP_REMOVED lines=305> */
.L_x_15063:
        /* <DEDUP_REMOVED lines=314> */
.L_x_15064:
        /* <DEDUP_REMOVED lines=10> */
.L_x_15062:
[----:B------:R-:W-:Y:S05]  /*3b80*/  BSYNC B0 ;  /* 0x0000000000007941 */ /* 0x000fea0003800000 */
.L_x_15061:
        /* <DEDUP_REMOVED lines=304> */
.L_x_15065:
        /* <DEDUP_REMOVED lines=10> */
.L_x_15066:
        /* <DEDUP_REMOVED lines=13> */
.L_x_26262:


//--------------------- .text._ZN2at6native27unrolled_elementwise_kernelINS0_13AUnaryFunctorIaaaNS0_16BitwiseOrFunctorIaEEEESt5arrayIPcLm2EELi4E23TrivialOffsetCalculatorILi1EjESA_NS0_6memory15LoadWithoutCastENSB_16StoreWithoutCastEEEviT_T0_T2_T3_T4_T5_ --------------------------
	.section	.text._ZN2at6native27unrolled_elementwise_kernelINS0_13AUnaryFunctorIaaaNS0_16BitwiseOrFunctorIaEEEESt5arrayIPcLm2EELi4E23TrivialOffsetCalculatorILi1EjESA_NS0_6memory15LoadWithoutCastENSB_16StoreWithoutCastEEEviT_T0_T2_T3_T4_T5_,"ax",@progbits
	.align	128
        .global         _ZN2at6native27unrolled_elementwise_kernelINS0_13AUnaryFunctorIaaaNS0_16BitwiseOrFunctorIaEEEESt5arrayIPcLm2EELi4E23TrivialOffsetCalculatorILi1EjESA_NS0_6memory15LoadWithoutCastENSB_16StoreWithoutCastEEEviT_T0_T2_T3_T4_T5_
        .type           _ZN2at6native27unrolled_elementwise_kernelINS0_13AUnaryFunctorIaaaNS0_16BitwiseOrFunctorIaEEEESt5arrayIPcLm2EELi4E23TrivialOffsetCalculatorILi1EjESA_NS0_6memory15LoadWithoutCastENSB_16StoreWithoutCastEEEviT_T0_T2_T3_T4_T5_,@function
        .size           _ZN2at6native27unrolled_elementwise_kernelINS0_13AUnaryFunctorIaaaNS0_16BitwiseOrFunctorIaEEEESt5arrayIPcLm2EELi4E23TrivialOffsetCalculatorILi1EjESA_NS0_6memory15LoadWithoutCastENSB_16StoreWithoutCastEEEviT_T0_T2_T3_T4_T5_,(.L_x_26263 - _ZN2at6native27unrolled_elementwise_kernelINS0_13AUnaryFunctorIaaaNS0_16BitwiseOrFunctorIaEEEESt5arrayIPcLm2EELi4E23TrivialOffsetCalculatorILi1EjESA_NS0_6memory15LoadWithoutCastENSB_16StoreWithoutCastEEEviT_T0_T2_T3_T4_T5_)
        .other          _ZN2at6native27unrolled_elementwise_kernelINS0_13AUnaryFunctorIaaaNS0_16BitwiseOrFunctorIaEEEESt5arrayIPcLm2EELi4E23TrivialOffsetCalculatorILi1EjESA_NS0_6memory15LoadWithoutCastENSB_16StoreWithoutCastEEEviT_T0_T2_T3_T4_T5_,@"STO_CUDA_ENTRY STV_DEFAULT"
_ZN2at6native27unrolled_elementwise_kernelINS0_13AUnaryFunctorIaaaNS0_16BitwiseOrFunctorIaEEEESt5arrayIPcLm2EELi4E23TrivialOffsetCalculatorILi1EjESA_NS0_6memory15LoadWithoutCastENSB_16StoreWithoutCastEEEviT_T0_T2_T3_T4_T5_:
.text._ZN2at6native27unrolled_elementwise_kernelINS0_13AUnaryFunctorIaaaNS0_16BitwiseOrFunctorIaEEEESt5arrayIPcLm2EELi4E23TrivialOffsetCalculatorILi1EjESA_NS0_6memory15LoadWithoutCastENSB_16StoreWithoutCastEEEviT_T0_T2_T3_T4_T5_:
        /* <DEDUP_REMOVED lines=65> */
.L_x_15068:
[----:B------:R-:W-:Y:S05]  /*0410*/  BSYNC B0 ;  /* 0x0000000000007941 */ /* 0x000fea0003800000 */
.L_x_15067:
        /* <DEDUP_REMOVED lines=8> */
.L_x_15069:
        /* <DEDUP_REMOVED lines=14> */
.L_x_26263:


//--------------------- .text._ZN2at6native29vectorized_elementwise_kernelILi2ENS0_13AUnaryFunctorIaaaNS0_16BitwiseOrFunctorIaEEEESt5arrayIPcLm2EEEEviT0_T1_ --------------------------
	.section	.text._ZN2at6native29vectorized_elementwise_kernelILi2ENS0_13AUnaryFunctorIaaaNS0_16BitwiseOrFunctorIaEEEESt5arrayIPcLm2EEEEviT0_T1_,"ax",@progbits
	.align	128
        .global         _ZN2at6native29vectorized_elementwise_kernelILi2ENS0_13AUnaryFunctorIaaaNS0_16BitwiseOrFunctorIaEEEESt5arrayIPcLm2EEEEviT0_T1_
        .type           _ZN2at6native29vectorized_elementwise_kernelILi2ENS0_13AUnaryFunctorIaaaNS0_16BitwiseOrFunctorIaEEEESt5arrayIPcLm2EEEEviT0_T1_,@function
        .size           _ZN2at6native29vectorized_elementwise_kernelILi2ENS0_13AUnaryFunctorIaaaNS0_16BitwiseOrFunctorIaEEEESt5arrayIPcLm2EEEEviT0_T1_,(.L_x_26264 - _ZN2at6native29vectorized_elementwise_kernelILi2ENS0_13AUnaryFunctorIaaaNS0_16BitwiseOrFunctorIaEEEESt5arrayIPcLm2EEEEviT0_T1_)
        .other          _ZN2at6native29vectorized_elementwise_kernelILi2ENS0_13AUnaryFunctorIaaaNS0_16BitwiseOrFunctorIaEEEESt5arrayIPcLm2EEEEviT0_T1_,@"STO_CUDA_ENTRY STV_DEFAULT"
_ZN2at6native29vectorized_elementwise_kernelILi2ENS0_13AUnaryFunctorIaaaNS0_16BitwiseOrFunctorIaEEEESt5arrayIPcLm2EEEEviT0_T1_:
.text._ZN2at6native29vectorized_elementwise_kernelILi2ENS0_13AUnaryFunctorIaaaNS0_16BitwiseOrFunctorIaEEEESt5arrayIPcLm2EEEEviT0_T1_:
        /* <DEDUP_REMOVED lines=51> */
.L_x_15070:
        /* <DEDUP_REMOVED lines=98> */
.L_x_15073:
        /* <DEDUP_REMOVED lines=8> */
.L_x_15074:
        /* <DEDUP_REMOVED lines=8> */
.L_x_15075:
        /* <DEDUP_REMOVED lines=9> */
.L_x_15076:
[----:B------:R-:W-:Y:S05]  /*0ae0*/  BSYNC B1 ;  /* 0x0000000000017941 */ /* 0x000fea0003800000 */
.L_x_15072:
[----:B------:R-:W-:-:S13]  /*0af0*/  ISETP.GE.AND P0, PT, R14, R15, PT ;  /* 0x0000000f0e00720c */ /* 0x000fda0003f06270 */
[----:B0-----:R-:W0:Y:S01]  /*0b00*/  @!P0 LDC.64 R6, c[0x0][0x218] ;  /* 0x00008600ff068b82 */ /* 0x001e220000000a00 */
[C---:B-12---:R-:W-:Y:S02]  /*0b10*/  @!P0 VIADD R5, R14.reuse, UR4 ;  /* 0x000000040e058c36 */ /* 0x046fe40008000000 */
[----:B------:R-:W-:-:S03]  /*0b20*/  @!P0 VIADD R14, R14, 0x80 ;  /* 0x000000800e0e8836 */ /* 0x000fc60000000000 */
[----:B0-----:R-:W-:-:S05]  /*0b30*/  @!P0 IADD3 R4, P1, R5, R6, RZ ;  /* 0x0000000605048210 */ /* 0x001fca0007f3e0ff */
[----:B------:R-:W-:-:S05]  /*0b40*/  @!P0 IMAD.X R5, RZ, RZ, R7, P1 ;  /* 0x000000ffff058224 */ /* 0x000fca00008e0607 */
[----:B------:R2:W-:Y:S03]  /*0b50*/  @!P0 STG.E.U8 desc[UR8][R4.64], R2 ;  /* 0x0000000204008986 */ /* 0x0005e6000c101108 */
.L_x_15077:
[----:B------:R-:W-:Y:S05]  /*0b60*/  BSYNC B0 ;  /* 0x0000000000007941 */ /* 0x000fea0003800000 */
.L_x_15071:
        /* <DEDUP_REMOVED lines=9> */
.L_x_15078:
        /* <DEDUP_REMOVED lines=16> */
.L_x_26264:


//--------------------- .text._ZN2at6native29vectorized_elementwise_kernelILi4ENS0_13AUnaryFunctorIaaaNS0_16BitwiseOrFunctorIaEEEESt5arrayIPcLm2EEEEviT0_T1_ --------------------------
	.section	.text._ZN2at6native29vectorized_elementwise_kernelILi4ENS0_13AUnaryFunctorIaaaNS0_16BitwiseOrFunctorIaEEEESt5arrayIPcLm2EEEEviT0_T1_,"ax",@progbits
	.align	128
        .global         _ZN2at6native29vectorized_elementwise_kernelILi4ENS0_13AUnaryFunctorIaaaNS0_16BitwiseOrFunctorIaEEEESt5arrayIPcLm2EEEEviT0_T1_
        .type           _ZN2at6native29vectorized_elementwise_kernelILi4ENS0_13AUnaryFunctorIaaaNS0_16BitwiseOrFunctorIaEEEESt5arrayIPcLm2EEEEviT0_T1_,@function
        .size           _ZN2at6native29vectorized_elementwise_kernelILi4ENS0_13AUnaryFunctorIaaaNS0_16BitwiseOrFunctorIaEEEESt5arrayIPcLm2EEEEviT0_T1_,(.L_x_26265 - _ZN2at6native29vectorized_elementwise_kernelILi4ENS0_13AUnaryFunctorIaaaNS0_16BitwiseOrFunctorIaEEEESt5arrayIPcLm2EEEEviT0_T1_)
        .other          _ZN2at6native29vectorized_elementwise_kernelILi4ENS0_13AUnaryFunctorIaaaNS0_16BitwiseOrFunctorIaEEEESt5arrayIPcLm2EEEEviT0_T1_,@"STO_CUDA_ENTRY STV_DEFAULT"
_ZN2at6native29vectorized_elementwise_kernelILi4ENS0_13AUnaryFunctorIaaaNS0_16BitwiseOrFunctorIaEEEESt5arrayIPcLm2EEEEviT0_T1_:
.text._ZN2at6native29vectorized_elementwise_kernelILi4ENS0_13AUnaryFunctorIaaaNS0_16BitwiseOrFunctorIaEEEESt5arrayIPcLm2EEEEviT0_T1_:
        /* <DEDUP_REMOVED lines=49> */
.L_x_15079:
        /* <DEDUP_REMOVED lines=98> */
.L_x_15082:
        /* <DEDUP_REMOVED lines=8> */
.L_x_15083:
        /* <DEDUP_REMOVED lines=8> */
.L_x_15084:
        /* <DEDUP_REMOVED lines=9> */
.L_x_15085:
[----:B------:R-:W-:Y:S05]  /*0ac0*/  BSYNC B1 ;  /* 0x0000000000017941 */ /* 0x000fea0003800000 */
.L_x_15081:
[----:B------:R-:W-:-:S13]  /*0ad0*/  ISETP.GE.AND P0, PT, R14, R15, PT ;  /* 0x0000000f0e00720c */ /* 0x000fda0003f06270 */
[----:B0-----:R-:W0:Y:S01]  /*0ae0*/  @!P0 LDC.64 R6, c[0x0][0x218] ;  /* 0x00008600ff068b82 */ /* 0x001e220000000a00 */
[C---:B-12---:R-:W-:Y:S02]  /*0af0*/  @!P0 VIADD R5, R14.reuse, UR4 ;  /* 0x000000040e058c36 */ /* 0x046fe40008000000 */
[----:B------:R-:W-:-:S03]  /*0b00*/  @!P0 VIADD R14, R14, 0x80 ;  /* 0x000000800e0e8836 */ /* 0x000fc60000000000 */
[----:B0-----:R-:W-:-:S05]  /*0b10*/  @!P0 IADD3 R4, P1, R5, R6, RZ ;  /* 0x0000000605048210 */ /* 0x001fca0007f3e0ff */
[----:B------:R-:W-:-:S05]  /*0b20*/  @!P0 IMAD.X R5, RZ, RZ, R7, P1 ;  /* 0x000000ffff058224 */ /* 0x000fca00008e0607 */
[----:B------:R2:W-:Y:S03]  /*0b30*/  @!P0 STG.E.U8 desc[UR8][R4.64], R2 ;  /* 0x0000000204008986 */ /* 0x0005e6000c101108 */
.L_x_15086:
[----:B------:R-:W-:Y:S05]  /*0b40*/  BSYNC B0 ;  /* 0x0000000000007941 */ /* 0x000fea0003800000 */
.L_x_15080:
        /* <DEDUP_REMOVED lines=9> */
.L_x_15087:
        /* <DEDUP_REMOVED lines=10> */
.L_x_26265:


//--------------------- .text._ZN2at6native29vectorized_elementwise_kernelILi8ENS0_13AUnaryFunctorIaaaNS0_16BitwiseOrFunctorIaEEEESt5arrayIPcLm2EEEEviT0_T1_ --------------------------
	.section	.text._ZN2at6native29vectorized_elementwise_kernelILi8ENS0_13AUnaryFunctorIaaaNS0_16BitwiseOrFunctorIaEEEESt5arrayIPcLm2EEEEviT0_T1_,"ax",@progbits
	.align	128
        .global         _ZN2at6native29vectorized_elementwise_kernelILi8ENS0_13AUnaryFunctorIaaaNS0_16BitwiseOrFunctorIaEEEESt5arrayIPcLm2EEEEviT0_T1_
        .type           _ZN2at6native29vectorized_elementwise_kernelILi8ENS0_13AUnaryFunctorIaaaNS0_16BitwiseOrFunctorIaEEEESt5arrayIPcLm2EEEEviT0_T1_,@function
        .size           _ZN2at6native29vectorized_elementwise_kernelILi8ENS0_13AUnaryFunctorIaaaNS0_16BitwiseOrFunctorIaEEEESt5arrayIPcLm2EEEEviT0_T1_,(.L_x_26266 - _ZN2at6native29vectorized_elementwise_kernelILi8ENS0_13AUnaryFunctorIaaaNS0_16BitwiseOrFunctorIaEEEESt5arrayIPcLm2EEEEviT0_T1_)
        .other          _ZN2at6native29vectorized_elementwise_kernelILi8ENS0_13AUnaryFunctorIaaaNS0_16BitwiseOrFunctorIaEEEESt5arrayIPcLm2EEEEviT0_T1_,@"STO_CUDA_ENTRY STV_DEFAULT"
_ZN2at6native29vectorized_elementwise_kernelILi8ENS0_13AUnaryFunctorIaaaNS0_16BitwiseOrFunctorIaEEEESt5arrayIPcLm2EEEEviT0_T1_:
.text._ZN2at6native29vectorized_elementwise_kernelILi8ENS0_13AUnaryFunctorIaaaNS0_16BitwiseOrFunctorIaEEEESt5arrayIPcLm2EEEEviT0_T1_:
        /* <DEDUP_REMOVED lines=49> */
.L_x_15088:
        /* <DEDUP_REMOVED lines=98> */
.L_x_15091:
        /* <DEDUP_REMOVED lines=8> */
.L_x_15092:
        /* <DEDUP_REMOVED lines=8> */
.L_x_15093:
        /* <DEDUP_REMOVED lines=9> */
.L_x_15094:
[----:B------:R-:W-:Y:S05]  /*0ac0*/  BSYNC B1 ;  /* 0x0000000000017941 */ /* 0x000fea0003800000 */
.L_x_15090:
[----:B------:R-:W-:-:S13]  /*0ad0*/  ISETP.GE.AND P0, PT, R21, R0, PT ;  /* 0x000000001500720c */ /* 0x000fda0003f06270 */
[----:B------:R-:W3:Y:S01]  /*0ae0*/  @!P0 LDC.64 R4, c[0x0][0x218] ;  /* 0x00008600ff048b82 */ /* 0x000ee20000000a00 */
[C---:B012---:R-:W-:Y:S02]  /*0af0*/  @!P0 VIADD R3, R21.reuse, UR4 ;  /* 0x0000000415038c36 */ /* 0x047fe40008000000 */
[----:B------:R-:W-:-:S03]  /*0b00*/  @!P0 VIADD R21, R21, 0x80 ;  /* 0x0000008015158836 */ /* 0x000fc60000000000 */
[----:B---3--:R-:W-:-:S05]  /*0b10*/  @!P0 IADD3 R2, P1, R3, R4, RZ ;  /* 0x0000000403028210 */ /* 0x008fca0007f3e0ff */
[----:B------:R-:W-:-:S05]  /*0b20*/  @!P0 IMAD.X R3, RZ, RZ, R5, P1 ;  /* 0x000000ffff038224 */ /* 0x000fca00008e0605 */
[----:B------:R2:W-:Y:S03]  /*0b30*/  @!P0 STG.E.U8 desc[UR8][R2.64], R28 ;  /* 0x0000001c02008986 */ /* 0x0005e6000c101108 */
.L_x_15095:
[----:B------:R-:W-:Y:S05]  /*0b40*/  BSYNC B0 ;  /* 0x0000000000007941 */ /* 0x000fea0003800000 */
.L_x_15089:
        /* <DEDUP_REMOVED lines=9> */
.L_x_15096:
        /* <DEDUP_REMOVED lines=10> */
.L_x_26266:


//--------------------- .text._ZN2at6native18elementwise_kernelILi128ELi4EZNS0_15gpu_kernel_implINS0_13BinaryFunctorIaaaNS0_16BitwiseOrFunctorIaEEEEEEvRNS_18TensorIteratorBaseERKT_EUliE_EEviT1_ --------------------------
	.section	.text._ZN2at6native18elementwise_kernelILi128ELi4EZNS0_15gpu_kernel_implINS0_13BinaryFunctorIaaaNS0_16BitwiseOrFunctorIaEEEEEEvRNS_18TensorIteratorBaseERKT_EUliE_EEviT1_,"ax",@progbits
	.align	128
        .global         _ZN2at6native18elementwise_kernelILi128ELi4EZNS0_15gpu_kernel_implINS0_13BinaryFunctorIaaaNS0_16BitwiseOrFunctorIaEEEEEEvRNS_18TensorIteratorBaseERKT_EUliE_EEviT1_
        .type           _ZN2at6native18elementwise_kernelILi128ELi4EZNS0_15gpu_kernel_implINS0_13BinaryFunctorIaaaNS0_16BitwiseOrFunctorIaEEEEEEvRNS_18TensorIteratorBaseERKT_EUliE_EEviT1_,@function
        .size           _ZN2at6native18elementwise_kernelILi128ELi4EZNS0_15gpu_kernel_implINS0_13BinaryFunctorIaaaNS0_16BitwiseOrFunctorIaEEEEEEvRNS_18TensorIteratorBaseERKT_EUliE_EEviT1_,(.L_x_26267 - _ZN2at6native18elementwise_kernelILi128ELi4EZNS0_15gpu_kernel_implINS0_13BinaryFunctorIaaaNS0_16BitwiseOrFunctorIaEEEEEEvRNS_18TensorIteratorBaseERKT_EUliE_EEviT1_)
        .other          _ZN2at6native18elementwise_kernelILi128ELi4EZNS0_15gpu_kernel_implINS0_13BinaryFunctorIaaaNS0_16BitwiseOrFunctorIaEEEEEEvRNS_18TensorIteratorBaseERKT_EUliE_EEviT1_,@"STO_CUDA_ENTRY STV_DEFAULT"
_ZN2at6native18elementwise_kernelILi128ELi4EZNS0_15gpu_kernel_implINS0_13BinaryFunctorIaaaNS0_16BitwiseOrFunctorIaEEEEEEvRNS_18TensorIteratorBaseERKT_EUliE_EEviT1_:
.text._ZN2at6native18elementwise_kernelILi128ELi4EZNS0_15gpu_kernel_implINS0_13BinaryFunctorIaaaNS0_16BitwiseOrFunctorIaEEEEEEvRNS_18TensorIteratorBaseERKT_EUliE_EEviT1_:
        /* <DEDUP_REMOVED lines=365> */
.L_x_15099:
        /* <DEDUP_REMOVED lines=20> */
.L_x_15103:
[----:B------:R0:W5:Y:S01]  /*1810*/  LDG.E.U8 R19, desc[UR36][R2.64] ;  /* 0x0000002402137981 */ /* 0x000162000c1e1100 */
[----:B------:R-:W-:Y:S05]  /*1820*/  BRA `(.L_x_15105) ;  /* 0x0000000c00547947 */ /* 0x000fea0003800000 */
.L_x_15102:
        /* <DEDUP_REMOVED lines=8> */
.L_x_15107:
[----:B------:R0:W5:Y:S01]  /*18b0*/  LDG.E.U8 R19, desc[UR36][R2.64] ;  /* 0x0000002402137981 */ /* 0x000162000c1e1100 */
[----:B------:R-:W-:Y:S05]  /*18c0*/  BRA `(.L_x_15105) ;  /* 0x0000000c002c7947 */ /* 0x000fea0003800000 */
.L_x_15106:
[----:B------:R0:W5:Y:S01]  /*18d0*/  LDG.E.U16 R19, desc[UR36][R2.64] ;  /* 0x0000002402137981 */ /* 0x000162000c1e1500 */
[----:B------:R-:W-:Y:S05]  /*18e0*/  BRA `(.L_x_15105) ;  /* 0x0000000c00247947 */ /* 0x000fea0003800000 */
.L_x_15101:
        /* <DEDUP_REMOVED lines=9> */
.L_x_15109:
[----:B------:R-:W2:Y:S02]  /*1980*/  LDG.E.U16 R0, desc[UR36][R2.64] ;  /* 0x0000002402007981 */ /* 0x000ea4000c1e1500 */
[----:B--2---:R-:W-:-:S06]  /*1990*/  HADD2.F32 R0, -RZ, R0.H0_H0 ;  /* 0x20000000ff007230 */ /* 0x004fcc0000004100 */
[----:B------:R-:W0:Y:S02]  /*19a0*/  F2I.FTZ.TRUNC.NTZ R0, R0 ;  /* 0x0000000000007305 */ /* 0x000e24000021f100 */
[----:B0-----:R-:W-:Y:S01]  /*19b0*/  PRMT R19, R0, 0x7610, R19 ;  /* 0x0000761000137816 */ /* 0x001fe20000000013 */
[----:B------:R-:W-:Y:S06]  /*19c0*/  BRA `(.L_x_15105) ;  /* 0x0000000800ec7947 */ /* 0x000fec0003800000 */
.L_x_15108:
        /* <DEDUP_REMOVED lines=9> */
.L_x_15111:
[----:B------:R-:W2:Y:S02]  /*1a60*/  LDG.E.U16 R2, desc[UR36][R2.64] ;  /* 0x0000002402027981 */ /* 0x000ea4000c1e1500 */
[----:B--2---:R-:W-:-:S06]  /*1a70*/  HADD2.F32 R0, -RZ, R2.H0_H0 ;  /* 0x20000002ff007230 */ /* 0x004fcc0000004100 */
[----:B------:R-:W0:Y:S02]  /*1a80*/  F2I.FTZ.TRUNC.NTZ R0, R0 ;  /* 0x0000000000007305 */ /* 0x000e24000021f100 */
[----:B0-----:R-:W-:Y:S01]  /*1a90*/  PRMT R19, R0, 0x7610, R19 ;  /* 0x0000761000137816 */ /* 0x001fe20000000013 */
[----:B------:R-:W-:Y:S06]  /*1aa0*/  BRA `(.L_x_15105) ;  /* 0x0000000800b47947 */ /* 0x000fec0003800000 */
.L_x_15110:
[----:B------:R-:W2:Y:S02]  /*1ab0*/  LDG.E.64 R2, desc[UR36][R2.64] ;  /* 0x0000002402027981 */ /* 0x000ea4000c1e1b00 */
[----:B--2---:R0:W1:Y:S01]  /*1ac0*/  F2I.F64.TRUNC R19, R2 ;  /* 0x0000000200137311 */ /* 0x004062000030d100 */
[----:B------:R-:W-:Y:S05]  /*1ad0*/  BRA `(.L_x_15105) ;  /* 0x0000000800a87947 */ /* 0x000fea0003800000 */
.L_x_15100:
        /* <DEDUP_REMOVED lines=12> */
.L_x_15114:
[----:B------:R-:W2:Y:S02]  /*1ba0*/  LDG.E.64 R2, desc[UR36][R2.64] ;  /* 0x0000002402027981 */ /* 0x000ea4000c1e1b00 */
[----:B--2---:R3:W4:Y:S01]  /*1bb0*/  F2I.F64.TRUNC R19, R2 ;  /* 0x0000000200137311 */ /* 0x004722000030d100 */
[----:B------:R-:W-:Y:S05]  /*1bc0*/  BRA `(.L_x_15105) ;  /* 0x00000008006c7947 */ /* 0x000fea0003800000 */
.L_x_15113:
        /* <DEDUP_REMOVED lines=28> */
.L_x_15116:
        /* <DEDUP_REMOVED lines=15> */
.L_x_15115:
[----:B------:R-:W2:Y:S02]  /*1e80*/  LDG.E.U16 R0, desc[UR36][R2.64] ;  /* 0x0000002402007981 */ /* 0x000ea4000c1e1500 */
[----:B--2---:R-:W-:-:S06]  /*1e90*/  IMAD.U32 R0, R0, 0x10000, RZ ;  /* 0x0001000000007824 */ /* 0x004fcc00078e00ff */
[----:B------:R-:W0:Y:S02]  /*1ea0*/  F2I.FTZ.TRUNC.NTZ R0, R0 ;  /* 0x0000000000007305 */ /* 0x000e24000021f100 */
[----:B0-----:R-:W-:Y:S01]  /*1eb0*/  PRMT R19, R0, 0x7610, R19 ;  /* 0x0000761000137816 */ /* 0x001fe20000000013 */
[----:B------:R-:W-:Y:S06]  /*1ec0*/  BRA `(.L_x_15105) ;  /* 0x0000000400ac7947 */ /* 0x000fec0003800000 */
.L_x_15112:
        /* <DEDUP_REMOVED lines=10> */
.L_x_15119:
        /* <DEDUP_REMOVED lines=21> */
.L_x_15123:
[----:B------:R-:W-:Y:S05]  /*20c0*/  BSYNC B1 ;  /* 0x0000000000017941 */ /* 0x000fea0003800000 */
.L_x_15122:
[----:B------:R-:W-:Y:S01]  /*20d0*/  LEA R3, R0, 0x3b800000, 0x17 ;  /* 0x3b80000000037811 */ /* 0x000fe200078eb8ff */
[----:B------:R-:W-:-:S05]  /*20e0*/  IMAD.SHL.U32 R0, R2, 0x100000, RZ ;  /* 0x0010000002007824 */ /* 0x000fca00078e00ff */
[----:B------:R-:W-:-:S07]  /*20f0*/  LOP3.LUT R0, R3, R0, R4, 0xfe, !PT ;  /* 0x0000000003007212 */ /* 0x000fce00078efe04 */
.L_x_15121:
[----:B------:R-:W-:Y:S05]  /*2100*/  BSYNC B0 ;  /* 0x0000000000007941 */ /* 0x000fea0003800000 */
.L_x_15120:
[----:B------:R-:W0:Y:S02]  /*2110*/  F2I.FTZ.TRUNC.NTZ R0, R0 ;  /* 0x0000000000007305 */ /* 0x000e24000021f100 */
[----:B0-----:R-:W-:Y:S01]  /*2120*/  PRMT R19, R0, 0x7610, R19 ;  /* 0x0000761000137816 */ /* 0x001fe20000000013 */
[----:B------:R-:W-:Y:S06]  /*2130*/  BRA `(.L_x_15105) ;  /* 0x0000000400107947 */ /* 0x000fec0003800000 */
.L_x_15118:
        /* <DEDUP_REMOVED lines=21> */
.L_x_15127:
[----:B------:R-:W-:Y:S05]  /*2290*/  BSYNC B1 ;  /* 0x0000000000017941 */ /* 0x000fea0003800000 */
.L_x_15126:
[----:B------:R-:W-:Y:S01]  /*22a0*/  LEA R3, R0, 0x37800000, 0x17 ;  /* 0x3780000000037811 */ /* 0x000fe200078eb8ff */
[----:B------:R-:W-:-:S05]  /*22b0*/  IMAD.SHL.U32 R0, R2, 0x200000, RZ ;  /* 0x0020000002007824 */ /* 0x000fca00078e00ff */
[----:B------:R-:W-:-:S07]  /*22c0*/  LOP3.LUT R0, R3, R0, R4, 0xfe, !PT ;  /* 0x0000000003007212 */ /* 0x000fce00078efe04 */
.L_x_15125:
[----:B------:R-:W-:Y:S05]  /*22d0*/  BSYNC B0 ;  /* 0x0000000000007941 */ /* 0x000fea0003800000 */
.L_x_15124:
[----:B------:R-:W0:Y:S02]  /*22e0*/  F2I.FTZ.TRUNC.NTZ R0, R0 ;  /* 0x0000000000007305 */ /* 0x000e24000021f100 */
[----:B0-----:R-:W-:Y:S01]  /*22f0*/  PRMT R19, R0, 0x7610, R19 ;  /* 0x0000761000137816 */ /* 0x001fe20000000013 */
[----:B------:R-:W-:Y:S06]  /*2300*/  BRA `(.L_x_15105) ;  /* 0x00000000009c7947 */ /* 0x000fec0003800000 */
.L_x_15117:
        /* <DEDUP_REMOVED lines=14> */
.L_x_15131:
[----:B------:R-:W-:Y:S05]  /*23f0*/  BSYNC B0 ;  /* 0x0000000000007941 */ /* 0x000fea0003800000 */
.L_x_15130:
[----:B------:R-:W0:Y:S02]  /*2400*/  F2I.FTZ.TRUNC.NTZ R0, R0 ;  /* 0x0000000000007305 */ /* 0x000e24000021f100 */
[----:B0-----:R-:W-:Y:S01]  /*2410*/  PRMT R19, R0, 0x7610, R19 ;  /* 0x0000761000137816 */ /* 0x001fe20000000013 */
[----:B------:R-:W-:Y:S06]  /*2420*/  BRA `(.L_x_15105) ;  /* 0x0000000000547947 */ /* 0x000fec0003800000 */
.L_x_15104:
        /* <DEDUP_REMOVED lines=16> */
.L_x_15132:
[----:B------:R-:W-:Y:S01]  /*2530*/  PRMT R19, RZ, 0x7610, R19 ;  /* 0x00007610ff137816 */ /* 0x000fe20000000013 */
[----:B------:R-:W-:Y:S06]  /*2540*/  BRA `(.L_x_15105) ;  /* 0x00000000000c7947 */ /* 0x000fec0003800000 */
.L_x_15129:
[----:B------:R2:W5:Y:S01]  /*2550*/  LDG.E.U8 R19, desc[UR36][R2.64] ;  /* 0x0000002402137981 */ /* 0x000562000c1e1100 */
[----:B------:R-:W-:Y:S05]  /*2560*/  BRA `(.L_x_15105) ;  /* 0x0000000000047947 */ /* 0x000fea0003800000 */
.L_x_15128:
[----:B------:R1:W5:Y:S02]  /*2570*/  LDG.E.U8 R19, desc[UR36][R2.64] ;  /* 0x0000002402137981 */ /* 0x000364000c1e1100 */
.L_x_15105:
        /* <DEDUP_REMOVED lines=17> */
.L_x_15136:
[----:B------:R3:W5:Y:S01]  /*2690*/  LDG.E.U8 R0, desc[UR36][R2.64] ;  /* 0x0000002402007981 */ /* 0x000762000c1e1100 */
[----:B------:R-:W-:Y:S05]  /*26a0*/  BRA `(.L_x_15138) ;  /* 0x0000000c00547947 */ /* 0x000fea0003800000 */
.L_x_15135:
        /* <DEDUP_REMOVED lines=8> */
.L_x_15140:
[----:B------:R1:W5:Y:S01]  /*2730*/  LDG.E.U8 R0, desc[UR36][R2.64] ;  /* 0x0000002402007981 */ /* 0x000362000c1e1100 */
[----:B------:R-:W-:Y:S05]  /*2740*/  BRA `(.L_x_15138) ;  /* 0x0000000c002c7947 */ /* 0x000fea0003800000 */
.L_x_15139:
[----:B------:R2:W5:Y:S01]  /*2750*/  LDG.E.U16 R0, desc[UR36][R2.64] ;  /* 0x0000002402007981 */ /* 0x000562000c1e1500 */
[----:B------:R-:W-:Y:S05]  /*2760*/  BRA `(.L_x_15138) ;  /* 0x0000000c00247947 */ /* 0x000fea0003800000 */
.L_x_15134:
        /* <DEDUP_REMOVED lines=9> */
.L_x_15142:
[----:B------:R-:W2:Y:S02]  /*2800*/  LDG.E.U16 R4, desc[UR36][R2.64] ;  /* 0x0000002402047981 */ /* 0x000ea4000c1e1500 */
[----:B--2---:R-:W-:-:S06]  /*2810*/  HADD2.F32 R4, -RZ, R4.H0_H0 ;  /* 0x20000004ff047230 */ /* 0x004fcc0000004100 */
[----:B------:R-:W0:Y:S02]  /*2820*/  F2I.FTZ.TRUNC.NTZ R4, R4 ;  /* 0x0000000400047305 */ /* 0x000e24000021f100 */
[----:B0-----:R-:W-:Y:S01]  /*2830*/  PRMT R0, R4, 0x7610, R0 ;  /* 0x0000761004007816 */ /* 0x001fe20000000000 */
[----:B------:R-:W-:Y:S06]  /*2840*/  BRA `(.L_x_15138) ;  /* 0x0000000800ec7947 */ /* 0x000fec0003800000 */
.L_x_15141:
        /* <DEDUP_REMOVED lines=9> */
.L_x_15144:
[----:B------:R-:W2:Y:S02]  /*28e0*/  LDG.E.U16 R2, desc[UR36][R2.64] ;  /* 0x0000002402027981 */ /* 0x000ea4000c1e1500 */
[----:B--2---:R-:W-:-:S06]  /*28f0*/  HADD2.F32 R4, -RZ, R2.H0_H0 ;  /* 0x20000002ff047230 */ /* 0x004fcc0000004100 */
[----:B------:R-:W0:Y:S02]  /*2900*/  F2I.FTZ.TRUNC.NTZ R4, R4 ;  /* 0x0000000400047305 */ /* 0x000e24000021f100 */
[----:B0-----:R-:W-:Y:S01]  /*2910*/  PRMT R0, R4, 0x7610, R0 ;  /* 0x0000761004007816 */ /* 0x001fe20000000000 */
[----:B------:R-:W-:Y:S06]  /*2920*/  BRA `(.L_x_15138) ;  /* 0x0000000800b47947 */ /* 0x000fec0003800000 */
.L_x_15143:
[----:B------:R-:W2:Y:S02]  /*2930*/  LDG.E.64 R2, desc[UR36][R2.64] ;  /* 0x0000002402027981 */ /* 0x000ea4000c1e1b00 */
[----:B--2---:R0:W1:Y:S01]  /*2940*/  F2I.F64.TRUNC R0, R2 ;  /* 0x0000000200007311 */ /* 0x004062000030d100 */
[----:B------:R-:W-:Y:S05]  /*2950*/  BRA `(.L_x_15138) ;  /* 0x0000000800a87947 */ /* 0x000fea0003800000 */
.L_x_15133:
        /* <DEDUP_REMOVED lines=12> */
.L_x_15147:
[----:B------:R-:W2:Y:S02]  /*2a20*/  LDG.E.64 R2, desc[UR36][R2.64] ;  /* 0x0000002402027981 */ /* 0x000ea4000c1e1b00 */
[----:B--2---:R0:W1:Y:S01]  /*2a30*/  F2I.F64.TRUNC R0, R2 ;  /* 0x0000000200007311 */ /* 0x004062000030d100 */
[----:B------:R-:W-:Y:S05]  /*2a40*/  BRA `(.L_x_15138) ;  /* 0x00000008006c7947 */ /* 0x000fea0003800000 */
.L_x_15146:
        /* <DEDUP_REMOVED lines=28> */
.L_x_15149:
        /* <DEDUP_REMOVED lines=15> */
.L_x_15148:
[----:B------:R-:W2:Y:S02]  /*2d00*/  LDG.E.U16 R4, desc[UR36][R2.64] ;  /* 0x0000002402047981 */ /* 0x000ea4000c1e1500 */
[----:B--2---:R-:W-:-:S06]  /*2d10*/  IMAD.U32 R4, R4, 0x10000, RZ ;  /* 0x0001000004047824 */ /* 0x004fcc00078e00ff */
[----:B------:R-:W0:Y:S02]  /*2d20*/  F2I.FTZ.TRUNC.NTZ R4, R4 ;  /* 0x0000000400047305 */ /* 0x000e24000021f100 */
[----:B0-----:R-:W-:Y:S01]  /*2d30*/  PRMT R0, R4, 0x7610, R0 ;  /* 0x0000761004007816 */ /* 0x001fe20000000000 */
[----:B------:R-:W-:Y:S06]  /*2d40*/  BRA `(.L_x_15138) ;  /* 0x0000000400ac7947 */ /* 0x000fec0003800000 */
.L_x_15145:
        /* <DEDUP_REMOVED lines=10> */
.L_x_15152:
        /* <DEDUP_REMOVED lines=21> */
.L_x_15156:
[----:B------:R-:W-:Y:S05]  /*2f40*/  BSYNC B1 ;  /* 0x0000000000017941 */ /* 0x000fea0003800000 */
.L_x_15155:
[----:B------:R-:W-:Y:S01]  /*2f50*/  IMAD.SHL.U32 R2, R2, 0x100000, RZ ;  /* 0x0010000002027824 */ /* 0x000fe200078e00ff */
[----:B------:R-:W-:-:S04]  /*2f60*/  LEA R3, R0, 0x3b800000, 0x17 ;  /* 0x3b80000000037811 */ /* 0x000fc800078eb8ff */
[----:B------:R-:W-:-:S07]  /*2f70*/  LOP3.LUT R4, R3, R2, R4, 0xfe, !PT ;  /* 0x0000000203047212 */ /* 0x000fce00078efe04 */
.L_x_15154:
[----:B------:R-:W-:Y:S05]  /*2f80*/  BSYNC B0 ;  /* 0x0000000000007941 */ /* 0x000fea0003800000 */
.L_x_15153:
[----:B------:R-:W0:Y:S02]  /*2f90*/  F2I.FTZ.TRUNC.NTZ R4, R4 ;  /* 0x0000000400047305 */ /* 0x000e24000021f100 */
[----:B0-----:R-:W-:Y:S01]  /*2fa0*/  PRMT R0, R4, 0x7610, R0 ;  /* 0x0000761004007816 */ /* 0x001fe20000000000 */
[----:B------:R-:W-:Y:S06]  /*2fb0*/  BRA `(.L_x_15138) ;  /* 0x0000000400107947 */ /* 0x000fec0003800000 */
.L_x_15151:
        /* <DEDUP_REMOVED lines=21> */
.L_x_15160:
[----:B------:R-:W-:Y:S05]  /*3110*/  BSYNC B1 ;  /* 0x0000000000017941 */ /* 0x000fea0003800000 */
.L_x_15159:
[----:B------:R-:W-:Y:S01]  /*3120*/  IMAD.SHL.U32 R2, R2, 0x200000, RZ ;  /* 0x0020000002027824 */ /* 0x000fe200078e00ff */
[----:B------:R-:W-:-:S04]  /*3130*/  LEA R3, R0, 0x37800000, 0x17 ;  /* 0x3780000000037811 */ /* 0x000fc800078eb8ff */
[----:B------:R-:W-:-:S07]  /*3140*/  LOP3.LUT R4, R3, R2, R4, 0xfe, !PT ;  /* 0x0000000203047212 */ /* 0x000fce00078efe04 */
.L_x_15158:
[----:B------:R-:W-:Y:S05]  /*3150*/  BSYNC B0 ;  /* 0x0000000000007941 */ /* 0x000fea0003800000 */
.L_x_15157:
[----:B------:R-:W0:Y:S02]  /*3160*/  F2I.FTZ.TRUNC.NTZ R4, R4 ;  /* 0x0000000400047305 */ /* 0x000e24000021f100 */
[----:B0-----:R-:W-:Y:S01]  /*3170*/  PRMT R0, R4, 0x7610, R0 ;  /* 0x0000761004007816 */ /* 0x001fe20000000000 */
[----:B------:R-:W-:Y:S06]  /*3180*/  BRA `(.L_x_15138) ;  /* 0x00000000009c7947 */ /* 0x000fec0003800000 */
.L_x_15150:
        /* <DEDUP_REMOVED lines=14> */
.L_x_15164:
[----:B------:R-:W-:Y:S05]  /*3270*/  BSYNC B0 ;  /* 0x0000000000007941 */ /* 0x000fea0003800000 */
.L_x_15163:
[----:B------:R-:W0:Y:S02]  /*3280*/  F2I.FTZ.TRUNC.NTZ R4, R4 ;  /* 0x0000000400047305 */ /* 0x000e24000021f100 */
[----:B0-----:R-:W-:Y:S01]  /*3290*/  PRMT R0, R4, 0x7610, R0 ;  /* 0x0000761004007816 */ /* 0x001fe20000000000 */
[----:B------:R-:W-:Y:S06]  /*32a0*/  BRA `(.L_x_15138) ;  /* 0x0000000000547947 */ /* 0x000fec0003800000 */
.L_x_15137:
        /* <DEDUP_REMOVED lines=16> */
.L_x_15165:
[----:B------:R-:W-:Y:S01]  /*33b0*/  PRMT R0, RZ, 0x7610, R0 ;  /* 0x00007610ff007816 */ /* 0x000fe20000000000 */
[----:B------:R-:W-:Y:S06]  /*33c0*/  BRA `(.L_x_15138) ;  /* 0x00000000000c7947 */ /* 0x000fec0003800000 */
.L_x_15162:
[----:B------:R0:W5:Y:S01]  /*33d0*/  LDG.E.U8 R0, desc[UR36][R2.64] ;  /* 0x0000002402007981 */ /* 0x000162000c1e1100 */
[----:B------:R-:W-:Y:S05]  /*33e0*/  BRA `(.L_x_15138) ;  /* 0x0000000000047947 */ /* 0x000fea0003800000 */
.L_x_15161:
[----:B------:R0:W5:Y:S02]  /*33f0*/  LDG.E.U8 R0, desc[UR36][R2.64] ;  /* 0x0000002402007981 */ /* 0x000164000c1e1100 */
.L_x_15138:
        /* <DEDUP_REMOVED lines=15> */
.L_x_15169:
[----:B------:R1:W-:Y:S01]  /*34f0*/  STG.E.U8 desc[UR36][R16.64], R19 ;  /* 0x0000001310007986 */ /* 0x0003e2000c101124 */
[----:B------:R-:W-:Y:S05]  /*3500*/  BRA `(.L_x_15171) ;  /* 0x0000000c00987947 */ /* 0x000fea0003800000 */
.L_x_15168:
        /* <DEDUP_REMOVED lines=12> */
.L_x_15173:
[----:B------:R-:W-:-:S04]  /*35d0*/  LOP3.LUT R19, R19, 0xffff, RZ, 0xc0, !PT ;  /* 0x0000ffff13137812 */ /* 0x000fc800078ec0ff */
[----:B------:R-:W-:-:S05]  /*35e0*/  PRMT R3, R19, 0x8880, RZ ;  /* 0x0000888013037816 */ /* 0x000fca00000000ff */
[----:B------:R3:W-:Y:S01]  /*35f0*/  STG.E desc[UR36][R16.64], R3 ;  /* 0x0000000310007986 */ /* 0x0007e2000c101924 */
[----:B------:R-:W-:Y:S05]  /*3600*/  BRA `(.L_x_15171) ;  /* 0x0000000c00587947 */ /* 0x000fea0003800000 */
.L_x_15172:
[----:B------:R-:W-:-:S04]  /*3610*/  PRMT R3, R19, 0x8880, RZ ;  /* 0x0000888013037816 */ /* 0x000fc800000000ff */
[----:B------:R-:W-:-:S05]  /*3620*/  PRMT R3, R3, 0x7710, RZ ;  /* 0x0000771003037816 */ /* 0x000fca00000000ff */
[----:B------:R2:W-:Y:S01]  /*3630*/  STG.E.U16 desc[UR36][R16.64], R3 ;  /* 0x0000000310007986 */ /* 0x0005e2000c101524 */
[----:B------:R-:W-:Y:S05]  /*3640*/  BRA `(.L_x_15171) ;  /* 0x0000000c00487947 */ /* 0x000fea0003800000 */
.L_x_15167:
        /* <DEDUP_REMOVED lines=9> */
.L_x_15175:
[----:B------:R-:W0:Y:S02]  /*36e0*/  I2F.S8 R0, R19 ;  /* 0x0000001300007306 */ /* 0x000e240000001400 */
[----:B0-----:R-:W-:-:S05]  /*36f0*/  F2FP.F16.F32.PACK_AB R0, RZ, R0 ;  /* 0x00000000ff00723e */ /* 0x001fca00000000ff */
[----:B------:R0:W-:Y:S01]  /*3700*/  STG.E.U16 desc[UR36][R16.64], R0 ;  /* 0x0000000010007986 */ /* 0x0001e2000c101524 */
[----:B------:R-:W-:Y:S05]  /*3710*/  BRA `(.L_x_15171) ;  /* 0x0000000c00147947 */ /* 0x000fea0003800000 */
.L_x_15174:
        /* <DEDUP_REMOVED lines=10> */
.L_x_15177:
[----:B------:R-:W0:Y:S02]  /*37c0*/  I2F.S8 R19, R19 ;  /* 0x0000001300137306 */ /* 0x000e240000001400 */
[----:B0-----:R-:W-:-:S04]  /*37d0*/  F2FP.F16.F32.PACK_AB R3, RZ, R19 ;  /* 0x00000013ff03723e */ /* 0x001fc800000000ff */
[----:B------:R-:W-:-:S05]  /*37e0*/  PRMT R3, R3, 0x5410, RZ ;  /* 0x0000541003037816 */ /* 0x000fca00000000ff */
[----:B------:R0:W-:Y:S01]  /*37f0*/  STG.E desc[UR36][R16.64], R3 ;  /* 0x0000000310007986 */ /* 0x0001e2000c101924 */
[----:B------:R-:W-:Y:S05]  /*3800*/  BRA `(.L_x_15171) ;  /* 0x0000000800d87947 */ /* 0x000fea0003800000 */
.L_x_15176:
[----:B------:R-:W-:-:S04]  /*3810*/  PRMT R2, R19, 0x8880, RZ ;  /* 0x0000888013027816 */ /* 0x000fc800000000ff */
[----:B------:R-:W-:-:S06]  /*3820*/  PRMT R2, R2, 0x7710, RZ ;  /* 0x0000771002027816 */ /* 0x000fcc00000000ff */
[----:B------:R-:W0:Y:S02]  /*3830*/  I2F.F64.S16 R2, R2 ;  /* 0x0000000200027312 */ /* 0x000e240000101c00 */
[----:B0-----:R0:W-:Y:S01]  /*3840*/  STG.E.64 desc[UR36][R16.64], R2 ;  /* 0x0000000210007986 */ /* 0x0011e2000c101b24 */
[----:B------:R-:W-:Y:S05]  /*3850*/  BRA `(.L_x_15171) ;  /* 0x0000000800c47947 */ /* 0x000fea0003800000 */
.L_x_15166:
        /* <DEDUP_REMOVED lines=12> */
.L_x_15180:
[----:B------:R-:W-:Y:S02]  /*3920*/  PRMT R4, R19, 0x8880, RZ ;  /* 0x0000888013047816 */ /* 0x000fe400000000ff */
[----:B------:R-:W-:Y:S02]  /*3930*/  CS2R R6, SRZ ;  /* 0x0000000000067805 */ /* 0x000fe4000001ff00 */
[----:B------:R-:W-:-:S06]  /*3940*/  PRMT R4, R4, 0x7710, RZ ;  /* 0x0000771004047816 */ /* 0x000fcc00000000ff */
[----:B------:R-:W0:Y:S02]  /*3950*/  I2F.F64.S16 R4, R4 ;  /* 0x0000000400047312 */ /* 0x000e240000101c00 */
[----:B0-----:R0:W-:Y:S01]  /*3960*/  STG.E.128 desc[UR36][R16.64], R4 ;  /* 0x0000000410007986 */ /* 0x0011e2000c101d24 */
[----:B------:R-:W-:Y:S05]  /*3970*/  BRA `(.L_x_15171) ;  /* 0x00000008007c7947 */ /* 0x000fea0003800000 */
.L_x_15179:
        /* <DEDUP_REMOVED lines=21> */
.L_x_15184:
[----:B------:R-:W-:Y:S05]  /*3ad0*/  BSYNC B0 ;  /* 0x0000000000007941 */ /* 0x000fea0003800000 */
.L_x_15183:
[----:B------:R-:W-:-:S05]  /*3ae0*/  LOP3.LUT R3, R0, R3, RZ, 0xfc, !PT ;  /* 0x0000000300037212 */ /* 0x000fca00078efcff */
[----:B------:R0:W-:Y:S01]  /*3af0*/  STG.E.U8 desc[UR36][R16.64], R3 ;  /* 0x0000000310007986 */ /* 0x0001e2000c101124 */
[----:B------:R-:W-:Y:S05]  /*3b00*/  BRA `(.L_x_15171) ;  /* 0x0000000800187947 */ /* 0x000fea0003800000 */
.L_x_15182:
        /* <DEDUP_REMOVED lines=13> */
.L_x_15186:
[----:B------:R-:W-:Y:S01]  /*3be0*/  IMAD.MOV.U32 R0, RZ, RZ, 0x7f ;  /* 0x0000007fff007424 */ /* 0x000fe200078e00ff */
[----:B------:R-:W-:-:S04]  /*3bf0*/  ISETP.GT.U32.AND P0, PT, R2, 0x7f800000, PT ;  /* 0x7f8000000200780c */ /* 0x000fc80003f04070 */
[----:B------:R-:W-:-:S09]  /*3c00*/  SEL R0, R0, 0x7c, P0 ;  /* 0x0000007c00007807 */ /* 0x000fd20000000000 */
.L_x_15187:
[----:B------:R-:W-:Y:S05]  /*3c10*/  BSYNC B0 ;  /* 0x0000000000007941 */ /* 0x000fea0003800000 */
.L_x_15185:
[----:B------:R-:W-:-:S04]  /*3c20*/  LOP3.LUT R2, R19, 0x80000000, RZ, 0xc0, !PT ;  /* 0x8000000013027812 */ /* 0x000fc800078ec0ff */
[----:B------:R-:W-:-:S04]  /*3c30*/  SHF.R.U32.HI R3, RZ, 0x18, R2 ;  /* 0x00000018ff037819 */ /* 0x000fc80000011602 */
[----:B------:R-:W-:-:S05]  /*3c40*/  LOP3.LUT R3, R0, R3, RZ, 0xfc, !PT ;  /* 0x0000000300037212 */ /* 0x000fca00078efcff */
[----:B------:R0:W-:Y:S01]  /*3c50*/  STG.E.U8 desc[UR36][R16.64], R3 ;  /* 0x0000000310007986 */ /* 0x0001e2000c101124 */
[----:B------:R-:W-:Y:S05]  /*3c60*/  BRA `(.L_x_15171) ;  /* 0x0000000400c07947 */ /* 0x000fea0003800000 */
.L_x_15181:
[----:B------:R-:W0:Y:S02]  /*3c70*/  I2F.S8 R0, R19 ;  /* 0x0000001300007306 */ /* 0x000e240000001400 */
[----:B0-----:R-:W-:-:S05]  /*3c80*/  F2FP.BF16.F32.PACK_AB R0, RZ, R0 ;  /* 0x00000000ff00723e */ /* 0x001fca00000010ff */
[----:B------:R0:W-:Y:S01]  /*3c90*/  STG.E.U16 desc[UR36][R16.64], R0 ;  /* 0x0000000010007986 */ /* 0x0001e2000c101524 */
[----:B------:R-:W-:Y:S05]  /*3ca0*/  BRA `(.L_x_15171) ;  /* 0x0000000400b07947 */ /* 0x000fea0003800000 */
.L_x_15178:
        /* <DEDUP_REMOVED lines=12> */
.L_x_15190:
        /* <DEDUP_REMOVED lines=17> */
.L_x_15193:
[----:B------:R-:W-:-:S04]  /*3e80*/  LOP3.LUT R2, R19, 0x80000000, RZ, 0xc0, !PT ;  /* 0x8000000013027812 */ /* 0x000fc800078ec0ff */
[----:B------:R-:W-:-:S04]  /*3e90*/  SHF.R.U32.HI R3, RZ, 0x18, R2 ;  /* 0x00000018ff037819 */ /* 0x000fc80000011602 */
[----:B------:R-:W-:-:S04]  /*3ea0*/  LOP3.LUT R0, R0, R3, RZ, 0xfc, !PT ;  /* 0x0000000300007212 */ /* 0x000fc800078efcff */
[----:B------:R-:W-:-:S07]  /*3eb0*/  PRMT R8, R0, 0x7610, R8 ;  /* 0x0000761000087816 */ /* 0x000fce0000000008 */
.L_x_15192:
[----:B------:R-:W-:Y:S05]  /*3ec0*/  BSYNC B0 ;  /* 0x0000000000007941 */ /* 0x000fea0003800000 */
.L_x_15191:
[----:B------:R0:W-:Y:S01]  /*3ed0*/  STG.E.U8 desc[UR36][R16.64], R8 ;  /* 0x0000000810007986 */ /* 0x0001e2000c101124 */
[----:B------:R-:W-:Y:S05]  /*3ee0*/  BRA `(.L_x_15171) ;  /* 0x0000000400207947 */ /* 0x000fea0003800000 */
.L_x_15189:
        /* <DEDUP_REMOVED lines=17> */
.L_x_15196:
[----:B------:R-:W-:-:S04]  /*4000*/  LOP3.LUT R2, R19, 0x80000000, RZ, 0xc0, !PT ;  /* 0x8000000013027812 */ /* 0x000fc800078ec0ff */
[----:B------:R-:W-:-:S04]  /*4010*/  SHF.R.U32.HI R3, RZ, 0x18, R2 ;  /* 0x00000018ff037819 */ /* 0x000fc80000011602 */
[----:B------:R-:W-:-:S04]  /*4020*/  LOP3.LUT R0, R0, R3, RZ, 0xfc, !PT ;  /* 0x0000000300007212 */ /* 0x000fc800078efcff */
[----:B------:R-:W-:-:S07]  /*4030*/  PRMT R8, R0, 0x7610, R8 ;  /* 0x0000761000087816 */ /* 0x000fce0000000008 */
.L_x_15195:
[----:B------:R-:W-:Y:S05]  /*4040*/  BSYNC B0 ;  /* 0x0000000000007941 */ /* 0x000fea0003800000 */
.L_x_15194:
[----:B------:R0:W-:Y:S01]  /*4050*/  STG.E.U8 desc[UR36][R16.64], R8 ;  /* 0x0000000810007986 */ /* 0x0001e2000c101124 */
[----:B------:R-:W-:Y:S05]  /*4060*/  BRA `(.L_x_15171) ;  /* 0x0000000000c07947 */ /* 0x000fea0003800000 */
.L_x_15188:
        /* <DEDUP_REMOVED lines=22> */
.L_x_15170:
        /* <DEDUP_REMOVED lines=16> */
.L_x_15199:
[----:B------:R-:W-:Y:S05]  /*42d0*/  BRA `(.L_x_15171) ;  /* 0x0000000000247947 */ /* 0x000fea0003800000 */
.L_x_15198:
[----:B------:R-:W-:-:S04]  /*42e0*/  LOP3.LUT R19, R19, 0xffff, RZ, 0xc0, !PT ;  /* 0x0000ffff13137812 */ /* 0x000fc800078ec0ff */
[----:B------:R-:W-:-:S05]  /*42f0*/  PRMT R19, R19, 0x8880, RZ ;  /* 0x0000888013137816 */ /* 0x000fca00000000ff */
[----:B------:R-:W-:-:S05]  /*4300*/  IMAD.MOV.U32 R2, RZ, RZ, R19 ;  /* 0x000000ffff027224 */ /* 0x000fca00078e0013 */
[----:B------:R-:W-:-:S05]  /*4310*/  SHF.R.S32.HI R3, RZ, 0x1f, R2 ;  /* 0x0000001fff037819 */ /* 0x000fca0000011402 */
[----:B------:R0:W-:Y:S01]  /*4320*/  STG.E.64 desc[UR36][R16.64], R2 ;  /* 0x0000000210007986 */ /* 0x0001e2000c101b24 */
[----:B------:R-:W-:Y:S05]  /*4330*/  BRA `(.L_x_15171) ;  /* 0x00000000000c7947 */ /* 0x000fea0003800000 */
.L_x_15197:
[----:B------:R-:W-:-:S04]  /*4340*/  LOP3.LUT R19, R19, 0xffff, RZ, 0xc0, !PT ;  /* 0x0000ffff13137812 */ /* 0x000fc800078ec0ff */
[----:B------:R-:W-:-:S05]  /*4350*/  PRMT R3, R19, 0x8880, RZ ;  /* 0x0000888013037816 */ /* 0x000fca00000000ff */
[----:B------:R0:W-:Y:S02]  /*4360*/  STG.E desc[UR36][R16.64], R3 ;  /* 0x0000000310007986 */ /* 0x0001e4000c101924 */
.L_x_15171:
[----:B------:R-:W-:-:S04]  /*4370*/  IMAD R18, R18, 0x200, R23 ;  /* 0x0000020012127824 */ /* 0x000fc800078e0217 */
[----:B01----:R-:W-:-:S07]  /*4380*/  VIADD R19, R18, 0x80 ;  /* 0x0000008012137836 */ /* 0x003fce0000000000 */
.L_x_15098:
[----:B------:R-:W-:Y:S05]  /*4390*/  BSYNC B6 ;  /* 0x0000000000067941 */ /* 0x000fea0003800000 */
.L_x_15097:
        /* <DEDUP_REMOVED lines=358> */
.L_x_15202:
        /* <DEDUP_REMOVED lines=20> */
.L_x_15206:
[----:B------:R0:W5:Y:S01]  /*5b40*/  LDG.E.U8 R22, desc[UR36][R2.64] ;  /* 0x0000002402167981 */ /* 0x000162000c1e1100 */
[----:B------:R-:W-:Y:S05]  /*5b50*/  BRA `(.L_x_15208) ;  /* 0x0000000c00547947 */ /* 0x000fea0003800000 */
.L_x_15205:
        /* <DEDUP_REMOVED lines=8> */
.L_x_15210:
[----:B------:R0:W5:Y:S01]  /*5be0*/  LDG.E.U8 R22, desc[UR36][R2.64] ;  /* 0x0000002402167981 */ /* 0x000162000c1e1100 */
[----:B------:R-:W-:Y:S05]  /*5bf0*/  BRA `(.L_x_15208) ;  /* 0x0000000c002c7947 */ /* 0x000fea0003800000 */
.L_x_15209:
[----:B------:R0:W5:Y:S01]  /*5c00*/  LDG.E.U16 R22, desc[UR36][R2.64] ;  /* 0x0000002402167981 */ /* 0x000162000c1e1500 */
[----:B------:R-:W-:Y:S05]  /*5c10*/  BRA `(.L_x_15208) ;  /* 0x0000000c00247947 */ /* 0x000fea0003800000 */
.L_x_15204:
        /* <DEDUP_REMOVED lines=9> */
.L_x_15212:
[----:B------:R-:W2:Y:S02]  /*5cb0*/  LDG.E.U16 R0, desc[UR36][R2.64] ;  /* 0x0000002402007981 */ /* 0x000ea4000c1e1500 */
[----:B--2---:R-:W-:-:S06]  /*5cc0*/  HADD2.F32 R0, -RZ, R0.H0_H0 ;  /* 0x20000000ff007230 */ /* 0x004fcc0000004100 */
[----:B------:R-:W0:Y:S02]  /*5cd0*/  F2I.FTZ.TRUNC.NTZ R0, R0 ;  /* 0x0000000000007305 */ /* 0x000e24000021f100 */
[----:B0-----:R-:W-:Y:S01]  /*5ce0*/  PRMT R22, R0, 0x7610, R22 ;  /* 0x0000761000167816 */ /* 0x001fe20000000016 */
[----:B------:R-:W-:Y:S06]  /*5cf0*/  BRA `(.L_x_15208) ;  /* 0x0000000800ec7947 */ /* 0x000fec0003800000 */
.L_x_15211:
        /* <DEDUP_REMOVED lines=9> */
.L_x_15214:
[----:B------:R-:W2:Y:S02]  /*5d90*/  LDG.E.U16 R2, desc[UR36][R2.64] ;  /* 0x0000002402027981 */ /* 0x000ea4000c1e1500 */
[----:B--2---:R-:W-:-:S06]  /*5da0*/  HADD2.F32 R0, -RZ, R2.H0_H0 ;  /* 0x20000002ff007230 */ /* 0x004fcc0000004100 */
[----:B------:R-:W0:Y:S02]  /*5db0*/  F2I.FTZ.TRUNC.NTZ R0, R0 ;  /* 0x0000000000007305 */ /* 0x000e24000021f100 */
[----:B0-----:R-:W-:Y:S01]  /*5dc0*/  PRMT R22, R0, 0x7610, R22 ;  /* 0x0000761000167816 */ /* 0x001fe20000000016 */
[----:B------:R-:W-:Y:S06]  /*5dd0*/  BRA `(.L_x_15208) ;  /* 0x0000000800b47947 */ /* 0x000fec0003800000 */
.L_x_15213:
[----:B------:R-:W2:Y:S02]  /*5de0*/  LDG.E.64 R2, desc[UR36][R2.64] ;  /* 0x0000002402027981 */ /* 0x000ea4000c1e1b00 */
[----:B--2---:R0:W1:Y:S01]  /*5df0*/  F2I.F64.TRUNC R22, R2 ;  /* 0x0000000200167311 */ /* 0x004062000030d100 */
[----:B------:R-:W-:Y:S05]  /*5e00*/  BRA `(.L_x_15208) ;  /* 0x0000000800a87947 */ /* 0x000fea0003800000 */
.L_x_15203:
        /* <DEDUP_REMOVED lines=12> */
.L_x_15217:
[----:B------:R-:W2:Y:S02]  /*5ed0*/  LDG.E.64 R2, desc[UR36][R2.64] ;  /* 0x0000002402027981 */ /* 0x000ea4000c1e1b00 */
[----:B--2---:R0:W1:Y:S01]  /*5ee0*/  F2I.F64.TRUNC R22, R2 ;  /* 0x0000000200167311 */ /* 0x004062000030d100 */
[----:B------:R-:W-:Y:S05]  /*5ef0*/  BRA `(.L_x_15208) ;  /* 0x00000008006c7947 */ /* 0x000fea0003800000 */
.L_x_15216:
        /* <DEDUP_REMOVED lines=28> */
.L_x_15219:
        /* <DEDUP_REMOVED lines=15> */
.L_x_15218:
[----:B------:R-:W2:Y:S02]  /*61b0*/  LDG.E.U16 R0, desc[UR36][R2.64] ;  /* 0x0000002402007981 */ /* 0x000ea4000c1e1500 */
[----:B--2---:R-:W-:-:S06]  /*61c0*/  IMAD.U32 R0, R0, 0x10000, RZ ;  /* 0x0001000000007824 */ /* 0x004fcc00078e00ff */
[----:B------:R-:W0:Y:S02]  /*61d0*/  F2I.FTZ.TRUNC.NTZ R0, R0 ;  /* 0x0000000000007305 */ /* 0x000e24000021f100 */
[----:B0-----:R-:W-:Y:S01]  /*61e0*/  PRMT R22, R0, 0x7610, R22 ;  /* 0x0000761000167816 */ /* 0x001fe20000000016 */
[----:B------:R-:W-:Y:S06]  /*61f0*/  BRA `(.L_x_15208) ;  /* 0x0000000400ac7947 */ /* 0x000fec0003800000 */
.L_x_15215:
        /* <DEDUP_REMOVED lines=10> */
.L_x_15222:
        /* <DEDUP_REMOVED lines=21> */
.L_x_15226:
[----:B------:R-:W-:Y:S05]  /*63f0*/  BSYNC B1 ;  /* 0x0000000000017941 */ /* 0x000fea0003800000 */
.L_x_15225:
[----:B------:R-:W-:Y:S01]  /*6400*/  LEA R3, R0, 0x3b800000, 0x17 ;  /* 0x3b80000000037811 */ /* 0x000fe200078eb8ff */
[----:B------:R-:W-:-:S05]  /*6410*/  IMAD.SHL.U32 R0, R2, 0x100000, RZ ;  /* 0x0010000002007824 */ /* 0x000fca00078e00ff */
[----:B------:R-:W-:-:S07]  /*6420*/  LOP3.LUT R0, R3, R0, R4, 0xfe, !PT ;  /* 0x0000000003007212 */ /* 0x000fce00078efe04 */
.L_x_15224:
[----:B------:R-:W-:Y:S05]  /*6430*/  BSYNC B0 ;  /* 0x0000000000007941 */ /* 0x000fea0003800000 */
.L_x_15223:
[----:B------:R-:W0:Y:S02]  /*6440*/  F2I.FTZ.TRUNC.NTZ R0, R0 ;  /* 0x0000000000007305 */ /* 0x000e24000021f100 */
[----:B0-----:R-:W-:Y:S01]  /*6450*/  PRMT R22, R0, 0x7610, R22 ;  /* 0x0000761000167816 */ /* 0x001fe20000000016 */
[----:B------:R-:W-:Y:S06]  /*6460*/  BRA `(.L_x_15208) ;  /* 0x0000000400107947 */ /* 0x000fec0003800000 */
.L_x_15221:
        /* <DEDUP_REMOVED lines=21> */
.L_x_15230:
[----:B------:R-:W-:Y:S05]  /*65c0*/  BSYNC B1 ;  /* 0x0000000000017941 */ /* 0x000fea0003800000 */
.L_x_15229:
[----:B------:R-:W-:Y:S01]  /*65d0*/  LEA R3, R0, 0x37800000, 0x17 ;  /* 0x3780000000037811 */ /* 0x000fe200078eb8ff */
[----:B------:R-:W-:-:S05]  /*65e0*/  IMAD.SHL.U32 R0, R2, 0x200000, RZ ;  /* 0x0020000002007824 */ /* 0x000fca00078e00ff */
[----:B------:R-:W-:-:S07]  /*65f0*/  LOP3.LUT R0, R3, R0, R4, 0xfe, !PT ;  /* 0x0000000003007212 */ /* 0x000fce00078efe04 */
.L_x_15228:
[----:B------:R-:W-:Y:S05]  /*6600*/  BSYNC B0 ;  /* 0x0000000000007941 */ /* 0x000fea0003800000 */
.L_x_15227:
[----:B------:R-:W0:Y:S02]  /*6610*/  F2I.FTZ.TRUNC.NTZ R0, R0 ;  /* 0x0000000000007305 */ /* 0x000e24000021f100 */
[----:B0-----:R-:W-:Y:S01]  /*6620*/  PRMT R22, R0, 0x7610, R22 ;  /* 0x0000761000167816 */ /* 0x001fe20000000016 */
[----:B------:R-:W-:Y:S06]  /*6630*/  BRA `(.L_x_15208) ;  /* 0x00000000009c7947 */ /* 0x000fec0003800000 */
.L_x_15220:
        /* <DEDUP_REMOVED lines=14> */
.L_x_15234:
[----:B------:R-:W-:Y:S05]  /*6720*/  BSYNC B0 ;  /* 0x0000000000007941 */ /* 0x000fea0003800000 */
.L_x_15233:
[----:B------:R-:W0:Y:S02]  /*6730*/  F2I.FTZ.TRUNC.NTZ R0, R0 ;  /* 0x0000000000007305 */ /* 0x000e24000021f100 */
[----:B0-----:R-:W-:Y:S01]  /*6740*/  PRMT R22, R0, 0x7610, R22 ;  /* 0x0000761000167816 */ /* 0x001fe20000000016 */
[----:B------:R-:W-:Y:S06]  /*6750*/  BRA `(.L_x_15208) ;  /* 0x0000000000547947 */ /* 0x000fec0003800000 */
.L_x_15207:
        /* <DEDUP_REMOVED lines=16> */
.L_x_15235:
[----:B------:R-:W-:Y:S01]  /*6860*/  PRMT R22, RZ, 0x7610, R22 ;  /* 0x00007610ff167816 */ /* 0x000fe20000000016 */
[----:B------:R-:W-:Y:S06]  /*6870*/  BRA `(.L_x_15208) ;  /* 0x00000000000c7947 */ /* 0x000fec0003800000 */
.L_x_15232:
[----:B------:R3:W5:Y:S01]  /*6880*/  LDG.E.U8 R22, desc[UR36][R2.64] ;  /* 0x0000002402167981 */ /* 0x000762000c1e1100 */
[----:B------:R-:W-:Y:S05]  /*6890*/  BRA `(.L_x_15208) ;  /* 0x0000000000047947 */ /* 0x000fea0003800000 */
.L_x_15231:
[----:B------:R4:W5:Y:S02]  /*68a0*/  LDG.E.U8 R22, desc[UR36][R2.64] ;  /* 0x0000002402167981 */ /* 0x000964000c1e1100 */
.L_x_15208:
        /* <DEDUP_REMOVED lines=17> */
.L_x_15239:
[----:B------:R4:W5:Y:S01]  /*69c0*/  LDG.E.U8 R5, desc[UR36][R2.64] ;  /* 0x0000002402057981 */ /* 0x000962000c1e1100 */
[----:B------:R-:W-:Y:S05]  /*69d0*/  BRA `(.L_x_15241) ;  /* 0x0000000c00547947 */ /* 0x000fea0003800000 */
.L_x_15238:
        /* <DEDUP_REMOVED lines=8> */
.L_x_15243:
[----:B------:R2:W5:Y:S01]  /*6a60*/  LDG.E.U8 R5, desc[UR36][R2.64] ;  /* 0x0000002402057981 */ /* 0x000562000c1e1100 */
[----:B------:R-:W-:Y:S05]  /*6a70*/  BRA `(.L_x_15241) ;  /* 0x0000000c002c7947 */ /* 0x000fea0003800000 */
.L_x_15242:
[----:B------:R0:W5:Y:S01]  /*6a80*/  LDG.E.U16 R5, desc[UR36][R2.64] ;  /* 0x0000002402057981 */ /* 0x000162000c1e1500 */
[----:B------:R-:W-:Y:S05]  /*6a90*/  BRA `(.L_x_15241) ;  /* 0x0000000c00247947 */ /* 0x000fea0003800000 */
.L_x_15237:
        /* <DEDUP_REMOVED lines=9> */
.L_x_15245:
[----:B------:R-:W2:Y:S02]  /*6b30*/  LDG.E.U16 R0, desc[UR36][R2.64] ;  /* 0x0000002402007981 */ /* 0x000ea4000c1e1500 */
[----:B--2---:R-:W-:-:S06]  /*6b40*/  HADD2.F32 R0, -RZ, R0.H0_H0 ;  /* 0x20000000ff007230 */ /* 0x004fcc0000004100 */
[----:B------:R-:W0:Y:S02]  /*6b50*/  F2I.FTZ.TRUNC.NTZ R0, R0 ;  /* 0x0000000000007305 */ /* 0x000e24000021f100 */
[----:B0-----:R-:W-:Y:S01]  /*6b60*/  PRMT R5, R0, 0x7610, R5 ;  /* 0x0000761000057816 */ /* 0x001fe20000000005 */
[----:B------:R-:W-:Y:S06]  /*6b70*/  BRA `(.L_x_15241) ;  /* 0x0000000800ec7947 */ /* 0x000fec0003800000 */
.L_x_15244:
        /* <DEDUP_REMOVED lines=9> */
.L_x_15247:
[----:B------:R-:W2:Y:S02]  /*6c10*/  LDG.E.U16 R2, desc[UR36][R2.64] ;  /* 0x0000002402027981 */ /* 0x000ea4000c1e1500 */
[----:B--2---:R-:W-:-:S06]  /*6c20*/  HADD2.F32 R0, -RZ, R2.H0_H0 ;  /* 0x20000002ff007230 */ /* 0x004fcc0000004100 */
[----:B------:R-:W0:Y:S02]  /*6c30*/  F2I.FTZ.TRUNC.NTZ R0, R0 ;  /* 0x0000000000007305 */ /* 0x000e24000021f100 */
[----:B0-----:R-:W-:Y:S01]  /*6c40*/  PRMT R5, R0, 0x7610, R5 ;  /* 0x0000761000057816 */ /* 0x001fe20000000005 */
[----:B------:R-:W-:Y:S06]  /*6c50*/  BRA `(.L_x_15241) ;  /* 0x0000000800b47947 */ /* 0x000fec0003800000 */
.L_x_15246:
[----:B------:R-:W2:Y:S02]  /*6c60*/  LDG.E.64 R2, desc[UR36][R2.64] ;  /* 0x0000002402027981 */ /* 0x000ea4000c1e1b00 */
[----:B--2---:R0:W1:Y:S01]  /*6c70*/  F2I.F64.TRUNC R5, R2 ;  /* 0x0000000200057311 */ /* 0x004062000030d100 */
[----:B------:R-:W-:Y:S05]  /*6c80*/  BRA `(.L_x_15241) ;  /* 0x0000000800a87947 */ /* 0x000fea0003800000 */
.L_x_15236:
        /* <DEDUP_REMOVED lines=12> */
.L_x_15250:
[----:B------:R-:W2:Y:S02]  /*6d50*/  LDG.E.64 R2, desc[UR36][R2.64] ;  /* 0x0000002402027981 */ /* 0x000ea4000c1e1b00 */
[----:B--2---:R0:W1:Y:S01]  /*6d60*/  F2I.F64.TRUNC R5, R2 ;  /* 0x0000000200057311 */ /* 0x004062000030d100 */
[----:B------:R-:W-:Y:S05]  /*6d70*/  BRA `(.L_x_15241) ;  /* 0x00000008006c7947 */ /* 0x000fea0003800000 */
.L_x_15249:
        /* <DEDUP_REMOVED lines=28> */
.L_x_15252:
        /* <DEDUP_REMOVED lines=15> */
.L_x_15251:
[----:B------:R-:W2:Y:S02]  /*7030*/  LDG.E.U16 R0, desc[UR36][R2.64] ;  /* 0x0000002402007981 */ /* 0x000ea4000c1e1500 */
[----:B--2---:R-:W-:-:S06]  /*7040*/  IMAD.U32 R0, R0, 0x10000, RZ ;  /* 0x0001000000007824 */ /* 0x004fcc00078e00ff */
[----:B------:R-:W0:Y:S02]  /*7050*/  F2I.FTZ.TRUNC.NTZ R0, R0 ;  /* 0x0000000000007305 */ /* 0x000e24000021f100 */
[----:B0-----:R-:W-:Y:S01]  /*7060*/  PRMT R5, R0, 0x7610, R5 ;  /* 0x0000761000057816 */ /* 0x001fe20000000005 */
[----:B------:R-:W-:Y:S06]  /*7070*/  BRA `(.L_x_15241) ;  /* 0x0000000400ac7947 */ /* 0x000fec0003800000 */
.L_x_15248:
        /* <DEDUP_REMOVED lines=10> */
.L_x_15255:
        /* <DEDUP_REMOVED lines=21> */
.L_x_15259:
[----:B------:R-:W-:Y:S05]  /*7270*/  BSYNC B1 ;  /* 0x0000000000017941 */ /* 0x000fea0003800000 */
.L_x_15258:
[----:B------:R-:W-:Y:S01]  /*7280*/  LEA R3, R0, 0x3b800000, 0x17 ;  /* 0x3b80000000037811 */ /* 0x000fe200078eb8ff */
[----:B------:R-:W-:-:S05]  /*7290*/  IMAD.SHL.U32 R0, R2, 0x100000, RZ ;  /* 0x0010000002007824 */ /* 0x000fca00078e00ff */
[----:B------:R-:W-:-:S07]  /*72a0*/  LOP3.LUT R0, R3, R0, R4, 0xfe, !PT ;  /* 0x0000000003007212 */ /* 0x000fce00078efe04 */
.L_x_15257:
[----:B------:R-:W-:Y:S05]  /*72b0*/  BSYNC B0 ;  /* 0x0000000000007941 */ /* 0x000fea0003800000 */
.L_x_15256:
[----:B------:R-:W0:Y:S02]  /*72c0*/  F2I.FTZ.TRUNC.NTZ R0, R0 ;  /* 0x0000000000007305 */ /* 0x000e24000021f100 */
[----:B0-----:R-:W-:Y:S01]  /*72d0*/  PRMT R5, R0, 0x7610, R5 ;  /* 0x0000761000057816 */ /* 0x001fe20000000005 */
[----:B------:R-:W-:Y:S06]  /*72e0*/  BRA `(.L_x_15241) ;  /* 0x0000000400107947 */ /* 0x000fec0003800000 */
.L_x_15254:
        /* <DEDUP_REMOVED lines=21> */
.L_x_15263:
[----:B------:R-:W-:Y:S05]  /*7440*/  BSYNC B1 ;  /* 0x0000000000017941 */ /* 0x000fea0003800000 */
.L_x_15262:
[----:B------:R-:W-:Y:S01]  /*7450*/  LEA R3, R0, 0x37800000, 0x17 ;  /* 0x3780000000037811 */ /* 0x000fe200078eb8ff */
[----:B------:R-:W-:-:S05]  /*7460*/  IMAD.SHL.U32 R0, R2, 0x200000, RZ ;  /* 0x0020000002007824 */ /* 0x000fca00078e00ff */
[----:B------:R-:W-:-:S07]  /*7470*/  LOP3.LUT R0, R3, R0, R4, 0xfe, !PT ;  /* 0x0000000003007212 */ /* 0x000fce00078efe04 */
.L_x_15261:
[----:B------:R-:W-:Y:S05]  /*7480*/  BSYNC B0 ;  /* 0x0000000000007941 */ /* 0x000fea0003800000 */
.L_x_15260:
[----:B------:R-:W0:Y:S02]  /*7490*/  F2I.FTZ.TRUNC.NTZ R0, R0 ;  /* 0x0000000000007305 */ /* 0x000e24000021f100 */
[----:B0-----:R-:W-:Y:S01]  /*74a0*/  PRMT R5, R0, 0x7610, R5 ;  /* 0x0000761000057816 */ /* 0x001fe20000000005 */
[----:B------:R-:W-:Y:S06]  /*74b0*/  BRA `(.L_x_15241) ;  /* 0x00000000009c7947 */ /* 0x000fec0003800000 */
.L_x_15253:
        /* <DEDUP_REMOVED lines=14> */
.L_x_15267:
[----:B------:R-:W-:Y:S05]  /*75a0*/  BSYNC B0 ;  /* 0x0000000000007941 */ /* 0x000fea0003800000 */
.L_x_15266:
[----:B------:R-:W0:Y:S02]  /*75b0*/  F2I.FTZ.TRUNC.NTZ R0, R0 ;  /* 0x0000000000007305 */ /* 0x000e24000021f100 */
[----:B0-----:R-:W-:Y:S01]  /*75c0*/  PRMT R5, R0, 0x7610, R5 ;  /* 0x0000761000057816 */ /* 0x001fe20000000005 */
[----:B------:R-:W-:Y:S06]  /*75d0*/  BRA `(.L_x_15241) ;  /* 0x0000000000547947 */ /* 0x000fec0003800000 */
.L_x_15240:
        /* <DEDUP_REMOVED lines=16> */
.L_x_15268:
[----:B------:R-:W-:Y:S01]  /*76e0*/  PRMT R5, RZ, 0x7610, R5 ;  /* 0x00007610ff057816 */ /* 0x000fe20000000005 */
[----:B------:R-:W-:Y:S06]  /*76f0*/  BRA `(.L_x_15241) ;  /* 0x00000000000c7947 */ /* 0x000fec0003800000 */
.L_x_15265:
[----:B------:R0:W5:Y:S01]  /*7700*/  LDG.E.U8 R5, desc[UR36][R2.64] ;  /* 0x0000002402057981 */ /* 0x000162000c1e1100 */
[----:B------:R-:W-:Y:S05]  /*7710*/  BRA `(.L_x_15241) ;  /* 0x0000000000047947 */ /* 0x000fea0003800000 */
.L_x_15264:
[----:B------:R0:W5:Y:S02]  /*7720*/  LDG.E.U8 R5, desc[UR36][R2.64] ;  /* 0x0000002402057981 */ /* 0x000164000c1e1100 */
.L_x_15241:
        /* <DEDUP_REMOVED lines=15> */
.L_x_15272:
[----:B------:R0:W-:Y:S01]  /*7820*/  STG.E.U8 desc[UR36][R16.64], R5 ;  /* 0x0000000510007986 */ /* 0x0001e2000c101124 */
[----:B------:R-:W-:Y:S05]  /*7830*/  BRA `(.L_x_15274) ;  /* 0x0000000c00987947 */ /* 0x000fea0003800000 */
.L_x_15271:
        /* <DEDUP_REMOVED lines=12> */
.L_x_15276:
[----:B------:R-:W-:-:S04]  /*7900*/  LOP3.LUT R5, R5, 0xffff, RZ, 0xc0, !PT ;  /* 0x0000ffff05057812 */ /* 0x000fc800078ec0ff */
[----:B------:R-:W-:-:S05]  /*7910*/  PRMT R3, R5, 0x8880, RZ ;  /* 0x0000888005037816 */ /* 0x000fca00000000ff */
[----:B------:R3:W-:Y:S01]  /*7920*/  STG.E desc[UR36][R16.64], R3 ;  /* 0x0000000310007986 */ /* 0x0007e2000c101924 */
[----:B------:R-:W-:Y:S05]  /*7930*/  BRA `(.L_x_15274) ;  /* 0x0000000c00587947 */ /* 0x000fea0003800000 */
.L_x_15275:
[----:B------:R-:W-:-:S04]  /*7940*/  PRMT R3, R5, 0x8880, RZ ;  /* 0x0000888005037816 */ /* 0x000fc800000000ff */
[----:B------:R-:W-:-:S05]  /*7950*/  PRMT R3, R3, 0x7710, RZ ;  /* 0x0000771003037816 */ /* 0x000fca00000000ff */
[----:B------:R2:W-:Y:S01]  /*7960*/  STG.E.U16 desc[UR36][R16.64], R3 ;  /* 0x0000000310007986 */ /* 0x0005e2000c101524 */
[----:B------:R-:W-:Y:S05]  /*7970*/  BRA `(.L_x_15274) ;  /* 0x0000000c00487947 */ /* 0x000fea0003800000 */
.L_x_15270:
        /* <DEDUP_REMOVED lines=9> */
.L_x_15278:
[----:B------:R-:W0:Y:S02]  /*7a10*/  I2F.S8 R0, R5 ;  /* 0x0000000500007306 */ /* 0x000e240000001400 */
[----:B0-----:R-:W-:-:S05]  /*7a20*/  F2FP.F16.F32.PACK_AB R0, RZ, R0 ;  /* 0x00000000ff00723e */ /* 0x001fca00000000ff */
[----:B------:R0:W-:Y:S01]  /*7a30*/  STG.E.U16 desc[UR36][R16.64], R0 ;  /* 0x0000000010007986 */ /* 0x0001e2000c101524 */
[----:B------:R-:W-:Y:S05]  /*7a40*/  BRA `(.L_x_15274) ;  /* 0x0000000c00147947 */ /* 0x000fea0003800000 */
.L_x_15277:
        /* <DEDUP_REMOVED lines=10> */
.L_x_15280:
[----:B------:R-:W0:Y:S02]  /*7af0*/  I2F.S8 R5, R5 ;  /* 0x0000000500057306 */ /* 0x000e240000001400 */
[----:B0-----:R-:W-:-:S04]  /*7b00*/  F2FP.F16.F32.PACK_AB R3, RZ, R5 ;  /* 0x00000005ff03723e */ /* 0x001fc800000000ff */
[----:B------:R-:W-:-:S05]  /*7b10*/  PRMT R3, R3, 0x5410, RZ ;  /* 0x0000541003037816 */ /* 0x000fca00000000ff */
[----:B------:R0:W-:Y:S01]  /*7b20*/  STG.E desc[UR36][R16.64], R3 ;  /* 0x0000000310007986 */ /* 0x0001e2000c101924 */
[----:B------:R-:W-:Y:S05]  /*7b30*/  BRA `(.L_x_15274) ;  /* 0x0000000800d87947 */ /* 0x000fea0003800000 */
.L_x_15279:
[----:B------:R-:W-:-:S04]  /*7b40*/  PRMT R2, R5, 0x8880, RZ ;  /* 0x0000888005027816 */ /* 0x000fc800000000ff */
[----:B------:R-:W-:-:S06]  /*7b50*/  PRMT R2, R2, 0x7710, RZ ;  /* 0x0000771002027816 */ /* 0x000fcc00000000ff */
[----:B------:R-:W0:Y:S02]  /*7b60*/  I2F.F64.S16 R2, R2 ;  /* 0x0000000200027312 */ /* 0x000e240000101c00 */
[----:B0-----:R0:W-:Y:S01]  /*7b70*/  STG.E.64 desc[UR36][R16.64], R2 ;  /* 0x0000000210007986 */ /* 0x0011e2000c101b24 */
[----:B------:R-:W-:Y:S05]  /*7b80*/  BRA `(.L_x_15274) ;  /* 0x0000000800c47947 */ /* 0x000fea0003800000 */
.L_x_15269:
        /* <DEDUP_REMOVED lines=12> */
.L_x_15283:
[----:B------:R-:W-:Y:S02]  /*7c50*/  PRMT R4, R5, 0x8880, RZ ;  /* 0x0000888005047816 */ /* 0x000fe400000000ff */
[----:B------:R-:W-:Y:S02]  /*7c60*/  CS2R R6, SRZ ;  /* 0x0000000000067805 */ /* 0x000fe4000001ff00 */
[----:B------:R-:W-:-:S06]  /*7c70*/  PRMT R4, R4, 0x7710, RZ ;  /* 0x0000771004047816 */ /* 0x000fcc00000000ff */
[----:B------:R-:W0:Y:S02]  /*7c80*/  I2F.F64.S16 R4, R4 ;  /* 0x0000000400047312 */ /* 0x000e240000101c00 */
[----:B0-----:R0:W-:Y:S01]  /*7c90*/  STG.E.128 desc[UR36][R16.64], R4 ;  /* 0x0000000410007986 */ /* 0x0011e2000c101d24 */
[----:B------:R-:W-:Y:S05]  /*7ca0*/  BRA `(.L_x_15274) ;  /* 0x00000008007c7947 */ /* 0x000fea0003800000 */
.L_x_15282:
        /* <DEDUP_REMOVED lines=21> */
.L_x_15287:
[----:B------:R-:W-:Y:S05]  /*7e00*/  BSYNC B0 ;  /* 0x0000000000007941 */ /* 0x000fea0003800000 */
.L_x_15286:
[----:B------:R-:W-:-:S05]  /*7e10*/  LOP3.LUT R3, R0, R3, RZ, 0xfc, !PT ;  /* 0x0000000300037212 */ /* 0x000fca00078efcff */
[----:B------:R0:W-:Y:S01]  /*7e20*/  STG.E.U8 desc[UR36][R16.64], R3 ;  /* 0x0000000310007986 */ /* 0x0001e2000c101124 */
[----:B------:R-:W-:Y:S05]  /*7e30*/  BRA `(.L_x_15274) ;  /* 0x0000000800187947 */ /* 0x000fea0003800000 */
.L_x_15285:
        /* <DEDUP_REMOVED lines=13> */
.L_x_15289:
[----:B------:R-:W-:Y:S01]  /*7f10*/  IMAD.MOV.U32 R0, RZ, RZ, 0x7f ;  /* 0x0000007fff007424 */ /* 0x000fe200078e00ff */
[----:B------:R-:W-:-:S04]  /*7f20*/  ISETP.GT.U32.AND P0, PT, R2, 0x7f800000, PT ;  /* 0x7f8000000200780c */ /* 0x000fc80003f04070 */
[----:B------:R-:W-:-:S09]  /*7f30*/  SEL R0, R0, 0x7c, P0 ;  /* 0x0000007c00007807 */ /* 0x000fd20000000000 */
.L_x_15290:
[----:B------:R-:W-:Y:S05]  /*7f40*/  BSYNC B0 ;  /* 0x0000000000007941 */ /* 0x000fea0003800000 */
.L_x_15288:
[----:B------:R-:W-:-:S04]  /*7f50*/  LOP3.LUT R2, R5, 0x80000000, RZ, 0xc0, !PT ;  /* 0x8000000005027812 */ /* 0x000fc800078ec0ff */
[----:B------:R-:W-:-:S04]  /*7f60*/  SHF.R.U32.HI R3, RZ, 0x18, R2 ;  /* 0x00000018ff037819 */ /* 0x000fc80000011602 */
[----:B------:R-:W-:-:S05]  /*7f70*/  LOP3.LUT R3, R0, R3, RZ, 0xfc, !PT ;  /* 0x0000000300037212 */ /* 0x000fca00078efcff */
[----:B------:R0:W-:Y:S01]  /*7f80*/  STG.E.U8 desc[UR36][R16.64], R3 ;  /* 0x0000000310007986 */ /* 0x0001e2000c101124 */
[----:B------:R-:W-:Y:S05]  /*7f90*/  BRA `(.L_x_15274) ;  /* 0x0000000400c07947 */ /* 0x000fea0003800000 */
.L_x_15284:
[----:B------:R-:W0:Y:S02]  /*7fa0*/  I2F.S8 R0, R5 ;  /* 0x0000000500007306 */ /* 0x000e240000001400 */
[----:B0-----:R-:W-:-:S05]  /*7fb0*/  F2FP.BF16.F32.PACK_AB R0, RZ, R0 ;  /* 0x00000000ff00723e */ /* 0x001fca00000010ff */
[----:B------:R0:W-:Y:S01]  /*7fc0*/  STG.E.U16 desc[UR36][R16.64], R0 ;  /* 0x0000000010007986 */ /* 0x0001e2000c101524 */
[----:B------:R-:W-:Y:S05]  /*7fd0*/  BRA `(.L_x_15274) ;  /* 0x0000000400b07947 */ /* 0x000fea0003800000 */
.L_x_15281:
        /* <DEDUP_REMOVED lines=12> */
.L_x_15293:
        /* <DEDUP_REMOVED lines=17> */
.L_x_15296:
[----:B------:R-:W-:-:S04]  /*81b0*/  LOP3.LUT R2, R5, 0x80000000, RZ, 0xc0, !PT ;  /* 0x8000000005027812 */ /* 0x000fc800078ec0ff */
[----:B------:R-:W-:-:S04]  /*81c0*/  SHF.R.U32.HI R3, RZ, 0x18, R2 ;  /* 0x00000018ff037819 */ /* 0x000fc80000011602 */
[----:B------:R-:W-:-:S04]  /*81d0*/  LOP3.LUT R0, R0, R3, RZ, 0xfc, !PT ;  /* 0x0000000300007212 */ /* 0x000fc800078efcff */
[----:B------:R-:W-:-:S07]  /*81e0*/  PRMT R8, R0, 0x7610, R8 ;  /* 0x0000761000087816 */ /* 0x000fce0000000008 */
.L_x_15295:
[----:B------:R-:W-:Y:S05]  /*81f0*/  BSYNC B0 ;  /* 0x0000000000007941 */ /* 0x000fea0003800000 */
.L_x_15294:
[----:B------:R0:W-:Y:S01]  /*8200*/  STG.E.U8 desc[UR36][R16.64], R8 ;  /* 0x0000000810007986 */ /* 0x0001e2000c101124 */
[----:B------:R-:W-:Y:S05]  /*8210*/  BRA `(.L_x_15274) ;  /* 0x0000000400207947 */ /* 0x000fea0003800000 */
.L_x_15292:
        /* <DEDUP_REMOVED lines=17> */
.L_x_15299:
[----:B------:R-:W-:-:S04]  /*8330*/  LOP3.LUT R2, R5, 0x80000000, RZ, 0xc0, !PT ;  /* 0x8000000005027812 */ /* 0x000fc800078ec0ff */
[----:B------:R-:W-:-:S04]  /*8340*/  SHF.R.U32.HI R3, RZ, 0x18, R2 ;  /* 0x00000018ff037819 */ /* 0x000fc80000011602 */
[----:B------:R-:W-:-:S04]  /*8350*/  LOP3.LUT R0, R0, R3, RZ, 0xfc, !PT ;  /* 0x0000000300007212 */ /* 0x000fc800078efcff */
[----:B------:R-:W-:-:S07]  /*8360*/  PRMT R8, R0, 0x7610, R8 ;  /* 0x0000761000087816 */ /* 0x000fce0000000008 */
.L_x_15298:
[----:B------:R-:W-:Y:S05]  /*8370*/  BSYNC B0 ;  /* 0x0000000000007941 */ /* 0x000fea0003800000 */
.L_x_15297:
[----:B------:R0:W-:Y:S01]  /*8380*/  STG.E.U8 desc[UR36][R16.64], R8 ;  /* 0x0000000810007986 */ /* 0x0001e2000c101124 */
[----:B------:R-:W-:Y:S05]  /*8390*/  BRA `(.L_x_15274) ;  /* 0x0000000000c07947 */ /* 0x000fea0003800000 */
.L_x_15291:
        /* <DEDUP_REMOVED lines=22> */
.L_x_15273:
        /* <DEDUP_REMOVED lines=16> */
.L_x_15302:
[----:B------:R-:W-:Y:S05]  /*8600*/  BRA `(.L_x_15274) ;  /* 0x0000000000247947 */ /* 0x000fea0003800000 */
.L_x_15301:
[----:B------:R-:W-:-:S04]  /*8610*/  LOP3.LUT R5, R5, 0xffff, RZ, 0xc0, !PT ;  /* 0x0000ffff05057812 */ /* 0x000fc800078ec0ff */
[----:B------:R-:W-:-:S05]  /*8620*/  PRMT R5, R5, 0x8880, RZ ;  /* 0x0000888005057816 */ /* 0x000fca00000000ff */
[----:B------:R-:W-:-:S05]  /*8630*/  IMAD.MOV.U32 R2, RZ, RZ, R5 ;  /* 0x000000ffff027224 */ /* 0x000fca00078e0005 */
[----:B------:R-:W-:-:S05]  /*8640*/  SHF.R.S32.HI R3, RZ, 0x1f, R2 ;  /* 0x0000001fff037819 */ /* 0x000fca0000011402 */
[----:B------:R0:W-:Y:S01]  /*8650*/  STG.E.64 desc[UR36][R16.64], R2 ;  /* 0x0000000210007986 */ /* 0x0001e2000c101b24 */
[----:B------:R-:W-:Y:S05]  /*8660*/  BRA `(.L_x_15274) ;  /* 0x00000000000c7947 */ /* 0x000fea0003800000 */
.L_x_15300:
[----:B------:R-:W-:-:S04]  /*8670*/  LOP3.LUT R5, R5, 0xffff, RZ, 0xc0, !PT ;  /* 0x0000ffff05057812 */ /* 0x000fc800078ec0ff */
[----:B------:R-:W-:-:S05]  /*8680*/  PRMT R3, R5, 0x8880, RZ ;  /* 0x0000888005037816 */ /* 0x000fca00000000ff */
[----:B------:R0:W-:Y:S02]  /*8690*/  STG.E desc[UR36][R16.64], R3 ;  /* 0x0000000310007986 */ /* 0x0001e4000c101924 */
.L_x_15274:
[----:B------:R-:W-:-:S07]  /*86a0*/  VIADD R19, R19, 0x80 ;  /* 0x0000008013137836 */ /* 0x000fce0000000000 */
.L_x_15201:
[----:B------:R-:W-:Y:S05]  /*86b0*/  BSYNC B6 ;  /* 0x0000000000067941 */ /* 0x000fea0003800000 */
.L_x_15200:
        /* <DEDUP_REMOVED lines=358> */
.L_x_15305:
        /* <DEDUP_REMOVED lines=20> */
.L_x_15309:
[----:B------:R0:W5:Y:S01]  /*9e60*/  LDG.E.U8 R22, desc[UR36][R2.64] ;  /* 0x0000002402167981 */ /* 0x000162000c1e1100 */
[----:B------:R-:W-:Y:S05]  /*9e70*/  BRA `(.L_x_15311) ;  /* 0x0000000c00547947 */ /* 0x000fea0003800000 */
.L_x_15308:
        /* <DEDUP_REMOVED lines=8> */
.L_x_15313:
[----:B------:R0:W5:Y:S01]  /*9f00*/  LDG.E.U8 R22, desc[UR36][R2.64] ;  /* 0x0000002402167981 */ /* 0x000162000c1e1100 */
[----:B------:R-:W-:Y:S05]  /*9f10*/  BRA `(.L_x_15311) ;  /* 0x0000000c002c7947 */ /* 0x000fea0003800000 */
.L_x_15312:
[----:B------:R0:W5:Y:S01]  /*9f20*/  LDG.E.U16 R22, desc[UR36][R2.64] ;  /* 0x0000002402167981 */ /* 0x000162000c1e1500 */
[----:B------:R-:W-:Y:S05]  /*9f30*/  BRA `(.L_x_15311) ;  /* 0x0000000c00247947 */ /* 0x000fea0003800000 */
.L_x_15307:
        /* <DEDUP_REMOVED lines=9> */
.L_x_15315:
[----:B------:R-:W2:Y:S02]  /*9fd0*/  LDG.E.U16 R0, desc[UR36][R2.64] ;  /* 0x0000002402007981 */ /* 0x000ea4000c1e1500 */
[----:B--2---:R-:W-:-:S06]  /*9fe0*/  HADD2.F32 R0, -RZ, R0.H0_H0 ;  /* 0x20000000ff007230 */ /* 0x004fcc0000004100 */
[----:B------:R-:W0:Y:S02]  /*9ff0*/  F2I.FTZ.TRUNC.NTZ R0, R0 ;  /* 0x0000000000007305 */ /* 0x000e24000021f100 */
[----:B0-----:R-:W-:Y:S01]  /*a000*/  PRMT R22, R0, 0x7610, R22 ;  /* 0x0000761000167816 */ /* 0x001fe20000000016 */
[----:B------:R-:W-:Y:S06]  /*a010*/  BRA `(.L_x_15311) ;  /* 0x0000000800ec7947 */ /* 0x000fec0003800000 */
.L_x_15314:
        /* <DEDUP_REMOVED lines=9> */
.L_x_15317:
[----:B------:R-:W2:Y:S02]  /*a0b0*/  LDG.E.U16 R2, desc[UR36][R2.64] ;  /* 0x0000002402027981 */ /* 0x000ea4000c1e1500 */
[----:B--2---:R-:W-:-:S06]  /*a0c0*/  HADD2.F32 R0, -RZ, R2.H0_H0 ;  /* 0x20000002ff007230 */ /* 0x004fcc0000004100 */
[----:B------:R-:W0:Y:S02]  /*a0d0*/  F2I.FTZ.TRUNC.NTZ R0, R0 ;  /* 0x0000000000007305 */ /* 0x000e24000021f100 */
[----:B0-----:R-:W-:Y:S01]  /*a0e0*/  PRMT R22, R0, 0x7610, R22 ;  /* 0x0000761000167816 */ /* 0x001fe20000000016 */
[----:B------:R-:W-:Y:S06]  /*a0f0*/  BRA `(.L_x_15311) ;  /* 0x0000000800b47947 */ /* 0x000fec0003800000 */
.L_x_15316:
[----:B------:R-:W2:Y:S02]  /*a100*/  LDG.E.64 R2, desc[UR36][R2.64] ;  /* 0x0000002402027981 */ /* 0x000ea4000c1e1b00 */
[----:B--2---:R2:W3:Y:S01]  /*a110*/  F2I.F64.TRUNC R22, R2 ;  /* 0x0000000200167311 */ /* 0x0044e2000030d100 */
[----:B------:R-:W-:Y:S05]  /*a120*/  BRA `(.L_x_15311) ;  /* 0x0000000800a87947 */ /* 0x000fea0003800000 */
.L_x_15306:
        /* <DEDUP_REMOVED lines=12> */
.L_x_15320:
[----:B------:R-:W2:Y:S02]  /*a1f0*/  LDG.E.64 R2, desc[UR36][R2.64] ;  /* 0x0000002402027981 */ /* 0x000ea4000c1e1b00 */
[----:B--2---:R0:W1:Y:S01]  /*a200*/  F2I.F64.TRUNC R22, R2 ;  /* 0x0000000200167311 */ /* 0x004062000030d100 */
[----:B------:R-:W-:Y:S05]  /*a210*/  BRA `(.L_x_15311) ;  /* 0x00000008006c7947 */ /* 0x000fea0003800000 */
.L_x_15319:
        /* <DEDUP_REMOVED lines=28> */
.L_x_15322:
        /* <DEDUP_REMOVED lines=15> */
.L_x_15321:
[----:B------:R-:W2:Y:S02]  /*a4d0*/  LDG.E.U16 R0, desc[UR36][R2.64] ;  /* 0x0000002402007981 */ /* 0x000ea4000c1e1500 */
[----:B--2---:R-:W-:-:S06]  /*a4e0*/  IMAD.U32 R0, R0, 0x10000, RZ ;  /* 0x0001000000007824 */ /* 0x004fcc00078e00ff */
[----:B------:R-:W0:Y:S02]  /*a4f0*/  F2I.FTZ.TRUNC.NTZ R0, R0 ;  /* 0x0000000000007305 */ /* 0x000e24000021f100 */
[----:B0-----:R-:W-:Y:S01]  /*a500*/  PRMT R22, R0, 0x7610, R22 ;  /* 0x0000761000167816 */ /* 0x001fe20000000016 */
[----:B------:R-:W-:Y:S06]  /*a510*/  BRA `(.L_x_15311) ;  /* 0x0000000400ac7947 */ /* 0x000fec0003800000 */
.L_x_15318:
        /* <DEDUP_REMOVED lines=10> */
.L_x_15325:
        /* <DEDUP_REMOVED lines=21> */
.L_x_15329:
[----:B------:R-:W-:Y:S05]  /*a710*/  BSYNC B1 ;  /* 0x0000000000017941 */ /* 0x000fea0003800000 */
.L_x_15328:
[----:B------:R-:W-:Y:S01]  /*a720*/  LEA R3, R0, 0x3b800000, 0x17 ;  /* 0x3b80000000037811 */ /* 0x000fe200078eb8ff */
[----:B------:R-:W-:-:S05]  /*a730*/  IMAD.SHL.U32 R0, R2, 0x100000, RZ ;  /* 0x0010000002007824 */ /* 0x000fca00078e00ff */
[----:B------:R-:W-:-:S07]  /*a740*/  LOP3.LUT R0, R3, R0, R4, 0xfe, !PT ;  /* 0x0000000003007212 */ /* 0x000fce00078efe04 */
.L_x_15327:
[----:B------:R-:W-:Y:S05]  /*a750*/  BSYNC B0 ;  /* 0x0000000000007941 */ /* 0x000fea0003800000 */
.L_x_15326:
[----:B------:R-:W0:Y:S02]  /*a760*/  F2I.FTZ.TRUNC.NTZ R0, R0 ;  /* 0x0000000000007305 */ /* 0x000e24000021f100 */
[----:B0-----:R-:W-:Y:S01]  /*a770*/  PRMT R22, R0, 0x7610, R22 ;  /* 0x0000761000167816 */ /* 0x001fe20000000016 */
[----:B------:R-:W-:Y:S06]  /*a780*/  BRA `(.L_x_15311) ;  /* 0x0000000400107947 */ /* 0x000fec0003800000 */
.L_x_15324:
        /* <DEDUP_REMOVED lines=21> */
.L_x_15333:
[----:B------:R-:W-:Y:S05]  /*a8e0*/  BSYNC B1 ;  /* 0x0000000000017941 */ /* 0x000fea0003800000 */
.L_x_15332:
[----:B------:R-:W-:Y:S01]  /*a8f0*/  LEA R3, R0, 0x37800000, 0x17 ;  /* 0x3780000000037811 */ /* 0x000fe200078eb8ff */
[----:B------:R-:W-:-:S05]  /*a900*/  IMAD.SHL.U32 R0, R2, 0x200000, RZ ;  /* 0x0020000002007824 */ /* 0x000fca00078e00ff */
[----:B------:R-:W-:-:S07]  /*a910*/  LOP3.LUT R0, R3, R0, R4, 0xfe, !PT ;  /* 0x0000000003007212 */ /* 0x000fce00078efe04 */
.L_x_15331:
[----:B------:R-:W-:Y:S05]  /*a920*/  BSYNC B0 ;  /* 0x0000000000007941 */ /* 0x000fea0003800000 */
.L_x_15330:
[----:B------:R-:W0:Y:S02]  /*a930*/  F2I.FTZ.TRUNC.NTZ R0, R0 ;  /* 0x0000000000007305 */ /* 0x000e24000021f100 */
[----:B0-----:R-:W-:Y:S01]  /*a940*/  PRMT R22, R0, 0x7610, R22 ;  /* 0x0000761000167816 */ /* 0x001fe20000000016 */
[----:B------:R-:W-:Y:S06]  /*a950*/  BRA `(.L_x_15311) ;  /* 0x00000000009c7947 */ /* 0x000fec0003800000 */
.L_x_15323:
        /* <DEDUP_REMOVED lines=14> */
.L_x_15337:
[----:B------:R-:W-:Y:S05]  /*aa40*/  BSYNC B0 ;  /* 0x0000000000007941 */ /* 0x000fea0003800000 */
.L_x_15336:
[----:B------:R-:W0:Y:S02]  /*aa50*/  F2I.FTZ.TRUNC.NTZ R0, R0 ;  /* 0x0000000000007305 */ /* 0x000e24000021f100 */
[----:B0-----:R-:W-:Y:S01]  /*aa60*/  PRMT R22, R0, 0x7610, R22 ;  /* 0x0000761000167816 */ /* 0x001fe20000000016 */
[----:B------:R-:W-:Y:S06]  /*aa70*/  BRA `(.L_x_15311) ;  /* 0x0000000000547947 */ /* 0x000fec0003800000 */
.L_x_15310:
        /* <DEDUP_REMOVED lines=16> */
.L_x_15338:
[----:B------:R-:W-:Y:S01]  /*ab80*/  PRMT R22, RZ, 0x7610, R22 ;  /* 0x00007610ff167816 */ /* 0x000fe20000000016 */
[----:B------:R-:W-:Y:S06]  /*ab90*/  BRA `(.L_x_15311) ;  /* 0x00000000000c7947 */ /* 0x000fec0003800000 */
.L_x_15335:
[----:B------:R0:W5:Y:S01]  /*aba0*/  LDG.E.U8 R22, desc[UR36][R2.64] ;  /* 0x0000002402167981 */ /* 0x000162000c1e1100 */
[----:B------:R-:W-:Y:S05]  /*abb0*/  BRA `(.L_x_15311) ;  /* 0x0000000000047947 */ /* 0x000fea0003800000 */
.L_x_15334:
[----:B------:R0:W5:Y:S02]  /*abc0*/  LDG.E.U8 R22, desc[UR36][R2.64] ;  /* 0x0000002402167981 */ /* 0x000164000c1e1100 */
.L_x_15311:
        /* <DEDUP_REMOVED lines=17> */
.L_x_15342:
[----:B------:R0:W5:Y:S01]  /*ace0*/  LDG.E.U8 R5, desc[UR36][R2.64] ;  /* 0x0000002402057981 */ /* 0x000162000c1e1100 */
[----:B------:R-:W-:Y:S05]  /*acf0*/  BRA `(.L_x_15344) ;  /* 0x0000000c00547947 */ /* 0x000fea0003800000 */
.L_x_15341:
        /* <DEDUP_REMOVED lines=8> */
.L_x_15346:
[----:B------:R0:W5:Y:S01]  /*ad80*/  LDG.E.U8 R5, desc[UR36][R2.64] ;  /* 0x0000002402057981 */ /* 0x000162000c1e1100 */
[----:B------:R-:W-:Y:S05]  /*ad90*/  BRA `(.L_x_15344) ;  /* 0x0000000c002c7947 */ /* 0x000fea0003800000 */
.L_x_15345:
[----:B------:R0:W5:Y:S01]  /*ada0*/  LDG.E.U16 R5, desc[UR36][R2.64] ;  /* 0x0000002402057981 */ /* 0x000162000c1e1500 */
[----:B------:R-:W-:Y:S05]  /*adb0*/  BRA `(.L_x_15344) ;  /* 0x0000000c00247947 */ /* 0x000fea0003800000 */
.L_x_15340:
        /* <DEDUP_REMOVED lines=9> */
.L_x_15348:
[----:B------:R-:W2:Y:S02]  /*ae50*/  LDG.E.U16 R0, desc[UR36][R2.64] ;  /* 0x0000002402007981 */ /* 0x000ea4000c1e1500 */
[----:B--2---:R-:W-:-:S06]  /*ae60*/  HADD2.F32 R0, -RZ, R0.H0_H0 ;  /* 0x20000000ff007230 */ /* 0x004fcc0000004100 */
[----:B------:R-:W0:Y:S02]  /*ae70*/  F2I.FTZ.TRUNC.NTZ R0, R0 ;  /* 0x0000000000007305 */ /* 0x000e24000021f100 */
[----:B0-----:R-:W-:Y:S01]  /*ae80*/  PRMT R5, R0, 0x7610, R5 ;  /* 0x0000761000057816 */ /* 0x001fe20000000005 */
[----:B------:R-:W-:Y:S06]  /*ae90*/  BRA `(.L_x_15344) ;  /* 0x0000000800ec7947 */ /* 0x000fec0003800000 */
.L_x_15347:
        /* <DEDUP_REMOVED lines=9> */
.L_x_15350:
[----:B------:R-:W2:Y:S02]  /*af30*/  LDG.E.U16 R2, desc[UR36][R2.64] ;  /* 0x0000002402027981 */ /* 0x000ea4000c1e1500 */
[----:B--2---:R-:W-:-:S06]  /*af40*/  HADD2.F32 R0, -RZ, R2.H0_H0 ;  /* 0x20000002ff007230 */ /* 0x004fcc0000004100 */
[----:B------:R-:W0:Y:S02]  /*af50*/  F2I.FTZ.TRUNC.NTZ R0, R0 ;  /* 0x0000000000007305 */ /* 0x000e24000021f100 */
[----:B0-----:R-:W-:Y:S01]  /*af60*/  PRMT R5, R0, 0x7610, R5 ;  /* 0x0000761000057816 */ /* 0x001fe20000000005 */
[----:B------:R-:W-:Y:S06]  /*af70*/  BRA `(.L_x_15344) ;  /* 0x0000000800b47947 */ /* 0x000fec0003800000 */
.L_x_15349:
[----:B------:R-:W2:Y:S02]  /*af80*/  LDG.E.64 R2, desc[UR36][R2.64] ;  /* 0x0000002402027981 */ /* 0x000ea4000c1e1b00 */
[----:B--2---:R0:W1:Y:S01]  /*af90*/  F2I.F64.TRUNC R5, R2 ;  /* 0x0000000200057311 */ /* 0x004062000030d100 */
[----:B------:R-:W-:Y:S05]  /*afa0*/  BRA `(.L_x_15344) ;  /* 0x0000000800a87947 */ /* 0x000fea0003800000 */
.L_x_15339:
        /* <DEDUP_REMOVED lines=12> */
.L_x_15353:
[----:B------:R-:W2:Y:S02]  /*b070*/  LDG.E.64 R2, desc[UR36][R2.64] ;  /* 0x0000002402027981 */ /* 0x000ea4000c1e1b00 */
[----:B--2---:R0:W1:Y:S01]  /*b080*/  F2I.F64.TRUNC R5, R2 ;  /* 0x0000000200057311 */ /* 0x004062000030d100 */
[----:B------:R-:W-:Y:S05]  /*b090*/  BRA `(.L_x_15344) ;  /* 0x00000008006c7947 */ /* 0x000fea0003800000 */
.L_x_15352:
        /* <DEDUP_REMOVED lines=28> */
.L_x_15355:
        /* <DEDUP_REMOVED lines=15> */
.L_x_15354:
[----:B------:R-:W2:Y:S02]  /*b350*/  LDG.E.U16 R0, desc[UR36][R2.64] ;  /* 0x0000002402007981 */ /* 0x000ea4000c1e1500 */
[----:B--2---:R-:W-:-:S06]  /*b360*/  IMAD.U32 R0, R0, 0x10000, RZ ;  /* 0x0001000000007824 */ /* 0x004fcc00078e00ff */
[----:B------:R-:W0:Y:S02]  /*b370*/  F2I.FTZ.TRUNC.NTZ R0, R0 ;  /* 0x0000000000007305 */ /* 0x000e24000021f100 */
[----:B0-----:R-:W-:Y:S01]  /*b380*/  PRMT R5, R0, 0x7610, R5 ;  /* 0x0000761000057816 */ /* 0x001fe20000000005 */
[----:B------:R-:W-:Y:S06]  /*b390*/  BRA `(.L_x_15344) ;  /* 0x0000000400ac7947 */ /* 0x000fec0003800000 */
.L_x_15351:
        /* <DEDUP_REMOVED lines=10> */
.L_x_15358:
        /* <DEDUP_REMOVED lines=21> */
.L_x_15362:
[----:B------:R-:W-:Y:S05]  /*b590*/  BSYNC B1 ;  /* 0x0000000000017941 */ /* 0x000fea0003800000 */
.L_x_15361:
[----:B------:R-:W-:Y:S01]  /*b5a0*/  LEA R3, R0, 0x3b800000, 0x17 ;  /* 0x3b80000000037811 */ /* 0x000fe200078eb8ff */
[----:B------:R-:W-:-:S05]  /*b5b0*/  IMAD.SHL.U32 R0, R2, 0x100000, RZ ;  /* 0x0010000002007824 */ /* 0x000fca00078e00ff */
[----:B------:R-:W-:-:S07]  /*b5c0*/  LOP3.LUT R0, R3, R0, R4, 0xfe, !PT ;  /* 0x0000000003007212 */ /* 0x000fce00078efe04 */
.L_x_15360:
[----:B------:R-:W-:Y:S05]  /*b5d0*/  BSYNC B0 ;  /* 0x0000000000007941 */ /* 0x000fea0003800000 */
.L_x_15359:
[----:B------:R-:W0:Y:S02]  /*b5e0*/  F2I.FTZ.TRUNC.NTZ R0, R0 ;  /* 0x0000000000007305 */ /* 0x000e24000021f100 */
[----:B0-----:R-:W-:Y:S01]  /*b5f0*/  PRMT R5, R0, 0x7610, R5 ;  /* 0x0000761000057816 */ /* 0x001fe20000000005 */
[----:B------:R-:W-:Y:S06]  /*b600*/  BRA `(.L_x_15344) ;  /* 0x0000000400107947 */ /* 0x000fec0003800000 */
.L_x_15357:
        /* <DEDUP_REMOVED lines=21> */
.L_x_15366:
[----:B------:R-:W-:Y:S05]  /*b760*/  BSYNC B1 ;  /* 0x0000000000017941 */ /* 0x000fea0003800000 */
.L_x_15365:
[----:B------:R-:W-:Y:S01]  /*b770*/  LEA R3, R0, 0x37800000, 0x17 ;  /* 0x3780000000037811 */ /* 0x000fe200078eb8ff */
[----:B------:R-:W-:-:S05]  /*b780*/  IMAD.SHL.U32 R0, R2, 0x200000, RZ ;  /* 0x0020000002007824 */ /* 0x000fca00078e00ff */
[----:B------:R-:W-:-:S07]  /*b790*/  LOP3.LUT R0, R3, R0, R4, 0xfe, !PT ;  /* 0x0000000003007212 */ /* 0x000fce00078efe04 */
.L_x_15364:
[----:B------:R-:W-:Y:S05]  /*b7a0*/  BSYNC B0 ;  /* 0x0000000000007941 */ /* 0x000fea0003800000 */
.L_x_15363:
[----:B------:R-:W0:Y:S02]  /*b7b0*/  F2I.FTZ.TRUNC.NTZ R0, R0 ;  /* 0x0000000000007305 */ /* 0x000e24000021f100 */
[----:B0-----:R-:W-:Y:S01]  /*b7c0*/  PRMT R5, R0, 0x7610, R5 ;  /* 0x0000761000057816 */ /* 0x001fe20000000005 */
[----:B------:R-:W-:Y:S06]  /*b7d0*/  BRA `(.L_x_15344) ;  /* 0x00000000009c7947 */ /* 0x000fec0003800000 */
.L_x_15356:
        /* <DEDUP_REMOVED lines=14> */
.L_x_15370:
[----:B------:R-:W-:Y:S05]  /*b8c0*/  BSYNC B0 ;  /* 0x0000000000007941 */ /* 0x000fea0003800000 */
.L_x_15369:
[----:B------:R-:W0:Y:S02]  /*b8d0*/  F2I.FTZ.TRUNC.NTZ R0, R0 ;  /* 0x0000000000007305 */ /* 0x000e24000021f100 */
[----:B0-----:R-:W-:Y:S01]  /*b8e0*/  PRMT R5, R0, 0x7610, R5 ;  /* 0x0000761000057816 */ /* 0x001fe20000000005 */
[----:B------:R-:W-:Y:S06]  /*b8f0*/  BRA `(.L_x_15344) ;  /* 0x0000000000547947 */ /* 0x000fec0003800000 */
.L_x_15343:
        /* <DEDUP_REMOVED lines=16> */
.L_x_15371:
[----:B------:R-:W-:Y:S01]  /*ba00*/  PRMT R5, RZ, 0x7610, R5 ;  /* 0x00007610ff057816 */ /* 0x000fe20000000005 */
[----:B------:R-:W-:Y:S06]  /*ba10*/  BRA `(.L_x_15344) ;  /* 0x00000000000c7947 */ /* 0x000fec0003800000 */
.L_x_15368:
[----:B------:R0:W5:Y:S01]  /*ba20*/  LDG.E.U8 R5, desc[UR36][R2.64] ;  /* 0x0000002402057981 */ /* 0x000162000c1e1100 */
[----:B------:R-:W-:Y:S05]  /*ba30*/  BRA `(.L_x_15344) ;  /* 0x0000000000047947 */ /* 0x000fea0003800000 */
.L_x_15367:
[----:B------:R0:W5:Y:S02]  /*ba40*/  LDG.E.U8 R5, desc[UR36][R2.64] ;  /* 0x0000002402057981 */ /* 0x000164000c1e1100 */
.L_x_15344:
        /* <DEDUP_REMOVED lines=15> */
.L_x_15375:
[----:B------:R0:W-:Y:S01]  /*bb40*/  STG.E.U8 desc[UR36][R16.64], R5 ;  /* 0x0000000510007986 */ /* 0x0001e2000c101124 */
[----:B------:R-:W-:Y:S05]  /*bb50*/  BRA `(.L_x_15377) ;  /* 0x0000000c00987947 */ /* 0x000fea0003800000 */
.L_x_15374:
        /* <DEDUP_REMOVED lines=12> */
.L_x_15379:
[----:B------:R-:W-:-:S04]  /*bc20*/  LOP3.LUT R5, R5, 0xffff, RZ, 0xc0, !PT ;  /* 0x0000ffff05057812 */ /* 0x000fc800078ec0ff */
[----:B------:R-:W-:-:S05]  /*bc30*/  PRMT R3, R5, 0x8880, RZ ;  /* 0x0000888005037816 */ /* 0x000fca00000000ff */
[----:B------:R0:W-:Y:S01]  /*bc40*/  STG.E desc[UR36][R16.64], R3 ;  /* 0x0000000310007986 */ /* 0x0001e2000c101924 */
[----:B------:R-:W-:Y:S05]  /*bc50*/  BRA `(.L_x_15377) ;  /* 0x0000000c00587947 */ /* 0x000fea0003800000 */
.L_x_15378:
[----:B------:R-:W-:-:S04]  /*bc60*/  PRMT R3, R5, 0x8880, RZ ;  /* 0x0000888005037816 */ /* 0x000fc800000000ff */
[----:B------:R-:W-:-:S05]  /*bc70*/  PRMT R3, R3, 0x7710, RZ ;  /* 0x0000771003037816 */ /* 0x000fca00000000ff */
[----:B------:R0:W-:Y:S01]  /*bc80*/  STG.E.U16 desc[UR36][R16.64], R3 ;  /* 0x0000000310007986 */ /* 0x0001e2000c101524 */
[----:B------:R-:W-:Y:S05]  /*bc90*/  BRA `(.L_x_15377) ;  /* 0x0000000c00487947 */ /* 0x000fea0003800000 */
.L_x_15373:
        /* <DEDUP_REMOVED lines=9> */
.L_x_15381:
[----:B------:R-:W0:Y:S02]  /*bd30*/  I2F.S8 R0, R5 ;  /* 0x0000000500007306 */ /* 0x000e240000001400 */
[----:B0-----:R-:W-:-:S05]  /*bd40*/  F2FP.F16.F32.PACK_AB R0, RZ, R0 ;  /* 0x00000000ff00723e */ /* 0x001fca00000000ff */
[----:B------:R0:W-:Y:S01]  /*bd50*/  STG.E.U16 desc[UR36][R16.64], R0 ;  /* 0x0000000010007986 */ /* 0x0001e2000c101524 */
[----:B------:R-:W-:Y:S05]  /*bd60*/  BRA `(.L_x_15377) ;  /* 0x0000000c00147947 */ /* 0x000fea0003800000 */
.L_x_15380:
        /* <DEDUP_REMOVED lines=10> */
.L_x_15383:
[----:B------:R-:W0:Y:S02]  /*be10*/  I2F.S8 R5, R5 ;  /* 0x0000000500057306 */ /* 0x000e240000001400 */
[----:B0-----:R-:W-:-:S04]  /*be20*/  F2FP.F16.F32.PACK_AB R3, RZ, R5 ;  /* 0x00000005ff03723e */ /* 0x001fc800000000ff */
[----:B------:R-:W-:-:S05]  /*be30*/  PRMT R3, R3, 0x5410, RZ ;  /* 0x0000541003037816 */ /* 0x000fca00000000ff */
[----:B------:R0:W-:Y:S01]  /*be40*/  STG.E desc[UR36][R16.64], R3 ;  /* 0x0000000310007986 */ /* 0x0001e2000c101924 */
[----:B------:R-:W-:Y:S05]  /*be50*/  BRA `(.L_x_15377) ;  /* 0x0000000800d87947 */ /* 0x000fea0003800000 */
.L_x_15382:
[----:B------:R-:W-:-:S04]  /*be60*/  PRMT R2, R5, 0x8880, RZ ;  /* 0x0000888005027816 */ /* 0x000fc800000000ff */
[----:B------:R-:W-:-:S06]  /*be70*/  PRMT R2, R2, 0x7710, RZ ;  /* 0x0000771002027816 */ /* 0x000fcc00000000ff */
[----:B------:R-:W0:Y:S02]  /*be80*/  I2F.F64.S16 R2, R2 ;  /* 0x0000000200027312 */ /* 0x000e240000101c00 */
[----:B0-----:R0:W-:Y:S01]  /*be90*/  STG.E.64 desc[UR36][R16.64], R2 ;  /* 0x0000000210007986 */ /* 0x0011e2000c101b24 */
[----:B------:R-:W-:Y:S05]  /*bea0*/  BRA `(.L_x_15377) ;  /* 0x0000000800c47947 */ /* 0x000fea0003800000 */
.L_x_15372:
        /* <DEDUP_REMOVED lines=12> */
.L_x_15386:
[----:B------:R-:W-:Y:S02]  /*bf70*/  PRMT R4, R5, 0x8880, RZ ;  /* 0x0000888005047816 */ /* 0x000fe400000000ff */
[----:B------:R-:W-:Y:S02]  /*bf80*/  CS2R R6, SRZ ;  /* 0x0000000000067805 */ /* 0x000fe4000001ff00 */
[----:B------:R-:W-:-:S06]  /*bf90*/  PRMT R4, R4, 0x7710, RZ ;  /* 0x0000771004047816 */ /* 0x000fcc00000000ff */
[----:B------:R-:W0:Y:S02]  /*bfa0*/  I2F.F64.S16 R4, R4 ;  /* 0x0000000400047312 */ /* 0x000e240000101c00 */
[----:B0-----:R0:W-:Y:S01]  /*bfb0*/  STG.E.128 desc[UR36][R16.64], R4 ;  /* 0x0000000410007986 */ /* 0x0011e2000c101d24 */
[----:B------:R-:W-:Y:S05]  /*bfc0*/  BRA `(.L_x_15377) ;  /* 0x00000008007c7947 */ /* 0x000fea0003800000 */
.L_x_15385:
        /* <DEDUP_REMOVED lines=21> */
.L_x_15390:
[----:B------:R-:W-:Y:S05]  /*c120*/  BSYNC B0 ;  /* 0x0000000000007941 */ /* 0x000fea0003800000 */
.L_x_15389:
[----:B------:R-:W-:-:S05]  /*c130*/  LOP3.LUT R3, R0, R3, RZ, 0xfc, !PT ;  /* 0x0000000300037212 */ /* 0x000fca00078efcff */
[----:B------:R0:W-:Y:S01]  /*c140*/  STG.E.U8 desc[UR36][R16.64], R3 ;  /* 0x0000000310007986 */ /* 0x0001e2000c101124 */
[----:B------:R-:W-:Y:S05]  /*c150*/  BRA `(.L_x_15377) ;  /* 0x0000000800187947 */ /* 0x000fea0003800000 */
.L_x_15388:
        /* <DEDUP_REMOVED lines=13> */
.L_x_15392:
[----:B------:R-:W-:Y:S01]  /*c230*/  IMAD.MOV.U32 R0, RZ, RZ, 0x7f ;  /* 0x0000007fff007424 */ /* 0x000fe200078e00ff */
[----:B------:R-:W-:-:S04]  /*c240*/  ISETP.GT.U32.AND P0, PT, R2, 0x7f800000, PT ;  /* 0x7f8000000200780c */ /* 0x000fc80003f04070 */
[----:B------:R-:W-:-:S09]  /*c250*/  SEL R0, R0, 0x7c, P0 ;  /* 0x0000007c00007807 */ /* 0x000fd20000000000 */
.L_x_15393:
[----:B------:R-:W-:Y:S05]  /*c260*/  BSYNC B0 ;  /* 0x0000000000007941 */ /* 0x000fea0003800000 */
.L_x_15391:
[----:B------:R-:W-:-:S04]  /*c270*/  LOP3.LUT R2, R5, 0x80000000, RZ, 0xc0, !PT ;  /* 0x8000000005027812 */ /* 0x000fc800078ec0ff */
[----:B------:R-:W-:-:S04]  /*c280*/  SHF.R.U32.HI R3, RZ, 0x18, R2 ;  /* 0x00000018ff037819 */ /* 0x000fc80000011602 */
[----:B------:R-:W-:-:S05]  /*c290*/  LOP3.LUT R3, R0, R3, RZ, 0xfc, !PT ;  /* 0x0000000300037212 */ /* 0x000fca00078efcff */
[----:B------:R0:W-:Y:S01]  /*c2a0*/  STG.E.U8 desc[UR36][R16.64], R3 ;  /* 0x0000000310007986 */ /* 0x0001e2000c101124 */
[----:B------:R-:W-:Y:S05]  /*c2b0*/  BRA `(.L_x_15377) ;  /* 0x0000000400c07947 */ /* 0x000fea0003800000 */
.L_x_15387:
[----:B------:R-:W0:Y:S02]  /*c2c0*/  I2F.S8 R0, R5 ;  /* 0x0000000500007306 */ /* 0x000e240000001400 */
[----:B0-----:R-:W-:-:S05]  /*c2d0*/  F2FP.BF16.F32.PACK_AB R0, RZ, R0 ;  /* 0x00000000ff00723e */ /* 0x001fca00000010ff */
[----:B------:R0:W-:Y:S01]  /*c2e0*/  STG.E.U16 desc[UR36][R16.64], R0 ;  /* 0x0000000010007986 */ /* 0x0001e2000c101524 */
[----:B------:R-:W-:Y:S05]  /*c2f0*/  BRA `(.L_x_15377) ;  /* 0x0000000400b07947 */ /* 0x000fea0003800000 */
.L_x_15384:
        /* <DEDUP_REMOVED lines=12> */
.L_x_15396:
        /* <DEDUP_REMOVED lines=17> */
.L_x_15399:
[----:B------:R-:W-:-:S04]  /*c4d0*/  LOP3.LUT R2, R5, 0x80000000, RZ, 0xc0, !PT ;  /* 0x8000000005027812 */ /* 0x000fc800078ec0ff */
[----:B------:R-:W-:-:S04]  /*c4e0*/  SHF.R.U32.HI R3, RZ, 0x18, R2 ;  /* 0x00000018ff037819 */ /* 0x000fc80000011602 */
[----:B------:R-:W-:-:S04]  /*c4f0*/  LOP3.LUT R0, R0, R3, RZ, 0xfc, !PT ;  /* 0x0000000300007212 */ /* 0x000fc800078efcff */
[----:B------:R-:W-:-:S07]  /*c500*/  PRMT R8, R0, 0x7610, R8 ;  /* 0x0000761000087816 */ /* 0x000fce0000000008 */
.L_x_15398:
[----:B------:R-:W-:Y:S05]  /*c510*/  BSYNC B0 ;  /* 0x0000000000007941 */ /* 0x000fea0003800000 */
.L_x_15397:
[----:B------:R3:W-:Y:S01]  /*c520*/  STG.E.U8 desc[UR36][R16.64], R8 ;  /* 0x0000000810007986 */ /* 0x0007e2000c101124 */
[----:B------:R-:W-:Y:S05]  /*c530*/  BRA `(.L_x_15377) ;  /* 0x0000000400207947 */ /* 0x000fea0003800000 */
.L_x_15395:
        /* <DEDUP_REMOVED lines=17> */
.L_x_15402:
[----:B------:R-:W-:-:S04]  /*c650*/  LOP3.LUT R2, R5, 0x80000000, RZ, 0xc0, !PT ;  /* 0x8000000005027812 */ /* 0x000fc800078ec0ff */
[----:B------:R-:W-:-:S04]  /*c660*/  SHF.R.U32.HI R3, RZ, 0x18, R2 ;  /* 0x00000018ff037819 */ /* 0x000fc80000011602 */
[----:B------:R-:W-:-:S04]  /*c670*/  LOP3.LUT R0, R0, R3, RZ, 0xfc, !PT ;  /* 0x0000000300007212 */ /* 0x000fc800078efcff */
[----:B------:R-:W-:-:S07]  /*c680*/  PRMT R8, R0, 0x7610, R8 ;  /* 0x0000761000087816 */ /* 0x000fce0000000008 */
.L_x_15401:
[----:B------:R-:W-:Y:S05]  /*c690*/  BSYNC B0 ;  /* 0x0000000000007941 */ /* 0x000fea0003800000 */
.L_x_15400:
[----:B------:R0:W-:Y:S01]  /*c6a0*/  STG.E.U8 desc[UR36][R16.64], R8 ;  /* 0x0000000810007986 */ /* 0x0001e2000c101124 */
[----:B------:R-:W-:Y:S05]  /*c6b0*/  BRA `(.L_x_15377) ;  /* 0x0000000000c07947 */ /* 0x000fea0003800000 */
.L_x_15394:
        /* <DEDUP_REMOVED lines=22> */
.L_x_15376:
        /* <DEDUP_REMOVED lines=16> */
.L_x_15405:
[----:B------:R-:W-:Y:S05]  /*c920*/  BRA `(.L_x_15377) ;  /* 0x0000000000247947 */ /* 0x000fea0003800000 */
.L_x_15404:
[----:B------:R-:W-:-:S04]  /*c930*/  LOP3.LUT R5, R5, 0xffff, RZ, 0xc0, !PT ;  /* 0x0000ffff05057812 */ /* 0x000fc800078ec0ff */
[----:B------:R-:W-:-:S05]  /*c940*/  PRMT R5, R5, 0x8880, RZ ;  /* 0x0000888005057816 */ /* 0x000fca00000000ff */
[----:B------:R-:W-:-:S05]  /*c950*/  IMAD.MOV.U32 R2, RZ, RZ, R5 ;  /* 0x000000ffff027224 */ /* 0x000fca00078e0005 */
[----:B------:R-:W-:-:S05]  /*c960*/  SHF.R.S32.HI R3, RZ, 0x1f, R2 ;  /* 0x0000001fff037819 */ /* 0x000fca0000011402 */
[----:B------:R1:W-:Y:S01]  /*c970*/  STG.E.64 desc[UR36][R16.64], R2 ;  /* 0x0000000210007986 */ /* 0x0003e2000c101b24 */
[----:B------:R-:W-:Y:S05]  /*c980*/  BRA `(.L_x_15377) ;  /* 0x00000000000c7947 */ /* 0x000fea0003800000 */
.L_x_15403:
[----:B------:R-:W-:-:S04]  /*c990*/  LOP3.LUT R5, R5, 0xffff, RZ, 0xc0, !PT ;  /* 0x0000ffff05057812 */ /* 0x000fc800078ec0ff */
[----:B------:R-:W-:-:S05]  /*c9a0*/  PRMT R3, R5, 0x8880, RZ ;  /* 0x0000888005037816 */ /* 0x000fca00000000ff */
[----:B------:R0:W-:Y:S02]  /*c9b0*/  STG.E desc[UR36][R16.64], R3 ;  /* 0x0000000310007986 */ /* 0x0001e4000c101924 */
.L_x_15377:
[----:B------:R-:W-:-:S07]  /*c9c0*/  VIADD R19, R19, 0x80 ;  /* 0x0000008013137836 */ /* 0x000fce0000000000 */
.L_x_15304:
[----:B------:R-:W-:Y:S05]  /*c9d0*/  BSYNC B6 ;  /* 0x0000000000067941 */ /* 0x000fea0003800000 */
.L_x_15303:
        /* <DEDUP_REMOVED lines=357> */
.L_x_15406:
        /* <DEDUP_REMOVED lines=20> */
.L_x_15410:
[----:B------:R0:W5:Y:S01]  /*e170*/  LDG.E.U8 R19, desc[UR36][R2.64] ;  /* 0x0000002402137981 */ /* 0x000162000c1e1100 */
[----:B------:R-:W-:Y:S05]  /*e180*/  BRA `(.L_x_15412) ;  /* 0x0000000c00547947 */ /* 0x000fea0003800000 */
.L_x_15409:
        /* <DEDUP_REMOVED lines=8> */
.L_x_15414:
[----:B------:R0:W5:Y:S01]  /*e210*/  LDG.E.U8 R19, desc[UR36][R2.64] ;  /* 0x0000002402137981 */ /* 0x000162000c1e1100 */
[----:B------:R-:W-:Y:S05]  /*e220*/  BRA `(.L_x_15412) ;  /* 0x0000000c002c7947 */ /* 0x000fea0003800000 */
.L_x_15413:
[----:B------:R0:W5:Y:S01]  /*e230*/  LDG.E.U16 R19, desc[UR36][R2.64] ;  /* 0x0000002402137981 */ /* 0x000162000c1e1500 */
[----:B------:R-:W-:Y:S05]  /*e240*/  BRA `(.L_x_15412) ;  /* 0x0000000c00247947 */ /* 0x000fea0003800000 */
.L_x_15408:
        /* <DEDUP_REMOVED lines=9> */
.L_x_15416:
[----:B------:R-:W2:Y:S02]  /*e2e0*/  LDG.E.U16 R0, desc[UR36][R2.64] ;  /* 0x0000002402007981 */ /* 0x000ea4000c1e1500 */
[----:B--2---:R-:W-:-:S06]  /*e2f0*/  HADD2.F32 R0, -RZ, R0.H0_H0 ;  /* 0x20000000ff007230 */ /* 0x004fcc0000004100 */
[----:B------:R-:W0:Y:S02]  /*e300*/  F2I.FTZ.TRUNC.NTZ R0, R0 ;  /* 0x0000000000007305 */ /* 0x000e24000021f100 */
[----:B0-----:R-:W-:Y:S01]  /*e310*/  PRMT R19, R0, 0x7610, R19 ;  /* 0x0000761000137816 */ /* 0x001fe20000000013 */
[----:B------:R-:W-:Y:S06]  /*e320*/  BRA `(.L_x_15412) ;  /* 0x0000000800ec7947 */ /* 0x000fec0003800000 */
.L_x_15415:
        /* <DEDUP_REMOVED lines=9> */
.L_x_15418:
[----:B------:R-:W2:Y:S02]  /*e3c0*/  LDG.E.U16 R2, desc[UR36][R2.64] ;  /* 0x0000002402027981 */ /* 0x000ea4000c1e1500 */
[----:B--2---:R-:W-:-:S06]  /*e3d0*/  HADD2.F32 R0, -RZ, R2.H0_H0 ;  /* 0x20000002ff007230 */ /* 0x004fcc0000004100 */
[----:B------:R-:W0:Y:S02]  /*e3e0*/  F2I.FTZ.TRUNC.NTZ R0, R0 ;  /* 0x0000000000007305 */ /* 0x000e24000021f100 */
[----:B0-----:R-:W-:Y:S01]  /*e3f0*/  PRMT R19, R0, 0x7610, R19 ;  /* 0x0000761000137816 */ /* 0x001fe20000000013 */
[----:B------:R-:W-:Y:S06]  /*e400*/  BRA `(.L_x_15412) ;  /* 0x0000000800b47947 */ /* 0x000fec0003800000 */
.L_x_15417:
[----:B------:R-:W2:Y:S02]  /*e410*/  LDG.E.64 R2, desc[UR36][R2.64] ;  /* 0x0000002402027981 */ /* 0x000ea4000c1e1b00 */
[----:B--2---:R0:W1:Y:S01]  /*e420*/  F2I.F64.TRUNC R19, R2 ;  /* 0x0000000200137311 */ /* 0x004062000030d100 */
[----:B------:R-:W-:Y:S05]  /*e430*/  BRA `(.L_x_15412) ;  /* 0x0000000800a87947 */ /* 0x000fea0003800000 */
.L_x_15407:
        /* <DEDUP_REMOVED lines=12> */
.L_x_15421:
[----:B------:R-:W2:Y:S02]  /*e500*/  LDG.E.64 R2, desc[UR36][R2.64] ;  /* 0x0000002402027981 */ /* 0x000ea4000c1e1b00 */
[----:B--2---:R0:W1:Y:S01]  /*e510*/  F2I.F64.TRUNC R19, R2 ;  /* 0x0000000200137311 */ /* 0x004062000030d100 */
[----:B------:R-:W-:Y:S05]  /*e520*/  BRA `(.L_x_15412) ;  /* 0x00000008006c7947 */ /* 0x000fea0003800000 */
.L_x_15420:
        /* <DEDUP_REMOVED lines=28> */
.L_x_15423:
        /* <DEDUP_REMOVED lines=15> */
.L_x_15422:
[----:B------:R-:W2:Y:S02]  /*e7e0*/  LDG.E.U16 R0, desc[UR36][R2.64] ;  /* 0x0000002402007981 */ /* 0x000ea4000c1e1500 */
[----:B--2---:R-:W-:-:S06]  /*e7f0*/  IMAD.U32 R0, R0, 0x10000, RZ ;  /* 0x0001000000007824 */ /* 0x004fcc00078e00ff */
[----:B------:R-:W0:Y:S02]  /*e800*/  F2I.FTZ.TRUNC.NTZ R0, R0 ;  /* 0x0000000000007305 */ /* 0x000e24000021f100 */
[----:B0-----:R-:W-:Y:S01]  /*e810*/  PRMT R19, R0, 0x7610, R19 ;  /* 0x0000761000137816 */ /* 0x001fe20000000013 */
[----:B------:R-:W-:Y:S06]  /*e820*/  BRA `(.L_x_15412) ;  /* 0x0000000400ac7947 */ /* 0x000fec0003800000 */
.L_x_15419:
        /* <DEDUP_REMOVED lines=10> */
.L_x_15426:
        /* <DEDUP_REMOVED lines=21> */
.L_x_15430:
[----:B------:R-:W-:Y:S05]  /*ea20*/  BSYNC B1 ;  /* 0x0000000000017941 */ /* 0x000fea0003800000 */
.L_x_15429:
[----:B------:R-:W-:Y:S01]  /*ea30*/  LEA R3, R0, 0x3b800000, 0x17 ;  /* 0x3b80000000037811 */ /* 0x000fe200078eb8ff */
[----:B------:R-:W-:-:S05]  /*ea40*/  IMAD.SHL.U32 R0, R2, 0x100000, RZ ;  /* 0x0010000002007824 */ /* 0x000fca00078e00ff */
[----:B------:R-:W-:-:S07]  /*ea50*/  LOP3.LUT R0, R3, R0, R4, 0xfe, !PT ;  /* 0x0000000003007212 */ /* 0x000fce00078efe04 */
.L_x_15428:
[----:B------:R-:W-:Y:S05]  /*ea60*/  BSYNC B0 ;  /* 0x0000000000007941 */ /* 0x000fea0003800000 */
.L_x_15427:
[----:B------:R-:W0:Y:S02]  /*ea70*/  F2I.FTZ.TRUNC.NTZ R0, R0 ;  /* 0x0000000000007305 */ /* 0x000e24000021f100 */
[----:B0-----:R-:W-:Y:S01]  /*ea80*/  PRMT R19, R0, 0x7610, R19 ;  /* 0x0000761000137816 */ /* 0x001fe20000000013 */
[----:B------:R-:W-:Y:S06]  /*ea90*/  BRA `(.L_x_15412) ;  /* 0x0000000400107947 */ /* 0x000fec0003800000 */
.L_x_15425:
        /* <DEDUP_REMOVED lines=21> */
.L_x_15434:
[----:B------:R-:W-:Y:S05]  /*ebf0*/  BSYNC B1 ;  /* 0x0000000000017941 */ /* 0x000fea0003800000 */
.L_x_15433:
[----:B------:R-:W-:Y:S01]  /*ec00*/  LEA R3, R0, 0x37800000, 0x17 ;  /* 0x3780000000037811 */ /* 0x000fe200078eb8ff */
[----:B------:R-:W-:-:S05]  /*ec10*/  IMAD.SHL.U32 R0, R2, 0x200000, RZ ;  /* 0x0020000002007824 */ /* 0x000fca00078e00ff */
[----:B------:R-:W-:-:S07]  /*ec20*/  LOP3.LUT R0, R3, R0, R4, 0xfe, !PT ;  /* 0x0000000003007212 */ /* 0x000fce00078efe04 */
.L_x_15432:
[----:B------:R-:W-:Y:S05]  /*ec30*/  BSYNC B0 ;  /* 0x0000000000007941 */ /* 0x000fea0003800000 */
.L_x_15431:
[----:B------:R-:W0:Y:S02]  /*ec40*/  F2I.FTZ.TRUNC.NTZ R0, R0 ;  /* 0x0000000000007305 */ /* 0x000e24000021f100 */
[----:B0-----:R-:W-:Y:S01]  /*ec50*/  PRMT R19, R0, 0x7610, R19 ;  /* 0x0000761000137816 */ /* 0x001fe20000000013 */
[----:B------:R-:W-:Y:S06]  /*ec60*/  BRA `(.L_x_15412) ;  /* 0x00000000009c7947 */ /* 0x000fec0003800000 */
.L_x_15424:
        /* <DEDUP_REMOVED lines=14> */
.L_x_15438:
[----:B------:R-:W-:Y:S05]  /*ed50*/  BSYNC B0 ;  /* 0x0000000000007941 */ /* 0x000fea0003800000 */
.L_x_15437:
[----:B------:R-:W0:Y:S02]  /*ed60*/  F2I.FTZ.TRUNC.NTZ R0, R0 ;  /* 0x0000000000007305 */ /* 0x000e24000021f100 */
[----:B0-----:R-:W-:Y:S01]  /*ed70*/  PRMT R19, R0, 0x7610, R19 ;  /* 0x0000761000137816 */ /* 0x001fe20000000013 */
[----:B------:R-:W-:Y:S06]  /*ed80*/  BRA `(.L_x_15412) ;  /* 0x0000000000547947 */ /* 0x000fec0003800000 */
.L_x_15411:
        /* <DEDUP_REMOVED lines=16> */
.L_x_15439:
[----:B------:R-:W-:Y:S01]  /*ee90*/  PRMT R19, RZ, 0x7610, R19 ;  /* 0x00007610ff137816 */ /* 0x000fe20000000013 */
[----:B------:R-:W-:Y:S06]  /*eea0*/  BRA `(.L_x_15412) ;  /* 0x00000000000c7947 */ /* 0x000fec0003800000 */
.L_x_15436:
[----:B------:R2:W5:Y:S01]  /*eeb0*/  LDG.E.U8 R19, desc[UR36][R2.64] ;  /* 0x0000002402137981 */ /* 0x000562000c1e1100 */
[----:B------:R-:W-:Y:S05]  /*eec0*/  BRA `(.L_x_15412) ;  /* 0x0000000000047947 */ /* 0x000fea0003800000 */
.L_x_15435:
[----:B------:R3:W5:Y:S02]  /*eed0*/  LDG.E.U8 R19, desc[UR36][R2.64] ;  /* 0x0000002402137981 */ /* 0x000764000c1e1100 */
.L_x_15412:
        /* <DEDUP_REMOVED lines=17> */
.L_x_15443:
[----:B------:R1:W5:Y:S01]  /*eff0*/  LDG.E.U8 R0, desc[UR36][R2.64] ;  /* 0x0000002402007981 */ /* 0x000362000c1e1100 */
[----:B------:R-:W-:Y:S05]  /*f000*/  BRA `(.L_x_15445) ;  /* 0x0000000c00547947 */ /* 0x000fea0003800000 */
.L_x_15442:
        /* <DEDUP_REMOVED lines=8> */
.L_x_15447:
[----:B------:R3:W5:Y:S01]  /*f090*/  LDG.E.U8 R0, desc[UR36][R2.64] ;  /* 0x0000002402007981 */ /* 0x000762000c1e1100 */
[----:B------:R-:W-:Y:S05]  /*f0a0*/  BRA `(.L_x_15445) ;  /* 0x0000000c002c7947 */ /* 0x000fea0003800000 */
.L_x_15446:
[----:B------:R4:W5:Y:S01]  /*f0b0*/  LDG.E.U16 R0, desc[UR36][R2.64] ;  /* 0x0000002402007981 */ /* 0x000962000c1e1500 */
[----:B------:R-:W-:Y:S05]  /*f0c0*/  BRA `(.L_x_15445) ;  /* 0x0000000c00247947 */ /* 0x000fea0003800000 */
.L_x_15441:
        /* <DEDUP_REMOVED lines=9> */
.L_x_15449:
[----:B------:R-:W2:Y:S02]  /*f160*/  LDG.E.U16 R4, desc[UR36][R2.64] ;  /* 0x0000002402047981 */ /* 0x000ea4000c1e1500 */
[----:B--2---:R-:W-:-:S06]  /*f170*/  HADD2.F32 R4, -RZ, R4.H0_H0 ;  /* 0x20000004ff047230 */ /* 0x004fcc0000004100 */
[----:B------:R-:W0:Y:S02]  /*f180*/  F2I.FTZ.TRUNC.NTZ R4, R4 ;  /* 0x0000000400047305 */ /* 0x000e24000021f100 */
[----:B0-----:R-:W-:Y:S01]  /*f190*/  PRMT R0, R4, 0x7610, R0 ;  /* 0x0000761004007816 */ /* 0x001fe20000000000 */
[----:B------:R-:W-:Y:S06]  /*f1a0*/  BRA `(.L_x_15445) ;  /* 0x0000000800ec7947 */ /* 0x000fec0003800000 */
.L_x_15448:
        /* <DEDUP_REMOVED lines=9> */
.L_x_15451:
[----:B------:R-:W2:Y:S02]  /*f240*/  LDG.E.U16 R2, desc[UR36][R2.64] ;  /* 0x0000002402027981 */ /* 0x000ea4000c1e1500 */
[----:B--2---:R-:W-:-:S06]  /*f250*/  HADD2.F32 R4, -RZ, R2.H0_H0 ;  /* 0x20000002ff047230 */ /* 0x004fcc0000004100 */
[----:B------:R-:W0:Y:S02]  /*f260*/  F2I.FTZ.TRUNC.NTZ R4, R4 ;  /* 0x0000000400047305 */ /* 0x000e24000021f100 */
[----:B0-----:R-:W-:Y:S01]  /*f270*/  PRMT R0, R4, 0x7610, R0 ;  /* 0x0000761004007816 */ /* 0x001fe20000000000 */
[----:B------:R-:W-:Y:S06]  /*f280*/  BRA `(.L_x_15445) ;  /* 0x0000000800b47947 */ /* 0x000fec0003800000 */
.L_x_15450:
[----:B------:R-:W2:Y:S02]  /*f290*/  LDG.E.64 R2, desc[UR36][R2.64] ;  /* 0x0000002402027981 */ /* 0x000ea4000c1e1b00 */
[----:B--2---:R0:W1:Y:S01]  /*f2a0*/  F2I.F64.TRUNC R0, R2 ;  /* 0x0000000200007311 */ /* 0x004062000030d100 */
[----:B------:R-:W-:Y:S05]  /*f2b0*/  BRA `(.L_x_15445) ;  /* 0x0000000800a87947 */ /* 0x000fea0003800000 */
.L_x_15440:
        /* <DEDUP_REMOVED lines=12> */
.L_x_15454:
[----:B------:R-:W2:Y:S02]  /*f380*/  LDG.E.64 R2, desc[UR36][R2.64] ;  /* 0x0000002402027981 */ /* 0x000ea4000c1e1b00 */
[----:B--2---:R0:W1:Y:S01]  /*f390*/  F2I.F64.TRUNC R0, R2 ;  /* 0x0000000200007311 */ /* 0x004062000030d100 */
[----:B------:R-:W-:Y:S05]  /*f3a0*/  BRA `(.L_x_15445) ;  /* 0x00000008006c7947 */ /* 0x000fea0003800000 */
.L_x_15453:
        /* <DEDUP_REMOVED lines=28> */
.L_x_15456:
        /* <DEDUP_REMOVED lines=15> */
.L_x_15455:
[----:B------:R-:W2:Y:S02]  /*f660*/  LDG.E.U16 R4, desc[UR36][R2.64] ;  /* 0x0000002402047981 */ /* 0x000ea4000c1e1500 */
[----:B--2---:R-:W-:-:S06]  /*f670*/  IMAD.U32 R4, R4, 0x10000, RZ ;  /* 0x0001000004047824 */ /* 0x004fcc00078e00ff */
[----:B------:R-:W0:Y:S02]  /*f680*/  F2I.FTZ.TRUNC.NTZ R4, R4 ;  /* 0x0000000400047305 */ /* 0x000e24000021f100 */
[----:B0-----:R-:W-:Y:S01]  /*f690*/  PRMT R0, R4, 0x7610, R0 ;  /* 0x0000761004007816 */ /* 0x001fe20000000000 */
[----:B------:R-:W-:Y:S06]  /*f6a0*/  BRA `(.L_x_15445) ;  /* 0x0000000400ac7947 */ /* 0x000fec0003800000 */
.L_x_15452:
        /* <DEDUP_REMOVED lines=10> */
.L_x_15459:
        /* <DEDUP_REMOVED lines=21> */
.L_x_15463:
[----:B------:R-:W-:Y:S05]  /*f8a0*/  BSYNC B1 ;  /* 0x0000000000017941 */ /* 0x000fea0003800000 */
.L_x_15462:
[----:B------:R-:W-:Y:S01]  /*f8b0*/  IMAD.SHL.U32 R2, R2, 0x100000, RZ ;  /* 0x0010000002027824 */ /* 0x000fe200078e00ff */
[----:B------:R-:W-:-:S04]  /*f8c0*/  LEA R3, R0, 0x3b800000, 0x17 ;  /* 0x3b80000000037811 */ /* 0x000fc800078eb8ff */
[----:B------:R-:W-:-:S07]  /*f8d0*/  LOP3.LUT R4, R3, R2, R4, 0xfe, !PT ;  /* 0x0000000203047212 */ /* 0x000fce00078efe04 */
.L_x_15461:
[----:B------:R-:W-:Y:S05]  /*f8e0*/  BSYNC B0 ;  /* 0x0000000000007941 */ /* 0x000fea0003800000 */
.L_x_15460:
[----:B------:R-:W0:Y:S02]  /*f8f0*/  F2I.FTZ.TRUNC.NTZ R4, R4 ;  /* 0x0000000400047305 */ /* 0x000e24000021f100 */
[----:B0-----:R-:W-:Y:S01]  /*f900*/  PRMT R0, R4, 0x7610, R0 ;  /* 0x0000761004007816 */ /* 0x001fe20000000000 */
[----:B------:R-:W-:Y:S06]  /*f910*/  BRA `(.L_x_15445) ;  /* 0x0000000400107947 */ /* 0x000fec0003800000 */
.L_x_15458:
        /* <DEDUP_REMOVED lines=21> */
.L_x_15467:
[----:B------:R-:W-:Y:S05]  /*fa70*/  BSYNC B1 ;  /* 0x0000000000017941 */ /* 0x000fea0003800000 */
.L_x_15466:
[----:B------:R-:W-:Y:S01]  /*fa80*/  IMAD.SHL.U32 R2, R2, 0x200000, RZ ;  /* 0x0020000002027824 */ /* 0x000fe200078e00ff */
[----:B------:R-:W-:-:S04]  /*fa90*/  LEA R3, R0, 0x37800000, 0x17 ;  /* 0x3780000000037811 */ /* 0x000fc800078eb8ff */
[----:B------:R-:W-:-:S07]  /*faa0*/  LOP3.LUT R4, R3, R2, R4, 0xfe, !PT ;  /* 0x0000000203047212 */ /* 0x000fce00078efe04 */
.L_x_15465:
[----:B------:R-:W-:Y:S05]  /*fab0*/  BSYNC B0 ;  /* 0x0000000000007941 */ /* 0x000fea0003800000 */
.L_x_15464:
[----:B------:R-:W0:Y:S02]  /*fac0*/  F2I.FTZ.TRUNC.NTZ R4, R4 ;  /* 0x0000000400047305 */ /* 0x000e24000021f100 */
[----:B0-----:R-:W-:Y:S01]  /*fad0*/  PRMT R0, R4, 0x7610, R0 ;  /* 0x0000761004007816 */ /* 0x001fe20000000000 */
[----:B------:R-:W-:Y:S06]  /*fae0*/  BRA `(.L_x_15445) ;  /* 0x00000000009c7947 */ /* 0x000fec0003800000 */
.L_x_15457:
        /* <DEDUP_REMOVED lines=14> */
.L_x_15471:
[----:B------:R-:W-:Y:S05]  /*fbd0*/  BSYNC B0 ;  /* 0x0000000000007941 */ /* 0x000fea0003800000 */
.L_x_15470:
[----:B------:R-:W0:Y:S02]  /*fbe0*/  F2I.FTZ.TRUNC.NTZ R4, R4 ;  /* 0x0000000400047305 */ /* 0x000e24000021f100 */
[----:B0-----:R-:W-:Y:S01]  /*fbf0*/  PRMT R0, R4, 0x7610, R0 ;  /* 0x0000761004007816 */ /* 0x001fe20000000000 */
[----:B------:R-:W-:Y:S06]  /*fc00*/  BRA `(.L_x_15445) ;  /* 0x0000000000547947 */ /* 0x000fec0003800000 */
.L_x_15444:
        /* <DEDUP_REMOVED lines=16> */
.L_x_15472:
[----:B------:R-:W-:Y:S01]  /*fd10*/  PRMT R0, RZ, 0x7610, R0 ;  /* 0x00007610ff007816 */ /* 0x000fe20000000000 */
[----:B------:R-:W-:Y:S06]  /*fd20*/  BRA `(.L_x_15445) ;  /* 0x00000000000c7947 */ /* 0x000fec0003800000 */
.L_x_15469:
[----:B------:R0:W5:Y:S01]  /*fd30*/  LDG.E.U8 R0, desc[UR36][R2.64] ;  /* 0x0000002402007981 */ /* 0x000162000c1e1100 */
[----:B------:R-:W-:Y:S05]  /*fd40*/  BRA `(.L_x_15445) ;  /* 0x0000000000047947 */ /* 0x000fea0003800000 */
.L_x_15468:
[----:B------:R0:W5:Y:S02]  /*fd50*/  LDG.E.U8 R0, desc[UR36][R2.64] ;  /* 0x0000002402007981 */ /* 0x000164000c1e1100 */
.L_x_15445:
        /* <DEDUP_REMOVED lines=15> */
.L_x_15476:
[----:B------:R-:W-:Y:S01]  /*fe50*/  STG.E.U8 desc[UR36][R16.64], R19 ;  /* 0x0000001310007986 */ /* 0x000fe2000c101124 */
[----:B------:R-:W-:Y:S05]  /*fe60*/  EXIT ;  /* 0x000000000000794d */ /* 0x000fea0003800000 */
.L_x_15475:
        /* <DEDUP_REMOVED lines=12> */
.L_x_15479:
[----:B------:R-:W-:-:S04]  /*ff30*/  LOP3.LUT R19, R19, 0xffff, RZ, 0xc0, !PT ;  /* 0x0000ffff13137812 */ /* 0x000fc800078ec0ff */
[----:B------:R-:W-:-:S05]  /*ff40*/  PRMT R3, R19, 0x8880, RZ ;  /* 0x0000888013037816 */ /* 0x000fca00000000ff */
[----:B------:R-:W-:Y:S01]  /*ff50*/  STG.E desc[UR36][R16.64], R3 ;  /* 0x0000000310007986 */ /* 0x000fe2000c101924 */
[----:B------:R-:W-:Y:S05]  /*ff60*/  EXIT ;  /* 0x000000000000794d */ /* 0x000fea0003800000 */
.L_x_15478:
[----:B------:R-:W-:-:S04]  /*ff70*/  PRMT R3, R19, 0x8880, RZ ;  /* 0x0000888013037816 */ /* 0x000fc800000000ff */
[----:B------:R-:W-:-:S05]  /*ff80*/  PRMT R3, R3, 0x7710, RZ ;  /* 0x0000771003037816 */ /* 0x000fca00000000ff */
[----:B------:R-:W-:Y:S01]  /*ff90*/  STG.E.U16 desc[UR36][R16.64], R3 ;  /* 0x0000000310007986 */ /* 0x000fe2000c101524 */
[----:B------:R-:W-:Y:S05]  /*ffa0*/  EXIT ;  /* 0x000000000000794d */ /* 0x000fea0003800000 */
.L_x_15474:
        /* <DEDUP_REMOVED lines=9> */
.L_x_15481:
[----:B------:R-:W0:Y:S02]  /*10040*/  I2F.S8 R0, R19 ;  /* 0x0000001300007306 */ /* 0x000e240000001400 */
[----:B0-----:R-:W-:-:S05]  /*10050*/  F2FP.F16.F32.PACK_AB R0, RZ, R0 ;  /* 0x00000000ff00723e */ /* 0x001fca00000000ff */
[----:B------:R-:W-:Y:S01]  /*10060*/  STG.E.U16 desc[UR36][R16.64], R0 ;  /* 0x0000000010007986 */ /* 0x000fe2000c101524 */
[----:B------:R-:W-:Y:S05]  /*10070*/  EXIT ;  /* 0x000000000000794d */ /* 0x000fea0003800000 */
.L_x_15480:
        /* <DEDUP_REMOVED lines=10> */
.L_x_15483:
[----:B------:R-:W0:Y:S02]  /*10120*/  I2F.S8 R19, R19 ;  /* 0x0000001300137306 */ /* 0x000e240000001400 */
[----:B0-----:R-:W-:-:S04]  /*10130*/  F2FP.F16.F32.PACK_AB R3, RZ, R19 ;  /* 0x00000013ff03723e */ /* 0x001fc800000000ff */
[----:B------:R-:W-:-:S05]  /*10140*/  PRMT R3, R3, 0x5410, RZ ;  /* 0x0000541003037816 */ /* 0x000fca00000000ff */
[----:B------:R-:W-:Y:S01]  /*10150*/  STG.E desc[UR36][R16.64], R3 ;  /* 0x0000000310007986 */ /* 0x000fe2000c101924 */
[----:B------:R-:W-:Y:S05]  /*10160*/  EXIT ;  /* 0x000000000000794d */ /* 0x000fea0003800000 */
.L_x_15482:
[----:B------:R-:W-:-:S04]  /*10170*/  PRMT R2, R19, 0x8880, RZ ;  /* 0x0000888013027816 */ /* 0x000fc800000000ff */
[----:B------:R-:W-:-:S06]  /*10180*/  PRMT R2, R2, 0x7710, RZ ;  /* 0x0000771002027816 */ /* 0x000fcc00000000ff */
[----:B------:R-:W0:Y:S02]  /*10190*/  I2F.F64.S16 R2, R2 ;  /* 0x0000000200027312 */ /* 0x000e240000101c00 */
[----:B0-----:R-:W-:Y:S01]  /*101a0*/  STG.E.64 desc[UR36][R16.64], R2 ;  /* 0x0000000210007986 */ /* 0x001fe2000c101b24 */
[----:B------:R-:W-:Y:S05]  /*101b0*/  EXIT ;  /* 0x000000000000794d */ /* 0x000fea0003800000 */
.L_x_15473:
        /* <DEDUP_REMOVED lines=12> */
.L_x_15486:
[----:B------:R-:W-:Y:S02]  /*10280*/  PRMT R4, R19, 0x8880, RZ ;  /* 0x0000888013047816 */ /* 0x000fe400000000ff */
[----:B------:R-:W-:Y:S02]  /*10290*/  CS2R R6, SRZ ;  /* 0x0000000000067805 */ /* 0x000fe4000001ff00 */
[----:B------:R-:W-:-:S06]  /*102a0*/  PRMT R4, R4, 0x7710, RZ ;  /* 0x0000771004047816 */ /* 0x000fcc00000000ff */
[----:B------:R-:W0:Y:S02]  /*102b0*/  I2F.F64.S16 R4, R4 ;  /* 0x0000000400047312 */ /* 0x000e240000101c00 */
[----:B0-----:R-:W-:Y:S01]  /*102c0*/  STG.E.128 desc[UR36][R16.64], R4 ;  /* 0x0000000410007986 */ /* 0x001fe2000c101d24 */
[----:B------:R-:W-:Y:S05]  /*102d0*/  EXIT ;  /* 0x000000000000794d */ /* 0x000fea0003800000 */
.L_x_15485:
        /* <DEDUP_REMOVED lines=21> */
.L_x_15490:
[----:B------:R-:W-:Y:S05]  /*10430*/  BSYNC B0 ;  /* 0x0000000000007941 */ /* 0x000fea0003800000 */
.L_x_15489:
[----:B------:R-:W-:-:S05]  /*10440*/  LOP3.LUT R3, R0, R3, RZ, 0xfc, !PT ;  /* 0x0000000300037212 */ /* 0x000fca00078efcff */
[----:B------:R-:W-:Y:S01]  /*10450*/  STG.E.U8 desc[UR36][R16.64], R3 ;  /* 0x0000000310007986 */ /* 0x000fe2000c101124 */
[----:B------:R-:W-:Y:S05]  /*10460*/  EXIT ;  /* 0x000000000000794d */ /* 0x000fea0003800000 */
.L_x_15488:
        /* <DEDUP_REMOVED lines=13> */
.L_x_15492:
[----:B------:R-:W-:Y:S01]  /*10540*/  IMAD.MOV.U32 R0, RZ, RZ, 0x7f ;  /* 0x0000007fff007424 */ /* 0x000fe200078e00ff */
[----:B------:R-:W-:-:S04]  /*10550*/  ISETP.GT.U32.AND P0, PT, R2, 0x7f800000, PT ;  /* 0x7f8000000200780c */ /* 0x000fc80003f04070 */
[----:B------:R-:W-:-:S09]  /*10560*/  SEL R0, R0, 0x7c, P0 ;  /* 0x0000007c00007807 */ /* 0x000fd20000000000 */
.L_x_15493:
[----:B------:R-:W-:Y:S05]  /*10570*/  BSYNC B0 ;  /* 0x0000000000007941 */ /* 0x000fea0003800000 */
.L_x_15491:
[----:B------:R-:W-:-:S04]  /*10580*/  LOP3.LUT R2, R19, 0x80000000, RZ, 0xc0, !PT ;  /* 0x8000000013027812 */ /* 0x000fc800078ec0ff */
[----:B------:R-:W-:-:S04]  /*10590*/  SHF.R.U32.HI R3, RZ, 0x18, R2 ;  /* 0x00000018ff037819 */ /* 0x000fc80000011602 */
[----:B------:R-:W-:-:S05]  /*105a0*/  LOP3.LUT R3, R0, R3, RZ, 0xfc, !PT ;  /* 0x0000000300037212 */ /* 0x000fca00078efcff */
[----:B------:R-:W-:Y:S01]  /*105b0*/  STG.E.U8 desc[UR36][R16.64], R3 ;  /* 0x0000000310007986 */ /* 0x000fe2000c101124 */
[----:B------:R-:W-:Y:S05]  /*105c0*/  EXIT ;  /* 0x000000000000794d */ /* 0x000fea0003800000 */
.L_x_15487:
[----:B------:R-:W0:Y:S02]  /*105d0*/  I2F.S8 R0, R19 ;  /* 0x0000001300007306 */ /* 0x000e240000001400 */
[----:B0-----:R-:W-:-:S05]  /*105e0*/  F2FP.BF16.F32.PACK_AB R0, RZ, R0 ;  /* 0x00000000ff00723e */ /* 0x001fca00000010ff */
[----:B------:R-:W-:Y:S01]  /*105f0*/  STG.E.U16 desc[UR36][R16.64], R0 ;  /* 0x0000000010007986 */ /* 0x000fe2000c101524 */
[----:B------:R-:W-:Y:S05]  /*10600*/  EXIT ;  /* 0x000000000000794d */ /* 0x000fea0003800000 */
.L_x_15484:
        /* <DEDUP_REMOVED lines=12> */
.L_x_15496:
        /* <DEDUP_REMOVED lines=17> */
.L_x_15499:
[----:B------:R-:W-:-:S04]  /*107e0*/  LOP3.LUT R2, R19, 0x80000000, RZ, 0xc0, !PT ;  /* 0x8000000013027812 */ /* 0x000fc800078ec0ff */
[----:B------:R-:W-:-:S04]  /*107f0*/  SHF.R.U32.HI R3, RZ, 0x18, R2 ;  /* 0x00000018ff037819 */ /* 0x000fc80000011602 */
[----:B------:R-:W-:-:S04]  /*10800*/  LOP3.LUT R0, R0, R3, RZ, 0xfc, !PT ;  /* 0x0000000300007212 */ /* 0x000fc800078efcff */
[----:B------:R-:W-:-:S07]  /*10810*/  PRMT R8, R0, 0x7610, R8 ;  /* 0x0000761000087816 */ /* 0x000fce0000000008 */
.L_x_15498:
[----:B------:R-:W-:Y:S05]  /*10820*/  BSYNC B0 ;  /* 0x0000000000007941 */ /* 0x000fea0003800000 */
.L_x_15497:
[----:B------:R-:W-:Y:S01]  /*10830*/  STG.E.U8 desc[UR36][R16.64], R8 ;  /* 0x0000000810007986 */ /* 0x000fe2000c101124 */
[----:B------:R-:W-:Y:S05]  /*10840*/  EXIT ;  /* 0x000000000000794d */ /* 0x000fea0003800000 */
.L_x_15495:
        /* <DEDUP_REMOVED lines=17> */
.L_x_15502:
[----:B------:R-:W-:-:S04]  /*10960*/  LOP3.LUT R2, R19, 0x80000000, RZ, 0xc0, !PT ;  /* 0x8000000013027812 */ /* 0x000fc800078ec0ff */
[----:B------:R-:W-:-:S04]  /*10970*/  SHF.R.U32.HI R3, RZ, 0x18, R2 ;  /* 0x00000018ff037819 */ /* 0x000fc80000011602 */
[----:B------:R-:W-:-:S04]  /*10980*/  LOP3.LUT R0, R0, R3, RZ, 0xfc, !PT ;  /* 0x0000000300007212 */ /* 0x000fc800078efcff */
[----:B------:R-:W-:-:S07]  /*10990*/  PRMT R8, R0, 0x7610, R8 ;  /* 0x0000761000087816 */ /* 0x000fce0000000008 */
.L_x_15501:
[----:B------:R-:W-:Y:S05]  /*109a0*/  BSYNC B0 ;  /* 0x0000000000007941 */ /* 0x000fea0003800000 */
.L_x_15500:
[----:B------:R-:W-:Y:S01]  /*109b0*/  STG.E.U8 desc[UR36][R16.64], R8 ;  /* 0x0000000810007986 */ /* 0x000fe2000c101124 */
[----:B------:R-:W-:Y:S05]  /*109c0*/  EXIT ;  /* 0x000000000000794d */ /* 0x000fea0003800000 */
.L_x_15494:
        /* <DEDUP_REMOVED lines=22> */
.L_x_15477:
        /* <DEDUP_REMOVED lines=16> */
.L_x_15505:
[----:B------:R-:W-:Y:S05]  /*10c30*/  EXIT ;  /* 0x000000000000794d */ /* 0x000fea0003800000 */
.L_x_15504:
[----:B------:R-:W-:-:S04]  /*10c40*/  LOP3.LUT R19, R19, 0xffff, RZ, 0xc0, !PT ;  /* 0x0000ffff13137812 */ /* 0x000fc800078ec0ff */
[----:B------:R-:W-:-:S05]  /*10c50*/  PRMT R19, R19, 0x8880, RZ ;  /* 0x0000888013137816 */ /* 0x000fca00000000ff */
[----:B------:R-:W-:-:S05]  /*10c60*/  IMAD.MOV.U32 R2, RZ, RZ, R19 ;  /* 0x000000ffff027224 */ /* 0x000fca00078e0013 */
[----:B------:R-:W-:-:S05]  /*10c70*/  SHF.R.S32.HI R3, RZ, 0x1f, R2 ;  /* 0x0000001fff037819 */ /* 0x000fca0000011402 */
[----:B------:R-:W-:Y:S01]  /*10c80*/  STG.E.64 desc[UR36][R16.64], R2 ;  /* 0x0000000210007986 */ /* 0x000fe2000c101b24 */
[----:B------:R-:W-:Y:S05]  /*10c90*/  EXIT ;  /* 0x000000000000794d */ /* 0x000fea0003800000 */
.L_x_15503:
[----:B------:R-:W-:-:S04]  /*10ca0*/  LOP3.LUT R19, R19, 0xffff, RZ, 0xc0, !PT ;  /* 0x0000ffff13137812 */ /* 0x000fc800078ec0ff */
[----:B------:R-:W-:-:S05]  /*10cb0*/  PRMT R3, R19, 0x8880, RZ ;  /* 0x0000888013037816 */ /* 0x000fca00000000ff */
[----:B------:R-:W-:Y:S01]  /*10cc0*/  STG.E desc[UR36][R16.64], R3 ;  /* 0x0000000310007986 */ /* 0x000fe2000c101924 */
[----:B------:R-:W-:Y:S05]  /*10cd0*/  EXIT ;  /* 0x000000000000794d */ /* 0x000fea0003800000 */
.L_x_15506:
        /* <DEDUP_REMOVED lines=10> */
.L_x_26267:


//--------------------- .text._ZN2at6native27unrolled_elementwise_kernelINS0_13BinaryFunctorIaaaNS0_16BitwiseOrFunctorIaEEEESt5arrayIPcLm3EELi4E23TrivialOffsetCalculatorILi2EjES9_ILi1EjENS0_6memory12LoadWithCastILi2EEENSC_13StoreWithCastILi1EEEEEviT_T0_T2_T3_T4_T5_ --------------------------
	.section	.text._ZN2at6native27unrolled_elementwise_kernelINS0_13BinaryFunctorIaaaNS0_16BitwiseOrFunctorIaEEEESt5arrayIPcLm3EELi4E23TrivialOffsetCalculatorILi2EjES9_ILi1EjENS0_6memory12LoadWithCastILi2EEENSC_13StoreWithCastILi1EEEEEviT_T0_T2_T3_T4_T5_,"ax",@progbits
	.align	128
        .global         _ZN2at6native27unrolled_elementwise_kernelINS0_13BinaryFunctorIaaaNS0_16BitwiseOrFunctorIaEEEESt5arrayIPcLm3EELi4E23TrivialOffsetCalculatorILi2EjES9_ILi1EjENS0_6memory12LoadWithCastILi2EEENSC_13StoreWithCastILi1EEEEEviT_T0_T2_T3_T4_T5_
        .type           _ZN2at6native27unrolled_elementwise_kernelINS0_13BinaryFunctorIaaaNS0_16BitwiseOrFunctorIaEEEESt5arrayIPcLm3EELi4E23TrivialOffsetCalculatorILi2EjES9_ILi1EjENS0_6memory12LoadWithCastILi2EEENSC_13StoreWithCastILi1EEEEEviT_T0_T2_T3_T4_T5_,@function
        .size           _ZN2at6native27unrolled_elementwise_kernelINS0_13BinaryFunctorIaaaNS0_16BitwiseOrFunctorIaEEEESt5arrayIPcLm3EELi4E23TrivialOffsetCalculatorILi2EjES9_ILi1EjENS0_6memory12LoadWithCastILi2EEENSC_13StoreWithCastILi1EEEEEviT_T0_T2_T3_T4_T5_,(.L_x_26268 - _ZN2at6native27unrolled_elementwise_kernelINS0_13BinaryFunctorIaaaNS0_16BitwiseOrFunctorIaEEEESt5arrayIPcLm3EELi4E23TrivialOffsetCalculatorILi2EjES9_ILi1EjENS0_6memory12LoadWithCastILi2EEENSC_13StoreWithCastILi1EEEEEviT_T0_T2_T3_T4_T5_)
        .other          _ZN2at6native27unrolled_elementwise_kernelINS0_13BinaryFunctorIaaaNS0_16BitwiseOrFunctorIaEEEESt5arrayIPcLm3EELi4E23TrivialOffsetCalculatorILi2EjES9_ILi1EjENS0_6memory12LoadWithCastILi2EEENSC_13StoreWithCastILi1EEEEEviT_T0_T2_T3_T4_T5_,@"STO_CUDA_ENTRY STV_DEFAULT"
_ZN2at6native27unrolled_elementwise_kernelINS0_13BinaryFunctorIaaaNS0_16BitwiseOrFunctorIaEEEESt5arrayIPcLm3EELi4E23TrivialOffsetCalculatorILi2EjES9_ILi1EjENS0_6memory12LoadWithCastILi2EEENSC_13StoreWithCastILi1EEEEEviT_T0_T2_T3_T4_T5_:
.text._ZN2at6native27unrolled_elementwise_kernelINS0_13BinaryFunctorIaaaNS0_16BitwiseOrFunctorIaEEEESt5arrayIPcLm3EELi4E23TrivialOffsetCalculatorILi2EjES9_ILi1EjENS0_6memory12LoadWithCastILi2EEENSC_13StoreWithCastILi1EEEEEviT_T0_T2_T3_T4_T5_:
        /* <DEDUP_REMOVED lines=33> */
.L_x_15512:
[----:B------:R3:W5:Y:S01]  /*0210*/  LDG.E.U8 R22, desc[UR36][R4.64] ;  /* 0x0000002404167981 */ /* 0x000762000c1e1100 */
[----:B------:R-:W-:Y:S05]  /*0220*/  BRA `(.L_x_15514) ;  /* 0x0000000c00587947 */ /* 0x000fea0003800000 */
.L_x_15511:
        /* <DEDUP_REMOVED lines=8> */
.L_x_15516:
[----:B------:R1:W5:Y:S01]  /*02b0*/  LDG.E.U8 R22, desc[UR36][R4.64] ;  /* 0x0000002404167981 */ /* 0x000362000c1e1100 */
[----:B------:R-:W-:Y:S05]  /*02c0*/  BRA `(.L_x_15514) ;  /* 0x0000000c00307947 */ /* 0x000fea0003800000 */
.L_x_15515:
[----:B------:R2:W5:Y:S01]  /*02d0*/  LDG.E.U16 R22, desc[UR36][R4.64] ;  /* 0x0000002404167981 */ /* 0x000562000c1e1500 */
[----:B------:R-:W-:Y:S05]  /*02e0*/  BRA `(.L_x_15514) ;  /* 0x0000000c00287947 */ /* 0x000fea0003800000 */
.L_x_15510:
        /* <DEDUP_REMOVED lines=9> */
.L_x_15518:
[----:B------:R-:W2:Y:S02]  /*0380*/  LDG.E.U16 R0, desc[UR36][R4.64] ;  /* 0x0000002404007981 */ /* 0x000ea4000c1e1500 */
[----:B--2---:R-:W-:-:S06]  /*0390*/  HADD2.F32 R0, -RZ, R0.H0_H0 ;  /* 0x20000000ff007230 */ /* 0x004fcc0000004100 */
[----:B------:R-:W0:Y:S02]  /*03a0*/  F2I.FTZ.TRUNC.NTZ R0, R0 ;  /* 0x0000000000007305 */ /* 0x000e24000021f100 */
[----:B0-----:R-:W-:Y:S01]  /*03b0*/  PRMT R22, R0, 0x7610, R22 ;  /* 0x0000761000167816 */ /* 0x001fe20000000016 */
[----:B------:R-:W-:Y:S06]  /*03c0*/  BRA `(.L_x_15514) ;  /* 0x0000000800f07947 */ /* 0x000fec0003800000 */
.L_x_15517:
        /* <DEDUP_REMOVED lines=9> */
.L_x_15520:
[----:B------:R-:W2:Y:S02]  /*0460*/  LDG.E.U16 R4, desc[UR36][R4.64] ;  /* 0x0000002404047981 */ /* 0x000ea4000c1e1500 */
[----:B--2---:R-:W-:-:S06]  /*0470*/  HADD2.F32 R0, -RZ, R4.H0_H0 ;  /* 0x20000004ff007230 */ /* 0x004fcc0000004100 */
[----:B------:R-:W0:Y:S02]  /*0480*/  F2I.FTZ.TRUNC.NTZ R0, R0 ;  /* 0x0000000000007305 */ /* 0x000e24000021f100 */
[----:B0-----:R-:W-:Y:S01]  /*0490*/  PRMT R22, R0, 0x7610, R22 ;  /* 0x0000761000167816 */ /* 0x001fe20000000016 */
[----:B------:R-:W-:Y:S06]  /*04a0*/  BRA `(.L_x_15514) ;  /* 0x0000000800b87947 */ /* 0x000fec0003800000 */
.L_x_15519:
[----:B------:R-:W2:Y:S02]  /*04b0*/  LDG.E.64 R4, desc[UR36][R4.64] ;  /* 0x0000002404047981 */ /* 0x000ea4000c1e1b00 */
[----:B--2---:R0:W1:Y:S01]  /*04c0*/  F2I.F64.TRUNC R22, R4 ;  /* 0x0000000400167311 */ /* 0x004062000030d100 */
[----:B------:R-:W-:Y:S05]  /*04d0*/  BRA `(.L_x_15514) ;  /* 0x0000000800ac7947 */ /* 0x000fea0003800000 */
.L_x_15509:
        /* <DEDUP_REMOVED lines=12> */
.L_x_15523:
[----:B------:R-:W2:Y:S02]  /*05a0*/  LDG.E.64 R4, desc[UR36][R4.64] ;  /* 0x0000002404047981 */ /* 0x000ea4000c1e1b00 */
[----:B--2---:R0:W1:Y:S01]  /*05b0*/  F2I.F64.TRUNC R22, R4 ;  /* 0x0000000400167311 */ /* 0x004062000030d100 */
[----:B------:R-:W-:Y:S05]  /*05c0*/  BRA `(.L_x_15514) ;  /* 0x0000000800707947 */ /* 0x000fea0003800000 */
.L_x_15522:
        /* <DEDUP_REMOVED lines=28> */
.L_x_15525:
        /* <DEDUP_REMOVED lines=16> */
.L_x_15524:
[----:B------:R-:W2:Y:S02]  /*0890*/  LDG.E.U16 R0, desc[UR36][R4.64] ;  /* 0x0000002404007981 */ /* 0x000ea4000c1e1500 */
[----:B--2---:R-:W-:-:S06]  /*08a0*/  IMAD.U32 R0, R0, 0x10000, RZ ;  /* 0x0001000000007824 */ /* 0x004fcc00078e00ff */
[----:B------:R-:W0:Y:S02]  /*08b0*/  F2I.FTZ.TRUNC.NTZ R0, R0 ;  /* 0x0000000000007305 */ /* 0x000e24000021f100 */
[----:B0-----:R-:W-:Y:S01]  /*08c0*/  PRMT R22, R0, 0x7610, R22 ;  /* 0x0000761000167816 */ /* 0x001fe20000000016 */
[----:B------:R-:W-:Y:S06]  /*08d0*/  BRA `(.L_x_15514) ;  /* 0x0000000400ac7947 */ /* 0x000fec0003800000 */
.L_x_15521:
        /* <DEDUP_REMOVED lines=10> */
.L_x_15528:
        /* <DEDUP_REMOVED lines=21> */
.L_x_15532:
[----:B------:R-:W-:Y:S05]  /*0ad0*/  BSYNC B1 ;  /* 0x0000000000017941 */ /* 0x000fea0003800000 */
.L_x_15531:
[----:B------:R-:W-:Y:S01]  /*0ae0*/  LEA R5, R0, 0x3b800000, 0x17 ;  /* 0x3b80000000057811 */ /* 0x000fe200078eb8ff */
[----:B------:R-:W-:-:S05]  /*0af0*/  IMAD.SHL.U32 R0, R3, 0x100000, RZ ;  /* 0x0010000003007824 */ /* 0x000fca00078e00ff */
[----:B------:R-:W-:-:S07]  /*0b00*/  LOP3.LUT R0, R5, R0, R6, 0xfe, !PT ;  /* 0x0000000005007212 */ /* 0x000fce00078efe06 */
.L_x_15530:
[----:B------:R-:W-:Y:S05]  /*0b10*/  BSYNC B0 ;  /* 0x0000000000007941 */ /* 0x000fea0003800000 */
.L_x_15529:
[----:B------:R-:W0:Y:S02]  /*0b20*/  F2I.FTZ.TRUNC.NTZ R0, R0 ;  /* 0x0000000000007305 */ /* 0x000e24000021f100 */
[----:B0-----:R-:W-:Y:S01]  /*0b30*/  PRMT R22, R0, 0x7610, R22 ;  /* 0x0000761000167816 */ /* 0x001fe20000000016 */
[----:B------:R-:W-:Y:S06]  /*0b40*/  BRA `(.L_x_15514) ;  /* 0x0000000400107947 */ /* 0x000fec0003800000 */
.L_x_15527:
        /* <DEDUP_REMOVED lines=21> */
.L_x_15536:
[----:B------:R-:W-:Y:S05]  /*0ca0*/  BSYNC B1 ;  /* 0x0000000000017941 */ /* 0x000fea0003800000 */
.L_x_15535:
[----:B------:R-:W-:Y:S01]  /*0cb0*/  LEA R5, R0, 0x37800000, 0x17 ;  /* 0x3780000000057811 */ /* 0x000fe200078eb8ff */
[----:B------:R-:W-:-:S05]  /*0cc0*/  IMAD.SHL.U32 R0, R3, 0x200000, RZ ;  /* 0x0020000003007824 */ /* 0x000fca00078e00ff */
[----:B------:R-:W-:-:S07]  /*0cd0*/  LOP3.LUT R0, R5, R0, R6, 0xfe, !PT ;  /* 0x0000000005007212 */ /* 0x000fce00078efe06 */
.L_x_15534:
[----:B------:R-:W-:Y:S05]  /*0ce0*/  BSYNC B0 ;  /* 0x0000000000007941 */ /* 0x000fea0003800000 */
.L_x_15533:
[----:B------:R-:W0:Y:S02]  /*0cf0*/  F2I.FTZ.TRUNC.NTZ R0, R0 ;  /* 0x0000000000007305 */ /* 0x000e24000021f100 */
[----:B0-----:R-:W-:Y:S01]  /*0d00*/  PRMT R22, R0, 0x7610, R22 ;  /* 0x0000761000167816 */ /* 0x001fe20000000016 */
[----:B------:R-:W-:Y:S06]  /*0d10*/  BRA `(.L_x_15514) ;  /* 0x00000000009c7947 */ /* 0x000fec0003800000 */
.L_x_15526:
        /* <DEDUP_REMOVED lines=14> */
.L_x_15540:
[----:B------:R-:W-:Y:S05]  /*0e00*/  BSYNC B0 ;  /* 0x0000000000007941 */ /* 0x000fea0003800000 */
.L_x_15539:
[----:B------:R-:W0:Y:S02]  /*0e10*/  F2I.FTZ.TRUNC.NTZ R0, R0 ;  /* 0x0000000000007305 */ /* 0x000e24000021f100 */
[----:B0-----:R-:W-:Y:S01]  /*0e20*/  PRMT R22, R0, 0x7610, R22 ;  /* 0x0000761000167816 */ /* 0x001fe20000000016 */
[----:B------:R-:W-:Y:S06]  /*0e30*/  BRA `(.L_x_15514) ;  /* 0x0000000000547947 */ /* 0x000fec0003800000 */
.L_x_15513:
        /* <DEDUP_REMOVED lines=16> */
.L_x_15541:
[----:B------:R-:W-:Y:S01]  /*0f40*/  PRMT R22, RZ, 0x7610, R22 ;  /* 0x00007610ff167816 */ /* 0x000fe20000000016 */
[----:B------:R-:W-:Y:S06]  /*0f50*/  BRA `(.L_x_15514) ;  /* 0x00000000000c7947 */ /* 0x000fec0003800000 */
.L_x_15538:
[----:B------:R0:W5:Y:S01]  /*0f60*/  LDG.E.U8 R22, desc[UR36][R4.64] ;  /* 0x0000002404167981 */ /* 0x000162000c1e1100 */
[----:B------:R-:W-:Y:S05]  /*0f70*/  BRA `(.L_x_15514) ;  /* 0x0000000000047947 */ /* 0x000fea0003800000 */
.L_x_15537:
[----:B------:R0:W5:Y:S02]  /*0f80*/  LDG.E.U8 R22, desc[UR36][R4.64] ;  /* 0x0000002404167981 */ /* 0x000164000c1e1100 */
.L_x_15514:
        /* <DEDUP_REMOVED lines=18> */
.L_x_15545:
[----:B------:R1:W5:Y:S01]  /*10b0*/  LDG.E.U8 R25, desc[UR36][R4.64] ;  /* 0x0000002404197981 */ /* 0x000362000c1e1100 */
[----:B------:R-:W-:Y:S05]  /*10c0*/  BRA `(.L_x_15547) ;  /* 0x0000000c00547947 */ /* 0x000fea0003800000 */
.L_x_15544:
        /* <DEDUP_REMOVED lines=8> */
.L_x_15549:
[----:B------:R3:W5:Y:S01]  /*1150*/  LDG.E.U8 R25, desc[UR36][R4.64] ;  /* 0x0000002404197981 */ /* 0x000762000c1e1100 */
[----:B------:R-:W-:Y:S05]  /*1160*/  BRA `(.L_x_15547) ;  /* 0x0000000c002c7947 */ /* 0x000fea0003800000 */
.L_x_15548:
[----:B------:R2:W5:Y:S01]  /*1170*/  LDG.E.U16 R25, desc[UR36][R4.64] ;  /* 0x0000002404197981 */ /* 0x000562000c1e1500 */
[----:B------:R-:W-:Y:S05]  /*1180*/  BRA `(.L_x_15547) ;  /* 0x0000000c00247947 */ /* 0x000fea0003800000 */
.L_x_15543:
        /* <DEDUP_REMOVED lines=9> */
.L_x_15551:
[----:B------:R-:W2:Y:S02]  /*1220*/  LDG.E.U16 R0, desc[UR36][R4.64] ;  /* 0x0000002404007981 */ /* 0x000ea4000c1e1500 */
[----:B--2---:R-:W-:-:S06]  /*1230*/  HADD2.F32 R0, -RZ, R0.H0_H0 ;  /* 0x20000000ff007230 */ /* 0x004fcc0000004100 */
[----:B------:R-:W0:Y:S02]  /*1240*/  F2I.FTZ.TRUNC.NTZ R0, R0 ;  /* 0x0000000000007305 */ /* 0x000e24000021f100 */
[----:B0-----:R-:W-:Y:S01]  /*1250*/  PRMT R25, R0, 0x7610, R25 ;  /* 0x0000761000197816 */ /* 0x001fe20000000019 */
[----:B------:R-:W-:Y:S06]  /*1260*/  BRA `(.L_x_15547) ;  /* 0x0000000800ec7947 */ /* 0x000fec0003800000 */
.L_x_15550:
        /* <DEDUP_REMOVED lines=9> */
.L_x_15553:
[----:B------:R-:W2:Y:S02]  /*1300*/  LDG.E.U16 R4, desc[UR36][R4.64] ;  /* 0x0000002404047981 */ /* 0x000ea4000c1e1500 */
[----:B--2---:R-:W-:-:S06]  /*1310*/  HADD2.F32 R0, -RZ, R4.H0_H0 ;  /* 0x20000004ff007230 */ /* 0x004fcc0000004100 */
[----:B------:R-:W0:Y:S02]  /*1320*/  F2I.FTZ.TRUNC.NTZ R0, R0 ;  /* 0x0000000000007305 */ /* 0x000e24000021f100 */
[----:B0-----:R-:W-:Y:S01]  /*1330*/  PRMT R25, R0, 0x7610, R25 ;  /* 0x0000761000197816 */ /* 0x001fe20000000019 */
[----:B------:R-:W-:Y:S06]  /*1340*/  BRA `(.L_x_15547) ;  /* 0x0000000800b47947 */ /* 0x000fec0003800000 */
.L_x_15552:
[----:B------:R-:W2:Y:S02]  /*1350*/  LDG.E.64 R4, desc[UR36][R4.64] ;  /* 0x0000002404047981 */ /* 0x000ea4000c1e1b00 */
[----:B--2---:R0:W1:Y:S01]  /*1360*/  F2I.F64.TRUNC R25, R4 ;  /* 0x0000000400197311 */ /* 0x004062000030d100 */
[----:B------:R-:W-:Y:S05]  /*1370*/  BRA `(.L_x_15547) ;  /* 0x0000000800a87947 */ /* 0x000fea0003800000 */
.L_x_15542:
        /* <DEDUP_REMOVED lines=12> */
.L_x_15556:
[----:B------:R-:W2:Y:S02]  /*1440*/  LDG.E.64 R4, desc[UR36][R4.64] ;  /* 0x0000002404047981 */ /* 0x000ea4000c1e1b00 */
[----:B--2---:R0:W1:Y:S01]  /*1450*/  F2I.F64.TRUNC R25, R4 ;  /* 0x0000000400197311 */ /* 0x004062000030d100 */
[----:B------:R-:W-:Y:S05]  /*1460*/  BRA `(.L_x_15547) ;  /* 0x00000008006c7947 */ /* 0x000fea0003800000 */
.L_x_15555:
        /* <DEDUP_REMOVED lines=28> */
.L_x_15558:
        /* <DEDUP_REMOVED lines=15> */
.L_x_15557:
[----:B------:R-:W2:Y:S02]  /*1720*/  LDG.E.U16 R0, desc[UR36][R4.64] ;  /* 0x0000002404007981 */ /* 0x000ea4000c1e1500 */
[----:B--2---:R-:W-:-:S06]  /*1730*/  IMAD.U32 R0, R0, 0x10000, RZ ;  /* 0x0001000000007824 */ /* 0x004fcc00078e00ff */
[----:B------:R-:W0:Y:S02]  /*1740*/  F2I.FTZ.TRUNC.NTZ R0, R0 ;  /* 0x0000000000007305 */ /* 0x000e24000021f100 */
[----:B0-----:R-:W-:Y:S01]  /*1750*/  PRMT R25, R0, 0x7610, R25 ;  /* 0x0000761000197816 */ /* 0x001fe20000000019 */
[----:B------:R-:W-:Y:S06]  /*1760*/  BRA `(.L_x_15547) ;  /* 0x0000000400ac7947 */ /* 0x000fec0003800000 */
.L_x_15554:
        /* <DEDUP_REMOVED lines=10> */
.L_x_15561:
        /* <DEDUP_REMOVED lines=21> */
.L_x_15565:
[----:B------:R-:W-:Y:S05]  /*1960*/  BSYNC B1 ;  /* 0x0000000000017941 */ /* 0x000fea0003800000 */
.L_x_15564:
[----:B------:R-:W-:Y:S01]  /*1970*/  LEA R5, R0, 0x3b800000, 0x17 ;  /* 0x3b80000000057811 */ /* 0x000fe200078eb8ff */
[----:B------:R-:W-:-:S05]  /*1980*/  IMAD.SHL.U32 R0, R3, 0x100000, RZ ;  /* 0x0010000003007824 */ /* 0x000fca00078e00ff */
[----:B------:R-:W-:-:S07]  /*1990*/  LOP3.LUT R0, R5, R0, R6, 0xfe, !PT ;  /* 0x0000000005007212 */ /* 0x000fce00078efe06 */
.L_x_15563:
[----:B------:R-:W-:Y:S05]  /*19a0*/  BSYNC B0 ;  /* 0x0000000000007941 */ /* 0x000fea0003800000 */
.L_x_15562:
[----:B------:R-:W0:Y:S02]  /*19b0*/  F2I.FTZ.TRUNC.NTZ R0, R0 ;  /* 0x0000000000007305 */ /* 0x000e24000021f100 */
[----:B0-----:R-:W-:Y:S01]  /*19c0*/  PRMT R25, R0, 0x7610, R25 ;  /* 0x0000761000197816 */ /* 0x001fe20000000019 */
[----:B------:R-:W-:Y:S06]  /*19d0*/  BRA `(.L_x_15547) ;  /* 0x0000000400107947 */ /* 0x000fec0003800000 */
.L_x_15560:
        /* <DEDUP_REMOVED lines=21> */
.L_x_15569:
[----:B------:R-:W-:Y:S05]  /*1b30*/  BSYNC B1 ;  /* 0x0000000000017941 */ /* 0x000fea0003800000 */
.L_x_15568:
[----:B------:R-:W-:Y:S01]  /*1b40*/  LEA R5, R0, 0x37800000, 0x17 ;  /* 0x3780000000057811 */ /* 0x000fe200078eb8ff */
[----:B------:R-:W-:-:S05]  /*1b50*/  IMAD.SHL.U32 R0, R3, 0x200000, RZ ;  /* 0x0020000003007824 */ /* 0x000fca00078e00ff */
[----:B------:R-:W-:-:S07]  /*1b60*/  LOP3.LUT R0, R5, R0, R6, 0xfe, !PT ;  /* 0x0000000005007212 */ /* 0x000fce00078efe06 */
.L_x_15567:
[----:B------:R-:W-:Y:S05]  /*1b70*/  BSYNC B0 ;  /* 0x0000000000007941 */ /* 0x000fea0003800000 */
.L_x_15566:
[----:B------:R-:W0:Y:S02]  /*1b80*/  F2I.FTZ.TRUNC.NTZ R0, R0 ;  /* 0x0000000000007305 */ /* 0x000e24000021f100 */
[----:B0-----:R-:W-:Y:S01]  /*1b90*/  PRMT R25, R0, 0x7610, R25 ;  /* 0x0000761000197816 */ /* 0x001fe20000000019 */
[----:B------:R-:W-:Y:S06]  /*1ba0*/  BRA `(.L_x_15547) ;  /* 0x00000000009c7947 */ /* 0x000fec0003800000 */
.L_x_15559:
        /* <DEDUP_REMOVED lines=14> */
.L_x_15573:
[----:B------:R-:W-:Y:S05]  /*1c90*/  BSYNC B0 ;  /* 0x0000000000007941 */ /* 0x000fea0003800000 */
.L_x_15572:
[----:B------:R-:W0:Y:S02]  /*1ca0*/  F2I.FTZ.TRUNC.NTZ R0, R0 ;  /* 0x0000000000007305 */ /* 0x000e24000021f100 */
[----:B0-----:R-:W-:Y:S01]  /*1cb0*/  PRMT R25, R0, 0x7610, R25 ;  /* 0x0000761000197816 */ /* 0x001fe20000000019 */
[----:B------:R-:W-:Y:S06]  /*1cc0*/  BRA `(.L_x_15547) ;  /* 0x0000000000547947 */ /* 0x000fec0003800000 */
.L_x_15546:
        /* <DEDUP_REMOVED lines=16> */
.L_x_15574:
[----:B------:R-:W-:Y:S01]  /*1dd0*/  PRMT R25, RZ, 0x7610, R25 ;  /* 0x00007610ff197816 */ /* 0x000fe20000000019 */
[----:B------:R-:W-:Y:S06]  /*1de0*/  BRA `(.L_x_15547) ;  /* 0x00000000000c7947 */ /* 0x000fec0003800000 */
.L_x_15571:
[----:B------:R0:W5:Y:S01]  /*1df0*/  LDG.E.U8 R25, desc[UR36][R4.64] ;  /* 0x0000002404197981 */ /* 0x000162000c1e1100 */
[----:B------:R-:W-:Y:S05]  /*1e00*/  BRA `(.L_x_15547) ;  /* 0x0000000000047947 */ /* 0x000fea0003800000 */
.L_x_15570:
[----:B------:R0:W5:Y:S02]  /*1e10*/  LDG.E.U8 R25, desc[UR36][R4.64] ;  /* 0x0000002404197981 */ /* 0x000164000c1e1100 */
.L_x_15547:
[----:B------:R-:W2:Y:S02]  /*1e20*/  S2R R29, SR_TID.X ;  /* 0x00000000001d7919 */ /* 0x000ea40000002100 */
[----:B--2---:R-:W-:-:S07]  /*1e30*/  VIADD R29, R29, 0x80 ;  /* 0x000000801d1d7836 */ /* 0x004fce0000000000 */
.L_x_15508:
[----:B------:R-:W-:Y:S05]  /*1e40*/  BSYNC B6 ;  /* 0x0000000000067941 */ /* 0x000fea0003800000 */
.L_x_15507:
        /* <DEDUP_REMOVED lines=23> */
.L_x_15580:
[----:B------:R0:W5:Y:S01]  /*1fc0*/  LDG.E.U8 R28, desc[UR36][R4.64] ;  /* 0x00000024041c7981 */ /* 0x000162000c1e1100 */
[----:B------:R-:W-:Y:S05]  /*1fd0*/  BRA `(.L_x_15582) ;  /* 0x0000000c00547947 */ /* 0x000fea0003800000 */
.L_x_15579:
        /* <DEDUP_REMOVED lines=8> */
.L_x_15584:
[----:B------:R0:W5:Y:S01]  /*2060*/  LDG.E.U8 R28, desc[UR36][R4.64] ;  /* 0x00000024041c7981 */ /* 0x000162000c1e1100 */
[----:B------:R-:W-:Y:S05]  /*2070*/  BRA `(.L_x_15582) ;  /* 0x0000000c002c7947 */ /* 0x000fea0003800000 */
.L_x_15583:
[----:B------:R0:W5:Y:S01]  /*2080*/  LDG.E.U16 R28, desc[UR36][R4.64] ;  /* 0x00000024041c7981 */ /* 0x000162000c1e1500 */
[----:B------:R-:W-:Y:S05]  /*2090*/  BRA `(.L_x_15582) ;  /* 0x0000000c00247947 */ /* 0x000fea0003800000 */
.L_x_15578:
        /* <DEDUP_REMOVED lines=9> */
.L_x_15586:
[----:B------:R-:W2:Y:S02]  /*2130*/  LDG.E.U16 R0, desc[UR36][R4.64] ;  /* 0x0000002404007981 */ /* 0x000ea4000c1e1500 */
[----:B--2---:R-:W-:-:S06]  /*2140*/  HADD2.F32 R0, -RZ, R0.H0_H0 ;  /* 0x20000000ff007230 */ /* 0x004fcc0000004100 */
[----:B------:R-:W0:Y:S02]  /*2150*/  F2I.FTZ.TRUNC.NTZ R0, R0 ;  /* 0x0000000000007305 */ /* 0x000e24000021f100 */
[----:B0-----:R-:W-:Y:S01]  /*2160*/  PRMT R28, R0, 0x7610, R28 ;  /* 0x00007610001c7816 */ /* 0x001fe2000000001c */
[----:B------:R-:W-:Y:S06]  /*2170*/  BRA `(.L_x_15582) ;  /* 0x0000000800ec7947 */ /* 0x000fec0003800000 */
.L_x_15585:
        /* <DEDUP_REMOVED lines=9> */
.L_x_15588:
[----:B------:R-:W2:Y:S02]  /*2210*/  LDG.E.U16 R4, desc[UR36][R4.64] ;  /* 0x0000002404047981 */ /* 0x000ea4000c1e1500 */
[----:B--2---:R-:W-:-:S06]  /*2220*/  HADD2.F32 R0, -RZ, R4.H0_H0 ;  /* 0x20000004ff007230 */ /* 0x004fcc0000004100 */
[----:B------:R-:W0:Y:S02]  /*2230*/  F2I.FTZ.TRUNC.NTZ R0, R0 ;  /* 0x0000000000007305 */ /* 0x000e24000021f100 */
[----:B0-----:R-:W-:Y:S01]  /*2240*/  PRMT R28, R0, 0x7610, R28 ;  /* 0x00007610001c7816 */ /* 0x001fe2000000001c */
[----:B------:R-:W-:Y:S06]  /*2250*/  BRA `(.L_x_15582) ;  /* 0x0000000800b47947 */ /* 0x000fec0003800000 */
.L_x_15587:
[----:B------:R-:W2:Y:S02]  /*2260*/  LDG.E.64 R4, desc[UR36][R4.64] ;  /* 0x0000002404047981 */ /* 0x000ea4000c1e1b00 */
[----:B--2---:R0:W1:Y:S01]  /*2270*/  F2I.F64.TRUNC R28, R4 ;  /* 0x00000004001c7311 */ /* 0x004062000030d100 */
[----:B------:R-:W-:Y:S05]  /*2280*/  BRA `(.L_x_15582) ;  /* 0x0000000800a87947 */ /* 0x000fea0003800000 */
.L_x_15577:
        /* <DEDUP_REMOVED lines=12> */
.L_x_15591:
[----:B------:R-:W2:Y:S02]  /*2350*/  LDG.E.64 R4, desc[UR36][R4.64] ;  /* 0x0000002404047981 */ /* 0x000ea4000c1e1b00 */
[----:B--2---:R0:W1:Y:S01]  /*2360*/  F2I.F64.TRUNC R28, R4 ;  /* 0x00000004001c7311 */ /* 0x004062000030d100 */
[----:B------:R-:W-:Y:S05]  /*2370*/  BRA `(.L_x_15582) ;  /* 0x00000008006c7947 */ /* 0x000fea0003800000 */
.L_x_15590:
        /* <DEDUP_REMOVED lines=28> */
.L_x_15593:
        /* <DEDUP_REMOVED lines=15> */
.L_x_15592:
[----:B------:R-:W2:Y:S02]  /*2630*/  LDG.E.U16 R0, desc[UR36][R4.64] ;  /* 0x0000002404007981 */ /* 0x000ea4000c1e1500 */
[----:B--2---:R-:W-:-:S06]  /*2640*/  IMAD.U32 R0, R0, 0x10000, RZ ;  /* 0x0001000000007824 */ /* 0x004fcc00078e00ff */
[----:B------:R-:W0:Y:S02]  /*2650*/  F2I.FTZ.TRUNC.NTZ R0, R0 ;  /* 0x0000000000007305 */ /* 0x000e24000021f100 */
[----:B0-----:R-:W-:Y:S01]  /*2660*/  PRMT R28, R0, 0x7610, R28 ;  /* 0x00007610001c7816 */ /* 0x001fe2000000001c */
[----:B------:R-:W-:Y:S06]  /*2670*/  BRA `(.L_x_15582) ;  /* 0x0000000400ac7947 */ /* 0x000fec0003800000 */
.L_x_15589:
        /* <DEDUP_REMOVED lines=10> */
.L_x_15596:
        /* <DEDUP_REMOVED lines=21> */
.L_x_15600:
[----:B------:R-:W-:Y:S05]  /*2870*/  BSYNC B1 ;  /* 0x0000000000017941 */ /* 0x000fea0003800000 */
.L_x_15599:
[----:B------:R-:W-:Y:S01]  /*2880*/  LEA R5, R0, 0x3b800000, 0x17 ;  /* 0x3b80000000057811 */ /* 0x000fe200078eb8ff */
[----:B------:R-:W-:-:S05]  /*2890*/  IMAD.SHL.U32 R0, R3, 0x100000, RZ ;  /* 0x0010000003007824 */ /* 0x000fca00078e00ff */
[----:B------:R-:W-:-:S07]  /*28a0*/  LOP3.LUT R0, R5, R0, R6, 0xfe, !PT ;  /* 0x0000000005007212 */ /* 0x000fce00078efe06 */
.L_x_15598:
[----:B------:R-:W-:Y:S05]  /*28b0*/  BSYNC B0 ;  /* 0x0000000000007941 */ /* 0x000fea0003800000 */
.L_x_15597:
[----:B------:R-:W0:Y:S02]  /*28c0*/  F2I.FTZ.TRUNC.NTZ R0, R0 ;  /* 0x0000000000007305 */ /* 0x000e24000021f100 */
[----:B0-----:R-:W-:Y:S01]  /*28d0*/  PRMT R28, R0, 0x7610, R28 ;  /* 0x00007610001c7816 */ /* 0x001fe2000000001c */
[----:B------:R-:W-:Y:S06]  /*28e0*/  BRA `(.L_x_15582) ;  /* 0x0000000400107947 */ /* 0x000fec0003800000 */
.L_x_15595:
        /* <DEDUP_REMOVED lines=21> */
.L_x_15604:
[----:B------:R-:W-:Y:S05]  /*2a40*/  BSYNC B1 ;  /* 0x0000000000017941 */ /* 0x000fea0003800000 */
.L_x_15603:
[----:B------:R-:W-:Y:S01]  /*2a50*/  LEA R5, R0, 0x37800000, 0x17 ;  /* 0x3780000000057811 */ /* 0x000fe200078eb8ff */
[----:B------:R-:W-:-:S05]  /*2a60*/  IMAD.SHL.U32 R0, R3, 0x200000, RZ ;  /* 0x0020000003007824 */ /* 0x000fca00078e00ff */
[----:B------:R-:W-:-:S07]  /*2a70*/  LOP3.LUT R0, R5, R0, R6, 0xfe, !PT ;  /* 0x0000000005007212 */ /* 0x000fce00078efe06 */
.L_x_15602:
[----:B------:R-:W-:Y:S05]  /*2a80*/  BSYNC B0 ;  /* 0x0000000000007941 */ /* 0x000fea0003800000 */
.L_x_15601:
[----:B------:R-:W0:Y:S02]  /*2a90*/  F2I.FTZ.TRUNC.NTZ R0, R0 ;  /* 0x0000000000007305 */ /* 0x000e24000021f100 */
[----:B0-----:R-:W-:Y:S01]  /*2aa0*/  PRMT R28, R0, 0x7610, R28 ;  /* 0x00007610001c7816 */ /* 0x001fe2000000001c */
[----:B------:R-:W-:Y:S06]  /*2ab0*/  BRA `(.L_x_15582) ;  /* 0x00000000009c7947 */ /* 0x000fec0003800000 */
.L_x_15594:
        /* <DEDUP_REMOVED lines=14> */
.L_x_15608:
[----:B------:R-:W-:Y:S05]  /*2ba0*/  BSYNC B0 ;  /* 0x0000000000007941 */ /* 0x000fea0003800000 */
.L_x_15607:
[----:B------:R-:W0:Y:S02]  /*2bb0*/  F2I.FTZ.TRUNC.NTZ R0, R0 ;  /* 0x0000000000007305 */ /* 0x000e24000021f100 */
[----:B0-----:R-:W-:Y:S01]  /*2bc0*/  PRMT R28, R0, 0x7610, R28 ;  /* 0x00007610001c7816 */ /* 0x001fe2000000001c */
[----:B------:R-:W-:Y:S06]  /*2bd0*/  BRA `(.L_x_15582) ;  /* 0x0000000000547947 */ /* 0x000fec0003800000 */
.L_x_15581:
        /* <DEDUP_REMOVED lines=16> */
.L_x_15609:
[----:B------:R-:W-:Y:S01]  /*2ce0*/  PRMT R28, RZ, 0x7610, R28 ;  /* 0x00007610ff1c7816 */ /* 0x000fe2000000001c */
[----:B------:R-:W-:Y:S06]  /*2cf0*/  BRA `(.L_x_15582) ;  /* 0x00000000000c7947 */ /* 0x000fec0003800000 */
.L_x_15606:
[----:B------:R2:W5:Y:S01]  /*2d00*/  LDG.E.U8 R28, desc[UR36][R4.64] ;  /* 0x00000024041c7981 */ /* 0x000562000c1e1100 */
[----:B------:R-:W-:Y:S05]  /*2d10*/  BRA `(.L_x_15582) ;  /* 0x0000000000047947 */ /* 0x000fea0003800000 */
.L_x_15605:
[----:B------:R3:W5:Y:S02]  /*2d20*/  LDG.E.U8 R28, desc[UR36][R4.64] ;  /* 0x00000024041c7981 */ /* 0x000764000c1e1100 */
.L_x_15582:
        /* <DEDUP_REMOVED lines=18> */
.L_x_15613:
[----:B------:R0:W5:Y:S01]  /*2e50*/  LDG.E.U8 R27, desc[UR36][R4.64] ;  /* 0x00000024041b7981 */ /* 0x000162000c1e1100 */
[----:B------:R-:W-:Y:S05]  /*2e60*/  BRA `(.L_x_15615) ;  /* 0x0000000c00547947 */ /* 0x000fea0003800000 */
.L_x_15612:
        /* <DEDUP_REMOVED lines=8> */
.L_x_15617:
[----:B------:R0:W5:Y:S01]  /*2ef0*/  LDG.E.U8 R27, desc[UR36][R4.64] ;  /* 0x00000024041b7981 */ /* 0x000162000c1e1100 */
[----:B------:R-:W-:Y:S05]  /*2f00*/  BRA `(.L_x_15615) ;  /* 0x0000000c002c7947 */ /* 0x000fea0003800000 */
.L_x_15616:
[----:B------:R0:W5:Y:S01]  /*2f10*/  LDG.E.U16 R27, desc[UR36][R4.64] ;  /* 0x00000024041b7981 */ /* 0x000162000c1e1500 */
[----:B------:R-:W-:Y:S05]  /*2f20*/  BRA `(.L_x_15615) ;  /* 0x0000000c00247947 */ /* 0x000fea0003800000 */
.L_x_15611:
        /* <DEDUP_REMOVED lines=9> */
.L_x_15619:
[----:B------:R-:W2:Y:S02]  /*2fc0*/  LDG.E.U16 R0, desc[UR36][R4.64] ;  /* 0x0000002404007981 */ /* 0x000ea4000c1e1500 */
[----:B--2---:R-:W-:-:S06]  /*2fd0*/  HADD2.F32 R0, -RZ, R0.H0_H0 ;  /* 0x20000000ff007230 */ /* 0x004fcc0000004100 */
[----:B------:R-:W0:Y:S02]  /*2fe0*/  F2I.FTZ.TRUNC.NTZ R0, R0 ;  /* 0x0000000000007305 */ /* 0x000e24000021f100 */
[----:B0-----:R-:W-:Y:S01]  /*2ff0*/  PRMT R27, R0, 0x7610, R27 ;  /* 0x00007610001b7816 */ /* 0x001fe2000000001b */
[----:B------:R-:W-:Y:S06]  /*3000*/  BRA `(.L_x_15615) ;  /* 0x0000000800ec7947 */ /* 0x000fec0003800000 */
.L_x_15618:
        /* <DEDUP_REMOVED lines=9> */
.L_x_15621:
[----:B------:R-:W2:Y:S02]  /*30a0*/  LDG.E.U16 R4, desc[UR36][R4.64] ;  /* 0x0000002404047981 */ /* 0x000ea4000c1e1500 */
[----:B--2---:R-:W-:-:S06]  /*30b0*/  HADD2.F32 R0, -RZ, R4.H0_H0 ;  /* 0x20000004ff007230 */ /* 0x004fcc0000004100 */
[----:B------:R-:W0:Y:S02]  /*30c0*/  F2I.FTZ.TRUNC.NTZ R0, R0 ;  /* 0x0000000000007305 */ /* 0x000e24000021f100 */
[----:B0-----:R-:W-:Y:S01]  /*30d0*/  PRMT R27, R0, 0x7610, R27 ;  /* 0x00007610001b7816 */ /* 0x001fe2000000001b */
[----:B------:R-:W-:Y:S06]  /*30e0*/  BRA `(.L_x_15615) ;  /* 0x0000000800b47947 */ /* 0x000fec0003800000 */
.L_x_15620:
[----:B------:R-:W2:Y:S02]  /*30f0*/  LDG.E.64 R4, desc[UR36][R4.64] ;  /* 0x0000002404047981 */ /* 0x000ea4000c1e1b00 */
[----:B--2---:R0:W2:Y:S01]  /*3100*/  F2I.F64.TRUNC R27, R4 ;  /* 0x00000004001b7311 */ /* 0x0040a2000030d100 */
[----:B------:R-:W-:Y:S05]  /*3110*/  BRA `(.L_x_15615) ;  /* 0x0000000800a87947 */ /* 0x000fea0003800000 */
.L_x_15610:
        /* <DEDUP_REMOVED lines=12> */
.L_x_15624:
[----:B------:R-:W2:Y:S02]  /*31e0*/  LDG.E.64 R4, desc[UR36][R4.64] ;  /* 0x0000002404047981 */ /* 0x000ea4000c1e1b00 */
[----:B--2---:R4:W0:Y:S01]  /*31f0*/  F2I.F64.TRUNC R27, R4 ;  /* 0x00000004001b7311 */ /* 0x004822000030d100 */
[----:B------:R-:W-:Y:S05]  /*3200*/  BRA `(.L_x_15615) ;  /* 0x00000008006c7947 */ /* 0x000fea0003800000 */
.L_x_15623:
        /* <DEDUP_REMOVED lines=28> */
.L_x_15626:
        /* <DEDUP_REMOVED lines=15> */
.L_x_15625:
[----:B------:R-:W2:Y:S02]  /*34c0*/  LDG.E.U16 R0, desc[UR36][R4.64] ;  /* 0x0000002404007981 */ /* 0x000ea4000c1e1500 */
[----:B--2---:R-:W-:-:S06]  /*34d0*/  IMAD.U32 R0, R0, 0x10000, RZ ;  /* 0x0001000000007824 */ /* 0x004fcc00078e00ff */
[----:B------:R-:W0:Y:S02]  /*34e0*/  F2I.FTZ.TRUNC.NTZ R0, R0 ;  /* 0x0000000000007305 */ /* 0x000e24000021f100 */
[----:B0-----:R-:W-:Y:S01]  /*34f0*/  PRMT R27, R0, 0x7610, R27 ;  /* 0x00007610001b7816 */ /* 0x001fe2000000001b */
[----:B------:R-:W-:Y:S06]  /*3500*/  BRA `(.L_x_15615) ;  /* 0x0000000400ac7947 */ /* 0x000fec0003800000 */
.L_x_15622:
        /* <DEDUP_REMOVED lines=10> */
.L_x_15629:
        /* <DEDUP_REMOVED lines=21> */
.L_x_15633:
[----:B------:R-:W-:Y:S05]  /*3700*/  BSYNC B1 ;  /* 0x0000000000017941 */ /* 0x000fea0003800000 */
.L_x_15632:
[----:B------:R-:W-:Y:S01]  /*3710*/  LEA R5, R0, 0x3b800000, 0x17 ;  /* 0x3b80000000057811 */ /* 0x000fe200078eb8ff */
[----:B------:R-:W-:-:S05]  /*3720*/  IMAD.SHL.U32 R0, R3, 0x100000, RZ ;  /* 0x0010000003007824 */ /* 0x000fca00078e00ff */
[----:B------:R-:W-:-:S07]  /*3730*/  LOP3.LUT R0, R5, R0, R6, 0xfe, !PT ;  /* 0x0000000005007212 */ /* 0x000fce00078efe06 */
.L_x_15631:
[----:B------:R-:W-:Y:S05]  /*3740*/  BSYNC B0 ;  /* 0x0000000000007941 */ /* 0x000fea0003800000 */
.L_x_15630:
[----:B------:R-:W0:Y:S02]  /*3750*/  F2I.FTZ.TRUNC.NTZ R0, R0 ;  /* 0x0000000000007305 */ /* 0x000e24000021f100 */
[----:B0-----:R-:W-:Y:S01]  /*3760*/  PRMT R27, R0, 0x7610, R27 ;  /* 0x00007610001b7816 */ /* 0x001fe2000000001b */
[----:B------:R-:W-:Y:S06]  /*3770*/  BRA `(.L_x_15615) ;  /* 0x0000000400107947 */ /* 0x000fec0003800000 */
.L_x_15628:
        /* <DEDUP_REMOVED lines=21> */
.L_x_15637:
[----:B------:R-:W-:Y:S05]  /*38d0*/  BSYNC B1 ;  /* 0x0000000000017941 */ /* 0x000fea0003800000 */
.L_x_15636:
[----:B------:R-:W-:Y:S01]  /*38e0*/  LEA R5, R0, 0x37800000, 0x17 ;  /* 0x3780000000057811 */ /* 0x000fe200078eb8ff */
[----:B------:R-:W-:-:S05]  /*38f0*/  IMAD.SHL.U32 R0, R3, 0x200000, RZ ;  /* 0x0020000003007824 */ /* 0x000fca00078e00ff */
[----:B------:R-:W-:-:S07]  /*3900*/  LOP3.LUT R0, R5, R0, R6, 0xfe, !PT ;  /* 0x0000000005007212 */ /* 0x000fce00078efe06 */
.L_x_15635:
[----:B------:R-:W-:Y:S05]  /*3910*/  BSYNC B0 ;  /* 0x0000000000007941 */ /* 0x000fea0003800000 */
.L_x_15634:
[----:B------:R-:W0:Y:S02]  /*3920*/  F2I.FTZ.TRUNC.NTZ R0, R0 ;  /* 0x0000000000007305 */ /* 0x000e24000021f100 */
[----:B0-----:R-:W-:Y:S01]  /*3930*/  PRMT R27, R0, 0x7610, R27 ;  /* 0x00007610001b7816 */ /* 0x001fe2000000001b */
[----:B------:R-:W-:Y:S06]  /*3940*/  BRA `(.L_x_15615) ;  /* 0x00000000009c7947 */ /* 0x000fec0003800000 */
.L_x_15627:
        /* <DEDUP_REMOVED lines=14> */
.L_x_15641:
[----:B------:R-:W-:Y:S05]  /*3a30*/  BSYNC B0 ;  /* 0x0000000000007941 */ /* 0x000fea0003800000 */
.L_x_15640:
[----:B------:R-:W0:Y:S02]  /*3a40*/  F2I.FTZ.TRUNC.NTZ R0, R0 ;  /* 0x0000000000007305 */ /* 0x000e24000021f100 */
[----:B0-----:R-:W-:Y:S01]  /*3a50*/  PRMT R27, R0, 0x7610, R27 ;  /* 0x00007610001b7816 */ /* 0x001fe2000000001b */
[----:B------:R-:W-:Y:S06]  /*3a60*/  BRA `(.L_x_15615) ;  /* 0x0000000000547947 */ /* 0x000fec0003800000 */
.L_x_15614:
        /* <DEDUP_REMOVED lines=16> */
.L_x_15642:
[----:B------:R-:W-:Y:S01]  /*3b70*/  PRMT R27, RZ, 0x7610, R27 ;  /* 0x00007610ff1b7816 */ /* 0x000fe2000000001b */
[----:B------:R-:W-:Y:S06]  /*3b80*/  BRA `(.L_x_15615) ;  /* 0x00000000000c7947 */ /* 0x000fec0003800000 */
.L_x_15639:
[----:B------:R2:W5:Y:S01]  /*3b90*/  LDG.E.U8 R27, desc[UR36][R4.64] ;  /* 0x00000024041b7981 */ /* 0x000562000c1e1100 */
[----:B------:R-:W-:Y:S05]  /*3ba0*/  BRA `(.L_x_15615) ;  /* 0x0000000000047947 */ /* 0x000fea0003800000 */
.L_x_15638:
[----:B------:R3:W5:Y:S02]  /*3bb0*/  LDG.E.U8 R27, desc[UR36][R4.64] ;  /* 0x00000024041b7981 */ /* 0x000764000c1e1100 */
.L_x_15615:
[----:B------:R-:W-:-:S07]  /*3bc0*/  VIADD R29, R29, 0x80 ;  /* 0x000000801d1d7836 */ /* 0x000fce0000000000 */
.L_x_15576:
[----:B------:R-:W-:Y:S05]  /*3bd0*/  BSYNC B6 ;  /* 0x0000000000067941 */ /* 0x000fea0003800000 */
.L_x_15575:
        /* <DEDUP_REMOVED lines=25> */
.L_x_15648:
[----:B------:R0:W5:Y:S01]  /*3d70*/  LDG.E.U8 R19, desc[UR36][R4.64] ;  /* 0x0000002404137981 */ /* 0x000162000c1e1100 */
[----:B------:R-:W-:Y:S05]  /*3d80*/  BRA `(.L_x_15650) ;  /* 0x0000000c00547947 */ /* 0x000fea0003800000 */
.L_x_15647:
        /* <DEDUP_REMOVED lines=8> */
.L_x_15652:
[----:B------:R0:W5:Y:S01]  /*3e10*/  LDG.E.U8 R19, desc[UR36][R4.64] ;  /* 0x0000002404137981 */ /* 0x000162000c1e1100 */
[----:B------:R-:W-:Y:S05]  /*3e20*/  BRA `(.L_x_15650) ;  /* 0x0000000c002c7947 */ /* 0x000fea0003800000 */
.L_x_15651:
[----:B------:R0:W5:Y:S01]  /*3e30*/  LDG.E.U16 R19, desc[UR36][R4.64] ;  /* 0x0000002404137981 */ /* 0x000162000c1e1500 */
[----:B------:R-:W-:Y:S05]  /*3e40*/  BRA `(.L_x_15650) ;  /* 0x0000000c00247947 */ /* 0x000fea0003800000 */
.L_x_15646:
        /* <DEDUP_REMOVED lines=9> */
.L_x_15654:
[----:B------:R-:W2:Y:S02]  /*3ee0*/  LDG.E.U16 R0, desc[UR36][R4.64] ;  /* 0x0000002404007981 */ /* 0x000ea4000c1e1500 */
[----:B--2---:R-:W-:-:S06]  /*3ef0*/  HADD2.F32 R0, -RZ, R0.H0_H0 ;  /* 0x20000000ff007230 */ /* 0x004fcc0000004100 */
[----:B------:R-:W0:Y:S02]  /*3f00*/  F2I.FTZ.TRUNC.NTZ R0, R0 ;  /* 0x0000000000007305 */ /* 0x000e24000021f100 */
[----:B0-----:R-:W-:Y:S01]  /*3f10*/  PRMT R19, R0, 0x7610, R19 ;  /* 0x0000761000137816 */ /* 0x001fe20000000013 */
[----:B------:R-:W-:Y:S06]  /*3f20*/  BRA `(.L_x_15650) ;  /* 0x0000000800ec7947 */ /* 0x000fec0003800000 */
.L_x_15653:
        /* <DEDUP_REMOVED lines=9> */
.L_x_15656:
[----:B------:R-:W2:Y:S02]  /*3fc0*/  LDG.E.U16 R4, desc[UR36][R4.64] ;  /* 0x0000002404047981 */ /* 0x000ea4000c1e1500 */
[----:B--2---:R-:W-:-:S06]  /*3fd0*/  HADD2.F32 R0, -RZ, R4.H0_H0 ;  /* 0x20000004ff007230 */ /* 0x004fcc0000004100 */
[----:B------:R-:W0:Y:S02]  /*3fe0*/  F2I.FTZ.TRUNC.NTZ R0, R0 ;  /* 0x0000000000007305 */ /* 0x000e24000021f100 */
[----:B0-----:R-:W-:Y:S01]  /*3ff0*/  PRMT R19, R0, 0x7610, R19 ;  /* 0x0000761000137816 */ /* 0x001fe20000000013 */
[----:B------:R-:W-:Y:S06]  /*4000*/  BRA `(.L_x_15650) ;  /* 0x0000000800b47947 */ /* 0x000fec0003800000 */
.L_x_15655:
[----:B------:R-:W2:Y:S02]  /*4010*/  LDG.E.64 R4, desc[UR36][R4.64] ;  /* 0x0000002404047981 */ /* 0x000ea4000c1e1b00 */
[----:B--2---:R0:W1:Y:S01]  /*4020*/  F2I.F64.TRUNC R19, R4 ;  /* 0x0000000400137311 */ /* 0x004062000030d100 */
[----:B------:R-:W-:Y:S05]  /*4030*/  BRA `(.L_x_15650) ;  /* 0x0000000800a87947 */ /* 0x000fea0003800000 */
.L_x_15645:
        /* <DEDUP_REMOVED lines=12> */
.L_x_15659:
[----:B------:R-:W2:Y:S02]  /*4100*/  LDG.E.64 R4, desc[UR36][R4.64] ;  /* 0x0000002404047981 */ /* 0x000ea4000c1e1b00 */
[----:B--2---:R0:W1:Y:S01]  /*4110*/  F2I.F64.TRUNC R19, R4 ;  /* 0x0000000400137311 */ /* 0x004062000030d100 */
[----:B------:R-:W-:Y:S05]  /*4120*/  BRA `(.L_x_15650) ;  /* 0x00000008006c7947 */ /* 0x000fea0003800000 */
.L_x_15658:
        /* <DEDUP_REMOVED lines=28> */
.L_x_15661:
        /* <DEDUP_REMOVED lines=15> */
.L_x_15660:
[----:B------:R-:W2:Y:S02]  /*43e0*/  LDG.E.U16 R0, desc[UR36][R4.64] ;  /* 0x0000002404007981 */ /* 0x000ea4000c1e1500 */
[----:B--2---:R-:W-:-:S06]  /*43f0*/  IMAD.U32 R0, R0, 0x10000, RZ ;  /* 0x0001000000007824 */ /* 0x004fcc00078e00ff */
[----:B------:R-:W0:Y:S02]  /*4400*/  F2I.FTZ.TRUNC.NTZ R0, R0 ;  /* 0x0000000000007305 */ /* 0x000e24000021f100 */
[----:B0-----:R-:W-:Y:S01]  /*4410*/  PRMT R19, R0, 0x7610, R19 ;  /* 0x0000761000137816 */ /* 0x001fe20000000013 */
[----:B------:R-:W-:Y:S06]  /*4420*/  BRA `(.L_x_15650) ;  /* 0x0000000400ac7947 */ /* 0x000fec0003800000 */
.L_x_15657:
        /* <DEDUP_REMOVED lines=10> */
.L_x_15664:
        /* <DEDUP_REMOVED lines=21> */
.L_x_15668:
[----:B------:R-:W-:Y:S05]  /*4620*/  BSYNC B1 ;  /* 0x0000000000017941 */ /* 0x000fea0003800000 */
.L_x_15667:
[----:B------:R-:W-:Y:S01]  /*4630*/  LEA R5, R0, 0x3b800000, 0x17 ;  /* 0x3b80000000057811 */ /* 0x000fe200078eb8ff */
[----:B------:R-:W-:-:S05]  /*4640*/  IMAD.SHL.U32 R0, R3, 0x100000, RZ ;  /* 0x0010000003007824 */ /* 0x000fca00078e00ff */
[----:B------:R-:W-:-:S07]  /*4650*/  LOP3.LUT R0, R5, R0, R6, 0xfe, !PT ;  /* 0x0000000005007212 */ /* 0x000fce00078efe06 */
.L_x_15666:
[----:B------:R-:W-:Y:S05]  /*4660*/  BSYNC B0 ;  /* 0x0000000000007941 */ /* 0x000fea0003800000 */
.L_x_15665:
[----:B------:R-:W0:Y:S02]  /*4670*/  F2I.FTZ.TRUNC.NTZ R0, R0 ;  /* 0x0000000000007305 */ /* 0x000e24000021f100 */
[----:B0-----:R-:W-:Y:S01]  /*4680*/  PRMT R19, R0, 0x7610, R19 ;  /* 0x0000761000137816 */ /* 0x001fe20000000013 */
[----:B------:R-:W-:Y:S06]  /*4690*/  BRA `(.L_x_15650) ;  /* 0x0000000400107947 */ /* 0x000fec0003800000 */
.L_x_15663:
        /* <DEDUP_REMOVED lines=21> */
.L_x_15672:
[----:B------:R-:W-:Y:S05]  /*47f0*/  BSYNC B1 ;  /* 0x0000000000017941 */ /* 0x000fea0003800000 */
.L_x_15671:
[----:B------:R-:W-:Y:S01]  /*4800*/  LEA R5, R0, 0x37800000, 0x17 ;  /* 0x3780000000057811 */ /* 0x000fe200078eb8ff */
[----:B------:R-:W-:-:S05]  /*4810*/  IMAD.SHL.U32 R0, R3, 0x200000, RZ ;  /* 0x0020000003007824 */ /* 0x000fca00078e00ff */
[----:B------:R-:W-:-:S07]  /*4820*/  LOP3.LUT R0, R5, R0, R6, 0xfe, !PT ;  /* 0x0000000005007212 */ /* 0x000fce00078efe06 */
.L_x_15670:
[----:B------:R-:W-:Y:S05]  /*4830*/  BSYNC B0 ;  /* 0x0000000000007941 */ /* 0x000fea0003800000 */
.L_x_15669:
[----:B------:R-:W0:Y:S02]  /*4840*/  F2I.FTZ.TRUNC.NTZ R0, R0 ;  /* 0x0000000000007305 */ /* 0x000e24000021f100 */
[----:B0-----:R-:W-:Y:S01]  /*4850*/  PRMT R19, R0, 0x7610, R19 ;  /* 0x0000761000137816 */ /* 0x001fe20000000013 */
[----:B------:R-:W-:Y:S06]  /*4860*/  BRA `(.L_x_15650) ;  /* 0x00000000009c7947 */ /* 0x000fec0003800000 */
.L_x_15662:
        /* <DEDUP_REMOVED lines=14> */
.L_x_15676:
[----:B------:R-:W-:Y:S05]  /*4950*/  BSYNC B0 ;  /* 0x0000000000007941 */ /* 0x000fea0003800000 */
.L_x_15675:
[----:B------:R-:W0:Y:S02]  /*4960*/  F2I.FTZ.TRUNC.NTZ R0, R0 ;  /* 0x0000000000007305 */ /* 0x000e24000021f100 */
[----:B0-----:R-:W-:Y:S01]  /*4970*/  PRMT R19, R0, 0x7610, R19 ;  /* 0x0000761000137816 */ /* 0x001fe20000000013 */
[----:B------:R-:W-:Y:S06]  /*4980*/  BRA `(.L_x_15650) ;  /* 0x0000000000547947 */ /* 0x000fec0003800000 */
.L_x_15649:
        /* <DEDUP_REMOVED lines=16> */
.L_x_15677:
[----:B------:R-:W-:Y:S01]  /*4a90*/  PRMT R19, RZ, 0x7610, R19 ;  /* 0x00007610ff137816 */ /* 0x000fe20000000013 */
[----:B------:R-:W-:Y:S06]  /*4aa0*/  BRA `(.L_x_15650) ;  /* 0x00000000000c7947 */ /* 0x000fec0003800000 */
.L_x_15674:
[----:B------:R3:W5:Y:S01]  /*4ab0*/  LDG.E.U8 R19, desc[UR36][R4.64] ;  /* 0x0000002404137981 */ /* 0x000762000c1e1100 */
[----:B------:R-:W-:Y:S05]  /*4ac0*/  BRA `(.L_x_15650) ;  /* 0x0000000000047947 */ /* 0x000fea0003800000 */
.L_x_15673:
[----:B------:R4:W5:Y:S02]  /*4ad0*/  LDG.E.U8 R19, desc[UR36][R4.64] ;  /* 0x0000002404137981 */ /* 0x000964000c1e1100 */
.L_x_15650:
        /* <DEDUP_REMOVED lines=19> */
.L_x_15681:
[----:B------:R0:W5:Y:S01]  /*4c10*/  LDG.E.U8 R26, desc[UR36][R4.64] ;  /* 0x00000024041a7981 */ /* 0x000162000c1e1100 */
[----:B------:R-:W-:Y:S05]  /*4c20*/  BRA `(.L_x_15683) ;  /* 0x0000000c00547947 */ /* 0x000fea0003800000 */
.L_x_15680:
        /* <DEDUP_REMOVED lines=8> */
.L_x_15685:
[----:B------:R0:W5:Y:S01]  /*4cb0*/  LDG.E.U8 R26, desc[UR36][R4.64] ;  /* 0x00000024041a7981 */ /* 0x000162000c1e1100 */
[----:B------:R-:W-:Y:S05]  /*4cc0*/  BRA `(.L_x_15683) ;  /* 0x0000000c002c7947 */ /* 0x000fea0003800000 */
.L_x_15684:
[----:B------:R0:W5:Y:S01]  /*4cd0*/  LDG.E.U16 R26, desc[UR36][R4.64] ;  /* 0x00000024041a7981 */ /* 0x000162000c1e1500 */
[----:B------:R-:W-:Y:S05]  /*4ce0*/  BRA `(.L_x_15683) ;  /* 0x0000000c00247947 */ /* 0x000fea0003800000 */
.L_x_15679:
        /* <DEDUP_REMOVED lines=9> */
.L_x_15687:
[----:B------:R-:W2:Y:S02]  /*4d80*/  LDG.E.U16 R0, desc[UR36][R4.64] ;  /* 0x0000002404007981 */ /* 0x000ea4000c1e1500 */
[----:B--2---:R-:W-:-:S06]  /*4d90*/  HADD2.F32 R0, -RZ, R0.H0_H0 ;  /* 0x20000000ff007230 */ /* 0x004fcc0000004100 */
[----:B------:R-:W0:Y:S02]  /*4da0*/  F2I.FTZ.TRUNC.NTZ R0, R0 ;  /* 0x0000000000007305 */ /* 0x000e24000021f100 */
[----:B0-----:R-:W-:Y:S01]  /*4db0*/  PRMT R26, R0, 0x7610, R26 ;  /* 0x00007610001a7816 */ /* 0x001fe2000000001a */
[----:B------:R-:W-:Y:S06]  /*4dc0*/  BRA `(.L_x_15683) ;  /* 0x0000000800ec7947 */ /* 0x000fec0003800000 */
.L_x_15686:
        /* <DEDUP_REMOVED lines=9> */
.L_x_15689:
[----:B------:R-:W2:Y:S02]  /*4e60*/  LDG.E.U16 R4, desc[UR36][R4.64] ;  /* 0x0000002404047981 */ /* 0x000ea4000c1e1500 */
[----:B--2---:R-:W-:-:S06]  /*4e70*/  HADD2.F32 R0, -RZ, R4.H0_H0 ;  /* 0x20000004ff007230 */ /* 0x004fcc0000004100 */
[----:B------:R-:W0:Y:S02]  /*4e80*/  F2I.FTZ.TRUNC.NTZ R0, R0 ;  /* 0x0000000000007305 */ /* 0x000e24000021f100 */
[----:B0-----:R-:W-:Y:S01]  /*4e90*/  PRMT R26, R0, 0x7610, R26 ;  /* 0x00007610001a7816 */ /* 0x001fe2000000001a */
[----:B------:R-:W-:Y:S06]  /*4ea0*/  BRA `(.L_x_15683) ;  /* 0x0000000800b47947 */ /* 0x000fec0003800000 */
.L_x_15688:
[----:B------:R-:W2:Y:S02]  /*4eb0*/  LDG.E.64 R4, desc[UR36][R4.64] ;  /* 0x0000002404047981 */ /* 0x000ea4000c1e1b00 */
[----:B--2---:R0:W1:Y:S01]  /*4ec0*/  F2I.F64.TRUNC R26, R4 ;  /* 0x00000004001a7311 */ /* 0x004062000030d100 */
[----:B------:R-:W-:Y:S05]  /*4ed0*/  BRA `(.L_x_15683) ;  /* 0x0000000800a87947 */ /* 0x000fea0003800000 */
.L_x_15678:
        /* <DEDUP_REMOVED lines=12> */
.L_x_15692:
[----:B------:R-:W2:Y:S02]  /*4fa0*/  LDG.E.64 R4, desc[UR36][R4.64] ;  /* 0x0000002404047981 */ /* 0x000ea4000c1e1b00 */
[----:B--2---:R3:W4:Y:S01]  /*4fb0*/  F2I.F64.TRUNC R26, R4 ;  /* 0x00000004001a7311 */ /* 0x004722000030d100 */
[----:B------:R-:W-:Y:S05]  /*4fc0*/  BRA `(.L_x_15683) ;  /* 0x00000008006c7947 */ /* 0x000fea0003800000 */
.L_x_15691:
        /* <DEDUP_REMOVED lines=28> */
.L_x_15694:
        /* <DEDUP_REMOVED lines=15> */
.L_x_15693:
[----:B------:R-:W2:Y:S02]  /*5280*/  LDG.E.U16 R0, desc[UR36][R4.64] ;  /* 0x0000002404007981 */ /* 0x000ea4000c1e1500 */
[----:B--2---:R-:W-:-:S06]  /*5290*/  IMAD.U32 R0, R0, 0x10000, RZ ;  /* 0x0001000000007824 */ /* 0x004fcc00078e00ff */
[----:B------:R-:W0:Y:S02]  /*52a0*/  F2I.FTZ.TRUNC.NTZ R0, R0 ;  /* 0x0000000000007305 */ /* 0x000e24000021f100 */
[----:B0-----:R-:W-:Y:S01]  /*52b0*/  PRMT R26, R0, 0x7610, R26 ;  /* 0x00007610001a7816 */ /* 0x001fe2000000001a */
[----:B------:R-:W-:Y:S06]  /*52c0*/  BRA `(.L_x_15683) ;  /* 0x0000000400ac7947 */ /* 0x000fec0003800000 */
.L_x_15690:
        /* <DEDUP_REMOVED lines=10> */
.L_x_15697:
        /* <DEDUP_REMOVED lines=21> */
.L_x_15701:
[----:B------:R-:W-:Y:S05]  /*54c0*/  BSYNC B1 ;  /* 0x0000000000017941 */ /* 0x000fea0003800000 */
.L_x_15700:
[----:B------:R-:W-:Y:S01]  /*54d0*/  LEA R5, R0, 0x3b800000, 0x17 ;  /* 0x3b80000000057811 */ /* 0x000fe200078eb8ff */
[----:B------:R-:W-:-:S05]  /*54e0*/  IMAD.SHL.U32 R0, R3, 0x100000, RZ ;  /* 0x0010000003007824 */ /* 0x000fca00078e00ff */
[----:B------:R-:W-:-:S07]  /*54f0*/  LOP3.LUT R0, R5, R0, R6, 0xfe, !PT ;  /* 0x0000000005007212 */ /* 0x000fce00078efe06 */
.L_x_15699:
[----:B------:R-:W-:Y:S05]  /*5500*/  BSYNC B0 ;  /* 0x0000000000007941 */ /* 0x000fea0003800000 */
.L_x_15698:
[----:B------:R-:W0:Y:S02]  /*5510*/  F2I.FTZ.TRUNC.NTZ R0, R0 ;  /* 0x0000000000007305 */ /* 0x000e24000021f100 */
[----:B0-----:R-:W-:Y:S01]  /*5520*/  PRMT R26, R0, 0x7610, R26 ;  /* 0x00007610001a7816 */ /* 0x001fe2000000001a */
[----:B------:R-:W-:Y:S06]  /*5530*/  BRA `(.L_x_15683) ;  /* 0x0000000400107947 */ /* 0x000fec0003800000 */
.L_x_15696:
        /* <DEDUP_REMOVED lines=21> */
.L_x_15705:
[----:B------:R-:W-:Y:S05]  /*5690*/  BSYNC B1 ;  /* 0x0000000000017941 */ /* 0x000fea0003800000 */
.L_x_15704:
[----:B------:R-:W-:Y:S01]  /*56a0*/  LEA R5, R0, 0x37800000, 0x17 ;  /* 0x3780000000057811 */ /* 0x000fe200078eb8ff */
[----:B------:R-:W-:-:S05]  /*56b0*/  IMAD.SHL.U32 R0, R3, 0x200000, RZ ;  /* 0x0020000003007824 */ /* 0x000fca00078e00ff */
[----:B------:R-:W-:-:S07]  /*56c0*/  LOP3.LUT R0, R5, R0, R6, 0xfe, !PT ;  /* 0x0000000005007212 */ /* 0x000fce00078efe06 */
.L_x_15703:
[----:B------:R-:W-:Y:S05]  /*56d0*/  BSYNC B0 ;  /* 0x0000000000007941 */ /* 0x000fea0003800000 */
.L_x_15702:
[----:B------:R-:W0:Y:S02]  /*56e0*/  F2I.FTZ.TRUNC.NTZ R0, R0 ;  /* 0x0000000000007305 */ /* 0x000e24000021f100 */
[----:B0-----:R-:W-:Y:S01]  /*56f0*/  PRMT R26, R0, 0x7610, R26 ;  /* 0x00007610001a7816 */ /* 0x001fe2000000001a */
[----:B------:R-:W-:Y:S06]  /*5700*/  BRA `(.L_x_15683) ;  /* 0x00000000009c7947 */ /* 0x000fec0003800000 */
.L_x_15695:
        /* <DEDUP_REMOVED lines=14> */
.L_x_15709:
[----:B------:R-:W-:Y:S05]  /*57f0*/  BSYNC B0 ;  /* 0x0000000000007941 */ /* 0x000fea0003800000 */
.L_x_15708:
[----:B------:R-:W0:Y:S02]  /*5800*/  F2I.FTZ.TRUNC.NTZ R0, R0 ;  /* 0x0000000000007305 */ /* 0x000e24000021f100 */
[----:B0-----:R-:W-:Y:S01]  /*5810*/  PRMT R26, R0, 0x7610, R26 ;  /* 0x00007610001a7816 */ /* 0x001fe2000000001a */
[----:B------:R-:W-:Y:S06]  /*5820*/  BRA `(.L_x_15683) ;  /* 0x0000000000547947 */ /* 0x000fec0003800000 */
.L_x_15682:
        /* <DEDUP_REMOVED lines=16> */
.L_x_15710:
[----:B------:R-:W-:Y:S01]  /*5930*/  PRMT R26, RZ, 0x7610, R26 ;  /* 0x00007610ff1a7816 */ /* 0x000fe2000000001a */
[----:B------:R-:W-:Y:S06]  /*5940*/  BRA `(.L_x_15683) ;  /* 0x00000000000c7947 */ /* 0x000fec0003800000 */
.L_x_15707:
[----:B------:R1:W5:Y:S01]  /*5950*/  LDG.E.U8 R26, desc[UR36][R4.64] ;  /* 0x00000024041a7981 */ /* 0x000362000c1e1100 */
[----:B------:R-:W-:Y:S05]  /*5960*/  BRA `(.L_x_15683) ;  /* 0x0000000000047947 */ /* 0x000fea0003800000 */
.L_x_15706:
[----:B------:R2:W5:Y:S02]  /*5970*/  LDG.E.U8 R26, desc[UR36][R4.64] ;  /* 0x00000024041a7981 */ /* 0x000564000c1e1100 */
.L_x_15683:
[----:B------:R-:W-:-:S07]  /*5980*/  VIADD R29, R29, 0x80 ;  /* 0x000000801d1d7836 */ /* 0x000fce0000000000 */
.L_x_15644:
[----:B------:R-:W-:Y:S05]  /*5990*/  BSYNC B6 ;  /* 0x0000000000067941 */ /* 0x000fea0003800000 */
.L_x_15643:
        /* <DEDUP_REMOVED lines=23> */
.L_x_15716:
[----:B------:R0:W5:Y:S01]  /*5b10*/  LDG.E.U8 R24, desc[UR36][R4.64] ;  /* 0x0000002404187981 */ /* 0x000162000c1e1100 */
[----:B------:R-:W-:Y:S05]  /*5b20*/  BRA `(.L_x_15718) ;  /* 0x0000000c00547947 */ /* 0x000fea0003800000 */
.L_x_15715:
        /* <DEDUP_REMOVED lines=8> */
.L_x_15720:
[----:B------:R3:W5:Y:S01]  /*5bb0*/  LDG.E.U8 R24, desc[UR36][R4.64] ;  /* 0x0000002404187981 */ /* 0x000762000c1e1100 */
[----:B------:R-:W-:Y:S05]  /*5bc0*/  BRA `(.L_x_15718) ;  /* 0x0000000c002c7947 */ /* 0x000fea0003800000 */
.L_x_15719:
[----:B------:R2:W5:Y:S01]  /*5bd0*/  LDG.E.U16 R24, desc[UR36][R4.64] ;  /* 0x0000002404187981 */ /* 0x000562000c1e1500 */
[----:B------:R-:W-:Y:S05]  /*5be0*/  BRA `(.L_x_15718) ;  /* 0x0000000c00247947 */ /* 0x000fea0003800000 */
.L_x_15714:
        /* <DEDUP_REMOVED lines=9> */
.L_x_15722:
[----:B------:R-:W2:Y:S02]  /*5c80*/  LDG.E.U16 R0, desc[UR36][R4.64] ;  /* 0x0000002404007981 */ /* 0x000ea4000c1e1500 */
[----:B--2---:R-:W-:-:S06]  /*5c90*/  HADD2.F32 R0, -RZ, R0.H0_H0 ;  /* 0x20000000ff007230 */ /* 0x004fcc0000004100 */
[----:B------:R-:W0:Y:S02]  /*5ca0*/  F2I.FTZ.TRUNC.NTZ R0, R0 ;  /* 0x0000000000007305 */ /* 0x000e24000021f100 */
[----:B0-----:R-:W-:Y:S01]  /*5cb0*/  PRMT R24, R0, 0x7610, R24 ;  /* 0x0000761000187816 */ /* 0x001fe20000000018 */
[----:B------:R-:W-:Y:S06]  /*5cc0*/  BRA `(.L_x_15718) ;  /* 0x0000000800ec7947 */ /* 0x000fec0003800000 */
.L_x_15721:
        /* <DEDUP_REMOVED lines=9> */
.L_x_15724:
[----:B------:R-:W2:Y:S02]  /*5d60*/  LDG.E.U16 R4, desc[UR36][R4.64] ;  /* 0x0000002404047981 */ /* 0x000ea4000c1e1500 */
[----:B--2---:R-:W-:-:S06]  /*5d70*/  HADD2.F32 R0, -RZ, R4.H0_H0 ;  /* 0x20000004ff007230 */ /* 0x004fcc0000004100 */
[----:B------:R-:W0:Y:S02]  /*5d80*/  F2I.FTZ.TRUNC.NTZ R0, R0 ;  /* 0x0000000000007305 */ /* 0x000e24000021f100 */
[----:B0-----:R-:W-:Y:S01]  /*5d90*/  PRMT R24, R0, 0x7610, R24 ;  /* 0x0000761000187816 */ /* 0x001fe20000000018 */
[----:B------:R-:W-:Y:S06]  /*5da0*/  BRA `(.L_x_15718) ;  /* 0x0000000800b47947 */ /* 0x000fec0003800000 */
.L_x_15723:
[----:B------:R-:W2:Y:S02]  /*5db0*/  LDG.E.64 R4, desc[UR36][R4.64] ;  /* 0x0000002404047981 */ /* 0x000ea4000c1e1b00 */
[----:B--2---:R0:W1:Y:S01]  /*5dc0*/  F2I.F64.TRUNC R24, R4 ;  /* 0x0000000400187311 */ /* 0x004062000030d100 */
[----:B------:R-:W-:Y:S05]  /*5dd0*/  BRA `(.L_x_15718) ;  /* 0x0000000800a87947 */ /* 0x000fea0003800000 */
.L_x_15713:
        /* <DEDUP_REMOVED lines=12> */
.L_x_15727:
[----:B------:R-:W2:Y:S02]  /*5ea0*/  LDG.E.64 R4, desc[UR36][R4.64] ;  /* 0x0000002404047981 */ /* 0x000ea4000c1e1b00 */
[----:B--2---:R0:W1:Y:S01]  /*5eb0*/  F2I.F64.TRUNC R24, R4 ;  /* 0x0000000400187311 */ /* 0x004062000030d100 */
[----:B------:R-:W-:Y:S05]  /*5ec0*/  BRA `(.L_x_15718) ;  /* 0x00000008006c7947 */ /* 0x000fea0003800000 */
.L_x_15726:
        /* <DEDUP_REMOVED lines=28> */
.L_x_15729:
        /* <DEDUP_REMOVED lines=15> */
.L_x_15728:
[----:B------:R-:W2:Y:S02]  /*6180*/  LDG.E.U16 R0, desc[UR36][R4.64] ;  /* 0x0000002404007981 */ /* 0x000ea4000c1e1500 */
[----:B--2---:R-:W-:-:S06]  /*6190*/  IMAD.U32 R0, R0, 0x10000, RZ ;  /* 0x0001000000007824 */ /* 0x004fcc00078e00ff */
[----:B------:R-:W0:Y:S02]  /*61a0*/  F2I.FTZ.TRUNC.NTZ R0, R0 ;  /* 0x0000000000007305 */ /* 0x000e24000021f100 */
[----:B0-----:R-:W-:Y:S01]  /*61b0*/  PRMT R24, R0, 0x7610, R24 ;  /* 0x0000761000187816 */ /* 0x001fe20000000018 */
[----:B------:R-:W-:Y:S06]  /*61c0*/  BRA `(.L_x_15718) ;  /* 0x0000000400ac7947 */ /* 0x000fec0003800000 */
.L_x_15725:
        /* <DEDUP_REMOVED lines=10> */
.L_x_15732:
        /* <DEDUP_REMOVED lines=21> */
.L_x_15736:
[----:B------:R-:W-:Y:S05]  /*63c0*/  BSYNC B1 ;  /* 0x0000000000017941 */ /* 0x000fea0003800000 */
.L_x_15735:
[----:B------:R-:W-:Y:S01]  /*63d0*/  LEA R5, R0, 0x3b800000, 0x17 ;  /* 0x3b80000000057811 */ /* 0x000fe200078eb8ff */
[----:B------:R-:W-:-:S05]  /*63e0*/  IMAD.SHL.U32 R0, R3, 0x100000, RZ ;  /* 0x0010000003007824 */ /* 0x000fca00078e00ff */
[----:B------:R-:W-:-:S07]  /*63f0*/  LOP3.LUT R0, R5, R0, R6, 0xfe, !PT ;  /* 0x0000000005007212 */ /* 0x000fce00078efe06 */
.L_x_15734:
[----:B------:R-:W-:Y:S05]  /*6400*/  BSYNC B0 ;  /* 0x0000000000007941 */ /* 0x000fea0003800000 */
.L_x_15733:
[----:B------:R-:W0:Y:S02]  /*6410*/  F2I.FTZ.TRUNC.NTZ R0, R0 ;  /* 0x0000000000007305 */ /* 0x000e24000021f100 */
[----:B0-----:R-:W-:Y:S01]  /*6420*/  PRMT R24, R0, 0x7610, R24 ;  /* 0x0000761000187816 */ /* 0x001fe20000000018 */
[----:B------:R-:W-:Y:S06]  /*6430*/  BRA `(.L_x_15718) ;  /* 0x0000000400107947 */ /* 0x000fec0003800000 */
.L_x_15731:
        /* <DEDUP_REMOVED lines=21> */
.L_x_15740:
[----:B------:R-:W-:Y:S05]  /*6590*/  BSYNC B1 ;  /* 0x0000000000017941 */ /* 0x000fea0003800000 */
.L_x_15739:
[----:B------:R-:W-:Y:S01]  /*65a0*/  LEA R5, R0, 0x37800000, 0x17 ;  /* 0x3780000000057811 */ /* 0x000fe200078eb8ff */
[----:B------:R-:W-:-:S05]  /*65b0*/  IMAD.SHL.U32 R0, R3, 0x200000, RZ ;  /* 0x0020000003007824 */ /* 0x000fca00078e00ff */
[----:B------:R-:W-:-:S07]  /*65c0*/  LOP3.LUT R0, R5, R0, R6, 0xfe, !PT ;  /* 0x0000000005007212 */ /* 0x000fce00078efe06 */
.L_x_15738:
[----:B------:R-:W-:Y:S05]  /*65d0*/  BSYNC B0 ;  /* 0x0000000000007941 */ /* 0x000fea0003800000 */
.L_x_15737:
[----:B------:R-:W0:Y:S02]  /*65e0*/  F2I.FTZ.TRUNC.NTZ R0, R0 ;  /* 0x0000000000007305 */ /* 0x000e24000021f100 */
[----:B0-----:R-:W-:Y:S01]  /*65f0*/  PRMT R24, R0, 0x7610, R24 ;  /* 0x0000761000187816 */ /* 0x001fe20000000018 */
[----:B------:R-:W-:Y:S06]  /*6600*/  BRA `(.L_x_15718) ;  /* 0x00000000009c7947 */ /* 0x000fec0003800000 */
.L_x_15730:
        /* <DEDUP_REMOVED lines=14> */
.L_x_15744:
[----:B------:R-:W-:Y:S05]  /*66f0*/  BSYNC B0 ;  /* 0x0000000000007941 */ /* 0x000fea0003800000 */
.L_x_15743:
[----:B------:R-:W0:Y:S02]  /*6700*/  F2I.FTZ.TRUNC.NTZ R0, R0 ;  /* 0x0000000000007305 */ /* 0x000e24000021f100 */
[----:B0-----:R-:W-:Y:S01]  /*6710*/  PRMT R24, R0, 0x7610, R24 ;  /* 0x0000761000187816 */ /* 0x001fe20000000018 */
[----:B------:R-:W-:Y:S06]  /*6720*/  BRA `(.L_x_15718) ;  /* 0x0000000000547947 */ /* 0x000fec0003800000 */
.L_x_15717:
        /* <DEDUP_REMOVED lines=16> */
.L_x_15745:
[----:B------:R-:W-:Y:S01]  /*6830*/  PRMT R24, RZ, 0x7610, R24 ;  /* 0x00007610ff187816 */ /* 0x000fe20000000018 */
[----:B------:R-:W-:Y:S06]  /*6840*/  BRA `(.L_x_15718) ;  /* 0x00000000000c7947 */ /* 0x000fec0003800000 */
.L_x_15742:
[----:B------:R0:W5:Y:S01]  /*6850*/  LDG.E.U8 R24, desc[UR36][R4.64] ;  /* 0x0000002404187981 */ /* 0x000162000c1e1100 */
[----:B------:R-:W-:Y:S05]  /*6860*/  BRA `(.L_x_15718) ;  /* 0x0000000000047947 */ /* 0x000fea0003800000 */
.L_x_15741:
[----:B------:R0:W5:Y:S02]  /*6870*/  LDG.E.U8 R24, desc[UR36][R4.64] ;  /* 0x0000002404187981 */ /* 0x000164000c1e1100 */
.L_x_15718:
        /* <DEDUP_REMOVED lines=19> */
.L_x_15749:
[----:B------:R0:W5:Y:S01]  /*69b0*/  LDG.E.U8 R17, desc[UR36][R4.64] ;  /* 0x0000002404117981 */ /* 0x000162000c1e1100 */
[----:B------:R-:W-:Y:S05]  /*69c0*/  BRA `(.L_x_15712) ;  /* 0x0000000c00507947 */ /* 0x000fea0003800000 */
.L_x_15748:
        /* <DEDUP_REMOVED lines=8> */
.L_x_15752:
[----:B------:R0:W5:Y:S01]  /*6a50*/  LDG.E.U8 R17, desc[UR36][R4.64] ;  /* 0x0000002404117981 */ /* 0x000162000c1e1100 */
[----:B------:R-:W-:Y:S05]  /*6a60*/  BRA `(.L_x_15712) ;  /* 0x0000000c00287947 */ /* 0x000fea0003800000 */
.L_x_15751:
[----:B------:R0:W5:Y:S01]  /*6a70*/  LDG.E.U16 R17, desc[UR36][R4.64] ;  /* 0x0000002404117981 */ /* 0x000162000c1e1500 */
[----:B------:R-:W-:Y:S05]  /*6a80*/  BRA `(.L_x_15712) ;  /* 0x0000000c00207947 */ /* 0x000fea0003800000 */
.L_x_15747:
        /* <DEDUP_REMOVED lines=9> */
.L_x_15754:
[----:B------:R-:W2:Y:S02]  /*6b20*/  LDG.E.U16 R0, desc[UR36][R4.64] ;  /* 0x0000002404007981 */ /* 0x000ea4000c1e1500 */
[----:B--2---:R-:W-:-:S06]  /*6b30*/  HADD2.F32 R0, -RZ, R0.H0_H0 ;  /* 0x20000000ff007230 */ /* 0x004fcc0000004100 */
[----:B------:R-:W0:Y:S02]  /*6b40*/  F2I.FTZ.TRUNC.NTZ R0, R0 ;  /* 0x0000000000007305 */ /* 0x000e24000021f100 */
[----:B0-----:R-:W-:Y:S01]  /*6b50*/  PRMT R17, R0, 0x7610, R17 ;  /* 0x0000761000117816 */ /* 0x001fe20000000011 */
[----:B------:R-:W-:Y:S06]  /*6b60*/  BRA `(.L_x_15712) ;  /* 0x0000000800e87947 */ /* 0x000fec0003800000 */
.L_x_15753:
        /* <DEDUP_REMOVED lines=9> */
.L_x_15756:
[----:B------:R-:W2:Y:S02]  /*6c00*/  LDG.E.U16 R4, desc[UR36][R4.64] ;  /* 0x0000002404047981 */ /* 0x000ea4000c1e1500 */
[----:B--2---:R-:W-:-:S06]  /*6c10*/  HADD2.F32 R0, -RZ, R4.H0_H0 ;  /* 0x20000004ff007230 */ /* 0x004fcc0000004100 */
[----:B------:R-:W0:Y:S02]  /*6c20*/  F2I.FTZ.TRUNC.NTZ R0, R0 ;  /* 0x0000000000007305 */ /* 0x000e24000021f100 */
[----:B0-----:R-:W-:Y:S01]  /*6c30*/  PRMT R17, R0, 0x7610, R17 ;  /* 0x0000761000117816 */ /* 0x001fe20000000011 */
[----:B------:R-:W-:Y:S06]  /*6c40*/  BRA `(.L_x_15712) ;  /* 0x0000000800b07947 */ /* 0x000fec0003800000 */
.L_x_15755:
[----:B------:R-:W2:Y:S02]  /*6c50*/  LDG.E.64 R4, desc[UR36][R4.64] ;  /* 0x0000002404047981 */ /* 0x000ea4000c1e1b00 */
[----:B--2---:R0:W1:Y:S01]  /*6c60*/  F2I.F64.TRUNC R17, R4 ;  /* 0x0000000400117311 */ /* 0x004062000030d100 */
[----:B------:R-:W-:Y:S05]  /*6c70*/  BRA `(.L_x_15712) ;  /* 0x0000000800a47947 */ /* 0x000fea0003800000 */
.L_x_15746:
        /* <DEDUP_REMOVED lines=12> */
.L_x_15759:
[----:B------:R-:W2:Y:S02]  /*6d40*/  LDG.E.64 R4, desc[UR36][R4.64] ;  /* 0x0000002404047981 */ /* 0x000ea4000c1e1b00 */
[----:B--2---:R0:W1:Y:S01]  /*6d50*/  F2I.F64.TRUNC R17, R4 ;  /* 0x0000000400117311 */ /* 0x004062000030d100 */
[----:B------:R-:W-:Y:S05]  /*6d60*/  BRA `(.L_x_15712) ;  /* 0x0000000800687947 */ /* 0x000fea0003800000 */
.L_x_15758:
        /* <DEDUP_REMOVED lines=28> */
.L_x_15761:
        /* <DEDUP_REMOVED lines=15> */
.L_x_15760:
[----:B------:R-:W2:Y:S02]  /*7020*/  LDG.E.U16 R0, desc[UR36][R4.64] ;  /* 0x0000002404007981 */ /* 0x000ea4000c1e1500 */
[----:B--2---:R-:W-:-:S06]  /*7030*/  IMAD.U32 R0, R0, 0x10000, RZ ;  /* 0x0001000000007824 */ /* 0x004fcc00078e00ff */
[----:B------:R-:W0:Y:S02]  /*7040*/  F2I.FTZ.TRUNC.NTZ R0, R0 ;  /* 0x0000000000007305 */ /* 0x000e24000021f100 */
[----:B0-----:R-:W-:Y:S01]  /*7050*/  PRMT R17, R0, 0x7610, R17 ;  /* 0x0000761000117816 */ /* 0x001fe20000000011 */
[----:B------:R-:W-:Y:S06]  /*7060*/  BRA `(.L_x_15712) ;  /* 0x0000000400a87947 */ /* 0x000fec0003800000 */
.L_x_15757:
        /* <DEDUP_REMOVED lines=10> */
.L_x_15764:
        /* <DEDUP_REMOVED lines=21> */
.L_x_15768:
[----:B------:R-:W-:Y:S05]  /*7260*/  BSYNC B1 ;  /* 0x0000000000017941 */ /* 0x000fea0003800000 */
.L_x_15767:
[----:B------:R-:W-:Y:S01]  /*7270*/  LEA R5, R0, 0x3b800000, 0x17 ;  /* 0x3b80000000057811 */ /* 0x000fe200078eb8ff */
[----:B------:R-:W-:-:S05]  /*7280*/  IMAD.SHL.U32 R0, R3, 0x100000, RZ ;  /* 0x0010000003007824 */ /* 0x000fca00078e00ff */
[----:B------:R-:W-:-:S07]  /*7290*/  LOP3.LUT R0, R5, R0, R6, 0xfe, !PT ;  /* 0x0000000005007212 */ /* 0x000fce00078efe06 */
.L_x_15766:
[----:B------:R-:W-:Y:S05]  /*72a0*/  BSYNC B0 ;  /* 0x0000000000007941 */ /* 0x000fea0003800000 */
.L_x_15765:
[----:B------:R-:W0:Y:S02]  /*72b0*/  F2I.FTZ.TRUNC.NTZ R0, R0 ;  /* 0x0000000000007305 */ /* 0x000e24000021f100 */
[----:B0-----:R-:W-:Y:S01]  /*72c0*/  PRMT R17, R0, 0x7610, R17 ;  /* 0x0000761000117816 */ /* 0x001fe20000000011 */
[----:B------:R-:W-:Y:S06]  /*72d0*/  BRA `(.L_x_15712) ;  /* 0x00000004000c7947 */ /* 0x000fec0003800000 */
.L_x_15763:
        /* <DEDUP_REMOVED lines=21> */
.L_x_15772:
[----:B------:R-:W-:Y:S05]  /*7430*/  BSYNC B1 ;  /* 0x0000000000017941 */ /* 0x000fea0003800000 */
.L_x_15771:
[----:B------:R-:W-:Y:S01]  /*7440*/  LEA R5, R0, 0x37800000, 0x17 ;  /* 0x3780000000057811 */ /* 0x000fe200078eb8ff */
[----:B------:R-:W-:-:S05]  /*7450*/  IMAD.SHL.U32 R0, R3, 0x200000, RZ ;  /* 0x0020000003007824 */ /* 0x000fca00078e00ff */
[----:B------:R-:W-:-:S07]  /*7460*/  LOP3.LUT R0, R5, R0, R6, 0xfe, !PT ;  /* 0x0000000005007212 */ /* 0x000fce00078efe06 */
.L_x_15770:
[----:B------:R-:W-:Y:S05]  /*7470*/  BSYNC B0 ;  /* 0x0000000000007941 */ /* 0x000fea0003800000 */
.L_x_15769:
[----:B------:R-:W0:Y:S02]  /*7480*/  F2I.FTZ.TRUNC.NTZ R0, R0 ;  /* 0x0000000000007305 */ /* 0x000e24000021f100 */
[----:B0-----:R-:W-:Y:S01]  /*7490*/  PRMT R17, R0, 0x7610, R17 ;  /* 0x0000761000117816 */ /* 0x001fe20000000011 */
[----:B------:R-:W-:Y:S06]  /*74a0*/  BRA `(.L_x_15712) ;  /* 0x0000000000987947 */ /* 0x000fec0003800000 */
.L_x_15762:
        /* <DEDUP_REMOVED lines=14> */
.L_x_15776:
[----:B------:R-:W-:Y:S05]  /*7590*/  BSYNC B0 ;  /* 0x0000000000007941 */ /* 0x000fea0003800000 */
.L_x_15775:
[----:B------:R-:W0:Y:S02]  /*75a0*/  F2I.FTZ.TRUNC.NTZ R0, R0 ;  /* 0x0000000000007305 */ /* 0x000e24000021f100 */
[----:B0-----:R-:W-:Y:S01]  /*75b0*/  PRMT R17, R0, 0x7610, R17 ;  /* 0x0000761000117816 */ /* 0x001fe20000000011 */
[----:B------:R-:W-:Y:S06]  /*75c0*/  BRA `(.L_x_15712) ;  /* 0x0000000000507947 */ /* 0x000fec0003800000 */
.L_x_15750:
        /* <DEDUP_REMOVED lines=16> */
.L_x_15777:
[----:B------:R-:W-:Y:S05]  /*76d0*/  BRA `(.L_x_15712) ;  /* 0x00000000000c7947 */ /* 0x000fea0003800000 */
.L_x_15774:
[----:B------:R0:W5:Y:S01]  /*76e0*/  LDG.E.U8 R17, desc[UR36][R4.64] ;  /* 0x0000002404117981 */ /* 0x000162000c1e1100 */
[----:B------:R-:W-:Y:S05]  /*76f0*/  BRA `(.L_x_15712) ;  /* 0x0000000000047947 */ /* 0x000fea0003800000 */
.L_x_15773:
[----:B------:R0:W5:Y:S02]  /*7700*/  LDG.E.U8 R17, desc[UR36][R4.64] ;  /* 0x0000002404117981 */ /* 0x000164000c1e1100 */
.L_x_15712:
[----:B------:R-:W-:Y:S05]  /*7710*/  BSYNC B6 ;  /* 0x0000000000067941 */ /* 0x000fea0003800000 */
.L_x_15711:
        /* <DEDUP_REMOVED lines=30> */
.L_x_15783:
[----:B------:R0:W-:Y:S01]  /*7900*/  STG.E.U8 desc[UR36][R8.64], R25 ;  /* 0x0000001908007986 */ /* 0x0001e2000c101124 */
[----:B------:R-:W-:Y:S05]  /*7910*/  BRA `(.L_x_15779) ;  /* 0x0000000c00987947 */ /* 0x000fea0003800000 */
.L_x_15782:
        /* <DEDUP_REMOVED lines=12> */
.L_x_15786:
[----:B------:R-:W-:-:S04]  /*79e0*/  LOP3.LUT R25, R25, 0xffff, RZ, 0xc0, !PT ;  /* 0x0000ffff19197812 */ /* 0x000fc800078ec0ff */
[----:B------:R-:W-:-:S05]  /*79f0*/  PRMT R3, R25, 0x8880, RZ ;  /* 0x0000888019037816 */ /* 0x000fca00000000ff */
[----:B------:R0:W-:Y:S01]  /*7a00*/  STG.E desc[UR36][R8.64], R3 ;  /* 0x0000000308007986 */ /* 0x0001e2000c101924 */
[----:B------:R-:W-:Y:S05]  /*7a10*/  BRA `(.L_x_15779) ;  /* 0x0000000c00587947 */ /* 0x000fea0003800000 */
.L_x_15785:
[----:B------:R-:W-:-:S04]  /*7a20*/  PRMT R3, R25, 0x8880, RZ ;  /* 0x0000888019037816 */ /* 0x000fc800000000ff */
[----:B------:R-:W-:-:S05]  /*7a30*/  PRMT R3, R3, 0x7710, RZ ;  /* 0x0000771003037816 */ /* 0x000fca00000000ff */
[----:B------:R0:W-:Y:S01]  /*7a40*/  STG.E.U16 desc[UR36][R8.64], R3 ;  /* 0x0000000308007986 */ /* 0x0001e2000c101524 */
[----:B------:R-:W-:Y:S05]  /*7a50*/  BRA `(.L_x_15779) ;  /* 0x0000000c00487947 */ /* 0x000fea0003800000 */
.L_x_15781:
        /* <DEDUP_REMOVED lines=9> */
.L_x_15788:
[----:B------:R-:W0:Y:S02]  /*7af0*/  I2F.S8 R0, R25 ;  /* 0x0000001900007306 */ /* 0x000e240000001400 */
[----:B0-----:R-:W-:-:S05]  /*7b00*/  F2FP.F16.F32.PACK_AB R0, RZ, R0 ;  /* 0x00000000ff00723e */ /* 0x001fca00000000ff */
[----:B------:R0:W-:Y:S01]  /*7b10*/  STG.E.U16 desc[UR36][R8.64], R0 ;  /* 0x0000000008007986 */ /* 0x0001e2000c101524 */
[----:B------:R-:W-:Y:S05]  /*7b20*/  BRA `(.L_x_15779) ;  /* 0x0000000c00147947 */ /* 0x000fea0003800000 */
.L_x_15787:
        /* <DEDUP_REMOVED lines=10> */
.L_x_15790:
[----:B------:R-:W0:Y:S02]  /*7bd0*/  I2F.S8 R25, R25 ;  /* 0x0000001900197306 */ /* 0x000e240000001400 */
[----:B0-----:R-:W-:-:S04]  /*7be0*/  F2FP.F16.F32.PACK_AB R3, RZ, R25 ;  /* 0x00000019ff03723e */ /* 0x001fc800000000ff */
[----:B------:R-:W-:-:S05]  /*7bf0*/  PRMT R3, R3, 0x5410, RZ ;  /* 0x0000541003037816 */ /* 0x000fca00000000ff */
[----:B------:R3:W-:Y:S01]  /*7c00*/  STG.E desc[UR36][R8.64], R3 ;  /* 0x0000000308007986 */ /* 0x0007e2000c101924 */
[----:B------:R-:W-:Y:S05]  /*7c10*/  BRA `(.L_x_15779) ;  /* 0x0000000800d87947 */ /* 0x000fea0003800000 */
.L_x_15789:
[----:B------:R-:W-:-:S04]  /*7c20*/  PRMT R4, R25, 0x8880, RZ ;  /* 0x0000888019047816 */ /* 0x000fc800000000ff */
[----:B------:R-:W-:-:S06]  /*7c30*/  PRMT R4, R4, 0x7710, RZ ;  /* 0x0000771004047816 */ /* 0x000fcc00000000ff */
[----:B------:R-:W0:Y:S02]  /*7c40*/  I2F.F64.S16 R4, R4 ;  /* 0x0000000400047312 */ /* 0x000e240000101c00 */
[----:B0-----:R4:W-:Y:S01]  /*7c50*/  STG.E.64 desc[UR36][R8.64], R4 ;  /* 0x0000000408007986 */ /* 0x0019e2000c101b24 */
[----:B------:R-:W-:Y:S05]  /*7c60*/  BRA `(.L_x_15779) ;  /* 0x0000000800c47947 */ /* 0x000fea0003800000 */
.L_x_15780:
        /* <DEDUP_REMOVED lines=12> */
.L_x_15793:
[----:B------:R-:W-:Y:S02]  /*7d30*/  PRMT R4, R25, 0x8880, RZ ;  /* 0x0000888019047816 */ /* 0x000fe400000000ff */
[----:B------:R-:W-:Y:S02]  /*7d40*/  CS2R R6, SRZ ;  /* 0x0000000000067805 */ /* 0x000fe4000001ff00 */
[----:B------:R-:W-:-:S06]  /*7d50*/  PRMT R4, R4, 0x7710, RZ ;  /* 0x0000771004047816 */ /* 0x000fcc00000000ff */
[----:B------:R-:W0:Y:S02]  /*7d60*/  I2F.F64.S16 R4, R4 ;  /* 0x0000000400047312 */ /* 0x000e240000101c00 */
[----:B0-----:R0:W-:Y:S01]  /*7d70*/  STG.E.128 desc[UR36][R8.64], R4 ;  /* 0x0000000408007986 */ /* 0x0011e2000c101d24 */
[----:B------:R-:W-:Y:S05]  /*7d80*/  BRA `(.L_x_15779) ;  /* 0x00000008007c7947 */ /* 0x000fea0003800000 */
.L_x_15792:
        /* <DEDUP_REMOVED lines=21> */
.L_x_15797:
[----:B------:R-:W-:Y:S05]  /*7ee0*/  BSYNC B0 ;  /* 0x0000000000007941 */ /* 0x000fea0003800000 */
.L_x_15796:
[----:B------:R-:W-:-:S05]  /*7ef0*/  LOP3.LUT R5, R0, R5, RZ, 0xfc, !PT ;  /* 0x0000000500057212 */ /* 0x000fca00078efcff */
[----:B------:R0:W-:Y:S01]  /*7f00*/  STG.E.U8 desc[UR36][R8.64], R5 ;  /* 0x0000000508007986 */ /* 0x0001e2000c101124 */
[----:B------:R-:W-:Y:S05]  /*7f10*/  BRA `(.L_x_15779) ;  /* 0x0000000800187947 */ /* 0x000fea0003800000 */
.L_x_15795:
        /* <DEDUP_REMOVED lines=13> */
.L_x_15799:
[----:B------:R-:W-:Y:S01]  /*7ff0*/  IMAD.MOV.U32 R0, RZ, RZ, 0x7f ;  /* 0x0000007fff007424 */ /* 0x000fe200078e00ff */
[----:B------:R-:W-:-:S04]  /*8000*/  ISETP.GT.U32.AND P0, PT, R3, 0x7f800000, PT ;  /* 0x7f8000000300780c */ /* 0x000fc80003f04070 */
[----:B------:R-:W-:-:S09]  /*8010*/  SEL R0, R0, 0x7c, P0 ;  /* 0x0000007c00007807 */ /* 0x000fd20000000000 */
.L_x_15800:
[----:B------:R-:W-:Y:S05]  /*8020*/  BSYNC B0 ;  /* 0x0000000000007941 */ /* 0x000fea0003800000 */
.L_x_15798:
[----:B------:R-:W-:-:S04]  /*8030*/  LOP3.LUT R3, R25, 0x80000000, RZ, 0xc0, !PT ;  /* 0x8000000019037812 */ /* 0x000fc800078ec0ff */
[----:B------:R-:W-:-:S04]  /*8040*/  SHF.R.U32.HI R3, RZ, 0x18, R3 ;  /* 0x00000018ff037819 */ /* 0x000fc80000011603 */
[----:B------:R-:W-:-:S05]  /*8050*/  LOP3.LUT R3, R0, R3, RZ, 0xfc, !PT ;  /* 0x0000000300037212 */ /* 0x000fca00078efcff */
[----:B------:R0:W-:Y:S01]  /*8060*/  STG.E.U8 desc[UR36][R8.64], R3 ;  /* 0x0000000308007986 */ /* 0x0001e2000c101124 */
[----:B------:R-:W-:Y:S05]  /*8070*/  BRA `(.L_x_15779) ;  /* 0x0000000400c07947 */ /* 0x000fea0003800000 */
.L_x_15794:
[----:B------:R-:W0:Y:S02]  /*8080*/  I2F.S8 R0, R25 ;  /* 0x0000001900007306 */ /* 0x000e240000001400 */
[----:B0-----:R-:W-:-:S05]  /*8090*/  F2FP.BF16.F32.PACK_AB R0, RZ, R0 ;  /* 0x00000000ff00723e */ /* 0x001fca00000010ff */
[----:B------:R0:W-:Y:S01]  /*80a0*/  STG.E.U16 desc[UR36][R8.64], R0 ;  /* 0x0000000008007986 */ /* 0x0001e2000c101524 */
[----:B------:R-:W-:Y:S05]  /*80b0*/  BRA `(.L_x_15779) ;  /* 0x0000000400b07947 */ /* 0x000fea0003800000 */
.L_x_15791:
        /* <DEDUP_REMOVED lines=12> */
.L_x_15803:
        /* <DEDUP_REMOVED lines=17> */
.L_x_15806:
[----:B------:R-:W-:-:S04]  /*8290*/  LOP3.LUT R3, R25, 0x80000000, RZ, 0xc0, !PT ;  /* 0x8000000019037812 */ /* 0x000fc800078ec0ff */
[----:B------:R-:W-:-:S04]  /*82a0*/  SHF.R.U32.HI R3, RZ, 0x18, R3 ;  /* 0x00000018ff037819 */ /* 0x000fc80000011603 */
[----:B------:R-:W-:-:S04]  /*82b0*/  LOP3.LUT R0, R0, R3, RZ, 0xfc, !PT ;  /* 0x0000000300007212 */ /* 0x000fc800078efcff */
[----:B------:R-:W-:-:S07]  /*82c0*/  PRMT R4, R0, 0x7610, R4 ;  /* 0x0000761000047816 */ /* 0x000fce0000000004 */
.L_x_15805:
[----:B------:R-:W-:Y:S05]  /*82d0*/  BSYNC B0 ;  /* 0x0000000000007941 */ /* 0x000fea0003800000 */
.L_x_15804:
[----:B------:R0:W-:Y:S01]  /*82e0*/  STG.E.U8 desc[UR36][R8.64], R4 ;  /* 0x0000000408007986 */ /* 0x0001e2000c101124 */
[----:B------:R-:W-:Y:S05]  /*82f0*/  BRA `(.L_x_15779) ;  /* 0x0000000400207947 */ /* 0x000fea0003800000 */
.L_x_15802:
        /* <DEDUP_REMOVED lines=17> */
.L_x_15809:
[----:B------:R-:W-:-:S04]  /*8410*/  LOP3.LUT R3, R25, 0x80000000, RZ, 0xc0, !PT ;  /* 0x8000000019037812 */ /* 0x000fc800078ec0ff */
[----:B------:R-:W-:-:S04]  /*8420*/  SHF.R.U32.HI R3, RZ, 0x18, R3 ;  /* 0x00000018ff037819 */ /* 0x000fc80000011603 */
[----:B------:R-:W-:-:S04]  /*8430*/  LOP3.LUT R0, R0, R3, RZ, 0xfc, !PT ;  /* 0x0000000300007212 */ /* 0x000fc800078efcff */
[----:B------:R-:W-:-:S07]  /*8440*/  PRMT R4, R0, 0x7610, R4 ;  /* 0x0000761000047816 */ /* 0x000fce0000000004 */
.L_x_15808:
[----:B------:R-:W-:Y:S05]  /*8450*/  BSYNC B0 ;  /* 0x0000000000007941 */ /* 0x000fea0003800000 */
.L_x_15807:
[----:B------:R0:W-:Y:S01]  /*8460*/  STG.E.U8 desc[UR36][R8.64], R4 ;  /* 0x0000000408007986 */ /* 0x0001e2000c101124 */
[----:B------:R-:W-:Y:S05]  /*8470*/  BRA `(.L_x_15779) ;  /* 0x0000000000c07947 */ /* 0x000fea0003800000 */
.L_x_15801:
        /* <DEDUP_REMOVED lines=22> */
.L_x_15784:
        /* <DEDUP_REMOVED lines=16> */
.L_x_15812:
[----:B------:R-:W-:Y:S05]  /*86e0*/  BRA `(.L_x_15779) ;  /* 0x0000000000247947 */ /* 0x000fea0003800000 */
.L_x_15811:
[----:B------:R-:W-:-:S04]  /*86f0*/  LOP3.LUT R25, R25, 0xffff, RZ, 0xc0, !PT ;  /* 0x0000ffff19197812 */ /* 0x000fc800078ec0ff */
[----:B------:R-:W-:-:S05]  /*8700*/  PRMT R25, R25, 0x8880, RZ ;  /* 0x0000888019197816 */ /* 0x000fca00000000ff */
[----:B------:R-:W-:-:S05]  /*8710*/  IMAD.MOV.U32 R4, RZ, RZ, R25 ;  /* 0x000000ffff047224 */ /* 0x000fca00078e0019 */
[----:B------:R-:W-:-:S05]  /*8720*/  SHF.R.S32.HI R5, RZ, 0x1f, R4 ;  /* 0x0000001fff057819 */ /* 0x000fca0000011404 */
[----:B------:R0:W-:Y:S01]  /*8730*/  STG.E.64 desc[UR36][R8.64], R4 ;  /* 0x0000000408007986 */ /* 0x0001e2000c101b24 */
[----:B------:R-:W-:Y:S05]  /*8740*/  BRA `(.L_x_15779) ;  /* 0x00000000000c7947 */ /* 0x000fea0003800000 */
.L_x_15810:
[----:B------:R-:W-:-:S04]  /*8750*/  LOP3.LUT R25, R25, 0xffff, RZ, 0xc0, !PT ;  /* 0x0000ffff19197812 */ /* 0x000fc800078ec0ff */
[----:B------:R-:W-:-:S05]  /*8760*/  PRMT R3, R25, 0x8880, RZ ;  /* 0x0000888019037816 */ /* 0x000fca00000000ff */
[----:B------:R0:W-:Y:S02]  /*8770*/  STG.E desc[UR36][R8.64], R3 ;  /* 0x0000000308007986 */ /* 0x0001e4000c101924 */
.L_x_15779:
[----:B------:R-:W-:Y:S05]  /*8780*/  BSYNC B6 ;  /* 0x0000000000067941 */ /* 0x000fea0003800000 */
.L_x_15778:
        /* <DEDUP_REMOVED lines=23> */
.L_x_15818:
[----:B------:R0:W-:Y:S01]  /*8900*/  STG.E.U8 desc[UR36][R8.64], R22 ;  /* 0x0000001608007986 */ /* 0x0001e2000c101124 */
[----:B------:R-:W-:Y:S05]  /*8910*/  BRA `(.L_x_15820) ;  /* 0x0000000c00987947 */ /* 0x000fea0003800000 */
.L_x_15817:
        /* <DEDUP_REMOVED lines=12> */
.L_x_15822:
[----:B------:R-:W-:-:S04]  /*89e0*/  LOP3.LUT R22, R22, 0xffff, RZ, 0xc0, !PT ;  /* 0x0000ffff16167812 */ /* 0x000fc800078ec0ff */
[----:B------:R-:W-:-:S05]  /*89f0*/  PRMT R3, R22, 0x8880, RZ ;  /* 0x0000888016037816 */ /* 0x000fca00000000ff */
[----:B------:R0:W-:Y:S01]  /*8a00*/  STG.E desc[UR36][R8.64], R3 ;  /* 0x0000000308007986 */ /* 0x0001e2000c101924 */
[----:B------:R-:W-:Y:S05]  /*8a10*/  BRA `(.L_x_15820) ;  /* 0x0000000c00587947 */ /* 0x000fea0003800000 */
.L_x_15821:
[----:B------:R-:W-:-:S04]  /*8a20*/  PRMT R3, R22, 0x8880, RZ ;  /* 0x0000888016037816 */ /* 0x000fc800000000ff */
[----:B------:R-:W-:-:S05]  /*8a30*/  PRMT R3, R3, 0x7710, RZ ;  /* 0x0000771003037816 */ /* 0x000fca00000000ff */
[----:B------:R0:W-:Y:S01]  /*8a40*/  STG.E.U16 desc[UR36][R8.64], R3 ;  /* 0x0000000308007986 */ /* 0x0001e2000c101524 */
[----:B------:R-:W-:Y:S05]  /*8a50*/  BRA `(.L_x_15820) ;  /* 0x0000000c00487947 */ /* 0x000fea0003800000 */
.L_x_15816:
        /* <DEDUP_REMOVED lines=9> */
.L_x_15824:
[----:B------:R-:W0:Y:S02]  /*8af0*/  I2F.S8 R0, R22 ;  /* 0x0000001600007306 */ /* 0x000e240000001400 */
[----:B0-----:R-:W-:-:S05]  /*8b00*/  F2FP.F16.F32.PACK_AB R0, RZ, R0 ;  /* 0x00000000ff00723e */ /* 0x001fca00000000ff */
[----:B------:R0:W-:Y:S01]  /*8b10*/  STG.E.U16 desc[UR36][R8.64], R0 ;  /* 0x0000000008007986 */ /* 0x0001e2000c101524 */
[----:B------:R-:W-:Y:S05]  /*8b20*/  BRA `(.L_x_15820) ;  /* 0x0000000c00147947 */ /* 0x000fea0003800000 */
.L_x_15823:
        /* <DEDUP_REMOVED lines=10> */
.L_x_15826:
[----:B------:R-:W0:Y:S02]  /*8bd0*/  I2F.S8 R22, R22 ;  /* 0x0000001600167306 */ /* 0x000e240000001400 */
[----:B0-----:R-:W-:-:S04]  /*8be0*/  F2FP.F16.F32.PACK_AB R3, RZ, R22 ;  /* 0x00000016ff03723e */ /* 0x001fc800000000ff */
[----:B------:R-:W-:-:S05]  /*8bf0*/  PRMT R3, R3, 0x5410, RZ ;  /* 0x0000541003037816 */ /* 0x000fca00000000ff */
[----:B------:R3:W-:Y:S01]  /*8c00*/  STG.E desc[UR36][R8.64], R3 ;  /* 0x0000000308007986 */ /* 0x0007e2000c101924 */
[----:B------:R-:W-:Y:S05]  /*8c10*/  BRA `(.L_x_15820) ;  /* 0x0000000800d87947 */ /* 0x000fea0003800000 */
.L_x_15825:
[----:B------:R-:W-:-:S04]  /*8c20*/  PRMT R4, R22, 0x8880, RZ ;  /* 0x0000888016047816 */ /* 0x000fc800000000ff */
[----:B------:R-:W-:-:S06]  /*8c30*/  PRMT R4, R4, 0x7710, RZ ;  /* 0x0000771004047816 */ /* 0x000fcc00000000ff */
[----:B------:R-:W0:Y:S02]  /*8c40*/  I2F.F64.S16 R4, R4 ;  /* 0x0000000400047312 */ /* 0x000e240000101c00 */
[----:B0-----:R4:W-:Y:S01]  /*8c50*/  STG.E.64 desc[UR36][R8.64], R4 ;  /* 0x0000000408007986 */ /* 0x0019e2000c101b24 */
[----:B------:R-:W-:Y:S05]  /*8c60*/  BRA `(.L_x_15820) ;  /* 0x0000000800c47947 */ /* 0x000fea0003800000 */
.L_x_15815:
        /* <DEDUP_REMOVED lines=12> */
.L_x_15829:
[----:B------:R-:W-:Y:S02]  /*8d30*/  PRMT R4, R22, 0x8880, RZ ;  /* 0x0000888016047816 */ /* 0x000fe400000000ff */
[----:B------:R-:W-:Y:S02]  /*8d40*/  CS2R R6, SRZ ;  /* 0x0000000000067805 */ /* 0x000fe4000001ff00 */
[----:B------:R-:W-:-:S06]  /*8d50*/  PRMT R4, R4, 0x7710, RZ ;  /* 0x0000771004047816 */ /* 0x000fcc00000000ff */
[----:B------:R-:W0:Y:S02]  /*8d60*/  I2F.F64.S16 R4, R4 ;  /* 0x0000000400047312 */ /* 0x000e240000101c00 */
[----:B0-----:R0:W-:Y:S01]  /*8d70*/  STG.E.128 desc[UR36][R8.64], R4 ;  /* 0x0000000408007986 */ /* 0x0011e2000c101d24 */
[----:B------:R-:W-:Y:S05]  /*8d80*/  BRA `(.L_x_15820) ;  /* 0x00000008007c7947 */ /* 0x000fea0003800000 */
.L_x_15828:
        /* <DEDUP_REMOVED lines=21> */
.L_x_15833:
[----:B------:R-:W-:Y:S05]  /*8ee0*/  BSYNC B0 ;  /* 0x0000000000007941 */ /* 0x000fea0003800000 */
.L_x_15832:
[----:B------:R-:W-:-:S05]  /*8ef0*/  LOP3.LUT R5, R0, R5, RZ, 0xfc, !PT ;  /* 0x0000000500057212 */ /* 0x000fca00078efcff */
[----:B------:R0:W-:Y:S01]  /*8f00*/  STG.E.U8 desc[UR36][R8.64], R5 ;  /* 0x0000000508007986 */ /* 0x0001e2000c101124 */
[----:B------:R-:W-:Y:S05]  /*8f10*/  BRA `(.L_x_15820) ;  /* 0x0000000800187947 */ /* 0x000fea0003800000 */
.L_x_15831:
        /* <DEDUP_REMOVED lines=13> */
.L_x_15835:
[----:B------:R-:W-:Y:S01]  /*8ff0*/  IMAD.MOV.U32 R0, RZ, RZ, 0x7f ;  /* 0x0000007fff007424 */ /* 0x000fe200078e00ff */
[----:B------:R-:W-:-:S04]  /*9000*/  ISETP.GT.U32.AND P0, PT, R3, 0x7f800000, PT ;  /* 0x7f8000000300780c */ /* 0x000fc80003f04070 */
[----:B------:R-:W-:-:S09]  /*9010*/  SEL R0, R0, 0x7c, P0 ;  /* 0x0000007c00007807 */ /* 0x000fd20000000000 */
.L_x_15836:
[----:B------:R-:W-:Y:S05]  /*9020*/  BSYNC B0 ;  /* 0x0000000000007941 */ /* 0x000fea0003800000 */
.L_x_15834:
[----:B------:R-:W-:-:S04]  /*9030*/  LOP3.LUT R3, R5, 0x80000000, RZ, 0xc0, !PT ;  /* 0x8000000005037812 */ /* 0x000fc800078ec0ff */
[----:B------:R-:W-:-:S04]  /*9040*/  SHF.R.U32.HI R3, RZ, 0x18, R3 ;  /* 0x00000018ff037819 */ /* 0x000fc80000011603 */
[----:B------:R-:W-:-:S05]  /*9050*/  LOP3.LUT R3, R0, R3, RZ, 0xfc, !PT ;  /* 0x0000000300037212 */ /* 0x000fca00078efcff */
[----:B------:R0:W-:Y:S01]  /*9060*/  STG.E.U8 desc[UR36][R8.64], R3 ;  /* 0x0000000308007986 */ /* 0x0001e2000c101124 */
[----:B------:R-:W-:Y:S05]  /*9070*/  BRA `(.L_x_15820) ;  /* 0x0000000400c07947 */ /* 0x000fea0003800000 */
.L_x_15830:
[----:B------:R-:W0:Y:S02]  /*9080*/  I2F.S8 R0, R22 ;  /* 0x0000001600007306 */ /* 0x000e240000001400 */
[----:B0-----:R-:W-:-:S05]  /*9090*/  F2FP.BF16.F32.PACK_AB R0, RZ, R0 ;  /* 0x00000000ff00723e */ /* 0x001fca00000010ff */
[----:B------:R0:W-:Y:S01]  /*90a0*/  STG.E.U16 desc[UR36][R8.64], R0 ;  /* 0x0000000008007986 */ /* 0x0001e2000c101524 */
[----:B------:R-:W-:Y:S05]  /*90b0*/  BRA `(.L_x_15820) ;  /* 0x0000000400b07947 */ /* 0x000fea0003800000 */
.L_x_15827:
        /* <DEDUP_REMOVED lines=12> */
.L_x_15839:
        /* <DEDUP_REMOVED lines=17> */
.L_x_15842:
[----:B------:R-:W-:-:S04]  /*9290*/  LOP3.LUT R3, R5, 0x80000000, RZ, 0xc0, !PT ;  /* 0x8000000005037812 */ /* 0x000fc800078ec0ff */
[----:B------:R-:W-:-:S04]  /*92a0*/  SHF.R.U32.HI R3, RZ, 0x18, R3 ;  /* 0x00000018ff037819 */ /* 0x000fc80000011603 */
[----:B------:R-:W-:-:S04]  /*92b0*/  LOP3.LUT R0, R0, R3, RZ, 0xfc, !PT ;  /* 0x0000000300007212 */ /* 0x000fc800078efcff */
[----:B------:R-:W-:-:S07]  /*92c0*/  PRMT R4, R0, 0x7610, R4 ;  /* 0x0000761000047816 */ /* 0x000fce0000000004 */
.L_x_15841:
[----:B------:R-:W-:Y:S05]  /*92d0*/  BSYNC B0 ;  /* 0x0000000000007941 */ /* 0x000fea0003800000 */
.L_x_15840:
[----:B------:R0:W-:Y:S01]  /*92e0*/  STG.E.U8 desc[UR36][R8.64], R4 ;  /* 0x0000000408007986 */ /* 0x0001e2000c101124 */
[----:B------:R-:W-:Y:S05]  /*92f0*/  BRA `(.L_x_15820) ;  /* 0x0000000400207947 */ /* 0x000fea0003800000 */
.L_x_15838:
        /* <DEDUP_REMOVED lines=17> */
.L_x_15845:
[----:B------:R-:W-:-:S04]  /*9410*/  LOP3.LUT R3, R5, 0x80000000, RZ, 0xc0, !PT ;  /* 0x8000000005037812 */ /* 0x000fc800078ec0ff */
[----:B------:R-:W-:-:S04]  /*9420*/  SHF.R.U32.HI R3, RZ, 0x18, R3 ;  /* 0x00000018ff037819 */ /* 0x000fc80000011603 */
[----:B------:R-:W-:-:S04]  /*9430*/  LOP3.LUT R0, R0, R3, RZ, 0xfc, !PT ;  /* 0x0000000300007212 */ /* 0x000fc800078efcff */
[----:B------:R-:W-:-:S07]  /*9440*/  PRMT R4, R0, 0x7610, R4 ;  /* 0x0000761000047816 */ /* 0x000fce0000000004 */
.L_x_15844:
[----:B------:R-:W-:Y:S05]  /*9450*/  BSYNC B0 ;  /* 0x0000000000007941 */ /* 0x000fea0003800000 */
.L_x_15843:
[----:B------:R0:W-:Y:S01]  /*9460*/  STG.E.U8 desc[UR36][R8.64], R4 ;  /* 0x0000000408007986 */ /* 0x0001e2000c101124 */
[----:B------:R-:W-:Y:S05]  /*9470*/  BRA `(.L_x_15820) ;  /* 0x0000000000c07947 */ /* 0x000fea0003800000 */
.L_x_15837:
        /* <DEDUP_REMOVED lines=22> */
.L_x_15819:
        /* <DEDUP_REMOVED lines=16> */
.L_x_15848:
[----:B------:R-:W-:Y:S05]  /*96e0*/  BRA `(.L_x_15820) ;  /* 0x0000000000247947 */ /* 0x000fea0003800000 */
.L_x_15847:
[----:B------:R-:W-:-:S04]  /*96f0*/  LOP3.LUT R22, R22, 0xffff, RZ, 0xc0, !PT ;  /* 0x0000ffff16167812 */ /* 0x000fc800078ec0ff */
[----:B------:R-:W-:-:S05]  /*9700*/  PRMT R22, R22, 0x8880, RZ ;  /* 0x0000888016167816 */ /* 0x000fca00000000ff */
[----:B------:R-:W-:-:S05]  /*9710*/  IMAD.MOV.U32 R4, RZ, RZ, R22 ;  /* 0x000000ffff047224 */ /* 0x000fca00078e0016 */
[----:B------:R-:W-:-:S05]  /*9720*/  SHF.R.S32.HI R5, RZ, 0x1f, R4 ;  /* 0x0000001fff057819 */ /* 0x000fca0000011404 */
[----:B------:R0:W-:Y:S01]  /*9730*/  STG.E.64 desc[UR36][R8.64], R4 ;  /* 0x0000000408007986 */ /* 0x0001e2000c101b24 */
[----:B------:R-:W-:Y:S05]  /*9740*/  BRA `(.L_x_15820) ;  /* 0x00000000000c7947 */ /* 0x000fea0003800000 */
.L_x_15846:
[----:B------:R-:W-:-:S04]  /*9750*/  LOP3.LUT R22, R22, 0xffff, RZ, 0xc0, !PT ;  /* 0x0000ffff16167812 */ /* 0x000fc800078ec0ff */
[----:B------:R-:W-:-:S05]  /*9760*/  PRMT R3, R22, 0x8880, RZ ;  /* 0x0000888016037816 */ /* 0x000fca00000000ff */
[----:B------:R0:W-:Y:S02]  /*9770*/  STG.E desc[UR36][R8.64], R3 ;  /* 0x0000000308007986 */ /* 0x0001e4000c101924 */
.L_x_15820:
        /* <DEDUP_REMOVED lines=23> */
.L_x_15852:
[----:B------:R0:W-:Y:S01]  /*98f0*/  STG.E.U8 desc[UR36][R8.64], R19 ;  /* 0x0000001308007986 */ /* 0x0001e2000c101124 */
[----:B------:R-:W-:Y:S05]  /*9900*/  BRA `(.L_x_15854) ;  /* 0x0000000c00987947 */ /* 0x000fea0003800000 */
.L_x_15851:
        /* <DEDUP_REMOVED lines=12> */
.L_x_15856:
[----:B------:R-:W-:-:S04]  /*99d0*/  LOP3.LUT R19, R19, 0xffff, RZ, 0xc0, !PT ;  /* 0x0000ffff13137812 */ /* 0x000fc800078ec0ff */
[----:B------:R-:W-:-:S05]  /*99e0*/  PRMT R3, R19, 0x8880, RZ ;  /* 0x0000888013037816 */ /* 0x000fca00000000ff */
[----:B------:R0:W-:Y:S01]  /*99f0*/  STG.E desc[UR36][R8.64], R3 ;  /* 0x0000000308007986 */ /* 0x0001e2000c101924 */
[----:B------:R-:W-:Y:S05]  /*9a00*/  BRA `(.L_x_15854) ;  /* 0x0000000c00587947 */ /* 0x000fea0003800000 */
.L_x_15855:
[----:B------:R-:W-:-:S04]  /*9a10*/  PRMT R3, R19, 0x8880, RZ ;  /* 0x0000888013037816 */ /* 0x000fc800000000ff */
[----:B------:R-:W-:-:S05]  /*9a20*/  PRMT R3, R3, 0x7710, RZ ;  /* 0x0000771003037816 */ /* 0x000fca00000000ff */
[----:B------:R0:W-:Y:S01]  /*9a30*/  STG.E.U16 desc[UR36][R8.64], R3 ;  /* 0x0000000308007986 */ /* 0x0001e2000c101524 */
[----:B------:R-:W-:Y:S05]  /*9a40*/  BRA `(.L_x_15854) ;  /* 0x0000000c00487947 */ /* 0x000fea0003800000 */
.L_x_15850:
        /* <DEDUP_REMOVED lines=9> */
.L_x_15858:
[----:B------:R-:W0:Y:S02]  /*9ae0*/  I2F.S8 R0, R19 ;  /* 0x0000001300007306 */ /* 0x000e240000001400 */
[----:B0-----:R-:W-:-:S05]  /*9af0*/  F2FP.F16.F32.PACK_AB R0, RZ, R0 ;  /* 0x00000000ff00723e */ /* 0x001fca00000000ff */
[----:B------:R4:W-:Y:S01]  /*9b00*/  STG.E.U16 desc[UR36][R8.64], R0 ;  /* 0x0000000008007986 */ /* 0x0009e2000c101524 */
[----:B------:R-:W-:Y:S05]  /*9b10*/  BRA `(.L_x_15854) ;  /* 0x0000000c00147947 */ /* 0x000fea0003800000 */
.L_x_15857:
        /* <DEDUP_REMOVED lines=10> */
.L_x_15860:
[----:B------:R-:W0:Y:S02]  /*9bc0*/  I2F.S8 R19, R19 ;  /* 0x0000001300137306 */ /* 0x000e240000001400 */
[----:B0-----:R-:W-:-:S04]  /*9bd0*/  F2FP.F16.F32.PACK_AB R3, RZ, R19 ;  /* 0x00000013ff03723e */ /* 0x001fc800000000ff */
[----:B------:R-:W-:-:S05]  /*9be0*/  PRMT R3, R3, 0x5410, RZ ;  /* 0x0000541003037816 */ /* 0x000fca00000000ff */
[----:B------:R2:W-:Y:S01]  /*9bf0*/  STG.E desc[UR36][R8.64], R3 ;  /* 0x0000000308007986 */ /* 0x0005e2000c101924 */
[----:B------:R-:W-:Y:S05]  /*9c00*/  BRA `(.L_x_15854) ;  /* 0x0000000800d87947 */ /* 0x000fea0003800000 */
.L_x_15859:
[----:B------:R-:W-:-:S04]  /*9c10*/  PRMT R4, R19, 0x8880, RZ ;  /* 0x0000888013047816 */ /* 0x000fc800000000ff */
[----:B------:R-:W-:-:S06]  /*9c20*/  PRMT R4, R4, 0x7710, RZ ;  /* 0x0000771004047816 */ /* 0x000fcc00000000ff */
[----:B------:R-:W0:Y:S02]  /*9c30*/  I2F.F64.S16 R4, R4 ;  /* 0x0000000400047312 */ /* 0x000e240000101c00 */
[----:B0-----:R0:W-:Y:S01]  /*9c40*/  STG.E.64 desc[UR36][R8.64], R4 ;  /* 0x0000000408007986 */ /* 0x0011e2000c101b24 */
[----:B------:R-:W-:Y:S05]  /*9c50*/  BRA `(.L_x_15854) ;  /* 0x0000000800c47947 */ /* 0x000fea0003800000 */
.L_x_15849:
        /* <DEDUP_REMOVED lines=12> */
.L_x_15863:
[----:B------:R-:W-:Y:S02]  /*9d20*/  PRMT R4, R19, 0x8880, RZ ;  /* 0x0000888013047816 */ /* 0x000fe400000000ff */
[----:B------:R-:W-:Y:S02]  /*9d30*/  CS2R R6, SRZ ;  /* 0x0000000000067805 */ /* 0x000fe4000001ff00 */
[----:B------:R-:W-:-:S06]  /*9d40*/  PRMT R4, R4, 0x7710, RZ ;  /* 0x0000771004047816 */ /* 0x000fcc00000000ff */
[----:B------:R-:W0:Y:S02]  /*9d50*/  I2F.F64.S16 R4, R4 ;  /* 0x0000000400047312 */ /* 0x000e240000101c00 */
[----:B0-----:R0:W-:Y:S01]  /*9d60*/  STG.E.128 desc[UR36][R8.64], R4 ;  /* 0x0000000408007986 */ /* 0x0011e2000c101d24 */
[----:B------:R-:W-:Y:S05]  /*9d70*/  BRA `(.L_x_15854) ;  /* 0x00000008007c7947 */ /* 0x000fea0003800000 */
.L_x_15862:
        /* <DEDUP_REMOVED lines=21> */
.L_x_15867:
[----:B------:R-:W-:Y:S05]  /*9ed0*/  BSYNC B0 ;  /* 0x0000000000007941 */ /* 0x000fea0003800000 */
.L_x_15866:
[----:B------:R-:W-:-:S05]  /*9ee0*/  LOP3.LUT R5, R0, R5, RZ, 0xfc, !PT ;  /* 0x0000000500057212 */ /* 0x000fca00078efcff */
[----:B------:R0:W-:Y:S01]  /*9ef0*/  STG.E.U8 desc[UR36][R8.64], R5 ;  /* 0x0000000508007986 */ /* 0x0001e2000c101124 */
[----:B------:R-:W-:Y:S05]  /*9f00*/  BRA `(.L_x_15854) ;  /* 0x0000000800187947 */ /* 0x000fea0003800000 */
.L_x_15865:
        /* <DEDUP_REMOVED lines=13> */
.L_x_15869:
[----:B------:R-:W-:Y:S01]  /*9fe0*/  IMAD.MOV.U32 R0, RZ, RZ, 0x7f ;  /* 0x0000007fff007424 */ /* 0x000fe200078e00ff */
[----:B------:R-:W-:-:S04]  /*9ff0*/  ISETP.GT.U32.AND P0, PT, R3, 0x7f800000, PT ;  /* 0x7f8000000300780c */ /* 0x000fc80003f04070 */
[----:B------:R-:W-:-:S09]  /*a000*/  SEL R0, R0, 0x7c, P0 ;  /* 0x0000007c00007807 */ /* 0x000fd20000000000 */
.L_x_15870:
[----:B------:R-:W-:Y:S05]  /*a010*/  BSYNC B0 ;  /* 0x0000000000007941 */ /* 0x000fea0003800000 */
.L_x_15868:
[----:B------:R-:W-:-:S04]  /*a020*/  LOP3.LUT R3, R19, 0x80000000, RZ, 0xc0, !PT ;  /* 0x8000000013037812 */ /* 0x000fc800078ec0ff */
[----:B------:R-:W-:-:S04]  /*a030*/  SHF.R.U32.HI R3, RZ, 0x18, R3 ;  /* 0x00000018ff037819 */ /* 0x000fc80000011603 */
[----:B------:R-:W-:-:S05]  /*a040*/  LOP3.LUT R3, R0, R3, RZ, 0xfc, !PT ;  /* 0x0000000300037212 */ /* 0x000fca00078efcff */
[----:B------:R0:W-:Y:S01]  /*a050*/  STG.E.U8 desc[UR36][R8.64], R3 ;  /* 0x0000000308007986 */ /* 0x0001e2000c101124 */
[----:B------:R-:W-:Y:S05]  /*a060*/  BRA `(.L_x_15854) ;  /* 0x0000000400c07947 */ /* 0x000fea0003800000 */
.L_x_15864:
[----:B------:R-:W0:Y:S02]  /*a070*/  I2F.S8 R0, R19 ;  /* 0x0000001300007306 */ /* 0x000e240000001400 */
[----:B0-----:R-:W-:-:S05]  /*a080*/  F2FP.BF16.F32.PACK_AB R0, RZ, R0 ;  /* 0x00000000ff00723e */ /* 0x001fca00000010ff */
[----:B------:R0:W-:Y:S01]  /*a090*/  STG.E.U16 desc[UR36][R8.64], R0 ;  /* 0x0000000008007986 */ /* 0x0001e2000c101524 */
[----:B------:R-:W-:Y:S05]  /*a0a0*/  BRA `(.L_x_15854) ;  /* 0x0000000400b07947 */ /* 0x000fea0003800000 */
.L_x_15861:
        /* <DEDUP_REMOVED lines=12> */
.L_x_15873:
        /* <DEDUP_REMOVED lines=17> */
.L_x_15876:
[----:B------:R-:W-:-:S04]  /*a280*/  LOP3.LUT R3, R19, 0x80000000, RZ, 0xc0, !PT ;  /* 0x8000000013037812 */ /* 0x000fc800078ec0ff */
[----:B------:R-:W-:-:S04]  /*a290*/  SHF.R.U32.HI R3, RZ, 0x18, R3 ;  /* 0x00000018ff037819 */ /* 0x000fc80000011603 */
[----:B------:R-:W-:-:S04]  /*a2a0*/  LOP3.LUT R0, R0, R3, RZ, 0xfc, !PT ;  /* 0x0000000300007212 */ /* 0x000fc800078efcff */
[----:B------:R-:W-:-:S07]  /*a2b0*/  PRMT R4, R0, 0x7610, R4 ;  /* 0x0000761000047816 */ /* 0x000fce0000000004 */
.L_x_15875:
[----:B------:R-:W-:Y:S05]  /*a2c0*/  BSYNC B0 ;  /* 0x0000000000007941 */ /* 0x000fea0003800000 */
.L_x_15874:
[----:B------:R0:W-:Y:S01]  /*a2d0*/  STG.E.U8 desc[UR36][R8.64], R4 ;  /* 0x0000000408007986 */ /* 0x0001e2000c101124 */
[----:B------:R-:W-:Y:S05]  /*a2e0*/  BRA `(.L_x_15854) ;  /* 0x0000000400207947 */ /* 0x000fea0003800000 */
.L_x_15872:
        /* <DEDUP_REMOVED lines=17> */
.L_x_15879:
[----:B------:R-:W-:-:S04]  /*a400*/  LOP3.LUT R3, R19, 0x80000000, RZ, 0xc0, !PT ;  /* 0x8000000013037812 */ /* 0x000fc800078ec0ff */
[----:B------:R-:W-:-:S04]  /*a410*/  SHF.R.U32.HI R3, RZ, 0x18, R3 ;  /* 0x00000018ff037819 */ /* 0x000fc80000011603 */
[----:B------:R-:W-:-:S04]  /*a420*/  LOP3.LUT R0, R0, R3, RZ, 0xfc, !PT ;  /* 0x0000000300007212 */ /* 0x000fc800078efcff */
[----:B------:R-:W-:-:S07]  /*a430*/  PRMT R4, R0, 0x7610, R4 ;  /* 0x0000761000047816 */ /* 0x000fce0000000004 */
.L_x_15878:
[----:B------:R-:W-:Y:S05]  /*a440*/  BSYNC B0 ;  /* 0x0000000000007941 */ /* 0x000fea0003800000 */
.L_x_15877:
[----:B------:R0:W-:Y:S01]  /*a450*/  STG.E.U8 desc[UR36][R8.64], R4 ;  /* 0x0000000408007986 */ /* 0x0001e2000c101124 */
[----:B------:R-:W-:Y:S05]  /*a460*/  BRA `(.L_x_15854) ;  /* 0x0000000000c07947 */ /* 0x000fea0003800000 */
.L_x_15871:
        /* <DEDUP_REMOVED lines=22> */
.L_x_15853:
        /* <DEDUP_REMOVED lines=16> */
.L_x_15882:
[----:B------:R-:W-:Y:S05]  /*a6d0*/  BRA `(.L_x_15854) ;  /* 0x0000000000247947 */ /* 0x000fea0003800000 */
.L_x_15881:
[----:B------:R-:W-:-:S04]  /*a6e0*/  LOP3.LUT R19, R19, 0xffff, RZ, 0xc0, !PT ;  /* 0x0000ffff13137812 */ /* 0x000fc800078ec0ff */
[----:B------:R-:W-:-:S05]  /*a6f0*/  PRMT R19, R19, 0x8880, RZ ;  /* 0x0000888013137816 */ /* 0x000fca00000000ff */
[----:B------:R-:W-:-:S05]  /*a700*/  IMAD.MOV.U32 R4, RZ, RZ, R19 ;  /* 0x000000ffff047224 */ /* 0x000fca00078e0013 */
[----:B------:R-:W-:-:S05]  /*a710*/  SHF.R.S32.HI R5, RZ, 0x1f, R4 ;  /* 0x0000001fff057819 */ /* 0x000fca0000011404 */
[----:B------:R0:W-:Y:S01]  /*a720*/  STG.E.64 desc[UR36][R8.64], R4 ;  /* 0x0000000408007986 */ /* 0x0001e2000c101b24 */
[----:B------:R-:W-:Y:S05]  /*a730*/  BRA `(.L_x_15854) ;  /* 0x00000000000c7947 */ /* 0x000fea0003800000 */
.L_x_15880:
[----:B------:R-:W-:-:S04]  /*a740*/  LOP3.LUT R19, R19, 0xffff, RZ, 0xc0, !PT ;  /* 0x0000ffff13137812 */ /* 0x000fc800078ec0ff */
[----:B------:R-:W-:-:S05]  /*a750*/  PRMT R3, R19, 0x8880, RZ ;  /* 0x0000888013037816 */ /* 0x000fca00000000ff */
[----:B------:R0:W-:Y:S02]  /*a760*/  STG.E desc[UR36][R8.64], R3 ;  /* 0x0000000308007986 */ /* 0x0001e4000c101924 */
.L_x_15854:
[----:B------:R-:W-:-:S07]  /*a770*/  VIADD R23, R23, 0x80 ;  /* 0x0000008017177836 */ /* 0x000fce0000000000 */
.L_x_15814:
[----:B------:R-:W-:Y:S05]  /*a780*/  BSYNC B6 ;  /* 0x0000000000067941 */ /* 0x000fea0003800000 */
.L_x_15813:
        /* <DEDUP_REMOVED lines=21> */
.L_x_15886:
[----:B------:R-:W-:Y:S01]  /*a8e0*/  STG.E.U8 desc[UR36][R2.64], R17 ;  /* 0x0000001102007986 */ /* 0x000fe2000c101124 */
[----:B------:R-:W-:Y:S05]  /*a8f0*/  EXIT ;  /* 0x000000000000794d */ /* 0x000fea0003800000 */
.L_x_15885:
        /* <DEDUP_REMOVED lines=12> */
.L_x_15889:
[----:B------:R-:W-:-:S04]  /*a9c0*/  LOP3.LUT R17, R17, 0xffff, RZ, 0xc0, !PT ;  /* 0x0000ffff11117812 */ /* 0x000fc800078ec0ff */
[----:B------:R-:W-:-:S05]  /*a9d0*/  PRMT R5, R17, 0x8880, RZ ;  /* 0x0000888011057816 */ /* 0x000fca00000000ff */
[----:B------:R-:W-:Y:S01]  /*a9e0*/  STG.E desc[UR36][R2.64], R5 ;  /* 0x0000000502007986 */ /* 0x000fe2000c101924 */
[----:B------:R-:W-:Y:S05]  /*a9f0*/  EXIT ;  /* 0x000000000000794d */ /* 0x000fea0003800000 */
.L_x_15888:
[----:B------:R-:W-:-:S04]  /*aa00*/  PRMT R5, R17, 0x8880, RZ ;  /* 0x0000888011057816 */ /* 0x000fc800000000ff */
[----:B------:R-:W-:-:S05]  /*aa10*/  PRMT R5, R5, 0x7710, RZ ;  /* 0x0000771005057816 */ /* 0x000fca00000000ff */
[----:B------:R-:W-:Y:S01]  /*aa20*/  STG.E.U16 desc[UR36][R2.64], R5 ;  /* 0x0000000502007986 */ /* 0x000fe2000c101524 */
[----:B------:R-:W-:Y:S05]  /*aa30*/  EXIT ;  /* 0x000000000000794d */ /* 0x000fea0003800000 */
.L_x_15884:
        /* <DEDUP_REMOVED lines=9> */
.L_x_15891:
[----:B------:R-:W0:Y:S02]  /*aad0*/  I2F.S8 R0, R17 ;  /* 0x0000001100007306 */ /* 0x000e240000001400 */
[----:B0-----:R-:W-:-:S05]  /*aae0*/  F2FP.F16.F32.PACK_AB R0, RZ, R0 ;  /* 0x00000000ff00723e */ /* 0x001fca00000000ff */
[----:B------:R-:W-:Y:S01]  /*aaf0*/  STG.E.U16 desc[UR36][R2.64], R0 ;  /* 0x0000000002007986 */ /* 0x000fe2000c101524 */
[----:B------:R-:W-:Y:S05]  /*ab00*/  EXIT ;  /* 0x000000000000794d */ /* 0x000fea0003800000 */
.L_x_15890:
        /* <DEDUP_REMOVED lines=10> */
.L_x_15893:
[----:B------:R-:W0:Y:S02]  /*abb0*/  I2F.S8 R17, R17 ;  /* 0x0000001100117306 */ /* 0x000e240000001400 */
[----:B0-----:R-:W-:-:S04]  /*abc0*/  F2FP.F16.F32.PACK_AB R5, RZ, R17 ;  /* 0x00000011ff05723e */ /* 0x001fc800000000ff */
[----:B------:R-:W-:-:S05]  /*abd0*/  PRMT R5, R5, 0x5410, RZ ;  /* 0x0000541005057816 */ /* 0x000fca00000000ff */
[----:B------:R-:W-:Y:S01]  /*abe0*/  STG.E desc[UR36][R2.64], R5 ;  /* 0x0000000502007986 */ /* 0x000fe2000c101924 */
[----:B------:R-:W-:Y:S05]  /*abf0*/  EXIT ;  /* 0x000000000000794d */ /* 0x000fea0003800000 */
.L_x_15892:
[----:B------:R-:W-:-:S04]  /*ac00*/  PRMT R4, R17, 0x8880, RZ ;  /* 0x0000888011047816 */ /* 0x000fc800000000ff */
[----:B------:R-:W-:-:S06]  /*ac10*/  PRMT R4, R4, 0x7710, RZ ;  /* 0x0000771004047816 */ /* 0x000fcc00000000ff */
[----:B------:R-:W0:Y:S02]  /*ac20*/  I2F.F64.S16 R4, R4 ;  /* 0x0000000400047312 */ /* 0x000e240000101c00 */
[----:B0-----:R-:W-:Y:S01]  /*ac30*/  STG.E.64 desc[UR36][R2.64], R4 ;  /* 0x0000000402007986 */ /* 0x001fe2000c101b24 */
[----:B------:R-:W-:Y:S05]  /*ac40*/  EXIT ;  /* 0x000000000000794d */ /* 0x000fea0003800000 */
.L_x_15883:
        /* <DEDUP_REMOVED lines=12> */
.L_x_15896:
[----:B------:R-:W-:Y:S02]  /*ad10*/  PRMT R4, R17, 0x8880, RZ ;  /* 0x0000888011047816 */ /* 0x000fe400000000ff */
[----:B------:R-:W-:Y:S02]  /*ad20*/  CS2R R6, SRZ ;  /* 0x0000000000067805 */ /* 0x000fe4000001ff00 */
[----:B------:R-:W-:-:S06]  /*ad30*/  PRMT R4, R4, 0x7710, RZ ;  /* 0x0000771004047816 */ /* 0x000fcc00000000ff */
[----:B------:R-:W0:Y:S02]  /*ad40*/  I2F.F64.S16 R4, R4 ;  /* 0x0000000400047312 */ /* 0x000e240000101c00 */
[----:B0-----:R-:W-:Y:S01]  /*ad50*/  STG.E.128 desc[UR36][R2.64], R4 ;  /* 0x0000000402007986 */ /* 0x001fe2000c101d24 */
[----:B------:R-:W-:Y:S05]  /*ad60*/  EXIT ;  /* 0x000000000000794d */ /* 0x000fea0003800000 */
.L_x_15895:
        /* <DEDUP_REMOVED lines=21> */
.L_x_15900:
[----:B------:R-:W-:Y:S05]  /*aec0*/  BSYNC B0 ;  /* 0x0000000000007941 */ /* 0x000fea0003800000 */
.L_x_15899:
[----:B------:R-:W-:-:S05]  /*aed0*/  LOP3.LUT R5, R0, R5, RZ, 0xfc, !PT ;  /* 0x0000000500057212 */ /* 0x000fca00078efcff */
[----:B------:R-:W-:Y:S01]  /*aee0*/  STG.E.U8 desc[UR36][R2.64], R5 ;  /* 0x0000000502007986 */ /* 0x000fe2000c101124 */
[----:B------:R-:W-:Y:S05]  /*aef0*/  EXIT ;  /* 0x000000000000794d */ /* 0x000fea0003800000 */
.L_x_15898:
        /* <DEDUP_REMOVED lines=13> */
.L_x_15902:
[----:B------:R-:W-:Y:S01]  /*afd0*/  IMAD.MOV.U32 R0, RZ, RZ, 0x7f ;  /* 0x0000007fff007424 */ /* 0x000fe200078e00ff */
[----:B------:R-:W-:-:S04]  /*afe0*/  ISETP.GT.U32.AND P0, PT, R4, 0x7f800000, PT ;  /* 0x7f8000000400780c */ /* 0x000fc80003f04070 */
[----:B------:R-:W-:-:S09]  /*aff0*/  SEL R0, R0, 0x7c, P0 ;  /* 0x0000007c00007807 */ /* 0x000fd20000000000 */
.L_x_15903:
[----:B------:R-:W-:Y:S05]  /*b000*/  BSYNC B0 ;  /* 0x0000000000007941 */ /* 0x000fea0003800000 */
.L_x_15901:
[----:B------:R-:W-:-:S04]  /*b010*/  LOP3.LUT R4, R17, 0x80000000, RZ, 0xc0, !PT ;  /* 0x8000000011047812 */ /* 0x000fc800078ec0ff */
[----:B------:R-:W-:-:S04]  /*b020*/  SHF.R.U32.HI R5, RZ, 0x18, R4 ;  /* 0x00000018ff057819 */ /* 0x000fc80000011604 */
[----:B------:R-:W-:-:S05]  /*b030*/  LOP3.LUT R5, R0, R5, RZ, 0xfc, !PT ;  /* 0x0000000500057212 */ /* 0x000fca00078efcff */
[----:B------:R-:W-:Y:S01]  /*b040*/  STG.E.U8 desc[UR36][R2.64], R5 ;  /* 0x0000000502007986 */ /* 0x000fe2000c101124 */
[----:B------:R-:W-:Y:S05]  /*b050*/  EXIT ;  /* 0x000000000000794d */ /* 0x000fea0003800000 */
.L_x_15897:
[----:B------:R-:W0:Y:S02]  /*b060*/  I2F.S8 R0, R17 ;  /* 0x0000001100007306 */ /* 0x000e240000001400 */
[----:B0-----:R-:W-:-:S05]  /*b070*/  F2FP.BF16.F32.PACK_AB R0, RZ, R0 ;  /* 0x00000000ff00723e */ /* 0x001fca00000010ff */
[----:B------:R-:W-:Y:S01]  /*b080*/  STG.E.U16 desc[UR36][R2.64], R0 ;  /* 0x0000000002007986 */ /* 0x000fe2000c101524 */
[----:B------:R-:W-:Y:S05]  /*b090*/  EXIT ;  /* 0x000000000000794d */ /* 0x000fea0003800000 */
.L_x_15894:
        /* <DEDUP_REMOVED lines=12> */
.L_x_15906:
        /* <DEDUP_REMOVED lines=17> */
.L_x_15909:
[----:B------:R-:W-:-:S04]  /*b270*/  LOP3.LUT R0, R17, 0x80000000, RZ, 0xc0, !PT ;  /* 0x8000000011007812 */ /* 0x000fc800078ec0ff */
[----:B------:R-:W-:-:S04]  /*b280*/  SHF.R.U32.HI R5, RZ, 0x18, R0 ;  /* 0x00000018ff057819 */ /* 0x000fc80000011600 */
[----:B------:R-:W-:-:S04]  /*b290*/  LOP3.LUT R4, R4, R5, RZ, 0xfc, !PT ;  /* 0x0000000504047212 */ /* 0x000fc800078efcff */
[----:B------:R-:W-:-:S07]  /*b2a0*/  PRMT R0, R4, 0x7610, R0 ;  /* 0x0000761004007816 */ /* 0x000fce0000000000 */
.L_x_15908:
[----:B------:R-:W-:Y:S05]  /*b2b0*/  BSYNC B0 ;  /* 0x0000000000007941 */ /* 0x000fea0003800000 */
.L_x_15907:
[----:B------:R-:W-:Y:S01]  /*b2c0*/  STG.E.U8 desc[UR36][R2.64], R0 ;  /* 0x0000000002007986 */ /* 0x000fe2000c101124 */
[----:B------:R-:W-:Y:S05]  /*b2d0*/  EXIT ;  /* 0x000000000000794d */ /* 0x000fea0003800000 */
.L_x_15905:
        /* <DEDUP_REMOVED lines=17> */
.L_x_15912:
[----:B------:R-:W-:-:S04]  /*b3f0*/  LOP3.LUT R0, R17, 0x80000000, RZ, 0xc0, !PT ;  /* 0x8000000011007812 */ /* 0x000fc800078ec0ff */
[----:B------:R-:W-:-:S04]  /*b400*/  SHF.R.U32.HI R5, RZ, 0x18, R0 ;  /* 0x00000018ff057819 */ /* 0x000fc80000011600 */
[----:B------:R-:W-:-:S04]  /*b410*/  LOP3.LUT R4, R4, R5, RZ, 0xfc, !PT ;  /* 0x0000000504047212 */ /* 0x000fc800078efcff */
[----:B------:R-:W-:-:S07]  /*b420*/  PRMT R0, R4, 0x7610, R0 ;  /* 0x0000761004007816 */ /* 0x000fce0000000000 */
.L_x_15911:
[----:B------:R-:W-:Y:S05]  /*b430*/  BSYNC B0 ;  /* 0x0000000000007941 */ /* 0x000fea0003800000 */
.L_x_15910:
[----:B------:R-:W-:Y:S01]  /*b440*/  STG.E.U8 desc[UR36][R2.64], R0 ;  /* 0x0000000002007986 */ /* 0x000fe2000c101124 */
[----:B------:R-:W-:Y:S05]  /*b450*/  EXIT ;  /* 0x000000000000794d */ /* 0x000fea0003800000 */
.L_x_15904:
        /* <DEDUP_REMOVED lines=22> */
.L_x_15887:
        /* <DEDUP_REMOVED lines=16> */
.L_x_15915:
[----:B------:R-:W-:Y:S05]  /*b6c0*/  EXIT ;  /* 0x000000000000794d */ /* 0x000fea0003800000 */
.L_x_15914:
[----:B------:R-:W-:-:S04]  /*b6d0*/  LOP3.LUT R17, R17, 0xffff, RZ, 0xc0, !PT ;  /* 0x0000ffff11117812 */ /* 0x000fc800078ec0ff */
[----:B------:R-:W-:-:S05]  /*b6e0*/  PRMT R17, R17, 0x8880, RZ ;  /* 0x0000888011117816 */ /* 0x000fca00000000ff */
[----:B------:R-:W-:-:S05]  /*b6f0*/  IMAD.MOV.U32 R4, RZ, RZ, R17 ;  /* 0x000000ffff047224 */ /* 0x000fca00078e0011 */
[----:B------:R-:W-:-:S05]  /*b700*/  SHF.R.S32.HI R5, RZ, 0x1f, R4 ;  /* 0x0000001fff057819 */ /* 0x000fca0000011404 */
[----:B------:R-:W-:Y:S01]  /*b710*/  STG.E.64 desc[UR36][R2.64], R4 ;  /* 0x0000000402007986 */ /* 0x000fe2000c101b24 */
[----:B------:R-:W-:Y:S05]  /*b720*/  EXIT ;  /* 0x000000000000794d */ /* 0x000fea0003800000 */
.L_x_15913:
[----:B------:R-:W-:-:S04]  /*b730*/  LOP3.LUT R17, R17, 0xffff, RZ, 0xc0, !PT ;  /* 0x0000ffff11117812 */ /* 0x000fc800078ec0ff */
[----:B------:R-:W-:-:S05]  /*b740*/  PRMT R5, R17, 0x8880, RZ ;  /* 0x0000888011057816 */ /* 0x000fca00000000ff */
[----:B------:R-:W-:Y:S01]  /*b750*/  STG.E desc[UR36][R2.64], R5 ;  /* 0x0000000502007986 */ /* 0x000fe2000c101924 */
[----:B------:R-:W-:Y:S05]  /*b760*/  EXIT ;  /* 0x000000000000794d */ /* 0x000fea0003800000 */
.L_x_15916:
        /* <DEDUP_REMOVED lines=9> */
.L_x_26268:


//--------------------- .text._ZN2at6native18elementwise_kernelILi128ELi4EZNS0_22gpu_kernel_impl_nocastINS0_13BinaryFunctorIaaaNS0_16BitwiseOrFunctorIaEEEEEEvRNS_18TensorIteratorBaseERKT_EUliE_EEviT1_ --------------------------
	.section	.text._ZN2at6native18elementwise_kernelILi128ELi4EZNS0_22gpu_kernel_impl_nocastINS0_13BinaryFunctorIaaaNS0_16BitwiseOrFunctorIaEEEEEEvRNS_18TensorIteratorBaseERKT_EUliE_EEviT1_,"ax",@progbits
	.align	128
        .global         _ZN2at6native18elementwise_kernelILi128ELi4EZNS0_22gpu_kernel_impl_nocastINS0_13BinaryFunctorIaaaNS0_16BitwiseOrFunctorIaEEEEEEvRNS_18TensorIteratorBaseERKT_EUliE_EEviT1_
        .type           _ZN2at6native18elementwise_kernelILi128ELi4EZNS0_22gpu_kernel_impl_nocastINS0_13BinaryFunctorIaaaNS0_16BitwiseOrFunctorIaEEEEEEvRNS_18TensorIteratorBaseERKT_EUliE_EEviT1_,@function
        .size           _ZN2at6native18elementwise_kernelILi128ELi4EZNS0_22gpu_kernel_impl_nocastINS0_13BinaryFunctorIaaaNS0_16BitwiseOrFunctorIaEEEEEEvRNS_18TensorIteratorBaseERKT_EUliE_EEviT1_,(.L_x_26269 - _ZN2at6native18elementwise_kernelILi128ELi4EZNS0_22gpu_kernel_impl_nocastINS0_13BinaryFunctorIaaaNS0_16BitwiseOrFunctorIaEEEEEEvRNS_18TensorIteratorBaseERKT_EUliE_EEviT1_)
        .other          _ZN2at6native18elementwise_kernelILi128ELi4EZNS0_22gpu_kernel_impl_nocastINS0_13BinaryFunctorIaaaNS0_16BitwiseOrFunctorIaEEEEEEvRNS_18TensorIteratorBaseERKT_EUliE_EEviT1_,@"STO_CUDA_ENTRY STV_DEFAULT"
_ZN2at6native18elementwise_kernelILi128ELi4EZNS0_22gpu_kernel_impl_nocastINS0_13BinaryFunctorIaaaNS0_16BitwiseOrFunctorIaEEEEEEvRNS_18TensorIteratorBaseERKT_EUliE_EEviT1_:
.text._ZN2at6native18elementwise_kernelILi128ELi4EZNS0_22gpu_kernel_impl_nocastINS0_13BinaryFunctorIaaaNS0_16BitwiseOrFunctorIaEEEEEEvRNS_18TensorIteratorBaseERKT_EUliE_EEviT1_:
        /* <DEDUP_REMOVED lines=363> */
.L_x_15919:
        /* <DEDUP_REMOVED lines=14> */
.L_x_15918:
[----:B------:R-:W-:Y:S05]  /*1790*/  BSYNC B0 ;  /* 0x0000000000007941 */ /* 0x000fea0003800000 */
.L_x_15917:
        /* <DEDUP_REMOVED lines=356> */
.L_x_15922:
        /* <DEDUP_REMOVED lines=369> */
.L_x_15923:
        /* <DEDUP_REMOVED lines=14> */
.L_x_15921:
[----:B------:R-:W-:Y:S05]  /*45d0*/  BSYNC B0 ;  /* 0x0000000000007941 */ /* 0x000fea0003800000 */
.L_x_15920:
        /* <DEDUP_REMOVED lines=355> */
.L_x_15924:
        /* <DEDUP_REMOVED lines=14> */
.L_x_15925:
        /* <DEDUP_REMOVED lines=9> */
.L_x_26269:


//--------------------- .text._ZN2at6native27unrolled_elementwise_kernelINS0_13BinaryFunctorIaaaNS0_16BitwiseOrFunctorIaEEEESt5arrayIPcLm3EELi4E23TrivialOffsetCalculatorILi2EjES9_ILi1EjENS0_6memory15LoadWithoutCastENSC_16StoreWithoutCastEEEviT_T0_T2_T3_T4_T5_ --------------------------
	.section	.text._ZN2at6native27unrolled_elementwise_kernelINS0_13BinaryFunctorIaaaNS0_16BitwiseOrFunctorIaEEEESt5arrayIPcLm3EELi4E23TrivialOffsetCalculatorILi2EjES9_ILi1EjENS0_6memory15LoadWithoutCastENSC_16StoreWithoutCastEEEviT_T0_T2_T3_T4_T5_,"ax",@progbits
	.align	128
        .global         _ZN2at6native27unrolled_elementwise_kernelINS0_13BinaryFunctorIaaaNS0_16BitwiseOrFunctorIaEEEESt5arrayIPcLm3EELi4E23TrivialOffsetCalculatorILi2EjES9_ILi1EjENS0_6memory15LoadWithoutCastENSC_16StoreWithoutCastEEEviT_T0_T2_T3_T4_T5_
        .type           _ZN2at6native27unrolled_elementwise_kernelINS0_13BinaryFunctorIaaaNS0_16BitwiseOrFunctorIaEEEESt5arrayIPcLm3EELi4E23TrivialOffsetCalculatorILi2EjES9_ILi1EjENS0_6memory15LoadWithoutCastENSC_16StoreWithoutCastEEEviT_T0_T2_T3_T4_T5_,@function
        .size           _ZN2at6native27unrolled_elementwise_kernelINS0_13BinaryFunctorIaaaNS0_16BitwiseOrFunctorIaEEEESt5arrayIPcLm3EELi4E23TrivialOffsetCalculatorILi2EjES9_ILi1EjENS0_6memory15LoadWithoutCastENSC_16StoreWithoutCastEEEviT_T0_T2_T3_T4_T5_,(.L_x_26270 - _ZN2at6native27unrolled_elementwise_kernelINS0_13BinaryFunctorIaaaNS0_16BitwiseOrFunctorIaEEEESt5arrayIPcLm3EELi4E23TrivialOffsetCalculatorILi2EjES9_ILi1EjENS0_6memory15LoadWithoutCastENSC_16StoreWithoutCastEEEviT_T0_T2_T3_T4_T5_)
        .other          _ZN2at6native27unrolled_elementwise_kernelINS0_13BinaryFunctorIaaaNS0_16BitwiseOrFunctorIaEEEESt5arrayIPcLm3EELi4E23TrivialOffsetCalculatorILi2EjES9_ILi1EjENS0_6memory15LoadWithoutCastENSC_16StoreWithoutCastEEEviT_T0_T2_T3_T4_T5_,@"STO_CUDA_ENTRY STV_DEFAULT"
_ZN2at6native27unrolled_elementwise_kernelINS0_13BinaryFunctorIaaaNS0_16BitwiseOrFunctorIaEEEESt5arrayIPcLm3EELi4E23TrivialOffsetCalculatorILi2EjES9_ILi1EjENS0_6memory15LoadWithoutCastENSC_16StoreWithoutCastEEEviT_T0_T2_T3_T4_T5_:
.text._ZN2at6native27unrolled_elementwise_kernelINS0_13BinaryFunctorIaaaNS0_16BitwiseOrFunctorIaEEEESt5arrayIPcLm3EELi4E23TrivialOffsetCalculatorILi2EjES9_ILi1EjENS0_6memory15LoadWithoutCastENSC_16StoreWithoutCastEEEviT_T0_T2_T3_T4_T5_:
        /* <DEDUP_REMOVED lines=83> */
.L_x_15927:
[----:B------:R-:W-:Y:S05]  /*0530*/  BSYNC B0 ;  /* 0x0000000000007941 */ /* 0x000fea0003800000 */
.L_x_15926:
        /* <DEDUP_REMOVED lines=9> */
.L_x_15928:
        /* <DEDUP_REMOVED lines=11> */
.L_x_26270:


//--------------------- .text._ZN2at6native29vectorized_elementwise_kernelILi2ENS0_13BinaryFunctorIaaaNS0_16BitwiseOrFunctorIaEEEESt5arrayIPcLm3EEEEviT0_T1_ --------------------------
	.section	.text._ZN2at6native29vectorized_elementwise_kernelILi2ENS0_13BinaryFunctorIaaaNS0_16BitwiseOrFunctorIaEEEESt5arrayIPcLm3EEEEviT0_T1_,"ax",@progbits
	.align	128
        .global         _ZN2at6native29vectorized_elementwise_kernelILi2ENS0_13BinaryFunctorIaaaNS0_16BitwiseOrFunctorIaEEEESt5arrayIPcLm3EEEEviT0_T1_
        .type           _ZN2at6native29vectorized_elementwise_kernelILi2ENS0_13BinaryFunctorIaaaNS0_16BitwiseOrFunctorIaEEEESt5arrayIPcLm3EEEEviT0_T1_,@function
        .size           _ZN2at6native29vectorized_elementwise_kernelILi2ENS0_13BinaryFunctorIaaaNS0_16BitwiseOrFunctorIaEEEESt5arrayIPcLm3EEEEviT0_T1_,(.L_x_26271 - _ZN2at6native29vectorized_elementwise_kernelILi2ENS0_13BinaryFunctorIaaaNS0_16BitwiseOrFunctorIaEEEESt5arrayIPcLm3EEEEviT0_T1_)
        .other          _ZN2at6native29vectorized_elementwise_kernelILi2ENS0_13BinaryFunctorIaaaNS0_16BitwiseOrFunctorIaEEEESt5arrayIPcLm3EEEEviT0_T1_,@"STO_CUDA_ENTRY STV_DEFAULT"
_ZN2at6native29vectorized_elementwise_kernelILi2ENS0_13BinaryFunctorIaaaNS0_16BitwiseOrFunctorIaEEEESt5arrayIPcLm3EEEEviT0_T1_:
.text._ZN2at6native29vectorized_elementwise_kernelILi2ENS0_13BinaryFunctorIaaaNS0_16BitwiseOrFunctorIaEEEESt5arrayIPcLm3EEEEviT0_T1_:
        /* <DEDUP_REMOVED lines=69> */
.L_x_15929:
        /* <DEDUP_REMOVED lines=138> */
.L_x_15932:
        /* <DEDUP_REMOVED lines=8> */
.L_x_15933:
        /* <DEDUP_REMOVED lines=8> */
.L_x_15934:
        /* <DEDUP_REMOVED lines=9> */
.L_x_15935:
[----:B------:R-:W-:Y:S05]  /*0e80*/  BSYNC B1 ;  /* 0x0000000000017941 */ /* 0x000fea0003800000 */
.L_x_15931:
[----:B------:R-:W-:-:S13]  /*0e90*/  ISETP.GE.AND P0, PT, R4, R3, PT ;  /* 0x000000030400720c */ /* 0x000fda0003f06270 */
[----:B------:R-:W3:Y:S01]  /*0ea0*/  @!P0 LDC.64 R8, c[0x0][0x218] ;  /* 0x00008600ff088b82 */ /* 0x000ee20000000a00 */
[C---:B012---:R-:W-:Y:S02]  /*0eb0*/  @!P0 VIADD R7, R4.reuse, UR4 ;  /* 0x0000000404078c36 */ /* 0x047fe40008000000 */
[----:B------:R-:W-:-:S03]  /*0ec0*/  @!P0 VIADD R4, R4, 0x80 ;  /* 0x0000008004048836 */ /* 0x000fc60000000000 */
[----:B---3--:R-:W-:-:S05]  /*0ed0*/  @!P0 IADD3 R6, P1, R7, R8, RZ ;  /* 0x0000000807068210 */ /* 0x008fca0007f3e0ff */
[----:B------:R-:W-:-:S05]  /*0ee0*/  @!P0 IMAD.X R7, RZ, RZ, R9, P1 ;  /* 0x000000ffff078224 */ /* 0x000fca00008e0609 */
[----:B------:R2:W-:Y:S03]  /*0ef0*/  @!P0 STG.E.U8 desc[UR12][R6.64], R0 ;  /* 0x0000000006008986 */ /* 0x0005e6000c10110c */
.L_x_15936:
[----:B------:R-:W-:Y:S05]  /*0f00*/  BSYNC B0 ;  /* 0x0000000000007941 */ /* 0x000fea0003800000 */
.L_x_15930:
        /* <DEDUP_REMOVED lines=9> */
.L_x_15937:
        /* <DEDUP_REMOVED lines=14> */
.L_x_26271:


//--------------------- .text._ZN2at6native29vectorized_elementwise_kernelILi4ENS0_13BinaryFunctorIaaaNS0_16BitwiseOrFunctorIaEEEESt5arrayIPcLm3EEEEviT0_T1_ --------------------------
	.section	.text._ZN2at6native29vectorized_elementwise_kernelILi4ENS0_13BinaryFunctorIaaaNS0_16BitwiseOrFunctorIaEEEESt5arrayIPcLm3EEEEviT0_T1_,"ax",@progbits
	.align	128
        .global         _ZN2at6native29vectorized_elementwise_kernelILi4ENS0_13BinaryFunctorIaaaNS0_16BitwiseOrFunctorIaEEEESt5arrayIPcLm3EEEEviT0_T1_
        .type           _ZN2at6native29vectorized_elementwise_kernelILi4ENS0_13BinaryFunctorIaaaNS0_16BitwiseOrFunctorIaEEEESt5arrayIPcLm3EEEEviT0_T1_,@function
        .size           _ZN2at6native29vectorized_elementwise_kernelILi4ENS0_13BinaryFunctorIaaaNS0_16BitwiseOrFunctorIaEEEESt5arrayIPcLm3EEEEviT0_T1_,(.L_x_26272 - _ZN2at6native29vectorized_elementwise_kernelILi4ENS0_13BinaryFunctorIaaaNS0_16BitwiseOrFunctorIaEEEESt5arrayIPcLm3EEEEviT0_T1_)
        .other          _ZN2at6native29vectorized_elementwise_kernelILi4ENS0_13BinaryFunctorIaaaNS0_16BitwiseOrFunctorIaEEEESt5arrayIPcLm3EEEEviT0_T1_,@"STO_CUDA_ENTRY STV_DEFAULT"
_ZN2at6native29vectorized_elementwise_kernelILi4ENS0_13BinaryFunctorIaaaNS0_16BitwiseOrFunctorIaEEEESt5arrayIPcLm3EEEEviT0_T1_:
.text._ZN2at6native29vectorized_elementwise_kernelILi4ENS0_13BinaryFunctorIaaaNS0_16BitwiseOrFunctorIaEEEESt5arrayIPcLm3EEEEviT0_T1_:
        /* <DEDUP_REMOVED lines=65> */
.L_x_15938:
        /* <DEDUP_REMOVED lines=138> */
.L_x_15941:
        /* <DEDUP_REMOVED lines=8> */
.L_x_15942:
        /* <DEDUP_REMOVED lines=8> */
.L_x_15943:
        /* <DEDUP_REMOVED lines=9> */
.L_x_15944:
[----:B------:R-:W-:Y:S05]  /*0e40*/  BSYNC B1 ;  /* 0x0000000000017941 */ /* 0x000fea0003800000 */
.L_x_15940:
[----:B------:R-:W-:-:S13]  /*0e50*/  ISETP.GE.AND P0, PT, R4, R3, PT ;  /* 0x000000030400720c */ /* 0x000fda0003f06270 */
[----:B------:R-:W3:Y:S01]  /*0e60*/  @!P0 LDC.64 R8, c[0x0][0x218] ;  /* 0x00008600ff088b82 */ /* 0x000ee20000000a00 */
[C---:B012---:R-:W-:Y:S02]  /*0e70*/  @!P0 VIADD R7, R4.reuse, UR4 ;  /* 0x0000000404078c36 */ /* 0x047fe40008000000 */
[----:B------:R-:W-:-:S03]  /*0e80*/  @!P0 VIADD R4, R4, 0x80 ;  /* 0x0000008004048836 */ /* 0x000fc60000000000 */
[----:B---3--:R-:W-:-:S05]  /*0e90*/  @!P0 IADD3 R6, P1, R7, R8, RZ ;  /* 0x0000000807068210 */ /* 0x008fca0007f3e0ff */
[----:B------:R-:W-:-:S05]  /*0ea0*/  @!P0 IMAD.X R7, RZ, RZ, R9, P1 ;  /* 0x000000ffff078224 */ /* 0x000fca00008e0609 */
[----:B------:R2:W-:Y:S03]  /*0eb0*/  @!P0 STG.E.U8 desc[UR12][R6.64], R0 ;  /* 0x0000000006008986 */ /* 0x0005e6000c10110c */
.L_x_15945:
[----:B------:R-:W-:Y:S05]  /*0ec0*/  BSYNC B0 ;  /* 0x0000000000007941 */ /* 0x000fea0003800000 */
.L_x_15939:
        /* <DEDUP_REMOVED lines=9> */
.L_x_15946:
        /* <DEDUP_REMOVED lines=10> */
.L_x_26272:


//--------------------- .text._ZN2at6native29vectorized_elementwise_kernelILi8ENS0_13BinaryFunctorIaaaNS0_16BitwiseOrFunctorIaEEEESt5arrayIPcLm3EEEEviT0_T1_ --------------------------
	.section	.text._ZN2at6native29vectorized_elementwise_kernelILi8ENS0_13BinaryFunctorIaaaNS0_16BitwiseOrFunctorIaEEEESt5arrayIPcLm3EEEEviT0_T1_,"ax",@progbits
	.align	128
        .global         _ZN2at6native29vectorized_elementwise_kernelILi8ENS0_13BinaryFunctorIaaaNS0_16BitwiseOrFunctorIaEEEESt5arrayIPcLm3EEEEviT0_T1_
        .type           _ZN2at6native29vectorized_elementwise_kernelILi8ENS0_13BinaryFunctorIaaaNS0_16BitwiseOrFunctorIaEEEESt5arrayIPcLm3EEEEviT0_T1_,@function
        .size           _ZN2at6native29vectorized_elementwise_kernelILi8ENS0_13BinaryFunctorIaaaNS0_16BitwiseOrFunctorIaEEEESt5arrayIPcLm3EEEEviT0_T1_,(.L_x_26273 - _ZN2at6native29vectorized_elementwise_kernelILi8ENS0_13BinaryFunctorIaaaNS0_16BitwiseOrFunctorIaEEEESt5arrayIPcLm3EEEEviT0_T1_)
        .other          _ZN2at6native29vectorized_elementwise_kernelILi8ENS0_13BinaryFunctorIaaaNS0_16BitwiseOrFunctorIaEEEESt5arrayIPcLm3EEEEviT0_T1_,@"STO_CUDA_ENTRY STV_DEFAULT"
_ZN2at6native29vectorized_elementwise_kernelILi8ENS0_13BinaryFunctorIaaaNS0_16BitwiseOrFunctorIaEEEESt5arrayIPcLm3EEEEviT0_T1_:
.text._ZN2at6native29vectorized_elementwise_kernelILi8ENS0_13BinaryFunctorIaaaNS0_16BitwiseOrFunctorIaEEEESt5arrayIPcLm3EEEEviT0_T1_:
        /* <DEDUP_REMOVED lines=60> */
.L_x_15947:
        /* <DEDUP_REMOVED lines=138> */
.L_x_15950:
        /* <DEDUP_REMOVED lines=8> */
.L_x_15951:
        /* <DEDUP_REMOVED lines=8> */
.L_x_15952:
        /* <DEDUP_REMOVED lines=9> */
.L_x_15953:
[----:B------:R-:W-:Y:S05]  /*0df0*/  BSYNC B1 ;  /* 0x0000000000017941 */ /* 0x000fea0003800000 */
.L_x_15949:
[----:B------:R-:W-:-:S13]  /*0e00*/  ISETP.GE.AND P0, PT, R4, R3, PT ;  /* 0x000000030400720c */ /* 0x000fda0003f06270 */
[----:B------:R-:W3:Y:S01]  /*0e10*/  @!P0 LDC.64 R8, c[0x0][0x218] ;  /* 0x00008600ff088b82 */ /* 0x000ee20000000a00 */
[C---:B012---:R-:W-:Y:S02]  /*0e20*/  @!P0 VIADD R7, R4.reuse, UR4 ;  /* 0x0000000404078c36 */ /* 0x047fe40008000000 */
[----:B------:R-:W-:-:S03]  /*0e30*/  @!P0 VIADD R4, R4, 0x80 ;  /* 0x0000008004048836 */ /* 0x000fc60000000000 */
[----:B---3--:R-:W-:-:S05]  /*0e40*/  @!P0 IADD3 R6, P1, R7, R8, RZ ;  /* 0x0000000807068210 */ /* 0x008fca0007f3e0ff */
[----:B------:R-:W-:-:S05]  /*0e50*/  @!P0 IMAD.X R7, RZ, RZ, R9, P1 ;  /* 0x000000ffff078224 */ /* 0x000fca00008e0609 */
[----:B------:R2:W-:Y:S03]  /*0e60*/  @!P0 STG.E.U8 desc[UR12][R6.64], R0 ;  /* 0x0000000006008986 */ /* 0x0005e6000c10110c */
.L_x_15954:
[----:B------:R-:W-:Y:S05]  /*0e70*/  BSYNC B0 ;  /* 0x0000000000007941 */ /* 0x000fea0003800000 */
.L_x_15948:
        /* <DEDUP_REMOVED lines=9> */
.L_x_15955:
        /* <DEDUP_REMOVED lines=15> */
.L_x_26273:


//--------------------- .text._ZN2at6native18elementwise_kernelILi128ELi4EZNS0_15gpu_kernel_implINS0_13AUnaryFunctorIhhhNS0_16BitwiseOrFunctorIhEEEEEEvRNS_18TensorIteratorBaseERKT_EUliE_EEviT1_ --------------------------
	.section	.text._ZN2at6native18elementwise_kernelILi128ELi4EZNS0_15gpu_kernel_implINS0_13AUnaryFunctorIhhhNS0_16BitwiseOrFunctorIhEEEEEEvRNS_18TensorIteratorBaseERKT_EUliE_EEviT1_,"ax",@progbits
	.align	128
        .global         _ZN2at6native18elementwise_kernelILi128ELi4EZNS0_15gpu_kernel_implINS0_13AUnaryFunctorIhhhNS0_16BitwiseOrFunctorIhEEEEEEvRNS_18TensorIteratorBaseERKT_EUliE_EEviT1_
        .type           _ZN2at6native18elementwise_kernelILi128ELi4EZNS0_15gpu_kernel_implINS0_13AUnaryFunctorIhhhNS0_16BitwiseOrFunctorIhEEEEEEvRNS_18TensorIteratorBaseERKT_EUliE_EEviT1_,@function
        .size           _ZN2at6native18elementwise_kernelILi128ELi4EZNS0_15gpu_kernel_implINS0_13AUnaryFunctorIhhhNS0_16BitwiseOrFunctorIhEEEEEEvRNS_18TensorIteratorBaseERKT_EUliE_EEviT1_,(.L_x_26274 - _ZN2at6native18elementwise_kernelILi128ELi4EZNS0_15gpu_kernel_implINS0_13AUnaryFunctorIhhhNS0_16BitwiseOrFunctorIhEEEEEEvRNS_18TensorIteratorBaseERKT_EUliE_EEviT1_)
        .other          _ZN2at6native18elementwise_kernelILi128ELi4EZNS0_15gpu_kernel_implINS0_13AUnaryFunctorIhhhNS0_16BitwiseOrFunctorIhEEEEEEvRNS_18TensorIteratorBaseERKT_EUliE_EEviT1_,@"STO_CUDA_ENTRY STV_DEFAULT"
_ZN2at6native18elementwise_kernelILi128ELi4EZNS0_15gpu_kernel_implINS0_13AUnaryFunctorIhhhNS0_16BitwiseOrFunctorIhEEEEEEvRNS_18TensorIteratorBaseERKT_EUliE_EEviT1_:
.text._ZN2at6native18elementwise_kernelILi128ELi4EZNS0_15gpu_kernel_implINS0_13AUnaryFunctorIhhhNS0_16BitwiseOrFunctorIhEEEEEEvRNS_18TensorIteratorBaseERKT_EUliE_EEviT1_:
        /* <DEDUP_REMOVED lines=314> */
.L_x_15958:
        /* <DEDUP_REMOVED lines=20> */
.L_x_15962:
[----:B------:R0:W5:Y:S01]  /*14e0*/  LDG.E.U8 R0, desc[UR36][R4.64] ;  /* 0x0000002404007981 */ /* 0x000162000c1e1100 */
[----:B------:R-:W-:Y:S05]  /*14f0*/  BRA `(.L_x_15964) ;  /* 0x0000000c00647947 */ /* 0x000fea0003800000 */
.L_x_15961:
        /* <DEDUP_REMOVED lines=8> */
.L_x_15966:
[----:B------:R3:W5:Y:S01]  /*1580*/  LDG.E.U8 R0, desc[UR36][R4.64] ;  /* 0x0000002404007981 */ /* 0x000762000c1e1100 */
[----:B------:R-:W-:Y:S05]  /*1590*/  BRA `(.L_x_15964) ;  /* 0x0000000c003c7947 */ /* 0x000fea0003800000 */
.L_x_15965:
[----:B------:R0:W5:Y:S01]  /*15a0*/  LDG.E.U16 R0, desc[UR36][R4.64] ;  /* 0x0000002404007981 */ /* 0x000162000c1e1500 */
[----:B------:R-:W-:Y:S05]  /*15b0*/  BRA `(.L_x_15964) ;  /* 0x0000000c00347947 */ /* 0x000fea0003800000 */
.L_x_15960:
        /* <DEDUP_REMOVED lines=10> */
.L_x_15968:
[----:B------:R-:W2:Y:S02]  /*1660*/  LDG.E.U16 R2, desc[UR36][R4.64] ;  /* 0x0000002404027981 */ /* 0x000ea4000c1e1500 */
[----:B--2---:R-:W-:-:S06]  /*1670*/  HADD2.F32 R2, -RZ, R2.H0_H0 ;  /* 0x20000002ff027230 */ /* 0x004fcc0000004100 */
[----:B------:R-:W0:Y:S02]  /*1680*/  F2I.S64.TRUNC R2, R2 ;  /* 0x0000000200027311 */ /* 0x000e24000020d900 */
[----:B0-----:R-:W-:Y:S01]  /*1690*/  PRMT R0, R2, 0x7610, R0 ;  /* 0x0000761002007816 */ /* 0x001fe20000000000 */
[----:B------:R-:W-:Y:S06]  /*16a0*/  BRA `(.L_x_15964) ;  /* 0x0000000800f87947 */ /* 0x000fec0003800000 */
.L_x_15967:
        /* <DEDUP_REMOVED lines=10> */
.L_x_15970:
[----:B------:R-:W2:Y:S02]  /*1750*/  LDG.E.U16 R4, desc[UR36][R4.64] ;  /* 0x0000002404047981 */ /* 0x000ea4000c1e1500 */
[----:B--2---:R-:W-:-:S06]  /*1760*/  HADD2.F32 R2, -RZ, R4.H0_H0 ;  /* 0x20000004ff027230 */ /* 0x004fcc0000004100 */
[----:B------:R-:W0:Y:S02]  /*1770*/  F2I.S64.TRUNC R2, R2 ;  /* 0x0000000200027311 */ /* 0x000e24000020d900 */
[----:B0-----:R-:W-:Y:S01]  /*1780*/  PRMT R0, R2, 0x7610, R0 ;  /* 0x0000761002007816 */ /* 0x001fe20000000000 */
[----:B------:R-:W-:Y:S06]  /*1790*/  BRA `(.L_x_15964) ;  /* 0x0000000800bc7947 */ /* 0x000fec0003800000 */
.L_x_15969:
[----:B------:R-:W2:Y:S02]  /*17a0*/  LDG.E.64 R2, desc[UR36][R4.64] ;  /* 0x0000002404027981 */ /* 0x000ea4000c1e1b00 */
[----:B--2---:R-:W0:Y:S02]  /*17b0*/  F2I.S64.F64.TRUNC R2, R2 ;  /* 0x0000000200027311 */ /* 0x004e24000030d900 */
[----:B0-----:R-:W-:Y:S01]  /*17c0*/  PRMT R0, R2, 0x7610, R0 ;  /* 0x0000761002007816 */ /* 0x001fe20000000000 */
[----:B------:R-:W-:Y:S06]  /*17d0*/  BRA `(.L_x_15964) ;  /* 0x0000000800ac7947 */ /* 0x000fec0003800000 */
.L_x_15959:
        /* <DEDUP_REMOVED lines=12> */
.L_x_15973:
[----:B------:R-:W2:Y:S02]  /*18a0*/  LDG.E.64 R4, desc[UR36][R4.64] ;  /* 0x0000002404047981 */ /* 0x000ea4000c1e1b00 */
[----:B--2---:R-:W0:Y:S02]  /*18b0*/  F2I.S64.F64.TRUNC R2, R4 ;  /* 0x0000000400027311 */ /* 0x004e24000030d900 */
[----:B0-----:R-:W-:Y:S01]  /*18c0*/  PRMT R0, R2, 0x7610, R0 ;  /* 0x0000761002007816 */ /* 0x001fe20000000000 */
[----:B------:R-:W-:Y:S06]  /*18d0*/  BRA `(.L_x_15964) ;  /* 0x00000008006c7947 */ /* 0x000fec0003800000 */
.L_x_15972:
        /* <DEDUP_REMOVED lines=28> */
.L_x_15975:
        /* <DEDUP_REMOVED lines=15> */
.L_x_15974:
[----:B------:R-:W2:Y:S02]  /*1b90*/  LDG.E.U16 R2, desc[UR36][R4.64] ;  /* 0x0000002404027981 */ /* 0x000ea4000c1e1500 */
[----:B--2---:R-:W-:-:S06]  /*1ba0*/  IMAD.U32 R2, R2, 0x10000, RZ ;  /* 0x0001000002027824 */ /* 0x004fcc00078e00ff */
[----:B------:R-:W0:Y:S02]  /*1bb0*/  F2I.S64.TRUNC R2, R2 ;  /* 0x0000000200027311 */ /* 0x000e24000020d900 */
[----:B0-----:R-:W-:Y:S01]  /*1bc0*/  PRMT R0, R2, 0x7610, R0 ;  /* 0x0000761002007816 */ /* 0x001fe20000000000 */
[----:B------:R-:W-:Y:S06]  /*1bd0*/  BRA `(.L_x_15964) ;  /* 0x0000000400ac7947 */ /* 0x000fec0003800000 */
.L_x_15971:
        /* <DEDUP_REMOVED lines=10> */
.L_x_15978:
        /* <DEDUP_REMOVED lines=21> */
.L_x_15982:
[----:B------:R-:W-:Y:S05]  /*1dd0*/  BSYNC B1 ;  /* 0x0000000000017941 */ /* 0x000fea0003800000 */
.L_x_15981:
[----:B------:R-:W-:Y:S01]  /*1de0*/  IMAD.SHL.U32 R2, R2, 0x100000, RZ ;  /* 0x0010000002027824 */ /* 0x000fe200078e00ff */
[----:B------:R-:W-:-:S04]  /*1df0*/  LEA R3, R0, 0x3b800000, 0x17 ;  /* 0x3b80000000037811 */ /* 0x000fc800078eb8ff */
[----:B------:R-:W-:-:S07]  /*1e00*/  LOP3.LUT R2, R3, R2, R4, 0xfe, !PT ;  /* 0x0000000203027212 */ /* 0x000fce00078efe04 */
.L_x_15980:
[----:B------:R-:W-:Y:S05]  /*1e10*/  BSYNC B0 ;  /* 0x0000000000007941 */ /* 0x000fea0003800000 */
.L_x_15979:
[----:B------:R-:W0:Y:S02]  /*1e20*/  F2I.S64.TRUNC R2, R2 ;  /* 0x0000000200027311 */ /* 0x000e24000020d900 */
[----:B0-----:R-:W-:Y:S01]  /*1e30*/  PRMT R0, R2, 0x7610, R0 ;  /* 0x0000761002007816 */ /* 0x001fe20000000000 */
[----:B------:R-:W-:Y:S06]  /*1e40*/  BRA `(.L_x_15964) ;  /* 0x0000000400107947 */ /* 0x000fec0003800000 */
.L_x_15977:
        /* <DEDUP_REMOVED lines=21> */
.L_x_15986:
[----:B------:R-:W-:Y:S05]  /*1fa0*/  BSYNC B1 ;  /* 0x0000000000017941 */ /* 0x000fea0003800000 */
.L_x_15985:
[----:B------:R-:W-:Y:S01]  /*1fb0*/  IMAD.SHL.U32 R2, R2, 0x200000, RZ ;  /* 0x0020000002027824 */ /* 0x000fe200078e00ff */
[----:B------:R-:W-:-:S04]  /*1fc0*/  LEA R3, R0, 0x37800000, 0x17 ;  /* 0x3780000000037811 */ /* 0x000fc800078eb8ff */
[----:B------:R-:W-:-:S07]  /*1fd0*/  LOP3.LUT R2, R3, R2, R4, 0xfe, !PT ;  /* 0x0000000203027212 */ /* 0x000fce00078efe04 */
.L_x_15984:
[----:B------:R-:W-:Y:S05]  /*1fe0*/  BSYNC B0 ;  /* 0x0000000000007941 */ /* 0x000fea0003800000 */
.L_x_15983:
[----:B------:R-:W0:Y:S02]  /*1ff0*/  F2I.S64.TRUNC R2, R2 ;  /* 0x0000000200027311 */ /* 0x000e24000020d900 */
[----:B0-----:R-:W-:Y:S01]  /*2000*/  PRMT R0, R2, 0x7610, R0 ;  /* 0x0000761002007816 */ /* 0x001fe20000000000 */
[----:B------:R-:W-:Y:S06]  /*2010*/  BRA `(.L_x_15964) ;  /* 0x00000000009c7947 */ /* 0x000fec0003800000 */
.L_x_15976:
        /* <DEDUP_REMOVED lines=14> */
.L_x_15990:
[----:B------:R-:W-:Y:S05]  /*2100*/  BSYNC B0 ;  /* 0x0000000000007941 */ /* 0x000fea0003800000 */
.L_x_15989:
[----:B------:R-:W0:Y:S02]  /*2110*/  F2I.S64.TRUNC R2, R2 ;  /* 0x0000000200027311 */ /* 0x000e24000020d900 */
[----:B0-----:R-:W-:Y:S01]  /*2120*/  PRMT R0, R2, 0x7610, R0 ;  /* 0x0000761002007816 */ /* 0x001fe20000000000 */
[----:B------:R-:W-:Y:S06]  /*2130*/  BRA `(.L_x_15964) ;  /* 0x0000000000547947 */ /* 0x000fec0003800000 */
.L_x_15963:
        /* <DEDUP_REMOVED lines=16> */
.L_x_15991:
[----:B------:R-:W-:Y:S01]  /*2240*/  PRMT R0, RZ, 0x7610, R0 ;  /* 0x00007610ff007816 */ /* 0x000fe20000000000 */
[----:B------:R-:W-:Y:S06]  /*2250*/  BRA `(.L_x_15964) ;  /* 0x00000000000c7947 */ /* 0x000fec0003800000 */
.L_x_15988:
[----:B------:R2:W5:Y:S01]  /*2260*/  LDG.E.U8 R0, desc[UR36][R4.64] ;  /* 0x0000002404007981 */ /* 0x000562000c1e1100 */
[----:B------:R-:W-:Y:S05]  /*2270*/  BRA `(.L_x_15964) ;  /* 0x0000000000047947 */ /* 0x000fea0003800000 */
.L_x_15987:
[----:B------:R1:W5:Y:S02]  /*2280*/  LDG.E.U8 R0, desc[UR36][R4.64] ;  /* 0x0000002404007981 */ /* 0x000364000c1e1100 */
.L_x_15964:
        /* <DEDUP_REMOVED lines=16> */
.L_x_15995:
[----:B------:R3:W-:Y:S01]  /*2390*/  STG.E.U8 desc[UR36][R16.64], R3 ;  /* 0x0000000310007986 */ /* 0x0007e2000c101124 */
[----:B------:R-:W-:Y:S05]  /*23a0*/  BRA `(.L_x_15997) ;  /* 0x0000000c00987947 */ /* 0x000fea0003800000 */
.L_x_15994:
        /* <DEDUP_REMOVED lines=10> */
.L_x_15999:
[----:B------:R-:W-:-:S05]  /*2450*/  LOP3.LUT R3, R3, 0xff, RZ, 0xc0, !PT ;  /* 0x000000ff03037812 */ /* 0x000fca00078ec0ff */
[----:B------:R1:W-:Y:S01]  /*2460*/  STG.E desc[UR36][R16.64], R3 ;  /* 0x0000000310007986 */ /* 0x0003e2000c101924 */
[----:B------:R-:W-:Y:S05]  /*2470*/  BRA `(.L_x_15997) ;  /* 0x0000000c00647947 */ /* 0x000fea0003800000 */
.L_x_15998:
[----:B------:R-:W-:-:S05]  /*2480*/  LOP3.LUT R3, R3, 0xff, RZ, 0xc0, !PT ;  /* 0x000000ff03037812 */ /* 0x000fca00078ec0ff */
[----:B------:R2:W-:Y:S01]  /*2490*/  STG.E.U16 desc[UR36][R16.64], R3 ;  /* 0x0000000310007986 */ /* 0x0005e2000c101524 */
[----:B------:R-:W-:Y:S05]  /*24a0*/  BRA `(.L_x_15997) ;  /* 0x0000000c00587947 */ /* 0x000fea0003800000 */
.L_x_15993:
        /* <DEDUP_REMOVED lines=10> */
.L_x_16001:
[----:B------:R-:W-:-:S04]  /*2550*/  LOP3.LUT R3, R3, 0xff, RZ, 0xc0, !PT ;  /* 0x000000ff03037812 */ /* 0x000fc800078ec0ff */
[----:B------:R-:W0:Y:S02]  /*2560*/  I2F.U16 R0, R3 ;  /* 0x0000000300007306 */ /* 0x000e240000101000 */
[----:B0-----:R-:W-:-:S05]  /*2570*/  F2FP.F16.F32.PACK_AB R0, RZ, R0 ;  /* 0x00000000ff00723e */ /* 0x001fca00000000ff */
[----:B------:R0:W-:Y:S01]  /*2580*/  STG.E.U16 desc[UR36][R16.64], R0 ;  /* 0x0000000010007986 */ /* 0x0001e2000c101524 */
[----:B------:R-:W-:Y:S05]  /*2590*/  BRA `(.L_x_15997) ;  /* 0x0000000c001c7947 */ /* 0x000fea0003800000 */
.L_x_16000:
        /* <DEDUP_REMOVED lines=11> */
.L_x_16003:
[----:B------:R-:W-:-:S06]  /*2650*/  LOP3.LUT R3, R3, 0xff, RZ, 0xc0, !PT ;  /* 0x000000ff03037812 */ /* 0x000fcc00078ec0ff */
[----:B------:R-:W0:Y:S02]  /*2660*/  I2F.U16 R3, R3 ;  /* 0x0000000300037306 */ /* 0x000e240000101000 */
[----:B0-----:R-:W-:-:S04]  /*2670*/  F2FP.F16.F32.PACK_AB R3, RZ, R3 ;  /* 0x00000003ff03723e */ /* 0x001fc800000000ff */
[----:B------:R-:W-:-:S05]  /*2680*/  PRMT R3, R3, 0x5410, RZ ;  /* 0x0000541003037816 */ /* 0x000fca00000000ff */
[----:B------:R0:W-:Y:S01]  /*2690*/  STG.E desc[UR36][R16.64], R3 ;  /* 0x0000000310007986 */ /* 0x0001e2000c101924 */
[----:B------:R-:W-:Y:S05]  /*26a0*/  BRA `(.L_x_15997) ;  /* 0x0000000800d87947 */ /* 0x000fea0003800000 */
.L_x_16002:
[----:B------:R-:W-:-:S06]  /*26b0*/  LOP3.LUT R3, R3, 0xff, RZ, 0xc0, !PT ;  /* 0x000000ff03037812 */ /* 0x000fcc00078ec0ff */
[----:B------:R-:W0:Y:S02]  /*26c0*/  I2F.F64.U16 R2, R3 ;  /* 0x0000000300027312 */ /* 0x000e240000101800 */
[----:B0-----:R0:W-:Y:S01]  /*26d0*/  STG.E.64 desc[UR36][R16.64], R2 ;  /* 0x0000000210007986 */ /* 0x0011e2000c101b24 */
[----:B------:R-:W-:Y:S05]  /*26e0*/  BRA `(.L_x_15997) ;  /* 0x0000000800c87947 */ /* 0x000fea0003800000 */
.L_x_15992:
        /* <DEDUP_REMOVED lines=12> */
.L_x_16006:
[----:B------:R-:W-:Y:S02]  /*27b0*/  LOP3.LUT R4, R3, 0xff, RZ, 0xc0, !PT ;  /* 0x000000ff03047812 */ /* 0x000fe400078ec0ff */
[----:B------:R-:W-:-:S04]  /*27c0*/  CS2R R6, SRZ ;  /* 0x0000000000067805 */ /* 0x000fc8000001ff00 */
[----:B------:R-:W0:Y:S02]  /*27d0*/  I2F.F64.U16 R4, R4 ;  /* 0x0000000400047312 */ /* 0x000e240000101800 */
[----:B0-----:R0:W-:Y:S01]  /*27e0*/  STG.E.128 desc[UR36][R16.64], R4 ;  /* 0x0000000410007986 */ /* 0x0011e2000c101d24 */
[----:B------:R-:W-:Y:S05]  /*27f0*/  BRA `(.L_x_15997) ;  /* 0x0000000800847947 */ /* 0x000fea0003800000 */
.L_x_16005:
        /* <DEDUP_REMOVED lines=22> */
.L_x_16010:
[----:B------:R-:W-:Y:S05]  /*2960*/  BSYNC B0 ;  /* 0x0000000000007941 */ /* 0x000fea0003800000 */
.L_x_16009:
[----:B------:R-:W-:-:S05]  /*2970*/  LOP3.LUT R3, R0, R3, RZ, 0xfc, !PT ;  /* 0x0000000300037212 */ /* 0x000fca00078efcff */
[----:B------:R0:W-:Y:S01]  /*2980*/  STG.E.U8 desc[UR36][R16.64], R3 ;  /* 0x0000000310007986 */ /* 0x0001e2000c101124 */
[----:B------:R-:W-:Y:S05]  /*2990*/  BRA `(.L_x_15997) ;  /* 0x00000008001c7947 */ /* 0x000fea0003800000 */
.L_x_16008:
        /* <DEDUP_REMOVED lines=14> */
.L_x_16012:
[----:B------:R-:W-:Y:S01]  /*2a80*/  IMAD.MOV.U32 R0, RZ, RZ, 0x7f ;  /* 0x0000007fff007424 */ /* 0x000fe200078e00ff */
[----:B------:R-:W-:-:S04]  /*2a90*/  ISETP.GT.U32.AND P0, PT, R2, 0x7f800000, PT ;  /* 0x7f8000000200780c */ /* 0x000fc80003f04070 */
[----:B------:R-:W-:-:S09]  /*2aa0*/  SEL R0, R0, 0x7c, P0 ;  /* 0x0000007c00007807 */ /* 0x000fd20000000000 */
.L_x_16013:
[----:B------:R-:W-:Y:S05]  /*2ab0*/  BSYNC B0 ;  /* 0x0000000000007941 */ /* 0x000fea0003800000 */
.L_x_16011:
[----:B------:R-:W-:-:S04]  /*2ac0*/  LOP3.LUT R2, R3, 0x80000000, RZ, 0xc0, !PT ;  /* 0x8000000003027812 */ /* 0x000fc800078ec0ff */
[----:B------:R-:W-:-:S04]  /*2ad0*/  SHF.R.U32.HI R3, RZ, 0x18, R2 ;  /* 0x00000018ff037819 */ /* 0x000fc80000011602 */
[----:B------:R-:W-:-:S05]  /*2ae0*/  LOP3.LUT R3, R0, R3, RZ, 0xfc, !PT ;  /* 0x0000000300037212 */ /* 0x000fca00078efcff */
[----:B------:R0:W-:Y:S01]  /*2af0*/  STG.E.U8 desc[UR36][R16.64], R3 ;  /* 0x0000000310007986 */ /* 0x0001e2000c101124 */
[----:B------:R-:W-:Y:S05]  /*2b00*/  BRA `(.L_x_15997) ;  /* 0x0000000400c07947 */ /* 0x000fea0003800000 */
.L_x_16007:
[----:B------:R-:W-:-:S04]  /*2b10*/  LOP3.LUT R3, R3, 0xff, RZ, 0xc0, !PT ;  /* 0x000000ff03037812 */ /* 0x000fc800078ec0ff */
[----:B------:R-:W0:Y:S02]  /*2b20*/  I2F.U16 R0, R3 ;  /* 0x0000000300007306 */ /* 0x000e240000101000 */
[----:B0-----:R-:W-:-:S05]  /*2b30*/  F2FP.BF16.F32.PACK_AB R0, RZ, R0 ;  /* 0x00000000ff00723e */ /* 0x001fca00000010ff */
[----:B------:R0:W-:Y:S01]  /*2b40*/  STG.E.U16 desc[UR36][R16.64], R0 ;  /* 0x0000000010007986 */ /* 0x0001e2000c101524 */
[----:B------:R-:W-:Y:S05]  /*2b50*/  BRA `(.L_x_15997) ;  /* 0x0000000400ac7947 */ /* 0x000fea0003800000 */
.L_x_16004:
        /* <DEDUP_REMOVED lines=11> */
.L_x_16016:
        /* <DEDUP_REMOVED lines=18> */
.L_x_16019:
[----:B------:R-:W-:-:S04]  /*2d30*/  LOP3.LUT R2, R3, 0x80000000, RZ, 0xc0, !PT ;  /* 0x8000000003027812 */ /* 0x000fc800078ec0ff */
[----:B------:R-:W-:-:S04]  /*2d40*/  SHF.R.U32.HI R3, RZ, 0x18, R2 ;  /* 0x00000018ff037819 */ /* 0x000fc80000011602 */
[----:B------:R-:W-:-:S04]  /*2d50*/  LOP3.LUT R0, R0, R3, RZ, 0xfc, !PT ;  /* 0x0000000300007212 */ /* 0x000fc800078efcff */
[----:B------:R-:W-:-:S07]  /*2d60*/  PRMT R8, R0, 0x7610, R8 ;  /* 0x0000761000087816 */ /* 0x000fce0000000008 */
.L_x_16018:
[----:B------:R-:W-:Y:S05]  /*2d70*/  BSYNC B0 ;  /* 0x0000000000007941 */ /* 0x000fea0003800000 */
.L_x_16017:
[----:B------:R0:W-:Y:S01]  /*2d80*/  STG.E.U8 desc[UR36][R16.64], R8 ;  /* 0x0000000810007986 */ /* 0x0001e2000c101124 */
[----:B------:R-:W-:Y:S05]  /*2d90*/  BRA `(.L_x_15997) ;  /* 0x00000004001c7947 */ /* 0x000fea0003800000 */
.L_x_16015:
        /* <DEDUP_REMOVED lines=18> */
.L_x_16022:
[----:B------:R-:W-:-:S04]  /*2ec0*/  LOP3.LUT R2, R3, 0x80000000, RZ, 0xc0, !PT ;  /* 0x8000000003027812 */ /* 0x000fc800078ec0ff */
[----:B------:R-:W-:-:S04]  /*2ed0*/  SHF.R.U32.HI R3, RZ, 0x18, R2 ;  /* 0x00000018ff037819 */ /* 0x000fc80000011602 */
[----:B------:R-:W-:-:S04]  /*2ee0*/  LOP3.LUT R0, R0, R3, RZ, 0xfc, !PT ;  /* 0x0000000300007212 */ /* 0x000fc800078efcff */
[----:B------:R-:W-:-:S07]  /*2ef0*/  PRMT R8, R0, 0x7610, R8 ;  /* 0x0000761000087816 */ /* 0x000fce0000000008 */
.L_x_16021:
[----:B------:R-:W-:Y:S05]  /*2f00*/  BSYNC B0 ;  /* 0x0000000000007941 */ /* 0x000fea0003800000 */
.L_x_16020:
[----:B------:R0:W-:Y:S01]  /*2f10*/  STG.E.U8 desc[UR36][R16.64], R8 ;  /* 0x0000000810007986 */ /* 0x0001e2000c101124 */
[----:B------:R-:W-:Y:S05]  /*2f20*/  BRA `(.L_x_15997) ;  /* 0x0000000000b87947 */ /* 0x000fea0003800000 */
.L_x_16014:
        /* <DEDUP_REMOVED lines=23> */
.L_x_15996:
        /* <DEDUP_REMOVED lines=16> */
.L_x_16025:
[----:B------:R-:W-:Y:S05]  /*31a0*/  BRA `(.L_x_15997) ;  /* 0x0000000000187947 */ /* 0x000fea0003800000 */
.L_x_16024:
[----:B------:R-:W-:Y:S01]  /*31b0*/  LOP3.LUT R2, R3, 0xff, RZ, 0xc0, !PT ;  /* 0x000000ff03027812 */ /* 0x000fe200078ec0ff */
[----:B------:R-:W-:-:S05]  /*31c0*/  IMAD.MOV.U32 R3, RZ, RZ, RZ ;  /* 0x000000ffff037224 */ /* 0x000fca00078e00ff */
[----:B------:R0:W-:Y:S01]  /*31d0*/  STG.E.64 desc[UR36][R16.64], R2 ;  /* 0x0000000210007986 */ /* 0x0001e2000c101b24 */
[----:B------:R-:W-:Y:S05]  /*31e0*/  BRA `(.L_x_15997) ;  /* 0x0000000000087947 */ /* 0x000fea0003800000 */
.L_x_16023:
[----:B------:R-:W-:-:S05]  /*31f0*/  LOP3.LUT R3, R3, 0xff, RZ, 0xc0, !PT ;  /* 0x000000ff03037812 */ /* 0x000fca00078ec0ff */
[----:B------:R0:W-:Y:S02]  /*3200*/  STG.E desc[UR36][R16.64], R3 ;  /* 0x0000000310007986 */ /* 0x0001e4000c101924 */
.L_x_15997:
[----:B------:R-:W-:-:S04]  /*3210*/  IMAD R18, R23, 0x200, R18 ;  /* 0x0000020017127824 */ /* 0x000fc800078e0212 */
[----:B------:R-:W-:-:S07]  /*3220*/  VIADD R19, R18, 0x80 ;  /* 0x0000008012137836 */ /* 0x000fce0000000000 */
.L_x_15957:
[----:B------:R-:W-:Y:S05]  /*3230*/  BSYNC B6 ;  /* 0x0000000000067941 */ /* 0x000fea0003800000 */
.L_x_15956:
        /* <DEDUP_REMOVED lines=307> */
.L_x_16028:
        /* <DEDUP_REMOVED lines=20> */
.L_x_16032:
[----:B------:R0:W5:Y:S01]  /*46b0*/  LDG.E.U8 R0, desc[UR36][R4.64] ;  /* 0x0000002404007981 */ /* 0x000162000c1e1100 */
[----:B------:R-:W-:Y:S05]  /*46c0*/  BRA `(.L_x_16034) ;  /* 0x0000000c00647947 */ /* 0x000fea0003800000 */
.L_x_16031:
        /* <DEDUP_REMOVED lines=8> */
.L_x_16036:
[----:B------:R4:W5:Y:S01]  /*4750*/  LDG.E.U8 R0, desc[UR36][R4.64] ;  /* 0x0000002404007981 */ /* 0x000962000c1e1100 */
[----:B------:R-:W-:Y:S05]  /*4760*/  BRA `(.L_x_16034) ;  /* 0x0000000c003c7947 */ /* 0x000fea0003800000 */
.L_x_16035:
[----:B------:R3:W5:Y:S01]  /*4770*/  LDG.E.U16 R0, desc[UR36][R4.64] ;  /* 0x0000002404007981 */ /* 0x000762000c1e1500 */
[----:B------:R-:W-:Y:S05]  /*4780*/  BRA `(.L_x_16034) ;  /* 0x0000000c00347947 */ /* 0x000fea0003800000 */
.L_x_16030:
        /* <DEDUP_REMOVED lines=10> */
.L_x_16038:
[----:B------:R-:W2:Y:S02]  /*4830*/  LDG.E.U16 R2, desc[UR36][R4.64] ;  /* 0x0000002404027981 */ /* 0x000ea4000c1e1500 */
[----:B--2---:R-:W-:-:S06]  /*4840*/  HADD2.F32 R2, -RZ, R2.H0_H0 ;  /* 0x20000002ff027230 */ /* 0x004fcc0000004100 */
[----:B------:R-:W0:Y:S02]  /*4850*/  F2I.S64.TRUNC R2, R2 ;  /* 0x0000000200027311 */ /* 0x000e24000020d900 */
[----:B0-----:R-:W-:Y:S01]  /*4860*/  PRMT R0, R2, 0x7610, R0 ;  /* 0x0000761002007816 */ /* 0x001fe20000000000 */
[----:B------:R-:W-:Y:S06]  /*4870*/  BRA `(.L_x_16034) ;  /* 0x0000000800f87947 */ /* 0x000fec0003800000 */
.L_x_16037:
        /* <DEDUP_REMOVED lines=10> */
.L_x_16040:
[----:B------:R-:W2:Y:S02]  /*4920*/  LDG.E.U16 R4, desc[UR36][R4.64] ;  /* 0x0000002404047981 */ /* 0x000ea4000c1e1500 */
[----:B--2---:R-:W-:-:S06]  /*4930*/  HADD2.F32 R2, -RZ, R4.H0_H0 ;  /* 0x20000004ff027230 */ /* 0x004fcc0000004100 */
[----:B------:R-:W0:Y:S02]  /*4940*/  F2I.S64.TRUNC R2, R2 ;  /* 0x0000000200027311 */ /* 0x000e24000020d900 */
[----:B0-----:R-:W-:Y:S01]  /*4950*/  PRMT R0, R2, 0x7610, R0 ;  /* 0x0000761002007816 */ /* 0x001fe20000000000 */
[----:B------:R-:W-:Y:S06]  /*4960*/  BRA `(.L_x_16034) ;  /* 0x0000000800bc7947 */ /* 0x000fec0003800000 */
.L_x_16039:
[----:B------:R-:W2:Y:S02]  /*4970*/  LDG.E.64 R2, desc[UR36][R4.64] ;  /* 0x0000002404027981 */ /* 0x000ea4000c1e1b00 */
[----:B--2---:R-:W0:Y:S02]  /*4980*/  F2I.S64.F64.TRUNC R2, R2 ;  /* 0x0000000200027311 */ /* 0x004e24000030d900 */
[----:B0-----:R-:W-:Y:S01]  /*4990*/  PRMT R0, R2, 0x7610, R0 ;  /* 0x0000761002007816 */ /* 0x001fe20000000000 */
[----:B------:R-:W-:Y:S06]  /*49a0*/  BRA `(.L_x_16034) ;  /* 0x0000000800ac7947 */ /* 0x000fec0003800000 */
.L_x_16029:
        /* <DEDUP_REMOVED lines=12> */
.L_x_16043:
[----:B------:R-:W2:Y:S02]  /*4a70*/  LDG.E.64 R4, desc[UR36][R4.64] ;  /* 0x0000002404047981 */ /* 0x000ea4000c1e1b00 */
[----:B--2---:R-:W0:Y:S02]  /*4a80*/  F2I.S64.F64.TRUNC R2, R4 ;  /* 0x0000000400027311 */ /* 0x004e24000030d900 */
[----:B0-----:R-:W-:Y:S01]  /*4a90*/  PRMT R0, R2, 0x7610, R0 ;  /* 0x0000761002007816 */ /* 0x001fe20000000000 */
[----:B------:R-:W-:Y:S06]  /*4aa0*/  BRA `(.L_x_16034) ;  /* 0x00000008006c7947 */ /* 0x000fec0003800000 */
.L_x_16042:
        /* <DEDUP_REMOVED lines=28> */
.L_x_16045:
        /* <DEDUP_REMOVED lines=15> */
.L_x_16044:
[----:B------:R-:W2:Y:S02]  /*4d60*/  LDG.E.U16 R2, desc[UR36][R4.64] ;  /* 0x0000002404027981 */ /* 0x000ea4000c1e1500 */
[----:B--2---:R-:W-:-:S06]  /*4d70*/  IMAD.U32 R2, R2, 0x10000, RZ ;  /* 0x0001000002027824 */ /* 0x004fcc00078e00ff */
[----:B------:R-:W0:Y:S02]  /*4d80*/  F2I.S64.TRUNC R2, R2 ;  /* 0x0000000200027311 */ /* 0x000e24000020d900 */
[----:B0-----:R-:W-:Y:S01]  /*4d90*/  PRMT R0, R2, 0x7610, R0 ;  /* 0x0000761002007816 */ /* 0x001fe20000000000 */
[----:B------:R-:W-:Y:S06]  /*4da0*/  BRA `(.L_x_16034) ;  /* 0x0000000400ac7947 */ /* 0x000fec0003800000 */
.L_x_16041:
        /* <DEDUP_REMOVED lines=10> */
.L_x_16048:
        /* <DEDUP_REMOVED lines=21> */
.L_x_16052:
[----:B------:R-:W-:Y:S05]  /*4fa0*/  BSYNC B1 ;  /* 0x0000000000017941 */ /* 0x000fea0003800000 */
.L_x_16051:
[----:B------:R-:W-:Y:S01]  /*4fb0*/  IMAD.SHL.U32 R2, R2, 0x100000, RZ ;  /* 0x0010000002027824 */ /* 0x000fe200078e00ff */
[----:B------:R-:W-:-:S04]  /*4fc0*/  LEA R3, R0, 0x3b800000, 0x17 ;  /* 0x3b80000000037811 */ /* 0x000fc800078eb8ff */
[----:B------:R-:W-:-:S07]  /*4fd0*/  LOP3.LUT R2, R3, R2, R4, 0xfe, !PT ;  /* 0x0000000203027212 */ /* 0x000fce00078efe04 */
.L_x_16050:
[----:B------:R-:W-:Y:S05]  /*4fe0*/  BSYNC B0 ;  /* 0x0000000000007941 */ /* 0x000fea0003800000 */
.L_x_16049:
[----:B------:R-:W0:Y:S02]  /*4ff0*/  F2I.S64.TRUNC R2, R2 ;  /* 0x0000000200027311 */ /* 0x000e24000020d900 */
[----:B0-----:R-:W-:Y:S01]  /*5000*/  PRMT R0, R2, 0x7610, R0 ;  /* 0x0000761002007816 */ /* 0x001fe20000000000 */
[----:B------:R-:W-:Y:S06]  /*5010*/  BRA `(.L_x_16034) ;  /* 0x0000000400107947 */ /* 0x000fec0003800000 */
.L_x_16047:
        /* <DEDUP_REMOVED lines=21> */
.L_x_16056:
[----:B------:R-:W-:Y:S05]  /*5170*/  BSYNC B1 ;  /* 0x0000000000017941 */ /* 0x000fea0003800000 */
.L_x_16055:
[----:B------:R-:W-:Y:S01]  /*5180*/  IMAD.SHL.U32 R2, R2, 0x200000, RZ ;  /* 0x0020000002027824 */ /* 0x000fe200078e00ff */
[----:B------:R-:W-:-:S04]  /*5190*/  LEA R3, R0, 0x37800000, 0x17 ;  /* 0x3780000000037811 */ /* 0x000fc800078eb8ff */
[----:B------:R-:W-:-:S07]  /*51a0*/  LOP3.LUT R2, R3, R2, R4, 0xfe, !PT ;  /* 0x0000000203027212 */ /* 0x000fce00078efe04 */
.L_x_16054:
[----:B------:R-:W-:Y:S05]  /*51b0*/  BSYNC B0 ;  /* 0x0000000000007941 */ /* 0x000fea0003800000 */
.L_x_16053:
[----:B------:R-:W0:Y:S02]  /*51c0*/  F2I.S64.TRUNC R2, R2 ;  /* 0x0000000200027311 */ /* 0x000e24000020d900 */
[----:B0-----:R-:W-:Y:S01]  /*51d0*/  PRMT R0, R2, 0x7610, R0 ;  /* 0x0000761002007816 */ /* 0x001fe20000000000 */
[----:B------:R-:W-:Y:S06]  /*51e0*/  BRA `(.L_x_16034) ;  /* 0x00000000009c7947 */ /* 0x000fec0003800000 */
.L_x_16046:
        /* <DEDUP_REMOVED lines=14> */
.L_x_16060:
[----:B------:R-:W-:Y:S05]  /*52d0*/  BSYNC B0 ;  /* 0x0000000000007941 */ /* 0x000fea0003800000 */
.L_x_16059:
[----:B------:R-:W0:Y:S02]  /*52e0*/  F2I.S64.TRUNC R2, R2 ;  /* 0x0000000200027311 */ /* 0x000e24000020d900 */
[----:B0-----:R-:W-:Y:S01]  /*52f0*/  PRMT R0, R2, 0x7610, R0 ;  /* 0x0000761002007816 */ /* 0x001fe20000000000 */
[----:B------:R-:W-:Y:S06]  /*5300*/  BRA `(.L_x_16034) ;  /* 0x0000000000547947 */ /* 0x000fec0003800000 */
.L_x_16033:
        /* <DEDUP_REMOVED lines=16> */
.L_x_16061:
[----:B------:R-:W-:Y:S01]  /*5410*/  PRMT R0, RZ, 0x7610, R0 ;  /* 0x00007610ff007816 */ /* 0x000fe20000000000 */
[----:B------:R-:W-:Y:S06]  /*5420*/  BRA `(.L_x_16034) ;  /* 0x00000000000c7947 */ /* 0x000fec0003800000 */
.L_x_16058:
[----:B------:R2:W5:Y:S01]  /*5430*/  LDG.E.U8 R0, desc[UR36][R4.64] ;  /* 0x0000002404007981 */ /* 0x000562000c1e1100 */
[----:B------:R-:W-:Y:S05]  /*5440*/  BRA `(.L_x_16034) ;  /* 0x0000000000047947 */ /* 0x000fea0003800000 */
.L_x_16057:
[----:B------:R1:W5:Y:S02]  /*5450*/  LDG.E.U8 R0, desc[UR36][R4.64] ;  /* 0x0000002404007981 */ /* 0x000364000c1e1100 */
.L_x_16034:
        /* <DEDUP_REMOVED lines=16> */
.L_x_16065:
[----:B------:R0:W-:Y:S01]  /*5560*/  STG.E.U8 desc[UR36][R16.64], R3 ;  /* 0x0000000310007986 */ /* 0x0001e2000c101124 */
[----:B------:R-:W-:Y:S05]  /*5570*/  BRA `(.L_x_16067) ;  /* 0x0000000c00987947 */ /* 0x000fea0003800000 */
.L_x_16064:
        /* <DEDUP_REMOVED lines=10> */
.L_x_16069:
[----:B------:R-:W-:-:S05]  /*5620*/  LOP3.LUT R3, R3, 0xff, RZ, 0xc0, !PT ;  /* 0x000000ff03037812 */ /* 0x000fca00078ec0ff */
[----:B------:R0:W-:Y:S01]  /*5630*/  STG.E desc[UR36][R16.64], R3 ;  /* 0x0000000310007986 */ /* 0x0001e2000c101924 */
[----:B------:R-:W-:Y:S05]  /*5640*/  BRA `(.L_x_16067) ;  /* 0x0000000c00647947 */ /* 0x000fea0003800000 */
.L_x_16068:
[----:B------:R-:W-:-:S05]  /*5650*/  LOP3.LUT R3, R3, 0xff, RZ, 0xc0, !PT ;  /* 0x000000ff03037812 */ /* 0x000fca00078ec0ff */
[----:B------:R0:W-:Y:S01]  /*5660*/  STG.E.U16 desc[UR36][R16.64], R3 ;  /* 0x0000000310007986 */ /* 0x0001e2000c101524 */
[----:B------:R-:W-:Y:S05]  /*5670*/  BRA `(.L_x_16067) ;  /* 0x0000000c00587947 */ /* 0x000fea0003800000 */
.L_x_16063:
        /* <DEDUP_REMOVED lines=10> */
.L_x_16071:
[----:B------:R-:W-:-:S04]  /*5720*/  LOP3.LUT R3, R3, 0xff, RZ, 0xc0, !PT ;  /* 0x000000ff03037812 */ /* 0x000fc800078ec0ff */
[----:B------:R-:W0:Y:S02]  /*5730*/  I2F.U16 R0, R3 ;  /* 0x0000000300007306 */ /* 0x000e240000101000 */
[----:B0-----:R-:W-:-:S05]  /*5740*/  F2FP.F16.F32.PACK_AB R0, RZ, R0 ;  /* 0x00000000ff00723e */ /* 0x001fca00000000ff */
[----:B------:R0:W-:Y:S01]  /*5750*/  STG.E.U16 desc[UR36][R16.64], R0 ;  /* 0x0000000010007986 */ /* 0x0001e2000c101524 */
[----:B------:R-:W-:Y:S05]  /*5760*/  BRA `(.L_x_16067) ;  /* 0x0000000c001c7947 */ /* 0x000fea0003800000 */
.L_x_16070:
        /* <DEDUP_REMOVED lines=11> */
.L_x_16073:
[----:B------:R-:W-:-:S06]  /*5820*/  LOP3.LUT R3, R3, 0xff, RZ, 0xc0, !PT ;  /* 0x000000ff03037812 */ /* 0x000fcc00078ec0ff */
[----:B------:R-:W0:Y:S02]  /*5830*/  I2F.U16 R3, R3 ;  /* 0x0000000300037306 */ /* 0x000e240000101000 */
[----:B0-----:R-:W-:-:S04]  /*5840*/  F2FP.F16.F32.PACK_AB R3, RZ, R3 ;  /* 0x00000003ff03723e */ /* 0x001fc800000000ff */
[----:B------:R-:W-:-:S05]  /*5850*/  PRMT R3, R3, 0x5410, RZ ;  /* 0x0000541003037816 */ /* 0x000fca00000000ff */
[----:B------:R0:W-:Y:S01]  /*5860*/  STG.E desc[UR36][R16.64], R3 ;  /* 0x0000000310007986 */ /* 0x0001e2000c101924 */
[----:B------:R-:W-:Y:S05]  /*5870*/  BRA `(.L_x_16067) ;  /* 0x0000000800d87947 */ /* 0x000fea0003800000 */
.L_x_16072:
[----:B------:R-:W-:-:S06]  /*5880*/  LOP3.LUT R3, R3, 0xff, RZ, 0xc0, !PT ;  /* 0x000000ff03037812 */ /* 0x000fcc00078ec0ff */
[----:B------:R-:W0:Y:S02]  /*5890*/  I2F.F64.U16 R2, R3 ;  /* 0x0000000300027312 */ /* 0x000e240000101800 */
[----:B0-----:R0:W-:Y:S01]  /*58a0*/  STG.E.64 desc[UR36][R16.64], R2 ;  /* 0x0000000210007986 */ /* 0x0011e2000c101b24 */
[----:B------:R-:W-:Y:S05]  /*58b0*/  BRA `(.L_x_16067) ;  /* 0x0000000800c87947 */ /* 0x000fea0003800000 */
.L_x_16062:
        /* <DEDUP_REMOVED lines=12> */
.L_x_16076:
[----:B------:R-:W-:Y:S02]  /*5980*/  LOP3.LUT R4, R3, 0xff, RZ, 0xc0, !PT ;  /* 0x000000ff03047812 */ /* 0x000fe400078ec0ff */
[----:B------:R-:W-:-:S04]  /*5990*/  CS2R R6, SRZ ;  /* 0x0000000000067805 */ /* 0x000fc8000001ff00 */
[----:B------:R-:W0:Y:S02]  /*59a0*/  I2F.F64.U16 R4, R4 ;  /* 0x0000000400047312 */ /* 0x000e240000101800 */
[----:B0-----:R0:W-:Y:S01]  /*59b0*/  STG.E.128 desc[UR36][R16.64], R4 ;  /* 0x0000000410007986 */ /* 0x0011e2000c101d24 */
[----:B------:R-:W-:Y:S05]  /*59c0*/  BRA `(.L_x_16067) ;  /* 0x0000000800847947 */ /* 0x000fea0003800000 */
.L_x_16075:
        /* <DEDUP_REMOVED lines=22> */
.L_x_16080:
[----:B------:R-:W-:Y:S05]  /*5b30*/  BSYNC B0 ;  /* 0x0000000000007941 */ /* 0x000fea0003800000 */
.L_x_16079:
[----:B------:R-:W-:-:S05]  /*5b40*/  LOP3.LUT R3, R0, R3, RZ, 0xfc, !PT ;  /* 0x0000000300037212 */ /* 0x000fca00078efcff */
[----:B------:R0:W-:Y:S01]  /*5b50*/  STG.E.U8 desc[UR36][R16.64], R3 ;  /* 0x0000000310007986 */ /* 0x0001e2000c101124 */
[----:B------:R-:W-:Y:S05]  /*5b60*/  BRA `(.L_x_16067) ;  /* 0x00000008001c7947 */ /* 0x000fea0003800000 */
.L_x_16078:
        /* <DEDUP_REMOVED lines=14> */
.L_x_16082:
[----:B------:R-:W-:Y:S01]  /*5c50*/  IMAD.MOV.U32 R0, RZ, RZ, 0x7f ;  /* 0x0000007fff007424 */ /* 0x000fe200078e00ff */
[----:B------:R-:W-:-:S04]  /*5c60*/  ISETP.GT.U32.AND P0, PT, R2, 0x7f800000, PT ;  /* 0x7f8000000200780c */ /* 0x000fc80003f04070 */
[----:B------:R-:W-:-:S09]  /*5c70*/  SEL R0, R0, 0x7c, P0 ;  /* 0x0000007c00007807 */ /* 0x000fd20000000000 */
.L_x_16083:
[----:B------:R-:W-:Y:S05]  /*5c80*/  BSYNC B0 ;  /* 0x0000000000007941 */ /* 0x000fea0003800000 */
.L_x_16081:
[----:B------:R-:W-:-:S04]  /*5c90*/  LOP3.LUT R2, R3, 0x80000000, RZ, 0xc0, !PT ;  /* 0x8000000003027812 */ /* 0x000fc800078ec0ff */
[----:B------:R-:W-:-:S04]  /*5ca0*/  SHF.R.U32.HI R3, RZ, 0x18, R2 ;  /* 0x00000018ff037819 */ /* 0x000fc80000011602 */
[----:B------:R-:W-:-:S05]  /*5cb0*/  LOP3.LUT R3, R0, R3, RZ, 0xfc, !PT ;  /* 0x0000000300037212 */ /* 0x000fca00078efcff */
[----:B------:R0:W-:Y:S01]  /*5cc0*/  STG.E.U8 desc[UR36][R16.64], R3 ;  /* 0x0000000310007986 */ /* 0x0001e2000c101124 */
[----:B------:R-:W-:Y:S05]  /*5cd0*/  BRA `(.L_x_16067) ;  /* 0x0000000400c07947 */ /* 0x000fea0003800000 */
.L_x_16077:
[----:B------:R-:W-:-:S04]  /*5ce0*/  LOP3.LUT R3, R3, 0xff, RZ, 0xc0, !PT ;  /* 0x000000ff03037812 */ /* 0x000fc800078ec0ff */
[----:B------:R-:W0:Y:S02]  /*5cf0*/  I2F.U16 R0, R3 ;  /* 0x0000000300007306 */ /* 0x000e240000101000 */
[----:B0-----:R-:W-:-:S05]  /*5d00*/  F2FP.BF16.F32.PACK_AB R0, RZ, R0 ;  /* 0x00000000ff00723e */ /* 0x001fca00000010ff */
[----:B------:R0:W-:Y:S01]  /*5d10*/  STG.E.U16 desc[UR36][R16.64], R0 ;  /* 0x0000000010007986 */ /* 0x0001e2000c101524 */
[----:B------:R-:W-:Y:S05]  /*5d20*/  BRA `(.L_x_16067) ;  /* 0x0000000400ac7947 */ /* 0x000fea0003800000 */
.L_x_16074:
        /* <DEDUP_REMOVED lines=11> */
.L_x_16086:
        /* <DEDUP_REMOVED lines=18> */
.L_x_16089:
[----:B------:R-:W-:-:S04]  /*5f00*/  LOP3.LUT R2, R3, 0x80000000, RZ, 0xc0, !PT ;  /* 0x8000000003027812 */ /* 0x000fc800078ec0ff */
[----:B------:R-:W-:-:S04]  /*5f10*/  SHF.R.U32.HI R3, RZ, 0x18, R2 ;  /* 0x00000018ff037819 */ /* 0x000fc80000011602 */
[----:B------:R-:W-:-:S04]  /*5f20*/  LOP3.LUT R0, R0, R3, RZ, 0xfc, !PT ;  /* 0x0000000300007212 */ /* 0x000fc800078efcff */
[----:B------:R-:W-:-:S07]  /*5f30*/  PRMT R8, R0, 0x7610, R8 ;  /* 0x0000761000087816 */ /* 0x000fce0000000008 */
.L_x_16088:
[----:B------:R-:W-:Y:S05]  /*5f40*/  BSYNC B0 ;  /* 0x0000000000007941 */ /* 0x000fea0003800000 */
.L_x_16087:
[----:B------:R3:W-:Y:S01]  /*5f50*/  STG.E.U8 desc[UR36][R16.64], R8 ;  /* 0x0000000810007986 */ /* 0x0007e2000c101124 */
[----:B------:R-:W-:Y:S05]  /*5f60*/  BRA `(.L_x_16067) ;  /* 0x00000004001c7947 */ /* 0x000fea0003800000 */
.L_x_16085:
        /* <DEDUP_REMOVED lines=18> */
.L_x_16092:
[----:B------:R-:W-:-:S04]  /*6090*/  LOP3.LUT R2, R3, 0x80000000, RZ, 0xc0, !PT ;  /* 0x8000000003027812 */ /* 0x000fc800078ec0ff */
[----:B------:R-:W-:-:S04]  /*60a0*/  SHF.R.U32.HI R3, RZ, 0x18, R2 ;  /* 0x00000018ff037819 */ /* 0x000fc80000011602 */
[----:B------:R-:W-:-:S04]  /*60b0*/  LOP3.LUT R0, R0, R3, RZ, 0xfc, !PT ;  /* 0x0000000300007212 */ /* 0x000fc800078efcff */
[----:B------:R-:W-:-:S07]  /*60c0*/  PRMT R8, R0, 0x7610, R8 ;  /* 0x0000761000087816 */ /* 0x000fce0000000008 */
.L_x_16091:
[----:B------:R-:W-:Y:S05]  /*60d0*/  BSYNC B0 ;  /* 0x0000000000007941 */ /* 0x000fea0003800000 */
.L_x_16090:
[----:B------:R0:W-:Y:S01]  /*60e0*/  STG.E.U8 desc[UR36][R16.64], R8 ;  /* 0x0000000810007986 */ /* 0x0001e2000c101124 */
[----:B------:R-:W-:Y:S05]  /*60f0*/  BRA `(.L_x_16067) ;  /* 0x0000000000b87947 */ /* 0x000fea0003800000 */
.L_x_16084:
        /* <DEDUP_REMOVED lines=23> */
.L_x_16066:
        /* <DEDUP_REMOVED lines=16> */
.L_x_16095:
[----:B------:R-:W-:Y:S05]  /*6370*/  BRA `(.L_x_16067) ;  /* 0x0000000000187947 */ /* 0x000fea0003800000 */
.L_x_16094:
[----:B------:R-:W-:Y:S01]  /*6380*/  LOP3.LUT R2, R3, 0xff, RZ, 0xc0, !PT ;  /* 0x000000ff03027812 */ /* 0x000fe200078ec0ff */
[----:B------:R-:W-:-:S05]  /*6390*/  IMAD.MOV.U32 R3, RZ, RZ, RZ ;  /* 0x000000ffff037224 */ /* 0x000fca00078e00ff */
[----:B------:R2:W-:Y:S01]  /*63a0*/  STG.E.64 desc[UR36][R16.64], R2 ;  /* 0x0000000210007986 */ /* 0x0005e2000c101b24 */
[----:B------:R-:W-:Y:S05]  /*63b0*/  BRA `(.L_x_16067) ;  /* 0x0000000000087947 */ /* 0x000fea0003800000 */
.L_x_16093:
[----:B------:R-:W-:-:S05]  /*63c0*/  LOP3.LUT R3, R3, 0xff, RZ, 0xc0, !PT ;  /* 0x000000ff03037812 */ /* 0x000fca00078ec0ff */
[----:B------:R0:W-:Y:S02]  /*63d0*/  STG.E desc[UR36][R16.64], R3 ;  /* 0x0000000310007986 */ /* 0x0001e4000c101924 */
.L_x_16067:
[----:B------:R-:W-:-:S07]  /*63e0*/  VIADD R19, R19, 0x80 ;  /* 0x0000008013137836 */ /* 0x000fce0000000000 */
.L_x_16027:
[----:B------:R-:W-:Y:S05]  /*63f0*/  BSYNC B6 ;  /* 0x0000000000067941 */ /* 0x000fea0003800000 */
.L_x_16026:
        /* <DEDUP_REMOVED lines=307> */
.L_x_16098:
        /* <DEDUP_REMOVED lines=20> */
.L_x_16102:
[----:B------:R0:W5:Y:S01]  /*7870*/  LDG.E.U8 R0, desc[UR36][R4.64] ;  /* 0x0000002404007981 */ /* 0x000162000c1e1100 */
[----:B------:R-:W-:Y:S05]  /*7880*/  BRA `(.L_x_16104) ;  /* 0x0000000c00647947 */ /* 0x000fea0003800000 */
.L_x_16101:
        /* <DEDUP_REMOVED lines=8> */
.L_x_16106:
[----:B------:R4:W5:Y:S01]  /*7910*/  LDG.E.U8 R0, desc[UR36][R4.64] ;  /* 0x0000002404007981 */ /* 0x000962000c1e1100 */
[----:B------:R-:W-:Y:S05]  /*7920*/  BRA `(.L_x_16104) ;  /* 0x0000000c003c7947 */ /* 0x000fea0003800000 */
.L_x_16105:
[----:B------:R3:W5:Y:S01]  /*7930*/  LDG.E.U16 R0, desc[UR36][R4.64] ;  /* 0x0000002404007981 */ /* 0x000762000c1e1500 */
[----:B------:R-:W-:Y:S05]  /*7940*/  BRA `(.L_x_16104) ;  /* 0x0000000c00347947 */ /* 0x000fea0003800000 */
.L_x_16100:
        /* <DEDUP_REMOVED lines=10> */
.L_x_16108:
[----:B------:R-:W2:Y:S02]  /*79f0*/  LDG.E.U16 R2, desc[UR36][R4.64] ;  /* 0x0000002404027981 */ /* 0x000ea4000c1e1500 */
[----:B--2---:R-:W-:-:S06]  /*7a00*/  HADD2.F32 R2, -RZ, R2.H0_H0 ;  /* 0x20000002ff027230 */ /* 0x004fcc0000004100 */
[----:B------:R-:W0:Y:S02]  /*7a10*/  F2I.S64.TRUNC R2, R2 ;  /* 0x0000000200027311 */ /* 0x000e24000020d900 */
[----:B0-----:R-:W-:Y:S01]  /*7a20*/  PRMT R0, R2, 0x7610, R0 ;  /* 0x0000761002007816 */ /* 0x001fe20000000000 */
[----:B------:R-:W-:Y:S06]  /*7a30*/  BRA `(.L_x_16104) ;  /* 0x0000000800f87947 */ /* 0x000fec0003800000 */
.L_x_16107:
        /* <DEDUP_REMOVED lines=10> */
.L_x_16110:
[----:B------:R-:W2:Y:S02]  /*7ae0*/  LDG.E.U16 R4, desc[UR36][R4.64] ;  /* 0x0000002404047981 */ /* 0x000ea4000c1e1500 */
[----:B--2---:R-:W-:-:S06]  /*7af0*/  HADD2.F32 R2, -RZ, R4.H0_H0 ;  /* 0x20000004ff027230 */ /* 0x004fcc0000004100 */
[----:B------:R-:W0:Y:S02]  /*7b00*/  F2I.S64.TRUNC R2, R2 ;  /* 0x0000000200027311 */ /* 0x000e24000020d900 */
[----:B0-----:R-:W-:Y:S01]  /*7b10*/  PRMT R0, R2, 0x7610, R0 ;  /* 0x0000761002007816 */ /* 0x001fe20000000000 */
[----:B------:R-:W-:Y:S06]  /*7b20*/  BRA `(.L_x_16104) ;  /* 0x0000000800bc7947 */ /* 0x000fec0003800000 */
.L_x_16109:
[----:B------:R-:W2:Y:S02]  /*7b30*/  LDG.E.64 R2, desc[UR36][R4.64] ;  /* 0x0000002404027981 */ /* 0x000ea4000c1e1b00 */
[----:B--2---:R-:W0:Y:S02]  /*7b40*/  F2I.S64.F64.TRUNC R2, R2 ;  /* 0x0000000200027311 */ /* 0x004e24000030d900 */
[----:B0-----:R-:W-:Y:S01]  /*7b50*/  PRMT R0, R2, 0x7610, R0 ;  /* 0x0000761002007816 */ /* 0x001fe20000000000 */
[----:B------:R-:W-:Y:S06]  /*7b60*/  BRA `(.L_x_16104) ;  /* 0x0000000800ac7947 */ /* 0x000fec0003800000 */
.L_x_16099:
        /* <DEDUP_REMOVED lines=12> */
.L_x_16113:
[----:B------:R-:W2:Y:S02]  /*7c30*/  LDG.E.64 R4, desc[UR36][R4.64] ;  /* 0x0000002404047981 */ /* 0x000ea4000c1e1b00 */
[----:B--2---:R-:W0:Y:S02]  /*7c40*/  F2I.S64.F64.TRUNC R2, R4 ;  /* 0x0000000400027311 */ /* 0x004e24000030d900 */
[----:B0-----:R-:W-:Y:S01]  /*7c50*/  PRMT R0, R2, 0x7610, R0 ;  /* 0x0000761002007816 */ /* 0x001fe20000000000 */
[----:B------:R-:W-:Y:S06]  /*7c60*/  BRA `(.L_x_16104) ;  /* 0x00000008006c7947 */ /* 0x000fec0003800000 */
.L_x_16112:
        /* <DEDUP_REMOVED lines=28> */
.L_x_16115:
        /* <DEDUP_REMOVED lines=15> */
.L_x_16114:
[----:B------:R-:W2:Y:S02]  /*7f20*/  LDG.E.U16 R2, desc[UR36][R4.64] ;  /* 0x0000002404027981 */ /* 0x000ea4000c1e1500 */
[----:B--2---:R-:W-:-:S06]  /*7f30*/  IMAD.U32 R2, R2, 0x10000, RZ ;  /* 0x0001000002027824 */ /* 0x004fcc00078e00ff */
[----:B------:R-:W0:Y:S02]  /*7f40*/  F2I.S64.TRUNC R2, R2 ;  /* 0x0000000200027311 */ /* 0x000e24000020d900 */
[----:B0-----:R-:W-:Y:S01]  /*7f50*/  PRMT R0, R2, 0x7610, R0 ;  /* 0x0000761002007816 */ /* 0x001fe20000000000 */
[----:B------:R-:W-:Y:S06]  /*7f60*/  BRA `(.L_x_16104) ;  /* 0x0000000400ac7947 */ /* 0x000fec0003800000 */
.L_x_16111:
        /* <DEDUP_REMOVED lines=10> */
.L_x_16118:
        /* <DEDUP_REMOVED lines=21> */
.L_x_16122:
[----:B------:R-:W-:Y:S05]  /*8160*/  BSYNC B1 ;  /* 0x0000000000017941 */ /* 0x000fea0003800000 */
.L_x_16121:
[----:B------:R-:W-:Y:S01]  /*8170*/  IMAD.SHL.U32 R2, R2, 0x100000, RZ ;  /* 0x0010000002027824 */ /* 0x000fe200078e00ff */
[----:B------:R-:W-:-:S04]  /*8180*/  LEA R3, R0, 0x3b800000, 0x17 ;  /* 0x3b80000000037811 */ /* 0x000fc800078eb8ff */
[----:B------:R-:W-:-:S07]  /*8190*/  LOP3.LUT R2, R3, R2, R4, 0xfe, !PT ;  /* 0x0000000203027212 */ /* 0x000fce00078efe04 */
.L_x_16120:
[----:B------:R-:W-:Y:S05]  /*81a0*/  BSYNC B0 ;  /* 0x0000000000007941 */ /* 0x000fea0003800000 */
.L_x_16119:
[----:B------:R-:W0:Y:S02]  /*81b0*/  F2I.S64.TRUNC R2, R2 ;  /* 0x0000000200027311 */ /* 0x000e24000020d900 */
[----:B0-----:R-:W-:Y:S01]  /*81c0*/  PRMT R0, R2, 0x7610, R0 ;  /* 0x0000761002007816 */ /* 0x001fe20000000000 */
[----:B------:R-:W-:Y:S06]  /*81d0*/  BRA `(.L_x_16104) ;  /* 0x0000000400107947 */ /* 0x000fec0003800000 */
.L_x_16117:
        /* <DEDUP_REMOVED lines=21> */
.L_x_16126:
[----:B------:R-:W-:Y:S05]  /*8330*/  BSYNC B1 ;  /* 0x0000000000017941 */ /* 0x000fea0003800000 */
.L_x_16125:
[----:B------:R-:W-:Y:S01]  /*8340*/  IMAD.SHL.U32 R2, R2, 0x200000, RZ ;  /* 0x0020000002027824 */ /* 0x000fe200078e00ff */
[----:B------:R-:W-:-:S04]  /*8350*/  LEA R3, R0, 0x37800000, 0x17 ;  /* 0x3780000000037811 */ /* 0x000fc800078eb8ff */
[----:B------:R-:W-:-:S07]  /*8360*/  LOP3.LUT R2, R3, R2, R4, 0xfe, !PT ;  /* 0x0000000203027212 */ /* 0x000fce00078efe04 */
.L_x_16124:
[----:B------:R-:W-:Y:S05]  /*8370*/  BSYNC B0 ;  /* 0x0000000000007941 */ /* 0x000fea0003800000 */
.L_x_16123:
[----:B------:R-:W0:Y:S02]  /*8380*/  F2I.S64.TRUNC R2, R2 ;  /* 0x0000000200027311 */ /* 0x000e24000020d900 */
[----:B0-----:R-:W-:Y:S01]  /*8390*/  PRMT R0, R2, 0x7610, R0 ;  /* 0x0000761002007816 */ /* 0x001fe20000000000 */
[----:B------:R-:W-:Y:S06]  /*83a0*/  BRA `(.L_x_16104) ;  /* 0x00000000009c7947 */ /* 0x000fec0003800000 */
.L_x_16116:
        /* <DEDUP_REMOVED lines=14> */
.L_x_16130:
[----:B------:R-:W-:Y:S05]  /*8490*/  BSYNC B0 ;  /* 0x0000000000007941 */ /* 0x000fea0003800000 */
.L_x_16129:
[----:B------:R-:W0:Y:S02]  /*84a0*/  F2I.S64.TRUNC R2, R2 ;  /* 0x0000000200027311 */ /* 0x000e24000020d900 */
[----:B0-----:R-:W-:Y:S01]  /*84b0*/  PRMT R0, R2, 0x7610, R0 ;  /* 0x0000761002007816 */ /* 0x001fe20000000000 */
[----:B------:R-:W-:Y:S06]  /*84c0*/  BRA `(.L_x_16104) ;  /* 0x0000000000547947 */ /* 0x000fec0003800000 */
.L_x_16103:
        /* <DEDUP_REMOVED lines=16> */
.L_x_16131:
[----:B------:R-:W-:Y:S01]  /*85d0*/  PRMT R0, RZ, 0x7610, R0 ;  /* 0x00007610ff007816 */ /* 0x000fe20000000000 */
[----:B------:R-:W-:Y:S06]  /*85e0*/  BRA `(.L_x_16104) ;  /* 0x00000000000c7947 */ /* 0x000fec0003800000 */
.L_x_16128:
[----:B------:R1:W5:Y:S01]  /*85f0*/  LDG.E.U8 R0, desc[UR36][R4.64] ;  /* 0x0000002404007981 */ /* 0x000362000c1e1100 */
[----:B------:R-:W-:Y:S05]  /*8600*/  BRA `(.L_x_16104) ;  /* 0x0000000000047947 */ /* 0x000fea0003800000 */
.L_x_16127:
[----:B------:R2:W5:Y:S02]  /*8610*/  LDG.E.U8 R0, desc[UR36][R4.64] ;  /* 0x0000002404007981 */ /* 0x000564000c1e1100 */
.L_x_16104:
        /* <DEDUP_REMOVED lines=16> */
.L_x_16135:
[----:B------:R3:W-:Y:S01]  /*8720*/  STG.E.U8 desc[UR36][R16.64], R3 ;  /* 0x0000000310007986 */ /* 0x0007e2000c101124 */
[----:B------:R-:W-:Y:S05]  /*8730*/  BRA `(.L_x_16137) ;  /* 0x0000000c00987947 */ /* 0x000fea0003800000 */
.L_x_16134:
        /* <DEDUP_REMOVED lines=10> */
.L_x_16139:
[----:B------:R-:W-:-:S05]  /*87e0*/  LOP3.LUT R3, R3, 0xff, RZ, 0xc0, !PT ;  /* 0x000000ff03037812 */ /* 0x000fca00078ec0ff */
[----:B------:R2:W-:Y:S01]  /*87f0*/  STG.E desc[UR36][R16.64], R3 ;  /* 0x0000000310007986 */ /* 0x0005e2000c101924 */
[----:B------:R-:W-:Y:S05]  /*8800*/  BRA `(.L_x_16137) ;  /* 0x0000000c00647947 */ /* 0x000fea0003800000 */
.L_x_16138:
[----:B------:R-:W-:-:S05]  /*8810*/  LOP3.LUT R3, R3, 0xff, RZ, 0xc0, !PT ;  /* 0x000000ff03037812 */ /* 0x000fca00078ec0ff */
[----:B------:R0:W-:Y:S01]  /*8820*/  STG.E.U16 desc[UR36][R16.64], R3 ;  /* 0x0000000310007986 */ /* 0x0001e2000c101524 */
[----:B------:R-:W-:Y:S05]  /*8830*/  BRA `(.L_x_16137) ;  /* 0x0000000c00587947 */ /* 0x000fea0003800000 */
.L_x_16133:
        /* <DEDUP_REMOVED lines=10> */
.L_x_16141:
[----:B------:R-:W-:-:S04]  /*88e0*/  LOP3.LUT R3, R3, 0xff, RZ, 0xc0, !PT ;  /* 0x000000ff03037812 */ /* 0x000fc800078ec0ff */
[----:B------:R-:W0:Y:S02]  /*88f0*/  I2F.U16 R0, R3 ;  /* 0x0000000300007306 */ /* 0x000e240000101000 */
[----:B0-----:R-:W-:-:S05]  /*8900*/  F2FP.F16.F32.PACK_AB R0, RZ, R0 ;  /* 0x00000000ff00723e */ /* 0x001fca00000000ff */
[----:B------:R0:W-:Y:S01]  /*8910*/  STG.E.U16 desc[UR36][R16.64], R0 ;  /* 0x0000000010007986 */ /* 0x0001e2000c101524 */
[----:B------:R-:W-:Y:S05]  /*8920*/  BRA `(.L_x_16137) ;  /* 0x0000000c001c7947 */ /* 0x000fea0003800000 */
.L_x_16140:
        /* <DEDUP_REMOVED lines=11> */
.L_x_16143:
[----:B------:R-:W-:-:S06]  /*89e0*/  LOP3.LUT R3, R3, 0xff, RZ, 0xc0, !PT ;  /* 0x000000ff03037812 */ /* 0x000fcc00078ec0ff */
[----:B------:R-:W0:Y:S02]  /*89f0*/  I2F.U16 R3, R3 ;  /* 0x0000000300037306 */ /* 0x000e240000101000 */
[----:B0-----:R-:W-:-:S04]  /*8a00*/  F2FP.F16.F32.PACK_AB R3, RZ, R3 ;  /* 0x00000003ff03723e */ /* 0x001fc800000000ff */
[----:B------:R-:W-:-:S05]  /*8a10*/  PRMT R3, R3, 0x5410, RZ ;  /* 0x0000541003037816 */ /* 0x000fca00000000ff */
[----:B------:R0:W-:Y:S01]  /*8a20*/  STG.E desc[UR36][R16.64], R3 ;  /* 0x0000000310007986 */ /* 0x0001e2000c101924 */
[----:B------:R-:W-:Y:S05]  /*8a30*/  BRA `(.L_x_16137) ;  /* 0x0000000800d87947 */ /* 0x000fea0003800000 */
.L_x_16142:
[----:B------:R-:W-:-:S06]  /*8a40*/  LOP3.LUT R3, R3, 0xff, RZ, 0xc0, !PT ;  /* 0x000000ff03037812 */ /* 0x000fcc00078ec0ff */
[----:B------:R-:W0:Y:S02]  /*8a50*/  I2F.F64.U16 R2, R3 ;  /* 0x0000000300027312 */ /* 0x000e240000101800 */
[----:B0-----:R0:W-:Y:S01]  /*8a60*/  STG.E.64 desc[UR36][R16.64], R2 ;  /* 0x0000000210007986 */ /* 0x0011e2000c101b24 */
[----:B------:R-:W-:Y:S05]  /*8a70*/  BRA `(.L_x_16137) ;  /* 0x0000000800c87947 */ /* 0x000fea0003800000 */
.L_x_16132:
        /* <DEDUP_REMOVED lines=12> */
.L_x_16146:
[----:B------:R-:W-:Y:S02]  /*8b40*/  LOP3.LUT R4, R3, 0xff, RZ, 0xc0, !PT ;  /* 0x000000ff03047812 */ /* 0x000fe400078ec0ff */
[----:B------:R-:W-:-:S04]  /*8b50*/  CS2R R6, SRZ ;  /* 0x0000000000067805 */ /* 0x000fc8000001ff00 */
[----:B------:R-:W0:Y:S02]  /*8b60*/  I2F.F64.U16 R4, R4 ;  /* 0x0000000400047312 */ /* 0x000e240000101800 */
[----:B0-----:R0:W-:Y:S01]  /*8b70*/  STG.E.128 desc[UR36][R16.64], R4 ;  /* 0x0000000410007986 */ /* 0x0011e2000c101d24 */
[----:B------:R-:W-:Y:S05]  /*8b80*/  BRA `(.L_x_16137) ;  /* 0x0000000800847947 */ /* 0x000fea0003800000 */
.L_x_16145:
        /* <DEDUP_REMOVED lines=22> */
.L_x_16150:
[----:B------:R-:W-:Y:S05]  /*8cf0*/  BSYNC B0 ;  /* 0x0000000000007941 */ /* 0x000fea0003800000 */
.L_x_16149:
[----:B------:R-:W-:-:S05]  /*8d00*/  LOP3.LUT R3, R0, R3, RZ, 0xfc, !PT ;  /* 0x0000000300037212 */ /* 0x000fca00078efcff */
[----:B------:R0:W-:Y:S01]  /*8d10*/  STG.E.U8 desc[UR36][R16.64], R3 ;  /* 0x0000000310007986 */ /* 0x0001e2000c101124 */
[----:B------:R-:W-:Y:S05]  /*8d20*/  BRA `(.L_x_16137) ;  /* 0x00000008001c7947 */ /* 0x000fea0003800000 */
.L_x_16148:
        /* <DEDUP_REMOVED lines=14> */
.L_x_16152:
[----:B------:R-:W-:Y:S01]  /*8e10*/  IMAD.MOV.U32 R0, RZ, RZ, 0x7f ;  /* 0x0000007fff007424 */ /* 0x000fe200078e00ff */
[----:B------:R-:W-:-:S04]  /*8e20*/  ISETP.GT.U32.AND P0, PT, R2, 0x7f800000, PT ;  /* 0x7f8000000200780c */ /* 0x000fc80003f04070 */
[----:B------:R-:W-:-:S09]  /*8e30*/  SEL R0, R0, 0x7c, P0 ;  /* 0x0000007c00007807 */ /* 0x000fd20000000000 */
.L_x_16153:
[----:B------:R-:W-:Y:S05]  /*8e40*/  BSYNC B0 ;  /* 0x0000000000007941 */ /* 0x000fea0003800000 */
.L_x_16151:
[----:B------:R-:W-:-:S04]  /*8e50*/  LOP3.LUT R2, R3, 0x80000000, RZ, 0xc0, !PT ;  /* 0x8000000003027812 */ /* 0x000fc800078ec0ff */
[----:B------:R-:W-:-:S04]  /*8e60*/  SHF.R.U32.HI R3, RZ, 0x18, R2 ;  /* 0x00000018ff037819 */ /* 0x000fc80000011602 */
[----:B------:R-:W-:-:S05]  /*8e70*/  LOP3.LUT R3, R0, R3, RZ, 0xfc, !PT ;  /* 0x0000000300037212 */ /* 0x000fca00078efcff */
[----:B------:R0:W-:Y:S01]  /*8e80*/  STG.E.U8 desc[UR36][R16.64], R3 ;  /* 0x0000000310007986 */ /* 0x0001e2000c101124 */
[----:B------:R-:W-:Y:S05]  /*8e90*/  BRA `(.L_x_16137) ;  /* 0x0000000400c07947 */ /* 0x000fea0003800000 */
.L_x_16147:
[----:B------:R-:W-:-:S04]  /*8ea0*/  LOP3.LUT R3, R3, 0xff, RZ, 0xc0, !PT ;  /* 0x000000ff03037812 */ /* 0x000fc800078ec0ff */
[----:B------:R-:W0:Y:S02]  /*8eb0*/  I2F.U16 R0, R3 ;  /* 0x0000000300007306 */ /* 0x000e240000101000 */
[----:B0-----:R-:W-:-:S05]  /*8ec0*/  F2FP.BF16.F32.PACK_AB R0, RZ, R0 ;  /* 0x00000000ff00723e */ /* 0x001fca00000010ff */
[----:B------:R0:W-:Y:S01]  /*8ed0*/  STG.E.U16 desc[UR36][R16.64], R0 ;  /* 0x0000000010007986 */ /* 0x0001e2000c101524 */
[----:B------:R-:W-:Y:S05]  /*8ee0*/  BRA `(.L_x_16137) ;  /* 0x0000000400ac7947 */ /* 0x000fea0003800000 */
.L_x_16144:
        /* <DEDUP_REMOVED lines=11> */
.L_x_16156:
        /* <DEDUP_REMOVED lines=18> */
.L_x_16159:
[----:B------:R-:W-:-:S04]  /*90c0*/  LOP3.LUT R2, R3, 0x80000000, RZ, 0xc0, !PT ;  /* 0x8000000003027812 */ /* 0x000fc800078ec0ff */
[----:B------:R-:W-:-:S04]  /*90d0*/  SHF.R.U32.HI R3, RZ, 0x18, R2 ;  /* 0x00000018ff037819 */ /* 0x000fc80000011602 */
[----:B------:R-:W-:-:S04]  /*90e0*/  LOP3.LUT R0, R0, R3, RZ, 0xfc, !PT ;  /* 0x0000000300007212 */ /* 0x000fc800078efcff */
[----:B------:R-:W-:-:S07]  /*90f0*/  PRMT R8, R0, 0x7610, R8 ;  /* 0x0000761000087816 */ /* 0x000fce0000000008 */
.L_x_16158:
[----:B------:R-:W-:Y:S05]  /*9100*/  BSYNC B0 ;  /* 0x0000000000007941 */ /* 0x000fea0003800000 */
.L_x_16157:
[----:B------:R0:W-:Y:S01]  /*9110*/  STG.E.U8 desc[UR36][R16.64], R8 ;  /* 0x0000000810007986 */ /* 0x0001e2000c101124 */
[----:B------:R-:W-:Y:S05]  /*9120*/  BRA `(.L_x_16137) ;  /* 0x00000004001c7947 */ /* 0x000fea0003800000 */
.L_x_16155:
        /* <DEDUP_REMOVED lines=18> */
.L_x_16162:
[----:B------:R-:W-:-:S04]  /*9250*/  LOP3.LUT R2, R3, 0x80000000, RZ, 0xc0, !PT ;  /* 0x8000000003027812 */ /* 0x000fc800078ec0ff */
[----:B------:R-:W-:-:S04]  /*9260*/  SHF.R.U32.HI R3, RZ, 0x18, R2 ;  /* 0x00000018ff037819 */ /* 0x000fc80000011602 */
[----:B------:R-:W-:-:S04]  /*9270*/  LOP3.LUT R0, R0, R3, RZ, 0xfc, !PT ;  /* 0x0000000300007212 */ /* 0x000fc800078efcff */
[----:B------:R-:W-:-:S07]  /*9280*/  PRMT R8, R0, 0x7610, R8 ;  /* 0x0000761000087816 */ /* 0x000fce0000000008 */
.L_x_16161:
[----:B------:R-:W-:Y:S05]  /*9290*/  BSYNC B0 ;  /* 0x0000000000007941 */ /* 0x000fea0003800000 */
.L_x_16160:
[----:B------:R0:W-:Y:S01]  /*92a0*/  STG.E.U8 desc[UR36][R16.64], R8 ;  /* 0x0000000810007986 */ /* 0x0001e2000c101124 */
[----:B------:R-:W-:Y:S05]  /*92b0*/  BRA `(.L_x_16137) ;  /* 0x0000000000b87947 */ /* 0x000fea0003800000 */
.L_x_16154:
        /* <DEDUP_REMOVED lines=23> */
.L_x_16136:
        /* <DEDUP_REMOVED lines=16> */
.L_x_16165:
[----:B------:R-:W-:Y:S05]  /*9530*/  BRA `(.L_x_16137) ;  /* 0x0000000000187947 */ /* 0x000fea0003800000 */
.L_x_16164:
[----:B------:R-:W-:Y:S01]  /*9540*/  LOP3.LUT R2, R3, 0xff, RZ, 0xc0, !PT ;  /* 0x000000ff03027812 */ /* 0x000fe200078ec0ff */
[----:B------:R-:W-:-:S05]  /*9550*/  IMAD.MOV.U32 R3, RZ, RZ, RZ ;  /* 0x000000ffff037224 */ /* 0x000fca00078e00ff */
[----:B------:R0:W-:Y:S01]  /*9560*/  STG.E.64 desc[UR36][R16.64], R2 ;  /* 0x0000000210007986 */ /* 0x0001e2000c101b24 */
[----:B------:R-:W-:Y:S05]  /*9570*/  BRA `(.L_x_16137) ;  /* 0x0000000000087947 */ /* 0x000fea0003800000 */
.L_x_16163:
[----:B------:R-:W-:-:S05]  /*9580*/  LOP3.LUT R3, R3, 0xff, RZ, 0xc0, !PT ;  /* 0x000000ff03037812 */ /* 0x000fca00078ec0ff */
[----:B------:R0:W-:Y:S02]  /*9590*/  STG.E desc[UR36][R16.64], R3 ;  /* 0x0000000310007986 */ /* 0x0001e4000c101924 */
.L_x_16137:
[----:B------:R-:W-:-:S07]  /*95a0*/  VIADD R19, R19, 0x80 ;  /* 0x0000008013137836 */ /* 0x000fce0000000000 */
.L_x_16097:
[----:B------:R-:W-:Y:S05]  /*95b0*/  BSYNC B6 ;  /* 0x0000000000067941 */ /* 0x000fea0003800000 */
.L_x_16096:
        /* <DEDUP_REMOVED lines=306> */
.L_x_16166:
        /* <DEDUP_REMOVED lines=20> */
.L_x_16170:
[----:B------:R4:W5:Y:S01]  /*aa20*/  LDG.E.U8 R0, desc[UR36][R4.64] ;  /* 0x0000002404007981 */ /* 0x000962000c1e1100 */
[----:B------:R-:W-:Y:S05]  /*aa30*/  BRA `(.L_x_16172) ;  /* 0x0000000c00647947 */ /* 0x000fea0003800000 */
.L_x_16169:
        /* <DEDUP_REMOVED lines=8> */
.L_x_16174:
[----:B------:R2:W5:Y:S01]  /*aac0*/  LDG.E.U8 R0, desc[UR36][R4.64] ;  /* 0x0000002404007981 */ /* 0x000562000c1e1100 */
[----:B------:R-:W-:Y:S05]  /*aad0*/  BRA `(.L_x_16172) ;  /* 0x0000000c003c7947 */ /* 0x000fea0003800000 */
.L_x_16173:
[----:B------:R0:W5:Y:S01]  /*aae0*/  LDG.E.U16 R0, desc[UR36][R4.64] ;  /* 0x0000002404007981 */ /* 0x000162000c1e1500 */
[----:B------:R-:W-:Y:S05]  /*aaf0*/  BRA `(.L_x_16172) ;  /* 0x0000000c00347947 */ /* 0x000fea0003800000 */
.L_x_16168:
        /* <DEDUP_REMOVED lines=10> */
.L_x_16176:
[----:B------:R-:W2:Y:S02]  /*aba0*/  LDG.E.U16 R2, desc[UR36][R4.64] ;  /* 0x0000002404027981 */ /* 0x000ea4000c1e1500 */
[----:B--2---:R-:W-:-:S06]  /*abb0*/  HADD2.F32 R2, -RZ, R2.H0_H0 ;  /* 0x20000002ff027230 */ /* 0x004fcc0000004100 */
[----:B------:R-:W0:Y:S02]  /*abc0*/  F2I.S64.TRUNC R2, R2 ;  /* 0x0000000200027311 */ /* 0x000e24000020d900 */
[----:B0-----:R-:W-:Y:S01]  /*abd0*/  PRMT R0, R2, 0x7610, R0 ;  /* 0x0000761002007816 */ /* 0x001fe20000000000 */
[----:B------:R-:W-:Y:S06]  /*abe0*/  BRA `(.L_x_16172) ;  /* 0x0000000800f87947 */ /* 0x000fec0003800000 */
.L_x_16175:
        /* <DEDUP_REMOVED lines=10> */
.L_x_16178:
[----:B------:R-:W2:Y:S02]  /*ac90*/  LDG.E.U16 R4, desc[UR36][R4.64] ;  /* 0x0000002404047981 */ /* 0x000ea4000c1e1500 */
[----:B--2---:R-:W-:-:S06]  /*aca0*/  HADD2.F32 R2, -RZ, R4.H0_H0 ;  /* 0x20000004ff027230 */ /* 0x004fcc0000004100 */
[----:B------:R-:W0:Y:S02]  /*acb0*/  F2I.S64.TRUNC R2, R2 ;  /* 0x0000000200027311 */ /* 0x000e24000020d900 */
[----:B0-----:R-:W-:Y:S01]  /*acc0*/  PRMT R0, R2, 0x7610, R0 ;  /* 0x0000761002007816 */ /* 0x001fe20000000000 */
[----:B------:R-:W-:Y:S06]  /*acd0*/  BRA `(.L_x_16172) ;  /* 0x0000000800bc7947 */ /* 0x000fec0003800000 */
.L_x_16177:
[----:B------:R-:W2:Y:S02]  /*ace0*/  LDG.E.64 R2, desc[UR36][R4.64] ;  /* 0x0000002404027981 */ /* 0x000ea4000c1e1b00 */
[----:B--2---:R-:W0:Y:S02]  /*acf0*/  F2I.S64.F64.TRUNC R2, R2 ;  /* 0x0000000200027311 */ /* 0x004e24000030d900 */
[----:B0-----:R-:W-:Y:S01]  /*ad00*/  PRMT R0, R2, 0x7610, R0 ;  /* 0x0000761002007816 */ /* 0x001fe20000000000 */
[----:B------:R-:W-:Y:S06]  /*ad10*/  BRA `(.L_x_16172) ;  /* 0x0000000800ac7947 */ /* 0x000fec0003800000 */
.L_x_16167:
        /* <DEDUP_REMOVED lines=12> */
.L_x_16181:
[----:B------:R-:W2:Y:S02]  /*ade0*/  LDG.E.64 R4, desc[UR36][R4.64] ;  /* 0x0000002404047981 */ /* 0x000ea4000c1e1b00 */
[----:B--2---:R-:W0:Y:S02]  /*adf0*/  F2I.S64.F64.TRUNC R2, R4 ;  /* 0x0000000400027311 */ /* 0x004e24000030d900 */
[----:B0-----:R-:W-:Y:S01]  /*ae00*/  PRMT R0, R2, 0x7610, R0 ;  /* 0x0000761002007816 */ /* 0x001fe20000000000 */
[----:B------:R-:W-:Y:S06]  /*ae10*/  BRA `(.L_x_16172) ;  /* 0x00000008006c7947 */ /* 0x000fec0003800000 */
.L_x_16180:
        /* <DEDUP_REMOVED lines=28> */
.L_x_16183:
        /* <DEDUP_REMOVED lines=15> */
.L_x_16182:
[----:B------:R-:W2:Y:S02]  /*b0d0*/  LDG.E.U16 R2, desc[UR36][R4.64] ;  /* 0x0000002404027981 */ /* 0x000ea4000c1e1500 */
[----:B--2---:R-:W-:-:S06]  /*b0e0*/  IMAD.U32 R2, R2, 0x10000, RZ ;  /* 0x0001000002027824 */ /* 0x004fcc00078e00ff */
[----:B------:R-:W0:Y:S02]  /*b0f0*/  F2I.S64.TRUNC R2, R2 ;  /* 0x0000000200027311 */ /* 0x000e24000020d900 */
[----:B0-----:R-:W-:Y:S01]  /*b100*/  PRMT R0, R2, 0x7610, R0 ;  /* 0x0000761002007816 */ /* 0x001fe20000000000 */
[----:B------:R-:W-:Y:S06]  /*b110*/  BRA `(.L_x_16172) ;  /* 0x0000000400ac7947 */ /* 0x000fec0003800000 */
.L_x_16179:
        /* <DEDUP_REMOVED lines=10> */
.L_x_16186:
        /* <DEDUP_REMOVED lines=21> */
.L_x_16190:
[----:B------:R-:W-:Y:S05]  /*b310*/  BSYNC B1 ;  /* 0x0000000000017941 */ /* 0x000fea0003800000 */
.L_x_16189:
[----:B------:R-:W-:Y:S01]  /*b320*/  IMAD.SHL.U32 R2, R2, 0x100000, RZ ;  /* 0x0010000002027824 */ /* 0x000fe200078e00ff */
[----:B------:R-:W-:-:S04]  /*b330*/  LEA R3, R0, 0x3b800000, 0x17 ;  /* 0x3b80000000037811 */ /* 0x000fc800078eb8ff */
[----:B------:R-:W-:-:S07]  /*b340*/  LOP3.LUT R2, R3, R2, R4, 0xfe, !PT ;  /* 0x0000000203027212 */ /* 0x000fce00078efe04 */
.L_x_16188:
[----:B------:R-:W-:Y:S05]  /*b350*/  BSYNC B0 ;  /* 0x0000000000007941 */ /* 0x000fea0003800000 */
.L_x_16187:
[----:B------:R-:W0:Y:S02]  /*b360*/  F2I.S64.TRUNC R2, R2 ;  /* 0x0000000200027311 */ /* 0x000e24000020d900 */
[----:B0-----:R-:W-:Y:S01]  /*b370*/  PRMT R0, R2, 0x7610, R0 ;  /* 0x0000761002007816 */ /* 0x001fe20000000000 */
[----:B------:R-:W-:Y:S06]  /*b380*/  BRA `(.L_x_16172) ;  /* 0x0000000400107947 */ /* 0x000fec0003800000 */
.L_x_16185:
        /* <DEDUP_REMOVED lines=21> */
.L_x_16194:
[----:B------:R-:W-:Y:S05]  /*b4e0*/  BSYNC B1 ;  /* 0x0000000000017941 */ /* 0x000fea0003800000 */
.L_x_16193:
[----:B------:R-:W-:Y:S01]  /*b4f0*/  IMAD.SHL.U32 R2, R2, 0x200000, RZ ;  /* 0x0020000002027824 */ /* 0x000fe200078e00ff */
[----:B------:R-:W-:-:S04]  /*b500*/  LEA R3, R0, 0x37800000, 0x17 ;  /* 0x3780000000037811 */ /* 0x000fc800078eb8ff */
[----:B------:R-:W-:-:S07]  /*b510*/  LOP3.LUT R2, R3, R2, R4, 0xfe, !PT ;  /* 0x0000000203027212 */ /* 0x000fce00078efe04 */
.L_x_16192:
[----:B------:R-:W-:Y:S05]  /*b520*/  BSYNC B0 ;  /* 0x0000000000007941 */ /* 0x000fea0003800000 */
.L_x_16191:
[----:B------:R-:W0:Y:S02]  /*b530*/  F2I.S64.TRUNC R2, R2 ;  /* 0x0000000200027311 */ /* 0x000e24000020d900 */
[----:B0-----:R-:W-:Y:S01]  /*b540*/  PRMT R0, R2, 0x7610, R0 ;  /* 0x0000761002007816 */ /* 0x001fe20000000000 */
[----:B------:R-:W-:Y:S06]  /*b550*/  BRA `(.L_x_16172) ;  /* 0x00000000009c7947 */ /* 0x000fec0003800000 */
.L_x_16184:
        /* <DEDUP_REMOVED lines=14> */
.L_x_16198:
[----:B------:R-:W-:Y:S05]  /*b640*/  BSYNC B0 ;  /* 0x0000000000007941 */ /* 0x000fea0003800000 */
.L_x_16197:
[----:B------:R-:W0:Y:S02]  /*b650*/  F2I.S64.TRUNC R2, R2 ;  /* 0x0000000200027311 */ /* 0x000e24000020d900 */
[----:B0-----:R-:W-:Y:S01]  /*b660*/  PRMT R0, R2, 0x7610, R0 ;  /* 0x0000761002007816 */ /* 0x001fe20000000000 */
[----:B------:R-:W-:Y:S06]  /*b670*/  BRA `(.L_x_16172) ;  /* 0x0000000000547947 */ /* 0x000fec0003800000 */
.L_x_16171:
        /* <DEDUP_REMOVED lines=16> */
.L_x_16199:
[----:B------:R-:W-:Y:S01]  /*b780*/  PRMT R0, RZ, 0x7610, R0 ;  /* 0x00007610ff007816 */ /* 0x000fe20000000000 */
[----:B------:R-:W-:Y:S06]  /*b790*/  BRA `(.L_x_16172) ;  /* 0x00000000000c7947 */ /* 0x000fec0003800000 */
.L_x_16196:
[----:B------:R0:W5:Y:S01]  /*b7a0*/  LDG.E.U8 R0, desc[UR36][R4.64] ;  /* 0x0000002404007981 */ /* 0x000162000c1e1100 */
[----:B------:R-:W-:Y:S05]  /*b7b0*/  BRA `(.L_x_16172) ;  /* 0x0000000000047947 */ /* 0x000fea0003800000 */
.L_x_16195:
[----:B------:R0:W5:Y:S02]  /*b7c0*/  LDG.E.U8 R0, desc[UR36][R4.64] ;  /* 0x0000002404007981 */ /* 0x000164000c1e1100 */
.L_x_16172:
        /* <DEDUP_REMOVED lines=16> */
.L_x_16203:
[----:B------:R-:W-:Y:S01]  /*b8d0*/  STG.E.U8 desc[UR36][R16.64], R3 ;  /* 0x0000000310007986 */ /* 0x000fe2000c101124 */
[----:B------:R-:W-:Y:S05]  /*b8e0*/  EXIT ;  /* 0x000000000000794d */ /* 0x000fea0003800000 */
.L_x_16202:
        /* <DEDUP_REMOVED lines=10> */
.L_x_16206:
[----:B------:R-:W-:-:S05]  /*b990*/  LOP3.LUT R3, R3, 0xff, RZ, 0xc0, !PT ;  /* 0x000000ff03037812 */ /* 0x000fca00078ec0ff */
[----:B------:R-:W-:Y:S01]  /*b9a0*/  STG.E desc[UR36][R16.64], R3 ;  /* 0x0000000310007986 */ /* 0x000fe2000c101924 */
[----:B------:R-:W-:Y:S05]  /*b9b0*/  EXIT ;  /* 0x000000000000794d */ /* 0x000fea0003800000 */
.L_x_16205:
[----:B------:R-:W-:-:S05]  /*b9c0*/  LOP3.LUT R3, R3, 0xff, RZ, 0xc0, !PT ;  /* 0x000000ff03037812 */ /* 0x000fca00078ec0ff */
[----:B------:R-:W-:Y:S01]  /*b9d0*/  STG.E.U16 desc[UR36][R16.64], R3 ;  /* 0x0000000310007986 */ /* 0x000fe2000c101524 */
[----:B------:R-:W-:Y:S05]  /*b9e0*/  EXIT ;  /* 0x000000000000794d */ /* 0x000fea0003800000 */
.L_x_16201:
        /* <DEDUP_REMOVED lines=10> */
.L_x_16208:
[----:B------:R-:W-:-:S04]  /*ba90*/  LOP3.LUT R3, R3, 0xff, RZ, 0xc0, !PT ;  /* 0x000000ff03037812 */ /* 0x000fc800078ec0ff */
[----:B------:R-:W0:Y:S02]  /*baa0*/  I2F.U16 R0, R3 ;  /* 0x0000000300007306 */ /* 0x000e240000101000 */
[----:B0-----:R-:W-:-:S05]  /*bab0*/  F2FP.F16.F32.PACK_AB R0, RZ, R0 ;  /* 0x00000000ff00723e */ /* 0x001fca00000000ff */
[----:B------:R-:W-:Y:S01]  /*bac0*/  STG.E.U16 desc[UR36][R16.64], R0 ;  /* 0x0000000010007986 */ /* 0x000fe2000c101524 */
[----:B------:R-:W-:Y:S05]  /*bad0*/  EXIT ;  /* 0x000000000000794d */ /* 0x000fea0003800000 */
.L_x_16207:
        /* <DEDUP_REMOVED lines=11> */
.L_x_16210:
[----:B------:R-:W-:-:S06]  /*bb90*/  LOP3.LUT R3, R3, 0xff, RZ, 0xc0, !PT ;  /* 0x000000ff03037812 */ /* 0x000fcc00078ec0ff */
[----:B------:R-:W0:Y:S02]  /*bba0*/  I2F.U16 R3, R3 ;  /* 0x0000000300037306 */ /* 0x000e240000101000 */
[----:B0-----:R-:W-:-:S04]  /*bbb0*/  F2FP.F16.F32.PACK_AB R3, RZ, R3 ;  /* 0x00000003ff03723e */ /* 0x001fc800000000ff */
[----:B------:R-:W-:-:S05]  /*bbc0*/  PRMT R3, R3, 0x5410, RZ ;  /* 0x0000541003037816 */ /* 0x000fca00000000ff */
[----:B------:R-:W-:Y:S01]  /*bbd0*/  STG.E desc[UR36][R16.64], R3 ;  /* 0x0000000310007986 */ /* 0x000fe2000c101924 */
[----:B------:R-:W-:Y:S05]  /*bbe0*/  EXIT ;  /* 0x000000000000794d */ /* 0x000fea0003800000 */
.L_x_16209:
[----:B------:R-:W-:-:S06]  /*bbf0*/  LOP3.LUT R3, R3, 0xff, RZ, 0xc0, !PT ;  /* 0x000000ff03037812 */ /* 0x000fcc00078ec0ff */
[----:B------:R-:W0:Y:S02]  /*bc00*/  I2F.F64.U16 R2, R3 ;  /* 0x0000000300027312 */ /* 0x000e240000101800 */
[----:B0-----:R-:W-:Y:S01]  /*bc10*/  STG.E.64 desc[UR36][R16.64], R2 ;  /* 0x0000000210007986 */ /* 0x001fe2000c101b24 */
[----:B------:R-:W-:Y:S05]  /*bc20*/  EXIT ;  /* 0x000000000000794d */ /* 0x000fea0003800000 */
.L_x_16200:
        /* <DEDUP_REMOVED lines=12> */
.L_x_16213:
[----:B------:R-:W-:Y:S02]  /*bcf0*/  LOP3.LUT R4, R3, 0xff, RZ, 0xc0, !PT ;  /* 0x000000ff03047812 */ /* 0x000fe400078ec0ff */
[----:B------:R-:W-:-:S04]  /*bd00*/  CS2R R6, SRZ ;  /* 0x0000000000067805 */ /* 0x000fc8000001ff00 */
[----:B------:R-:W0:Y:S02]  /*bd10*/  I2F.F64.U16 R4, R4 ;  /* 0x0000000400047312 */ /* 0x000e240000101800 */
[----:B0-----:R-:W-:Y:S01]  /*bd20*/  STG.E.128 desc[UR36][R16.64], R4 ;  /* 0x0000000410007986 */ /* 0x001fe2000c101d24 */
[----:B------:R-:W-:Y:S05]  /*bd30*/  EXIT ;  /* 0x000000000000794d */ /* 0x000fea0003800000 */
.L_x_16212:
        /* <DEDUP_REMOVED lines=22> */
.L_x_16217:
[----:B------:R-:W-:Y:S05]  /*bea0*/  BSYNC B0 ;  /* 0x0000000000007941 */ /* 0x000fea0003800000 */
.L_x_16216:
[----:B------:R-:W-:-:S05]  /*beb0*/  LOP3.LUT R3, R0, R3, RZ, 0xfc, !PT ;  /* 0x0000000300037212 */ /* 0x000fca00078efcff */
[----:B------:R-:W-:Y:S01]  /*bec0*/  STG.E.U8 desc[UR36][R16.64], R3 ;  /* 0x0000000310007986 */ /* 0x000fe2000c101124 */
[----:B------:R-:W-:Y:S05]  /*bed0*/  EXIT ;  /* 0x000000000000794d */ /* 0x000fea0003800000 */
.L_x_16215:
        /* <DEDUP_REMOVED lines=14> */
.L_x_16219:
[----:B------:R-:W-:Y:S01]  /*bfc0*/  IMAD.MOV.U32 R0, RZ, RZ, 0x7f ;  /* 0x0000007fff007424 */ /* 0x000fe200078e00ff */
[----:B------:R-:W-:-:S04]  /*bfd0*/  ISETP.GT.U32.AND P0, PT, R2, 0x7f800000, PT ;  /* 0x7f8000000200780c */ /* 0x000fc80003f04070 */
[----:B------:R-:W-:-:S09]  /*bfe0*/  SEL R0, R0, 0x7c, P0 ;  /* 0x0000007c00007807 */ /* 0x000fd20000000000 */
.L_x_16220:
[----:B------:R-:W-:Y:S05]  /*bff0*/  BSYNC B0 ;  /* 0x0000000000007941 */ /* 0x000fea0003800000 */
.L_x_16218:
[----:B------:R-:W-:-:S04]  /*c000*/  LOP3.LUT R2, R3, 0x80000000, RZ, 0xc0, !PT ;  /* 0x8000000003027812 */ /* 0x000fc800078ec0ff */
[----:B------:R-:W-:-:S04]  /*c010*/  SHF.R.U32.HI R3, RZ, 0x18, R2 ;  /* 0x00000018ff037819 */ /* 0x000fc80000011602 */
[----:B------:R-:W-:-:S05]  /*c020*/  LOP3.LUT R3, R0, R3, RZ, 0xfc, !PT ;  /* 0x0000000300037212 */ /* 0x000fca00078efcff */
[----:B------:R-:W-:Y:S01]  /*c030*/  STG.E.U8 desc[UR36][R16.64], R3 ;  /* 0x0000000310007986 */ /* 0x000fe2000c101124 */
[----:B------:R-:W-:Y:S05]  /*c040*/  EXIT ;  /* 0x000000000000794d */ /* 0x000fea0003800000 */
.L_x_16214:
[----:B------:R-:W-:-:S04]  /*c050*/  LOP3.LUT R3, R3, 0xff, RZ, 0xc0, !PT ;  /* 0x000000ff03037812 */ /* 0x000fc800078ec0ff */
[----:B------:R-:W0:Y:S02]  /*c060*/  I2F.U16 R0, R3 ;  /* 0x0000000300007306 */ /* 0x000e240000101000 */
[----:B0-----:R-:W-:-:S05]  /*c070*/  F2FP.BF16.F32.PACK_AB R0, RZ, R0 ;  /* 0x00000000ff00723e */ /* 0x001fca00000010ff */
[----:B------:R-:W-:Y:S01]  /*c080*/  STG.E.U16 desc[UR36][R16.64], R0 ;  /* 0x0000000010007986 */ /* 0x000fe2000c101524 */
[----:B------:R-:W-:Y:S05]  /*c090*/  EXIT ;  /* 0x000000000000794d */ /* 0x000fea0003800000 */
.L_x_16211:
        /* <DEDUP_REMOVED lines=11> */
.L_x_16223:
        /* <DEDUP_REMOVED lines=18> */
.L_x_16226:
[----:B------:R-:W-:-:S04]  /*c270*/  LOP3.LUT R2, R3, 0x80000000, RZ, 0xc0, !PT ;  /* 0x8000000003027812 */ /* 0x000fc800078ec0ff */
[----:B------:R-:W-:-:S04]  /*c280*/  SHF.R.U32.HI R3, RZ, 0x18, R2 ;  /* 0x00000018ff037819 */ /* 0x000fc80000011602 */
[----:B------:R-:W-:-:S04]  /*c290*/  LOP3.LUT R0, R0, R3, RZ, 0xfc, !PT ;  /* 0x0000000300007212 */ /* 0x000fc800078efcff */
[----:B------:R-:W-:-:S07]  /*c2a0*/  PRMT R8, R0, 0x7610, R8 ;  /* 0x0000761000087816 */ /* 0x000fce0000000008 */
.L_x_16225:
[----:B------:R-:W-:Y:S05]  /*c2b0*/  BSYNC B0 ;  /* 0x0000000000007941 */ /* 0x000fea0003800000 */
.L_x_16224:
[----:B------:R-:W-:Y:S01]  /*c2c0*/  STG.E.U8 desc[UR36][R16.64], R8 ;  /* 0x0000000810007986 */ /* 0x000fe2000c101124 */
[----:B------:R-:W-:Y:S05]  /*c2d0*/  EXIT ;  /* 0x000000000000794d */ /* 0x000fea0003800000 */
.L_x_16222:
        /* <DEDUP_REMOVED lines=18> */
.L_x_16229:
[----:B------:R-:W-:-:S04]  /*c400*/  LOP3.LUT R2, R3, 0x80000000, RZ, 0xc0, !PT ;  /* 0x8000000003027812 */ /* 0x000fc800078ec0ff */
[----:B------:R-:W-:-:S04]  /*c410*/  SHF.R.U32.HI R3, RZ, 0x18, R2 ;  /* 0x00000018ff037819 */ /* 0x000fc80000011602 */
[----:B------:R-:W-:-:S04]  /*c420*/  LOP3.LUT R0, R0, R3, RZ, 0xfc, !PT ;  /* 0x0000000300007212 */ /* 0x000fc800078efcff */
[----:B------:R-:W-:-:S07]  /*c430*/  PRMT R8, R0, 0x7610, R8 ;  /* 0x0000761000087816 */ /* 0x000fce0000000008 */
.L_x_16228:
[----:B------:R-:W-:Y:S05]  /*c440*/  BSYNC B0 ;  /* 0x0000000000007941 */ /* 0x000fea0003800000 */
.L_x_16227:
[----:B------:R-:W-:Y:S01]  /*c450*/  STG.E.U8 desc[UR36][R16.64], R8 ;  /* 0x0000000810007986 */ /* 0x000fe2000c101124 */
[----:B------:R-:W-:Y:S05]  /*c460*/  EXIT ;  /* 0x000000000000794d */ /* 0x000fea0003800000 */
.L_x_16221:
        /* <DEDUP_REMOVED lines=23> */
.L_x_16204:
        /* <DEDUP_REMOVED lines=16> */
.L_x_16232:
[----:B------:R-:W-:Y:S05]  /*c6e0*/  EXIT ;  /* 0x000000000000794d */ /* 0x000fea0003800000 */
.L_x_16231:
[----:B------:R-:W-:Y:S01]  /*c6f0*/  LOP3.LUT R2, R3, 0xff, RZ, 0xc0, !PT ;  /* 0x000000ff03027812 */ /* 0x000fe200078ec0ff */
[----:B------:R-:W-:-:S05]  /*c700*/  IMAD.MOV.U32 R3, RZ, RZ, RZ ;  /* 0x000000ffff037224 */ /* 0x000fca00078e00ff */
[----:B------:R-:W-:Y:S01]  /*c710*/  STG.E.64 desc[UR36][R16.64], R2 ;  /* 0x0000000210007986 */ /* 0x000fe2000c101b24 */
[----:B------:R-:W-:Y:S05]  /*c720*/  EXIT ;  /* 0x000000000000794d */ /* 0x000fea0003800000 */
.L_x_16230:
[----:B------:R-:W-:-:S05]  /*c730*/  LOP3.LUT R3, R3, 0xff, RZ, 0xc0, !PT ;  /* 0x000000ff03037812 */ /* 0x000fca00078ec0ff */
[----:B------:R-:W-:Y:S01]  /*c740*/  STG.E desc[UR36][R16.64], R3 ;  /* 0x0000000310007986 */ /* 0x000fe2000c101924 */
[----:B------:R-:W-:Y:S05]  /*c750*/  EXIT ;  /* 0x000000000000794d */ /* 0x000fea0003800000 */
.L_x_16233:
        /* <DEDUP_REMOVED lines=10> */
.L_x_26274:


//--------------------- .text._ZN2at6native27unrolled_elementwise_kernelINS0_13AUnaryFunctorIhhhNS0_16BitwiseOrFunctorIhEEEESt5arrayIPcLm2EELi4E23TrivialOffsetCalculatorILi1EjESA_NS0_6memory12LoadWithCastILi1EEENSB_13StoreWithCastILi1EEEEEviT_T0_T2_T3_T4_T5_ --------------------------
	.section	.text._ZN2at6native27unrolled_elementwise_kernelINS0_13AUnaryFunctorIhhhNS0_16BitwiseOrFunctorIhEEEESt5arrayIPcLm2EELi4E23TrivialOffsetCalculatorILi1EjESA_NS0_6memory12LoadWithCastILi1EEENSB_13StoreWithCastILi1EEEEEviT_T0_T2_T3_T4_T5_,"ax",@progbits
	.align	128
        .global         _ZN2at6native27unrolled_elementwise_kernelINS0_13AUnaryFunctorIhhhNS0_16BitwiseOrFunctorIhEEEESt5arrayIPcLm2EELi4E23TrivialOffsetCalculatorILi1EjESA_NS0_6memory12LoadWithCastILi1EEENSB_13StoreWithCastILi1EEEEEviT_T0_T2_T3_T4_T5_
        .type           _ZN2at6native27unrolled_elementwise_kernelINS0_13AUnaryFunctorIhhhNS0_16BitwiseOrFunctorIhEEEESt5arrayIPcLm2EELi4E23TrivialOffsetCalculatorILi1EjESA_NS0_6memory12LoadWithCastILi1EEENSB_13StoreWithCastILi1EEEEEviT_T0_T2_T3_T4_T5_,@function
        .size           _ZN2at6native27unrolled_elementwise_kernelINS0_13AUnaryFunctorIhhhNS0_16BitwiseOrFunctorIhEEEESt5arrayIPcLm2EELi4E23TrivialOffsetCalculatorILi1EjESA_NS0_6memory12LoadWithCastILi1EEENSB_13StoreWithCastILi1EEEEEviT_T0_T2_T3_T4_T5_,(.L_x_26275 - _ZN2at6native27unrolled_elementwise_kernelINS0_13AUnaryFunctorIhhhNS0_16BitwiseOrFunctorIhEEEESt5arrayIPcLm2EELi4E23TrivialOffsetCalculatorILi1EjESA_NS0_6memory12LoadWithCastILi1EEENSB_13StoreWithCastILi1EEEEEviT_T0_T2_T3_T4_T5_)
        .other          _ZN2at6native27unrolled_elementwise_kernelINS0_13AUnaryFunctorIhhhNS0_16BitwiseOrFunctorIhEEEESt5arrayIPcLm2EELi4E23TrivialOffsetCalculatorILi1EjESA_NS0_6memory12LoadWithCastILi1EEENSB_13StoreWithCastILi1EEEEEviT_T0_T2_T3_T4_T5_,@"STO_CUDA_ENTRY STV_DEFAULT"
_ZN2at6native27unrolled_elementwise_kernelINS0_13AUnaryFunctorIhhhNS0_16BitwiseOrFunctorIhEEEESt5arrayIPcLm2EELi4E23TrivialOffsetCalculatorILi1EjESA_NS0_6memory12LoadWithCastILi1EEENSB_13StoreWithCastILi1EEEEEviT_T0_T2_T3_T4_T5_:
.text._ZN2at6native27unrolled_elementwise_kernelINS0_13AUnaryFunctorIhhhNS0_16BitwiseOrFunctorIhEEEESt5arrayIPcLm2EELi4E23TrivialOffsetCalculatorILi1EjESA_NS0_6memory12LoadWithCastILi1EEENSB_13StoreWithCastILi1EEEEEviT_T0_T2_T3_T4_T5_:
        /* <DEDUP_REMOVED lines=31> */
.L_x_16239:
[----:B------:R3:W5:Y:S01]  /*01f0*/  LDG.E.U8 R26, desc[UR36][R4.64] ;  /* 0x00000024041a7981 */ /* 0x000762000c1e1100 */
[----:B------:R-:W-:Y:S05]  /*0200*/  BRA `(.L_x_16241) ;  /* 0x0000000c00687947 */ /* 0x000fea0003800000 */
.L_x_16238:
        /* <DEDUP_REMOVED lines=8> */
.L_x_16243:
[----:B------:R1:W5:Y:S01]  /*0290*/  LDG.E.U8 R26, desc[UR36][R4.64] ;  /* 0x00000024041a7981 */ /* 0x000362000c1e1100 */
[----:B------:R-:W-:Y:S05]  /*02a0*/  BRA `(.L_x_16241) ;  /* 0x0000000c00407947 */ /* 0x000fea0003800000 */
.L_x_16242:
[----:B------:R2:W5:Y:S01]  /*02b0*/  LDG.E.U16 R26, desc[UR36][R4.64] ;  /* 0x00000024041a7981 */ /* 0x000562000c1e1500 */
[----:B------:R-:W-:Y:S05]  /*02c0*/  BRA `(.L_x_16241) ;  /* 0x0000000c00387947 */ /* 0x000fea0003800000 */
.L_x_16237:
        /* <DEDUP_REMOVED lines=10> */
.L_x_16245:
[----:B------:R-:W2:Y:S02]  /*0370*/  LDG.E.U16 R2, desc[UR36][R4.64] ;  /* 0x0000002404027981 */ /* 0x000ea4000c1e1500 */
[----:B--2---:R-:W-:-:S06]  /*0380*/  HADD2.F32 R2, -RZ, R2.H0_H0 ;  /* 0x20000002ff027230 */ /* 0x004fcc0000004100 */
[----:B------:R-:W0:Y:S02]  /*0390*/  F2I.S64.TRUNC R2, R2 ;  /* 0x0000000200027311 */ /* 0x000e24000020d900 */
[----:B0-----:R-:W-:Y:S01]  /*03a0*/  PRMT R26, R2, 0x7610, R26 ;  /* 0x00007610021a7816 */ /* 0x001fe2000000001a */
[----:B------:R-:W-:Y:S06]  /*03b0*/  BRA `(.L_x_16241) ;  /* 0x0000000800fc7947 */ /* 0x000fec0003800000 */
.L_x_16244:
        /* <DEDUP_REMOVED lines=10> */
.L_x_16247:
[----:B------:R-:W2:Y:S02]  /*0460*/  LDG.E.U16 R4, desc[UR36][R4.64] ;  /* 0x0000002404047981 */ /* 0x000ea4000c1e1500 */
[----:B--2---:R-:W-:-:S06]  /*0470*/  HADD2.F32 R2, -RZ, R4.H0_H0 ;  /* 0x20000004ff027230 */ /* 0x004fcc0000004100 */
[----:B------:R-:W0:Y:S02]  /*0480*/  F2I.S64.TRUNC R2, R2 ;  /* 0x0000000200027311 */ /* 0x000e24000020d900 */
[----:B0-----:R-:W-:Y:S01]  /*0490*/  PRMT R26, R2, 0x7610, R26 ;  /* 0x00007610021a7816 */ /* 0x001fe2000000001a */
[----:B------:R-:W-:Y:S06]  /*04a0*/  BRA `(.L_x_16241) ;  /* 0x0000000800c07947 */ /* 0x000fec0003800000 */
.L_x_16246:
[----:B------:R-:W2:Y:S02]  /*04b0*/  LDG.E.64 R2, desc[UR36][R4.64] ;  /* 0x0000002404027981 */ /* 0x000ea4000c1e1b00 */
[----:B--2---:R-:W0:Y:S02]  /*04c0*/  F2I.S64.F64.TRUNC R2, R2 ;  /* 0x0000000200027311 */ /* 0x004e24000030d900 */
[----:B0-----:R-:W-:Y:S01]  /*04d0*/  PRMT R26, R2, 0x7610, R26 ;  /* 0x00007610021a7816 */ /* 0x001fe2000000001a */
[----:B------:R-:W-:Y:S06]  /*04e0*/  BRA `(.L_x_16241) ;  /* 0x0000000800b07947 */ /* 0x000fec0003800000 */
.L_x_16236:
        /* <DEDUP_REMOVED lines=12> */
.L_x_16250:
[----:B------:R-:W2:Y:S02]  /*05b0*/  LDG.E.64 R4, desc[UR36][R4.64] ;  /* 0x0000002404047981 */ /* 0x000ea4000c1e1b00 */
[----:B--2---:R-:W0:Y:S02]  /*05c0*/  F2I.S64.F64.TRUNC R2, R4 ;  /* 0x0000000400027311 */ /* 0x004e24000030d900 */
[----:B0-----:R-:W-:Y:S01]  /*05d0*/  PRMT R26, R2, 0x7610, R26 ;  /* 0x00007610021a7816 */ /* 0x001fe2000000001a */
[----:B------:R-:W-:Y:S06]  /*05e0*/  BRA `(.L_x_16241) ;  /* 0x0000000800707947 */ /* 0x000fec0003800000 */
.L_x_16249:
        /* <DEDUP_REMOVED lines=28> */
.L_x_16252:
        /* <DEDUP_REMOVED lines=16> */
.L_x_16251:
[----:B------:R-:W2:Y:S02]  /*08b0*/  LDG.E.U16 R2, desc[UR36][R4.64] ;  /* 0x0000002404027981 */ /* 0x000ea4000c1e1500 */
[----:B--2---:R-:W-:-:S06]  /*08c0*/  IMAD.U32 R2, R2, 0x10000, RZ ;  /* 0x0001000002027824 */ /* 0x004fcc00078e00ff */
[----:B------:R-:W0:Y:S02]  /*08d0*/  F2I.S64.TRUNC R2, R2 ;  /* 0x0000000200027311 */ /* 0x000e24000020d900 */
[----:B0-----:R-:W-:Y:S01]  /*08e0*/  PRMT R26, R2, 0x7610, R26 ;  /* 0x00007610021a7816 */ /* 0x001fe2000000001a */
[----:B------:R-:W-:Y:S06]  /*08f0*/  BRA `(.L_x_16241) ;  /* 0x0000000400ac7947 */ /* 0x000fec0003800000 */
.L_x_16248:
        /* <DEDUP_REMOVED lines=10> */
.L_x_16255:
        /* <DEDUP_REMOVED lines=21> */
.L_x_16259:
[----:B------:R-:W-:Y:S05]  /*0af0*/  BSYNC B1 ;  /* 0x0000000000017941 */ /* 0x000fea0003800000 */
.L_x_16258:
[----:B------:R-:W-:Y:S01]  /*0b00*/  IMAD.SHL.U32 R2, R2, 0x100000, RZ ;  /* 0x0010000002027824 */ /* 0x000fe200078e00ff */
[----:B------:R-:W-:-:S04]  /*0b10*/  LEA R3, R0, 0x3b800000, 0x17 ;  /* 0x3b80000000037811 */ /* 0x000fc800078eb8ff */
[----:B------:R-:W-:-:S07]  /*0b20*/  LOP3.LUT R2, R3, R2, R4, 0xfe, !PT ;  /* 0x0000000203027212 */ /* 0x000fce00078efe04 */
.L_x_16257:
[----:B------:R-:W-:Y:S05]  /*0b30*/  BSYNC B0 ;  /* 0x0000000000007941 */ /* 0x000fea0003800000 */
.L_x_16256:
[----:B------:R-:W0:Y:S02]  /*0b40*/  F2I.S64.TRUNC R2, R2 ;  /* 0x0000000200027311 */ /* 0x000e24000020d900 */
[----:B0-----:R-:W-:Y:S01]  /*0b50*/  PRMT R26, R2, 0x7610, R26 ;  /* 0x00007610021a7816 */ /* 0x001fe2000000001a */
[----:B------:R-:W-:Y:S06]  /*0b60*/  BRA `(.L_x_16241) ;  /* 0x0000000400107947 */ /* 0x000fec0003800000 */
.L_x_16254:
        /* <DEDUP_REMOVED lines=21> */
.L_x_16263:
[----:B------:R-:W-:Y:S05]  /*0cc0*/  BSYNC B1 ;  /* 0x0000000000017941 */ /* 0x000fea0003800000 */
.L_x_16262:
[----:B------:R-:W-:Y:S01]  /*0cd0*/  IMAD.SHL.U32 R2, R2, 0x200000, RZ ;  /* 0x0020000002027824 */ /* 0x000fe200078e00ff */
[----:B------:R-:W-:-:S04]  /*0ce0*/  LEA R3, R0, 0x37800000, 0x17 ;  /* 0x3780000000037811 */ /* 0x000fc800078eb8ff */
[----:B------:R-:W-:-:S07]  /*0cf0*/  LOP3.LUT R2, R3, R2, R4, 0xfe, !PT ;  /* 0x0000000203027212 */ /* 0x000fce00078efe04 */
.L_x_16261:
[----:B------:R-:W-:Y:S05]  /*0d00*/  BSYNC B0 ;  /* 0x0000000000007941 */ /* 0x000fea0003800000 */
.L_x_16260:
[----:B------:R-:W0:Y:S02]  /*0d10*/  F2I.S64.TRUNC R2, R2 ;  /* 0x0000000200027311 */ /* 0x000e24000020d900 */
[----:B0-----:R-:W-:Y:S01]  /*0d20*/  PRMT R26, R2, 0x7610, R26 ;  /* 0x00007610021a7816 */ /* 0x001fe2000000001a */
[----:B------:R-:W-:Y:S06]  /*0d30*/  BRA `(.L_x_16241) ;  /* 0x00000000009c7947 */ /* 0x000fec0003800000 */
.L_x_16253:
        /* <DEDUP_REMOVED lines=14> */
.L_x_16267:
[----:B------:R-:W-:Y:S05]  /*0e20*/  BSYNC B0 ;  /* 0x0000000000007941 */ /* 0x000fea0003800000 */
.L_x_16266:
[----:B------:R-:W0:Y:S02]  /*0e30*/  F2I.S64.TRUNC R2, R2 ;  /* 0x0000000200027311 */ /* 0x000e24000020d900 */
[----:B0-----:R-:W-:Y:S01]  /*0e40*/  PRMT R26, R2, 0x7610, R26 ;  /* 0x00007610021a7816 */ /* 0x001fe2000000001a */
[----:B------:R-:W-:Y:S06]  /*0e50*/  BRA `(.L_x_16241) ;  /* 0x0000000000547947 */ /* 0x000fec0003800000 */
.L_x_16240:
        /* <DEDUP_REMOVED lines=16> */
.L_x_16268:
[----:B------:R-:W-:Y:S01]  /*0f60*/  PRMT R26, RZ, 0x7610, R26 ;  /* 0x00007610ff1a7816 */ /* 0x000fe2000000001a */
[----:B------:R-:W-:Y:S06]  /*0f70*/  BRA `(.L_x_16241) ;  /* 0x00000000000c7947 */ /* 0x000fec0003800000 */
.L_x_16265:
[----:B------:R0:W5:Y:S01]  /*0f80*/  LDG.E.U8 R26, desc[UR36][R4.64] ;  /* 0x00000024041a7981 */ /* 0x000162000c1e1100 */
[----:B------:R-:W-:Y:S05]  /*0f90*/  BRA `(.L_x_16241) ;  /* 0x0000000000047947 */ /* 0x000fea0003800000 */
.L_x_16264:
[----:B------:R0:W5:Y:S02]  /*0fa0*/  LDG.E.U8 R26, desc[UR36][R4.64] ;  /* 0x00000024041a7981 */ /* 0x000164000c1e1100 */
.L_x_16241:
[----:B------:R-:W1:Y:S02]  /*0fb0*/  S2R R17, SR_TID.X ;  /* 0x0000000000117919 */ /* 0x000e640000002100 */
[----:B-1----:R-:W-:-:S07]  /*0fc0*/  VIADD R17, R17, 0x80 ;  /* 0x0000008011117836 */ /* 0x002fce0000000000 */
.L_x_16235:
[----:B------:R-:W-:Y:S05]  /*0fd0*/  BSYNC B6 ;  /* 0x0000000000067941 */ /* 0x000fea0003800000 */
.L_x_16234:
        /* <DEDUP_REMOVED lines=23> */
.L_x_16274:
[----:B------:R0:W5:Y:S01]  /*1150*/  LDG.E.U8 R18, desc[UR36][R4.64] ;  /* 0x0000002404127981 */ /* 0x000162000c1e1100 */
[----:B------:R-:W-:Y:S05]  /*1160*/  BRA `(.L_x_16276) ;  /* 0x0000000c00647947 */ /* 0x000fea0003800000 */
.L_x_16273:
        /* <DEDUP_REMOVED lines=8> */
.L_x_16278:
[----:B------:R4:W5:Y:S01]  /*11f0*/  LDG.E.U8 R18, desc[UR36][R4.64] ;  /* 0x0000002404127981 */ /* 0x000962000c1e1100 */
[----:B------:R-:W-:Y:S05]  /*1200*/  BRA `(.L_x_16276) ;  /* 0x0000000c003c7947 */ /* 0x000fea0003800000 */
.L_x_16277:
[----:B------:R0:W5:Y:S01]  /*1210*/  LDG.E.U16 R18, desc[UR36][R4.64] ;  /* 0x0000002404127981 */ /* 0x000162000c1e1500 */
[----:B------:R-:W-:Y:S05]  /*1220*/  BRA `(.L_x_16276) ;  /* 0x0000000c00347947 */ /* 0x000fea0003800000 */
.L_x_16272:
        /* <DEDUP_REMOVED lines=10> */
.L_x_16280:
[----:B------:R-:W2:Y:S02]  /*12d0*/  LDG.E.U16 R2, desc[UR36][R4.64] ;  /* 0x0000002404027981 */ /* 0x000ea4000c1e1500 */
[----:B--2---:R-:W-:-:S06]  /*12e0*/  HADD2.F32 R2, -RZ, R2.H0_H0 ;  /* 0x20000002ff027230 */ /* 0x004fcc0000004100 */
[----:B------:R-:W0:Y:S02]  /*12f0*/  F2I.S64.TRUNC R2, R2 ;  /* 0x0000000200027311 */ /* 0x000e24000020d900 */
[----:B0-----:R-:W-:Y:S01]  /*1300*/  PRMT R18, R2, 0x7610, R18 ;  /* 0x0000761002127816 */ /* 0x001fe20000000012 */
[----:B------:R-:W-:Y:S06]  /*1310*/  BRA `(.L_x_16276) ;  /* 0x0000000800f87947 */ /* 0x000fec0003800000 */
.L_x_16279:
        /* <DEDUP_REMOVED lines=10> */
.L_x_16282:
[----:B------:R-:W2:Y:S02]  /*13c0*/  LDG.E.U16 R4, desc[UR36][R4.64] ;  /* 0x0000002404047981 */ /* 0x000ea4000c1e1500 */
[----:B--2---:R-:W-:-:S06]  /*13d0*/  HADD2.F32 R2, -RZ, R4.H0_H0 ;  /* 0x20000004ff027230 */ /* 0x004fcc0000004100 */
[----:B------:R-:W0:Y:S02]  /*13e0*/  F2I.S64.TRUNC R2, R2 ;  /* 0x0000000200027311 */ /* 0x000e24000020d900 */
[----:B0-----:R-:W-:Y:S01]  /*13f0*/  PRMT R18, R2, 0x7610, R18 ;  /* 0x0000761002127816 */ /* 0x001fe20000000012 */
[----:B------:R-:W-:Y:S06]  /*1400*/  BRA `(.L_x_16276) ;  /* 0x0000000800bc7947 */ /* 0x000fec0003800000 */
.L_x_16281:
[----:B------:R-:W2:Y:S02]  /*1410*/  LDG.E.64 R2, desc[UR36][R4.64] ;  /* 0x0000002404027981 */ /* 0x000ea4000c1e1b00 */
[----:B--2---:R-:W0:Y:S02]  /*1420*/  F2I.S64.F64.TRUNC R2, R2 ;  /* 0x0000000200027311 */ /* 0x004e24000030d900 */
[----:B0-----:R-:W-:Y:S01]  /*1430*/  PRMT R18, R2, 0x7610, R18 ;  /* 0x0000761002127816 */ /* 0x001fe20000000012 */
[----:B------:R-:W-:Y:S06]  /*1440*/  BRA `(.L_x_16276) ;  /* 0x0000000800ac7947 */ /* 0x000fec0003800000 */
.L_x_16271:
        /* <DEDUP_REMOVED lines=12> */
.L_x_16285:
[----:B------:R-:W2:Y:S02]  /*1510*/  LDG.E.64 R4, desc[UR36][R4.64] ;  /* 0x0000002404047981 */ /* 0x000ea4000c1e1b00 */
[----:B--2---:R-:W0:Y:S02]  /*1520*/  F2I.S64.F64.TRUNC R2, R4 ;  /* 0x0000000400027311 */ /* 0x004e24000030d900 */
[----:B0-----:R-:W-:Y:S01]  /*1530*/  PRMT R18, R2, 0x7610, R18 ;  /* 0x0000761002127816 */ /* 0x001fe20000000012 */
[----:B------:R-:W-:Y:S06]  /*1540*/  BRA `(.L_x_16276) ;  /* 0x00000008006c7947 */ /* 0x000fec0003800000 */
.L_x_16284:
        /* <DEDUP_REMOVED lines=28> */
.L_x_16287:
        /* <DEDUP_REMOVED lines=15> */
.L_x_16286:
[----:B------:R-:W2:Y:S02]  /*1800*/  LDG.E.U16 R2, desc[UR36][R4.64] ;  /* 0x0000002404027981 */ /* 0x000ea4000c1e1500 */
[----:B--2---:R-:W-:-:S06]  /*1810*/  IMAD.U32 R2, R2, 0x10000, RZ ;  /* 0x0001000002027824 */ /* 0x004fcc00078e00ff */
[----:B------:R-:W0:Y:S02]  /*1820*/  F2I.S64.TRUNC R2, R2 ;  /* 0x0000000200027311 */ /* 0x000e24000020d900 */
[----:B0-----:R-:W-:Y:S01]  /*1830*/  PRMT R18, R2, 0x7610, R18 ;  /* 0x0000761002127816 */ /* 0x001fe20000000012 */
[----:B------:R-:W-:Y:S06]  /*1840*/  BRA `(.L_x_16276) ;  /* 0x0000000400ac7947 */ /* 0x000fec0003800000 */
.L_x_16283:
        /* <DEDUP_REMOVED lines=10> */
.L_x_16290:
        /* <DEDUP_REMOVED lines=21> */
.L_x_16294:
[----:B------:R-:W-:Y:S05]  /*1a40*/  BSYNC B1 ;  /* 0x0000000000017941 */ /* 0x000fea0003800000 */
.L_x_16293:
[----:B------:R-:W-:Y:S01]  /*1a50*/  IMAD.SHL.U32 R2, R2, 0x100000, RZ ;  /* 0x0010000002027824 */ /* 0x000fe200078e00ff */
[----:B------:R-:W-:-:S04]  /*1a60*/  LEA R3, R0, 0x3b800000, 0x17 ;  /* 0x3b80000000037811 */ /* 0x000fc800078eb8ff */
[----:B------:R-:W-:-:S07]  /*1a70*/  LOP3.LUT R2, R3, R2, R4, 0xfe, !PT ;  /* 0x0000000203027212 */ /* 0x000fce00078efe04 */
.L_x_16292:
[----:B------:R-:W-:Y:S05]  /*1a80*/  BSYNC B0 ;  /* 0x0000000000007941 */ /* 0x000fea0003800000 */
.L_x_16291:
[----:B------:R-:W0:Y:S02]  /*1a90*/  F2I.S64.TRUNC R2, R2 ;  /* 0x0000000200027311 */ /* 0x000e24000020d900 */
[----:B0-----:R-:W-:Y:S01]  /*1aa0*/  PRMT R18, R2, 0x7610, R18 ;  /* 0x0000761002127816 */ /* 0x001fe20000000012 */
[----:B------:R-:W-:Y:S06]  /*1ab0*/  BRA `(.L_x_16276) ;  /* 0x0000000400107947 */ /* 0x000fec0003800000 */
.L_x_16289:
        /* <DEDUP_REMOVED lines=21> */
.L_x_16298:
[----:B------:R-:W-:Y:S05]  /*1c10*/  BSYNC B1 ;  /* 0x0000000000017941 */ /* 0x000fea0003800000 */
.L_x_16297:
[----:B------:R-:W-:Y:S01]  /*1c20*/  IMAD.SHL.U32 R2, R2, 0x200000, RZ ;  /* 0x0020000002027824 */ /* 0x000fe200078e00ff */
[----:B------:R-:W-:-:S04]  /*1c30*/  LEA R3, R0, 0x37800000, 0x17 ;  /* 0x3780000000037811 */ /* 0x000fc800078eb8ff */
[----:B------:R-:W-:-:S07]  /*1c40*/  LOP3.LUT R2, R3, R2, R4, 0xfe, !PT ;  /* 0x0000000203027212 */ /* 0x000fce00078efe04 */
.L_x_16296:
[----:B------:R-:W-:Y:S05]  /*1c50*/  BSYNC B0 ;  /* 0x0000000000007941 */ /* 0x000fea0003800000 */
.L_x_16295:
[----:B------:R-:W0:Y:S02]  /*1c60*/  F2I.S64.TRUNC R2, R2 ;  /* 0x0000000200027311 */ /* 0x000e24000020d900 */
[----:B0-----:R-:W-:Y:S01]  /*1c70*/  PRMT R18, R2, 0x7610, R18 ;  /* 0x0000761002127816 */ /* 0x001fe20000000012 */
[----:B------:R-:W-:Y:S06]  /*1c80*/  BRA `(.L_x_16276) ;  /* 0x00000000009c7947 */ /* 0x000fec0003800000 */
.L_x_16288:
        /* <DEDUP_REMOVED lines=14> */
.L_x_16302:
[----:B------:R-:W-:Y:S05]  /*1d70*/  BSYNC B0 ;  /* 0x0000000000007941 */ /* 0x000fea0003800000 */
.L_x_16301:
[----:B------:R-:W0:Y:S02]  /*1d80*/  F2I.S64.TRUNC R2, R2 ;  /* 0x0000000200027311 */ /* 0x000e24000020d900 */
[----:B0-----:R-:W-:Y:S01]  /*1d90*/  PRMT R18, R2, 0x7610, R18 ;  /* 0x0000761002127816 */ /* 0x001fe20000000012 */
[----:B------:R-:W-:Y:S06]  /*1da0*/  BRA `(.L_x_16276) ;  /* 0x0000000000547947 */ /* 0x000fec0003800000 */
.L_x_16275:
        /* <DEDUP_REMOVED lines=16> */
.L_x_16303:
[----:B------:R-:W-:Y:S01]  /*1eb0*/  PRMT R18, RZ, 0x7610, R18 ;  /* 0x00007610ff127816 */ /* 0x000fe20000000012 */
[----:B------:R-:W-:Y:S06]  /*1ec0*/  BRA `(.L_x_16276) ;  /* 0x00000000000c7947 */ /* 0x000fec0003800000 */
.L_x_16300:
[----:B------:R1:W5:Y:S01]  /*1ed0*/  LDG.E.U8 R18, desc[UR36][R4.64] ;  /* 0x0000002404127981 */ /* 0x000362000c1e1100 */
[----:B------:R-:W-:Y:S05]  /*1ee0*/  BRA `(.L_x_16276) ;  /* 0x0000000000047947 */ /* 0x000fea0003800000 */
.L_x_16299:
[----:B------:R0:W5:Y:S02]  /*1ef0*/  LDG.E.U8 R18, desc[UR36][R4.64] ;  /* 0x0000002404127981 */ /* 0x000164000c1e1100 */
.L_x_16276:
[----:B------:R-:W-:-:S07]  /*1f00*/  VIADD R17, R17, 0x80 ;  /* 0x0000008011117836 */ /* 0x000fce0000000000 */
.L_x_16270:
[----:B------:R-:W-:Y:S05]  /*1f10*/  BSYNC B6 ;  /* 0x0000000000067941 */ /* 0x000fea0003800000 */
.L_x_16269:
        /* <DEDUP_REMOVED lines=25> */
.L_x_16309:
[----:B------:R0:W5:Y:S01]  /*20b0*/  LDG.E.U8 R24, desc[UR36][R4.64] ;  /* 0x0000002404187981 */ /* 0x000162000c1e1100 */
[----:B------:R-:W-:Y:S05]  /*20c0*/  BRA `(.L_x_16311) ;  /* 0x0000000c00647947 */ /* 0x000fea0003800000 */
.L_x_16308:
        /* <DEDUP_REMOVED lines=8> */
.L_x_16313:
[----:B------:R3:W5:Y:S01]  /*2150*/  LDG.E.U8 R24, desc[UR36][R4.64] ;  /* 0x0000002404187981 */ /* 0x000762000c1e1100 */
[----:B------:R-:W-:Y:S05]  /*2160*/  BRA `(.L_x_16311) ;  /* 0x0000000c003c7947 */ /* 0x000fea0003800000 */
.L_x_16312:
[----:B------:R0:W5:Y:S01]  /*2170*/  LDG.E.U16 R24, desc[UR36][R4.64] ;  /* 0x0000002404187981 */ /* 0x000162000c1e1500 */
[----:B------:R-:W-:Y:S05]  /*2180*/  BRA `(.L_x_16311) ;  /* 0x0000000c00347947 */ /* 0x000fea0003800000 */
.L_x_16307:
        /* <DEDUP_REMOVED lines=10> */
.L_x_16315:
[----:B------:R-:W2:Y:S02]  /*2230*/  LDG.E.U16 R2, desc[UR36][R4.64] ;  /* 0x0000002404027981 */ /* 0x000ea4000c1e1500 */
[----:B--2---:R-:W-:-:S06]  /*2240*/  HADD2.F32 R2, -RZ, R2.H0_H0 ;  /* 0x20000002ff027230 */ /* 0x004fcc0000004100 */
[----:B------:R-:W0:Y:S02]  /*2250*/  F2I.S64.TRUNC R2, R2 ;  /* 0x0000000200027311 */ /* 0x000e24000020d900 */
[----:B0-----:R-:W-:Y:S01]  /*2260*/  PRMT R24, R2, 0x7610, R24 ;  /* 0x0000761002187816 */ /* 0x001fe20000000018 */
[----:B------:R-:W-:Y:S06]  /*2270*/  BRA `(.L_x_16311) ;  /* 0x0000000800f87947 */ /* 0x000fec0003800000 */
.L_x_16314:
        /* <DEDUP_REMOVED lines=10> */
.L_x_16317:
[----:B------:R-:W2:Y:S02]  /*2320*/  LDG.E.U16 R4, desc[UR36][R4.64] ;  /* 0x0000002404047981 */ /* 0x000ea4000c1e1500 */
[----:B--2---:R-:W-:-:S06]  /*2330*/  HADD2.F32 R2, -RZ, R4.H0_H0 ;  /* 0x20000004ff027230 */ /* 0x004fcc0000004100 */
[----:B------:R-:W0:Y:S02]  /*2340*/  F2I.S64.TRUNC R2, R2 ;  /* 0x0000000200027311 */ /* 0x000e24000020d900 */
[----:B0-----:R-:W-:Y:S01]  /*2350*/  PRMT R24, R2, 0x7610, R24 ;  /* 0x0000761002187816 */ /* 0x001fe20000000018 */
[----:B------:R-:W-:Y:S06]  /*2360*/  BRA `(.L_x_16311) ;  /* 0x0000000800bc7947 */ /* 0x000fec0003800000 */
.L_x_16316:
[----:B------:R-:W2:Y:S02]  /*2370*/  LDG.E.64 R2, desc[UR36][R4.64] ;  /* 0x0000002404027981 */ /* 0x000ea4000c1e1b00 */
[----:B--2---:R-:W0:Y:S02]  /*2380*/  F2I.S64.F64.TRUNC R2, R2 ;  /* 0x0000000200027311 */ /* 0x004e24000030d900 */
[----:B0-----:R-:W-:Y:S01]  /*2390*/  PRMT R24, R2, 0x7610, R24 ;  /* 0x0000761002187816 */ /* 0x001fe20000000018 */
[----:B------:R-:W-:Y:S06]  /*23a0*/  BRA `(.L_x_16311) ;  /* 0x0000000800ac7947 */ /* 0x000fec0003800000 */
.L_x_16306:
        /* <DEDUP_REMOVED lines=12> */
.L_x_16320:
[----:B------:R-:W2:Y:S02]  /*2470*/  LDG.E.64 R4, desc[UR36][R4.64] ;  /* 0x0000002404047981 */ /* 0x000ea4000c1e1b00 */
[----:B--2---:R-:W0:Y:S02]  /*2480*/  F2I.S64.F64.TRUNC R2, R4 ;  /* 0x0000000400027311 */ /* 0x004e24000030d900 */
[----:B0-----:R-:W-:Y:S01]  /*2490*/  PRMT R24, R2, 0x7610, R24 ;  /* 0x0000761002187816 */ /* 0x001fe20000000018 */
[----:B------:R-:W-:Y:S06]  /*24a0*/  BRA `(.L_x_16311) ;  /* 0x00000008006c7947 */ /* 0x000fec0003800000 */
.L_x_16319:
        /* <DEDUP_REMOVED lines=28> */
.L_x_16322:
        /* <DEDUP_REMOVED lines=15> */
.L_x_16321:
[----:B------:R-:W2:Y:S02]  /*2760*/  LDG.E.U16 R2, desc[UR36][R4.64] ;  /* 0x0000002404027981 */ /* 0x000ea4000c1e1500 */
[----:B--2---:R-:W-:-:S06]  /*2770*/  IMAD.U32 R2, R2, 0x10000, RZ ;  /* 0x0001000002027824 */ /* 0x004fcc00078e00ff */
[----:B------:R-:W0:Y:S02]  /*2780*/  F2I.S64.TRUNC R2, R2 ;  /* 0x0000000200027311 */ /* 0x000e24000020d900 */
[----:B0-----:R-:W-:Y:S01]  /*2790*/  PRMT R24, R2, 0x7610, R24 ;  /* 0x0000761002187816 */ /* 0x001fe20000000018 */
[----:B------:R-:W-:Y:S06]  /*27a0*/  BRA `(.L_x_16311) ;  /* 0x0000000400ac7947 */ /* 0x000fec0003800000 */
.L_x_16318:
        /* <DEDUP_REMOVED lines=10> */
.L_x_16325:
        /* <DEDUP_REMOVED lines=21> */
.L_x_16329:
[----:B------:R-:W-:Y:S05]  /*29a0*/  BSYNC B1 ;  /* 0x0000000000017941 */ /* 0x000fea0003800000 */
.L_x_16328:
[----:B------:R-:W-:Y:S01]  /*29b0*/  IMAD.SHL.U32 R2, R2, 0x100000, RZ ;  /* 0x0010000002027824 */ /* 0x000fe200078e00ff */
[----:B------:R-:W-:-:S04]  /*29c0*/  LEA R3, R0, 0x3b800000, 0x17 ;  /* 0x3b80000000037811 */ /* 0x000fc800078eb8ff */
[----:B------:R-:W-:-:S07]  /*29d0*/  LOP3.LUT R2, R3, R2, R4, 0xfe, !PT ;  /* 0x0000000203027212 */ /* 0x000fce00078efe04 */
.L_x_16327:
[----:B------:R-:W-:Y:S05]  /*29e0*/  BSYNC B0 ;  /* 0x0000000000007941 */ /* 0x000fea0003800000 */
.L_x_16326:
[----:B------:R-:W0:Y:S02]  /*29f0*/  F2I.S64.TRUNC R2, R2 ;  /* 0x0000000200027311 */ /* 0x000e24000020d900 */
[----:B0-----:R-:W-:Y:S01]  /*2a00*/  PRMT R24, R2, 0x7610, R24 ;  /* 0x0000761002187816 */ /* 0x001fe20000000018 */
[----:B------:R-:W-:Y:S06]  /*2a10*/  BRA `(.L_x_16311) ;  /* 0x0000000400107947 */ /* 0x000fec0003800000 */
.L_x_16324:
        /* <DEDUP_REMOVED lines=21> */
.L_x_16333:
[----:B------:R-:W-:Y:S05]  /*2b70*/  BSYNC B1 ;  /* 0x0000000000017941 */ /* 0x000fea0003800000 */
.L_x_16332:
[----:B------:R-:W-:Y:S01]  /*2b80*/  IMAD.SHL.U32 R2, R2, 0x200000, RZ ;  /* 0x0020000002027824 */ /* 0x000fe200078e00ff */
[----:B------:R-:W-:-:S04]  /*2b90*/  LEA R3, R0, 0x37800000, 0x17 ;  /* 0x3780000000037811 */ /* 0x000fc800078eb8ff */
[----:B------:R-:W-:-:S07]  /*2ba0*/  LOP3.LUT R2, R3, R2, R4, 0xfe, !PT ;  /* 0x0000000203027212 */ /* 0x000fce00078efe04 */
.L_x_16331:
[----:B------:R-:W-:Y:S05]  /*2bb0*/  BSYNC B0 ;  /* 0x0000000000007941 */ /* 0x000fea0003800000 */
.L_x_16330:
[----:B------:R-:W0:Y:S02]  /*2bc0*/  F2I.S64.TRUNC R2, R2 ;  /* 0x0000000200027311 */ /* 0x000e24000020d900 */
[----:B0-----:R-:W-:Y:S01]  /*2bd0*/  PRMT R24, R2, 0x7610, R24 ;  /* 0x0000761002187816 */ /* 0x001fe20000000018 */
[----:B------:R-:W-:Y:S06]  /*2be0*/  BRA `(.L_x_16311) ;  /* 0x00000000009c7947 */ /* 0x000fec0003800000 */
.L_x_16323:
        /* <DEDUP_REMOVED lines=14> */
.L_x_16337:
[----:B------:R-:W-:Y:S05]  /*2cd0*/  BSYNC B0 ;  /* 0x0000000000007941 */ /* 0x000fea0003800000 */
.L_x_16336:
[----:B------:R-:W0:Y:S02]  /*2ce0*/  F2I.S64.TRUNC R2, R2 ;  /* 0x0000000200027311 */ /* 0x000e24000020d900 */
[----:B0-----:R-:W-:Y:S01]  /*2cf0*/  PRMT R24, R2, 0x7610, R24 ;  /* 0x0000761002187816 */ /* 0x001fe20000000018 */
[----:B------:R-:W-:Y:S06]  /*2d00*/  BRA `(.L_x_16311) ;  /* 0x0000000000547947 */ /* 0x000fec0003800000 */
.L_x_16310:
        /* <DEDUP_REMOVED lines=16> */
.L_x_16338:
[----:B------:R-:W-:Y:S01]  /*2e10*/  PRMT R24, RZ, 0x7610, R24 ;  /* 0x00007610ff187816 */ /* 0x000fe20000000018 */
[----:B------:R-:W-:Y:S06]  /*2e20*/  BRA `(.L_x_16311) ;  /* 0x00000000000c7947 */ /* 0x000fec0003800000 */
.L_x_16335:
[----:B------:R2:W5:Y:S01]  /*2e30*/  LDG.E.U8 R24, desc[UR36][R4.64] ;  /* 0x0000002404187981 */ /* 0x000562000c1e1100 */
[----:B------:R-:W-:Y:S05]  /*2e40*/  BRA `(.L_x_16311) ;  /* 0x0000000000047947 */ /* 0x000fea0003800000 */
.L_x_16334:
[----:B------:R1:W5:Y:S02]  /*2e50*/  LDG.E.U8 R24, desc[UR36][R4.64] ;  /* 0x0000002404187981 */ /* 0x000364000c1e1100 */
.L_x_16311:
[----:B------:R-:W-:-:S07]  /*2e60*/  VIADD R17, R17, 0x80 ;  /* 0x0000008011117836 */ /* 0x000fce0000000000 */
.L_x_16305:
[----:B------:R-:W-:Y:S05]  /*2e70*/  BSYNC B6 ;  /* 0x0000000000067941 */ /* 0x000fea0003800000 */
.L_x_16304:
        /* <DEDUP_REMOVED lines=23> */
.L_x_16344:
[----:B------:R0:W5:Y:S01]  /*2ff0*/  LDG.E.U8 R16, desc[UR36][R4.64] ;  /* 0x0000002404107981 */ /* 0x000162000c1e1100 */
[----:B------:R-:W-:Y:S05]  /*3000*/  BRA `(.L_x_16340) ;  /* 0x0000000c00607947 */ /* 0x000fea0003800000 */
.L_x_16343:
        /* <DEDUP_REMOVED lines=8> */
.L_x_16347:
[----:B------:R0:W5:Y:S01]  /*3090*/  LDG.E.U8 R16, desc[UR36][R4.64] ;  /* 0x0000002404107981 */ /* 0x000162000c1e1100 */
[----:B------:R-:W-:Y:S05]  /*30a0*/  BRA `(.L_x_16340) ;  /* 0x0000000c00387947 */ /* 0x000fea0003800000 */
.L_x_16346:
[----:B------:R0:W5:Y:S01]  /*30b0*/  LDG.E.U16 R16, desc[UR36][R4.64] ;  /* 0x0000002404107981 */ /* 0x000162000c1e1500 */
[----:B------:R-:W-:Y:S05]  /*30c0*/  BRA `(.L_x_16340) ;  /* 0x0000000c00307947 */ /* 0x000fea0003800000 */
.L_x_16342:
        /* <DEDUP_REMOVED lines=10> */
.L_x_16349:
[----:B------:R-:W2:Y:S02]  /*3170*/  LDG.E.U16 R2, desc[UR36][R4.64] ;  /* 0x0000002404027981 */ /* 0x000ea4000c1e1500 */
[----:B--2---:R-:W-:-:S06]  /*3180*/  HADD2.F32 R2, -RZ, R2.H0_H0 ;  /* 0x20000002ff027230 */ /* 0x004fcc0000004100 */
[----:B------:R-:W0:Y:S02]  /*3190*/  F2I.S64.TRUNC R2, R2 ;  /* 0x0000000200027311 */ /* 0x000e24000020d900 */
[----:B0-----:R-:W-:Y:S01]  /*31a0*/  PRMT R16, R2, 0x7610, R16 ;  /* 0x0000761002107816 */ /* 0x001fe20000000010 */
[----:B------:R-:W-:Y:S06]  /*31b0*/  BRA `(.L_x_16340) ;  /* 0x0000000800f47947 */ /* 0x000fec0003800000 */
.L_x_16348:
        /* <DEDUP_REMOVED lines=10> */
.L_x_16351:
[----:B------:R-:W2:Y:S02]  /*3260*/  LDG.E.U16 R4, desc[UR36][R4.64] ;  /* 0x0000002404047981 */ /* 0x000ea4000c1e1500 */
[----:B--2---:R-:W-:-:S06]  /*3270*/  HADD2.F32 R2, -RZ, R4.H0_H0 ;  /* 0x20000004ff027230 */ /* 0x004fcc0000004100 */
[----:B------:R-:W0:Y:S02]  /*3280*/  F2I.S64.TRUNC R2, R2 ;  /* 0x0000000200027311 */ /* 0x000e24000020d900 */
[----:B0-----:R-:W-:Y:S01]  /*3290*/  PRMT R16, R2, 0x7610, R16 ;  /* 0x0000761002107816 */ /* 0x001fe20000000010 */
[----:B------:R-:W-:Y:S06]  /*32a0*/  BRA `(.L_x_16340) ;  /* 0x0000000800b87947 */ /* 0x000fec0003800000 */
.L_x_16350:
[----:B------:R-:W2:Y:S02]  /*32b0*/  LDG.E.64 R2, desc[UR36][R4.64] ;  /* 0x0000002404027981 */ /* 0x000ea4000c1e1b00 */
[----:B--2---:R-:W0:Y:S02]  /*32c0*/  F2I.S64.F64.TRUNC R2, R2 ;  /* 0x0000000200027311 */ /* 0x004e24000030d900 */
[----:B0-----:R-:W-:Y:S01]  /*32d0*/  PRMT R16, R2, 0x7610, R16 ;  /* 0x0000761002107816 */ /* 0x001fe20000000010 */
[----:B------:R-:W-:Y:S06]  /*32e0*/  BRA `(.L_x_16340) ;  /* 0x0000000800a87947 */ /* 0x000fec0003800000 */
.L_x_16341:
        /* <DEDUP_REMOVED lines=12> */
.L_x_16354:
[----:B------:R-:W2:Y:S02]  /*33b0*/  LDG.E.64 R4, desc[UR36][R4.64] ;  /* 0x0000002404047981 */ /* 0x000ea4000c1e1b00 */
[----:B--2---:R-:W0:Y:S02]  /*33c0*/  F2I.S64.F64.TRUNC R2, R4 ;  /* 0x0000000400027311 */ /* 0x004e24000030d900 */
[----:B0-----:R-:W-:Y:S01]  /*33d0*/  PRMT R16, R2, 0x7610, R16 ;  /* 0x0000761002107816 */ /* 0x001fe20000000010 */
[----:B------:R-:W-:Y:S06]  /*33e0*/  BRA `(.L_x_16340) ;  /* 0x0000000800687947 */ /* 0x000fec0003800000 */
.L_x_16353:
        /* <DEDUP_REMOVED lines=28> */
.L_x_16356:
        /* <DEDUP_REMOVED lines=15> */
.L_x_16355:
[----:B------:R-:W2:Y:S02]  /*36a0*/  LDG.E.U16 R2, desc[UR36][R4.64] ;  /* 0x0000002404027981 */ /* 0x000ea4000c1e1500 */
[----:B--2---:R-:W-:-:S06]  /*36b0*/  IMAD.U32 R2, R2, 0x10000, RZ ;  /* 0x0001000002027824 */ /* 0x004fcc00078e00ff */
[----:B------:R-:W0:Y:S02]  /*36c0*/  F2I.S64.TRUNC R2, R2 ;  /* 0x0000000200027311 */ /* 0x000e24000020d900 */
[----:B0-----:R-:W-:Y:S01]  /*36d0*/  PRMT R16, R2, 0x7610, R16 ;  /* 0x0000761002107816 */ /* 0x001fe20000000010 */
[----:B------:R-:W-:Y:S06]  /*36e0*/  BRA `(.L_x_16340) ;  /* 0x0000000400a87947 */ /* 0x000fec0003800000 */
.L_x_16352:
        /* <DEDUP_REMOVED lines=10> */
.L_x_16359:
        /* <DEDUP_REMOVED lines=21> */
.L_x_16363:
[----:B------:R-:W-:Y:S05]  /*38e0*/  BSYNC B1 ;  /* 0x0000000000017941 */ /* 0x000fea0003800000 */
.L_x_16362:
[----:B------:R-:W-:Y:S01]  /*38f0*/  IMAD.SHL.U32 R2, R2, 0x100000, RZ ;  /* 0x0010000002027824 */ /* 0x000fe200078e00ff */
[----:B------:R-:W-:-:S04]  /*3900*/  LEA R3, R0, 0x3b800000, 0x17 ;  /* 0x3b80000000037811 */ /* 0x000fc800078eb8ff */
[----:B------:R-:W-:-:S07]  /*3910*/  LOP3.LUT R2, R3, R2, R4, 0xfe, !PT ;  /* 0x0000000203027212 */ /* 0x000fce00078efe04 */
.L_x_16361:
[----:B------:R-:W-:Y:S05]  /*3920*/  BSYNC B0 ;  /* 0x0000000000007941 */ /* 0x000fea0003800000 */
.L_x_16360:
[----:B------:R-:W0:Y:S02]  /*3930*/  F2I.S64.TRUNC R2, R2 ;  /* 0x0000000200027311 */ /* 0x000e24000020d900 */
[----:B0-----:R-:W-:Y:S01]  /*3940*/  PRMT R16, R2, 0x7610, R16 ;  /* 0x0000761002107816 */ /* 0x001fe20000000010 */
[----:B------:R-:W-:Y:S06]  /*3950*/  BRA `(.L_x_16340) ;  /* 0x00000004000c7947 */ /* 0x000fec0003800000 */
.L_x_16358:
        /* <DEDUP_REMOVED lines=21> */
.L_x_16367:
[----:B------:R-:W-:Y:S05]  /*3ab0*/  BSYNC B1 ;  /* 0x0000000000017941 */ /* 0x000fea0003800000 */
.L_x_16366:
[----:B------:R-:W-:Y:S01]  /*3ac0*/  IMAD.SHL.U32 R2, R2, 0x200000, RZ ;  /* 0x0020000002027824 */ /* 0x000fe200078e00ff */
[----:B------:R-:W-:-:S04]  /*3ad0*/  LEA R3, R0, 0x37800000, 0x17 ;  /* 0x3780000000037811 */ /* 0x000fc800078eb8ff */
[----:B------:R-:W-:-:S07]  /*3ae0*/  LOP3.LUT R2, R3, R2, R4, 0xfe, !PT ;  /* 0x0000000203027212 */ /* 0x000fce00078efe04 */
.L_x_16365:
[----:B------:R-:W-:Y:S05]  /*3af0*/  BSYNC B0 ;  /* 0x0000000000007941 */ /* 0x000fea0003800000 */
.L_x_16364:
[----:B------:R-:W0:Y:S02]  /*3b00*/  F2I.S64.TRUNC R2, R2 ;  /* 0x0000000200027311 */ /* 0x000e24000020d900 */
[----:B0-----:R-:W-:Y:S01]  /*3b10*/  PRMT R16, R2, 0x7610, R16 ;  /* 0x0000761002107816 */ /* 0x001fe20000000010 */
[----:B------:R-:W-:Y:S06]  /*3b20*/  BRA `(.L_x_16340) ;  /* 0x0000000000987947 */ /* 0x000fec0003800000 */
.L_x_16357:
        /* <DEDUP_REMOVED lines=14> */
.L_x_16371:
[----:B------:R-:W-:Y:S05]  /*3c10*/  BSYNC B0 ;  /* 0x0000000000007941 */ /* 0x000fea0003800000 */
.L_x_16370:
[----:B------:R-:W0:Y:S02]  /*3c20*/  F2I.S64.TRUNC R2, R2 ;  /* 0x0000000200027311 */ /* 0x000e24000020d900 */
[----:B0-----:R-:W-:Y:S01]  /*3c30*/  PRMT R16, R2, 0x7610, R16 ;  /* 0x0000761002107816 */ /* 0x001fe20000000010 */
[----:B------:R-:W-:Y:S06]  /*3c40*/  BRA `(.L_x_16340) ;  /* 0x0000000000507947 */ /* 0x000fec0003800000 */
.L_x_16345:
        /* <DEDUP_REMOVED lines=16> */
.L_x_16372:
[----:B------:R-:W-:Y:S05]  /*3d50*/  BRA `(.L_x_16340) ;  /* 0x00000000000c7947 */ /* 0x000fea0003800000 */
.L_x_16369:
[----:B------:R0:W5:Y:S01]  /*3d60*/  LDG.E.U8 R16, desc[UR36][R4.64] ;  /* 0x0000002404107981 */ /* 0x000162000c1e1100 */
[----:B------:R-:W-:Y:S05]  /*3d70*/  BRA `(.L_x_16340) ;  /* 0x0000000000047947 */ /* 0x000fea0003800000 */
.L_x_16368:
[----:B------:R0:W5:Y:S02]  /*3d80*/  LDG.E.U8 R16, desc[UR36][R4.64] ;  /* 0x0000002404107981 */ /* 0x000164000c1e1100 */
.L_x_16340:
[----:B------:R-:W-:Y:S05]  /*3d90*/  BSYNC B6 ;  /* 0x0000000000067941 */ /* 0x000fea0003800000 */
.L_x_16339:
        /* <DEDUP_REMOVED lines=30> */
.L_x_16378:
[----:B------:R0:W-:Y:S01]  /*3f80*/  STG.E.U8 desc[UR36][R8.64], R5 ;  /* 0x0000000508007986 */ /* 0x0001e2000c101124 */
[----:B------:R-:W-:Y:S05]  /*3f90*/  BRA `(.L_x_16374) ;  /* 0x0000000c00987947 */ /* 0x000fea0003800000 */
.L_x_16377:
        /* <DEDUP_REMOVED lines=10> */
.L_x_16381:
[----:B------:R-:W-:-:S05]  /*4040*/  LOP3.LUT R5, R5, 0xff, RZ, 0xc0, !PT ;  /* 0x000000ff05057812 */ /* 0x000fca00078ec0ff */
[----:B------:R0:W-:Y:S01]  /*4050*/  STG.E desc[UR36][R8.64], R5 ;  /* 0x0000000508007986 */ /* 0x0001e2000c101924 */
[----:B------:R-:W-:Y:S05]  /*4060*/  BRA `(.L_x_16374) ;  /* 0x0000000c00647947 */ /* 0x000fea0003800000 */
.L_x_16380:
[----:B------:R-:W-:-:S05]  /*4070*/  LOP3.LUT R3, R5, 0xff, RZ, 0xc0, !PT ;  /* 0x000000ff05037812 */ /* 0x000fca00078ec0ff */
[----:B------:R0:W-:Y:S01]  /*4080*/  STG.E.U16 desc[UR36][R8.64], R3 ;  /* 0x0000000308007986 */ /* 0x0001e2000c101524 */
[----:B------:R-:W-:Y:S05]  /*4090*/  BRA `(.L_x_16374) ;  /* 0x0000000c00587947 */ /* 0x000fea0003800000 */
.L_x_16376:
        /* <DEDUP_REMOVED lines=10> */
.L_x_16383:
[----:B------:R-:W-:-:S04]  /*4140*/  LOP3.LUT R5, R5, 0xff, RZ, 0xc0, !PT ;  /* 0x000000ff05057812 */ /* 0x000fc800078ec0ff */
[----:B------:R-:W0:Y:S02]  /*4150*/  I2F.U16 R0, R5 ;  /* 0x0000000500007306 */ /* 0x000e240000101000 */
[----:B0-----:R-:W-:-:S05]  /*4160*/  F2FP.F16.F32.PACK_AB R0, RZ, R0 ;  /* 0x00000000ff00723e */ /* 0x001fca00000000ff */
[----:B------:R0:W-:Y:S01]  /*4170*/  STG.E.U16 desc[UR36][R8.64], R0 ;  /* 0x0000000008007986 */ /* 0x0001e2000c101524 */
[----:B------:R-:W-:Y:S05]  /*4180*/  BRA `(.L_x_16374) ;  /* 0x0000000c001c7947 */ /* 0x000fea0003800000 */
.L_x_16382:
        /* <DEDUP_REMOVED lines=11> */
.L_x_16385:
[----:B------:R-:W-:-:S06]  /*4240*/  LOP3.LUT R5, R5, 0xff, RZ, 0xc0, !PT ;  /* 0x000000ff05057812 */ /* 0x000fcc00078ec0ff */
[----:B------:R-:W0:Y:S02]  /*4250*/  I2F.U16 R5, R5 ;  /* 0x0000000500057306 */ /* 0x000e240000101000 */
[----:B0-----:R-:W-:-:S04]  /*4260*/  F2FP.F16.F32.PACK_AB R3, RZ, R5 ;  /* 0x00000005ff03723e */ /* 0x001fc800000000ff */
[----:B------:R-:W-:-:S05]  /*4270*/  PRMT R3, R3, 0x5410, RZ ;  /* 0x0000541003037816 */ /* 0x000fca00000000ff */
[----:B------:R0:W-:Y:S01]  /*4280*/  STG.E desc[UR36][R8.64], R3 ;  /* 0x0000000308007986 */ /* 0x0001e2000c101924 */
[----:B------:R-:W-:Y:S05]  /*4290*/  BRA `(.L_x_16374) ;  /* 0x0000000800d87947 */ /* 0x000fea0003800000 */
.L_x_16384:
[----:B------:R-:W-:-:S06]  /*42a0*/  LOP3.LUT R5, R5, 0xff, RZ, 0xc0, !PT ;  /* 0x000000ff05057812 */ /* 0x000fcc00078ec0ff */
[----:B------:R-:W0:Y:S02]  /*42b0*/  I2F.F64.U16 R4, R5 ;  /* 0x0000000500047312 */ /* 0x000e240000101800 */
[----:B0-----:R0:W-:Y:S01]  /*42c0*/  STG.E.64 desc[UR36][R8.64], R4 ;  /* 0x0000000408007986 */ /* 0x0011e2000c101b24 */
[----:B------:R-:W-:Y:S05]  /*42d0*/  BRA `(.L_x_16374) ;  /* 0x0000000800c87947 */ /* 0x000fea0003800000 */
.L_x_16375:
        /* <DEDUP_REMOVED lines=12> */
.L_x_16388:
[----:B------:R-:W-:Y:S02]  /*43a0*/  LOP3.LUT R5, R5, 0xff, RZ, 0xc0, !PT ;  /* 0x000000ff05057812 */ /* 0x000fe400078ec0ff */
[----:B------:R-:W-:-:S04]  /*43b0*/  CS2R R6, SRZ ;  /* 0x0000000000067805 */ /* 0x000fc8000001ff00 */
[----:B------:R-:W0:Y:S02]  /*43c0*/  I2F.F64.U16 R4, R5 ;  /* 0x0000000500047312 */ /* 0x000e240000101800 */
[----:B0-----:R0:W-:Y:S01]  /*43d0*/  STG.E.128 desc[UR36][R8.64], R4 ;  /* 0x0000000408007986 */ /* 0x0011e2000c101d24 */
[----:B------:R-:W-:Y:S05]  /*43e0*/  BRA `(.L_x_16374) ;  /* 0x0000000800847947 */ /* 0x000fea0003800000 */
.L_x_16387:
        /* <DEDUP_REMOVED lines=22> */
.L_x_16392:
[----:B------:R-:W-:Y:S05]  /*4550*/  BSYNC B0 ;  /* 0x0000000000007941 */ /* 0x000fea0003800000 */
.L_x_16391:
[----:B------:R-:W-:-:S05]  /*4560*/  LOP3.LUT R5, R0, R5, RZ, 0xfc, !PT ;  /* 0x0000000500057212 */ /* 0x000fca00078efcff */
[----:B------:R0:W-:Y:S01]  /*4570*/  STG.E.U8 desc[UR36][R8.64], R5 ;  /* 0x0000000508007986 */ /* 0x0001e2000c101124 */
[----:B------:R-:W-:Y:S05]  /*4580*/  BRA `(.L_x_16374) ;  /* 0x00000008001c7947 */ /* 0x000fea0003800000 */
.L_x_16390:
        /* <DEDUP_REMOVED lines=14> */
.L_x_16394:
[----:B------:R-:W-:Y:S01]  /*4670*/  IMAD.MOV.U32 R0, RZ, RZ, 0x7f ;  /* 0x0000007fff007424 */ /* 0x000fe200078e00ff */
[----:B------:R-:W-:-:S04]  /*4680*/  ISETP.GT.U32.AND P0, PT, R3, 0x7f800000, PT ;  /* 0x7f8000000300780c */ /* 0x000fc80003f04070 */
[----:B------:R-:W-:-:S09]  /*4690*/  SEL R0, R0, 0x7c, P0 ;  /* 0x0000007c00007807 */ /* 0x000fd20000000000 */
.L_x_16395:
[----:B------:R-:W-:Y:S05]  /*46a0*/  BSYNC B0 ;  /* 0x0000000000007941 */ /* 0x000fea0003800000 */
.L_x_16393:
[----:B------:R-:W-:-:S04]  /*46b0*/  LOP3.LUT R3, R5, 0x80000000, RZ, 0xc0, !PT ;  /* 0x8000000005037812 */ /* 0x000fc800078ec0ff */
[----:B------:R-:W-:-:S04]  /*46c0*/  SHF.R.U32.HI R3, RZ, 0x18, R3 ;  /* 0x00000018ff037819 */ /* 0x000fc80000011603 */
[----:B------:R-:W-:-:S05]  /*46d0*/  LOP3.LUT R3, R0, R3, RZ, 0xfc, !PT ;  /* 0x0000000300037212 */ /* 0x000fca00078efcff */
[----:B------:R0:W-:Y:S01]  /*46e0*/  STG.E.U8 desc[UR36][R8.64], R3 ;  /* 0x0000000308007986 */ /* 0x0001e2000c101124 */
[----:B------:R-:W-:Y:S05]  /*46f0*/  BRA `(.L_x_16374) ;  /* 0x0000000400c07947 */ /* 0x000fea0003800000 */
.L_x_16389:
[----:B------:R-:W-:-:S04]  /*4700*/  LOP3.LUT R5, R5, 0xff, RZ, 0xc0, !PT ;  /* 0x000000ff05057812 */ /* 0x000fc800078ec0ff */
[----:B------:R-:W0:Y:S02]  /*4710*/  I2F.U16 R0, R5 ;  /* 0x0000000500007306 */ /* 0x000e240000101000 */
[----:B0-----:R-:W-:-:S05]  /*4720*/  F2FP.BF16.F32.PACK_AB R0, RZ, R0 ;  /* 0x00000000ff00723e */ /* 0x001fca00000010ff */
[----:B------:R0:W-:Y:S01]  /*4730*/  STG.E.U16 desc[UR36][R8.64], R0 ;  /* 0x0000000008007986 */ /* 0x0001e2000c101524 */
[----:B------:R-:W-:Y:S05]  /*4740*/  BRA `(.L_x_16374) ;  /* 0x0000000400ac7947 */ /* 0x000fea0003800000 */
.L_x_16386:
        /* <DEDUP_REMOVED lines=11> */
.L_x_16398:
        /* <DEDUP_REMOVED lines=18> */
.L_x_16401:
[----:B------:R-:W-:-:S04]  /*4920*/  LOP3.LUT R3, R5, 0x80000000, RZ, 0xc0, !PT ;  /* 0x8000000005037812 */ /* 0x000fc800078ec0ff */
[----:B------:R-:W-:-:S04]  /*4930*/  SHF.R.U32.HI R3, RZ, 0x18, R3 ;  /* 0x00000018ff037819 */ /* 0x000fc80000011603 */
[----:B------:R-:W-:-:S04]  /*4940*/  LOP3.LUT R0, R0, R3, RZ, 0xfc, !PT ;  /* 0x0000000300007212 */ /* 0x000fc800078efcff */
[----:B------:R-:W-:-:S07]  /*4950*/  PRMT R4, R0, 0x7610, R4 ;  /* 0x0000761000047816 */ /* 0x000fce0000000004 */
.L_x_16400:
[----:B------:R-:W-:Y:S05]  /*4960*/  BSYNC B0 ;  /* 0x0000000000007941 */ /* 0x000fea0003800000 */
.L_x_16399:
[----:B------:R3:W-:Y:S01]  /*4970*/  STG.E.U8 desc[UR36][R8.64], R4 ;  /* 0x0000000408007986 */ /* 0x0007e2000c101124 */
[----:B------:R-:W-:Y:S05]  /*4980*/  BRA `(.L_x_16374) ;  /* 0x00000004001c7947 */ /* 0x000fea0003800000 */
.L_x_16397:
        /* <DEDUP_REMOVED lines=18> */
.L_x_16404:
[----:B------:R-:W-:-:S04]  /*4ab0*/  LOP3.LUT R3, R5, 0x80000000, RZ, 0xc0, !PT ;  /* 0x8000000005037812 */ /* 0x000fc800078ec0ff */
[----:B------:R-:W-:-:S04]  /*4ac0*/  SHF.R.U32.HI R3, RZ, 0x18, R3 ;  /* 0x00000018ff037819 */ /* 0x000fc80000011603 */
[----:B------:R-:W-:-:S04]  /*4ad0*/  LOP3.LUT R0, R0, R3, RZ, 0xfc, !PT ;  /* 0x0000000300007212 */ /* 0x000fc800078efcff */
[----:B------:R-:W-:-:S07]  /*4ae0*/  PRMT R4, R0, 0x7610, R4 ;  /* 0x0000761000047816 */ /* 0x000fce0000000004 */
.L_x_16403:
[----:B------:R-:W-:Y:S05]  /*4af0*/  BSYNC B0 ;  /* 0x0000000000007941 */ /* 0x000fea0003800000 */
.L_x_16402:
[----:B------:R0:W-:Y:S01]  /*4b00*/  STG.E.U8 desc[UR36][R8.64], R4 ;  /* 0x0000000408007986 */ /* 0x0001e2000c101124 */
[----:B------:R-:W-:Y:S05]  /*4b10*/  BRA `(.L_x_16374) ;  /* 0x0000000000b87947 */ /* 0x000fea0003800000 */
.L_x_16396:
        /* <DEDUP_REMOVED lines=23> */
.L_x_16379:
        /* <DEDUP_REMOVED lines=16> */
.L_x_16407:
[----:B------:R-:W-:Y:S05]  /*4d90*/  BRA `(.L_x_16374) ;  /* 0x0000000000187947 */ /* 0x000fea0003800000 */
.L_x_16406:
[----:B------:R-:W-:Y:S01]  /*4da0*/  LOP3.LUT R4, R5, 0xff, RZ, 0xc0, !PT ;  /* 0x000000ff05047812 */ /* 0x000fe200078ec0ff */
[----:B------:R-:W-:-:S05]  /*4db0*/  IMAD.MOV.U32 R5, RZ, RZ, RZ ;  /* 0x000000ffff057224 */ /* 0x000fca00078e00ff */
[----:B------:R2:W-:Y:S01]  /*4dc0*/  STG.E.64 desc[UR36][R8.64], R4 ;  /* 0x0000000408007986 */ /* 0x0005e2000c101b24 */
[----:B------:R-:W-:Y:S05]  /*4dd0*/  BRA `(.L_x_16374) ;  /* 0x0000000000087947 */ /* 0x000fea0003800000 */
.L_x_16405:
[----:B------:R-:W-:-:S05]  /*4de0*/  LOP3.LUT R5, R5, 0xff, RZ, 0xc0, !PT ;  /* 0x000000ff05057812 */ /* 0x000fca00078ec0ff */
[----:B------:R0:W-:Y:S02]  /*4df0*/  STG.E desc[UR36][R8.64], R5 ;  /* 0x0000000508007986 */ /* 0x0001e4000c101924 */
.L_x_16374:
[----:B------:R-:W-:Y:S05]  /*4e00*/  BSYNC B6 ;  /* 0x0000000000067941 */ /* 0x000fea0003800000 */
.L_x_16373:
        /* <DEDUP_REMOVED lines=23> */
.L_x_16413:
[----:B------:R0:W-:Y:S01]  /*4f80*/  STG.E.U8 desc[UR36][R8.64], R18 ;  /* 0x0000001208007986 */ /* 0x0001e2000c101124 */
[----:B------:R-:W-:Y:S05]  /*4f90*/  BRA `(.L_x_16415) ;  /* 0x0000000c00987947 */ /* 0x000fea0003800000 */
.L_x_16412:
        /* <DEDUP_REMOVED lines=10> */
.L_x_16417:
[----:B------:R-:W-:-:S05]  /*5040*/  LOP3.LUT R3, R18, 0xff, RZ, 0xc0, !PT ;  /* 0x000000ff12037812 */ /* 0x000fca00078ec0ff */
[----:B------:R0:W-:Y:S01]  /*5050*/  STG.E desc[UR36][R8.64], R3 ;  /* 0x0000000308007986 */ /* 0x0001e2000c101924 */
[----:B------:R-:W-:Y:S05]  /*5060*/  BRA `(.L_x_16415) ;  /* 0x0000000c00647947 */ /* 0x000fea0003800000 */
.L_x_16416:
[----:B------:R-:W-:-:S05]  /*5070*/  LOP3.LUT R3, R18, 0xff, RZ, 0xc0, !PT ;  /* 0x000000ff12037812 */ /* 0x000fca00078ec0ff */
[----:B------:R0:W-:Y:S01]  /*5080*/  STG.E.U16 desc[UR36][R8.64], R3 ;  /* 0x0000000308007986 */ /* 0x0001e2000c101524 */
[----:B------:R-:W-:Y:S05]  /*5090*/  BRA `(.L_x_16415) ;  /* 0x0000000c00587947 */ /* 0x000fea0003800000 */
.L_x_16411:
        /* <DEDUP_REMOVED lines=10> */
.L_x_16419:
[----:B------:R-:W-:-:S04]  /*5140*/  LOP3.LUT R18, R18, 0xff, RZ, 0xc0, !PT ;  /* 0x000000ff12127812 */ /* 0x000fc800078ec0ff */
[----:B------:R-:W0:Y:S02]  /*5150*/  I2F.U16 R0, R18 ;  /* 0x0000001200007306 */ /* 0x000e240000101000 */
[----:B0-----:R-:W-:-:S05]  /*5160*/  F2FP.F16.F32.PACK_AB R0, RZ, R0 ;  /* 0x00000000ff00723e */ /* 0x001fca00000000ff */
[----:B------:R0:W-:Y:S01]  /*5170*/  STG.E.U16 desc[UR36][R8.64], R0 ;  /* 0x0000000008007986 */ /* 0x0001e2000c101524 */
[----:B------:R-:W-:Y:S05]  /*5180*/  BRA `(.L_x_16415) ;  /* 0x0000000c001c7947 */ /* 0x000fea0003800000 */
.L_x_16418:
        /* <DEDUP_REMOVED lines=11> */
.L_x_16421:
[----:B------:R-:W-:-:S06]  /*5240*/  LOP3.LUT R18, R18, 0xff, RZ, 0xc0, !PT ;  /* 0x000000ff12127812 */ /* 0x000fcc00078ec0ff */
[----:B------:R-:W0:Y:S02]  /*5250*/  I2F.U16 R18, R18 ;  /* 0x0000001200127306 */ /* 0x000e240000101000 */
[----:B0-----:R-:W-:-:S04]  /*5260*/  F2FP.F16.F32.PACK_AB R3, RZ, R18 ;  /* 0x00000012ff03723e */ /* 0x001fc800000000ff */
[----:B------:R-:W-:-:S05]  /*5270*/  PRMT R3, R3, 0x5410, RZ ;  /* 0x0000541003037816 */ /* 0x000fca00000000ff */
[----:B------:R0:W-:Y:S01]  /*5280*/  STG.E desc[UR36][R8.64], R3 ;  /* 0x0000000308007986 */ /* 0x0001e2000c101924 */
[----:B------:R-:W-:Y:S05]  /*5290*/  BRA `(.L_x_16415) ;  /* 0x0000000800d87947 */ /* 0x000fea0003800000 */
.L_x_16420:
[----:B------:R-:W-:-:S06]  /*52a0*/  LOP3.LUT R4, R18, 0xff, RZ, 0xc0, !PT ;  /* 0x000000ff12047812 */ /* 0x000fcc00078ec0ff */
[----:B------:R-:W0:Y:S02]  /*52b0*/  I2F.F64.U16 R4, R4 ;  /* 0x0000000400047312 */ /* 0x000e240000101800 */
[----:B0-----:R0:W-:Y:S01]  /*52c0*/  STG.E.64 desc[UR36][R8.64], R4 ;  /* 0x0000000408007986 */ /* 0x0011e2000c101b24 */
[----:B------:R-:W-:Y:S05]  /*52d0*/  BRA `(.L_x_16415) ;  /* 0x0000000800c87947 */ /* 0x000fea0003800000 */
.L_x_16410:
        /* <DEDUP_REMOVED lines=12> */
.L_x_16424:
[----:B------:R-:W-:Y:S02]  /*53a0*/  LOP3.LUT R4, R18, 0xff, RZ, 0xc0, !PT ;  /* 0x000000ff12047812 */ /* 0x000fe400078ec0ff */
[----:B------:R-:W-:-:S04]  /*53b0*/  CS2R R6, SRZ ;  /* 0x0000000000067805 */ /* 0x000fc8000001ff00 */
[----:B------:R-:W0:Y:S02]  /*53c0*/  I2F.F64.U16 R4, R4 ;  /* 0x0000000400047312 */ /* 0x000e240000101800 */
[----:B0-----:R0:W-:Y:S01]  /*53d0*/  STG.E.128 desc[UR36][R8.64], R4 ;  /* 0x0000000408007986 */ /* 0x0011e2000c101d24 */
[----:B------:R-:W-:Y:S05]  /*53e0*/  BRA `(.L_x_16415) ;  /* 0x0000000800847947 */ /* 0x000fea0003800000 */
.L_x_16423:
        /* <DEDUP_REMOVED lines=22> */
.L_x_16428:
[----:B------:R-:W-:Y:S05]  /*5550*/  BSYNC B0 ;  /* 0x0000000000007941 */ /* 0x000fea0003800000 */
.L_x_16427:
[----:B------:R-:W-:-:S05]  /*5560*/  LOP3.LUT R5, R0, R5, RZ, 0xfc, !PT ;  /* 0x0000000500057212 */ /* 0x000fca00078efcff */
[----:B------:R0:W-:Y:S01]  /*5570*/  STG.E.U8 desc[UR36][R8.64], R5 ;  /* 0x0000000508007986 */ /* 0x0001e2000c101124 */
[----:B------:R-:W-:Y:S05]  /*5580*/  BRA `(.L_x_16415) ;  /* 0x00000008001c7947 */ /* 0x000fea0003800000 */
.L_x_16426:
        /* <DEDUP_REMOVED lines=14> */
.L_x_16430:
[----:B------:R-:W-:Y:S01]  /*5670*/  IMAD.MOV.U32 R0, RZ, RZ, 0x7f ;  /* 0x0000007fff007424 */ /* 0x000fe200078e00ff */
[----:B------:R-:W-:-:S04]  /*5680*/  ISETP.GT.U32.AND P0, PT, R3, 0x7f800000, PT ;  /* 0x7f8000000300780c */ /* 0x000fc80003f04070 */
[----:B------:R-:W-:-:S09]  /*5690*/  SEL R0, R0, 0x7c, P0 ;  /* 0x0000007c00007807 */ /* 0x000fd20000000000 */
.L_x_16431:
[----:B------:R-:W-:Y:S05]  /*56a0*/  BSYNC B0 ;  /* 0x0000000000007941 */ /* 0x000fea0003800000 */
.L_x_16429:
[----:B------:R-:W-:-:S04]  /*56b0*/  LOP3.LUT R3, R5, 0x80000000, RZ, 0xc0, !PT ;  /* 0x8000000005037812 */ /* 0x000fc800078ec0ff */
[----:B------:R-:W-:-:S04]  /*56c0*/  SHF.R.U32.HI R3, RZ, 0x18, R3 ;  /* 0x00000018ff037819 */ /* 0x000fc80000011603 */
[----:B------:R-:W-:-:S05]  /*56d0*/  LOP3.LUT R3, R0, R3, RZ, 0xfc, !PT ;  /* 0x0000000300037212 */ /* 0x000fca00078efcff */
[----:B------:R0:W-:Y:S01]  /*56e0*/  STG.E.U8 desc[UR36][R8.64], R3 ;  /* 0x0000000308007986 */ /* 0x0001e2000c101124 */
[----:B------:R-:W-:Y:S05]  /*56f0*/  BRA `(.L_x_16415) ;  /* 0x0000000400c07947 */ /* 0x000fea0003800000 */
.L_x_16425:
[----:B------:R-:W-:-:S04]  /*5700*/  LOP3.LUT R18, R18, 0xff, RZ, 0xc0, !PT ;  /* 0x000000ff12127812 */ /* 0x000fc800078ec0ff */
[----:B------:R-:W0:Y:S02]  /*5710*/  I2F.U16 R0, R18 ;  /* 0x0000001200007306 */ /* 0x000e240000101000 */
[----:B0-----:R-:W-:-:S05]  /*5720*/  F2FP.BF16.F32.PACK_AB R0, RZ, R0 ;  /* 0x00000000ff00723e */ /* 0x001fca00000010ff */
[----:B------:R0:W-:Y:S01]  /*5730*/  STG.E.U16 desc[UR36][R8.64], R0 ;  /* 0x0000000008007986 */ /* 0x0001e2000c101524 */
[----:B------:R-:W-:Y:S05]  /*5740*/  BRA `(.L_x_16415) ;  /* 0x0000000400ac7947 */ /* 0x000fea0003800000 */
.L_x_16422:
        /* <DEDUP_REMOVED lines=11> */
.L_x_16434:
        /* <DEDUP_REMOVED lines=18> */
.L_x_16437:
[----:B------:R-:W-:-:S04]  /*5920*/  LOP3.LUT R3, R5, 0x80000000, RZ, 0xc0, !PT ;  /* 0x8000000005037812 */ /* 0x000fc800078ec0ff */
[----:B------:R-:W-:-:S04]  /*5930*/  SHF.R.U32.HI R3, RZ, 0x18, R3 ;  /* 0x00000018ff037819 */ /* 0x000fc80000011603 */
[----:B------:R-:W-:-:S04]  /*5940*/  LOP3.LUT R0, R0, R3, RZ, 0xfc, !PT ;  /* 0x0000000300007212 */ /* 0x000fc800078efcff */
[----:B------:R-:W-:-:S07]  /*5950*/  PRMT R4, R0, 0x7610, R4 ;  /* 0x0000761000047816 */ /* 0x000fce0000000004 */
.L_x_16436:
[----:B------:R-:W-:Y:S05]  /*5960*/  BSYNC B0 ;  /* 0x0000000000007941 */ /* 0x000fea0003800000 */
.L_x_16435:
[----:B------:R3:W-:Y:S01]  /*5970*/  STG.E.U8 desc[UR36][R8.64], R4 ;  /* 0x0000000408007986 */ /* 0x0007e2000c101124 */
[----:B------:R-:W-:Y:S05]  /*5980*/  BRA `(.L_x_16415) ;  /* 0x00000004001c7947 */ /* 0x000fea0003800000 */
.L_x_16433:
        /* <DEDUP_REMOVED lines=18> */
.L_x_16440:
[----:B------:R-:W-:-:S04]  /*5ab0*/  LOP3.LUT R3, R5, 0x80000000, RZ, 0xc0, !PT ;  /* 0x8000000005037812 */ /* 0x000fc800078ec0ff */
[----:B------:R-:W-:-:S04]  /*5ac0*/  SHF.R.U32.HI R3, RZ, 0x18, R3 ;  /* 0x00000018ff037819 */ /* 0x000fc80000011603 */
[----:B------:R-:W-:-:S04]  /*5ad0*/  LOP3.LUT R0, R0, R3, RZ, 0xfc, !PT ;  /* 0x0000000300007212 */ /* 0x000fc800078efcff */
[----:B------:R-:W-:-:S07]  /*5ae0*/  PRMT R4, R0, 0x7610, R4 ;  /* 0x0000761000047816 */ /* 0x000fce0000000004 */
.L_x_16439:
[----:B------:R-:W-:Y:S05]  /*5af0*/  BSYNC B0 ;  /* 0x0000000000007941 */ /* 0x000fea0003800000 */
.L_x_16438:
[----:B------:R0:W-:Y:S01]  /*5b00*/  STG.E.U8 desc[UR36][R8.64], R4 ;  /* 0x0000000408007986 */ /* 0x0001e2000c101124 */
[----:B------:R-:W-:Y:S05]  /*5b10*/  BRA `(.L_x_16415) ;  /* 0x0000000000b87947 */ /* 0x000fea0003800000 */
.L_x_16432:
        /* <DEDUP_REMOVED lines=23> */
.L_x_16414:
        /* <DEDUP_REMOVED lines=16> */
.L_x_16443:
[----:B------:R-:W-:Y:S05]  /*5d90*/  BRA `(.L_x_16415) ;  /* 0x0000000000187947 */ /* 0x000fea0003800000 */
.L_x_16442:
[----:B------:R-:W-:Y:S01]  /*5da0*/  LOP3.LUT R4, R18, 0xff, RZ, 0xc0, !PT ;  /* 0x000000ff12047812 */ /* 0x000fe200078ec0ff */
[----:B------:R-:W-:-:S05]  /*5db0*/  IMAD.MOV.U32 R5, RZ, RZ, RZ ;  /* 0x000000ffff057224 */ /* 0x000fca00078e00ff */
[----:B------:R2:W-:Y:S01]  /*5dc0*/  STG.E.64 desc[UR36][R8.64], R4 ;  /* 0x0000000408007986 */ /* 0x0005e2000c101b24 */
[----:B------:R-:W-:Y:S05]  /*5dd0*/  BRA `(.L_x_16415) ;  /* 0x0000000000087947 */ /* 0x000fea0003800000 */
.L_x_16441:
[----:B------:R-:W-:-:S05]  /*5de0*/  LOP3.LUT R3, R18, 0xff, RZ, 0xc0, !PT ;  /* 0x000000ff12037812 */ /* 0x000fca00078ec0ff */
[----:B------:R0:W-:Y:S02]  /*5df0*/  STG.E desc[UR36][R8.64], R3 ;  /* 0x0000000308007986 */ /* 0x0001e4000c101924 */
.L_x_16415:
        /* <DEDUP_REMOVED lines=23> */
.L_x_16447:
[----:B------:R3:W-:Y:S01]  /*5f70*/  STG.E.U8 desc[UR36][R8.64], R17 ;  /* 0x0000001108007986 */ /* 0x0007e2000c101124 */
[----:B------:R-:W-:Y:S05]  /*5f80*/  BRA `(.L_x_16449) ;  /* 0x0000000c00987947 */ /* 0x000fea0003800000 */
.L_x_16446:
        /* <DEDUP_REMOVED lines=10> */
.L_x_16451:
[----:B------:R-:W-:-:S05]  /*6030*/  LOP3.LUT R17, R17, 0xff, RZ, 0xc0, !PT ;  /* 0x000000ff11117812 */ /* 0x000fca00078ec0ff */
[----:B------:R2:W-:Y:S01]  /*6040*/  STG.E desc[UR36][R8.64], R17 ;  /* 0x0000001108007986 */ /* 0x0005e2000c101924 */
[----:B------:R-:W-:Y:S05]  /*6050*/  BRA `(.L_x_16449) ;  /* 0x0000000c00647947 */ /* 0x000fea0003800000 */
.L_x_16450:
[----:B------:R-:W-:-:S05]  /*6060*/  LOP3.LUT R17, R17, 0xff, RZ, 0xc0, !PT ;  /* 0x000000ff11117812 */ /* 0x000fca00078ec0ff */
[----:B------:R0:W-:Y:S01]  /*6070*/  STG.E.U16 desc[UR36][R8.64], R17 ;  /* 0x0000001108007986 */ /* 0x0001e2000c101524 */
[----:B------:R-:W-:Y:S05]  /*6080*/  BRA `(.L_x_16449) ;  /* 0x0000000c00587947 */ /* 0x000fea0003800000 */
.L_x_16445:
        /* <DEDUP_REMOVED lines=10> */
.L_x_16453:
[----:B------:R-:W-:-:S04]  /*6130*/  LOP3.LUT R17, R17, 0xff, RZ, 0xc0, !PT ;  /* 0x000000ff11117812 */ /* 0x000fc800078ec0ff */
[----:B------:R-:W0:Y:S02]  /*6140*/  I2F.U16 R0, R17 ;  /* 0x0000001100007306 */ /* 0x000e240000101000 */
[----:B0-----:R-:W-:-:S05]  /*6150*/  F2FP.F16.F32.PACK_AB R0, RZ, R0 ;  /* 0x00000000ff00723e */ /* 0x001fca00000000ff */
[----:B------:R0:W-:Y:S01]  /*6160*/  STG.E.U16 desc[UR36][R8.64], R0 ;  /* 0x0000000008007986 */ /* 0x0001e2000c101524 */
[----:B------:R-:W-:Y:S05]  /*6170*/  BRA `(.L_x_16449) ;  /* 0x0000000c001c7947 */ /* 0x000fea0003800000 */
.L_x_16452:
        /* <DEDUP_REMOVED lines=11> */
.L_x_16455:
[----:B------:R-:W-:-:S06]  /*6230*/  LOP3.LUT R17, R17, 0xff, RZ, 0xc0, !PT ;  /* 0x000000ff11117812 */ /* 0x000fcc00078ec0ff */
[----:B------:R-:W0:Y:S02]  /*6240*/  I2F.U16 R17, R17 ;  /* 0x0000001100117306 */ /* 0x000e240000101000 */
[----:B0-----:R-:W-:-:S04]  /*6250*/  F2FP.F16.F32.PACK_AB R3, RZ, R17 ;  /* 0x00000011ff03723e */ /* 0x001fc800000000ff */
[----:B------:R-:W-:-:S05]  /*6260*/  PRMT R3, R3, 0x5410, RZ ;  /* 0x0000541003037816 */ /* 0x000fca00000000ff */
[----:B------:R0:W-:Y:S01]  /*6270*/  STG.E desc[UR36][R8.64], R3 ;  /* 0x0000000308007986 */ /* 0x0001e2000c101924 */
[----:B------:R-:W-:Y:S05]  /*6280*/  BRA `(.L_x_16449) ;  /* 0x0000000800d87947 */ /* 0x000fea0003800000 */
.L_x_16454:
[----:B------:R-:W-:-:S06]  /*6290*/  LOP3.LUT R4, R17, 0xff, RZ, 0xc0, !PT ;  /* 0x000000ff11047812 */ /* 0x000fcc00078ec0ff */
[----:B------:R-:W0:Y:S02]  /*62a0*/  I2F.F64.U16 R4, R4 ;  /* 0x0000000400047312 */ /* 0x000e240000101800 */
[----:B0-----:R0:W-:Y:S01]  /*62b0*/  STG.E.64 desc[UR36][R8.64], R4 ;  /* 0x0000000408007986 */ /* 0x0011e2000c101b24 */
[----:B------:R-:W-:Y:S05]  /*62c0*/  BRA `(.L_x_16449) ;  /* 0x0000000800c87947 */ /* 0x000fea0003800000 */
.L_x_16444:
        /* <DEDUP_REMOVED lines=12> */
.L_x_16458:
[----:B------:R-:W-:Y:S02]  /*6390*/  LOP3.LUT R4, R17, 0xff, RZ, 0xc0, !PT ;  /* 0x000000ff11047812 */ /* 0x000fe400078ec0ff */
[----:B------:R-:W-:-:S04]  /*63a0*/  CS2R R6, SRZ ;  /* 0x0000000000067805 */ /* 0x000fc8000001ff00 */
[----:B------:R-:W0:Y:S02]  /*63b0*/  I2F.F64.U16 R4, R4 ;  /* 0x0000000400047312 */ /* 0x000e240000101800 */
[----:B0-----:R0:W-:Y:S01]  /*63c0*/  STG.E.128 desc[UR36][R8.64], R4 ;  /* 0x0000000408007986 */ /* 0x0011e2000c101d24 */
[----:B------:R-:W-:Y:S05]  /*63d0*/  BRA `(.L_x_16449) ;  /* 0x0000000800847947 */ /* 0x000fea0003800000 */
.L_x_16457:
        /* <DEDUP_REMOVED lines=22> */
.L_x_16462:
[----:B------:R-:W-:Y:S05]  /*6540*/  BSYNC B0 ;  /* 0x0000000000007941 */ /* 0x000fea0003800000 */
.L_x_16461:
[----:B------:R-:W-:-:S05]  /*6550*/  LOP3.LUT R5, R0, R5, RZ, 0xfc, !PT ;  /* 0x0000000500057212 */ /* 0x000fca00078efcff */
[----:B------:R0:W-:Y:S01]  /*6560*/  STG.E.U8 desc[UR36][R8.64], R5 ;  /* 0x0000000508007986 */ /* 0x0001e2000c101124 */
[----:B------:R-:W-:Y:S05]  /*6570*/  BRA `(.L_x_16449) ;  /* 0x00000008001c7947 */ /* 0x000fea0003800000 */
.L_x_16460:
        /* <DEDUP_REMOVED lines=14> */
.L_x_16464:
[----:B------:R-:W-:Y:S01]  /*6660*/  IMAD.MOV.U32 R0, RZ, RZ, 0x7f ;  /* 0x0000007fff007424 */ /* 0x000fe200078e00ff */
[----:B------:R-:W-:-:S04]  /*6670*/  ISETP.GT.U32.AND P0, PT, R3, 0x7f800000, PT ;  /* 0x7f8000000300780c */ /* 0x000fc80003f04070 */
[----:B------:R-:W-:-:S09]  /*6680*/  SEL R0, R0, 0x7c, P0 ;  /* 0x0000007c00007807 */ /* 0x000fd20000000000 */
.L_x_16465:
[----:B------:R-:W-:Y:S05]  /*6690*/  BSYNC B0 ;  /* 0x0000000000007941 */ /* 0x000fea0003800000 */
.L_x_16463:
[----:B------:R-:W-:-:S04]  /*66a0*/  LOP3.LUT R3, R17, 0x80000000, RZ, 0xc0, !PT ;  /* 0x8000000011037812 */ /* 0x000fc800078ec0ff */
[----:B------:R-:W-:-:S04]  /*66b0*/  SHF.R.U32.HI R3, RZ, 0x18, R3 ;  /* 0x00000018ff037819 */ /* 0x000fc80000011603 */
[----:B------:R-:W-:-:S05]  /*66c0*/  LOP3.LUT R3, R0, R3, RZ, 0xfc, !PT ;  /* 0x0000000300037212 */ /* 0x000fca00078efcff */
[----:B------:R0:W-:Y:S01]  /*66d0*/  STG.E.U8 desc[UR36][R8.64], R3 ;  /* 0x0000000308007986 */ /* 0x0001e2000c101124 */
[----:B------:R-:W-:Y:S05]  /*66e0*/  BRA `(.L_x_16449) ;  /* 0x0000000400c07947 */ /* 0x000fea0003800000 */
.L_x_16459:
[----:B------:R-:W-:-:S04]  /*66f0*/  LOP3.LUT R17, R17, 0xff, RZ, 0xc0, !PT ;  /* 0x000000ff11117812 */ /* 0x000fc800078ec0ff */
[----:B------:R-:W0:Y:S02]  /*6700*/  I2F.U16 R0, R17 ;  /* 0x0000001100007306 */ /* 0x000e240000101000 */
[----:B0-----:R-:W-:-:S05]  /*6710*/  F2FP.BF16.F32.PACK_AB R0, RZ, R0 ;  /* 0x00000000ff00723e */ /* 0x001fca00000010ff */
[----:B------:R0:W-:Y:S01]  /*6720*/  STG.E.U16 desc[UR36][R8.64], R0 ;  /* 0x0000000008007986 */ /* 0x0001e2000c101524 */
[----:B------:R-:W-:Y:S05]  /*6730*/  BRA `(.L_x_16449) ;  /* 0x0000000400ac7947 */ /* 0x000fea0003800000 */
.L_x_16456:
        /* <DEDUP_REMOVED lines=11> */
.L_x_16468:
        /* <DEDUP_REMOVED lines=18> */
.L_x_16471:
[----:B------:R-:W-:-:S04]  /*6910*/  LOP3.LUT R3, R17, 0x80000000, RZ, 0xc0, !PT ;  /* 0x8000000011037812 */ /* 0x000fc800078ec0ff */
[----:B------:R-:W-:-:S04]  /*6920*/  SHF.R.U32.HI R3, RZ, 0x18, R3 ;  /* 0x00000018ff037819 */ /* 0x000fc80000011603 */
[----:B------:R-:W-:-:S04]  /*6930*/  LOP3.LUT R0, R0, R3, RZ, 0xfc, !PT ;  /* 0x0000000300007212 */ /* 0x000fc800078efcff */
[----:B------:R-:W-:-:S07]  /*6940*/  PRMT R4, R0, 0x7610, R4 ;  /* 0x0000761000047816 */ /* 0x000fce0000000004 */
.L_x_16470:
[----:B------:R-:W-:Y:S05]  /*6950*/  BSYNC B0 ;  /* 0x0000000000007941 */ /* 0x000fea0003800000 */
.L_x_16469:
[----:B------:R0:W-:Y:S01]  /*6960*/  STG.E.U8 desc[UR36][R8.64], R4 ;  /* 0x0000000408007986 */ /* 0x0001e2000c101124 */
[----:B------:R-:W-:Y:S05]  /*6970*/  BRA `(.L_x_16449) ;  /* 0x00000004001c7947 */ /* 0x000fea0003800000 */
.L_x_16467:
        /* <DEDUP_REMOVED lines=18> */
.L_x_16474:
[----:B------:R-:W-:-:S04]  /*6aa0*/  LOP3.LUT R3, R17, 0x80000000, RZ, 0xc0, !PT ;  /* 0x8000000011037812 */ /* 0x000fc800078ec0ff */
[----:B------:R-:W-:-:S04]  /*6ab0*/  SHF.R.U32.HI R3, RZ, 0x18, R3 ;  /* 0x00000018ff037819 */ /* 0x000fc80000011603 */
[----:B------:R-:W-:-:S04]  /*6ac0*/  LOP3.LUT R0, R0, R3, RZ, 0xfc, !PT ;  /* 0x0000000300007212 */ /* 0x000fc800078efcff */
[----:B------:R-:W-:-:S07]  /*6ad0*/  PRMT R4, R0, 0x7610, R4 ;  /* 0x0000761000047816 */ /* 0x000fce0000000004 */
.L_x_16473:
[----:B------:R-:W-:Y:S05]  /*6ae0*/  BSYNC B0 ;  /* 0x0000000000007941 */ /* 0x000fea0003800000 */
.L_x_16472:
[----:B------:R0:W-:Y:S01]  /*6af0*/  STG.E.U8 desc[UR36][R8.64], R4 ;  /* 0x0000000408007986 */ /* 0x0001e2000c101124 */
[----:B------:R-:W-:Y:S05]  /*6b00*/  BRA `(.L_x_16449) ;  /* 0x0000000000b87947 */ /* 0x000fea0003800000 */
.L_x_16466:
        /* <DEDUP_REMOVED lines=23> */
.L_x_16448:
        /* <DEDUP_REMOVED lines=16> */
.L_x_16477:
[----:B------:R-:W-:Y:S05]  /*6d80*/  BRA `(.L_x_16449) ;  /* 0x0000000000187947 */ /* 0x000fea0003800000 */
.L_x_16476:
[----:B------:R-:W-:Y:S01]  /*6d90*/  LOP3.LUT R4, R17, 0xff, RZ, 0xc0, !PT ;  /* 0x000000ff11047812 */ /* 0x000fe200078ec0ff */
[----:B------:R-:W-:-:S05]  /*6da0*/  IMAD.MOV.U32 R5, RZ, RZ, RZ ;  /* 0x000000ffff057224 */ /* 0x000fca00078e00ff */
[----:B------:R0:W-:Y:S01]  /*6db0*/  STG.E.64 desc[UR36][R8.64], R4 ;  /* 0x0000000408007986 */ /* 0x0001e2000c101b24 */
[----:B------:R-:W-:Y:S05]  /*6dc0*/  BRA `(.L_x_16449) ;  /* 0x0000000000087947 */ /* 0x000fea0003800000 */
.L_x_16475:
[----:B------:R-:W-:-:S05]  /*6dd0*/  LOP3.LUT R17, R17, 0xff, RZ, 0xc0, !PT ;  /* 0x000000ff11117812 */ /* 0x000fca00078ec0ff */
[----:B------:R0:W-:Y:S02]  /*6de0*/  STG.E desc[UR36][R8.64], R17 ;  /* 0x0000001108007986 */ /* 0x0001e4000c101924 */
.L_x_16449:
[----:B------:R-:W-:-:S07]  /*6df0*/  VIADD R2, R2, 0x80 ;  /* 0x0000008002027836 */ /* 0x000fce0000000000 */
.L_x_16409:
[----:B------:R-:W-:Y:S05]  /*6e00*/  BSYNC B6 ;  /* 0x0000000000067941 */ /* 0x000fea0003800000 */
.L_x_16408:
        /* <DEDUP_REMOVED lines=21> */
.L_x_16481:
[----:B------:R-:W-:Y:S01]  /*6f60*/  STG.E.U8 desc[UR36][R2.64], R16 ;  /* 0x0000001002007986 */ /* 0x000fe2000c101124 */
[----:B------:R-:W-:Y:S05]  /*6f70*/  EXIT ;  /* 0x000000000000794d */ /* 0x000fea0003800000 */
.L_x_16480:
        /* <DEDUP_REMOVED lines=10> */
.L_x_16484:
[----:B------:R-:W-:-:S05]  /*7020*/  LOP3.LUT R5, R16, 0xff, RZ, 0xc0, !PT ;  /* 0x000000ff10057812 */ /* 0x000fca00078ec0ff */
[----:B------:R-:W-:Y:S01]  /*7030*/  STG.E desc[UR36][R2.64], R5 ;  /* 0x0000000502007986 */ /* 0x000fe2000c101924 */
[----:B------:R-:W-:Y:S05]  /*7040*/  EXIT ;  /* 0x000000000000794d */ /* 0x000fea0003800000 */
.L_x_16483:
[----:B------:R-:W-:-:S05]  /*7050*/  LOP3.LUT R5, R16, 0xff, RZ, 0xc0, !PT ;  /* 0x000000ff10057812 */ /* 0x000fca00078ec0ff */
[----:B------:R-:W-:Y:S01]  /*7060*/  STG.E.U16 desc[UR36][R2.64], R5 ;  /* 0x0000000502007986 */ /* 0x000fe2000c101524 */
[----:B------:R-:W-:Y:S05]  /*7070*/  EXIT ;  /* 0x000000000000794d */ /* 0x000fea0003800000 */
.L_x_16479:
        /* <DEDUP_REMOVED lines=10> */
.L_x_16486:
[----:B------:R-:W-:-:S04]  /*7120*/  LOP3.LUT R16, R16, 0xff, RZ, 0xc0, !PT ;  /* 0x000000ff10107812 */ /* 0x000fc800078ec0ff */
[----:B------:R-:W0:Y:S02]  /*7130*/  I2F.U16 R0, R16 ;  /* 0x0000001000007306 */ /* 0x000e240000101000 */
[----:B0-----:R-:W-:-:S05]  /*7140*/  F2FP.F16.F32.PACK_AB R0, RZ, R0 ;  /* 0x00000000ff00723e */ /* 0x001fca00000000ff */
[----:B------:R-:W-:Y:S01]  /*7150*/  STG.E.U16 desc[UR36][R2.64], R0 ;  /* 0x0000000002007986 */ /* 0x000fe2000c101524 */
[----:B------:R-:W-:Y:S05]  /*7160*/  EXIT ;  /* 0x000000000000794d */ /* 0x000fea0003800000 */
.L_x_16485:
        /* <DEDUP_REMOVED lines=11> */
.L_x_16488:
[----:B------:R-:W-:-:S06]  /*7220*/  LOP3.LUT R16, R16, 0xff, RZ, 0xc0, !PT ;  /* 0x000000ff10107812 */ /* 0x000fcc00078ec0ff */
[----:B------:R-:W0:Y:S02]  /*7230*/  I2F.U16 R16, R16 ;  /* 0x0000001000107306 */ /* 0x000e240000101000 */
[----:B0-----:R-:W-:-:S04]  /*7240*/  F2FP.F16.F32.PACK_AB R5, RZ, R16 ;  /* 0x00000010ff05723e */ /* 0x001fc800000000ff */
[----:B------:R-:W-:-:S05]  /*7250*/  PRMT R5, R5, 0x5410, RZ ;  /* 0x0000541005057816 */ /* 0x000fca00000000ff */
[----:B------:R-:W-:Y:S01]  /*7260*/  STG.E desc[UR36][R2.64], R5 ;  /* 0x0000000502007986 */ /* 0x000fe2000c101924 */
[----:B------:R-:W-:Y:S05]  /*7270*/  EXIT ;  /* 0x000000000000794d */ /* 0x000fea0003800000 */
.L_x_16487:
[----:B------:R-:W-:-:S06]  /*7280*/  LOP3.LUT R4, R16, 0xff, RZ, 0xc0, !PT ;  /* 0x000000ff10047812 */ /* 0x000fcc00078ec0ff */
[----:B------:R-:W0:Y:S02]  /*7290*/  I2F.F64.U16 R4, R4 ;  /* 0x0000000400047312 */ /* 0x000e240000101800 */
[----:B0-----:R-:W-:Y:S01]  /*72a0*/  STG.E.64 desc[UR36][R2.64], R4 ;  /* 0x0000000402007986 */ /* 0x001fe2000c101b24 */
[----:B------:R-:W-:Y:S05]  /*72b0*/  EXIT ;  /* 0x000000000000794d */ /* 0x000fea0003800000 */
.L_x_16478:
        /* <DEDUP_REMOVED lines=12> */
.L_x_16491:
[----:B------:R-:W-:Y:S02]  /*7380*/  LOP3.LUT R4, R16, 0xff, RZ, 0xc0, !PT ;  /* 0x000000ff10047812 */ /* 0x000fe400078ec0ff */
[----:B------:R-:W-:-:S04]  /*7390*/  CS2R R6, SRZ ;  /* 0x0000000000067805 */ /* 0x000fc8000001ff00 */
[----:B------:R-:W0:Y:S02]  /*73a0*/  I2F.F64.U16 R4, R4 ;  /* 0x0000000400047312 */ /* 0x000e240000101800 */
[----:B0-----:R-:W-:Y:S01]  /*73b0*/  STG.E.128 desc[UR36][R2.64], R4 ;  /* 0x0000000402007986 */ /* 0x001fe2000c101d24 */
[----:B------:R-:W-:Y:S05]  /*73c0*/  EXIT ;  /* 0x000000000000794d */ /* 0x000fea0003800000 */
.L_x_16490:
        /* <DEDUP_REMOVED lines=22> */
.L_x_16495:
[----:B------:R-:W-:Y:S05]  /*7530*/  BSYNC B0 ;  /* 0x0000000000007941 */ /* 0x000fea0003800000 */
.L_x_16494:
[----:B------:R-:W-:-:S05]  /*7540*/  LOP3.LUT R5, R0, R5, RZ, 0xfc, !PT ;  /* 0x0000000500057212 */ /* 0x000fca00078efcff */
[----:B------:R-:W-:Y:S01]  /*7550*/  STG.E.U8 desc[UR36][R2.64], R5 ;  /* 0x0000000502007986 */ /* 0x000fe2000c101124 */
[----:B------:R-:W-:Y:S05]  /*7560*/  EXIT ;  /* 0x000000000000794d */ /* 0x000fea0003800000 */
.L_x_16493:
        /* <DEDUP_REMOVED lines=14> */
.L_x_16497:
[----:B------:R-:W-:Y:S01]  /*7650*/  IMAD.MOV.U32 R0, RZ, RZ, 0x7f ;  /* 0x0000007fff007424 */ /* 0x000fe200078e00ff */
[----:B------:R-:W-:-:S04]  /*7660*/  ISETP.GT.U32.AND P0, PT, R4, 0x7f800000, PT ;  /* 0x7f8000000400780c */ /* 0x000fc80003f04070 */
[----:B------:R-:W-:-:S09]  /*7670*/  SEL R0, R0, 0x7c, P0 ;  /* 0x0000007c00007807 */ /* 0x000fd20000000000 */
.L_x_16498:
[----:B------:R-:W-:Y:S05]  /*7680*/  BSYNC B0 ;  /* 0x0000000000007941 */ /* 0x000fea0003800000 */
.L_x_16496:
[----:B------:R-:W-:-:S04]  /*7690*/  LOP3.LUT R4, R5, 0x80000000, RZ, 0xc0, !PT ;  /* 0x8000000005047812 */ /* 0x000fc800078ec0ff */
[----:B------:R-:W-:-:S04]  /*76a0*/  SHF.R.U32.HI R5, RZ, 0x18, R4 ;  /* 0x00000018ff057819 */ /* 0x000fc80000011604 */
[----:B------:R-:W-:-:S05]  /*76b0*/  LOP3.LUT R5, R0, R5, RZ, 0xfc, !PT ;  /* 0x0000000500057212 */ /* 0x000fca00078efcff */
[----:B------:R-:W-:Y:S01]  /*76c0*/  STG.E.U8 desc[UR36][R2.64], R5 ;  /* 0x0000000502007986 */ /* 0x000fe2000c101124 */
[----:B------:R-:W-:Y:S05]  /*76d0*/  EXIT ;  /* 0x000000000000794d */ /* 0x000fea0003800000 */
.L_x_16492:
[----:B------:R-:W-:-:S04]  /*76e0*/  LOP3.LUT R16, R16, 0xff, RZ, 0xc0, !PT ;  /* 0x000000ff10107812 */ /* 0x000fc800078ec0ff */
[----:B------:R-:W0:Y:S02]  /*76f0*/  I2F.U16 R0, R16 ;  /* 0x0000001000007306 */ /* 0x000e240000101000 */
[----:B0-----:R-:W-:-:S05]  /*7700*/  F2FP.BF16.F32.PACK_AB R0, RZ, R0 ;  /* 0x00000000ff00723e */ /* 0x001fca00000010ff */
[----:B------:R-:W-:Y:S01]  /*7710*/  STG.E.U16 desc[UR36][R2.64], R0 ;  /* 0x0000000002007986 */ /* 0x000fe2000c101524 */
[----:B------:R-:W-:Y:S05]  /*7720*/  EXIT ;  /* 0x000000000000794d */ /* 0x000fea0003800000 */
.L_x_16489:
        /* <DEDUP_REMOVED lines=11> */
.L_x_16501:
        /* <DEDUP_REMOVED lines=18> */
.L_x_16504:
[----:B------:R-:W-:-:S04]  /*7900*/  LOP3.LUT R0, R7, 0x80000000, RZ, 0xc0, !PT ;  /* 0x8000000007007812 */ /* 0x000fc800078ec0ff */
[----:B------:R-:W-:-:S04]  /*7910*/  SHF.R.U32.HI R5, RZ, 0x18, R0 ;  /* 0x00000018ff057819 */ /* 0x000fc80000011600 */
[----:B------:R-:W-:-:S04]  /*7920*/  LOP3.LUT R4, R4, R5, RZ, 0xfc, !PT ;  /* 0x0000000504047212 */ /* 0x000fc800078efcff */
[----:B------:R-:W-:-:S07]  /*7930*/  PRMT R0, R4, 0x7610, R0 ;  /* 0x0000761004007816 */ /* 0x000fce0000000000 */
.L_x_16503:
[----:B------:R-:W-:Y:S05]  /*7940*/  BSYNC B0 ;  /* 0x0000000000007941 */ /* 0x000fea0003800000 */
.L_x_16502:
[----:B------:R-:W-:Y:S01]  /*7950*/  STG.E.U8 desc[UR36][R2.64], R0 ;  /* 0x0000000002007986 */ /* 0x000fe2000c101124 */
[----:B------:R-:W-:Y:S05]  /*7960*/  EXIT ;  /* 0x000000000000794d */ /* 0x000fea0003800000 */
.L_x_16500:
        /* <DEDUP_REMOVED lines=18> */
.L_x_16507:
[----:B------:R-:W-:-:S04]  /*7a90*/  LOP3.LUT R0, R7, 0x80000000, RZ, 0xc0, !PT ;  /* 0x8000000007007812 */ /* 0x000fc800078ec0ff */
[----:B------:R-:W-:-:S04]  /*7aa0*/  SHF.R.U32.HI R5, RZ, 0x18, R0 ;  /* 0x00000018ff057819 */ /* 0x000fc80000011600 */
[----:B------:R-:W-:-:S04]  /*7ab0*/  LOP3.LUT R4, R4, R5, RZ, 0xfc, !PT ;  /* 0x0000000504047212 */ /* 0x000fc800078efcff */
[----:B------:R-:W-:-:S07]  /*7ac0*/  PRMT R0, R4, 0x7610, R0 ;  /* 0x0000761004007816 */ /* 0x000fce0000000000 */
.L_x_16506:
[----:B------:R-:W-:Y:S05]  /*7ad0*/  BSYNC B0 ;  /* 0x0000000000007941 */ /* 0x000fea0003800000 */
.L_x_16505:
[----:B------:R-:W-:Y:S01]  /*7ae0*/  STG.E.U8 desc[UR36][R2.64], R0 ;  /* 0x0000000002007986 */ /* 0x000fe2000c101124 */
[----:B------:R-:W-:Y:S05]  /*7af0*/  EXIT ;  /* 0x000000000000794d */ /* 0x000fea0003800000 */
.L_x_16499:
        /* <DEDUP_REMOVED lines=23> */
.L_x_16482:
        /* <DEDUP_REMOVED lines=16> */
.L_x_16510:
[----:B------:R-:W-:Y:S05]  /*7d70*/  EXIT ;  /* 0x000000000000794d */ /* 0x000fea0003800000 */
.L_x_16509:
[----:B------:R-:W-:Y:S01]  /*7d80*/  LOP3.LUT R16, R16, 0xff, RZ, 0xc0, !PT ;  /* 0x000000ff10107812 */ /* 0x000fe200078ec0ff */
[----:B------:R-:W-:-:S05]  /*7d90*/  IMAD.MOV.U32 R17, RZ, RZ, RZ ;  /* 0x000000ffff117224 */ /* 0x000fca00078e00ff */
[----:B------:R-:W-:Y:S01]  /*7da0*/  STG.E.64 desc[UR36][R2.64], R16 ;  /* 0x0000001002007986 */ /* 0x000fe2000c101b24 */
[----:B------:R-:W-:Y:S05]  /*7db0*/  EXIT ;  /* 0x000000000000794d */ /* 0x000fea0003800000 */
.L_x_16508:
[----:B------:R-:W-:-:S05]  /*7dc0*/  LOP3.LUT R5, R16, 0xff, RZ, 0xc0, !PT ;  /* 0x000000ff10057812 */ /* 0x000fca00078ec0ff */
[----:B------:R-:W-:Y:S01]  /*7dd0*/  STG.E desc[UR36][R2.64], R5 ;  /* 0x0000000502007986 */ /* 0x000fe2000c101924 */
[----:B------:R-:W-:Y:S05]  /*7de0*/  EXIT ;  /* 0x000000000000794d */ /* 0x000fea0003800000 */
.L_x_16511:
        /* <DEDUP_REMOVED lines=9> */
.L_x_26275:


//--------------------- .text._ZN2at6native18elementwise_kernelILi128ELi4EZNS0_22gpu_kernel_impl_nocastINS0_13AUnaryFunctorIhhhNS0_16BitwiseOrFunctorIhEEEEEEvRNS_18TensorIteratorBaseERKT_EUliE_EEviT1_ --------------------------
	.section	.text._ZN2at6native18elementwise_kernelILi128ELi4EZNS0_22gpu_kernel_impl_nocastINS0_13AUnaryFunctorIhhhNS0_16BitwiseOrFunctorIhEEEEEEvRNS_18TensorIteratorBaseERKT_EUliE_EEviT1_,"ax",@progbits
	.align	128
        .global         _ZN2at6native18elementwise_kernelILi128ELi4EZNS0_22gpu_kernel_impl_nocastINS0_13AUnaryFunctorIhhhNS0_16BitwiseOrFunctorIhEEEEEEvRNS_18TensorIteratorBaseERKT_EUliE_EEviT1_
        .type           _ZN2at6native18elementwise_kernelILi128ELi4EZNS0_22gpu_kernel_impl_nocastINS0_13AUnaryFunctorIhhhNS0_16BitwiseOrFunctorIhEEEEEEvRNS_18TensorIteratorBaseERKT_EUliE_EEviT1_,@function
        .size           _ZN2at6native18elementwise_kernelILi128ELi4EZNS0_22gpu_kernel_impl_nocastINS0_13AUnaryFunctorIhhhNS0_16BitwiseOrFunctorIhEEEEEEvRNS_18TensorIteratorBaseERKT_EUliE_EEviT1_,(.L_x_26276 - _ZN2at6native18elementwise_kernelILi128ELi4EZNS0_22gpu_kernel_impl_nocastINS0_13AUnaryFunctorIhhhNS0_16BitwiseOrFunctorIhEEEEEEvRNS_18TensorIteratorBaseERKT_EUliE_EEviT1_)
        .other          _ZN2at6native18elementwise_kernelILi128ELi4EZNS0_22gpu_kernel_impl_nocastINS0_13AUnaryFunctorIhhhNS0_16BitwiseOrFunctorIhEEEEEEvRNS_18TensorIteratorBaseERKT_EUliE_EEviT1_,@"STO_CUDA_ENTRY STV_DEFAULT"
_ZN2at6native18elementwise_kernelILi128ELi4EZNS0_22gpu_kernel_impl_nocastINS0_13AUnaryFunctorIhhhNS0_16BitwiseOrFunctorIhEEEEEEvRNS_18TensorIteratorBaseERKT_EUliE_EEviT1_:
.text._ZN2at6native18elementwise_kernelILi128ELi4EZNS0_22gpu_kernel_impl_nocastINS0_13AUnaryFunctorIhhhNS0_16BitwiseOrFunctorIhEEEEEEvRNS_18TensorIteratorBaseERKT_EUliE_EEviT1_:
        /* <DEDUP_REMOVED lines=312> */
.L_x_16514:
        /* <DEDUP_REMOVED lines=10> */
.L_x_16513:
[----:B------:R-:W-:Y:S05]  /*1420*/  BSYNC B0 ;  /* 0x0000000000007941 */ /* 0x000fea0003800000 */
.L_x_16512:
        /* <DEDUP_REMOVED lines=305> */
.L_x_16517:
        /* <DEDUP_REMOVED lines=314> */
.L_x_16518:
        /* <DEDUP_REMOVED lines=10> */
.L_x_16516:
[----:B------:R-:W-:Y:S05]  /*3b80*/  BSYNC B0 ;  /* 0x0000000000007941 */ /* 0x000fea0003800000 */
.L_x_16515:
        /* <DEDUP_REMOVED lines=304> */
.L_x_16519:
        /* <DEDUP_REMOVED lines=10> */
.L_x_16520:
        /* <DEDUP_REMOVED lines=13> */
.L_x_26276:


//--------------------- .text._ZN2at6native27unrolled_elementwise_kernelINS0_13AUnaryFunctorIhhhNS0_16BitwiseOrFunctorIhEEEESt5arrayIPcLm2EELi4E23TrivialOffsetCalculatorILi1EjESA_NS0_6memory15LoadWithoutCastENSB_16StoreWithoutCastEEEviT_T0_T2_T3_T4_T5_ --------------------------
	.section	.text._ZN2at6native27unrolled_elementwise_kernelINS0_13AUnaryFunctorIhhhNS0_16BitwiseOrFunctorIhEEEESt5arrayIPcLm2EELi4E23TrivialOffsetCalculatorILi1EjESA_NS0_6memory15LoadWithoutCastENSB_16StoreWithoutCastEEEviT_T0_T2_T3_T4_T5_,"ax",@progbits
	.align	128
        .global         _ZN2at6native27unrolled_elementwise_kernelINS0_13AUnaryFunctorIhhhNS0_16BitwiseOrFunctorIhEEEESt5arrayIPcLm2EELi4E23TrivialOffsetCalculatorILi1EjESA_NS0_6memory15LoadWithoutCastENSB_16StoreWithoutCastEEEviT_T0_T2_T3_T4_T5_
        .type           _ZN2at6native27unrolled_elementwise_kernelINS0_13AUnaryFunctorIhhhNS0_16BitwiseOrFunctorIhEEEESt5arrayIPcLm2EELi4E23TrivialOffsetCalculatorILi1EjESA_NS0_6memory15LoadWithoutCastENSB_16StoreWithoutCastEEEviT_T0_T2_T3_T4_T5_,@function
        .size           _ZN2at6native27unrolled_elementwise_kernelINS0_13AUnaryFunctorIhhhNS0_16BitwiseOrFunctorIhEEEESt5arrayIPcLm2EELi4E23TrivialOffsetCalculatorILi1EjESA_NS0_6memory15LoadWithoutCastENSB_16StoreWithoutCastEEEviT_T0_T2_T3_T4_T5_,(.L_x_26277 - _ZN2at6native27unrolled_elementwise_kernelINS0_13AUnaryFunctorIhhhNS0_16BitwiseOrFunctorIhEEEESt5arrayIPcLm2EELi4E23TrivialOffsetCalculatorILi1EjESA_NS0_6memory15LoadWithoutCastENSB_16StoreWithoutCastEEEviT_T0_T2_T3_T4_T5_)
        .other          _ZN2at6native27unrolled_elementwise_kernelINS0_13AUnaryFunctorIhhhNS0_16BitwiseOrFunctorIhEEEESt5arrayIPcLm2EELi4E23TrivialOffsetCalculatorILi1EjESA_NS0_6memory15LoadWithoutCastENSB_16StoreWithoutCastEEEviT_T0_T2_T3_T4_T5_,@"STO_CUDA_ENTRY STV_DEFAULT"
_ZN2at6native27unrolled_elementwise_kernelINS0_13AUnaryFunctorIhhhNS0_16BitwiseOrFunctorIhEEEESt5arrayIPcLm2EELi4E23TrivialOffsetCalculatorILi1EjESA_NS0_6memory15LoadWithoutCastENSB_16StoreWithoutCastEEEviT_T0_T2_T3_T4_T5_:
.text._ZN2at6native27unrolled_elementwise_kernelINS0_13AUnaryFunctorIhhhNS0_16BitwiseOrFunctorIhEEEESt5arrayIPcLm2EELi4E23TrivialOffsetCalculatorILi1EjESA_NS0_6memory15LoadWithoutCastENSB_16StoreWithoutCastEEEviT_T0_T2_T3_T4_T5_:
        /* <DEDUP_REMOVED lines=65> */
.L_x_16522:
[----:B------:R-:W-:Y:S05]  /*0410*/  BSYNC B0 ;  /* 0x0000000000007941 */ /* 0x000fea0003800000 */
.L_x_16521:
        /* <DEDUP_REMOVED lines=8> */
.L_x_16523:
        /* <DEDUP_REMOVED lines=14> */
.L_x_26277:


//--------------------- .text._ZN2at6native29vectorized_elementwise_kernelILi2ENS0_13AUnaryFunctorIhhhNS0_16BitwiseOrFunctorIhEEEESt5arrayIPcLm2EEEEviT0_T1_ --------------------------
	.section	.text._ZN2at6native29vectorized_elementwise_kernelILi2ENS0_13AUnaryFunctorIhhhNS0_16BitwiseOrFunctorIhEEEESt5arrayIPcLm2EEEEviT0_T1_,"ax",@progbits
	.align	128
        .global         _ZN2at6native29vectorized_elementwise_kernelILi2ENS0_13AUnaryFunctorIhhhNS0_16BitwiseOrFunctorIhEEEESt5arrayIPcLm2EEEEviT0_T1_
        .type           _ZN2at6native29vectorized_elementwise_kernelILi2ENS0_13AUnaryFunctorIhhhNS0_16BitwiseOrFunctorIhEEEESt5arrayIPcLm2EEEEviT0_T1_,@function
        .size           _ZN2at6native29vectorized_elementwise_kernelILi2ENS0_13AUnaryFunctorIhhhNS0_16BitwiseOrFunctorIhEEEESt5arrayIPcLm2EEEEviT0_T1_,(.L_x_26278 - _ZN2at6native29vectorized_elementwise_kernelILi2ENS0_13AUnaryFunctorIhhhNS0_16BitwiseOrFunctorIhEEEESt5arrayIPcLm2EEEEviT0_T1_)
        .other          _ZN2at6native29vectorized_elementwise_kernelILi2ENS0_13AUnaryFunctorIhhhNS0_16BitwiseOrFunctorIhEEEESt5arrayIPcLm2EEEEviT0_T1_,@"STO_CUDA_ENTRY STV_DEFAULT"
_ZN2at6native29vectorized_elementwise_kernelILi2ENS0_13AUnaryFunctorIhhhNS0_16BitwiseOrFunctorIhEEEESt5arrayIPcLm2EEEEviT0_T1_:
.text._ZN2at6native29vectorized_elementwise_kernelILi2ENS0_13AUnaryFunctorIhhhNS0_16BitwiseOrFunctorIhEEEESt5arrayIPcLm2EEEEviT0_T1_:
        /* <DEDUP_REMOVED lines=51> */
.L_x_16524:
        /* <DEDUP_REMOVED lines=98> */
.L_x_16527:
        /* <DEDUP_REMOVED lines=8> */
.L_x_16528:
        /* <DEDUP_REMOVED lines=8> */
.L_x_16529:
        /* <DEDUP_REMOVED lines=9> */
.L_x_16530:
[----:B------:R-:W-:Y:S05]  /*0ae0*/  BSYNC B1 ;  /* 0x0000000000017941 */ /* 0x000fea0003800000 */
.L_x_16526:
[----:B------:R-:W-:-:S13]  /*0af0*/  ISETP.GE.AND P0, PT, R14, R15, PT ;  /* 0x0000000f0e00720c */ /* 0x000fda0003f06270 */
[----:B0-----:R-:W0:Y:S01]  /*0b00*/  @!P0 LDC.64 R6, c[0x0][0x218] ;  /* 0x00008600ff068b82 */ /* 0x001e220000000a00 */
[C---:B-12---:R-:W-:Y:S02]  /*0b10*/  @!P0 VIADD R5, R14.reuse, UR4 ;  /* 0x000000040e058c36 */ /* 0x046fe40008000000 */
[----:B------:R-:W-:-:S03]  /*0b20*/  @!P0 VIADD R14, R14, 0x80 ;  /* 0x000000800e0e8836 */ /* 0x000fc60000000000 */
[----:B0-----:R-:W-:-:S05]  /*0b30*/  @!P0 IADD3 R4, P1, R5, R6, RZ ;  /* 0x0000000605048210 */ /* 0x001fca0007f3e0ff */
[----:B------:R-:W-:-:S05]  /*0b40*/  @!P0 IMAD.X R5, RZ, RZ, R7, P1 ;  /* 0x000000ffff058224 */ /* 0x000fca00008e0607 */
[----:B------:R2:W-:Y:S03]  /*0b50*/  @!P0 STG.E.U8 desc[UR8][R4.64], R2 ;  /* 0x0000000204008986 */ /* 0x0005e6000c101108 */
.L_x_16531:
[----:B------:R-:W-:Y:S05]  /*0b60*/  BSYNC B0 ;  /* 0x0000000000007941 */ /* 0x000fea0003800000 */
.L_x_16525:
        /* <DEDUP_REMOVED lines=9> */
.L_x_16532:
        /* <DEDUP_REMOVED lines=16> */
.L_x_26278:


//--------------------- .text._ZN2at6native29vectorized_elementwise_kernelILi4ENS0_13AUnaryFunctorIhhhNS0_16BitwiseOrFunctorIhEEEESt5arrayIPcLm2EEEEviT0_T1_ --------------------------
	.section	.text._ZN2at6native29vectorized_elementwise_kernelILi4ENS0_13AUnaryFunctorIhhhNS0_16BitwiseOrFunctorIhEEEESt5arrayIPcLm2EEEEviT0_T1_,"ax",@progbits
	.align	128
        .global         _ZN2at6native29vectorized_elementwise_kernelILi4ENS0_13AUnaryFunctorIhhhNS0_16BitwiseOrFunctorIhEEEESt5arrayIPcLm2EEEEviT0_T1_
        .type           _ZN2at6native29vectorized_elementwise_kernelILi4ENS0_13AUnaryFunctorIhhhNS0_16BitwiseOrFunctorIhEEEESt5arrayIPcLm2EEEEviT0_T1_,@function
        .size           _ZN2at6native29vectorized_elementwise_kernelILi4ENS0_13AUnaryFunctorIhhhNS0_16BitwiseOrFunctorIhEEEESt5arrayIPcLm2EEEEviT0_T1_,(.L_x_26279 - _ZN2at6native29vectorized_elementwise_kernelILi4ENS0_13AUnaryFunctorIhhhNS0_16BitwiseOrFunctorIhEEEESt5arrayIPcLm2EEEEviT0_T1_)
        .other          _ZN2at6native29vectorized_elementwise_kernelILi4ENS0_13AUnaryFunctorIhhhNS0_16BitwiseOrFunctorIhEEEESt5arrayIPcLm2EEEEviT0_T1_,@"STO_CUDA_ENTRY STV_DEFAULT"
_ZN2at6native29vectorized_elementwise_kernelILi4ENS0_13AUnaryFunctorIhhhNS0_16BitwiseOrFunctorIhEEEESt5arrayIPcLm2EEEEviT0_T1_:
.text._ZN2at6native29vectorized_elementwise_kernelILi4ENS0_13AUnaryFunctorIhhhNS0_16BitwiseOrFunctorIhEEEESt5arrayIPcLm2EEEEviT0_T1_:
        /* <DEDUP_REMOVED lines=49> */
.L_x_16533:
        /* <DEDUP_REMOVED lines=98> */
.L_x_16536:
        /* <DEDUP_REMOVED lines=8> */
.L_x_16537:
        /* <DEDUP_REMOVED lines=8> */
.L_x_16538:
        /* <DEDUP_REMOVED lines=9> */
.L_x_16539:
[----:B------:R-:W-:Y:S05]  /*0ac0*/  BSYNC B1 ;  /* 0x0000000000017941 */ /* 0x000fea0003800000 */
.L_x_16535:
[----:B------:R-:W-:-:S13]  /*0ad0*/  ISETP.GE.AND P0, PT, R14, R15, PT ;  /* 0x0000000f0e00720c */ /* 0x000fda0003f06270 */
[----:B0-----:R-:W0:Y:S01]  /*0ae0*/  @!P0 LDC.64 R6, c[0x0][0x218] ;  /* 0x00008600ff068b82 */ /* 0x001e220000000a00 */
[C---:B-12---:R-:W-:Y:S02]  /*0af0*/  @!P0 VIADD R5, R14.reuse, UR4 ;  /* 0x000000040e058c36 */ /* 0x046fe40008000000 */
[----:B------:R-:W-:-:S03]  /*0b00*/  @!P0 VIADD R14, R14, 0x80 ;  /* 0x000000800e0e8836 */ /* 0x000fc60000000000 */
[----:B0-----:R-:W-:-:S05]  /*0b10*/  @!P0 IADD3 R4, P1, R5, R6, RZ ;  /* 0x0000000605048210 */ /* 0x001fca0007f3e0ff */
[----:B------:R-:W-:-:S05]  /*0b20*/  @!P0 IMAD.X R5, RZ, RZ, R7, P1 ;  /* 0x000000ffff058224 */ /* 0x000fca00008e0607 */
[----:B------:R2:W-:Y:S03]  /*0b30*/  @!P0 STG.E.U8 desc[UR8][R4.64], R2 ;  /* 0x0000000204008986 */ /* 0x0005e6000c101108 */
.L_x_16540:
[----:B------:R-:W-:Y:S05]  /*0b40*/  BSYNC B0 ;  /* 0x0000000000007941 */ /* 0x000fea0003800000 */
.L_x_16534:
        /* <DEDUP_REMOVED lines=9> */
.L_x_16541:
        /* <DEDUP_REMOVED lines=10> */
.L_x_26279:


//--------------------- .text._ZN2at6native29vectorized_elementwise_kernelILi8ENS0_13AUnaryFunctorIhhhNS0_16BitwiseOrFunctorIhEEEESt5arrayIPcLm2EEEEviT0_T1_ --------------------------
	.section	.text._ZN2at6native29vectorized_elementwise_kernelILi8ENS0_13AUnaryFunctorIhhhNS0_16BitwiseOrFunctorIhEEEESt5arrayIPcLm2EEEEviT0_T1_,"ax",@progbits
	.align	128
        .global         _ZN2at6native29vectorized_elementwise_kernelILi8ENS0_13AUnaryFunctorIhhhNS0_16BitwiseOrFunctorIhEEEESt5arrayIPcLm2EEEEviT0_T1_
        .type           _ZN2at6native29vectorized_elementwise_kernelILi8ENS0_13AUnaryFunctorIhhhNS0_16BitwiseOrFunctorIhEEEESt5arrayIPcLm2EEEEviT0_T1_,@function
        .size           _ZN2at6native29vectorized_elementwise_kernelILi8ENS0_13AUnaryFunctorIhhhNS0_16BitwiseOrFunctorIhEEEESt5arrayIPcLm2EEEEviT0_T1_,(.L_x_26280 - _ZN2at6native29vectorized_elementwise_kernelILi8ENS0_13AUnaryFunctorIhhhNS0_16BitwiseOrFunctorIhEEEESt5arrayIPcLm2EEEEviT0_T1_)
        .other          _ZN2at6native29vectorized_elementwise_kernelILi8ENS0_13AUnaryFunctorIhhhNS0_16BitwiseOrFunctorIhEEEESt5arrayIPcLm2EEEEviT0_T1_,@"STO_CUDA_ENTRY STV_DEFAULT"
_ZN2at6native29vectorized_elementwise_kernelILi8ENS0_13AUnaryFunctorIhhhNS0_16BitwiseOrFunctorIhEEEESt5arrayIPcLm2EEEEviT0_T1_:
.text._ZN2at6native29vectorized_elementwise_kernelILi8ENS0_13AUnaryFunctorIhhhNS0_16BitwiseOrFunctorIhEEEESt5arrayIPcLm2EEEEviT0_T1_:
        /* <DEDUP_REMOVED lines=49> */
.L_x_16542:
        /* <DEDUP_REMOVED lines=98> */
.L_x_16545:
        /* <DEDUP_REMOVED lines=8> */
.L_x_16546:
        /* <DEDUP_REMOVED lines=8> */
.L_x_16547:
        /* <DEDUP_REMOVED lines=9> */
.L_x_16548:
[----:B------:R-:W-:Y:S05]  /*0ac0*/  BSYNC B1 ;  /* 0x0000000000017941 */ /* 0x000fea0003800000 */
.L_x_16544:
[----:B------:R-:W-:-:S13]  /*0ad0*/  ISETP.GE.AND P0, PT, R21, R0, PT ;  /* 0x000000001500720c */ /* 0x000fda0003f06270 */
[----:B------:R-:W3:Y:S01]  /*0ae0*/  @!P0 LDC.64 R4, c[0x0][0x218] ;  /* 0x00008600ff048b82 */ /* 0x000ee20000000a00 */
[C---:B012---:R-:W-:Y:S02]  /*0af0*/  @!P0 VIADD R3, R21.reuse, UR4 ;  /* 0x0000000415038c36 */ /* 0x047fe40008000000 */
[----:B------:R-:W-:-:S03]  /*0b00*/  @!P0 VIADD R21, R21, 0x80 ;  /* 0x0000008015158836 */ /* 0x000fc60000000000 */
[----:B---3--:R-:W-:-:S05]  /*0b10*/  @!P0 IADD3 R2, P1, R3, R4, RZ ;  /* 0x0000000403028210 */ /* 0x008fca0007f3e0ff */
[----:B------:R-:W-:-:S05]  /*0b20*/  @!P0 IMAD.X R3, RZ, RZ, R5, P1 ;  /* 0x000000ffff038224 */ /* 0x000fca00008e0605 */
[----:B------:R2:W-:Y:S03]  /*0b30*/  @!P0 STG.E.U8 desc[UR8][R2.64], R28 ;  /* 0x0000001c02008986 */ /* 0x0005e6000c101108 */
.L_x_16549:
[----:B------:R-:W-:Y:S05]  /*0b40*/  BSYNC B0 ;  /* 0x0000000000007941 */ /* 0x000fea0003800000 */
.L_x_16543:
        /* <DEDUP_REMOVED lines=9> */
.L_x_16550:
        /* <DEDUP_REMOVED lines=10> */
.L_x_26280:


//--------------------- .text._ZN2at6native18elementwise_kernelILi128ELi4EZNS0_15gpu_kernel_implINS0_13BinaryFunctorIhhhNS0_16BitwiseOrFunctorIhEEEEEEvRNS_18TensorIteratorBaseERKT_EUliE_EEviT1_ --------------------------
	.section	.text._ZN2at6native18elementwise_kernelILi128ELi4EZNS0_15gpu_kernel_implINS0_13BinaryFunctorIhhhNS0_16BitwiseOrFunctorIhEEEEEEvRNS_18TensorIteratorBaseERKT_EUliE_EEviT1_,"ax",@progbits
	.align	128
        .global         _ZN2at6native18elementwise_kernelILi128ELi4EZNS0_15gpu_kernel_implINS0_13BinaryFunctorIhhhNS0_16BitwiseOrFunctorIhEEEEEEvRNS_18TensorIteratorBaseERKT_EUliE_EEviT1_
        .type           _ZN2at6native18elementwise_kernelILi128ELi4EZNS0_15gpu_kernel_implINS0_13BinaryFunctorIhhhNS0_16BitwiseOrFunctorIhEEEEEEvRNS_18TensorIteratorBaseERKT_EUliE_EEviT1_,@function
        .size           _ZN2at6native18elementwise_kernelILi128ELi4EZNS0_15gpu_kernel_implINS0_13BinaryFunctorIhhhNS0_16BitwiseOrFunctorIhEEEEEEvRNS_18TensorIteratorBaseERKT_EUliE_EEviT1_,(.L_x_26281 - _ZN2at6native18elementwise_kernelILi128ELi4EZNS0_15gpu_kernel_implINS0_13BinaryFunctorIhhhNS0_16BitwiseOrFunctorIhEEEEEEvRNS_18TensorIteratorBaseERKT_EUliE_EEviT1_)
        .other          _ZN2at6native18elementwise_kernelILi128ELi4EZNS0_15gpu_kernel_implINS0_13BinaryFunctorIhhhNS0_16BitwiseOrFunctorIhEEEEEEvRNS_18TensorIteratorBaseERKT_EUliE_EEviT1_,@"STO_CUDA_ENTRY STV_DEFAULT"
_ZN2at6native18elementwise_kernelILi128ELi4EZNS0_15gpu_kernel_implINS0_13BinaryFunctorIhhhNS0_16BitwiseOrFunctorIhEEEEEEvRNS_18TensorIteratorBaseERKT_EUliE_EEviT1_:
.text._ZN2at6native18elementwise_kernelILi128ELi4EZNS0_15gpu_kernel_implINS0_13BinaryFunctorIhhhNS0_16BitwiseOrFunctorIhEEEEEEvRNS_18TensorIteratorBaseERKT_EUliE_EEviT1_:
        /* <DEDUP_REMOVED lines=365> */
.L_x_16553:
        /* <DEDUP_REMOVED lines=20> */
.L_x_16557:
[----:B------:R0:W5:Y:S01]  /*1810*/  LDG.E.U8 R19, desc[UR36][R4.64] ;  /* 0x0000002404137981 */ /* 0x000162000c1e1100 */
[----:B------:R-:W-:Y:S05]  /*1820*/  BRA `(.L_x_16559) ;  /* 0x0000000c00647947 */ /* 0x000fea0003800000 */
.L_x_16556:
        /* <DEDUP_REMOVED lines=8> */
.L_x_16561:
[----:B------:R3:W5:Y:S01]  /*18b0*/  LDG.E.U8 R19, desc[UR36][R4.64] ;  /* 0x0000002404137981 */ /* 0x000762000c1e1100 */
[----:B------:R-:W-:Y:S05]  /*18c0*/  BRA `(.L_x_16559) ;  /* 0x0000000c003c7947 */ /* 0x000fea0003800000 */
.L_x_16560:
[----:B------:R0:W5:Y:S01]  /*18d0*/  LDG.E.U16 R19, desc[UR36][R4.64] ;  /* 0x0000002404137981 */ /* 0x000162000c1e1500 */
[----:B------:R-:W-:Y:S05]  /*18e0*/  BRA `(.L_x_16559) ;  /* 0x0000000c00347947 */ /* 0x000fea0003800000 */
.L_x_16555:
        /* <DEDUP_REMOVED lines=10> */
.L_x_16563:
[----:B------:R-:W2:Y:S02]  /*1990*/  LDG.E.U16 R2, desc[UR36][R4.64] ;  /* 0x0000002404027981 */ /* 0x000ea4000c1e1500 */
[----:B--2---:R-:W-:-:S06]  /*19a0*/  HADD2.F32 R2, -RZ, R2.H0_H0 ;  /* 0x20000002ff027230 */ /* 0x004fcc0000004100 */
[----:B------:R-:W0:Y:S02]  /*19b0*/  F2I.S64.TRUNC R2, R2 ;  /* 0x0000000200027311 */ /* 0x000e24000020d900 */
[----:B0-----:R-:W-:Y:S01]  /*19c0*/  PRMT R19, R2, 0x7610, R19 ;  /* 0x0000761002137816 */ /* 0x001fe20000000013 */
[----:B------:R-:W-:Y:S06]  /*19d0*/  BRA `(.L_x_16559) ;  /* 0x0000000800f87947 */ /* 0x000fec0003800000 */
.L_x_16562:
        /* <DEDUP_REMOVED lines=10> */
.L_x_16565:
[----:B------:R-:W2:Y:S02]  /*1a80*/  LDG.E.U16 R4, desc[UR36][R4.64] ;  /* 0x0000002404047981 */ /* 0x000ea4000c1e1500 */
[----:B--2---:R-:W-:-:S06]  /*1a90*/  HADD2.F32 R2, -RZ, R4.H0_H0 ;  /* 0x20000004ff027230 */ /* 0x004fcc0000004100 */
[----:B------:R-:W0:Y:S02]  /*1aa0*/  F2I.S64.TRUNC R2, R2 ;  /* 0x0000000200027311 */ /* 0x000e24000020d900 */
[----:B0-----:R-:W-:Y:S01]  /*1ab0*/  PRMT R19, R2, 0x7610, R19 ;  /* 0x0000761002137816 */ /* 0x001fe20000000013 */
[----:B------:R-:W-:Y:S06]  /*1ac0*/  BRA `(.L_x_16559) ;  /* 0x0000000800bc7947 */ /* 0x000fec0003800000 */
.L_x_16564:
[----:B------:R-:W2:Y:S02]  /*1ad0*/  LDG.E.64 R2, desc[UR36][R4.64] ;  /* 0x0000002404027981 */ /* 0x000ea4000c1e1b00 */
[----:B--2---:R-:W0:Y:S02]  /*1ae0*/  F2I.S64.F64.TRUNC R2, R2 ;  /* 0x0000000200027311 */ /* 0x004e24000030d900 */
[----:B0-----:R-:W-:Y:S01]  /*1af0*/  PRMT R19, R2, 0x7610, R19 ;  /* 0x0000761002137816 */ /* 0x001fe20000000013 */
[----:B------:R-:W-:Y:S06]  /*1b00*/  BRA `(.L_x_16559) ;  /* 0x0000000800ac7947 */ /* 0x000fec0003800000 */
.L_x_16554:
        /* <DEDUP_REMOVED lines=12> */
.L_x_16568:
[----:B------:R-:W2:Y:S02]  /*1bd0*/  LDG.E.64 R4, desc[UR36][R4.64] ;  /* 0x0000002404047981 */ /* 0x000ea4000c1e1b00 */
[----:B--2---:R-:W0:Y:S02]  /*1be0*/  F2I.S64.F64.TRUNC R2, R4 ;  /* 0x0000000400027311 */ /* 0x004e24000030d900 */
[----:B0-----:R-:W-:Y:S01]  /*1bf0*/  PRMT R19, R2, 0x7610, R19 ;  /* 0x0000761002137816 */ /* 0x001fe20000000013 */
[----:B------:R-:W-:Y:S06]  /*1c00*/  BRA `(.L_x_16559) ;  /* 0x00000008006c7947 */ /* 0x000fec0003800000 */
.L_x_16567:
        /* <DEDUP_REMOVED lines=28> */
.L_x_16570:
        /* <DEDUP_REMOVED lines=15> */
.L_x_16569:
[----:B------:R-:W2:Y:S02]  /*1ec0*/  LDG.E.U16 R2, desc[UR36][R4.64] ;  /* 0x0000002404027981 */ /* 0x000ea4000c1e1500 */
[----:B--2---:R-:W-:-:S06]  /*1ed0*/  IMAD.U32 R2, R2, 0x10000, RZ ;  /* 0x0001000002027824 */ /* 0x004fcc00078e00ff */
[----:B------:R-:W0:Y:S02]  /*1ee0*/  F2I.S64.TRUNC R2, R2 ;  /* 0x0000000200027311 */ /* 0x000e24000020d900 */
[----:B0-----:R-:W-:Y:S01]  /*1ef0*/  PRMT R19, R2, 0x7610, R19 ;  /* 0x0000761002137816 */ /* 0x001fe20000000013 */
[----:B------:R-:W-:Y:S06]  /*1f00*/  BRA `(.L_x_16559) ;  /* 0x0000000400ac7947 */ /* 0x000fec0003800000 */
.L_x_16566:
        /* <DEDUP_REMOVED lines=10> */
.L_x_16573:
        /* <DEDUP_REMOVED lines=21> */
.L_x_16577:
[----:B------:R-:W-:Y:S05]  /*2100*/  BSYNC B1 ;  /* 0x0000000000017941 */ /* 0x000fea0003800000 */
.L_x_16576:
[----:B------:R-:W-:Y:S01]  /*2110*/  IMAD.SHL.U32 R2, R2, 0x100000, RZ ;  /* 0x0010000002027824 */ /* 0x000fe200078e00ff */
[----:B------:R-:W-:-:S04]  /*2120*/  LEA R3, R0, 0x3b800000, 0x17 ;  /* 0x3b80000000037811 */ /* 0x000fc800078eb8ff */
[----:B------:R-:W-:-:S07]  /*2130*/  LOP3.LUT R2, R3, R2, R4, 0xfe, !PT ;  /* 0x0000000203027212 */ /* 0x000fce00078efe04 */
.L_x_16575:
[----:B------:R-:W-:Y:S05]  /*2140*/  BSYNC B0 ;  /* 0x0000000000007941 */ /* 0x000fea0003800000 */
.L_x_16574:
[----:B------:R-:W0:Y:S02]  /*2150*/  F2I.S64.TRUNC R2, R2 ;  /* 0x0000000200027311 */ /* 0x000e24000020d900 */
[----:B0-----:R-:W-:Y:S01]  /*2160*/  PRMT R19, R2, 0x7610, R19 ;  /* 0x0000761002137816 */ /* 0x001fe20000000013 */
[----:B------:R-:W-:Y:S06]  /*2170*/  BRA `(.L_x_16559) ;  /* 0x0000000400107947 */ /* 0x000fec0003800000 */
.L_x_16572:
        /* <DEDUP_REMOVED lines=21> */
.L_x_16581:
[----:B------:R-:W-:Y:S05]  /*22d0*/  BSYNC B1 ;  /* 0x0000000000017941 */ /* 0x000fea0003800000 */
.L_x_16580:
[----:B------:R-:W-:Y:S01]  /*22e0*/  IMAD.SHL.U32 R2, R2, 0x200000, RZ ;  /* 0x0020000002027824 */ /* 0x000fe200078e00ff */
[----:B------:R-:W-:-:S04]  /*22f0*/  LEA R3, R0, 0x37800000, 0x17 ;  /* 0x3780000000037811 */ /* 0x000fc800078eb8ff */
[----:B------:R-:W-:-:S07]  /*2300*/  LOP3.LUT R2, R3, R2, R4, 0xfe, !PT ;  /* 0x0000000203027212 */ /* 0x000fce00078efe04 */
.L_x_16579:
[----:B------:R-:W-:Y:S05]  /*2310*/  BSYNC B0 ;  /* 0x0000000000007941 */ /* 0x000fea0003800000 */
.L_x_16578:
[----:B------:R-:W0:Y:S02]  /*2320*/  F2I.S64.TRUNC R2, R2 ;  /* 0x0000000200027311 */ /* 0x000e24000020d900 */
[----:B0-----:R-:W-:Y:S01]  /*2330*/  PRMT R19, R2, 0x7610, R19 ;  /* 0x0000761002137816 */ /* 0x001fe20000000013 */
[----:B------:R-:W-:Y:S06]  /*2340*/  BRA `(.L_x_16559) ;  /* 0x00000000009c7947 */ /* 0x000fec0003800000 */
.L_x_16571:
        /* <DEDUP_REMOVED lines=14> */
.L_x_16585:
[----:B------:R-:W-:Y:S05]  /*2430*/  BSYNC B0 ;  /* 0x0000000000007941 */ /* 0x000fea0003800000 */
.L_x_16584:
[----:B------:R-:W0:Y:S02]  /*2440*/  F2I.S64.TRUNC R2, R2 ;  /* 0x0000000200027311 */ /* 0x000e24000020d900 */
[----:B0-----:R-:W-:Y:S01]  /*2450*/  PRMT R19, R2, 0x7610, R19 ;  /* 0x0000761002137816 */ /* 0x001fe20000000013 */
[----:B------:R-:W-:Y:S06]  /*2460*/  BRA `(.L_x_16559) ;  /* 0x0000000000547947 */ /* 0x000fec0003800000 */
.L_x_16558:
        /* <DEDUP_REMOVED lines=16> */
.L_x_16586:
[----:B------:R-:W-:Y:S01]  /*2570*/  PRMT R19, RZ, 0x7610, R19 ;  /* 0x00007610ff137816 */ /* 0x000fe20000000013 */
[----:B------:R-:W-:Y:S06]  /*2580*/  BRA `(.L_x_16559) ;  /* 0x00000000000c7947 */ /* 0x000fec0003800000 */
.L_x_16583:
[----:B------:R2:W5:Y:S01]  /*2590*/  LDG.E.U8 R19, desc[UR36][R4.64] ;  /* 0x0000002404137981 */ /* 0x000562000c1e1100 */
[----:B------:R-:W-:Y:S05]  /*25a0*/  BRA `(.L_x_16559) ;  /* 0x0000000000047947 */ /* 0x000fea0003800000 */
.L_x_16582:
[----:B------:R1:W5:Y:S02]  /*25b0*/  LDG.E.U8 R19, desc[UR36][R4.64] ;  /* 0x0000002404137981 */ /* 0x000364000c1e1100 */
.L_x_16559:
        /* <DEDUP_REMOVED lines=17> */
.L_x_16590:
[----:B------:R3:W5:Y:S01]  /*26d0*/  LDG.E.U8 R0, desc[UR36][R4.64] ;  /* 0x0000002404007981 */ /* 0x000762000c1e1100 */
[----:B------:R-:W-:Y:S05]  /*26e0*/  BRA `(.L_x_16592) ;  /* 0x0000000c00647947 */ /* 0x000fea0003800000 */
.L_x_16589:
        /* <DEDUP_REMOVED lines=8> */
.L_x_16594:
[----:B------:R1:W5:Y:S01]  /*2770*/  LDG.E.U8 R0, desc[UR36][R4.64] ;  /* 0x0000002404007981 */ /* 0x000362000c1e1100 */
[----:B------:R-:W-:Y:S05]  /*2780*/  BRA `(.L_x_16592) ;  /* 0x0000000c003c7947 */ /* 0x000fea0003800000 */
.L_x_16593:
[----:B------:R2:W5:Y:S01]  /*2790*/  LDG.E.U16 R0, desc[UR36][R4.64] ;  /* 0x0000002404007981 */ /* 0x000562000c1e1500 */
[----:B------:R-:W-:Y:S05]  /*27a0*/  BRA `(.L_x_16592) ;  /* 0x0000000c00347947 */ /* 0x000fea0003800000 */
.L_x_16588:
        /* <DEDUP_REMOVED lines=10> */
.L_x_16596:
[----:B------:R-:W2:Y:S02]  /*2850*/  LDG.E.U16 R2, desc[UR36][R4.64] ;  /* 0x0000002404027981 */ /* 0x000ea4000c1e1500 */
[----:B--2---:R-:W-:-:S06]  /*2860*/  HADD2.F32 R2, -RZ, R2.H0_H0 ;  /* 0x20000002ff027230 */ /* 0x004fcc0000004100 */
[----:B------:R-:W0:Y:S02]  /*2870*/  F2I.S64.TRUNC R2, R2 ;  /* 0x0000000200027311 */ /* 0x000e24000020d900 */
[----:B0-----:R-:W-:Y:S01]  /*2880*/  PRMT R0, R2, 0x7610, R0 ;  /* 0x0000761002007816 */ /* 0x001fe20000000000 */
[----:B------:R-:W-:Y:S06]  /*2890*/  BRA `(.L_x_16592) ;  /* 0x0000000800f87947 */ /* 0x000fec0003800000 */
.L_x_16595:
        /* <DEDUP_REMOVED lines=10> */
.L_x_16598:
[----:B------:R-:W2:Y:S02]  /*2940*/  LDG.E.U16 R4, desc[UR36][R4.64] ;  /* 0x0000002404047981 */ /* 0x000ea4000c1e1500 */
[----:B--2---:R-:W-:-:S06]  /*2950*/  HADD2.F32 R2, -RZ, R4.H0_H0 ;  /* 0x20000004ff027230 */ /* 0x004fcc0000004100 */
[----:B------:R-:W0:Y:S02]  /*2960*/  F2I.S64.TRUNC R2, R2 ;  /* 0x0000000200027311 */ /* 0x000e24000020d900 */
[----:B0-----:R-:W-:Y:S01]  /*2970*/  PRMT R0, R2, 0x7610, R0 ;  /* 0x0000761002007816 */ /* 0x001fe20000000000 */
[----:B------:R-:W-:Y:S06]  /*2980*/  BRA `(.L_x_16592) ;  /* 0x0000000800bc7947 */ /* 0x000fec0003800000 */
.L_x_16597:
[----:B------:R-:W2:Y:S02]  /*2990*/  LDG.E.64 R2, desc[UR36][R4.64] ;  /* 0x0000002404027981 */ /* 0x000ea4000c1e1b00 */
[----:B--2---:R-:W0:Y:S02]  /*29a0*/  F2I.S64.F64.TRUNC R2, R2 ;  /* 0x0000000200027311 */ /* 0x004e24000030d900 */
[----:B0-----:R-:W-:Y:S01]  /*29b0*/  PRMT R0, R2, 0x7610, R0 ;  /* 0x0000761002007816 */ /* 0x001fe20000000000 */
[----:B------:R-:W-:Y:S06]  /*29c0*/  BRA `(.L_x_16592) ;  /* 0x0000000800ac7947 */ /* 0x000fec0003800000 */
.L_x_16587:
        /* <DEDUP_REMOVED lines=12> */
.L_x_16601:
[----:B------:R-:W2:Y:S02]  /*2a90*/  LDG.E.64 R4, desc[UR36][R4.64] ;  /* 0x0000002404047981 */ /* 0x000ea4000c1e1b00 */
[----:B--2---:R-:W0:Y:S02]  /*2aa0*/  F2I.S64.F64.TRUNC R2, R4 ;  /* 0x0000000400027311 */ /* 0x004e24000030d900 */
[----:B0-----:R-:W-:Y:S01]  /*2ab0*/  PRMT R0, R2, 0x7610, R0 ;  /* 0x0000761002007816 */ /* 0x001fe20000000000 */
[----:B------:R-:W-:Y:S06]  /*2ac0*/  BRA `(.L_x_16592) ;  /* 0x00000008006c7947 */ /* 0x000fec0003800000 */
.L_x_16600:
        /* <DEDUP_REMOVED lines=28> */
.L_x_16603:
        /* <DEDUP_REMOVED lines=15> */
.L_x_16602:
[----:B------:R-:W2:Y:S02]  /*2d80*/  LDG.E.U16 R2, desc[UR36][R4.64] ;  /* 0x0000002404027981 */ /* 0x000ea4000c1e1500 */
[----:B--2---:R-:W-:-:S06]  /*2d90*/  IMAD.U32 R2, R2, 0x10000, RZ ;  /* 0x0001000002027824 */ /* 0x004fcc00078e00ff */
[----:B------:R-:W0:Y:S02]  /*2da0*/  F2I.S64.TRUNC R2, R2 ;  /* 0x0000000200027311 */ /* 0x000e24000020d900 */
[----:B0-----:R-:W-:Y:S01]  /*2db0*/  PRMT R0, R2, 0x7610, R0 ;  /* 0x0000761002007816 */ /* 0x001fe20000000000 */
[----:B------:R-:W-:Y:S06]  /*2dc0*/  BRA `(.L_x_16592) ;  /* 0x0000000400ac7947 */ /* 0x000fec0003800000 */
.L_x_16599:
        /* <DEDUP_REMOVED lines=10> */
.L_x_16606:
        /* <DEDUP_REMOVED lines=21> */
.L_x_16610:
[----:B------:R-:W-:Y:S05]  /*2fc0*/  BSYNC B1 ;  /* 0x0000000000017941 */ /* 0x000fea0003800000 */
.L_x_16609:
[----:B------:R-:W-:Y:S01]  /*2fd0*/  IMAD.SHL.U32 R2, R2, 0x100000, RZ ;  /* 0x0010000002027824 */ /* 0x000fe200078e00ff */
[----:B------:R-:W-:-:S04]  /*2fe0*/  LEA R3, R0, 0x3b800000, 0x17 ;  /* 0x3b80000000037811 */ /* 0x000fc800078eb8ff */
[----:B------:R-:W-:-:S07]  /*2ff0*/  LOP3.LUT R2, R3, R2, R4, 0xfe, !PT ;  /* 0x0000000203027212 */ /* 0x000fce00078efe04 */
.L_x_16608:
[----:B------:R-:W-:Y:S05]  /*3000*/  BSYNC B0 ;  /* 0x0000000000007941 */ /* 0x000fea0003800000 */
.L_x_16607:
[----:B------:R-:W0:Y:S02]  /*3010*/  F2I.S64.TRUNC R2, R2 ;  /* 0x0000000200027311 */ /* 0x000e24000020d900 */
[----:B0-----:R-:W-:Y:S01]  /*3020*/  PRMT R0, R2, 0x7610, R0 ;  /* 0x0000761002007816 */ /* 0x001fe20000000000 */
[----:B------:R-:W-:Y:S06]  /*3030*/  BRA `(.L_x_16592) ;  /* 0x0000000400107947 */ /* 0x000fec0003800000 */
.L_x_16605:
        /* <DEDUP_REMOVED lines=21> */
.L_x_16614:
[----:B------:R-:W-:Y:S05]  /*3190*/  BSYNC B1 ;  /* 0x0000000000017941 */ /* 0x000fea0003800000 */
.L_x_16613:
[----:B------:R-:W-:Y:S01]  /*31a0*/  IMAD.SHL.U32 R2, R2, 0x200000, RZ ;  /* 0x0020000002027824 */ /* 0x000fe200078e00ff */
[----:B------:R-:W-:-:S04]  /*31b0*/  LEA R3, R0, 0x37800000, 0x17 ;  /* 0x3780000000037811 */ /* 0x000fc800078eb8ff */
[----:B------:R-:W-:-:S07]  /*31c0*/  LOP3.LUT R2, R3, R2, R4, 0xfe, !PT ;  /* 0x0000000203027212 */ /* 0x000fce00078efe04 */
.L_x_16612:
[----:B------:R-:W-:Y:S05]  /*31d0*/  BSYNC B0 ;  /* 0x0000000000007941 */ /* 0x000fea0003800000 */
.L_x_16611:
[----:B------:R-:W0:Y:S02]  /*31e0*/  F2I.S64.TRUNC R2, R2 ;  /* 0x0000000200027311 */ /* 0x000e24000020d900 */
[----:B0-----:R-:W-:Y:S01]  /*31f0*/  PRMT R0, R2, 0x7610, R0 ;  /* 0x0000761002007816 */ /* 0x001fe20000000000 */
[----:B------:R-:W-:Y:S06]  /*3200*/  BRA `(.L_x_16592) ;  /* 0x00000000009c7947 */ /* 0x000fec0003800000 */
.L_x_16604:
        /* <DEDUP_REMOVED lines=14> */
.L_x_16618:
[----:B------:R-:W-:Y:S05]  /*32f0*/  BSYNC B0 ;  /* 0x0000000000007941 */ /* 0x000fea0003800000 */
.L_x_16617:
[----:B------:R-:W0:Y:S02]  /*3300*/  F2I.S64.TRUNC R2, R2 ;  /* 0x0000000200027311 */ /* 0x000e24000020d900 */
[----:B0-----:R-:W-:Y:S01]  /*3310*/  PRMT R0, R2, 0x7610, R0 ;  /* 0x0000761002007816 */ /* 0x001fe20000000000 */
[----:B------:R-:W-:Y:S06]  /*3320*/  BRA `(.L_x_16592) ;  /* 0x0000000000547947 */ /* 0x000fec0003800000 */
.L_x_16591:
        /* <DEDUP_REMOVED lines=16> */
.L_x_16619:
[----:B------:R-:W-:Y:S01]  /*3430*/  PRMT R0, RZ, 0x7610, R0 ;  /* 0x00007610ff007816 */ /* 0x000fe20000000000 */
[----:B------:R-:W-:Y:S06]  /*3440*/  BRA `(.L_x_16592) ;  /* 0x00000000000c7947 */ /* 0x000fec0003800000 */
.L_x_16616:
[----:B------:R0:W5:Y:S01]  /*3450*/  LDG.E.U8 R0, desc[UR36][R4.64] ;  /* 0x0000002404007981 */ /* 0x000162000c1e1100 */
[----:B------:R-:W-:Y:S05]  /*3460*/  BRA `(.L_x_16592) ;  /* 0x0000000000047947 */ /* 0x000fea0003800000 */
.L_x_16615:
[----:B------:R0:W5:Y:S02]  /*3470*/  LDG.E.U8 R0, desc[UR36][R4.64] ;  /* 0x0000002404007981 */ /* 0x000164000c1e1100 */
.L_x_16592:
        /* <DEDUP_REMOVED lines=15> */
.L_x_16623:
[----:B------:R1:W-:Y:S01]  /*3570*/  STG.E.U8 desc[UR36][R16.64], R3 ;  /* 0x0000000310007986 */ /* 0x0003e2000c101124 */
[----:B------:R-:W-:Y:S05]  /*3580*/  BRA `(.L_x_16625) ;  /* 0x0000000c00987947 */ /* 0x000fea0003800000 */
.L_x_16622:
        /* <DEDUP_REMOVED lines=10> */
.L_x_16627:
[----:B------:R-:W-:-:S05]  /*3630*/  LOP3.LUT R3, R3, 0xff, RZ, 0xc0, !PT ;  /* 0x000000ff03037812 */ /* 0x000fca00078ec0ff */
[----:B------:R3:W-:Y:S01]  /*3640*/  STG.E desc[UR36][R16.64], R3 ;  /* 0x0000000310007986 */ /* 0x0007e2000c101924 */
[----:B------:R-:W-:Y:S05]  /*3650*/  BRA `(.L_x_16625) ;  /* 0x0000000c00647947 */ /* 0x000fea0003800000 */
.L_x_16626:
[----:B------:R-:W-:-:S05]  /*3660*/  LOP3.LUT R3, R3, 0xff, RZ, 0xc0, !PT ;  /* 0x000000ff03037812 */ /* 0x000fca00078ec0ff */
[----:B------:R2:W-:Y:S01]  /*3670*/  STG.E.U16 desc[UR36][R16.64], R3 ;  /* 0x0000000310007986 */ /* 0x0005e2000c101524 */
[----:B------:R-:W-:Y:S05]  /*3680*/  BRA `(.L_x_16625) ;  /* 0x0000000c00587947 */ /* 0x000fea0003800000 */
.L_x_16621:
        /* <DEDUP_REMOVED lines=10> */
.L_x_16629:
[----:B------:R-:W-:-:S04]  /*3730*/  LOP3.LUT R3, R3, 0xff, RZ, 0xc0, !PT ;  /* 0x000000ff03037812 */ /* 0x000fc800078ec0ff */
[----:B------:R-:W0:Y:S02]  /*3740*/  I2F.U16 R0, R3 ;  /* 0x0000000300007306 */ /* 0x000e240000101000 */
[----:B0-----:R-:W-:-:S05]  /*3750*/  F2FP.F16.F32.PACK_AB R0, RZ, R0 ;  /* 0x00000000ff00723e */ /* 0x001fca00000000ff */
[----:B------:R0:W-:Y:S01]  /*3760*/  STG.E.U16 desc[UR36][R16.64], R0 ;  /* 0x0000000010007986 */ /* 0x0001e2000c101524 */
[----:B------:R-:W-:Y:S05]  /*3770*/  BRA `(.L_x_16625) ;  /* 0x0000000c001c7947 */ /* 0x000fea0003800000 */
.L_x_16628:
        /* <DEDUP_REMOVED lines=11> */
.L_x_16631:
[----:B------:R-:W-:-:S06]  /*3830*/  LOP3.LUT R3, R3, 0xff, RZ, 0xc0, !PT ;  /* 0x000000ff03037812 */ /* 0x000fcc00078ec0ff */
[----:B------:R-:W0:Y:S02]  /*3840*/  I2F.U16 R3, R3 ;  /* 0x0000000300037306 */ /* 0x000e240000101000 */
[----:B0-----:R-:W-:-:S04]  /*3850*/  F2FP.F16.F32.PACK_AB R3, RZ, R3 ;  /* 0x00000003ff03723e */ /* 0x001fc800000000ff */
[----:B------:R-:W-:-:S05]  /*3860*/  PRMT R3, R3, 0x5410, RZ ;  /* 0x0000541003037816 */ /* 0x000fca00000000ff */
[----:B------:R0:W-:Y:S01]  /*3870*/  STG.E desc[UR36][R16.64], R3 ;  /* 0x0000000310007986 */ /* 0x0001e2000c101924 */
[----:B------:R-:W-:Y:S05]  /*3880*/  BRA `(.L_x_16625) ;  /* 0x0000000800d87947 */ /* 0x000fea0003800000 */
.L_x_16630:
[----:B------:R-:W-:-:S06]  /*3890*/  LOP3.LUT R3, R3, 0xff, RZ, 0xc0, !PT ;  /* 0x000000ff03037812 */ /* 0x000fcc00078ec0ff */
[----:B------:R-:W0:Y:S02]  /*38a0*/  I2F.F64.U16 R2, R3 ;  /* 0x0000000300027312 */ /* 0x000e240000101800 */
[----:B0-----:R0:W-:Y:S01]  /*38b0*/  STG.E.64 desc[UR36][R16.64], R2 ;  /* 0x0000000210007986 */ /* 0x0011e2000c101b24 */
[----:B------:R-:W-:Y:S05]  /*38c0*/  BRA `(.L_x_16625) ;  /* 0x0000000800c87947 */ /* 0x000fea0003800000 */
.L_x_16620:
        /* <DEDUP_REMOVED lines=12> */
.L_x_16634:
[----:B------:R-:W-:Y:S02]  /*3990*/  LOP3.LUT R4, R3, 0xff, RZ, 0xc0, !PT ;  /* 0x000000ff03047812 */ /* 0x000fe400078ec0ff */
[----:B------:R-:W-:-:S04]  /*39a0*/  CS2R R6, SRZ ;  /* 0x0000000000067805 */ /* 0x000fc8000001ff00 */
[----:B------:R-:W0:Y:S02]  /*39b0*/  I2F.F64.U16 R4, R4 ;  /* 0x0000000400047312 */ /* 0x000e240000101800 */
[----:B0-----:R0:W-:Y:S01]  /*39c0*/  STG.E.128 desc[UR36][R16.64], R4 ;  /* 0x0000000410007986 */ /* 0x0011e2000c101d24 */
[----:B------:R-:W-:Y:S05]  /*39d0*/  BRA `(.L_x_16625) ;  /* 0x0000000800847947 */ /* 0x000fea0003800000 */
.L_x_16633:
        /* <DEDUP_REMOVED lines=22> */
.L_x_16638:
[----:B------:R-:W-:Y:S05]  /*3b40*/  BSYNC B0 ;  /* 0x0000000000007941 */ /* 0x000fea0003800000 */
.L_x_16637:
[----:B------:R-:W-:-:S05]  /*3b50*/  LOP3.LUT R3, R0, R3, RZ, 0xfc, !PT ;  /* 0x0000000300037212 */ /* 0x000fca00078efcff */
[----:B------:R0:W-:Y:S01]  /*3b60*/  STG.E.U8 desc[UR36][R16.64], R3 ;  /* 0x0000000310007986 */ /* 0x0001e2000c101124 */
[----:B------:R-:W-:Y:S05]  /*3b70*/  BRA `(.L_x_16625) ;  /* 0x00000008001c7947 */ /* 0x000fea0003800000 */
.L_x_16636:
        /* <DEDUP_REMOVED lines=14> */
.L_x_16640:
[----:B------:R-:W-:Y:S01]  /*3c60*/  IMAD.MOV.U32 R0, RZ, RZ, 0x7f ;  /* 0x0000007fff007424 */ /* 0x000fe200078e00ff */
[----:B------:R-:W-:-:S04]  /*3c70*/  ISETP.GT.U32.AND P0, PT, R2, 0x7f800000, PT ;  /* 0x7f8000000200780c */ /* 0x000fc80003f04070 */
[----:B------:R-:W-:-:S09]  /*3c80*/  SEL R0, R0, 0x7c, P0 ;  /* 0x0000007c00007807 */ /* 0x000fd20000000000 */
.L_x_16641:
[----:B------:R-:W-:Y:S05]  /*3c90*/  BSYNC B0 ;  /* 0x0000000000007941 */ /* 0x000fea0003800000 */
.L_x_16639:
[----:B------:R-:W-:-:S04]  /*3ca0*/  LOP3.LUT R2, R3, 0x80000000, RZ, 0xc0, !PT ;  /* 0x8000000003027812 */ /* 0x000fc800078ec0ff */
[----:B------:R-:W-:-:S04]  /*3cb0*/  SHF.R.U32.HI R3, RZ, 0x18, R2 ;  /* 0x00000018ff037819 */ /* 0x000fc80000011602 */
[----:B------:R-:W-:-:S05]  /*3cc0*/  LOP3.LUT R3, R0, R3, RZ, 0xfc, !PT ;  /* 0x0000000300037212 */ /* 0x000fca00078efcff */
[----:B------:R0:W-:Y:S01]  /*3cd0*/  STG.E.U8 desc[UR36][R16.64], R3 ;  /* 0x0000000310007986 */ /* 0x0001e2000c101124 */
[----:B------:R-:W-:Y:S05]  /*3ce0*/  BRA `(.L_x_16625) ;  /* 0x0000000400c07947 */ /* 0x000fea0003800000 */
.L_x_16635:
[----:B------:R-:W-:-:S04]  /*3cf0*/  LOP3.LUT R3, R3, 0xff, RZ, 0xc0, !PT ;  /* 0x000000ff03037812 */ /* 0x000fc800078ec0ff */
[----:B------:R-:W0:Y:S02]  /*3d00*/  I2F.U16 R0, R3 ;  /* 0x0000000300007306 */ /* 0x000e240000101000 */
[----:B0-----:R-:W-:-:S05]  /*3d10*/  F2FP.BF16.F32.PACK_AB R0, RZ, R0 ;  /* 0x00000000ff00723e */ /* 0x001fca00000010ff */
[----:B------:R0:W-:Y:S01]  /*3d20*/  STG.E.U16 desc[UR36][R16.64], R0 ;  /* 0x0000000010007986 */ /* 0x0001e2000c101524 */
[----:B------:R-:W-:Y:S05]  /*3d30*/  BRA `(.L_x_16625) ;  /* 0x0000000400ac7947 */ /* 0x000fea0003800000 */
.L_x_16632:
        /* <DEDUP_REMOVED lines=11> */
.L_x_16644:
        /* <DEDUP_REMOVED lines=18> */
.L_x_16647:
[----:B------:R-:W-:-:S04]  /*3f10*/  LOP3.LUT R2, R3, 0x80000000, RZ, 0xc0, !PT ;  /* 0x8000000003027812 */ /* 0x000fc800078ec0ff */
[----:B------:R-:W-:-:S04]  /*3f20*/  SHF.R.U32.HI R3, RZ, 0x18, R2 ;  /* 0x00000018ff037819 */ /* 0x000fc80000011602 */
[----:B------:R-:W-:-:S04]  /*3f30*/  LOP3.LUT R0, R0, R3, RZ, 0xfc, !PT ;  /* 0x0000000300007212 */ /* 0x000fc800078efcff */
[----:B------:R-:W-:-:S07]  /*3f40*/  PRMT R8, R0, 0x7610, R8 ;  /* 0x0000761000087816 */ /* 0x000fce0000000008 */
.L_x_16646:
[----:B------:R-:W-:Y:S05]  /*3f50*/  BSYNC B0 ;  /* 0x0000000000007941 */ /* 0x000fea0003800000 */
.L_x_16645:
[----:B------:R0:W-:Y:S01]  /*3f60*/  STG.E.U8 desc[UR36][R16.64], R8 ;  /* 0x0000000810007986 */ /* 0x0001e2000c101124 */
[----:B------:R-:W-:Y:S05]  /*3f70*/  BRA `(.L_x_16625) ;  /* 0x00000004001c7947 */ /* 0x000fea0003800000 */
.L_x_16643:
        /* <DEDUP_REMOVED lines=18> */
.L_x_16650:
[----:B------:R-:W-:-:S04]  /*40a0*/  LOP3.LUT R2, R3, 0x80000000, RZ, 0xc0, !PT ;  /* 0x8000000003027812 */ /* 0x000fc800078ec0ff */
[----:B------:R-:W-:-:S04]  /*40b0*/  SHF.R.U32.HI R3, RZ, 0x18, R2 ;  /* 0x00000018ff037819 */ /* 0x000fc80000011602 */
[----:B------:R-:W-:-:S04]  /*40c0*/  LOP3.LUT R0, R0, R3, RZ, 0xfc, !PT ;  /* 0x0000000300007212 */ /* 0x000fc800078efcff */
[----:B------:R-:W-:-:S07]  /*40d0*/  PRMT R8, R0, 0x7610, R8 ;  /* 0x0000761000087816 */ /* 0x000fce0000000008 */
.L_x_16649:
[----:B------:R-:W-:Y:S05]  /*40e0*/  BSYNC B0 ;  /* 0x0000000000007941 */ /* 0x000fea0003800000 */
.L_x_16648:
[----:B------:R0:W-:Y:S01]  /*40f0*/  STG.E.U8 desc[UR36][R16.64], R8 ;  /* 0x0000000810007986 */ /* 0x0001e2000c101124 */
[----:B------:R-:W-:Y:S05]  /*4100*/  BRA `(.L_x_16625) ;  /* 0x0000000000b87947 */ /* 0x000fea0003800000 */
.L_x_16642:
        /* <DEDUP_REMOVED lines=23> */
.L_x_16624:
        /* <DEDUP_REMOVED lines=16> */
.L_x_16653:
[----:B------:R-:W-:Y:S05]  /*4380*/  BRA `(.L_x_16625) ;  /* 0x0000000000187947 */ /* 0x000fea0003800000 */
.L_x_16652:
[----:B------:R-:W-:Y:S01]  /*4390*/  LOP3.LUT R2, R3, 0xff, RZ, 0xc0, !PT ;  /* 0x000000ff03027812 */ /* 0x000fe200078ec0ff */
[----:B------:R-:W-:-:S05]  /*43a0*/  IMAD.MOV.U32 R3, RZ, RZ, RZ ;  /* 0x000000ffff037224 */ /* 0x000fca00078e00ff */
[----:B------:R0:W-:Y:S01]  /*43b0*/  STG.E.64 desc[UR36][R16.64], R2 ;  /* 0x0000000210007986 */ /* 0x0001e2000c101b24 */
[----:B------:R-:W-:Y:S05]  /*43c0*/  BRA `(.L_x_16625) ;  /* 0x0000000000087947 */ /* 0x000fea0003800000 */
.L_x_16651:
[----:B------:R-:W-:-:S05]  /*43d0*/  LOP3.LUT R3, R3, 0xff, RZ, 0xc0, !PT ;  /* 0x000000ff03037812 */ /* 0x000fca00078ec0ff */
[----:B------:R0:W-:Y:S02]  /*43e0*/  STG.E desc[UR36][R16.64], R3 ;  /* 0x0000000310007986 */ /* 0x0001e4000c101924 */
.L_x_16625:
[----:B------:R-:W-:-:S04]  /*43f0*/  IMAD R18, R18, 0x200, R23 ;  /* 0x0000020012127824 */ /* 0x000fc800078e0217 */
[----:B------:R-:W-:-:S07]  /*4400*/  VIADD R19, R18, 0x80 ;  /* 0x0000008012137836 */ /* 0x000fce0000000000 */
.L_x_16552:
[----:B------:R-:W-:Y:S05]  /*4410*/  BSYNC B6 ;  /* 0x0000000000067941 */ /* 0x000fea0003800000 */
.L_x_16551:
        /* <DEDUP_REMOVED lines=358> */
.L_x_16656:
        /* <DEDUP_REMOVED lines=20> */
.L_x_16660:
[----:B------:R0:W5:Y:S01]  /*5bc0*/  LDG.E.U8 R22, desc[UR36][R4.64] ;  /* 0x0000002404167981 */ /* 0x000162000c1e1100 */
[----:B------:R-:W-:Y:S05]  /*5bd0*/  BRA `(.L_x_16662) ;  /* 0x0000000c00647947 */ /* 0x000fea0003800000 */
.L_x_16659:
        /* <DEDUP_REMOVED lines=8> */
.L_x_16664:
[----:B------:R3:W5:Y:S01]  /*5c60*/  LDG.E.U8 R22, desc[UR36][R4.64] ;  /* 0x0000002404167981 */ /* 0x000762000c1e1100 */
[----:B------:R-:W-:Y:S05]  /*5c70*/  BRA `(.L_x_16662) ;  /* 0x0000000c003c7947 */ /* 0x000fea0003800000 */
.L_x_16663:
[----:B------:R0:W5:Y:S01]  /*5c80*/  LDG.E.U16 R22, desc[UR36][R4.64] ;  /* 0x0000002404167981 */ /* 0x000162000c1e1500 */
[----:B------:R-:W-:Y:S05]  /*5c90*/  BRA `(.L_x_16662) ;  /* 0x0000000c00347947 */ /* 0x000fea0003800000 */
.L_x_16658:
        /* <DEDUP_REMOVED lines=10> */
.L_x_16666:
[----:B------:R-:W2:Y:S02]  /*5d40*/  LDG.E.U16 R2, desc[UR36][R4.64] ;  /* 0x0000002404027981 */ /* 0x000ea4000c1e1500 */
[----:B--2---:R-:W-:-:S06]  /*5d50*/  HADD2.F32 R2, -RZ, R2.H0_H0 ;  /* 0x20000002ff027230 */ /* 0x004fcc0000004100 */
[----:B------:R-:W0:Y:S02]  /*5d60*/  F2I.S64.TRUNC R2, R2 ;  /* 0x0000000200027311 */ /* 0x000e24000020d900 */
[----:B0-----:R-:W-:Y:S01]  /*5d70*/  PRMT R22, R2, 0x7610, R22 ;  /* 0x0000761002167816 */ /* 0x001fe20000000016 */
[----:B------:R-:W-:Y:S06]  /*5d80*/  BRA `(.L_x_16662) ;  /* 0x0000000800f87947 */ /* 0x000fec0003800000 */
.L_x_16665:
        /* <DEDUP_REMOVED lines=10> */
.L_x_16668:
[----:B------:R-:W2:Y:S02]  /*5e30*/  LDG.E.U16 R4, desc[UR36][R4.64] ;  /* 0x0000002404047981 */ /* 0x000ea4000c1e1500 */
[----:B--2---:R-:W-:-:S06]  /*5e40*/  HADD2.F32 R2, -RZ, R4.H0_H0 ;  /* 0x20000004ff027230 */ /* 0x004fcc0000004100 */
[----:B------:R-:W0:Y:S02]  /*5e50*/  F2I.S64.TRUNC R2, R2 ;  /* 0x0000000200027311 */ /* 0x000e24000020d900 */
[----:B0-----:R-:W-:Y:S01]  /*5e60*/  PRMT R22, R2, 0x7610, R22 ;  /* 0x0000761002167816 */ /* 0x001fe20000000016 */
[----:B------:R-:W-:Y:S06]  /*5e70*/  BRA `(.L_x_16662) ;  /* 0x0000000800bc7947 */ /* 0x000fec0003800000 */
.L_x_16667:
[----:B------:R-:W2:Y:S02]  /*5e80*/  LDG.E.64 R2, desc[UR36][R4.64] ;  /* 0x0000002404027981 */ /* 0x000ea4000c1e1b00 */
[----:B--2---:R-:W0:Y:S02]  /*5e90*/  F2I.S64.F64.TRUNC R2, R2 ;  /* 0x0000000200027311 */ /* 0x004e24000030d900 */
[----:B0-----:R-:W-:Y:S01]  /*5ea0*/  PRMT R22, R2, 0x7610, R22 ;  /* 0x0000761002167816 */ /* 0x001fe20000000016 */
[----:B------:R-:W-:Y:S06]  /*5eb0*/  BRA `(.L_x_16662) ;  /* 0x0000000800ac7947 */ /* 0x000fec0003800000 */
.L_x_16657:
        /* <DEDUP_REMOVED lines=12> */
.L_x_16671:
[----:B------:R-:W2:Y:S02]  /*5f80*/  LDG.E.64 R4, desc[UR36][R4.64] ;  /* 0x0000002404047981 */ /* 0x000ea4000c1e1b00 */
[----:B--2---:R-:W0:Y:S02]  /*5f90*/  F2I.S64.F64.TRUNC R2, R4 ;  /* 0x0000000400027311 */ /* 0x004e24000030d900 */
[----:B0-----:R-:W-:Y:S01]  /*5fa0*/  PRMT R22, R2, 0x7610, R22 ;  /* 0x0000761002167816 */ /* 0x001fe20000000016 */
[----:B------:R-:W-:Y:S06]  /*5fb0*/  BRA `(.L_x_16662) ;  /* 0x00000008006c7947 */ /* 0x000fec0003800000 */
.L_x_16670:
        /* <DEDUP_REMOVED lines=28> */
.L_x_16673:
        /* <DEDUP_REMOVED lines=15> */
.L_x_16672:
[----:B------:R-:W2:Y:S02]  /*6270*/  LDG.E.U16 R2, desc[UR36][R4.64] ;  /* 0x0000002404027981 */ /* 0x000ea4000c1e1500 */
[----:B--2---:R-:W-:-:S06]  /*6280*/  IMAD.U32 R2, R2, 0x10000, RZ ;  /* 0x0001000002027824 */ /* 0x004fcc00078e00ff */
[----:B------:R-:W0:Y:S02]  /*6290*/  F2I.S64.TRUNC R2, R2 ;  /* 0x0000000200027311 */ /* 0x000e24000020d900 */
[----:B0-----:R-:W-:Y:S01]  /*62a0*/  PRMT R22, R2, 0x7610, R22 ;  /* 0x0000761002167816 */ /* 0x001fe20000000016 */
[----:B------:R-:W-:Y:S06]  /*62b0*/  BRA `(.L_x_16662) ;  /* 0x0000000400ac7947 */ /* 0x000fec0003800000 */
.L_x_16669:
        /* <DEDUP_REMOVED lines=10> */
.L_x_16676:
        /* <DEDUP_REMOVED lines=21> */
.L_x_16680:
[----:B------:R-:W-:Y:S05]  /*64b0*/  BSYNC B1 ;  /* 0x0000000000017941 */ /* 0x000fea0003800000 */
.L_x_16679:
[----:B------:R-:W-:Y:S01]  /*64c0*/  IMAD.SHL.U32 R2, R2, 0x100000, RZ ;  /* 0x0010000002027824 */ /* 0x000fe200078e00ff */
[----:B------:R-:W-:-:S04]  /*64d0*/  LEA R3, R0, 0x3b800000, 0x17 ;  /* 0x3b80000000037811 */ /* 0x000fc800078eb8ff */
[----:B------:R-:W-:-:S07]  /*64e0*/  LOP3.LUT R2, R3, R2, R4, 0xfe, !PT ;  /* 0x0000000203027212 */ /* 0x000fce00078efe04 */
.L_x_16678:
[----:B------:R-:W-:Y:S05]  /*64f0*/  BSYNC B0 ;  /* 0x0000000000007941 */ /* 0x000fea0003800000 */
.L_x_16677:
[----:B------:R-:W0:Y:S02]  /*6500*/  F2I.S64.TRUNC R2, R2 ;  /* 0x0000000200027311 */ /* 0x000e24000020d900 */
[----:B0-----:R-:W-:Y:S01]  /*6510*/  PRMT R22, R2, 0x7610, R22 ;  /* 0x0000761002167816 */ /* 0x001fe20000000016 */
[----:B------:R-:W-:Y:S06]  /*6520*/  BRA `(.L_x_16662) ;  /* 0x0000000400107947 */ /* 0x000fec0003800000 */
.L_x_16675:
        /* <DEDUP_REMOVED lines=21> */
.L_x_16684:
[----:B------:R-:W-:Y:S05]  /*6680*/  BSYNC B1 ;  /* 0x0000000000017941 */ /* 0x000fea0003800000 */
.L_x_16683:
[----:B------:R-:W-:Y:S01]  /*6690*/  IMAD.SHL.U32 R2, R2, 0x200000, RZ ;  /* 0x0020000002027824 */ /* 0x000fe200078e00ff */
[----:B------:R-:W-:-:S04]  /*66a0*/  LEA R3, R0, 0x37800000, 0x17 ;  /* 0x3780000000037811 */ /* 0x000fc800078eb8ff */
[----:B------:R-:W-:-:S07]  /*66b0*/  LOP3.LUT R2, R3, R2, R4, 0xfe, !PT ;  /* 0x0000000203027212 */ /* 0x000fce00078efe04 */
.L_x_16682:
[----:B------:R-:W-:Y:S05]  /*66c0*/  BSYNC B0 ;  /* 0x0000000000007941 */ /* 0x000fea0003800000 */
.L_x_16681:
[----:B------:R-:W0:Y:S02]  /*66d0*/  F2I.S64.TRUNC R2, R2 ;  /* 0x0000000200027311 */ /* 0x000e24000020d900 */
[----:B0-----:R-:W-:Y:S01]  /*66e0*/  PRMT R22, R2, 0x7610, R22 ;  /* 0x0000761002167816 */ /* 0x001fe20000000016 */
[----:B------:R-:W-:Y:S06]  /*66f0*/  BRA `(.L_x_16662) ;  /* 0x00000000009c7947 */ /* 0x000fec0003800000 */
.L_x_16674:
        /* <DEDUP_REMOVED lines=14> */
.L_x_16688:
[----:B------:R-:W-:Y:S05]  /*67e0*/  BSYNC B0 ;  /* 0x0000000000007941 */ /* 0x000fea0003800000 */
.L_x_16687:
[----:B------:R-:W0:Y:S02]  /*67f0*/  F2I.S64.TRUNC R2, R2 ;  /* 0x0000000200027311 */ /* 0x000e24000020d900 */
[----:B0-----:R-:W-:Y:S01]  /*6800*/  PRMT R22, R2, 0x7610, R22 ;  /* 0x0000761002167816 */ /* 0x001fe20000000016 */
[----:B------:R-:W-:Y:S06]  /*6810*/  BRA `(.L_x_16662) ;  /* 0x0000000000547947 */ /* 0x000fec0003800000 */
.L_x_16661:
        /* <DEDUP_REMOVED lines=16> */
.L_x_16689:
[----:B------:R-:W-:Y:S01]  /*6920*/  PRMT R22, RZ, 0x7610, R22 ;  /* 0x00007610ff167816 */ /* 0x000fe20000000016 */
[----:B------:R-:W-:Y:S06]  /*6930*/  BRA `(.L_x_16662) ;  /* 0x00000000000c7947 */ /* 0x000fec0003800000 */
.L_x_16686:
[----:B------:R1:W5:Y:S01]  /*6940*/  LDG.E.U8 R22, desc[UR36][R4.64] ;  /* 0x0000002404167981 */ /* 0x000362000c1e1100 */
[----:B------:R-:W-:Y:S05]  /*6950*/  BRA `(.L_x_16662) ;  /* 0x0000000000047947 */ /* 0x000fea0003800000 */
.L_x_16685:
[----:B------:R2:W5:Y:S02]  /*6960*/  LDG.E.U8 R22, desc[UR36][R4.64] ;  /* 0x0000002404167981 */ /* 0x000564000c1e1100 */
.L_x_16662:
        /* <DEDUP_REMOVED lines=17> */
.L_x_16693:
[----:B------:R4:W5:Y:S01]  /*6a80*/  LDG.E.U8 R7, desc[UR36][R4.64] ;  /* 0x0000002404077981 */ /* 0x000962000c1e1100 */
[----:B------:R-:W-:Y:S05]  /*6a90*/  BRA `(.L_x_16695) ;  /* 0x0000000c00647947 */ /* 0x000fea0003800000 */
.L_x_16692:
        /* <DEDUP_REMOVED lines=8> */
.L_x_16697:
[----:B------:R2:W5:Y:S01]  /*6b20*/  LDG.E.U8 R7, desc[UR36][R4.64] ;  /* 0x0000002404077981 */ /* 0x000562000c1e1100 */
[----:B------:R-:W-:Y:S05]  /*6b30*/  BRA `(.L_x_16695) ;  /* 0x0000000c003c7947 */ /* 0x000fea0003800000 */
.L_x_16696:
[----:B------:R0:W5:Y:S01]  /*6b40*/  LDG.E.U16 R7, desc[UR36][R4.64] ;  /* 0x0000002404077981 */ /* 0x000162000c1e1500 */
[----:B------:R-:W-:Y:S05]  /*6b50*/  BRA `(.L_x_16695) ;  /* 0x0000000c00347947 */ /* 0x000fea0003800000 */
.L_x_16691:
        /* <DEDUP_REMOVED lines=10> */
.L_x_16699:
[----:B------:R-:W2:Y:S02]  /*6c00*/  LDG.E.U16 R2, desc[UR36][R4.64] ;  /* 0x0000002404027981 */ /* 0x000ea4000c1e1500 */
[----:B--2---:R-:W-:-:S06]  /*6c10*/  HADD2.F32 R2, -RZ, R2.H0_H0 ;  /* 0x20000002ff027230 */ /* 0x004fcc0000004100 */
[----:B------:R-:W0:Y:S02]  /*6c20*/  F2I.S64.TRUNC R2, R2 ;  /* 0x0000000200027311 */ /* 0x000e24000020d900 */
[----:B0-----:R-:W-:Y:S01]  /*6c30*/  PRMT R7, R2, 0x7610, R7 ;  /* 0x0000761002077816 */ /* 0x001fe20000000007 */
[----:B------:R-:W-:Y:S06]  /*6c40*/  BRA `(.L_x_16695) ;  /* 0x0000000800f87947 */ /* 0x000fec0003800000 */
.L_x_16698:
        /* <DEDUP_REMOVED lines=10> */
.L_x_16701:
[----:B------:R-:W2:Y:S02]  /*6cf0*/  LDG.E.U16 R4, desc[UR36][R4.64] ;  /* 0x0000002404047981 */ /* 0x000ea4000c1e1500 */
[----:B--2---:R-:W-:-:S06]  /*6d00*/  HADD2.F32 R2, -RZ, R4.H0_H0 ;  /* 0x20000004ff027230 */ /* 0x004fcc0000004100 */
[----:B------:R-:W0:Y:S02]  /*6d10*/  F2I.S64.TRUNC R2, R2 ;  /* 0x0000000200027311 */ /* 0x000e24000020d900 */
[----:B0-----:R-:W-:Y:S01]  /*6d20*/  PRMT R7, R2, 0x7610, R7 ;  /* 0x0000761002077816 */ /* 0x001fe20000000007 */
[----:B------:R-:W-:Y:S06]  /*6d30*/  BRA `(.L_x_16695) ;  /* 0x0000000800bc7947 */ /* 0x000fec0003800000 */
.L_x_16700:
[----:B------:R-:W2:Y:S02]  /*6d40*/  LDG.E.64 R2, desc[UR36][R4.64] ;  /* 0x0000002404027981 */ /* 0x000ea4000c1e1b00 */
[----:B--2---:R-:W0:Y:S02]  /*6d50*/  F2I.S64.F64.TRUNC R2, R2 ;  /* 0x0000000200027311 */ /* 0x004e24000030d900 */
[----:B0-----:R-:W-:Y:S01]  /*6d60*/  PRMT R7, R2, 0x7610, R7 ;  /* 0x0000761002077816 */ /* 0x001fe20000000007 */
[----:B------:R-:W-:Y:S06]  /*6d70*/  BRA `(.L_x_16695) ;  /* 0x0000000800ac7947 */ /* 0x000fec0003800000 */
.L_x_16690:
        /* <DEDUP_REMOVED lines=12> */
.L_x_16704:
[----:B------:R-:W2:Y:S02]  /*6e40*/  LDG.E.64 R4, desc[UR36][R4.64] ;  /* 0x0000002404047981 */ /* 0x000ea4000c1e1b00 */
[----:B--2---:R-:W0:Y:S02]  /*6e50*/  F2I.S64.F64.TRUNC R2, R4 ;  /* 0x0000000400027311 */ /* 0x004e24000030d900 */
[----:B0-----:R-:W-:Y:S01]  /*6e60*/  PRMT R7, R2, 0x7610, R7 ;  /* 0x0000761002077816 */ /* 0x001fe20000000007 */
[----:B------:R-:W-:Y:S06]  /*6e70*/  BRA `(.L_x_16695) ;  /* 0x00000008006c7947 */ /* 0x000fec0003800000 */
.L_x_16703:
        /* <DEDUP_REMOVED lines=28> */
.L_x_16706:
        /* <DEDUP_REMOVED lines=15> */
.L_x_16705:
[----:B------:R-:W2:Y:S02]  /*7130*/  LDG.E.U16 R2, desc[UR36][R4.64] ;  /* 0x0000002404027981 */ /* 0x000ea4000c1e1500 */
[----:B--2---:R-:W-:-:S06]  /*7140*/  IMAD.U32 R2, R2, 0x10000, RZ ;  /* 0x0001000002027824 */ /* 0x004fcc00078e00ff */
[----:B------:R-:W0:Y:S02]  /*7150*/  F2I.S64.TRUNC R2, R2 ;  /* 0x0000000200027311 */ /* 0x000e24000020d900 */
[----:B0-----:R-:W-:Y:S01]  /*7160*/  PRMT R7, R2, 0x7610, R7 ;  /* 0x0000761002077816 */ /* 0x001fe20000000007 */
[----:B------:R-:W-:Y:S06]  /*7170*/  BRA `(.L_x_16695) ;  /* 0x0000000400ac7947 */ /* 0x000fec0003800000 */
.L_x_16702:
        /* <DEDUP_REMOVED lines=10> */
.L_x_16709:
        /* <DEDUP_REMOVED lines=21> */
.L_x_16713:
[----:B------:R-:W-:Y:S05]  /*7370*/  BSYNC B1 ;  /* 0x0000000000017941 */ /* 0x000fea0003800000 */
.L_x_16712:
[----:B------:R-:W-:Y:S01]  /*7380*/  IMAD.SHL.U32 R2, R2, 0x100000, RZ ;  /* 0x0010000002027824 */ /* 0x000fe200078e00ff */
[----:B------:R-:W-:-:S04]  /*7390*/  LEA R3, R0, 0x3b800000, 0x17 ;  /* 0x3b80000000037811 */ /* 0x000fc800078eb8ff */
[----:B------:R-:W-:-:S07]  /*73a0*/  LOP3.LUT R2, R3, R2, R4, 0xfe, !PT ;  /* 0x0000000203027212 */ /* 0x000fce00078efe04 */
.L_x_16711:
[----:B------:R-:W-:Y:S05]  /*73b0*/  BSYNC B0 ;  /* 0x0000000000007941 */ /* 0x000fea0003800000 */
.L_x_16710:
[----:B------:R-:W0:Y:S02]  /*73c0*/  F2I.S64.TRUNC R2, R2 ;  /* 0x0000000200027311 */ /* 0x000e24000020d900 */
[----:B0-----:R-:W-:Y:S01]  /*73d0*/  PRMT R7, R2, 0x7610, R7 ;  /* 0x0000761002077816 */ /* 0x001fe20000000007 */
[----:B------:R-:W-:Y:S06]  /*73e0*/  BRA `(.L_x_16695) ;  /* 0x0000000400107947 */ /* 0x000fec0003800000 */
.L_x_16708:
        /* <DEDUP_REMOVED lines=21> */
.L_x_16717:
[----:B------:R-:W-:Y:S05]  /*7540*/  BSYNC B1 ;  /* 0x0000000000017941 */ /* 0x000fea0003800000 */
.L_x_16716:
[----:B------:R-:W-:Y:S01]  /*7550*/  IMAD.SHL.U32 R2, R2, 0x200000, RZ ;  /* 0x0020000002027824 */ /* 0x000fe200078e00ff */
[----:B------:R-:W-:-:S04]  /*7560*/  LEA R3, R0, 0x37800000, 0x17 ;  /* 0x3780000000037811 */ /* 0x000fc800078eb8ff */
[----:B------:R-:W-:-:S07]  /*7570*/  LOP3.LUT R2, R3, R2, R4, 0xfe, !PT ;  /* 0x0000000203027212 */ /* 0x000fce00078efe04 */
.L_x_16715:
[----:B------:R-:W-:Y:S05]  /*7580*/  BSYNC B0 ;  /* 0x0000000000007941 */ /* 0x000fea0003800000 */
.L_x_16714:
[----:B------:R-:W0:Y:S02]  /*7590*/  F2I.S64.TRUNC R2, R2 ;  /* 0x0000000200027311 */ /* 0x000e24000020d900 */
[----:B0-----:R-:W-:Y:S01]  /*75a0*/  PRMT R7, R2, 0x7610, R7 ;  /* 0x0000761002077816 */ /* 0x001fe20000000007 */
[----:B------:R-:W-:Y:S06]  /*75b0*/  BRA `(.L_x_16695) ;  /* 0x00000000009c7947 */ /* 0x000fec0003800000 */
.L_x_16707:
        /* <DEDUP_REMOVED lines=14> */
.L_x_16721:
[----:B------:R-:W-:Y:S05]  /*76a0*/  BSYNC B0 ;  /* 0x0000000000007941 */ /* 0x000fea0003800000 */
.L_x_16720:
[----:B------:R-:W0:Y:S02]  /*76b0*/  F2I.S64.TRUNC R2, R2 ;  /* 0x0000000200027311 */ /* 0x000e24000020d900 */
[----:B0-----:R-:W-:Y:S01]  /*76c0*/  PRMT R7, R2, 0x7610, R7 ;  /* 0x0000761002077816 */ /* 0x001fe20000000007 */
[----:B------:R-:W-:Y:S06]  /*76d0*/  BRA `(.L_x_16695) ;  /* 0x0000000000547947 */ /* 0x000fec0003800000 */
.L_x_16694:
        /* <DEDUP_REMOVED lines=16> */
.L_x_16722:
[----:B------:R-:W-:Y:S01]  /*77e0*/  PRMT R7, RZ, 0x7610, R7 ;  /* 0x00007610ff077816 */ /* 0x000fe20000000007 */
[----:B------:R-:W-:Y:S06]  /*77f0*/  BRA `(.L_x_16695) ;  /* 0x00000000000c7947 */ /* 0x000fec0003800000 */
.L_x_16719:
[----:B------:R0:W5:Y:S01]  /*7800*/  LDG.E.U8 R7, desc[UR36][R4.64] ;  /* 0x0000002404077981 */ /* 0x000162000c1e1100 */
[----:B------:R-:W-:Y:S05]  /*7810*/  BRA `(.L_x_16695) ;  /* 0x0000000000047947 */ /* 0x000fea0003800000 */
.L_x_16718:
[----:B------:R0:W5:Y:S02]  /*7820*/  LDG.E.U8 R7, desc[UR36][R4.64] ;  /* 0x0000002404077981 */ /* 0x000164000c1e1100 */
.L_x_16695:
        /* <DEDUP_REMOVED lines=15> */
.L_x_16726:
[----:B------:R1:W-:Y:S01]  /*7920*/  STG.E.U8 desc[UR36][R16.64], R3 ;  /* 0x0000000310007986 */ /* 0x0003e2000c101124 */
[----:B------:R-:W-:Y:S05]  /*7930*/  BRA `(.L_x_16728) ;  /* 0x0000000c00987947 */ /* 0x000fea0003800000 */
.L_x_16725:
        /* <DEDUP_REMOVED lines=10> */
.L_x_16730:
[----:B------:R-:W-:-:S05]  /*79e0*/  LOP3.LUT R3, R3, 0xff, RZ, 0xc0, !PT ;  /* 0x000000ff03037812 */ /* 0x000fca00078ec0ff */
[----:B------:R1:W-:Y:S01]  /*79f0*/  STG.E desc[UR36][R16.64], R3 ;  /* 0x0000000310007986 */ /* 0x0003e2000c101924 */
[----:B------:R-:W-:Y:S05]  /*7a00*/  BRA `(.L_x_16728) ;  /* 0x0000000c00647947 */ /* 0x000fea0003800000 */
.L_x_16729:
[----:B------:R-:W-:-:S05]  /*7a10*/  LOP3.LUT R3, R3, 0xff, RZ, 0xc0, !PT ;  /* 0x000000ff03037812 */ /* 0x000fca00078ec0ff */
[----:B------:R1:W-:Y:S01]  /*7a20*/  STG.E.U16 desc[UR36][R16.64], R3 ;  /* 0x0000000310007986 */ /* 0x0003e2000c101524 */
[----:B------:R-:W-:Y:S05]  /*7a30*/  BRA `(.L_x_16728) ;  /* 0x0000000c00587947 */ /* 0x000fea0003800000 */
.L_x_16724:
        /* <DEDUP_REMOVED lines=10> */
.L_x_16732:
[----:B------:R-:W-:-:S04]  /*7ae0*/  LOP3.LUT R3, R3, 0xff, RZ, 0xc0, !PT ;  /* 0x000000ff03037812 */ /* 0x000fc800078ec0ff */
[----:B------:R-:W1:Y:S02]  /*7af0*/  I2F.U16 R0, R3 ;  /* 0x0000000300007306 */ /* 0x000e640000101000 */
[----:B-1----:R-:W-:-:S05]  /*7b00*/  F2FP.F16.F32.PACK_AB R0, RZ, R0 ;  /* 0x00000000ff00723e */ /* 0x002fca00000000ff */
[----:B------:R1:W-:Y:S01]  /*7b10*/  STG.E.U16 desc[UR36][R16.64], R0 ;  /* 0x0000000010007986 */ /* 0x0003e2000c101524 */
[----:B------:R-:W-:Y:S05]  /*7b20*/  BRA `(.L_x_16728) ;  /* 0x0000000c001c7947 */ /* 0x000fea0003800000 */
.L_x_16731:
        /* <DEDUP_REMOVED lines=11> */
.L_x_16734:
[----:B------:R-:W-:-:S06]  /*7be0*/  LOP3.LUT R3, R3, 0xff, RZ, 0xc0, !PT ;  /* 0x000000ff03037812 */ /* 0x000fcc00078ec0ff */
[----:B------:R-:W1:Y:S02]  /*7bf0*/  I2F.U16 R3, R3 ;  /* 0x0000000300037306 */ /* 0x000e640000101000 */
[----:B-1----:R-:W-:-:S04]  /*7c00*/  F2FP.F16.F32.PACK_AB R3, RZ, R3 ;  /* 0x00000003ff03723e */ /* 0x002fc800000000ff */
[----:B------:R-:W-:-:S05]  /*7c10*/  PRMT R3, R3, 0x5410, RZ ;  /* 0x0000541003037816 */ /* 0x000fca00000000ff */
[----:B------:R1:W-:Y:S01]  /*7c20*/  STG.E desc[UR36][R16.64], R3 ;  /* 0x0000000310007986 */ /* 0x0003e2000c101924 */
[----:B------:R-:W-:Y:S05]  /*7c30*/  BRA `(.L_x_16728) ;  /* 0x0000000800d87947 */ /* 0x000fea0003800000 */
.L_x_16733:
[----:B------:R-:W-:-:S06]  /*7c40*/  LOP3.LUT R3, R3, 0xff, RZ, 0xc0, !PT ;  /* 0x000000ff03037812 */ /* 0x000fcc00078ec0ff */
[----:B------:R-:W1:Y:S02]  /*7c50*/  I2F.F64.U16 R2, R3 ;  /* 0x0000000300027312 */ /* 0x000e640000101800 */
[----:B-1----:R1:W-:Y:S01]  /*7c60*/  STG.E.64 desc[UR36][R16.64], R2 ;  /* 0x0000000210007986 */ /* 0x0023e2000c101b24 */
[----:B------:R-:W-:Y:S05]  /*7c70*/  BRA `(.L_x_16728) ;  /* 0x0000000800c87947 */ /* 0x000fea0003800000 */
.L_x_16723:
        /* <DEDUP_REMOVED lines=12> */
.L_x_16737:
[----:B0-234-:R-:W-:Y:S02]  /*7d40*/  LOP3.LUT R4, R3, 0xff, RZ, 0xc0, !PT ;  /* 0x000000ff03047812 */ /* 0x01dfe400078ec0ff */
[----:B------:R-:W-:-:S04]  /*7d50*/  CS2R R6, SRZ ;  /* 0x0000000000067805 */ /* 0x000fc8000001ff00 */
[----:B------:R-:W0:Y:S02]  /*7d60*/  I2F.F64.U16 R4, R4 ;  /* 0x0000000400047312 */ /* 0x000e240000101800 */
[----:B0-----:R0:W-:Y:S01]  /*7d70*/  STG.E.128 desc[UR36][R16.64], R4 ;  /* 0x0000000410007986 */ /* 0x0011e2000c101d24 */
[----:B------:R-:W-:Y:S05]  /*7d80*/  BRA `(.L_x_16728) ;  /* 0x0000000800847947 */ /* 0x000fea0003800000 */
.L_x_16736:
        /* <DEDUP_REMOVED lines=22> */
.L_x_16741:
[----:B------:R-:W-:Y:S05]  /*7ef0*/  BSYNC B0 ;  /* 0x0000000000007941 */ /* 0x000fea0003800000 */
.L_x_16740:
[----:B------:R-:W-:-:S05]  /*7f00*/  LOP3.LUT R3, R0, R3, RZ, 0xfc, !PT ;  /* 0x0000000300037212 */ /* 0x000fca00078efcff */
[----:B------:R0:W-:Y:S01]  /*7f10*/  STG.E.U8 desc[UR36][R16.64], R3 ;  /* 0x0000000310007986 */ /* 0x0001e2000c101124 */
[----:B------:R-:W-:Y:S05]  /*7f20*/  BRA `(.L_x_16728) ;  /* 0x00000008001c7947 */ /* 0x000fea0003800000 */
.L_x_16739:
        /* <DEDUP_REMOVED lines=14> */
.L_x_16743:
[----:B------:R-:W-:Y:S01]  /*8010*/  IMAD.MOV.U32 R0, RZ, RZ, 0x7f ;  /* 0x0000007fff007424 */ /* 0x000fe200078e00ff */
[----:B------:R-:W-:-:S04]  /*8020*/  ISETP.GT.U32.AND P0, PT, R2, 0x7f800000, PT ;  /* 0x7f8000000200780c */ /* 0x000fc80003f04070 */
[----:B------:R-:W-:-:S09]  /*8030*/  SEL R0, R0, 0x7c, P0 ;  /* 0x0000007c00007807 */ /* 0x000fd20000000000 */
.L_x_16744:
[----:B------:R-:W-:Y:S05]  /*8040*/  BSYNC B0 ;  /* 0x0000000000007941 */ /* 0x000fea0003800000 */
.L_x_16742:
[----:B------:R-:W-:-:S04]  /*8050*/  LOP3.LUT R2, R3, 0x80000000, RZ, 0xc0, !PT ;  /* 0x8000000003027812 */ /* 0x000fc800078ec0ff */
[----:B------:R-:W-:-:S04]  /*8060*/  SHF.R.U32.HI R3, RZ, 0x18, R2 ;  /* 0x00000018ff037819 */ /* 0x000fc80000011602 */
[----:B------:R-:W-:-:S05]  /*8070*/  LOP3.LUT R3, R0, R3, RZ, 0xfc, !PT ;  /* 0x0000000300037212 */ /* 0x000fca00078efcff */
[----:B------:R1:W-:Y:S01]  /*8080*/  STG.E.U8 desc[UR36][R16.64], R3 ;  /* 0x0000000310007986 */ /* 0x0003e2000c101124 */
[----:B------:R-:W-:Y:S05]  /*8090*/  BRA `(.L_x_16728) ;  /* 0x0000000400c07947 */ /* 0x000fea0003800000 */
.L_x_16738:
[----:B------:R-:W-:-:S04]  /*80a0*/  LOP3.LUT R3, R3, 0xff, RZ, 0xc0, !PT ;  /* 0x000000ff03037812 */ /* 0x000fc800078ec0ff */
[----:B------:R-:W1:Y:S02]  /*80b0*/  I2F.U16 R0, R3 ;  /* 0x0000000300007306 */ /* 0x000e640000101000 */
[----:B-1----:R-:W-:-:S05]  /*80c0*/  F2FP.BF16.F32.PACK_AB R0, RZ, R0 ;  /* 0x00000000ff00723e */ /* 0x002fca00000010ff */
[----:B------:R1:W-:Y:S01]  /*80d0*/  STG.E.U16 desc[UR36][R16.64], R0 ;  /* 0x0000000010007986 */ /* 0x0003e2000c101524 */
[----:B------:R-:W-:Y:S05]  /*80e0*/  BRA `(.L_x_16728) ;  /* 0x0000000400ac7947 */ /* 0x000fea0003800000 */
.L_x_16735:
        /* <DEDUP_REMOVED lines=11> */
.L_x_16747:
        /* <DEDUP_REMOVED lines=18> */
.L_x_16750:
[----:B------:R-:W-:-:S04]  /*82c0*/  LOP3.LUT R2, R3, 0x80000000, RZ, 0xc0, !PT ;  /* 0x8000000003027812 */ /* 0x000fc800078ec0ff */
[----:B------:R-:W-:-:S04]  /*82d0*/  SHF.R.U32.HI R3, RZ, 0x18, R2 ;  /* 0x00000018ff037819 */ /* 0x000fc80000011602 */
[----:B------:R-:W-:-:S04]  /*82e0*/  LOP3.LUT R0, R0, R3, RZ, 0xfc, !PT ;  /* 0x0000000300007212 */ /* 0x000fc800078efcff */
[----:B------:R-:W-:-:S07]  /*82f0*/  PRMT R8, R0, 0x7610, R8 ;  /* 0x0000761000087816 */ /* 0x000fce0000000008 */
.L_x_16749:
[----:B------:R-:W-:Y:S05]  /*8300*/  BSYNC B0 ;  /* 0x0000000000007941 */ /* 0x000fea0003800000 */
.L_x_16748:
[----:B------:R1:W-:Y:S01]  /*8310*/  STG.E.U8 desc[UR36][R16.64], R8 ;  /* 0x0000000810007986 */ /* 0x0003e2000c101124 */
[----:B------:R-:W-:Y:S05]  /*8320*/  BRA `(.L_x_16728) ;  /* 0x00000004001c7947 */ /* 0x000fea0003800000 */
.L_x_16746:
        /* <DEDUP_REMOVED lines=18> */
.L_x_16753:
[----:B------:R-:W-:-:S04]  /*8450*/  LOP3.LUT R2, R3, 0x80000000, RZ, 0xc0, !PT ;  /* 0x8000000003027812 */ /* 0x000fc800078ec0ff */
[----:B------:R-:W-:-:S04]  /*8460*/  SHF.R.U32.HI R3, RZ, 0x18, R2 ;  /* 0x00000018ff037819 */ /* 0x000fc80000011602 */
[----:B------:R-:W-:-:S04]  /*8470*/  LOP3.LUT R0, R0, R3, RZ, 0xfc, !PT ;  /* 0x0000000300007212 */ /* 0x000fc800078efcff */
[----:B------:R-:W-:-:S07]  /*8480*/  PRMT R8, R0, 0x7610, R8 ;  /* 0x0000761000087816 */ /* 0x000fce0000000008 */
.L_x_16752:
[----:B------:R-:W-:Y:S05]  /*8490*/  BSYNC B0 ;  /* 0x0000000000007941 */ /* 0x000fea0003800000 */
.L_x_16751:
[----:B------:R1:W-:Y:S01]  /*84a0*/  STG.E.U8 desc[UR36][R16.64], R8 ;  /* 0x0000000810007986 */ /* 0x0003e2000c101124 */
[----:B------:R-:W-:Y:S05]  /*84b0*/  BRA `(.L_x_16728) ;  /* 0x0000000000b87947 */ /* 0x000fea0003800000 */
.L_x_16745:
        /* <DEDUP_REMOVED lines=23> */
.L_x_16727:
        /* <DEDUP_REMOVED lines=16> */
.L_x_16756:
[----:B------:R-:W-:Y:S05]  /*8730*/  BRA `(.L_x_16728) ;  /* 0x0000000000187947 */ /* 0x000fea0003800000 */
.L_x_16755:
[----:B------:R-:W-:Y:S01]  /*8740*/  LOP3.LUT R2, R3, 0xff, RZ, 0xc0, !PT ;  /* 0x000000ff03027812 */ /* 0x000fe200078ec0ff */
[----:B------:R-:W-:-:S05]  /*8750*/  IMAD.MOV.U32 R3, RZ, RZ, RZ ;  /* 0x000000ffff037224 */ /* 0x000fca00078e00ff */
[----:B------:R1:W-:Y:S01]  /*8760*/  STG.E.64 desc[UR36][R16.64], R2 ;  /* 0x0000000210007986 */ /* 0x0003e2000c101b24 */
[----:B------:R-:W-:Y:S05]  /*8770*/  BRA `(.L_x_16728) ;  /* 0x0000000000087947 */ /* 0x000fea0003800000 */
.L_x_16754:
[----:B------:R-:W-:-:S05]  /*8780*/  LOP3.LUT R3, R3, 0xff, RZ, 0xc0, !PT ;  /* 0x000000ff03037812 */ /* 0x000fca00078ec0ff */
[----:B------:R1:W-:Y:S02]  /*8790*/  STG.E desc[UR36][R16.64], R3 ;  /* 0x0000000310007986 */ /* 0x0003e4000c101924 */
.L_x_16728:
[----:B------:R-:W-:-:S07]  /*87a0*/  VIADD R19, R19, 0x80 ;  /* 0x0000008013137836 */ /* 0x000fce0000000000 */
.L_x_16655:
[----:B------:R-:W-:Y:S05]  /*87b0*/  BSYNC B6 ;  /* 0x0000000000067941 */ /* 0x000fea0003800000 */
.L_x_16654:
        /* <DEDUP_REMOVED lines=358> */
.L_x_16759:
        /* <DEDUP_REMOVED lines=20> */
.L_x_16763:
[----:B------:R3:W5:Y:S01]  /*9f60*/  LDG.E.U8 R22, desc[UR36][R4.64] ;  /* 0x0000002404167981 */ /* 0x000762000c1e1100 */
[----:B------:R-:W-:Y:S05]  /*9f70*/  BRA `(.L_x_16765) ;  /* 0x0000000c00647947 */ /* 0x000fea0003800000 */
.L_x_16762:
        /* <DEDUP_REMOVED lines=8> */
.L_x_16767:
[----:B------:R2:W5:Y:S01]  /*a000*/  LDG.E.U8 R22, desc[UR36][R4.64] ;  /* 0x0000002404167981 */ /* 0x000562000c1e1100 */
[----:B------:R-:W-:Y:S05]  /*a010*/  BRA `(.L_x_16765) ;  /* 0x0000000c003c7947 */ /* 0x000fea0003800000 */
.L_x_16766:
[----:B------:R0:W5:Y:S01]  /*a020*/  LDG.E.U16 R22, desc[UR36][R4.64] ;  /* 0x0000002404167981 */ /* 0x000162000c1e1500 */
[----:B------:R-:W-:Y:S05]  /*a030*/  BRA `(.L_x_16765) ;  /* 0x0000000c00347947 */ /* 0x000fea0003800000 */
.L_x_16761:
        /* <DEDUP_REMOVED lines=10> */
.L_x_16769:
[----:B------:R-:W2:Y:S02]  /*a0e0*/  LDG.E.U16 R2, desc[UR36][R4.64] ;  /* 0x0000002404027981 */ /* 0x000ea4000c1e1500 */
[----:B--2---:R-:W-:-:S06]  /*a0f0*/  HADD2.F32 R2, -RZ, R2.H0_H0 ;  /* 0x20000002ff027230 */ /* 0x004fcc0000004100 */
[----:B------:R-:W0:Y:S02]  /*a100*/  F2I.S64.TRUNC R2, R2 ;  /* 0x0000000200027311 */ /* 0x000e24000020d900 */
[----:B0-----:R-:W-:Y:S01]  /*a110*/  PRMT R22, R2, 0x7610, R22 ;  /* 0x0000761002167816 */ /* 0x001fe20000000016 */
[----:B------:R-:W-:Y:S06]  /*a120*/  BRA `(.L_x_16765) ;  /* 0x0000000800f87947 */ /* 0x000fec0003800000 */
.L_x_16768:
        /* <DEDUP_REMOVED lines=10> */
.L_x_16771:
[----:B------:R-:W2:Y:S02]  /*a1d0*/  LDG.E.U16 R4, desc[UR36][R4.64] ;  /* 0x0000002404047981 */ /* 0x000ea4000c1e1500 */
[----:B--2---:R-:W-:-:S06]  /*a1e0*/  HADD2.F32 R2, -RZ, R4.H0_H0 ;  /* 0x20000004ff027230 */ /* 0x004fcc0000004100 */
[----:B------:R-:W0:Y:S02]  /*a1f0*/  F2I.S64.TRUNC R2, R2 ;  /* 0x0000000200027311 */ /* 0x000e24000020d900 */
[----:B0-----:R-:W-:Y:S01]  /*a200*/  PRMT R22, R2, 0x7610, R22 ;  /* 0x0000761002167816 */ /* 0x001fe20000000016 */
[----:B------:R-:W-:Y:S06]  /*a210*/  BRA `(.L_x_16765) ;  /* 0x0000000800bc7947 */ /* 0x000fec0003800000 */
.L_x_16770:
[----:B------:R-:W2:Y:S02]  /*a220*/  LDG.E.64 R2, desc[UR36][R4.64] ;  /* 0x0000002404027981 */ /* 0x000ea4000c1e1b00 */
[----:B--2---:R-:W0:Y:S02]  /*a230*/  F2I.S64.F64.TRUNC R2, R2 ;  /* 0x0000000200027311 */ /* 0x004e24000030d900 */
[----:B0-----:R-:W-:Y:S01]  /*a240*/  PRMT R22, R2, 0x7610, R22 ;  /* 0x0000761002167816 */ /* 0x001fe20000000016 */
[----:B------:R-:W-:Y:S06]  /*a250*/  BRA `(.L_x_16765) ;  /* 0x0000000800ac7947 */ /* 0x000fec0003800000 */
.L_x_16760:
        /* <DEDUP_REMOVED lines=12> */
.L_x_16774:
[----:B------:R-:W2:Y:S02]  /*a320*/  LDG.E.64 R4, desc[UR36][R4.64] ;  /* 0x0000002404047981 */ /* 0x000ea4000c1e1b00 */
[----:B--2---:R-:W0:Y:S02]  /*a330*/  F2I.S64.F64.TRUNC R2, R4 ;  /* 0x0000000400027311 */ /* 0x004e24000030d900 */
[----:B0-----:R-:W-:Y:S01]  /*a340*/  PRMT R22, R2, 0x7610, R22 ;  /* 0x0000761002167816 */ /* 0x001fe20000000016 */
[----:B------:R-:W-:Y:S06]  /*a350*/  BRA `(.L_x_16765) ;  /* 0x00000008006c7947 */ /* 0x000fec0003800000 */
.L_x_16773:
        /* <DEDUP_REMOVED lines=28> */
.L_x_16776:
        /* <DEDUP_REMOVED lines=15> */
.L_x_16775:
[----:B------:R-:W2:Y:S02]  /*a610*/  LDG.E.U16 R2, desc[UR36][R4.64] ;  /* 0x0000002404027981 */ /* 0x000ea4000c1e1500 */
[----:B--2---:R-:W-:-:S06]  /*a620*/  IMAD.U32 R2, R2, 0x10000, RZ ;  /* 0x0001000002027824 */ /* 0x004fcc00078e00ff */
[----:B------:R-:W0:Y:S02]  /*a630*/  F2I.S64.TRUNC R2, R2 ;  /* 0x0000000200027311 */ /* 0x000e24000020d900 */
[----:B0-----:R-:W-:Y:S01]  /*a640*/  PRMT R22, R2, 0x7610, R22 ;  /* 0x0000761002167816 */ /* 0x001fe20000000016 */
[----:B------:R-:W-:Y:S06]  /*a650*/  BRA `(.L_x_16765) ;  /* 0x0000000400ac7947 */ /* 0x000fec0003800000 */
.L_x_16772:
        /* <DEDUP_REMOVED lines=10> */
.L_x_16779:
        /* <DEDUP_REMOVED lines=21> */
.L_x_16783:
[----:B------:R-:W-:Y:S05]  /*a850*/  BSYNC B1 ;  /* 0x0000000000017941 */ /* 0x000fea0003800000 */
.L_x_16782:
[----:B------:R-:W-:Y:S01]  /*a860*/  IMAD.SHL.U32 R2, R2, 0x100000, RZ ;  /* 0x0010000002027824 */ /* 0x000fe200078e00ff */
[----:B------:R-:W-:-:S04]  /*a870*/  LEA R3, R0, 0x3b800000, 0x17 ;  /* 0x3b80000000037811 */ /* 0x000fc800078eb8ff */
[----:B------:R-:W-:-:S07]  /*a880*/  LOP3.LUT R2, R3, R2, R4, 0xfe, !PT ;  /* 0x0000000203027212 */ /* 0x000fce00078efe04 */
.L_x_16781:
[----:B------:R-:W-:Y:S05]  /*a890*/  BSYNC B0 ;  /* 0x0000000000007941 */ /* 0x000fea0003800000 */
.L_x_16780:
[----:B------:R-:W0:Y:S02]  /*a8a0*/  F2I.S64.TRUNC R2, R2 ;  /* 0x0000000200027311 */ /* 0x000e24000020d900 */
[----:B0-----:R-:W-:Y:S01]  /*a8b0*/  PRMT R22, R2, 0x7610, R22 ;  /* 0x0000761002167816 */ /* 0x001fe20000000016 */
[----:B------:R-:W-:Y:S06]  /*a8c0*/  BRA `(.L_x_16765) ;  /* 0x0000000400107947 */ /* 0x000fec0003800000 */
.L_x_16778:
        /* <DEDUP_REMOVED lines=21> */
.L_x_16787:
[----:B------:R-:W-:Y:S05]  /*aa20*/  BSYNC B1 ;  /* 0x0000000000017941 */ /* 0x000fea0003800000 */
.L_x_16786:
[----:B------:R-:W-:Y:S01]  /*aa30*/  IMAD.SHL.U32 R2, R2, 0x200000, RZ ;  /* 0x0020000002027824 */ /* 0x000fe200078e00ff */
[----:B------:R-:W-:-:S04]  /*aa40*/  LEA R3, R0, 0x37800000, 0x17 ;  /* 0x3780000000037811 */ /* 0x000fc800078eb8ff */
[----:B------:R-:W-:-:S07]  /*aa50*/  LOP3.LUT R2, R3, R2, R4, 0xfe, !PT ;  /* 0x0000000203027212 */ /* 0x000fce00078efe04 */
.L_x_16785:
[----:B------:R-:W-:Y:S05]  /*aa60*/  BSYNC B0 ;  /* 0x0000000000007941 */ /* 0x000fea0003800000 */
.L_x_16784:
[----:B------:R-:W0:Y:S02]  /*aa70*/  F2I.S64.TRUNC R2, R2 ;  /* 0x0000000200027311 */ /* 0x000e24000020d900 */
[----:B0-----:R-:W-:Y:S01]  /*aa80*/  PRMT R22, R2, 0x7610, R22 ;  /* 0x0000761002167816 */ /* 0x001fe20000000016 */
[----:B------:R-:W-:Y:S06]  /*aa90*/  BRA `(.L_x_16765) ;  /* 0x00000000009c7947 */ /* 0x000fec0003800000 */
.L_x_16777:
        /* <DEDUP_REMOVED lines=14> */
.L_x_16791:
[----:B------:R-:W-:Y:S05]  /*ab80*/  BSYNC B0 ;  /* 0x0000000000007941 */ /* 0x000fea0003800000 */
.L_x_16790:
[----:B------:R-:W0:Y:S02]  /*ab90*/  F2I.S64.TRUNC R2, R2 ;  /* 0x0000000200027311 */ /* 0x000e24000020d900 */
[----:B0-----:R-:W-:Y:S01]  /*aba0*/  PRMT R22, R2, 0x7610, R22 ;  /* 0x0000761002167816 */ /* 0x001fe20000000016 */
[----:B------:R-:W-:Y:S06]  /*abb0*/  BRA `(.L_x_16765) ;  /* 0x0000000000547947 */ /* 0x000fec0003800000 */
.L_x_16764:
        /* <DEDUP_REMOVED lines=16> */
.L_x_16792:
[----:B------:R-:W-:Y:S01]  /*acc0*/  PRMT R22, RZ, 0x7610, R22 ;  /* 0x00007610ff167816 */ /* 0x000fe20000000016 */
[----:B------:R-:W-:Y:S06]  /*acd0*/  BRA `(.L_x_16765) ;  /* 0x00000000000c7947 */ /* 0x000fec0003800000 */
.L_x_16789:
[----:B------:R0:W5:Y:S01]  /*ace0*/  LDG.E.U8 R22, desc[UR36][R4.64] ;  /* 0x0000002404167981 */ /* 0x000162000c1e1100 */
[----:B------:R-:W-:Y:S05]  /*acf0*/  BRA `(.L_x_16765) ;  /* 0x0000000000047947 */ /* 0x000fea0003800000 */
.L_x_16788:
[----:B------:R0:W5:Y:S02]  /*ad00*/  LDG.E.U8 R22, desc[UR36][R4.64] ;  /* 0x0000002404167981 */ /* 0x000164000c1e1100 */
.L_x_16765:
        /* <DEDUP_REMOVED lines=17> */
.L_x_16796:
[----:B------:R0:W5:Y:S01]  /*ae20*/  LDG.E.U8 R7, desc[UR36][R4.64] ;  /* 0x0000002404077981 */ /* 0x000162000c1e1100 */
[----:B------:R-:W-:Y:S05]  /*ae30*/  BRA `(.L_x_16798) ;  /* 0x0000000c00647947 */ /* 0x000fea0003800000 */
.L_x_16795:
        /* <DEDUP_REMOVED lines=8> */
.L_x_16800:
[----:B------:R3:W5:Y:S01]  /*aec0*/  LDG.E.U8 R7, desc[UR36][R4.64] ;  /* 0x0000002404077981 */ /* 0x000762000c1e1100 */
[----:B------:R-:W-:Y:S05]  /*aed0*/  BRA `(.L_x_16798) ;  /* 0x0000000c003c7947 */ /* 0x000fea0003800000 */
.L_x_16799:
[----:B------:R4:W5:Y:S01]  /*aee0*/  LDG.E.U16 R7, desc[UR36][R4.64] ;  /* 0x0000002404077981 */ /* 0x000962000c1e1500 */
[----:B------:R-:W-:Y:S05]  /*aef0*/  BRA `(.L_x_16798) ;  /* 0x0000000c00347947 */ /* 0x000fea0003800000 */
.L_x_16794:
        /* <DEDUP_REMOVED lines=10> */
.L_x_16802:
[----:B------:R-:W2:Y:S02]  /*afa0*/  LDG.E.U16 R2, desc[UR36][R4.64] ;  /* 0x0000002404027981 */ /* 0x000ea4000c1e1500 */
[----:B--2---:R-:W-:-:S06]  /*afb0*/  HADD2.F32 R2, -RZ, R2.H0_H0 ;  /* 0x20000002ff027230 */ /* 0x004fcc0000004100 */
[----:B------:R-:W0:Y:S02]  /*afc0*/  F2I.S64.TRUNC R2, R2 ;  /* 0x0000000200027311 */ /* 0x000e24000020d900 */
[----:B0-----:R-:W-:Y:S01]  /*afd0*/  PRMT R7, R2, 0x7610, R7 ;  /* 0x0000761002077816 */ /* 0x001fe20000000007 */
[----:B------:R-:W-:Y:S06]  /*afe0*/  BRA `(.L_x_16798) ;  /* 0x0000000800f87947 */ /* 0x000fec0003800000 */
.L_x_16801:
        /* <DEDUP_REMOVED lines=10> */
.L_x_16804:
[----:B------:R-:W2:Y:S02]  /*b090*/  LDG.E.U16 R4, desc[UR36][R4.64] ;  /* 0x0000002404047981 */ /* 0x000ea4000c1e1500 */
[----:B--2---:R-:W-:-:S06]  /*b0a0*/  HADD2.F32 R2, -RZ, R4.H0_H0 ;  /* 0x20000004ff027230 */ /* 0x004fcc0000004100 */
[----:B------:R-:W0:Y:S02]  /*b0b0*/  F2I.S64.TRUNC R2, R2 ;  /* 0x0000000200027311 */ /* 0x000e24000020d900 */
[----:B0-----:R-:W-:Y:S01]  /*b0c0*/  PRMT R7, R2, 0x7610, R7 ;  /* 0x0000761002077816 */ /* 0x001fe20000000007 */
[----:B------:R-:W-:Y:S06]  /*b0d0*/  BRA `(.L_x_16798) ;  /* 0x0000000800bc7947 */ /* 0x000fec0003800000 */
.L_x_16803:
[----:B------:R-:W2:Y:S02]  /*b0e0*/  LDG.E.64 R2, desc[UR36][R4.64] ;  /* 0x0000002404027981 */ /* 0x000ea4000c1e1b00 */
[----:B--2---:R-:W0:Y:S02]  /*b0f0*/  F2I.S64.F64.TRUNC R2, R2 ;  /* 0x0000000200027311 */ /* 0x004e24000030d900 */
[----:B0-----:R-:W-:Y:S01]  /*b100*/  PRMT R7, R2, 0x7610, R7 ;  /* 0x0000761002077816 */ /* 0x001fe20000000007 */
[----:B------:R-:W-:Y:S06]  /*b110*/  BRA `(.L_x_16798) ;  /* 0x0000000800ac7947 */ /* 0x000fec0003800000 */
.L_x_16793:
        /* <DEDUP_REMOVED lines=12> */
.L_x_16807:
[----:B------:R-:W2:Y:S02]  /*b1e0*/  LDG.E.64 R4, desc[UR36][R4.64] ;  /* 0x0000002404047981 */ /* 0x000ea4000c1e1b00 */
[----:B--2---:R-:W0:Y:S02]  /*b1f0*/  F2I.S64.F64.TRUNC R2, R4 ;  /* 0x0000000400027311 */ /* 0x004e24000030d900 */
[----:B0-----:R-:W-:Y:S01]  /*b200*/  PRMT R7, R2, 0x7610, R7 ;  /* 0x0000761002077816 */ /* 0x001fe20000000007 */
[----:B------:R-:W-:Y:S06]  /*b210*/  BRA `(.L_x_16798) ;  /* 0x00000008006c7947 */ /* 0x000fec0003800000 */
.L_x_16806:
        /* <DEDUP_REMOVED lines=28> */
.L_x_16809:
        /* <DEDUP_REMOVED lines=15> */
.L_x_16808:
[----:B------:R-:W2:Y:S02]  /*b4d0*/  LDG.E.U16 R2, desc[UR36][R4.64] ;  /* 0x0000002404027981 */ /* 0x000ea4000c1e1500 */
[----:B--2---:R-:W-:-:S06]  /*b4e0*/  IMAD.U32 R2, R2, 0x10000, RZ ;  /* 0x0001000002027824 */ /* 0x004fcc00078e00ff */
[----:B------:R-:W0:Y:S02]  /*b4f0*/  F2I.S64.TRUNC R2, R2 ;  /* 0x0000000200027311 */ /* 0x000e24000020d900 */
[----:B0-----:R-:W-:Y:S01]  /*b500*/  PRMT R7, R2, 0x7610, R7 ;  /* 0x0000761002077816 */ /* 0x001fe20000000007 */
[----:B------:R-:W-:Y:S06]  /*b510*/  BRA `(.L_x_16798) ;  /* 0x0000000400ac7947 */ /* 0x000fec0003800000 */
.L_x_16805:
        /* <DEDUP_REMOVED lines=10> */
.L_x_16812:
        /* <DEDUP_REMOVED lines=21> */
.L_x_16816:
[----:B------:R-:W-:Y:S05]  /*b710*/  BSYNC B1 ;  /* 0x0000000000017941 */ /* 0x000fea0003800000 */
.L_x_16815:
[----:B------:R-:W-:Y:S01]  /*b720*/  IMAD.SHL.U32 R2, R2, 0x100000, RZ ;  /* 0x0010000002027824 */ /* 0x000fe200078e00ff */
[----:B------:R-:W-:-:S04]  /*b730*/  LEA R3, R0, 0x3b800000, 0x17 ;  /* 0x3b80000000037811 */ /* 0x000fc800078eb8ff */
[----:B------:R-:W-:-:S07]  /*b740*/  LOP3.LUT R2, R3, R2, R4, 0xfe, !PT ;  /* 0x0000000203027212 */ /* 0x000fce00078efe04 */
.L_x_16814:
[----:B------:R-:W-:Y:S05]  /*b750*/  BSYNC B0 ;  /* 0x0000000000007941 */ /* 0x000fea0003800000 */
.L_x_16813:
[----:B------:R-:W0:Y:S02]  /*b760*/  F2I.S64.TRUNC R2, R2 ;  /* 0x0000000200027311 */ /* 0x000e24000020d900 */
[----:B0-----:R-:W-:Y:S01]  /*b770*/  PRMT R7, R2, 0x7610, R7 ;  /* 0x0000761002077816 */ /* 0x001fe20000000007 */
[----:B------:R-:W-:Y:S06]  /*b780*/  BRA `(.L_x_16798) ;  /* 0x0000000400107947 */ /* 0x000fec0003800000 */
.L_x_16811:
        /* <DEDUP_REMOVED lines=21> */
.L_x_16820:
[----:B------:R-:W-:Y:S05]  /*b8e0*/  BSYNC B1 ;  /* 0x0000000000017941 */ /* 0x000fea0003800000 */
.L_x_16819:
[----:B------:R-:W-:Y:S01]  /*b8f0*/  IMAD.SHL.U32 R2, R2, 0x200000, RZ ;  /* 0x0020000002027824 */ /* 0x000fe200078e00ff */
[----:B------:R-:W-:-:S04]  /*b900*/  LEA R3, R0, 0x37800000, 0x17 ;  /* 0x3780000000037811 */ /* 0x000fc800078eb8ff */
[----:B------:R-:W-:-:S07]  /*b910*/  LOP3.LUT R2, R3, R2, R4, 0xfe, !PT ;  /* 0x0000000203027212 */ /* 0x000fce00078efe04 */
.L_x_16818:
[----:B------:R-:W-:Y:S05]  /*b920*/  BSYNC B0 ;  /* 0x0000000000007941 */ /* 0x000fea0003800000 */
.L_x_16817:
[----:B------:R-:W0:Y:S02]  /*b930*/  F2I.S64.TRUNC R2, R2 ;  /* 0x0000000200027311 */ /* 0x000e24000020d900 */
[----:B0-----:R-:W-:Y:S01]  /*b940*/  PRMT R7, R2, 0x7610, R7 ;  /* 0x0000761002077816 */ /* 0x001fe20000000007 */
[----:B------:R-:W-:Y:S06]  /*b950*/  BRA `(.L_x_16798) ;  /* 0x00000000009c7947 */ /* 0x000fec0003800000 */
.L_x_16810:
        /* <DEDUP_REMOVED lines=14> */
.L_x_16824:
[----:B------:R-:W-:Y:S05]  /*ba40*/  BSYNC B0 ;  /* 0x0000000000007941 */ /* 0x000fea0003800000 */
.L_x_16823:
[----:B------:R-:W0:Y:S02]  /*ba50*/  F2I.S64.TRUNC R2, R2 ;  /* 0x0000000200027311 */ /* 0x000e24000020d900 */
[----:B0-----:R-:W-:Y:S01]  /*ba60*/  PRMT R7, R2, 0x7610, R7 ;  /* 0x0000761002077816 */ /* 0x001fe20000000007 */
[----:B------:R-:W-:Y:S06]  /*ba70*/  BRA `(.L_x_16798) ;  /* 0x0000000000547947 */ /* 0x000fec0003800000 */
.L_x_16797:
        /* <DEDUP_REMOVED lines=16> */
.L_x_16825:
[----:B------:R-:W-:Y:S01]  /*bb80*/  PRMT R7, RZ, 0x7610, R7 ;  /* 0x00007610ff077816 */ /* 0x000fe20000000007 */
[----:B------:R-:W-:Y:S06]  /*bb90*/  BRA `(.L_x_16798) ;  /* 0x00000000000c7947 */ /* 0x000fec0003800000 */
.L_x_16822:
[----:B------:R0:W5:Y:S01]  /*bba0*/  LDG.E.U8 R7, desc[UR36][R4.64] ;  /* 0x0000002404077981 */ /* 0x000162000c1e1100 */
[----:B------:R-:W-:Y:S05]  /*bbb0*/  BRA `(.L_x_16798) ;  /* 0x0000000000047947 */ /* 0x000fea0003800000 */
.L_x_16821:
[----:B------:R0:W5:Y:S02]  /*bbc0*/  LDG.E.U8 R7, desc[UR36][R4.64] ;  /* 0x0000002404077981 */ /* 0x000164000c1e1100 */
.L_x_16798:
        /* <DEDUP_REMOVED lines=15> */
.L_x_16829:
[----:B------:R1:W-:Y:S01]  /*bcc0*/  STG.E.U8 desc[UR36][R16.64], R3 ;  /* 0x0000000310007986 */ /* 0x0003e2000c101124 */
[----:B------:R-:W-:Y:S05]  /*bcd0*/  BRA `(.L_x_16831) ;  /* 0x0000000c00987947 */ /* 0x000fea0003800000 */
.L_x_16828:
        /* <DEDUP_REMOVED lines=10> */
.L_x_16833:
[----:B------:R-:W-:-:S05]  /*bd80*/  LOP3.LUT R3, R3, 0xff, RZ, 0xc0, !PT ;  /* 0x000000ff03037812 */ /* 0x000fca00078ec0ff */
[----:B------:R1:W-:Y:S01]  /*bd90*/  STG.E desc[UR36][R16.64], R3 ;  /* 0x0000000310007986 */ /* 0x0003e2000c101924 */
[----:B------:R-:W-:Y:S05]  /*bda0*/  BRA `(.L_x_16831) ;  /* 0x0000000c00647947 */ /* 0x000fea0003800000 */
.L_x_16832:
[----:B------:R-:W-:-:S05]  /*bdb0*/  LOP3.LUT R3, R3, 0xff, RZ, 0xc0, !PT ;  /* 0x000000ff03037812 */ /* 0x000fca00078ec0ff */
[----:B------:R1:W-:Y:S01]  /*bdc0*/  STG.E.U16 desc[UR36][R16.64], R3 ;  /* 0x0000000310007986 */ /* 0x0003e2000c101524 */
[----:B------:R-:W-:Y:S05]  /*bdd0*/  BRA `(.L_x_16831) ;  /* 0x0000000c00587947 */ /* 0x000fea0003800000 */
.L_x_16827:
        /* <DEDUP_REMOVED lines=10> */
.L_x_16835:
[----:B------:R-:W-:-:S04]  /*be80*/  LOP3.LUT R3, R3, 0xff, RZ, 0xc0, !PT ;  /* 0x000000ff03037812 */ /* 0x000fc800078ec0ff */
[----:B------:R-:W1:Y:S02]  /*be90*/  I2F.U16 R0, R3 ;  /* 0x0000000300007306 */ /* 0x000e640000101000 */
[----:B-1----:R-:W-:-:S05]  /*bea0*/  F2FP.F16.F32.PACK_AB R0, RZ, R0 ;  /* 0x00000000ff00723e */ /* 0x002fca00000000ff */
[----:B------:R1:W-:Y:S01]  /*beb0*/  STG.E.U16 desc[UR36][R16.64], R0 ;  /* 0x0000000010007986 */ /* 0x0003e2000c101524 */
[----:B------:R-:W-:Y:S05]  /*bec0*/  BRA `(.L_x_16831) ;  /* 0x0000000c001c7947 */ /* 0x000fea0003800000 */
.L_x_16834:
        /* <DEDUP_REMOVED lines=11> */
.L_x_16837:
[----:B------:R-:W-:-:S06]  /*bf80*/  LOP3.LUT R3, R3, 0xff, RZ, 0xc0, !PT ;  /* 0x000000ff03037812 */ /* 0x000fcc00078ec0ff */
[----:B------:R-:W1:Y:S02]  /*bf90*/  I2F.U16 R3, R3 ;  /* 0x0000000300037306 */ /* 0x000e640000101000 */
[----:B-1----:R-:W-:-:S04]  /*bfa0*/  F2FP.F16.F32.PACK_AB R3, RZ, R3 ;  /* 0x00000003ff03723e */ /* 0x002fc800000000ff */
[----:B------:R-:W-:-:S05]  /*bfb0*/  PRMT R3, R3, 0x5410, RZ ;  /* 0x0000541003037816 */ /* 0x000fca00000000ff */
[----:B------:R1:W-:Y:S01]  /*bfc0*/  STG.E desc[UR36][R16.64], R3 ;  /* 0x0000000310007986 */ /* 0x0003e2000c101924 */
[----:B------:R-:W-:Y:S05]  /*bfd0*/  BRA `(.L_x_16831) ;  /* 0x0000000800d87947 */ /* 0x000fea0003800000 */
.L_x_16836:
[----:B------:R-:W-:-:S06]  /*bfe0*/  LOP3.LUT R3, R3, 0xff, RZ, 0xc0, !PT ;  /* 0x000000ff03037812 */ /* 0x000fcc00078ec0ff */
[----:B------:R-:W1:Y:S02]  /*bff0*/  I2F.F64.U16 R2, R3 ;  /* 0x0000000300027312 */ /* 0x000e640000101800 */
[----:B-1----:R1:W-:Y:S01]  /*c000*/  STG.E.64 desc[UR36][R16.64], R2 ;  /* 0x0000000210007986 */ /* 0x0023e2000c101b24 */
[----:B------:R-:W-:Y:S05]  /*c010*/  BRA `(.L_x_16831) ;  /* 0x0000000800c87947 */ /* 0x000fea0003800000 */
.L_x_16826:
        /* <DEDUP_REMOVED lines=12> */
.L_x_16840:
[----:B0-234-:R-:W-:Y:S02]  /*c0e0*/  LOP3.LUT R4, R3, 0xff, RZ, 0xc0, !PT ;  /* 0x000000ff03047812 */ /* 0x01dfe400078ec0ff */
[----:B------:R-:W-:-:S04]  /*c0f0*/  CS2R R6, SRZ ;  /* 0x0000000000067805 */ /* 0x000fc8000001ff00 */
[----:B------:R-:W0:Y:S02]  /*c100*/  I2F.F64.U16 R4, R4 ;  /* 0x0000000400047312 */ /* 0x000e240000101800 */
[----:B0-----:R0:W-:Y:S01]  /*c110*/  STG.E.128 desc[UR36][R16.64], R4 ;  /* 0x0000000410007986 */ /* 0x0011e2000c101d24 */
[----:B------:R-:W-:Y:S05]  /*c120*/  BRA `(.L_x_16831) ;  /* 0x0000000800847947 */ /* 0x000fea0003800000 */
.L_x_16839:
        /* <DEDUP_REMOVED lines=22> */
.L_x_16844:
[----:B------:R-:W-:Y:S05]  /*c290*/  BSYNC B0 ;  /* 0x0000000000007941 */ /* 0x000fea0003800000 */
.L_x_16843:
[----:B------:R-:W-:-:S05]  /*c2a0*/  LOP3.LUT R3, R0, R3, RZ, 0xfc, !PT ;  /* 0x0000000300037212 */ /* 0x000fca00078efcff */
[----:B------:R0:W-:Y:S01]  /*c2b0*/  STG.E.U8 desc[UR36][R16.64], R3 ;  /* 0x0000000310007986 */ /* 0x0001e2000c101124 */
[----:B------:R-:W-:Y:S05]  /*c2c0*/  BRA `(.L_x_16831) ;  /* 0x00000008001c7947 */ /* 0x000fea0003800000 */
.L_x_16842:
        /* <DEDUP_REMOVED lines=14> */
.L_x_16846:
[----:B------:R-:W-:Y:S01]  /*c3b0*/  IMAD.MOV.U32 R0, RZ, RZ, 0x7f ;  /* 0x0000007fff007424 */ /* 0x000fe200078e00ff */
[----:B------:R-:W-:-:S04]  /*c3c0*/  ISETP.GT.U32.AND P0, PT, R2, 0x7f800000, PT ;  /* 0x7f8000000200780c */ /* 0x000fc80003f04070 */
[----:B------:R-:W-:-:S09]  /*c3d0*/  SEL R0, R0, 0x7c, P0 ;  /* 0x0000007c00007807 */ /* 0x000fd20000000000 */
.L_x_16847:
[----:B------:R-:W-:Y:S05]  /*c3e0*/  BSYNC B0 ;  /* 0x0000000000007941 */ /* 0x000fea0003800000 */
.L_x_16845:
[----:B------:R-:W-:-:S04]  /*c3f0*/  LOP3.LUT R2, R3, 0x80000000, RZ, 0xc0, !PT ;  /* 0x8000000003027812 */ /* 0x000fc800078ec0ff */
[----:B------:R-:W-:-:S04]  /*c400*/  SHF.R.U32.HI R3, RZ, 0x18, R2 ;  /* 0x00000018ff037819 */ /* 0x000fc80000011602 */
[----:B------:R-:W-:-:S05]  /*c410*/  LOP3.LUT R3, R0, R3, RZ, 0xfc, !PT ;  /* 0x0000000300037212 */ /* 0x000fca00078efcff */
[----:B------:R1:W-:Y:S01]  /*c420*/  STG.E.U8 desc[UR36][R16.64], R3 ;  /* 0x0000000310007986 */ /* 0x0003e2000c101124 */
[----:B------:R-:W-:Y:S05]  /*c430*/  BRA `(.L_x_16831) ;  /* 0x0000000400c07947 */ /* 0x000fea0003800000 */
.L_x_16841:
[----:B------:R-:W-:-:S04]  /*c440*/  LOP3.LUT R3, R3, 0xff, RZ, 0xc0, !PT ;  /* 0x000000ff03037812 */ /* 0x000fc800078ec0ff */
[----:B------:R-:W1:Y:S02]  /*c450*/  I2F.U16 R0, R3 ;  /* 0x0000000300007306 */ /* 0x000e640000101000 */
[----:B-1----:R-:W-:-:S05]  /*c460*/  F2FP.BF16.F32.PACK_AB R0, RZ, R0 ;  /* 0x00000000ff00723e */ /* 0x002fca00000010ff */
[----:B------:R1:W-:Y:S01]  /*c470*/  STG.E.U16 desc[UR36][R16.64], R0 ;  /* 0x0000000010007986 */ /* 0x0003e2000c101524 */
[----:B------:R-:W-:Y:S05]  /*c480*/  BRA `(.L_x_16831) ;  /* 0x0000000400ac7947 */ /* 0x000fea0003800000 */
.L_x_16838:
        /* <DEDUP_REMOVED lines=11> */
.L_x_16850:
        /* <DEDUP_REMOVED lines=18> */
.L_x_16853:
[----:B------:R-:W-:-:S04]  /*c660*/  LOP3.LUT R2, R3, 0x80000000, RZ, 0xc0, !PT ;  /* 0x8000000003027812 */ /* 0x000fc800078ec0ff */
[----:B------:R-:W-:-:S04]  /*c670*/  SHF.R.U32.HI R3, RZ, 0x18, R2 ;  /* 0x00000018ff037819 */ /* 0x000fc80000011602 */
[----:B------:R-:W-:-:S04]  /*c680*/  LOP3.LUT R0, R0, R3, RZ, 0xfc, !PT ;  /* 0x0000000300007212 */ /* 0x000fc800078efcff */
[----:B------:R-:W-:-:S07]  /*c690*/  PRMT R8, R0, 0x7610, R8 ;  /* 0x0000761000087816 */ /* 0x000fce0000000008 */
.L_x_16852:
[----:B------:R-:W-:Y:S05]  /*c6a0*/  BSYNC B0 ;  /* 0x0000000000007941 */ /* 0x000fea0003800000 */
.L_x_16851:
[----:B------:R1:W-:Y:S01]  /*c6b0*/  STG.E.U8 desc[UR36][R16.64], R8 ;  /* 0x0000000810007986 */ /* 0x0003e2000c101124 */
[----:B------:R-:W-:Y:S05]  /*c6c0*/  BRA `(.L_x_16831) ;  /* 0x00000004001c7947 */ /* 0x000fea0003800000 */
.L_x_16849:
        /* <DEDUP_REMOVED lines=18> */
.L_x_16856:
[----:B------:R-:W-:-:S04]  /*c7f0*/  LOP3.LUT R2, R3, 0x80000000, RZ, 0xc0, !PT ;  /* 0x8000000003027812 */ /* 0x000fc800078ec0ff */
[----:B------:R-:W-:-:S04]  /*c800*/  SHF.R.U32.HI R3, RZ, 0x18, R2 ;  /* 0x00000018ff037819 */ /* 0x000fc80000011602 */
[----:B------:R-:W-:-:S04]  /*c810*/  LOP3.LUT R0, R0, R3, RZ, 0xfc, !PT ;  /* 0x0000000300007212 */ /* 0x000fc800078efcff */
[----:B------:R-:W-:-:S07]  /*c820*/  PRMT R8, R0, 0x7610, R8 ;  /* 0x0000761000087816 */ /* 0x000fce0000000008 */
.L_x_16855:
[----:B------:R-:W-:Y:S05]  /*c830*/  BSYNC B0 ;  /* 0x0000000000007941 */ /* 0x000fea0003800000 */
.L_x_16854:
[----:B------:R1:W-:Y:S01]  /*c840*/  STG.E.U8 desc[UR36][R16.64], R8 ;  /* 0x0000000810007986 */ /* 0x0003e2000c101124 */
[----:B------:R-:W-:Y:S05]  /*c850*/  BRA `(.L_x_16831) ;  /* 0x0000000000b87947 */ /* 0x000fea0003800000 */
.L_x_16848:
        /* <DEDUP_REMOVED lines=23> */
.L_x_16830:
        /* <DEDUP_REMOVED lines=16> */
.L_x_16859:
[----:B------:R-:W-:Y:S05]  /*cad0*/  BRA `(.L_x_16831) ;  /* 0x0000000000187947 */ /* 0x000fea0003800000 */
.L_x_16858:
[----:B------:R-:W-:Y:S01]  /*cae0*/  LOP3.LUT R2, R3, 0xff, RZ, 0xc0, !PT ;  /* 0x000000ff03027812 */ /* 0x000fe200078ec0ff */
[----:B------:R-:W-:-:S05]  /*caf0*/  IMAD.MOV.U32 R3, RZ, RZ, RZ ;  /* 0x000000ffff037224 */ /* 0x000fca00078e00ff */
[----:B------:R1:W-:Y:S01]  /*cb00*/  STG.E.64 desc[UR36][R16.64], R2 ;  /* 0x0000000210007986 */ /* 0x0003e2000c101b24 */
[----:B------:R-:W-:Y:S05]  /*cb10*/  BRA `(.L_x_16831) ;  /* 0x0000000000087947 */ /* 0x000fea0003800000 */
.L_x_16857:
[----:B------:R-:W-:-:S05]  /*cb20*/  LOP3.LUT R3, R3, 0xff, RZ, 0xc0, !PT ;  /* 0x000000ff03037812 */ /* 0x000fca00078ec0ff */
[----:B------:R1:W-:Y:S02]  /*cb30*/  STG.E desc[UR36][R16.64], R3 ;  /* 0x0000000310007986 */ /* 0x0003e4000c101924 */
.L_x_16831:
[----:B------:R-:W-:-:S07]  /*cb40*/  VIADD R19, R19, 0x80 ;  /* 0x0000008013137836 */ /* 0x000fce0000000000 */
.L_x_16758:
[----:B------:R-:W-:Y:S05]  /*cb50*/  BSYNC B6 ;  /* 0x0000000000067941 */ /* 0x000fea0003800000 */
.L_x_16757:
        /* <DEDUP_REMOVED lines=357> */
.L_x_16860:
        /* <DEDUP_REMOVED lines=20> */
.L_x_16864:
[----:B------:R0:W5:Y:S01]  /*e2f0*/  LDG.E.U8 R19, desc[UR36][R4.64] ;  /* 0x0000002404137981 */ /* 0x000162000c1e1100 */
[----:B------:R-:W-:Y:S05]  /*e300*/  BRA `(.L_x_16866) ;  /* 0x0000000c00647947 */ /* 0x000fea0003800000 */
.L_x_16863:
        /* <DEDUP_REMOVED lines=8> */
.L_x_16868:
[----:B------:R4:W5:Y:S01]  /*e390*/  LDG.E.U8 R19, desc[UR36][R4.64] ;  /* 0x0000002404137981 */ /* 0x000962000c1e1100 */
[----:B------:R-:W-:Y:S05]  /*e3a0*/  BRA `(.L_x_16866) ;  /* 0x0000000c003c7947 */ /* 0x000fea0003800000 */
.L_x_16867:
[----:B------:R0:W5:Y:S01]  /*e3b0*/  LDG.E.U16 R19, desc[UR36][R4.64] ;  /* 0x0000002404137981 */ /* 0x000162000c1e1500 */
[----:B------:R-:W-:Y:S05]  /*e3c0*/  BRA `(.L_x_16866) ;  /* 0x0000000c00347947 */ /* 0x000fea0003800000 */
.L_x_16862:
        /* <DEDUP_REMOVED lines=10> */
.L_x_16870:
[----:B------:R-:W2:Y:S02]  /*e470*/  LDG.E.U16 R2, desc[UR36][R4.64] ;  /* 0x0000002404027981 */ /* 0x000ea4000c1e1500 */
[----:B--2---:R-:W-:-:S06]  /*e480*/  HADD2.F32 R2, -RZ, R2.H0_H0 ;  /* 0x20000002ff027230 */ /* 0x004fcc0000004100 */
[----:B------:R-:W0:Y:S02]  /*e490*/  F2I.S64.TRUNC R2, R2 ;  /* 0x0000000200027311 */ /* 0x000e24000020d900 */
[----:B0-----:R-:W-:Y:S01]  /*e4a0*/  PRMT R19, R2, 0x7610, R19 ;  /* 0x0000761002137816 */ /* 0x001fe20000000013 */
[----:B------:R-:W-:Y:S06]  /*e4b0*/  BRA `(.L_x_16866) ;  /* 0x0000000800f87947 */ /* 0x000fec0003800000 */
.L_x_16869:
        /* <DEDUP_REMOVED lines=10> */
.L_x_16872:
[----:B------:R-:W2:Y:S02]  /*e560*/  LDG.E.U16 R4, desc[UR36][R4.64] ;  /* 0x0000002404047981 */ /* 0x000ea4000c1e1500 */
[----:B--2---:R-:W-:-:S06]  /*e570*/  HADD2.F32 R2, -RZ, R4.H0_H0 ;  /* 0x20000004ff027230 */ /* 0x004fcc0000004100 */
[----:B------:R-:W0:Y:S02]  /*e580*/  F2I.S64.TRUNC R2, R2 ;  /* 0x0000000200027311 */ /* 0x000e24000020d900 */
[----:B0-----:R-:W-:Y:S01]  /*e590*/  PRMT R19, R2, 0x7610, R19 ;  /* 0x0000761002137816 */ /* 0x001fe20000000013 */
[----:B------:R-:W-:Y:S06]  /*e5a0*/  BRA `(.L_x_16866) ;  /* 0x0000000800bc7947 */ /* 0x000fec0003800000 */
.L_x_16871:
[----:B------:R-:W2:Y:S02]  /*e5b0*/  LDG.E.64 R2, desc[UR36][R4.64] ;  /* 0x0000002404027981 */ /* 0x000ea4000c1e1b00 */
[----:B--2---:R-:W0:Y:S02]  /*e5c0*/  F2I.S64.F64.TRUNC R2, R2 ;  /* 0x0000000200027311 */ /* 0x004e24000030d900 */
[----:B0-----:R-:W-:Y:S01]  /*e5d0*/  PRMT R19, R2, 0x7610, R19 ;  /* 0x0000761002137816 */ /* 0x001fe20000000013 */
[----:B------:R-:W-:Y:S06]  /*e5e0*/  BRA `(.L_x_16866) ;  /* 0x0000000800ac7947 */ /* 0x000fec0003800000 */
.L_x_16861:
        /* <DEDUP_REMOVED lines=12> */
.L_x_16875:
[----:B------:R-:W2:Y:S02]  /*e6b0*/  LDG.E.64 R4, desc[UR36][R4.64] ;  /* 0x0000002404047981 */ /* 0x000ea4000c1e1b00 */
[----:B--2---:R-:W0:Y:S02]  /*e6c0*/  F2I.S64.F64.TRUNC R2, R4 ;  /* 0x0000000400027311 */ /* 0x004e24000030d900 */
[----:B0-----:R-:W-:Y:S01]  /*e6d0*/  PRMT R19, R2, 0x7610, R19 ;  /* 0x0000761002137816 */ /* 0x001fe20000000013 */
[----:B------:R-:W-:Y:S06]  /*e6e0*/  BRA `(.L_x_16866) ;  /* 0x00000008006c7947 */ /* 0x000fec0003800000 */
.L_x_16874:
        /* <DEDUP_REMOVED lines=28> */
.L_x_16877:
        /* <DEDUP_REMOVED lines=15> */
.L_x_16876:
[----:B------:R-:W2:Y:S02]  /*e9a0*/  LDG.E.U16 R2, desc[UR36][R4.64] ;  /* 0x0000002404027981 */ /* 0x000ea4000c1e1500 */
[----:B--2---:R-:W-:-:S06]  /*e9b0*/  IMAD.U32 R2, R2, 0x10000, RZ ;  /* 0x0001000002027824 */ /* 0x004fcc00078e00ff */
[----:B------:R-:W0:Y:S02]  /*e9c0*/  F2I.S64.TRUNC R2, R2 ;  /* 0x0000000200027311 */ /* 0x000e24000020d900 */
[----:B0-----:R-:W-:Y:S01]  /*e9d0*/  PRMT R19, R2, 0x7610, R19 ;  /* 0x0000761002137816 */ /* 0x001fe20000000013 */
[----:B------:R-:W-:Y:S06]  /*e9e0*/  BRA `(.L_x_16866) ;  /* 0x0000000400ac7947 */ /* 0x000fec0003800000 */
.L_x_16873:
        /* <DEDUP_REMOVED lines=10> */
.L_x_16880:
        /* <DEDUP_REMOVED lines=21> */
.L_x_16884:
[----:B------:R-:W-:Y:S05]  /*ebe0*/  BSYNC B1 ;  /* 0x0000000000017941 */ /* 0x000fea0003800000 */
.L_x_16883:
[----:B------:R-:W-:Y:S01]  /*ebf0*/  IMAD.SHL.U32 R2, R2, 0x100000, RZ ;  /* 0x0010000002027824 */ /* 0x000fe200078e00ff */
[----:B------:R-:W-:-:S04]  /*ec00*/  LEA R3, R0, 0x3b800000, 0x17 ;  /* 0x3b80000000037811 */ /* 0x000fc800078eb8ff */
[----:B------:R-:W-:-:S07]  /*ec10*/  LOP3.LUT R2, R3, R2, R4, 0xfe, !PT ;  /* 0x0000000203027212 */ /* 0x000fce00078efe04 */
.L_x_16882:
[----:B------:R-:W-:Y:S05]  /*ec20*/  BSYNC B0 ;  /* 0x0000000000007941 */ /* 0x000fea0003800000 */
.L_x_16881:
[----:B------:R-:W0:Y:S02]  /*ec30*/  F2I.S64.TRUNC R2, R2 ;  /* 0x0000000200027311 */ /* 0x000e24000020d900 */
[----:B0-----:R-:W-:Y:S01]  /*ec40*/  PRMT R19, R2, 0x7610, R19 ;  /* 0x0000761002137816 */ /* 0x001fe20000000013 */
[----:B------:R-:W-:Y:S06]  /*ec50*/  BRA `(.L_x_16866) ;  /* 0x0000000400107947 */ /* 0x000fec0003800000 */
.L_x_16879:
        /* <DEDUP_REMOVED lines=21> */
.L_x_16888:
[----:B------:R-:W-:Y:S05]  /*edb0*/  BSYNC B1 ;  /* 0x0000000000017941 */ /* 0x000fea0003800000 */
.L_x_16887:
[----:B------:R-:W-:Y:S01]  /*edc0*/  IMAD.SHL.U32 R2, R2, 0x200000, RZ ;  /* 0x0020000002027824 */ /* 0x000fe200078e00ff */
[----:B------:R-:W-:-:S04]  /*edd0*/  LEA R3, R0, 0x37800000, 0x17 ;  /* 0x3780000000037811 */ /* 0x000fc800078eb8ff */
[----:B------:R-:W-:-:S07]  /*ede0*/  LOP3.LUT R2, R3, R2, R4, 0xfe, !PT ;  /* 0x0000000203027212 */ /* 0x000fce00078efe04 */
.L_x_16886:
[----:B------:R-:W-:Y:S05]  /*edf0*/  BSYNC B0 ;  /* 0x0000000000007941 */ /* 0x000fea0003800000 */
.L_x_16885:
[----:B------:R-:W0:Y:S02]  /*ee00*/  F2I.S64.TRUNC R2, R2 ;  /* 0x0000000200027311 */ /* 0x000e24000020d900 */
[----:B0-----:R-:W-:Y:S01]  /*ee10*/  PRMT R19, R2, 0x7610, R19 ;  /* 0x0000761002137816 */ /* 0x001fe20000000013 */
[----:B------:R-:W-:Y:S06]  /*ee20*/  BRA `(.L_x_16866) ;  /* 0x00000000009c7947 */ /* 0x000fec0003800000 */
.L_x_16878:
        /* <DEDUP_REMOVED lines=14> */
.L_x_16892:
[----:B------:R-:W-:Y:S05]  /*ef10*/  BSYNC B0 ;  /* 0x0000000000007941 */ /* 0x000fea0003800000 */
.L_x_16891:
[----:B------:R-:W0:Y:S02]  /*ef20*/  F2I.S64.TRUNC R2, R2 ;  /* 0x0000000200027311 */ /* 0x000e24000020d900 */
[----:B0-----:R-:W-:Y:S01]  /*ef30*/  PRMT R19, R2, 0x7610, R19 ;  /* 0x0000761002137816 */ /* 0x001fe20000000013 */
[----:B------:R-:W-:Y:S06]  /*ef40*/  BRA `(.L_x_16866) ;  /* 0x0000000000547947 */ /* 0x000fec0003800000 */
.L_x_16865:
        /* <DEDUP_REMOVED lines=16> */
.L_x_16893:
[----:B------:R-:W-:Y:S01]  /*f050*/  PRMT R19, RZ, 0x7610, R19 ;  /* 0x00007610ff137816 */ /* 0x000fe20000000013 */
[----:B------:R-:W-:Y:S06]  /*f060*/  BRA `(.L_x_16866) ;  /* 0x00000000000c7947 */ /* 0x000fec0003800000 */
.L_x_16890:
[----:B------:R0:W5:Y:S01]  /*f070*/  LDG.E.U8 R19, desc[UR36][R4.64] ;  /* 0x0000002404137981 */ /* 0x000162000c1e1100 */
[----:B------:R-:W-:Y:S05]  /*f080*/  BRA `(.L_x_16866) ;  /* 0x0000000000047947 */ /* 0x000fea0003800000 */
.L_x_16889:
[----:B------:R1:W5:Y:S02]  /*f090*/  LDG.E.U8 R19, desc[UR36][R4.64] ;  /* 0x0000002404137981 */ /* 0x000364000c1e1100 */
.L_x_16866:
        /* <DEDUP_REMOVED lines=17> */
.L_x_16897:
[----:B------:R1:W5:Y:S01]  /*f1b0*/  LDG.E.U8 R0, desc[UR36][R4.64] ;  /* 0x0000002404007981 */ /* 0x000362000c1e1100 */
[----:B------:R-:W-:Y:S05]  /*f1c0*/  BRA `(.L_x_16899) ;  /* 0x0000000c00647947 */ /* 0x000fea0003800000 */
.L_x_16896:
        /* <DEDUP_REMOVED lines=8> */
.L_x_16901:
[----:B------:R3:W5:Y:S01]  /*f250*/  LDG.E.U8 R0, desc[UR36][R4.64] ;  /* 0x0000002404007981 */ /* 0x000762000c1e1100 */
[----:B------:R-:W-:Y:S05]  /*f260*/  BRA `(.L_x_16899) ;  /* 0x0000000c003c7947 */ /* 0x000fea0003800000 */
.L_x_16900:
[----:B------:R4:W5:Y:S01]  /*f270*/  LDG.E.U16 R0, desc[UR36][R4.64] ;  /* 0x0000002404007981 */ /* 0x000962000c1e1500 */
[----:B------:R-:W-:Y:S05]  /*f280*/  BRA `(.L_x_16899) ;  /* 0x0000000c00347947 */ /* 0x000fea0003800000 */
.L_x_16895:
        /* <DEDUP_REMOVED lines=10> */
.L_x_16903:
[----:B------:R-:W2:Y:S02]  /*f330*/  LDG.E.U16 R2, desc[UR36][R4.64] ;  /* 0x0000002404027981 */ /* 0x000ea4000c1e1500 */
[----:B--2---:R-:W-:-:S06]  /*f340*/  HADD2.F32 R2, -RZ, R2.H0_H0 ;  /* 0x20000002ff027230 */ /* 0x004fcc0000004100 */
[----:B------:R-:W0:Y:S02]  /*f350*/  F2I.S64.TRUNC R2, R2 ;  /* 0x0000000200027311 */ /* 0x000e24000020d900 */
[----:B0-----:R-:W-:Y:S01]  /*f360*/  PRMT R0, R2, 0x7610, R0 ;  /* 0x0000761002007816 */ /* 0x001fe20000000000 */
[----:B------:R-:W-:Y:S06]  /*f370*/  BRA `(.L_x_16899) ;  /* 0x0000000800f87947 */ /* 0x000fec0003800000 */
.L_x_16902:
        /* <DEDUP_REMOVED lines=10> */
.L_x_16905:
[----:B------:R-:W2:Y:S02]  /*f420*/  LDG.E.U16 R4, desc[UR36][R4.64] ;  /* 0x0000002404047981 */ /* 0x000ea4000c1e1500 */
[----:B--2---:R-:W-:-:S06]  /*f430*/  HADD2.F32 R2, -RZ, R4.H0_H0 ;  /* 0x20000004ff027230 */ /* 0x004fcc0000004100 */
[----:B------:R-:W0:Y:S02]  /*f440*/  F2I.S64.TRUNC R2, R2 ;  /* 0x0000000200027311 */ /* 0x000e24000020d900 */
[----:B0-----:R-:W-:Y:S01]  /*f450*/  PRMT R0, R2, 0x7610, R0 ;  /* 0x0000761002007816 */ /* 0x001fe20000000000 */
[----:B------:R-:W-:Y:S06]  /*f460*/  BRA `(.L_x_16899) ;  /* 0x0000000800bc7947 */ /* 0x000fec0003800000 */
.L_x_16904:
[----:B------:R-:W2:Y:S02]  /*f470*/  LDG.E.64 R2, desc[UR36][R4.64] ;  /* 0x0000002404027981 */ /* 0x000ea4000c1e1b00 */
[----:B--2---:R-:W0:Y:S02]  /*f480*/  F2I.S64.F64.TRUNC R2, R2 ;  /* 0x0000000200027311 */ /* 0x004e24000030d900 */
[----:B0-----:R-:W-:Y:S01]  /*f490*/  PRMT R0, R2, 0x7610, R0 ;  /* 0x0000761002007816 */ /* 0x001fe20000000000 */
[----:B------:R-:W-:Y:S06]  /*f4a0*/  BRA `(.L_x_16899) ;  /* 0x0000000800ac7947 */ /* 0x000fec0003800000 */
.L_x_16894:
        /* <DEDUP_REMOVED lines=12> */
.L_x_16908:
[----:B------:R-:W2:Y:S02]  /*f570*/  LDG.E.64 R4, desc[UR36][R4.64] ;  /* 0x0000002404047981 */ /* 0x000ea4000c1e1b00 */
[----:B--2---:R-:W0:Y:S02]  /*f580*/  F2I.S64.F64.TRUNC R2, R4 ;  /* 0x0000000400027311 */ /* 0x004e24000030d900 */
[----:B0-----:R-:W-:Y:S01]  /*f590*/  PRMT R0, R2, 0x7610, R0 ;  /* 0x0000761002007816 */ /* 0x001fe20000000000 */
[----:B------:R-:W-:Y:S06]  /*f5a0*/  BRA `(.L_x_16899) ;  /* 0x00000008006c7947 */ /* 0x000fec0003800000 */
.L_x_16907:
        /* <DEDUP_REMOVED lines=28> */
.L_x_16910:
        /* <DEDUP_REMOVED lines=15> */
.L_x_16909:
[----:B------:R-:W2:Y:S02]  /*f860*/  LDG.E.U16 R2, desc[UR36][R4.64] ;  /* 0x0000002404027981 */ /* 0x000ea4000c1e1500 */
[----:B--2---:R-:W-:-:S06]  /*f870*/  IMAD.U32 R2, R2, 0x10000, RZ ;  /* 0x0001000002027824 */ /* 0x004fcc00078e00ff */
[----:B------:R-:W0:Y:S02]  /*f880*/  F2I.S64.TRUNC R2, R2 ;  /* 0x0000000200027311 */ /* 0x000e24000020d900 */
[----:B0-----:R-:W-:Y:S01]  /*f890*/  PRMT R0, R2, 0x7610, R0 ;  /* 0x0000761002007816 */ /* 0x001fe20000000000 */
[----:B------:R-:W-:Y:S06]  /*f8a0*/  BRA `(.L_x_16899) ;  /* 0x0000000400ac7947 */ /* 0x000fec0003800000 */
.L_x_16906:
        /* <DEDUP_REMOVED lines=10> */
.L_x_16913:
        /* <DEDUP_REMOVED lines=21> */
.L_x_16917:
[----:B------:R-:W-:Y:S05]  /*faa0*/  BSYNC B1 ;  /* 0x0000000000017941 */ /* 0x000fea0003800000 */
.L_x_16916:
[----:B------:R-:W-:Y:S01]  /*fab0*/  IMAD.SHL.U32 R2, R2, 0x100000, RZ ;  /* 0x0010000002027824 */ /* 0x000fe200078e00ff */
[----:B------:R-:W-:-:S04]  /*fac0*/  LEA R3, R0, 0x3b800000, 0x17 ;  /* 0x3b80000000037811 */ /* 0x000fc800078eb8ff */
[----:B------:R-:W-:-:S07]  /*fad0*/  LOP3.LUT R2, R3, R2, R4, 0xfe, !PT ;  /* 0x0000000203027212 */ /* 0x000fce00078efe04 */
.L_x_16915:
[----:B------:R-:W-:Y:S05]  /*fae0*/  BSYNC B0 ;  /* 0x0000000000007941 */ /* 0x000fea0003800000 */
.L_x_16914:
[----:B------:R-:W0:Y:S02]  /*faf0*/  F2I.S64.TRUNC R2, R2 ;  /* 0x0000000200027311 */ /* 0x000e24000020d900 */
[----:B0-----:R-:W-:Y:S01]  /*fb00*/  PRMT R0, R2, 0x7610, R0 ;  /* 0x0000761002007816 */ /* 0x001fe20000000000 */
[----:B------:R-:W-:Y:S06]  /*fb10*/  BRA `(.L_x_16899) ;  /* 0x0000000400107947 */ /* 0x000fec0003800000 */
.L_x_16912:
        /* <DEDUP_REMOVED lines=21> */
.L_x_16921:
[----:B------:R-:W-:Y:S05]  /*fc70*/  BSYNC B1 ;  /* 0x0000000000017941 */ /* 0x000fea0003800000 */
.L_x_16920:
[----:B------:R-:W-:Y:S01]  /*fc80*/  IMAD.SHL.U32 R2, R2, 0x200000, RZ ;  /* 0x0020000002027824 */ /* 0x000fe200078e00ff */
[----:B------:R-:W-:-:S04]  /*fc90*/  LEA R3, R0, 0x37800000, 0x17 ;  /* 0x3780000000037811 */ /* 0x000fc800078eb8ff */
[----:B------:R-:W-:-:S07]  /*fca0*/  LOP3.LUT R2, R3, R2, R4, 0xfe, !PT ;  /* 0x0000000203027212 */ /* 0x000fce00078efe04 */
.L_x_16919:
[----:B------:R-:W-:Y:S05]  /*fcb0*/  BSYNC B0 ;  /* 0x0000000000007941 */ /* 0x000fea0003800000 */
.L_x_16918:
[----:B------:R-:W0:Y:S02]  /*fcc0*/  F2I.S64.TRUNC R2, R2 ;  /* 0x0000000200027311 */ /* 0x000e24000020d900 */
[----:B0-----:R-:W-:Y:S01]  /*fcd0*/  PRMT R0, R2, 0x7610, R0 ;  /* 0x0000761002007816 */ /* 0x001fe20000000000 */
[----:B------:R-:W-:Y:S06]  /*fce0*/  BRA `(.L_x_16899) ;  /* 0x00000000009c7947 */ /* 0x000fec0003800000 */
.L_x_16911:
        /* <DEDUP_REMOVED lines=14> */
.L_x_16925:
[----:B------:R-:W-:Y:S05]  /*fdd0*/  BSYNC B0 ;  /* 0x0000000000007941 */ /* 0x000fea0003800000 */
.L_x_16924:
[----:B------:R-:W0:Y:S02]  /*fde0*/  F2I.S64.TRUNC R2, R2 ;  /* 0x0000000200027311 */ /* 0x000e24000020d900 */
[----:B0-----:R-:W-:Y:S01]  /*fdf0*/  PRMT R0, R2, 0x7610, R0 ;  /* 0x0000761002007816 */ /* 0x001fe20000000000 */
[----:B------:R-:W-:Y:S06]  /*fe00*/  BRA `(.L_x_16899) ;  /* 0x0000000000547947 */ /* 0x000fec0003800000 */
.L_x_16898:
        /* <DEDUP_REMOVED lines=16> */
.L_x_16926:
[----:B------:R-:W-:Y:S01]  /*ff10*/  PRMT R0, RZ, 0x7610, R0 ;  /* 0x00007610ff007816 */ /* 0x000fe20000000000 */
[----:B------:R-:W-:Y:S06]  /*ff20*/  BRA `(.L_x_16899) ;  /* 0x00000000000c7947 */ /* 0x000fec0003800000 */
.L_x_16923:
[----:B------:R0:W5:Y:S01]  /*ff30*/  LDG.E.U8 R0, desc[UR36][R4.64] ;  /* 0x0000002404007981 */ /* 0x000162000c1e1100 */
[----:B------:R-:W-:Y:S05]  /*ff40*/  BRA `(.L_x_16899) ;  /* 0x0000000000047947 */ /* 0x000fea0003800000 */
.L_x_16922:
[----:B------:R0:W5:Y:S02]  /*ff50*/  LDG.E.U8 R0, desc[UR36][R4.64] ;  /* 0x0000002404007981 */ /* 0x000164000c1e1100 */
.L_x_16899:
        /* <DEDUP_REMOVED lines=15> */
.L_x_16930:
[----:B------:R-:W-:Y:S01]  /*10050*/  STG.E.U8 desc[UR36][R16.64], R3 ;  /* 0x0000000310007986 */ /* 0x000fe2000c101124 */
[----:B------:R-:W-:Y:S05]  /*10060*/  EXIT ;  /* 0x000000000000794d */ /* 0x000fea0003800000 */
.L_x_16929:
        /* <DEDUP_REMOVED lines=10> */
.L_x_16933:
[----:B------:R-:W-:-:S05]  /*10110*/  LOP3.LUT R3, R3, 0xff, RZ, 0xc0, !PT ;  /* 0x000000ff03037812 */ /* 0x000fca00078ec0ff */
[----:B------:R-:W-:Y:S01]  /*10120*/  STG.E desc[UR36][R16.64], R3 ;  /* 0x0000000310007986 */ /* 0x000fe2000c101924 */
[----:B------:R-:W-:Y:S05]  /*10130*/  EXIT ;  /* 0x000000000000794d */ /* 0x000fea0003800000 */
.L_x_16932:
[----:B------:R-:W-:-:S05]  /*10140*/  LOP3.LUT R3, R3, 0xff, RZ, 0xc0, !PT ;  /* 0x000000ff03037812 */ /* 0x000fca00078ec0ff */
[----:B------:R-:W-:Y:S01]  /*10150*/  STG.E.U16 desc[UR36][R16.64], R3 ;  /* 0x0000000310007986 */ /* 0x000fe2000c101524 */
[----:B------:R-:W-:Y:S05]  /*10160*/  EXIT ;  /* 0x000000000000794d */ /* 0x000fea0003800000 */
.L_x_16928:
        /* <DEDUP_REMOVED lines=10> */
.L_x_16935:
[----:B------:R-:W-:-:S04]  /*10210*/  LOP3.LUT R3, R3, 0xff, RZ, 0xc0, !PT ;  /* 0x000000ff03037812 */ /* 0x000fc800078ec0ff */
[----:B------:R-:W0:Y:S02]  /*10220*/  I2F.U16 R0, R3 ;  /* 0x0000000300007306 */ /* 0x000e240000101000 */
[----:B0-----:R-:W-:-:S05]  /*10230*/  F2FP.F16.F32.PACK_AB R0, RZ, R0 ;  /* 0x00000000ff00723e */ /* 0x001fca00000000ff */
[----:B------:R-:W-:Y:S01]  /*10240*/  STG.E.U16 desc[UR36][R16.64], R0 ;  /* 0x0000000010007986 */ /* 0x000fe2000c101524 */
[----:B------:R-:W-:Y:S05]  /*10250*/  EXIT ;  /* 0x000000000000794d */ /* 0x000fea0003800000 */
.L_x_16934:
        /* <DEDUP_REMOVED lines=11> */
.L_x_16937:
[----:B------:R-:W-:-:S06]  /*10310*/  LOP3.LUT R3, R3, 0xff, RZ, 0xc0, !PT ;  /* 0x000000ff03037812 */ /* 0x000fcc00078ec0ff */
[----:B------:R-:W0:Y:S02]  /*10320*/  I2F.U16 R3, R3 ;  /* 0x0000000300037306 */ /* 0x000e240000101000 */
[----:B0-----:R-:W-:-:S04]  /*10330*/  F2FP.F16.F32.PACK_AB R3, RZ, R3 ;  /* 0x00000003ff03723e */ /* 0x001fc800000000ff */
[----:B------:R-:W-:-:S05]  /*10340*/  PRMT R3, R3, 0x5410, RZ ;  /* 0x0000541003037816 */ /* 0x000fca00000000ff */
[----:B------:R-:W-:Y:S01]  /*10350*/  STG.E desc[UR36][R16.64], R3 ;  /* 0x0000000310007986 */ /* 0x000fe2000c101924 */
[----:B------:R-:W-:Y:S05]  /*10360*/  EXIT ;  /* 0x000000000000794d */ /* 0x000fea0003800000 */
.L_x_16936:
[----:B------:R-:W-:-:S06]  /*10370*/  LOP3.LUT R3, R3, 0xff, RZ, 0xc0, !PT ;  /* 0x000000ff03037812 */ /* 0x000fcc00078ec0ff */
[----:B------:R-:W0:Y:S02]  /*10380*/  I2F.F64.U16 R2, R3 ;  /* 0x0000000300027312 */ /* 0x000e240000101800 */
[----:B0-----:R-:W-:Y:S01]  /*10390*/  STG.E.64 desc[UR36][R16.64], R2 ;  /* 0x0000000210007986 */ /* 0x001fe2000c101b24 */
[----:B------:R-:W-:Y:S05]  /*103a0*/  EXIT ;  /* 0x000000000000794d */ /* 0x000fea0003800000 */
.L_x_16927:
        /* <DEDUP_REMOVED lines=12> */
.L_x_16940:
[----:B------:R-:W-:Y:S02]  /*10470*/  LOP3.LUT R4, R3, 0xff, RZ, 0xc0, !PT ;  /* 0x000000ff03047812 */ /* 0x000fe400078ec0ff */
[----:B------:R-:W-:-:S04]  /*10480*/  CS2R R6, SRZ ;  /* 0x0000000000067805 */ /* 0x000fc8000001ff00 */
[----:B------:R-:W0:Y:S02]  /*10490*/  I2F.F64.U16 R4, R4 ;  /* 0x0000000400047312 */ /* 0x000e240000101800 */
[----:B0-----:R-:W-:Y:S01]  /*104a0*/  STG.E.128 desc[UR36][R16.64], R4 ;  /* 0x0000000410007986 */ /* 0x001fe2000c101d24 */
[----:B------:R-:W-:Y:S05]  /*104b0*/  EXIT ;  /* 0x000000000000794d */ /* 0x000fea0003800000 */
.L_x_16939:
        /* <DEDUP_REMOVED lines=22> */
.L_x_16944:
[----:B------:R-:W-:Y:S05]  /*10620*/  BSYNC B0 ;  /* 0x0000000000007941 */ /* 0x000fea0003800000 */
.L_x_16943:
[----:B------:R-:W-:-:S05]  /*10630*/  LOP3.LUT R3, R0, R3, RZ, 0xfc, !PT ;  /* 0x0000000300037212 */ /* 0x000fca00078efcff */
[----:B------:R-:W-:Y:S01]  /*10640*/  STG.E.U8 desc[UR36][R16.64], R3 ;  /* 0x0000000310007986 */ /* 0x000fe2000c101124 */
[----:B------:R-:W-:Y:S05]  /*10650*/  EXIT ;  /* 0x000000000000794d */ /* 0x000fea0003800000 */
.L_x_16942:
        /* <DEDUP_REMOVED lines=14> */
.L_x_16946:
[----:B------:R-:W-:Y:S01]  /*10740*/  IMAD.MOV.U32 R0, RZ, RZ, 0x7f ;  /* 0x0000007fff007424 */ /* 0x000fe200078e00ff */
[----:B------:R-:W-:-:S04]  /*10750*/  ISETP.GT.U32.AND P0, PT, R2, 0x7f800000, PT ;  /* 0x7f8000000200780c */ /* 0x000fc80003f04070 */
[----:B------:R-:W-:-:S09]  /*10760*/  SEL R0, R0, 0x7c, P0 ;  /* 0x0000007c00007807 */ /* 0x000fd20000000000 */
.L_x_16947:
[----:B------:R-:W-:Y:S05]  /*10770*/  BSYNC B0 ;  /* 0x0000000000007941 */ /* 0x000fea0003800000 */
.L_x_16945:
[----:B------:R-:W-:-:S04]  /*10780*/  LOP3.LUT R2, R3, 0x80000000, RZ, 0xc0, !PT ;  /* 0x8000000003027812 */ /* 0x000fc800078ec0ff */
[----:B------:R-:W-:-:S04]  /*10790*/  SHF.R.U32.HI R3, RZ, 0x18, R2 ;  /* 0x00000018ff037819 */ /* 0x000fc80000011602 */
[----:B------:R-:W-:-:S05]  /*107a0*/  LOP3.LUT R3, R0, R3, RZ, 0xfc, !PT ;  /* 0x0000000300037212 */ /* 0x000fca00078efcff */
[----:B------:R-:W-:Y:S01]  /*107b0*/  STG.E.U8 desc[UR36][R16.64], R3 ;  /* 0x0000000310007986 */ /* 0x000fe2000c101124 */
[----:B------:R-:W-:Y:S05]  /*107c0*/  EXIT ;  /* 0x000000000000794d */ /* 0x000fea0003800000 */
.L_x_16941:
[----:B------:R-:W-:-:S04]  /*107d0*/  LOP3.LUT R3, R3, 0xff, RZ, 0xc0, !PT ;  /* 0x000000ff03037812 */ /* 0x000fc800078ec0ff */
[----:B------:R-:W0:Y:S02]  /*107e0*/  I2F.U16 R0, R3 ;  /* 0x0000000300007306 */ /* 0x000e240000101000 */
[----:B0-----:R-:W-:-:S05]  /*107f0*/  F2FP.BF16.F32.PACK_AB R0, RZ, R0 ;  /* 0x00000000ff00723e */ /* 0x001fca00000010ff */
[----:B------:R-:W-:Y:S01]  /*10800*/  STG.E.U16 desc[UR36][R16.64], R0 ;  /* 0x0000000010007986 */ /* 0x000fe2000c101524 */
[----:B------:R-:W-:Y:S05]  /*10810*/  EXIT ;  /* 0x000000000000794d */ /* 0x000fea0003800000 */
.L_x_16938:
        /* <DEDUP_REMOVED lines=11> */
.L_x_16950:
        /* <DEDUP_REMOVED lines=18> */
.L_x_16953:
[----:B------:R-:W-:-:S04]  /*109f0*/  LOP3.LUT R2, R3, 0x80000000, RZ, 0xc0, !PT ;  /* 0x8000000003027812 */ /* 0x000fc800078ec0ff */
[----:B------:R-:W-:-:S04]  /*10a00*/  SHF.R.U32.HI R3, RZ, 0x18, R2 ;  /* 0x00000018ff037819 */ /* 0x000fc80000011602 */
[----:B------:R-:W-:-:S04]  /*10a10*/  LOP3.LUT R0, R0, R3, RZ, 0xfc, !PT ;  /* 0x0000000300007212 */ /* 0x000fc800078efcff */
[----:B------:R-:W-:-:S07]  /*10a20*/  PRMT R8, R0, 0x7610, R8 ;  /* 0x0000761000087816 */ /* 0x000fce0000000008 */
.L_x_16952:
[----:B------:R-:W-:Y:S05]  /*10a30*/  BSYNC B0 ;  /* 0x0000000000007941 */ /* 0x000fea0003800000 */
.L_x_16951:
[----:B------:R-:W-:Y:S01]  /*10a40*/  STG.E.U8 desc[UR36][R16.64], R8 ;  /* 0x0000000810007986 */ /* 0x000fe2000c101124 */
[----:B------:R-:W-:Y:S05]  /*10a50*/  EXIT ;  /* 0x000000000000794d */ /* 0x000fea0003800000 */
.L_x_16949:
        /* <DEDUP_REMOVED lines=18> */
.L_x_16956:
[----:B------:R-:W-:-:S04]  /*10b80*/  LOP3.LUT R2, R3, 0x80000000, RZ, 0xc0, !PT ;  /* 0x8000000003027812 */ /* 0x000fc800078ec0ff */
[----:B------:R-:W-:-:S04]  /*10b90*/  SHF.R.U32.HI R3, RZ, 0x18, R2 ;  /* 0x00000018ff037819 */ /* 0x000fc80000011602 */
[----:B------:R-:W-:-:S04]  /*10ba0*/  LOP3.LUT R0, R0, R3, RZ, 0xfc, !PT ;  /* 0x0000000300007212 */ /* 0x000fc800078efcff */
[----:B------:R-:W-:-:S07]  /*10bb0*/  PRMT R8, R0, 0x7610, R8 ;  /* 0x0000761000087816 */ /* 0x000fce0000000008 */
.L_x_16955:
[----:B------:R-:W-:Y:S05]  /*10bc0*/  BSYNC B0 ;  /* 0x0000000000007941 */ /* 0x000fea0003800000 */
.L_x_16954:
[----:B------:R-:W-:Y:S01]  /*10bd0*/  STG.E.U8 desc[UR36][R16.64], R8 ;  /* 0x0000000810007986 */ /* 0x000fe2000c101124 */
[----:B------:R-:W-:Y:S05]  /*10be0*/  EXIT ;  /* 0x000000000000794d */ /* 0x000fea0003800000 */
.L_x_16948:
        /* <DEDUP_REMOVED lines=23> */
.L_x_16931:
        /* <DEDUP_REMOVED lines=16> */
.L_x_16959:
[----:B------:R-:W-:Y:S05]  /*10e60*/  EXIT ;  /* 0x000000000000794d */ /* 0x000fea0003800000 */
.L_x_16958:
[----:B------:R-:W-:Y:S01]  /*10e70*/  LOP3.LUT R2, R3, 0xff, RZ, 0xc0, !PT ;  /* 0x000000ff03027812 */ /* 0x000fe200078ec0ff */
[----:B------:R-:W-:-:S05]  /*10e80*/  IMAD.MOV.U32 R3, RZ, RZ, RZ ;  /* 0x000000ffff037224 */ /* 0x000fca00078e00ff */
[----:B------:R-:W-:Y:S01]  /*10e90*/  STG.E.64 desc[UR36][R16.64], R2 ;  /* 0x0000000210007986 */ /* 0x000fe2000c101b24 */
[----:B------:R-:W-:Y:S05]  /*10ea0*/  EXIT ;  /* 0x000000000000794d */ /* 0x000fea0003800000 */
.L_x_16957:
[----:B------:R-:W-:-:S05]  /*10eb0*/  LOP3.LUT R3, R3, 0xff, RZ, 0xc0, !PT ;  /* 0x000000ff03037812 */ /* 0x000fca00078ec0ff */
[----:B------:R-:W-:Y:S01]  /*10ec0*/  STG.E desc[UR36][R16.64], R3 ;  /* 0x0000000310007986 */ /* 0x000fe2000c101924 */
[----:B------:R-:W-:Y:S05]  /*10ed0*/  EXIT ;  /* 0x000000000000794d */ /* 0x000fea0003800000 */
.L_x_16960:
        /* <DEDUP_REMOVED lines=10> */
.L_x_26281:


//--------------------- .text._ZN2at6native27unrolled_elementwise_kernelINS0_13BinaryFunctorIhhhNS0_16BitwiseOrFunctorIhEEEESt5arrayIPcLm3EELi4E23TrivialOffsetCalculatorILi2EjES9_ILi1EjENS0_6memory12LoadWithCastILi2EEENSC_13StoreWithCastILi1EEEEEviT_T0_T2_T3_T4_T5_ --------------------------
	.section	.text._ZN2at6native27unrolled_elementwise_kernelINS0_13BinaryFunctorIhhhNS0_16BitwiseOrFunctorIhEEEESt5arrayIPcLm3EELi4E23TrivialOffsetCalculatorILi2EjES9_ILi1EjENS0_6memory12LoadWithCastILi2EEENSC_13StoreWithCastILi1EEEEEviT_T0_T2_T3_T4_T5_,"ax",@progbits
	.align	128
        .global         _ZN2at6native27unrolled_elementwise_kernelINS0_13BinaryFunctorIhhhNS0_16BitwiseOrFunctorIhEEEESt5arrayIPcLm3EELi4E23TrivialOffsetCalculatorILi2EjES9_ILi1EjENS0_6memory12LoadWithCastILi2EEENSC_13StoreWithCastILi1EEEEEviT_T0_T2_T3_T4_T5_
        .type           _ZN2at6native27unrolled_elementwise_kernelINS0_13BinaryFunctorIhhhNS0_16BitwiseOrFunctorIhEEEESt5arrayIPcLm3EELi4E23TrivialOffsetCalculatorILi2EjES9_ILi1EjENS0_6memory12LoadWithCastILi2EEENSC_13StoreWithCastILi1EEEEEviT_T0_T2_T3_T4_T5_,@function
        .size           _ZN2at6native27unrolled_elementwise_kernelINS0_13BinaryFunctorIhhhNS0_16BitwiseOrFunctorIhEEEESt5arrayIPcLm3EELi4E23TrivialOffsetCalculatorILi2EjES9_ILi1EjENS0_6memory12LoadWithCastILi2EEENSC_13StoreWithCastILi1EEEEEviT_T0_T2_T3_T4_T5_,(.L_x_26282 - _ZN2at6native27unrolled_elementwise_kernelINS0_13BinaryFunctorIhhhNS0_16BitwiseOrFunctorIhEEEESt5arrayIPcLm3EELi4E23TrivialOffsetCalculatorILi2EjES9_ILi1EjENS0_6memory12LoadWithCastILi2EEENSC_13StoreWithCastILi1EEEEEviT_T0_T2_T3_T4_T5_)
        .other          _ZN2at6native27unrolled_elementwise_kernelINS0_13BinaryFunctorIhhhNS0_16BitwiseOrFunctorIhEEEESt5arrayIPcLm3EELi4E23TrivialOffsetCalculatorILi2EjES9_ILi1EjENS0_6memory12LoadWithCastILi2EEENSC_13StoreWithCastILi1EEEEEviT_T0_T2_T3_T4_T5_,@"STO_CUDA_ENTRY STV_DEFAULT"
_ZN2at6native27unrolled_elementwise_kernelINS0_13BinaryFunctorIhhhNS0_16BitwiseOrFunctorIhEEEESt5arrayIPcLm3EELi4E23TrivialOffsetCalculatorILi2EjES9_ILi1EjENS0_6memory12LoadWithCastILi2EEENSC_13StoreWithCastILi1EEEEEviT_T0_T2_T3_T4_T5_:
.text._ZN2at6native27unrolled_elementwise_kernelINS0_13BinaryFunctorIhhhNS0_16BitwiseOrFunctorIhEEEESt5arrayIPcLm3EELi4E23TrivialOffsetCalculatorILi2EjES9_ILi1EjENS0_6memory12LoadWithCastILi2EEENSC_13StoreWithCastILi1EEEEEviT_T0_T2_T3_T4_T5_:
        /* <DEDUP_REMOVED lines=33> */
.L_x_16966:
[----:B------:R3:W5:Y:S01]  /*0210*/  LDG.E.U8 R22, desc[UR36][R6.64] ;  /* 0x0000002406167981 */ /* 0x000762000c1e1100 */
[----:B------:R-:W-:Y:S05]  /*0220*/  BRA `(.L_x_16968) ;  /* 0x0000000c00687947 */ /* 0x000fea0003800000 */
.L_x_16965:
        /* <DEDUP_REMOVED lines=8> */
.L_x_16970:
[----:B------:R1:W5:Y:S01]  /*02b0*/  LDG.E.U8 R22, desc[UR36][R6.64] ;  /* 0x0000002406167981 */ /* 0x000362000c1e1100 */
[----:B------:R-:W-:Y:S05]  /*02c0*/  BRA `(.L_x_16968) ;  /* 0x0000000c00407947 */ /* 0x000fea0003800000 */
.L_x_16969:
[----:B------:R2:W5:Y:S01]  /*02d0*/  LDG.E.U16 R22, desc[UR36][R6.64] ;  /* 0x0000002406167981 */ /* 0x000562000c1e1500 */
[----:B------:R-:W-:Y:S05]  /*02e0*/  BRA `(.L_x_16968) ;  /* 0x0000000c00387947 */ /* 0x000fea0003800000 */
.L_x_16964:
        /* <DEDUP_REMOVED lines=10> */
.L_x_16972:
[----:B------:R-:W2:Y:S02]  /*0390*/  LDG.E.U16 R4, desc[UR36][R6.64] ;  /* 0x0000002406047981 */ /* 0x000ea4000c1e1500 */
[----:B--2---:R-:W-:-:S06]  /*03a0*/  HADD2.F32 R4, -RZ, R4.H0_H0 ;  /* 0x20000004ff047230 */ /* 0x004fcc0000004100 */
[----:B------:R-:W0:Y:S02]  /*03b0*/  F2I.S64.TRUNC R4, R4 ;  /* 0x0000000400047311 */ /* 0x000e24000020d900 */
[----:B0-----:R-:W-:Y:S01]  /*03c0*/  PRMT R22, R4, 0x7610, R22 ;  /* 0x0000761004167816 */ /* 0x001fe20000000016 */
[----:B------:R-:W-:Y:S06]  /*03d0*/  BRA `(.L_x_16968) ;  /* 0x0000000800fc7947 */ /* 0x000fec0003800000 */
.L_x_16971:
        /* <DEDUP_REMOVED lines=10> */
.L_x_16974:
[----:B------:R-:W2:Y:S02]  /*0480*/  LDG.E.U16 R6, desc[UR36][R6.64] ;  /* 0x0000002406067981 */ /* 0x000ea4000c1e1500 */
[----:B--2---:R-:W-:-:S06]  /*0490*/  HADD2.F32 R4, -RZ, R6.H0_H0 ;  /* 0x20000006ff047230 */ /* 0x004fcc0000004100 */
[----:B------:R-:W0:Y:S02]  /*04a0*/  F2I.S64.TRUNC R4, R4 ;  /* 0x0000000400047311 */ /* 0x000e24000020d900 */
[----:B0-----:R-:W-:Y:S01]  /*04b0*/  PRMT R22, R4, 0x7610, R22 ;  /* 0x0000761004167816 */ /* 0x001fe20000000016 */
[----:B------:R-:W-:Y:S06]  /*04c0*/  BRA `(.L_x_16968) ;  /* 0x0000000800c07947 */ /* 0x000fec0003800000 */
.L_x_16973:
[----:B------:R-:W2:Y:S02]  /*04d0*/  LDG.E.64 R4, desc[UR36][R6.64] ;  /* 0x0000002406047981 */ /* 0x000ea4000c1e1b00 */
[----:B--2---:R-:W0:Y:S02]  /*04e0*/  F2I.S64.F64.TRUNC R4, R4 ;  /* 0x0000000400047311 */ /* 0x004e24000030d900 */
[----:B0-----:R-:W-:Y:S01]  /*04f0*/  PRMT R22, R4, 0x7610, R22 ;  /* 0x0000761004167816 */ /* 0x001fe20000000016 */
[----:B------:R-:W-:Y:S06]  /*0500*/  BRA `(.L_x_16968) ;  /* 0x0000000800b07947 */ /* 0x000fec0003800000 */
.L_x_16963:
        /* <DEDUP_REMOVED lines=12> */
.L_x_16977:
[----:B------:R-:W2:Y:S02]  /*05d0*/  LDG.E.64 R6, desc[UR36][R6.64] ;  /* 0x0000002406067981 */ /* 0x000ea4000c1e1b00 */
[----:B--2---:R-:W0:Y:S02]  /*05e0*/  F2I.S64.F64.TRUNC R4, R6 ;  /* 0x0000000600047311 */ /* 0x004e24000030d900 */
[----:B0-----:R-:W-:Y:S01]  /*05f0*/  PRMT R22, R4, 0x7610, R22 ;  /* 0x0000761004167816 */ /* 0x001fe20000000016 */
[----:B------:R-:W-:Y:S06]  /*0600*/  BRA `(.L_x_16968) ;  /* 0x0000000800707947 */ /* 0x000fec0003800000 */
.L_x_16976:
        /* <DEDUP_REMOVED lines=28> */
.L_x_16979:
        /* <DEDUP_REMOVED lines=16> */
.L_x_16978:
[----:B------:R-:W2:Y:S02]  /*08d0*/  LDG.E.U16 R4, desc[UR36][R6.64] ;  /* 0x0000002406047981 */ /* 0x000ea4000c1e1500 */
[----:B--2---:R-:W-:-:S06]  /*08e0*/  IMAD.U32 R4, R4, 0x10000, RZ ;  /* 0x0001000004047824 */ /* 0x004fcc00078e00ff */
[----:B------:R-:W0:Y:S02]  /*08f0*/  F2I.S64.TRUNC R4, R4 ;  /* 0x0000000400047311 */ /* 0x000e24000020d900 */
[----:B0-----:R-:W-:Y:S01]  /*0900*/  PRMT R22, R4, 0x7610, R22 ;  /* 0x0000761004167816 */ /* 0x001fe20000000016 */
[----:B------:R-:W-:Y:S06]  /*0910*/  BRA `(.L_x_16968) ;  /* 0x0000000400ac7947 */ /* 0x000fec0003800000 */
.L_x_16975:
        /* <DEDUP_REMOVED lines=10> */
.L_x_16982:
        /* <DEDUP_REMOVED lines=21> */
.L_x_16986:
[----:B------:R-:W-:Y:S05]  /*0b10*/  BSYNC B1 ;  /* 0x0000000000017941 */ /* 0x000fea0003800000 */
.L_x_16985:
[----:B------:R-:W-:Y:S01]  /*0b20*/  IMAD.SHL.U32 R3, R3, 0x100000, RZ ;  /* 0x0010000003037824 */ /* 0x000fe200078e00ff */
[----:B------:R-:W-:-:S04]  /*0b30*/  LEA R5, R0, 0x3b800000, 0x17 ;  /* 0x3b80000000057811 */ /* 0x000fc800078eb8ff */
[----:B------:R-:W-:-:S07]  /*0b40*/  LOP3.LUT R4, R5, R3, R6, 0xfe, !PT ;  /* 0x0000000305047212 */ /* 0x000fce00078efe06 */
.L_x_16984:
[----:B------:R-:W-:Y:S05]  /*0b50*/  BSYNC B0 ;  /* 0x0000000000007941 */ /* 0x000fea0003800000 */
.L_x_16983:
[----:B------:R-:W0:Y:S02]  /*0b60*/  F2I.S64.TRUNC R4, R4 ;  /* 0x0000000400047311 */ /* 0x000e24000020d900 */
[----:B0-----:R-:W-:Y:S01]  /*0b70*/  PRMT R22, R4, 0x7610, R22 ;  /* 0x0000761004167816 */ /* 0x001fe20000000016 */
[----:B------:R-:W-:Y:S06]  /*0b80*/  BRA `(.L_x_16968) ;  /* 0x0000000400107947 */ /* 0x000fec0003800000 */
.L_x_16981:
        /* <DEDUP_REMOVED lines=21> */
.L_x_16990:
[----:B------:R-:W-:Y:S05]  /*0ce0*/  BSYNC B1 ;  /* 0x0000000000017941 */ /* 0x000fea0003800000 */
.L_x_16989:
[----:B------:R-:W-:Y:S01]  /*0cf0*/  IMAD.SHL.U32 R3, R3, 0x200000, RZ ;  /* 0x0020000003037824 */ /* 0x000fe200078e00ff */
[----:B------:R-:W-:-:S04]  /*0d00*/  LEA R5, R0, 0x37800000, 0x17 ;  /* 0x3780000000057811 */ /* 0x000fc800078eb8ff */
[----:B------:R-:W-:-:S07]  /*0d10*/  LOP3.LUT R4, R5, R3, R6, 0xfe, !PT ;  /* 0x0000000305047212 */ /* 0x000fce00078efe06 */
.L_x_16988:
[----:B------:R-:W-:Y:S05]  /*0d20*/  BSYNC B0 ;  /* 0x0000000000007941 */ /* 0x000fea0003800000 */
.L_x_16987:
[----:B------:R-:W0:Y:S02]  /*0d30*/  F2I.S64.TRUNC R4, R4 ;  /* 0x0000000400047311 */ /* 0x000e24000020d900 */
[----:B0-----:R-:W-:Y:S01]  /*0d40*/  PRMT R22, R4, 0x7610, R22 ;  /* 0x0000761004167816 */ /* 0x001fe20000000016 */
[----:B------:R-:W-:Y:S06]  /*0d50*/  BRA `(.L_x_16968) ;  /* 0x00000000009c7947 */ /* 0x000fec0003800000 */
.L_x_16980:
        /* <DEDUP_REMOVED lines=14> */
.L_x_16994:
[----:B------:R-:W-:Y:S05]  /*0e40*/  BSYNC B0 ;  /* 0x0000000000007941 */ /* 0x000fea0003800000 */
.L_x_16993:
[----:B------:R-:W0:Y:S02]  /*0e50*/  F2I.S64.TRUNC R4, R4 ;  /* 0x0000000400047311 */ /* 0x000e24000020d900 */
[----:B0-----:R-:W-:Y:S01]  /*0e60*/  PRMT R22, R4, 0x7610, R22 ;  /* 0x0000761004167816 */ /* 0x001fe20000000016 */
[----:B------:R-:W-:Y:S06]  /*0e70*/  BRA `(.L_x_16968) ;  /* 0x0000000000547947 */ /* 0x000fec0003800000 */
.L_x_16967:
        /* <DEDUP_REMOVED lines=16> */
.L_x_16995:
[----:B------:R-:W-:Y:S01]  /*0f80*/  PRMT R22, RZ, 0x7610, R22 ;  /* 0x00007610ff167816 */ /* 0x000fe20000000016 */
[----:B------:R-:W-:Y:S06]  /*0f90*/  BRA `(.L_x_16968) ;  /* 0x00000000000c7947 */ /* 0x000fec0003800000 */
.L_x_16992:
[----:B------:R0:W5:Y:S01]  /*0fa0*/  LDG.E.U8 R22, desc[UR36][R6.64] ;  /* 0x0000002406167981 */ /* 0x000162000c1e1100 */
[----:B------:R-:W-:Y:S05]  /*0fb0*/  BRA `(.L_x_16968) ;  /* 0x0000000000047947 */ /* 0x000fea0003800000 */
.L_x_16991:
[----:B------:R0:W5:Y:S02]  /*0fc0*/  LDG.E.U8 R22, desc[UR36][R6.64] ;  /* 0x0000002406167981 */ /* 0x000164000c1e1100 */
.L_x_16968:
        /* <DEDUP_REMOVED lines=18> */
.L_x_16999:
[----:B------:R1:W5:Y:S01]  /*10f0*/  LDG.E.U8 R25, desc[UR36][R6.64] ;  /* 0x0000002406197981 */ /* 0x000362000c1e1100 */
[----:B------:R-:W-:Y:S05]  /*1100*/  BRA `(.L_x_17001) ;  /* 0x0000000c00647947 */ /* 0x000fea0003800000 */
.L_x_16998:
        /* <DEDUP_REMOVED lines=8> */
.L_x_17003:
[----:B------:R3:W5:Y:S01]  /*1190*/  LDG.E.U8 R25, desc[UR36][R6.64] ;  /* 0x0000002406197981 */ /* 0x000762000c1e1100 */
[----:B------:R-:W-:Y:S05]  /*11a0*/  BRA `(.L_x_17001) ;  /* 0x0000000c003c7947 */ /* 0x000fea0003800000 */
.L_x_17002:
[----:B------:R2:W5:Y:S01]  /*11b0*/  LDG.E.U16 R25, desc[UR36][R6.64] ;  /* 0x0000002406197981 */ /* 0x000562000c1e1500 */
[----:B------:R-:W-:Y:S05]  /*11c0*/  BRA `(.L_x_17001) ;  /* 0x0000000c00347947 */ /* 0x000fea0003800000 */
.L_x_16997:
        /* <DEDUP_REMOVED lines=10> */
.L_x_17005:
[----:B------:R-:W2:Y:S02]  /*1270*/  LDG.E.U16 R4, desc[UR36][R6.64] ;  /* 0x0000002406047981 */ /* 0x000ea4000c1e1500 */
[----:B--2---:R-:W-:-:S06]  /*1280*/  HADD2.F32 R4, -RZ, R4.H0_H0 ;  /* 0x20000004ff047230 */ /* 0x004fcc0000004100 */
[----:B------:R-:W0:Y:S02]  /*1290*/  F2I.S64.TRUNC R4, R4 ;  /* 0x0000000400047311 */ /* 0x000e24000020d900 */
[----:B0-----:R-:W-:Y:S01]  /*12a0*/  PRMT R25, R4, 0x7610, R25 ;  /* 0x0000761004197816 */ /* 0x001fe20000000019 */
[----:B------:R-:W-:Y:S06]  /*12b0*/  BRA `(.L_x_17001) ;  /* 0x0000000800f87947 */ /* 0x000fec0003800000 */
.L_x_17004:
        /* <DEDUP_REMOVED lines=10> */
.L_x_17007:
[----:B------:R-:W2:Y:S02]  /*1360*/  LDG.E.U16 R6, desc[UR36][R6.64] ;  /* 0x0000002406067981 */ /* 0x000ea4000c1e1500 */
[----:B--2---:R-:W-:-:S06]  /*1370*/  HADD2.F32 R4, -RZ, R6.H0_H0 ;  /* 0x20000006ff047230 */ /* 0x004fcc0000004100 */
[----:B------:R-:W0:Y:S02]  /*1380*/  F2I.S64.TRUNC R4, R4 ;  /* 0x0000000400047311 */ /* 0x000e24000020d900 */
[----:B0-----:R-:W-:Y:S01]  /*1390*/  PRMT R25, R4, 0x7610, R25 ;  /* 0x0000761004197816 */ /* 0x001fe20000000019 */
[----:B------:R-:W-:Y:S06]  /*13a0*/  BRA `(.L_x_17001) ;  /* 0x0000000800bc7947 */ /* 0x000fec0003800000 */
.L_x_17006:
[----:B------:R-:W2:Y:S02]  /*13b0*/  LDG.E.64 R4, desc[UR36][R6.64] ;  /* 0x0000002406047981 */ /* 0x000ea4000c1e1b00 */
[----:B--2---:R-:W0:Y:S02]  /*13c0*/  F2I.S64.F64.TRUNC R4, R4 ;  /* 0x0000000400047311 */ /* 0x004e24000030d900 */
[----:B0-----:R-:W-:Y:S01]  /*13d0*/  PRMT R25, R4, 0x7610, R25 ;  /* 0x0000761004197816 */ /* 0x001fe20000000019 */
[----:B------:R-:W-:Y:S06]  /*13e0*/  BRA `(.L_x_17001) ;  /* 0x0000000800ac7947 */ /* 0x000fec0003800000 */
.L_x_16996:
        /* <DEDUP_REMOVED lines=12> */
.L_x_17010:
[----:B------:R-:W2:Y:S02]  /*14b0*/  LDG.E.64 R6, desc[UR36][R6.64] ;  /* 0x0000002406067981 */ /* 0x000ea4000c1e1b00 */
[----:B--2---:R-:W0:Y:S02]  /*14c0*/  F2I.S64.F64.TRUNC R4, R6 ;  /* 0x0000000600047311 */ /* 0x004e24000030d900 */
[----:B0-----:R-:W-:Y:S01]  /*14d0*/  PRMT R25, R4, 0x7610, R25 ;  /* 0x0000761004197816 */ /* 0x001fe20000000019 */
[----:B------:R-:W-:Y:S06]  /*14e0*/  BRA `(.L_x_17001) ;  /* 0x00000008006c7947 */ /* 0x000fec0003800000 */
.L_x_17009:
        /* <DEDUP_REMOVED lines=28> */
.L_x_17012:
        /* <DEDUP_REMOVED lines=15> */
.L_x_17011:
[----:B------:R-:W2:Y:S02]  /*17a0*/  LDG.E.U16 R4, desc[UR36][R6.64] ;  /* 0x0000002406047981 */ /* 0x000ea4000c1e1500 */
[----:B--2---:R-:W-:-:S06]  /*17b0*/  IMAD.U32 R4, R4, 0x10000, RZ ;  /* 0x0001000004047824 */ /* 0x004fcc00078e00ff */
[----:B------:R-:W0:Y:S02]  /*17c0*/  F2I.S64.TRUNC R4, R4 ;  /* 0x0000000400047311 */ /* 0x000e24000020d900 */
[----:B0-----:R-:W-:Y:S01]  /*17d0*/  PRMT R25, R4, 0x7610, R25 ;  /* 0x0000761004197816 */ /* 0x001fe20000000019 */
[----:B------:R-:W-:Y:S06]  /*17e0*/  BRA `(.L_x_17001) ;  /* 0x0000000400ac7947 */ /* 0x000fec0003800000 */
.L_x_17008:
        /* <DEDUP_REMOVED lines=10> */
.L_x_17015:
        /* <DEDUP_REMOVED lines=21> */
.L_x_17019:
[----:B------:R-:W-:Y:S05]  /*19e0*/  BSYNC B1 ;  /* 0x0000000000017941 */ /* 0x000fea0003800000 */
.L_x_17018:
[----:B------:R-:W-:Y:S01]  /*19f0*/  IMAD.SHL.U32 R3, R3, 0x100000, RZ ;  /* 0x0010000003037824 */ /* 0x000fe200078e00ff */
[----:B------:R-:W-:-:S04]  /*1a00*/  LEA R5, R0, 0x3b800000, 0x17 ;  /* 0x3b80000000057811 */ /* 0x000fc800078eb8ff */
[----:B------:R-:W-:-:S07]  /*1a10*/  LOP3.LUT R4, R5, R3, R6, 0xfe, !PT ;  /* 0x0000000305047212 */ /* 0x000fce00078efe06 */
.L_x_17017:
[----:B------:R-:W-:Y:S05]  /*1a20*/  BSYNC B0 ;  /* 0x0000000000007941 */ /* 0x000fea0003800000 */
.L_x_17016:
[----:B------:R-:W0:Y:S02]  /*1a30*/  F2I.S64.TRUNC R4, R4 ;  /* 0x0000000400047311 */ /* 0x000e24000020d900 */
[----:B0-----:R-:W-:Y:S01]  /*1a40*/  PRMT R25, R4, 0x7610, R25 ;  /* 0x0000761004197816 */ /* 0x001fe20000000019 */
[----:B------:R-:W-:Y:S06]  /*1a50*/  BRA `(.L_x_17001) ;  /* 0x0000000400107947 */ /* 0x000fec0003800000 */
.L_x_17014:
        /* <DEDUP_REMOVED lines=21> */
.L_x_17023:
[----:B------:R-:W-:Y:S05]  /*1bb0*/  BSYNC B1 ;  /* 0x0000000000017941 */ /* 0x000fea0003800000 */
.L_x_17022:
[----:B------:R-:W-:Y:S01]  /*1bc0*/  IMAD.SHL.U32 R3, R3, 0x200000, RZ ;  /* 0x0020000003037824 */ /* 0x000fe200078e00ff */
[----:B------:R-:W-:-:S04]  /*1bd0*/  LEA R5, R0, 0x37800000, 0x17 ;  /* 0x3780000000057811 */ /* 0x000fc800078eb8ff */
[----:B------:R-:W-:-:S07]  /*1be0*/  LOP3.LUT R4, R5, R3, R6, 0xfe, !PT ;  /* 0x0000000305047212 */ /* 0x000fce00078efe06 */
.L_x_17021:
[----:B------:R-:W-:Y:S05]  /*1bf0*/  BSYNC B0 ;  /* 0x0000000000007941 */ /* 0x000fea0003800000 */
.L_x_17020:
[----:B------:R-:W0:Y:S02]  /*1c00*/  F2I.S64.TRUNC R4, R4 ;  /* 0x0000000400047311 */ /* 0x000e24000020d900 */
[----:B0-----:R-:W-:Y:S01]  /*1c10*/  PRMT R25, R4, 0x7610, R25 ;  /* 0x0000761004197816 */ /* 0x001fe20000000019 */
[----:B------:R-:W-:Y:S06]  /*1c20*/  BRA `(.L_x_17001) ;  /* 0x00000000009c7947 */ /* 0x000fec0003800000 */
.L_x_17013:
        /* <DEDUP_REMOVED lines=14> */
.L_x_17027:
[----:B------:R-:W-:Y:S05]  /*1d10*/  BSYNC B0 ;  /* 0x0000000000007941 */ /* 0x000fea0003800000 */
.L_x_17026:
[----:B------:R-:W0:Y:S02]  /*1d20*/  F2I.S64.TRUNC R4, R4 ;  /* 0x0000000400047311 */ /* 0x000e24000020d900 */
[----:B0-----:R-:W-:Y:S01]  /*1d30*/  PRMT R25, R4, 0x7610, R25 ;  /* 0x0000761004197816 */ /* 0x001fe20000000019 */
[----:B------:R-:W-:Y:S06]  /*1d40*/  BRA `(.L_x_17001) ;  /* 0x0000000000547947 */ /* 0x000fec0003800000 */
.L_x_17000:
        /* <DEDUP_REMOVED lines=16> */
.L_x_17028:
[----:B------:R-:W-:Y:S01]  /*1e50*/  PRMT R25, RZ, 0x7610, R25 ;  /* 0x00007610ff197816 */ /* 0x000fe20000000019 */
[----:B------:R-:W-:Y:S06]  /*1e60*/  BRA `(.L_x_17001) ;  /* 0x00000000000c7947 */ /* 0x000fec0003800000 */
.L_x_17025:
[----:B------:R0:W5:Y:S01]  /*1e70*/  LDG.E.U8 R25, desc[UR36][R6.64] ;  /* 0x0000002406197981 */ /* 0x000162000c1e1100 */
[----:B------:R-:W-:Y:S05]  /*1e80*/  BRA `(.L_x_17001) ;  /* 0x0000000000047947 */ /* 0x000fea0003800000 */
.L_x_17024:
[----:B------:R0:W5:Y:S02]  /*1e90*/  LDG.E.U8 R25, desc[UR36][R6.64] ;  /* 0x0000002406197981 */ /* 0x000164000c1e1100 */
.L_x_17001:
[----:B------:R-:W1:Y:S02]  /*1ea0*/  S2R R29, SR_TID.X ;  /* 0x00000000001d7919 */ /* 0x000e640000002100 */
[----:B-1----:R-:W-:-:S07]  /*1eb0*/  VIADD R29, R29, 0x80 ;  /* 0x000000801d1d7836 */ /* 0x002fce0000000000 */
.L_x_16962:
[----:B------:R-:W-:Y:S05]  /*1ec0*/  BSYNC B6 ;  /* 0x0000000000067941 */ /* 0x000fea0003800000 */
.L_x_16961:
        /* <DEDUP_REMOVED lines=23> */
.L_x_17034:
[----:B------:R3:W5:Y:S01]  /*2040*/  LDG.E.U8 R28, desc[UR36][R6.64] ;  /* 0x00000024061c7981 */ /* 0x000762000c1e1100 */
[----:B------:R-:W-:Y:S05]  /*2050*/  BRA `(.L_x_17036) ;  /* 0x0000000c00647947 */ /* 0x000fea0003800000 */
.L_x_17033:
        /* <DEDUP_REMOVED lines=8> */
.L_x_17038:
[----:B------:R0:W5:Y:S01]  /*20e0*/  LDG.E.U8 R28, desc[UR36][R6.64] ;  /* 0x00000024061c7981 */ /* 0x000162000c1e1100 */
[----:B------:R-:W-:Y:S05]  /*20f0*/  BRA `(.L_x_17036) ;  /* 0x0000000c003c7947 */ /* 0x000fea0003800000 */
.L_x_17037:
[----:B------:R0:W5:Y:S01]  /*2100*/  LDG.E.U16 R28, desc[UR36][R6.64] ;  /* 0x00000024061c7981 */ /* 0x000162000c1e1500 */
[----:B------:R-:W-:Y:S05]  /*2110*/  BRA `(.L_x_17036) ;  /* 0x0000000c00347947 */ /* 0x000fea0003800000 */
.L_x_17032:
        /* <DEDUP_REMOVED lines=10> */
.L_x_17040:
[----:B------:R-:W2:Y:S02]  /*21c0*/  LDG.E.U16 R4, desc[UR36][R6.64] ;  /* 0x0000002406047981 */ /* 0x000ea4000c1e1500 */
[----:B--2---:R-:W-:-:S06]  /*21d0*/  HADD2.F32 R4, -RZ, R4.H0_H0 ;  /* 0x20000004ff047230 */ /* 0x004fcc0000004100 */
[----:B------:R-:W0:Y:S02]  /*21e0*/  F2I.S64.TRUNC R4, R4 ;  /* 0x0000000400047311 */ /* 0x000e24000020d900 */
[----:B0-----:R-:W-:Y:S01]  /*21f0*/  PRMT R28, R4, 0x7610, R28 ;  /* 0x00007610041c7816 */ /* 0x001fe2000000001c */
[----:B------:R-:W-:Y:S06]  /*2200*/  BRA `(.L_x_17036) ;  /* 0x0000000800f87947 */ /* 0x000fec0003800000 */
.L_x_17039:
        /* <DEDUP_REMOVED lines=10> */
.L_x_17042:
[----:B------:R-:W2:Y:S02]  /*22b0*/  LDG.E.U16 R6, desc[UR36][R6.64] ;  /* 0x0000002406067981 */ /* 0x000ea4000c1e1500 */
[----:B--2---:R-:W-:-:S06]  /*22c0*/  HADD2.F32 R4, -RZ, R6.H0_H0 ;  /* 0x20000006ff047230 */ /* 0x004fcc0000004100 */
[----:B------:R-:W0:Y:S02]  /*22d0*/  F2I.S64.TRUNC R4, R4 ;  /* 0x0000000400047311 */ /* 0x000e24000020d900 */
[----:B0-----:R-:W-:Y:S01]  /*22e0*/  PRMT R28, R4, 0x7610, R28 ;  /* 0x00007610041c7816 */ /* 0x001fe2000000001c */
[----:B------:R-:W-:Y:S06]  /*22f0*/  BRA `(.L_x_17036) ;  /* 0x0000000800bc7947 */ /* 0x000fec0003800000 */
.L_x_17041:
[----:B------:R-:W2:Y:S02]  /*2300*/  LDG.E.64 R4, desc[UR36][R6.64] ;  /* 0x0000002406047981 */ /* 0x000ea4000c1e1b00 */
[----:B--2---:R-:W0:Y:S02]  /*2310*/  F2I.S64.F64.TRUNC R4, R4 ;  /* 0x0000000400047311 */ /* 0x004e24000030d900 */
[----:B0-----:R-:W-:Y:S01]  /*2320*/  PRMT R28, R4, 0x7610, R28 ;  /* 0x00007610041c7816 */ /* 0x001fe2000000001c */
[----:B------:R-:W-:Y:S06]  /*2330*/  BRA `(.L_x_17036) ;  /* 0x0000000800ac7947 */ /* 0x000fec0003800000 */
.L_x_17031:
        /* <DEDUP_REMOVED lines=12> */
.L_x_17045:
[----:B------:R-:W2:Y:S02]  /*2400*/  LDG.E.64 R6, desc[UR36][R6.64] ;  /* 0x0000002406067981 */ /* 0x000ea4000c1e1b00 */
[----:B--2---:R-:W0:Y:S02]  /*2410*/  F2I.S64.F64.TRUNC R4, R6 ;  /* 0x0000000600047311 */ /* 0x004e24000030d900 */
[----:B0-----:R-:W-:Y:S01]  /*2420*/  PRMT R28, R4, 0x7610, R28 ;  /* 0x00007610041c7816 */ /* 0x001fe2000000001c */
[----:B------:R-:W-:Y:S06]  /*2430*/  BRA `(.L_x_17036) ;  /* 0x00000008006c7947 */ /* 0x000fec0003800000 */
.L_x_17044:
        /* <DEDUP_REMOVED lines=28> */
.L_x_17047:
        /* <DEDUP_REMOVED lines=15> */
.L_x_17046:
[----:B------:R-:W2:Y:S02]  /*26f0*/  LDG.E.U16 R4, desc[UR36][R6.64] ;  /* 0x0000002406047981 */ /* 0x000ea4000c1e1500 */
[----:B--2---:R-:W-:-:S06]  /*2700*/  IMAD.U32 R4, R4, 0x10000, RZ ;  /* 0x0001000004047824 */ /* 0x004fcc00078e00ff */
[----:B------:R-:W0:Y:S02]  /*2710*/  F2I.S64.TRUNC R4, R4 ;  /* 0x0000000400047311 */ /* 0x000e24000020d900 */
[----:B0-----:R-:W-:Y:S01]  /*2720*/  PRMT R28, R4, 0x7610, R28 ;  /* 0x00007610041c7816 */ /* 0x001fe2000000001c */
[----:B------:R-:W-:Y:S06]  /*2730*/  BRA `(.L_x_17036) ;  /* 0x0000000400ac7947 */ /* 0x000fec0003800000 */
.L_x_17043:
        /* <DEDUP_REMOVED lines=10> */
.L_x_17050:
        /* <DEDUP_REMOVED lines=21> */
.L_x_17054:
[----:B------:R-:W-:Y:S05]  /*2930*/  BSYNC B1 ;  /* 0x0000000000017941 */ /* 0x000fea0003800000 */
.L_x_17053:
[----:B------:R-:W-:Y:S01]  /*2940*/  IMAD.SHL.U32 R3, R3, 0x100000, RZ ;  /* 0x0010000003037824 */ /* 0x000fe200078e00ff */
[----:B------:R-:W-:-:S04]  /*2950*/  LEA R5, R0, 0x3b800000, 0x17 ;  /* 0x3b80000000057811 */ /* 0x000fc800078eb8ff */
[----:B------:R-:W-:-:S07]  /*2960*/  LOP3.LUT R4, R5, R3, R6, 0xfe, !PT ;  /* 0x0000000305047212 */ /* 0x000fce00078efe06 */
.L_x_17052:
[----:B------:R-:W-:Y:S05]  /*2970*/  BSYNC B0 ;  /* 0x0000000000007941 */ /* 0x000fea0003800000 */
.L_x_17051:
[----:B------:R-:W0:Y:S02]  /*2980*/  F2I.S64.TRUNC R4, R4 ;  /* 0x0000000400047311 */ /* 0x000e24000020d900 */
[----:B0-----:R-:W-:Y:S01]  /*2990*/  PRMT R28, R4, 0x7610, R28 ;  /* 0x00007610041c7816 */ /* 0x001fe2000000001c */
[----:B------:R-:W-:Y:S06]  /*29a0*/  BRA `(.L_x_17036) ;  /* 0x0000000400107947 */ /* 0x000fec0003800000 */
.L_x_17049:
        /* <DEDUP_REMOVED lines=21> */
.L_x_17058:
[----:B------:R-:W-:Y:S05]  /*2b00*/  BSYNC B1 ;  /* 0x0000000000017941 */ /* 0x000fea0003800000 */
.L_x_17057:
[----:B------:R-:W-:Y:S01]  /*2b10*/  IMAD.SHL.U32 R3, R3, 0x200000, RZ ;  /* 0x0020000003037824 */ /* 0x000fe200078e00ff */
[----:B------:R-:W-:-:S04]  /*2b20*/  LEA R5, R0, 0x37800000, 0x17 ;  /* 0x3780000000057811 */ /* 0x000fc800078eb8ff */
[----:B------:R-:W-:-:S07]  /*2b30*/  LOP3.LUT R4, R5, R3, R6, 0xfe, !PT ;  /* 0x0000000305047212 */ /* 0x000fce00078efe06 */
.L_x_17056:
[----:B------:R-:W-:Y:S05]  /*2b40*/  BSYNC B0 ;  /* 0x0000000000007941 */ /* 0x000fea0003800000 */
.L_x_17055:
[----:B------:R-:W0:Y:S02]  /*2b50*/  F2I.S64.TRUNC R4, R4 ;  /* 0x0000000400047311 */ /* 0x000e24000020d900 */
[----:B0-----:R-:W-:Y:S01]  /*2b60*/  PRMT R28, R4, 0x7610, R28 ;  /* 0x00007610041c7816 */ /* 0x001fe2000000001c */
[----:B------:R-:W-:Y:S06]  /*2b70*/  BRA `(.L_x_17036) ;  /* 0x00000000009c7947 */ /* 0x000fec0003800000 */
.L_x_17048:
        /* <DEDUP_REMOVED lines=14> */
.L_x_17062:
[----:B------:R-:W-:Y:S05]  /*2c60*/  BSYNC B0 ;  /* 0x0000000000007941 */ /* 0x000fea0003800000 */
.L_x_17061:
[----:B------:R-:W0:Y:S02]  /*2c70*/  F2I.S64.TRUNC R4, R4 ;  /* 0x0000000400047311 */ /* 0x000e24000020d900 */
[----:B0-----:R-:W-:Y:S01]  /*2c80*/  PRMT R28, R4, 0x7610, R28 ;  /* 0x00007610041c7816 */ /* 0x001fe2000000001c */
[----:B------:R-:W-:Y:S06]  /*2c90*/  BRA `(.L_x_17036) ;  /* 0x0000000000547947 */ /* 0x000fec0003800000 */
.L_x_17035:
        /* <DEDUP_REMOVED lines=16> */
.L_x_17063:
[----:B------:R-:W-:Y:S01]  /*2da0*/  PRMT R28, RZ, 0x7610, R28 ;  /* 0x00007610ff1c7816 */ /* 0x000fe2000000001c */
[----:B------:R-:W-:Y:S06]  /*2db0*/  BRA `(.L_x_17036) ;  /* 0x00000000000c7947 */ /* 0x000fec0003800000 */
.L_x_17060:
[----:B------:R0:W5:Y:S01]  /*2dc0*/  LDG.E.U8 R28, desc[UR36][R6.64] ;  /* 0x00000024061c7981 */ /* 0x000162000c1e1100 */
[----:B------:R-:W-:Y:S05]  /*2dd0*/  BRA `(.L_x_17036) ;  /* 0x0000000000047947 */ /* 0x000fea0003800000 */
.L_x_17059:
[----:B------:R1:W5:Y:S02]  /*2de0*/  LDG.E.U8 R28, desc[UR36][R6.64] ;  /* 0x00000024061c7981 */ /* 0x000364000c1e1100 */
.L_x_17036:
        /* <DEDUP_REMOVED lines=18> */
.L_x_17067:
[----:B------:R4:W5:Y:S01]  /*2f10*/  LDG.E.U8 R27, desc[UR36][R6.64] ;  /* 0x00000024061b7981 */ /* 0x000962000c1e1100 */
[----:B------:R-:W-:Y:S05]  /*2f20*/  BRA `(.L_x_17069) ;  /* 0x0000000c00647947 */ /* 0x000fea0003800000 */
.L_x_17066:
        /* <DEDUP_REMOVED lines=8> */
.L_x_17071:
[----:B------:R0:W5:Y:S01]  /*2fb0*/  LDG.E.U8 R27, desc[UR36][R6.64] ;  /* 0x00000024061b7981 */ /* 0x000162000c1e1100 */
[----:B------:R-:W-:Y:S05]  /*2fc0*/  BRA `(.L_x_17069) ;  /* 0x0000000c003c7947 */ /* 0x000fea0003800000 */
.L_x_17070:
[----:B------:R0:W5:Y:S01]  /*2fd0*/  LDG.E.U16 R27, desc[UR36][R6.64] ;  /* 0x00000024061b7981 */ /* 0x000162000c1e1500 */
[----:B------:R-:W-:Y:S05]  /*2fe0*/  BRA `(.L_x_17069) ;  /* 0x0000000c00347947 */ /* 0x000fea0003800000 */
.L_x_17065:
        /* <DEDUP_REMOVED lines=10> */
.L_x_17073:
[----:B------:R-:W2:Y:S02]  /*3090*/  LDG.E.U16 R4, desc[UR36][R6.64] ;  /* 0x0000002406047981 */ /* 0x000ea4000c1e1500 */
[----:B--2---:R-:W-:-:S06]  /*30a0*/  HADD2.F32 R4, -RZ, R4.H0_H0 ;  /* 0x20000004ff047230 */ /* 0x004fcc0000004100 */
[----:B------:R-:W0:Y:S02]  /*30b0*/  F2I.S64.TRUNC R4, R4 ;  /* 0x0000000400047311 */ /* 0x000e24000020d900 */
[----:B0-----:R-:W-:Y:S01]  /*30c0*/  PRMT R27, R4, 0x7610, R27 ;  /* 0x00007610041b7816 */ /* 0x001fe2000000001b */
[----:B------:R-:W-:Y:S06]  /*30d0*/  BRA `(.L_x_17069) ;  /* 0x0000000800f87947 */ /* 0x000fec0003800000 */
.L_x_17072:
        /* <DEDUP_REMOVED lines=10> */
.L_x_17075:
[----:B------:R-:W2:Y:S02]  /*3180*/  LDG.E.U16 R6, desc[UR36][R6.64] ;  /* 0x0000002406067981 */ /* 0x000ea4000c1e1500 */
[----:B--2---:R-:W-:-:S06]  /*3190*/  HADD2.F32 R4, -RZ, R6.H0_H0 ;  /* 0x20000006ff047230 */ /* 0x004fcc0000004100 */
[----:B------:R-:W0:Y:S02]  /*31a0*/  F2I.S64.TRUNC R4, R4 ;  /* 0x0000000400047311 */ /* 0x000e24000020d900 */
[----:B0-----:R-:W-:Y:S01]  /*31b0*/  PRMT R27, R4, 0x7610, R27 ;  /* 0x00007610041b7816 */ /* 0x001fe2000000001b */
[----:B------:R-:W-:Y:S06]  /*31c0*/  BRA `(.L_x_17069) ;  /* 0x0000000800bc7947 */ /* 0x000fec0003800000 */
.L_x_17074:
[----:B------:R-:W2:Y:S02]  /*31d0*/  LDG.E.64 R4, desc[UR36][R6.64] ;  /* 0x0000002406047981 */ /* 0x000ea4000c1e1b00 */
[----:B--2---:R-:W0:Y:S02]  /*31e0*/  F2I.S64.F64.TRUNC R4, R4 ;  /* 0x0000000400047311 */ /* 0x004e24000030d900 */
[----:B0-----:R-:W-:Y:S01]  /*31f0*/  PRMT R27, R4, 0x7610, R27 ;  /* 0x00007610041b7816 */ /* 0x001fe2000000001b */
[----:B------:R-:W-:Y:S06]  /*3200*/  BRA `(.L_x_17069) ;  /* 0x0000000800ac7947 */ /* 0x000fec0003800000 */
.L_x_17064:
        /* <DEDUP_REMOVED lines=12> */
.L_x_17078:
[----:B------:R-:W2:Y:S02]  /*32d0*/  LDG.E.64 R6, desc[UR36][R6.64] ;  /* 0x0000002406067981 */ /* 0x000ea4000c1e1b00 */
[----:B--2---:R-:W0:Y:S02]  /*32e0*/  F2I.S64.F64.TRUNC R4, R6 ;  /* 0x0000000600047311 */ /* 0x004e24000030d900 */
[----:B0-----:R-:W-:Y:S01]  /*32f0*/  PRMT R27, R4, 0x7610, R27 ;  /* 0x00007610041b7816 */ /* 0x001fe2000000001b */
[----:B------:R-:W-:Y:S06]  /*3300*/  BRA `(.L_x_17069) ;  /* 0x00000008006c7947 */ /* 0x000fec0003800000 */
.L_x_17077:
        /* <DEDUP_REMOVED lines=28> */
.L_x_17080:
        /* <DEDUP_REMOVED lines=15> */
.L_x_17079:
[----:B------:R-:W2:Y:S02]  /*35c0*/  LDG.E.U16 R4, desc[UR36][R6.64] ;  /* 0x0000002406047981 */ /* 0x000ea4000c1e1500 */
[----:B--2---:R-:W-:-:S06]  /*35d0*/  IMAD.U32 R4, R4, 0x10000, RZ ;  /* 0x0001000004047824 */ /* 0x004fcc00078e00ff */
[----:B------:R-:W0:Y:S02]  /*35e0*/  F2I.S64.TRUNC R4, R4 ;  /* 0x0000000400047311 */ /* 0x000e24000020d900 */
[----:B0-----:R-:W-:Y:S01]  /*35f0*/  PRMT R27, R4, 0x7610, R27 ;  /* 0x00007610041b7816 */ /* 0x001fe2000000001b */
[----:B------:R-:W-:Y:S06]  /*3600*/  BRA `(.L_x_17069) ;  /* 0x0000000400ac7947 */ /* 0x000fec0003800000 */
.L_x_17076:
        /* <DEDUP_REMOVED lines=10> */
.L_x_17083:
        /* <DEDUP_REMOVED lines=21> */
.L_x_17087:
[----:B------:R-:W-:Y:S05]  /*3800*/  BSYNC B1 ;  /* 0x0000000000017941 */ /* 0x000fea0003800000 */
.L_x_17086:
[----:B------:R-:W-:Y:S01]  /*3810*/  IMAD.SHL.U32 R3, R3, 0x100000, RZ ;  /* 0x0010000003037824 */ /* 0x000fe200078e00ff */
[----:B------:R-:W-:-:S04]  /*3820*/  LEA R5, R0, 0x3b800000, 0x17 ;  /* 0x3b80000000057811 */ /* 0x000fc800078eb8ff */
[----:B------:R-:W-:-:S07]  /*3830*/  LOP3.LUT R4, R5, R3, R6, 0xfe, !PT ;  /* 0x0000000305047212 */ /* 0x000fce00078efe06 */
.L_x_17085:
[----:B------:R-:W-:Y:S05]  /*3840*/  BSYNC B0 ;  /* 0x0000000000007941 */ /* 0x000fea0003800000 */
.L_x_17084:
[----:B------:R-:W0:Y:S02]  /*3850*/  F2I.S64.TRUNC R4, R4 ;  /* 0x0000000400047311 */ /* 0x000e24000020d900 */
[----:B0-----:R-:W-:Y:S01]  /*3860*/  PRMT R27, R4, 0x7610, R27 ;  /* 0x00007610041b7816 */ /* 0x001fe2000000001b */
[----:B------:R-:W-:Y:S06]  /*3870*/  BRA `(.L_x_17069) ;  /* 0x0000000400107947 */ /* 0x000fec0003800000 */
.L_x_17082:
        /* <DEDUP_REMOVED lines=21> */
.L_x_17091:
[----:B------:R-:W-:Y:S05]  /*39d0*/  BSYNC B1 ;  /* 0x0000000000017941 */ /* 0x000fea0003800000 */
.L_x_17090:
[----:B------:R-:W-:Y:S01]  /*39e0*/  IMAD.SHL.U32 R3, R3, 0x200000, RZ ;  /* 0x0020000003037824 */ /* 0x000fe200078e00ff */
[----:B------:R-:W-:-:S04]  /*39f0*/  LEA R5, R0, 0x37800000, 0x17 ;  /* 0x3780000000057811 */ /* 0x000fc800078eb8ff */
[----:B------:R-:W-:-:S07]  /*3a00*/  LOP3.LUT R4, R5, R3, R6, 0xfe, !PT ;  /* 0x0000000305047212 */ /* 0x000fce00078efe06 */
.L_x_17089:
[----:B------:R-:W-:Y:S05]  /*3a10*/  BSYNC B0 ;  /* 0x0000000000007941 */ /* 0x000fea0003800000 */
.L_x_17088:
[----:B------:R-:W0:Y:S02]  /*3a20*/  F2I.S64.TRUNC R4, R4 ;  /* 0x0000000400047311 */ /* 0x000e24000020d900 */
[----:B0-----:R-:W-:Y:S01]  /*3a30*/  PRMT R27, R4, 0x7610, R27 ;  /* 0x00007610041b7816 */ /* 0x001fe2000000001b */
[----:B------:R-:W-:Y:S06]  /*3a40*/  BRA `(.L_x_17069) ;  /* 0x00000000009c7947 */ /* 0x000fec0003800000 */
.L_x_17081:
        /* <DEDUP_REMOVED lines=14> */
.L_x_17095:
[----:B------:R-:W-:Y:S05]  /*3b30*/  BSYNC B0 ;  /* 0x0000000000007941 */ /* 0x000fea0003800000 */
.L_x_17094:
[----:B------:R-:W0:Y:S02]  /*3b40*/  F2I.S64.TRUNC R4, R4 ;  /* 0x0000000400047311 */ /* 0x000e24000020d900 */
[----:B0-----:R-:W-:Y:S01]  /*3b50*/  PRMT R27, R4, 0x7610, R27 ;  /* 0x00007610041b7816 */ /* 0x001fe2000000001b */
[----:B------:R-:W-:Y:S06]  /*3b60*/  BRA `(.L_x_17069) ;  /* 0x0000000000547947 */ /* 0x000fec0003800000 */
.L_x_17068:
        /* <DEDUP_REMOVED lines=16> */
.L_x_17096:
[----:B------:R-:W-:Y:S01]  /*3c70*/  PRMT R27, RZ, 0x7610, R27 ;  /* 0x00007610ff1b7816 */ /* 0x000fe2000000001b */
[----:B------:R-:W-:Y:S06]  /*3c80*/  BRA `(.L_x_17069) ;  /* 0x00000000000c7947 */ /* 0x000fec0003800000 */
.L_x_17093:
[----:B------:R1:W5:Y:S01]  /*3c90*/  LDG.E.U8 R27, desc[UR36][R6.64] ;  /* 0x00000024061b7981 */ /* 0x000362000c1e1100 */
[----:B------:R-:W-:Y:S05]  /*3ca0*/  BRA `(.L_x_17069) ;  /* 0x0000000000047947 */ /* 0x000fea0003800000 */
.L_x_17092:
[----:B------:R2:W5:Y:S02]  /*3cb0*/  LDG.E.U8 R27, desc[UR36][R6.64] ;  /* 0x00000024061b7981 */ /* 0x000564000c1e1100 */
.L_x_17069:
[----:B------:R-:W-:-:S07]  /*3cc0*/  VIADD R29, R29, 0x80 ;  /* 0x000000801d1d7836 */ /* 0x000fce0000000000 */
.L_x_17030:
[----:B------:R-:W-:Y:S05]  /*3cd0*/  BSYNC B6 ;  /* 0x0000000000067941 */ /* 0x000fea0003800000 */
.L_x_17029:
        /* <DEDUP_REMOVED lines=25> */
.L_x_17102:
[----:B------:R3:W5:Y:S01]  /*3e70*/  LDG.E.U8 R19, desc[UR36][R6.64] ;  /* 0x0000002406137981 */ /* 0x000762000c1e1100 */
[----:B------:R-:W-:Y:S05]  /*3e80*/  BRA `(.L_x_17104) ;  /* 0x0000000c00647947 */ /* 0x000fea0003800000 */
.L_x_17101:
        /* <DEDUP_REMOVED lines=8> */
.L_x_17106:
[----:B------:R0:W5:Y:S01]  /*3f10*/  LDG.E.U8 R19, desc[UR36][R6.64] ;  /* 0x0000002406137981 */ /* 0x000162000c1e1100 */
[----:B------:R-:W-:Y:S05]  /*3f20*/  BRA `(.L_x_17104) ;  /* 0x0000000c003c7947 */ /* 0x000fea0003800000 */
.L_x_17105:
[----:B------:R0:W5:Y:S01]  /*3f30*/  LDG.E.U16 R19, desc[UR36][R6.64] ;  /* 0x0000002406137981 */ /* 0x000162000c1e1500 */
[----:B------:R-:W-:Y:S05]  /*3f40*/  BRA `(.L_x_17104) ;  /* 0x0000000c00347947 */ /* 0x000fea0003800000 */
.L_x_17100:
        /* <DEDUP_REMOVED lines=10> */
.L_x_17108:
[----:B------:R-:W2:Y:S02]  /*3ff0*/  LDG.E.U16 R4, desc[UR36][R6.64] ;  /* 0x0000002406047981 */ /* 0x000ea4000c1e1500 */
[----:B--2---:R-:W-:-:S06]  /*4000*/  HADD2.F32 R4, -RZ, R4.H0_H0 ;  /* 0x20000004ff047230 */ /* 0x004fcc0000004100 */
[----:B------:R-:W0:Y:S02]  /*4010*/  F2I.S64.TRUNC R4, R4 ;  /* 0x0000000400047311 */ /* 0x000e24000020d900 */
[----:B0-----:R-:W-:Y:S01]  /*4020*/  PRMT R19, R4, 0x7610, R19 ;  /* 0x0000761004137816 */ /* 0x001fe20000000013 */
[----:B------:R-:W-:Y:S06]  /*4030*/  BRA `(.L_x_17104) ;  /* 0x0000000800f87947 */ /* 0x000fec0003800000 */
.L_x_17107:
        /* <DEDUP_REMOVED lines=10> */
.L_x_17110:
[----:B------:R-:W2:Y:S02]  /*40e0*/  LDG.E.U16 R6, desc[UR36][R6.64] ;  /* 0x0000002406067981 */ /* 0x000ea4000c1e1500 */
[----:B--2---:R-:W-:-:S06]  /*40f0*/  HADD2.F32 R4, -RZ, R6.H0_H0 ;  /* 0x20000006ff047230 */ /* 0x004fcc0000004100 */
[----:B------:R-:W0:Y:S02]  /*4100*/  F2I.S64.TRUNC R4, R4 ;  /* 0x0000000400047311 */ /* 0x000e24000020d900 */
[----:B0-----:R-:W-:Y:S01]  /*4110*/  PRMT R19, R4, 0x7610, R19 ;  /* 0x0000761004137816 */ /* 0x001fe20000000013 */
[----:B------:R-:W-:Y:S06]  /*4120*/  BRA `(.L_x_17104) ;  /* 0x0000000800bc7947 */ /* 0x000fec0003800000 */
.L_x_17109:
[----:B------:R-:W2:Y:S02]  /*4130*/  LDG.E.64 R4, desc[UR36][R6.64] ;  /* 0x0000002406047981 */ /* 0x000ea4000c1e1b00 */
[----:B--2---:R-:W0:Y:S02]  /*4140*/  F2I.S64.F64.TRUNC R4, R4 ;  /* 0x0000000400047311 */ /* 0x004e24000030d900 */
[----:B0-----:R-:W-:Y:S01]  /*4150*/  PRMT R19, R4, 0x7610, R19 ;  /* 0x0000761004137816 */ /* 0x001fe20000000013 */
[----:B------:R-:W-:Y:S06]  /*4160*/  BRA `(.L_x_17104) ;  /* 0x0000000800ac7947 */ /* 0x000fec0003800000 */
.L_x_17099:
        /* <DEDUP_REMOVED lines=12> */
.L_x_17113:
[----:B------:R-:W2:Y:S02]  /*4230*/  LDG.E.64 R6, desc[UR36][R6.64] ;  /* 0x0000002406067981 */ /* 0x000ea4000c1e1b00 */
[----:B--2---:R-:W0:Y:S02]  /*4240*/  F2I.S64.F64.TRUNC R4, R6 ;  /* 0x0000000600047311 */ /* 0x004e24000030d900 */
[----:B0-----:R-:W-:Y:S01]  /*4250*/  PRMT R19, R4, 0x7610, R19 ;  /* 0x0000761004137816 */ /* 0x001fe20000000013 */
[----:B------:R-:W-:Y:S06]  /*4260*/  BRA `(.L_x_17104) ;  /* 0x00000008006c7947 */ /* 0x000fec0003800000 */
.L_x_17112:
        /* <DEDUP_REMOVED lines=28> */
.L_x_17115:
        /* <DEDUP_REMOVED lines=15> */
.L_x_17114:
[----:B------:R-:W2:Y:S02]  /*4520*/  LDG.E.U16 R4, desc[UR36][R6.64] ;  /* 0x0000002406047981 */ /* 0x000ea4000c1e1500 */
[----:B--2---:R-:W-:-:S06]  /*4530*/  IMAD.U32 R4, R4, 0x10000, RZ ;  /* 0x0001000004047824 */ /* 0x004fcc00078e00ff */
[----:B------:R-:W0:Y:S02]  /*4540*/  F2I.S64.TRUNC R4, R4 ;  /* 0x0000000400047311 */ /* 0x000e24000020d900 */
[----:B0-----:R-:W-:Y:S01]  /*4550*/  PRMT R19, R4, 0x7610, R19 ;  /* 0x0000761004137816 */ /* 0x001fe20000000013 */
[----:B------:R-:W-:Y:S06]  /*4560*/  BRA `(.L_x_17104) ;  /* 0x0000000400ac7947 */ /* 0x000fec0003800000 */
.L_x_17111:
        /* <DEDUP_REMOVED lines=10> */
.L_x_17118:
        /* <DEDUP_REMOVED lines=21> */
.L_x_17122:
[----:B------:R-:W-:Y:S05]  /*4760*/  BSYNC B1 ;  /* 0x0000000000017941 */ /* 0x000fea0003800000 */
.L_x_17121:
[----:B------:R-:W-:Y:S01]  /*4770*/  IMAD.SHL.U32 R3, R3, 0x100000, RZ ;  /* 0x0010000003037824 */ /* 0x000fe200078e00ff */
[----:B------:R-:W-:-:S04]  /*4780*/  LEA R5, R0, 0x3b800000, 0x17 ;  /* 0x3b80000000057811 */ /* 0x000fc800078eb8ff */
[----:B------:R-:W-:-:S07]  /*4790*/  LOP3.LUT R4, R5, R3, R6, 0xfe, !PT ;  /* 0x0000000305047212 */ /* 0x000fce00078efe06 */
.L_x_17120:
[----:B------:R-:W-:Y:S05]  /*47a0*/  BSYNC B0 ;  /* 0x0000000000007941 */ /* 0x000fea0003800000 */
.L_x_17119:
[----:B------:R-:W0:Y:S02]  /*47b0*/  F2I.S64.TRUNC R4, R4 ;  /* 0x0000000400047311 */ /* 0x000e24000020d900 */
[----:B0-----:R-:W-:Y:S01]  /*47c0*/  PRMT R19, R4, 0x7610, R19 ;  /* 0x0000761004137816 */ /* 0x001fe20000000013 */
[----:B------:R-:W-:Y:S06]  /*47d0*/  BRA `(.L_x_17104) ;  /* 0x0000000400107947 */ /* 0x000fec0003800000 */
.L_x_17117:
        /* <DEDUP_REMOVED lines=21> */
.L_x_17126:
[----:B------:R-:W-:Y:S05]  /*4930*/  BSYNC B1 ;  /* 0x0000000000017941 */ /* 0x000fea0003800000 */
.L_x_17125:
[----:B------:R-:W-:Y:S01]  /*4940*/  IMAD.SHL.U32 R3, R3, 0x200000, RZ ;  /* 0x0020000003037824 */ /* 0x000fe200078e00ff */
[----:B------:R-:W-:-:S04]  /*4950*/  LEA R5, R0, 0x37800000, 0x17 ;  /* 0x3780000000057811 */ /* 0x000fc800078eb8ff */
[----:B------:R-:W-:-:S07]  /*4960*/  LOP3.LUT R4, R5, R3, R6, 0xfe, !PT ;  /* 0x0000000305047212 */ /* 0x000fce00078efe06 */
.L_x_17124:
[----:B------:R-:W-:Y:S05]  /*4970*/  BSYNC B0 ;  /* 0x0000000000007941 */ /* 0x000fea0003800000 */
.L_x_17123:
[----:B------:R-:W0:Y:S02]  /*4980*/  F2I.S64.TRUNC R4, R4 ;  /* 0x0000000400047311 */ /* 0x000e24000020d900 */
[----:B0-----:R-:W-:Y:S01]  /*4990*/  PRMT R19, R4, 0x7610, R19 ;  /* 0x0000761004137816 */ /* 0x001fe20000000013 */
[----:B------:R-:W-:Y:S06]  /*49a0*/  BRA `(.L_x_17104) ;  /* 0x00000000009c7947 */ /* 0x000fec0003800000 */
.L_x_17116:
        /* <DEDUP_REMOVED lines=14> */
.L_x_17130:
[----:B------:R-:W-:Y:S05]  /*4a90*/  BSYNC B0 ;  /* 0x0000000000007941 */ /* 0x000fea0003800000 */
.L_x_17129:
[----:B------:R-:W0:Y:S02]  /*4aa0*/  F2I.S64.TRUNC R4, R4 ;  /* 0x0000000400047311 */ /* 0x000e24000020d900 */
[----:B0-----:R-:W-:Y:S01]  /*4ab0*/  PRMT R19, R4, 0x7610, R19 ;  /* 0x0000761004137816 */ /* 0x001fe20000000013 */
[----:B------:R-:W-:Y:S06]  /*4ac0*/  BRA `(.L_x_17104) ;  /* 0x0000000000547947 */ /* 0x000fec0003800000 */
.L_x_17103:
        /* <DEDUP_REMOVED lines=16> */
.L_x_17131:
[----:B------:R-:W-:Y:S01]  /*4bd0*/  PRMT R19, RZ, 0x7610, R19 ;  /* 0x00007610ff137816 */ /* 0x000fe20000000013 */
[----:B------:R-:W-:Y:S06]  /*4be0*/  BRA `(.L_x_17104) ;  /* 0x00000000000c7947 */ /* 0x000fec0003800000 */
.L_x_17128:
[----:B------:R1:W5:Y:S01]  /*4bf0*/  LDG.E.U8 R19, desc[UR36][R6.64] ;  /* 0x0000002406137981 */ /* 0x000362000c1e1100 */
[----:B------:R-:W-:Y:S05]  /*4c00*/  BRA `(.L_x_17104) ;  /* 0x0000000000047947 */ /* 0x000fea0003800000 */
.L_x_17127:
[----:B------:R2:W5:Y:S02]  /*4c10*/  LDG.E.U8 R19, desc[UR36][R6.64] ;  /* 0x0000002406137981 */ /* 0x000564000c1e1100 */
.L_x_17104:
        /* <DEDUP_REMOVED lines=19> */
.L_x_17135:
[----:B------:R0:W5:Y:S01]  /*4d50*/  LDG.E.U8 R26, desc[UR36][R6.64] ;  /* 0x00000024061a7981 */ /* 0x000162000c1e1100 */
[----:B------:R-:W-:Y:S05]  /*4d60*/  BRA `(.L_x_17137) ;  /* 0x0000000c00647947 */ /* 0x000fea0003800000 */
.L_x_17134:
        /* <DEDUP_REMOVED lines=8> */
.L_x_17139:
[----:B------:R4:W5:Y:S01]  /*4df0*/  LDG.E.U8 R26, desc[UR36][R6.64] ;  /* 0x00000024061a7981 */ /* 0x000962000c1e1100 */
[----:B------:R-:W-:Y:S05]  /*4e00*/  BRA `(.L_x_17137) ;  /* 0x0000000c003c7947 */ /* 0x000fea0003800000 */
.L_x_17138:
[----:B------:R3:W5:Y:S01]  /*4e10*/  LDG.E.U16 R26, desc[UR36][R6.64] ;  /* 0x00000024061a7981 */ /* 0x000762000c1e1500 */
[----:B------:R-:W-:Y:S05]  /*4e20*/  BRA `(.L_x_17137) ;  /* 0x0000000c00347947 */ /* 0x000fea0003800000 */
.L_x_17133:
        /* <DEDUP_REMOVED lines=10> */
.L_x_17141:
[----:B------:R-:W2:Y:S02]  /*4ed0*/  LDG.E.U16 R4, desc[UR36][R6.64] ;  /* 0x0000002406047981 */ /* 0x000ea4000c1e1500 */
[----:B--2---:R-:W-:-:S06]  /*4ee0*/  HADD2.F32 R4, -RZ, R4.H0_H0 ;  /* 0x20000004ff047230 */ /* 0x004fcc0000004100 */
[----:B------:R-:W0:Y:S02]  /*4ef0*/  F2I.S64.TRUNC R4, R4 ;  /* 0x0000000400047311 */ /* 0x000e24000020d900 */
[----:B0-----:R-:W-:Y:S01]  /*4f00*/  PRMT R26, R4, 0x7610, R26 ;  /* 0x00007610041a7816 */ /* 0x001fe2000000001a */
[----:B------:R-:W-:Y:S06]  /*4f10*/  BRA `(.L_x_17137) ;  /* 0x0000000800f87947 */ /* 0x000fec0003800000 */
.L_x_17140:
        /* <DEDUP_REMOVED lines=10> */
.L_x_17143:
[----:B------:R-:W2:Y:S02]  /*4fc0*/  LDG.E.U16 R6, desc[UR36][R6.64] ;  /* 0x0000002406067981 */ /* 0x000ea4000c1e1500 */
[----:B--2---:R-:W-:-:S06]  /*4fd0*/  HADD2.F32 R4, -RZ, R6.H0_H0 ;  /* 0x20000006ff047230 */ /* 0x004fcc0000004100 */
[----:B------:R-:W0:Y:S02]  /*4fe0*/  F2I.S64.TRUNC R4, R4 ;  /* 0x0000000400047311 */ /* 0x000e24000020d900 */
[----:B0-----:R-:W-:Y:S01]  /*4ff0*/  PRMT R26, R4, 0x7610, R26 ;  /* 0x00007610041a7816 */ /* 0x001fe2000000001a */
[----:B------:R-:W-:Y:S06]  /*5000*/  BRA `(.L_x_17137) ;  /* 0x0000000800bc7947 */ /* 0x000fec0003800000 */
.L_x_17142:
[----:B------:R-:W2:Y:S02]  /*5010*/  LDG.E.64 R4, desc[UR36][R6.64] ;  /* 0x0000002406047981 */ /* 0x000ea4000c1e1b00 */
[----:B--2---:R-:W0:Y:S02]  /*5020*/  F2I.S64.F64.TRUNC R4, R4 ;  /* 0x0000000400047311 */ /* 0x004e24000030d900 */
[----:B0-----:R-:W-:Y:S01]  /*5030*/  PRMT R26, R4, 0x7610, R26 ;  /* 0x00007610041a7816 */ /* 0x001fe2000000001a */
[----:B------:R-:W-:Y:S06]  /*5040*/  BRA `(.L_x_17137) ;  /* 0x0000000800ac7947 */ /* 0x000fec0003800000 */
.L_x_17132:
        /* <DEDUP_REMOVED lines=12> */
.L_x_17146:
[----:B------:R-:W2:Y:S02]  /*5110*/  LDG.E.64 R6, desc[UR36][R6.64] ;  /* 0x0000002406067981 */ /* 0x000ea4000c1e1b00 */
[----:B--2---:R-:W0:Y:S02]  /*5120*/  F2I.S64.F64.TRUNC R4, R6 ;  /* 0x0000000600047311 */ /* 0x004e24000030d900 */
[----:B0-----:R-:W-:Y:S01]  /*5130*/  PRMT R26, R4, 0x7610, R26 ;  /* 0x00007610041a7816 */ /* 0x001fe2000000001a */
[----:B------:R-:W-:Y:S06]  /*5140*/  BRA `(.L_x_17137) ;  /* 0x00000008006c7947 */ /* 0x000fec0003800000 */
.L_x_17145:
        /* <DEDUP_REMOVED lines=28> */
.L_x_17148:
        /* <DEDUP_REMOVED lines=15> */
.L_x_17147:
[----:B------:R-:W2:Y:S02]  /*5400*/  LDG.E.U16 R4, desc[UR36][R6.64] ;  /* 0x0000002406047981 */ /* 0x000ea4000c1e1500 */
[----:B--2---:R-:W-:-:S06]  /*5410*/  IMAD.U32 R4, R4, 0x10000, RZ ;  /* 0x0001000004047824 */ /* 0x004fcc00078e00ff */
[----:B------:R-:W0:Y:S02]  /*5420*/  F2I.S64.TRUNC R4, R4 ;  /* 0x0000000400047311 */ /* 0x000e24000020d900 */
[----:B0-----:R-:W-:Y:S01]  /*5430*/  PRMT R26, R4, 0x7610, R26 ;  /* 0x00007610041a7816 */ /* 0x001fe2000000001a */
[----:B------:R-:W-:Y:S06]  /*5440*/  BRA `(.L_x_17137) ;  /* 0x0000000400ac7947 */ /* 0x000fec0003800000 */
.L_x_17144:
        /* <DEDUP_REMOVED lines=10> */
.L_x_17151:
        /* <DEDUP_REMOVED lines=21> */
.L_x_17155:
[----:B------:R-:W-:Y:S05]  /*5640*/  BSYNC B1 ;  /* 0x0000000000017941 */ /* 0x000fea0003800000 */
.L_x_17154:
[----:B------:R-:W-:Y:S01]  /*5650*/  IMAD.SHL.U32 R3, R3, 0x100000, RZ ;  /* 0x0010000003037824 */ /* 0x000fe200078e00ff */
[----:B------:R-:W-:-:S04]  /*5660*/  LEA R5, R0, 0x3b800000, 0x17 ;  /* 0x3b80000000057811 */ /* 0x000fc800078eb8ff */
[----:B------:R-:W-:-:S07]  /*5670*/  LOP3.LUT R4, R5, R3, R6, 0xfe, !PT ;  /* 0x0000000305047212 */ /* 0x000fce00078efe06 */
.L_x_17153:
[----:B------:R-:W-:Y:S05]  /*5680*/  BSYNC B0 ;  /* 0x0000000000007941 */ /* 0x000fea0003800000 */
.L_x_17152:
[----:B------:R-:W0:Y:S02]  /*5690*/  F2I.S64.TRUNC R4, R4 ;  /* 0x0000000400047311 */ /* 0x000e24000020d900 */
[----:B0-----:R-:W-:Y:S01]  /*56a0*/  PRMT R26, R4, 0x7610, R26 ;  /* 0x00007610041a7816 */ /* 0x001fe2000000001a */
[----:B------:R-:W-:Y:S06]  /*56b0*/  BRA `(.L_x_17137) ;  /* 0x0000000400107947 */ /* 0x000fec0003800000 */
.L_x_17150:
        /* <DEDUP_REMOVED lines=21> */
.L_x_17159:
[----:B------:R-:W-:Y:S05]  /*5810*/  BSYNC B1 ;  /* 0x0000000000017941 */ /* 0x000fea0003800000 */
.L_x_17158:
[----:B------:R-:W-:Y:S01]  /*5820*/  IMAD.SHL.U32 R3, R3, 0x200000, RZ ;  /* 0x0020000003037824 */ /* 0x000fe200078e00ff */
[----:B------:R-:W-:-:S04]  /*5830*/  LEA R5, R0, 0x37800000, 0x17 ;  /* 0x3780000000057811 */ /* 0x000fc800078eb8ff */
[----:B------:R-:W-:-:S07]  /*5840*/  LOP3.LUT R4, R5, R3, R6, 0xfe, !PT ;  /* 0x0000000305047212 */ /* 0x000fce00078efe06 */
.L_x_17157:
[----:B------:R-:W-:Y:S05]  /*5850*/  BSYNC B0 ;  /* 0x0000000000007941 */ /* 0x000fea0003800000 */
.L_x_17156:
[----:B------:R-:W0:Y:S02]  /*5860*/  F2I.S64.TRUNC R4, R4 ;  /* 0x0000000400047311 */ /* 0x000e24000020d900 */
[----:B0-----:R-:W-:Y:S01]  /*5870*/  PRMT R26, R4, 0x7610, R26 ;  /* 0x00007610041a7816 */ /* 0x001fe2000000001a */
[----:B------:R-:W-:Y:S06]  /*5880*/  BRA `(.L_x_17137) ;  /* 0x00000000009c7947 */ /* 0x000fec0003800000 */
.L_x_17149:
        /* <DEDUP_REMOVED lines=14> */
.L_x_17163:
[----:B------:R-:W-:Y:S05]  /*5970*/  BSYNC B0 ;  /* 0x0000000000007941 */ /* 0x000fea0003800000 */
.L_x_17162:
[----:B------:R-:W0:Y:S02]  /*5980*/  F2I.S64.TRUNC R4, R4 ;  /* 0x0000000400047311 */ /* 0x000e24000020d900 */
[----:B0-----:R-:W-:Y:S01]  /*5990*/  PRMT R26, R4, 0x7610, R26 ;  /* 0x00007610041a7816 */ /* 0x001fe2000000001a */
[----:B------:R-:W-:Y:S06]  /*59a0*/  BRA `(.L_x_17137) ;  /* 0x0000000000547947 */ /* 0x000fec0003800000 */
.L_x_17136:
        /* <DEDUP_REMOVED lines=16> */
.L_x_17164:
[----:B------:R-:W-:Y:S01]  /*5ab0*/  PRMT R26, RZ, 0x7610, R26 ;  /* 0x00007610ff1a7816 */ /* 0x000fe2000000001a */
[----:B------:R-:W-:Y:S06]  /*5ac0*/  BRA `(.L_x_17137) ;  /* 0x00000000000c7947 */ /* 0x000fec0003800000 */
.L_x_17161:
[----:B------:R1:W5:Y:S01]  /*5ad0*/  LDG.E.U8 R26, desc[UR36][R6.64] ;  /* 0x00000024061a7981 */ /* 0x000362000c1e1100 */
[----:B------:R-:W-:Y:S05]  /*5ae0*/  BRA `(.L_x_17137) ;  /* 0x0000000000047947 */ /* 0x000fea0003800000 */
.L_x_17160:
[----:B------:R2:W5:Y:S02]  /*5af0*/  LDG.E.U8 R26, desc[UR36][R6.64] ;  /* 0x00000024061a7981 */ /* 0x000564000c1e1100 */
.L_x_17137:
[----:B------:R-:W-:-:S07]  /*5b00*/  VIADD R29, R29, 0x80 ;  /* 0x000000801d1d7836 */ /* 0x000fce0000000000 */
.L_x_17098:
[----:B------:R-:W-:Y:S05]  /*5b10*/  BSYNC B6 ;  /* 0x0000000000067941 */ /* 0x000fea0003800000 */
.L_x_17097:
        /* <DEDUP_REMOVED lines=23> */
.L_x_17170:
[----:B------:R0:W5:Y:S01]  /*5c90*/  LDG.E.U8 R24, desc[UR36][R6.64] ;  /* 0x0000002406187981 */ /* 0x000162000c1e1100 */
[----:B------:R-:W-:Y:S05]  /*5ca0*/  BRA `(.L_x_17172) ;  /* 0x0000000c00647947 */ /* 0x000fea0003800000 */
.L_x_17169:
        /* <DEDUP_REMOVED lines=8> */
.L_x_17174:
[----:B------:R3:W5:Y:S01]  /*5d30*/  LDG.E.U8 R24, desc[UR36][R6.64] ;  /* 0x0000002406187981 */ /* 0x000762000c1e1100 */
[----:B------:R-:W-:Y:S05]  /*5d40*/  BRA `(.L_x_17172) ;  /* 0x0000000c003c7947 */ /* 0x000fea0003800000 */
.L_x_17173:
[----:B------:R2:W5:Y:S01]  /*5d50*/  LDG.E.U16 R24, desc[UR36][R6.64] ;  /* 0x0000002406187981 */ /* 0x000562000c1e1500 */
[----:B------:R-:W-:Y:S05]  /*5d60*/  BRA `(.L_x_17172) ;  /* 0x0000000c00347947 */ /* 0x000fea0003800000 */
.L_x_17168:
        /* <DEDUP_REMOVED lines=10> */
.L_x_17176:
[----:B------:R-:W2:Y:S02]  /*5e10*/  LDG.E.U16 R4, desc[UR36][R6.64] ;  /* 0x0000002406047981 */ /* 0x000ea4000c1e1500 */
[----:B--2---:R-:W-:-:S06]  /*5e20*/  HADD2.F32 R4, -RZ, R4.H0_H0 ;  /* 0x20000004ff047230 */ /* 0x004fcc0000004100 */
[----:B------:R-:W0:Y:S02]  /*5e30*/  F2I.S64.TRUNC R4, R4 ;  /* 0x0000000400047311 */ /* 0x000e24000020d900 */
[----:B0-----:R-:W-:Y:S01]  /*5e40*/  PRMT R24, R4, 0x7610, R24 ;  /* 0x0000761004187816 */ /* 0x001fe20000000018 */
[----:B------:R-:W-:Y:S06]  /*5e50*/  BRA `(.L_x_17172) ;  /* 0x0000000800f87947 */ /* 0x000fec0003800000 */
.L_x_17175:
        /* <DEDUP_REMOVED lines=10> */
.L_x_17178:
[----:B------:R-:W2:Y:S02]  /*5f00*/  LDG.E.U16 R6, desc[UR36][R6.64] ;  /* 0x0000002406067981 */ /* 0x000ea4000c1e1500 */
[----:B--2---:R-:W-:-:S06]  /*5f10*/  HADD2.F32 R4, -RZ, R6.H0_H0 ;  /* 0x20000006ff047230 */ /* 0x004fcc0000004100 */
[----:B------:R-:W0:Y:S02]  /*5f20*/  F2I.S64.TRUNC R4, R4 ;  /* 0x0000000400047311 */ /* 0x000e24000020d900 */
[----:B0-----:R-:W-:Y:S01]  /*5f30*/  PRMT R24, R4, 0x7610, R24 ;  /* 0x0000761004187816 */ /* 0x001fe20000000018 */
[----:B------:R-:W-:Y:S06]  /*5f40*/  BRA `(.L_x_17172) ;  /* 0x0000000800bc7947 */ /* 0x000fec0003800000 */
.L_x_17177:
[----:B------:R-:W2:Y:S02]  /*5f50*/  LDG.E.64 R4, desc[UR36][R6.64] ;  /* 0x0000002406047981 */ /* 0x000ea4000c1e1b00 */
[----:B--2---:R-:W0:Y:S02]  /*5f60*/  F2I.S64.F64.TRUNC R4, R4 ;  /* 0x0000000400047311 */ /* 0x004e24000030d900 */
[----:B0-----:R-:W-:Y:S01]  /*5f70*/  PRMT R24, R4, 0x7610, R24 ;  /* 0x0000761004187816 */ /* 0x001fe20000000018 */
[----:B------:R-:W-:Y:S06]  /*5f80*/  BRA `(.L_x_17172) ;  /* 0x0000000800ac7947 */ /* 0x000fec0003800000 */
.L_x_17167:
        /* <DEDUP_REMOVED lines=12> */
.L_x_17181:
[----:B------:R-:W2:Y:S02]  /*6050*/  LDG.E.64 R6, desc[UR36][R6.64] ;  /* 0x0000002406067981 */ /* 0x000ea4000c1e1b00 */
[----:B--2---:R-:W0:Y:S02]  /*6060*/  F2I.S64.F64.TRUNC R4, R6 ;  /* 0x0000000600047311 */ /* 0x004e24000030d900 */
[----:B0-----:R-:W-:Y:S01]  /*6070*/  PRMT R24, R4, 0x7610, R24 ;  /* 0x0000761004187816 */ /* 0x001fe20000000018 */
[----:B------:R-:W-:Y:S06]  /*6080*/  BRA `(.L_x_17172) ;  /* 0x00000008006c7947 */ /* 0x000fec0003800000 */
.L_x_17180:
        /* <DEDUP_REMOVED lines=28> */
.L_x_17183:
        /* <DEDUP_REMOVED lines=15> */
.L_x_17182:
[----:B------:R-:W2:Y:S02]  /*6340*/  LDG.E.U16 R4, desc[UR36][R6.64] ;  /* 0x0000002406047981 */ /* 0x000ea4000c1e1500 */
[----:B--2---:R-:W-:-:S06]  /*6350*/  IMAD.U32 R4, R4, 0x10000, RZ ;  /* 0x0001000004047824 */ /* 0x004fcc00078e00ff */
[----:B------:R-:W0:Y:S02]  /*6360*/  F2I.S64.TRUNC R4, R4 ;  /* 0x0000000400047311 */ /* 0x000e24000020d900 */
[----:B0-----:R-:W-:Y:S01]  /*6370*/  PRMT R24, R4, 0x7610, R24 ;  /* 0x0000761004187816 */ /* 0x001fe20000000018 */
[----:B------:R-:W-:Y:S06]  /*6380*/  BRA `(.L_x_17172) ;  /* 0x0000000400ac7947 */ /* 0x000fec0003800000 */
.L_x_17179:
        /* <DEDUP_REMOVED lines=10> */
.L_x_17186:
        /* <DEDUP_REMOVED lines=21> */
.L_x_17190:
[----:B------:R-:W-:Y:S05]  /*6580*/  BSYNC B1 ;  /* 0x0000000000017941 */ /* 0x000fea0003800000 */
.L_x_17189:
[----:B------:R-:W-:Y:S01]  /*6590*/  IMAD.SHL.U32 R3, R3, 0x100000, RZ ;  /* 0x0010000003037824 */ /* 0x000fe200078e00ff */
[----:B------:R-:W-:-:S04]  /*65a0*/  LEA R5, R0, 0x3b800000, 0x17 ;  /* 0x3b80000000057811 */ /* 0x000fc800078eb8ff */
[----:B------:R-:W-:-:S07]  /*65b0*/  LOP3.LUT R4, R5, R3, R6, 0xfe, !PT ;  /* 0x0000000305047212 */ /* 0x000fce00078efe06 */
.L_x_17188:
[----:B------:R-:W-:Y:S05]  /*65c0*/  BSYNC B0 ;  /* 0x0000000000007941 */ /* 0x000fea0003800000 */
.L_x_17187:
[----:B------:R-:W0:Y:S02]  /*65d0*/  F2I.S64.TRUNC R4, R4 ;  /* 0x0000000400047311 */ /* 0x000e24000020d900 */
[----:B0-----:R-:W-:Y:S01]  /*65e0*/  PRMT R24, R4, 0x7610, R24 ;  /* 0x0000761004187816 */ /* 0x001fe20000000018 */
[----:B------:R-:W-:Y:S06]  /*65f0*/  BRA `(.L_x_17172) ;  /* 0x0000000400107947 */ /* 0x000fec0003800000 */
.L_x_17185:
        /* <DEDUP_REMOVED lines=21> */
.L_x_17194:
[----:B------:R-:W-:Y:S05]  /*6750*/  BSYNC B1 ;  /* 0x0000000000017941 */ /* 0x000fea0003800000 */
.L_x_17193:
[----:B------:R-:W-:Y:S01]  /*6760*/  IMAD.SHL.U32 R3, R3, 0x200000, RZ ;  /* 0x0020000003037824 */ /* 0x000fe200078e00ff */
[----:B------:R-:W-:-:S04]  /*6770*/  LEA R5, R0, 0x37800000, 0x17 ;  /* 0x3780000000057811 */ /* 0x000fc800078eb8ff */
[----:B------:R-:W-:-:S07]  /*6780*/  LOP3.LUT R4, R5, R3, R6, 0xfe, !PT ;  /* 0x0000000305047212 */ /* 0x000fce00078efe06 */
.L_x_17192:
[----:B------:R-:W-:Y:S05]  /*6790*/  BSYNC B0 ;  /* 0x0000000000007941 */ /* 0x000fea0003800000 */
.L_x_17191:
[----:B------:R-:W0:Y:S02]  /*67a0*/  F2I.S64.TRUNC R4, R4 ;  /* 0x0000000400047311 */ /* 0x000e24000020d900 */
[----:B0-----:R-:W-:Y:S01]  /*67b0*/  PRMT R24, R4, 0x7610, R24 ;  /* 0x0000761004187816 */ /* 0x001fe20000000018 */
[----:B------:R-:W-:Y:S06]  /*67c0*/  BRA `(.L_x_17172) ;  /* 0x00000000009c7947 */ /* 0x000fec0003800000 */
.L_x_17184:
        /* <DEDUP_REMOVED lines=14> */
.L_x_17198:
[----:B------:R-:W-:Y:S05]  /*68b0*/  BSYNC B0 ;  /* 0x0000000000007941 */ /* 0x000fea0003800000 */
.L_x_17197:
[----:B------:R-:W0:Y:S02]  /*68c0*/  F2I.S64.TRUNC R4, R4 ;  /* 0x0000000400047311 */ /* 0x000e24000020d900 */
[----:B0-----:R-:W-:Y:S01]  /*68d0*/  PRMT R24, R4, 0x7610, R24 ;  /* 0x0000761004187816 */ /* 0x001fe20000000018 */
[----:B------:R-:W-:Y:S06]  /*68e0*/  BRA `(.L_x_17172) ;  /* 0x0000000000547947 */ /* 0x000fec0003800000 */
.L_x_17171:
        /* <DEDUP_REMOVED lines=16> */
.L_x_17199:
[----:B------:R-:W-:Y:S01]  /*69f0*/  PRMT R24, RZ, 0x7610, R24 ;  /* 0x00007610ff187816 */ /* 0x000fe20000000018 */
[----:B------:R-:W-:Y:S06]  /*6a00*/  BRA `(.L_x_17172) ;  /* 0x00000000000c7947 */ /* 0x000fec0003800000 */
.L_x_17196:
[----:B------:R0:W5:Y:S01]  /*6a10*/  LDG.E.U8 R24, desc[UR36][R6.64] ;  /* 0x0000002406187981 */ /* 0x000162000c1e1100 */
[----:B------:R-:W-:Y:S05]  /*6a20*/  BRA `(.L_x_17172) ;  /* 0x0000000000047947 */ /* 0x000fea0003800000 */
.L_x_17195:
[----:B------:R0:W5:Y:S02]  /*6a30*/  LDG.E.U8 R24, desc[UR36][R6.64] ;  /* 0x0000002406187981 */ /* 0x000164000c1e1100 */
.L_x_17172:
        /* <DEDUP_REMOVED lines=19> */
.L_x_17203:
[----:B------:R0:W5:Y:S01]  /*6b70*/  LDG.E.U8 R17, desc[UR36][R6.64] ;  /* 0x0000002406117981 */ /* 0x000162000c1e1100 */
[----:B------:R-:W-:Y:S05]  /*6b80*/  BRA `(.L_x_17166) ;  /* 0x0000000c00607947 */ /* 0x000fea0003800000 */
.L_x_17202:
        /* <DEDUP_REMOVED lines=8> */
.L_x_17206:
[----:B------:R0:W5:Y:S01]  /*6c10*/  LDG.E.U8 R17, desc[UR36][R6.64] ;  /* 0x0000002406117981 */ /* 0x000162000c1e1100 */
[----:B------:R-:W-:Y:S05]  /*6c20*/  BRA `(.L_x_17166) ;  /* 0x0000000c00387947 */ /* 0x000fea0003800000 */
.L_x_17205:
[----:B------:R0:W5:Y:S01]  /*6c30*/  LDG.E.U16 R17, desc[UR36][R6.64] ;  /* 0x0000002406117981 */ /* 0x000162000c1e1500 */
[----:B------:R-:W-:Y:S05]  /*6c40*/  BRA `(.L_x_17166) ;  /* 0x0000000c00307947 */ /* 0x000fea0003800000 */
.L_x_17201:
        /* <DEDUP_REMOVED lines=10> */
.L_x_17208:
[----:B------:R-:W2:Y:S02]  /*6cf0*/  LDG.E.U16 R4, desc[UR36][R6.64] ;  /* 0x0000002406047981 */ /* 0x000ea4000c1e1500 */
[----:B--2---:R-:W-:-:S06]  /*6d00*/  HADD2.F32 R4, -RZ, R4.H0_H0 ;  /* 0x20000004ff047230 */ /* 0x004fcc0000004100 */
[----:B------:R-:W0:Y:S02]  /*6d10*/  F2I.S64.TRUNC R4, R4 ;  /* 0x0000000400047311 */ /* 0x000e24000020d900 */
[----:B0-----:R-:W-:Y:S01]  /*6d20*/  PRMT R17, R4, 0x7610, R17 ;  /* 0x0000761004117816 */ /* 0x001fe20000000011 */
[----:B------:R-:W-:Y:S06]  /*6d30*/  BRA `(.L_x_17166) ;  /* 0x0000000800f47947 */ /* 0x000fec0003800000 */
.L_x_17207:
        /* <DEDUP_REMOVED lines=10> */
.L_x_17210:
[----:B------:R-:W2:Y:S02]  /*6de0*/  LDG.E.U16 R6, desc[UR36][R6.64] ;  /* 0x0000002406067981 */ /* 0x000ea4000c1e1500 */
[----:B--2---:R-:W-:-:S06]  /*6df0*/  HADD2.F32 R4, -RZ, R6.H0_H0 ;  /* 0x20000006ff047230 */ /* 0x004fcc0000004100 */
[----:B------:R-:W0:Y:S02]  /*6e00*/  F2I.S64.TRUNC R4, R4 ;  /* 0x0000000400047311 */ /* 0x000e24000020d900 */
[----:B0-----:R-:W-:Y:S01]  /*6e10*/  PRMT R17, R4, 0x7610, R17 ;  /* 0x0000761004117816 */ /* 0x001fe20000000011 */
[----:B------:R-:W-:Y:S06]  /*6e20*/  BRA `(.L_x_17166) ;  /* 0x0000000800b87947 */ /* 0x000fec0003800000 */
.L_x_17209:
[----:B------:R-:W2:Y:S02]  /*6e30*/  LDG.E.64 R4, desc[UR36][R6.64] ;  /* 0x0000002406047981 */ /* 0x000ea4000c1e1b00 */
[----:B--2---:R-:W0:Y:S02]  /*6e40*/  F2I.S64.F64.TRUNC R4, R4 ;  /* 0x0000000400047311 */ /* 0x004e24000030d900 */
[----:B0-----:R-:W-:Y:S01]  /*6e50*/  PRMT R17, R4, 0x7610, R17 ;  /* 0x0000761004117816 */ /* 0x001fe20000000011 */
[----:B------:R-:W-:Y:S06]  /*6e60*/  BRA `(.L_x_17166) ;  /* 0x0000000800a87947 */ /* 0x000fec0003800000 */
.L_x_17200:
        /* <DEDUP_REMOVED lines=12> */
.L_x_17213:
[----:B------:R-:W2:Y:S02]  /*6f30*/  LDG.E.64 R6, desc[UR36][R6.64] ;  /* 0x0000002406067981 */ /* 0x000ea4000c1e1b00 */
[----:B--2---:R-:W0:Y:S02]  /*6f40*/  F2I.S64.F64.TRUNC R4, R6 ;  /* 0x0000000600047311 */ /* 0x004e24000030d900 */
[----:B0-----:R-:W-:Y:S01]  /*6f50*/  PRMT R17, R4, 0x7610, R17 ;  /* 0x0000761004117816 */ /* 0x001fe20000000011 */
[----:B------:R-:W-:Y:S06]  /*6f60*/  BRA `(.L_x_17166) ;  /* 0x0000000800687947 */ /* 0x000fec0003800000 */
.L_x_17212:
        /* <DEDUP_REMOVED lines=28> */
.L_x_17215:
        /* <DEDUP_REMOVED lines=15> */
.L_x_17214:
[----:B------:R-:W2:Y:S02]  /*7220*/  LDG.E.U16 R4, desc[UR36][R6.64] ;  /* 0x0000002406047981 */ /* 0x000ea4000c1e1500 */
[----:B--2---:R-:W-:-:S06]  /*7230*/  IMAD.U32 R4, R4, 0x10000, RZ ;  /* 0x0001000004047824 */ /* 0x004fcc00078e00ff */
[----:B------:R-:W0:Y:S02]  /*7240*/  F2I.S64.TRUNC R4, R4 ;  /* 0x0000000400047311 */ /* 0x000e24000020d900 */
[----:B0-----:R-:W-:Y:S01]  /*7250*/  PRMT R17, R4, 0x7610, R17 ;  /* 0x0000761004117816 */ /* 0x001fe20000000011 */
[----:B------:R-:W-:Y:S06]  /*7260*/  BRA `(.L_x_17166) ;  /* 0x0000000400a87947 */ /* 0x000fec0003800000 */
.L_x_17211:
        /* <DEDUP_REMOVED lines=10> */
.L_x_17218:
        /* <DEDUP_REMOVED lines=21> */
.L_x_17222:
[----:B------:R-:W-:Y:S05]  /*7460*/  BSYNC B1 ;  /* 0x0000000000017941 */ /* 0x000fea0003800000 */
.L_x_17221:
[----:B------:R-:W-:Y:S01]  /*7470*/  IMAD.SHL.U32 R3, R3, 0x100000, RZ ;  /* 0x0010000003037824 */ /* 0x000fe200078e00ff */
[----:B------:R-:W-:-:S04]  /*7480*/  LEA R5, R0, 0x3b800000, 0x17 ;  /* 0x3b80000000057811 */ /* 0x000fc800078eb8ff */
[----:B------:R-:W-:-:S07]  /*7490*/  LOP3.LUT R4, R5, R3, R6, 0xfe, !PT ;  /* 0x0000000305047212 */ /* 0x000fce00078efe06 */
.L_x_17220:
[----:B------:R-:W-:Y:S05]  /*74a0*/  BSYNC B0 ;  /* 0x0000000000007941 */ /* 0x000fea0003800000 */
.L_x_17219:
[----:B------:R-:W0:Y:S02]  /*74b0*/  F2I.S64.TRUNC R4, R4 ;  /* 0x0000000400047311 */ /* 0x000e24000020d900 */
[----:B0-----:R-:W-:Y:S01]  /*74c0*/  PRMT R17, R4, 0x7610, R17 ;  /* 0x0000761004117816 */ /* 0x001fe20000000011 */
[----:B------:R-:W-:Y:S06]  /*74d0*/  BRA `(.L_x_17166) ;  /* 0x00000004000c7947 */ /* 0x000fec0003800000 */
.L_x_17217:
        /* <DEDUP_REMOVED lines=21> */
.L_x_17226:
[----:B------:R-:W-:Y:S05]  /*7630*/  BSYNC B1 ;  /* 0x0000000000017941 */ /* 0x000fea0003800000 */
.L_x_17225:
[----:B------:R-:W-:Y:S01]  /*7640*/  IMAD.SHL.U32 R3, R3, 0x200000, RZ ;  /* 0x0020000003037824 */ /* 0x000fe200078e00ff */
[----:B------:R-:W-:-:S04]  /*7650*/  LEA R5, R0, 0x37800000, 0x17 ;  /* 0x3780000000057811 */ /* 0x000fc800078eb8ff */
[----:B------:R-:W-:-:S07]  /*7660*/  LOP3.LUT R4, R5, R3, R6, 0xfe, !PT ;  /* 0x0000000305047212 */ /* 0x000fce00078efe06 */
.L_x_17224:
[----:B------:R-:W-:Y:S05]  /*7670*/  BSYNC B0 ;  /* 0x0000000000007941 */ /* 0x000fea0003800000 */
.L_x_17223:
[----:B------:R-:W0:Y:S02]  /*7680*/  F2I.S64.TRUNC R4, R4 ;  /* 0x0000000400047311 */ /* 0x000e24000020d900 */
[----:B0-----:R-:W-:Y:S01]  /*7690*/  PRMT R17, R4, 0x7610, R17 ;  /* 0x0000761004117816 */ /* 0x001fe20000000011 */
[----:B------:R-:W-:Y:S06]  /*76a0*/  BRA `(.L_x_17166) ;  /* 0x0000000000987947 */ /* 0x000fec0003800000 */
.L_x_17216:
        /* <DEDUP_REMOVED lines=14> */
.L_x_17230:
[----:B------:R-:W-:Y:S05]  /*7790*/  BSYNC B0 ;  /* 0x0000000000007941 */ /* 0x000fea0003800000 */
.L_x_17229:
[----:B------:R-:W0:Y:S02]  /*77a0*/  F2I.S64.TRUNC R4, R4 ;  /* 0x0000000400047311 */ /* 0x000e24000020d900 */
[----:B0-----:R-:W-:Y:S01]  /*77b0*/  PRMT R17, R4, 0x7610, R17 ;  /* 0x0000761004117816 */ /* 0x001fe20000000011 */
[----:B------:R-:W-:Y:S06]  /*77c0*/  BRA `(.L_x_17166) ;  /* 0x0000000000507947 */ /* 0x000fec0003800000 */
.L_x_17204:
        /* <DEDUP_REMOVED lines=16> */
.L_x_17231:
[----:B------:R-:W-:Y:S05]  /*78d0*/  BRA `(.L_x_17166) ;  /* 0x00000000000c7947 */ /* 0x000fea0003800000 */
.L_x_17228:
[----:B------:R0:W5:Y:S01]  /*78e0*/  LDG.E.U8 R17, desc[UR36][R6.64] ;  /* 0x0000002406117981 */ /* 0x000162000c1e1100 */
[----:B------:R-:W-:Y:S05]  /*78f0*/  BRA `(.L_x_17166) ;  /* 0x0000000000047947 */ /* 0x000fea0003800000 */
.L_x_17227:
[----:B------:R0:W5:Y:S02]  /*7900*/  LDG.E.U8 R17, desc[UR36][R6.64] ;  /* 0x0000002406117981 */ /* 0x000164000c1e1100 */
.L_x_17166:
[----:B------:R-:W-:Y:S05]  /*7910*/  BSYNC B6 ;  /* 0x0000000000067941 */ /* 0x000fea0003800000 */
.L_x_17165:
        /* <DEDUP_REMOVED lines=30> */
.L_x_17237:
[----:B------:R0:W-:Y:S01]  /*7b00*/  STG.E.U8 desc[UR36][R8.64], R5 ;  /* 0x0000000508007986 */ /* 0x0001e2000c101124 */
[----:B------:R-:W-:Y:S05]  /*7b10*/  BRA `(.L_x_17233) ;  /* 0x0000000c00987947 */ /* 0x000fea0003800000 */
.L_x_17236:
        /* <DEDUP_REMOVED lines=10> */
.L_x_17240:
[----:B------:R-:W-:-:S05]  /*7bc0*/  LOP3.LUT R5, R5, 0xff, RZ, 0xc0, !PT ;  /* 0x000000ff05057812 */ /* 0x000fca00078ec0ff */
[----:B------:R0:W-:Y:S01]  /*7bd0*/  STG.E desc[UR36][R8.64], R5 ;  /* 0x0000000508007986 */ /* 0x0001e2000c101924 */
[----:B------:R-:W-:Y:S05]  /*7be0*/  BRA `(.L_x_17233) ;  /* 0x0000000c00647947 */ /* 0x000fea0003800000 */
.L_x_17239:
[----:B------:R-:W-:-:S05]  /*7bf0*/  LOP3.LUT R3, R5, 0xff, RZ, 0xc0, !PT ;  /* 0x000000ff05037812 */ /* 0x000fca00078ec0ff */
[----:B------:R0:W-:Y:S01]  /*7c00*/  STG.E.U16 desc[UR36][R8.64], R3 ;  /* 0x0000000308007986 */ /* 0x0001e2000c101524 */
[----:B------:R-:W-:Y:S05]  /*7c10*/  BRA `(.L_x_17233) ;  /* 0x0000000c00587947 */ /* 0x000fea0003800000 */
.L_x_17235:
        /* <DEDUP_REMOVED lines=10> */
.L_x_17242:
[----:B------:R-:W-:-:S04]  /*7cc0*/  LOP3.LUT R5, R5, 0xff, RZ, 0xc0, !PT ;  /* 0x000000ff05057812 */ /* 0x000fc800078ec0ff */
[----:B------:R-:W0:Y:S02]  /*7cd0*/  I2F.U16 R0, R5 ;  /* 0x0000000500007306 */ /* 0x000e240000101000 */
[----:B0-----:R-:W-:-:S05]  /*7ce0*/  F2FP.F16.F32.PACK_AB R0, RZ, R0 ;  /* 0x00000000ff00723e */ /* 0x001fca00000000ff */
[----:B------:R1:W-:Y:S01]  /*7cf0*/  STG.E.U16 desc[UR36][R8.64], R0 ;  /* 0x0000000008007986 */ /* 0x0003e2000c101524 */
[----:B------:R-:W-:Y:S05]  /*7d00*/  BRA `(.L_x_17233) ;  /* 0x0000000c001c7947 */ /* 0x000fea0003800000 */
.L_x_17241:
        /* <DEDUP_REMOVED lines=11> */
.L_x_17244:
[----:B------:R-:W-:-:S06]  /*7dc0*/  LOP3.LUT R5, R5, 0xff, RZ, 0xc0, !PT ;  /* 0x000000ff05057812 */ /* 0x000fcc00078ec0ff */
[----:B------:R-:W0:Y:S02]  /*7dd0*/  I2F.U16 R5, R5 ;  /* 0x0000000500057306 */ /* 0x000e240000101000 */
[----:B0-----:R-:W-:-:S04]  /*7de0*/  F2FP.F16.F32.PACK_AB R3, RZ, R5 ;  /* 0x00000005ff03723e */ /* 0x001fc800000000ff */
[----:B------:R-:W-:-:S05]  /*7df0*/  PRMT R3, R3, 0x5410, RZ ;  /* 0x0000541003037816 */ /* 0x000fca00000000ff */
[----:B------:R0:W-:Y:S01]  /*7e00*/  STG.E desc[UR36][R8.64], R3 ;  /* 0x0000000308007986 */ /* 0x0001e2000c101924 */
[----:B------:R-:W-:Y:S05]  /*7e10*/  BRA `(.L_x_17233) ;  /* 0x0000000800d87947 */ /* 0x000fea0003800000 */
.L_x_17243:
[----:B------:R-:W-:-:S06]  /*7e20*/  LOP3.LUT R5, R5, 0xff, RZ, 0xc0, !PT ;  /* 0x000000ff05057812 */ /* 0x000fcc00078ec0ff */
[----:B------:R-:W0:Y:S02]  /*7e30*/  I2F.F64.U16 R4, R5 ;  /* 0x0000000500047312 */ /* 0x000e240000101800 */
[----:B0-----:R0:W-:Y:S01]  /*7e40*/  STG.E.64 desc[UR36][R8.64], R4 ;  /* 0x0000000408007986 */ /* 0x0011e2000c101b24 */
[----:B------:R-:W-:Y:S05]  /*7e50*/  BRA `(.L_x_17233) ;  /* 0x0000000800c87947 */ /* 0x000fea0003800000 */
.L_x_17234:
        /* <DEDUP_REMOVED lines=12> */
.L_x_17247:
[----:B------:R-:W-:Y:S02]  /*7f20*/  LOP3.LUT R5, R5, 0xff, RZ, 0xc0, !PT ;  /* 0x000000ff05057812 */ /* 0x000fe400078ec0ff */
[----:B--234-:R-:W-:-:S04]  /*7f30*/  CS2R R6, SRZ ;  /* 0x0000000000067805 */ /* 0x01cfc8000001ff00 */
[----:B------:R-:W0:Y:S02]  /*7f40*/  I2F.F64.U16 R4, R5 ;  /* 0x0000000500047312 */ /* 0x000e240000101800 */
[----:B0-----:R0:W-:Y:S01]  /*7f50*/  STG.E.128 desc[UR36][R8.64], R4 ;  /* 0x0000000408007986 */ /* 0x0011e2000c101d24 */
[----:B------:R-:W-:Y:S05]  /*7f60*/  BRA `(.L_x_17233) ;  /* 0x0000000800847947 */ /* 0x000fea0003800000 */
.L_x_17246:
        /* <DEDUP_REMOVED lines=22> */
.L_x_17251:
[----:B------:R-:W-:Y:S05]  /*80d0*/  BSYNC B0 ;  /* 0x0000000000007941 */ /* 0x000fea0003800000 */
.L_x_17250:
[----:B------:R-:W-:-:S05]  /*80e0*/  LOP3.LUT R5, R0, R5, RZ, 0xfc, !PT ;  /* 0x0000000500057212 */ /* 0x000fca00078efcff */
[----:B------:R0:W-:Y:S01]  /*80f0*/  STG.E.U8 desc[UR36][R8.64], R5 ;  /* 0x0000000508007986 */ /* 0x0001e2000c101124 */
[----:B------:R-:W-:Y:S05]  /*8100*/  BRA `(.L_x_17233) ;  /* 0x00000008001c7947 */ /* 0x000fea0003800000 */
.L_x_17249:
        /* <DEDUP_REMOVED lines=14> */
.L_x_17253:
[----:B------:R-:W-:Y:S01]  /*81f0*/  IMAD.MOV.U32 R0, RZ, RZ, 0x7f ;  /* 0x0000007fff007424 */ /* 0x000fe200078e00ff */
[----:B------:R-:W-:-:S04]  /*8200*/  ISETP.GT.U32.AND P0, PT, R3, 0x7f800000, PT ;  /* 0x7f8000000300780c */ /* 0x000fc80003f04070 */
[----:B------:R-:W-:-:S09]  /*8210*/  SEL R0, R0, 0x7c, P0 ;  /* 0x0000007c00007807 */ /* 0x000fd20000000000 */
.L_x_17254:
[----:B------:R-:W-:Y:S05]  /*8220*/  BSYNC B0 ;  /* 0x0000000000007941 */ /* 0x000fea0003800000 */
.L_x_17252:
[----:B------:R-:W-:-:S04]  /*8230*/  LOP3.LUT R3, R5, 0x80000000, RZ, 0xc0, !PT ;  /* 0x8000000005037812 */ /* 0x000fc800078ec0ff */
[----:B------:R-:W-:-:S04]  /*8240*/  SHF.R.U32.HI R3, RZ, 0x18, R3 ;  /* 0x00000018ff037819 */ /* 0x000fc80000011603 */
[----:B------:R-:W-:-:S05]  /*8250*/  LOP3.LUT R3, R0, R3, RZ, 0xfc, !PT ;  /* 0x0000000300037212 */ /* 0x000fca00078efcff */
[----:B------:R0:W-:Y:S01]  /*8260*/  STG.E.U8 desc[UR36][R8.64], R3 ;  /* 0x0000000308007986 */ /* 0x0001e2000c101124 */
[----:B------:R-:W-:Y:S05]  /*8270*/  BRA `(.L_x_17233) ;  /* 0x0000000400c07947 */ /* 0x000fea0003800000 */
.L_x_17248:
[----:B------:R-:W-:-:S04]  /*8280*/  LOP3.LUT R5, R5, 0xff, RZ, 0xc0, !PT ;  /* 0x000000ff05057812 */ /* 0x000fc800078ec0ff */
[----:B------:R-:W0:Y:S02]  /*8290*/  I2F.U16 R0, R5 ;  /* 0x0000000500007306 */ /* 0x000e240000101000 */
[----:B0-----:R-:W-:-:S05]  /*82a0*/  F2FP.BF16.F32.PACK_AB R0, RZ, R0 ;  /* 0x00000000ff00723e */ /* 0x001fca00000010ff */
[----:B------:R0:W-:Y:S01]  /*82b0*/  STG.E.U16 desc[UR36][R8.64], R0 ;  /* 0x0000000008007986 */ /* 0x0001e2000c101524 */
[----:B------:R-:W-:Y:S05]  /*82c0*/  BRA `(.L_x_17233) ;  /* 0x0000000400ac7947 */ /* 0x000fea0003800000 */
.L_x_17245:
        /* <DEDUP_REMOVED lines=11> */
.L_x_17257:
        /* <DEDUP_REMOVED lines=18> */
.L_x_17260:
[----:B------:R-:W-:-:S04]  /*84a0*/  LOP3.LUT R3, R5, 0x80000000, RZ, 0xc0, !PT ;  /* 0x8000000005037812 */ /* 0x000fc800078ec0ff */
[----:B------:R-:W-:-:S04]  /*84b0*/  SHF.R.U32.HI R3, RZ, 0x18, R3 ;  /* 0x00000018ff037819 */ /* 0x000fc80000011603 */
[----:B------:R-:W-:-:S04]  /*84c0*/  LOP3.LUT R0, R0, R3, RZ, 0xfc, !PT ;  /* 0x0000000300007212 */ /* 0x000fc800078efcff */
[----:B------:R-:W-:-:S07]  /*84d0*/  PRMT R4, R0, 0x7610, R4 ;  /* 0x0000761000047816 */ /* 0x000fce0000000004 */
.L_x_17259:
[----:B------:R-:W-:Y:S05]  /*84e0*/  BSYNC B0 ;  /* 0x0000000000007941 */ /* 0x000fea0003800000 */
.L_x_17258:
[----:B------:R0:W-:Y:S01]  /*84f0*/  STG.E.U8 desc[UR36][R8.64], R4 ;  /* 0x0000000408007986 */ /* 0x0001e2000c101124 */
[----:B------:R-:W-:Y:S05]  /*8500*/  BRA `(.L_x_17233) ;  /* 0x00000004001c7947 */ /* 0x000fea0003800000 */
.L_x_17256:
        /* <DEDUP_REMOVED lines=18> */
.L_x_17263:
[----:B------:R-:W-:-:S04]  /*8630*/  LOP3.LUT R3, R5, 0x80000000, RZ, 0xc0, !PT ;  /* 0x8000000005037812 */ /* 0x000fc800078ec0ff */
[----:B------:R-:W-:-:S04]  /*8640*/  SHF.R.U32.HI R3, RZ, 0x18, R3 ;  /* 0x00000018ff037819 */ /* 0x000fc80000011603 */
[----:B------:R-:W-:-:S04]  /*8650*/  LOP3.LUT R0, R0, R3, RZ, 0xfc, !PT ;  /* 0x0000000300007212 */ /* 0x000fc800078efcff */
[----:B------:R-:W-:-:S07]  /*8660*/  PRMT R4, R0, 0x7610, R4 ;  /* 0x0000761000047816 */ /* 0x000fce0000000004 */
.L_x_17262:
[----:B------:R-:W-:Y:S05]  /*8670*/  BSYNC B0 ;  /* 0x0000000000007941 */ /* 0x000fea0003800000 */
.L_x_17261:
[----:B------:R0:W-:Y:S01]  /*8680*/  STG.E.U8 desc[UR36][R8.64], R4 ;  /* 0x0000000408007986 */ /* 0x0001e2000c101124 */
[----:B------:R-:W-:Y:S05]  /*8690*/  BRA `(.L_x_17233) ;  /* 0x0000000000b87947 */ /* 0x000fea0003800000 */
.L_x_17255:
        /* <DEDUP_REMOVED lines=23> */
.L_x_17238:
        /* <DEDUP_REMOVED lines=16> */
.L_x_17266:
[----:B------:R-:W-:Y:S05]  /*8910*/  BRA `(.L_x_17233) ;  /* 0x0000000000187947 */ /* 0x000fea0003800000 */
.L_x_17265:
[----:B------:R-:W-:Y:S01]  /*8920*/  LOP3.LUT R4, R5, 0xff, RZ, 0xc0, !PT ;  /* 0x000000ff05047812 */ /* 0x000fe200078ec0ff */
[----:B------:R-:W-:-:S05]  /*8930*/  IMAD.MOV.U32 R5, RZ, RZ, RZ ;  /* 0x000000ffff057224 */ /* 0x000fca00078e00ff */
[----:B------:R0:W-:Y:S01]  /*8940*/  STG.E.64 desc[UR36][R8.64], R4 ;  /* 0x0000000408007986 */ /* 0x0001e2000c101b24 */
[----:B------:R-:W-:Y:S05]  /*8950*/  BRA `(.L_x_17233) ;  /* 0x0000000000087947 */ /* 0x000fea0003800000 */
.L_x_17264:
[----:B------:R-:W-:-:S05]  /*8960*/  LOP3.LUT R5, R5, 0xff, RZ, 0xc0, !PT ;  /* 0x000000ff05057812 */ /* 0x000fca00078ec0ff */
[----:B------:R0:W-:Y:S02]  /*8970*/  STG.E desc[UR36][R8.64], R5 ;  /* 0x0000000508007986 */ /* 0x0001e4000c101924 */
.L_x_17233:
[----:B------:R-:W-:Y:S05]  /*8980*/  BSYNC B6 ;  /* 0x0000000000067941 */ /* 0x000fea0003800000 */
.L_x_17232:
        /* <DEDUP_REMOVED lines=23> */
.L_x_17272:
[----:B------:R0:W-:Y:S01]  /*8b00*/  STG.E.U8 desc[UR36][R8.64], R22 ;  /* 0x0000001608007986 */ /* 0x0001e2000c101124 */
[----:B------:R-:W-:Y:S05]  /*8b10*/  BRA `(.L_x_17274) ;  /* 0x0000000c00987947 */ /* 0x000fea0003800000 */
.L_x_17271:
        /* <DEDUP_REMOVED lines=10> */
.L_x_17276:
[----:B------:R-:W-:-:S05]  /*8bc0*/  LOP3.LUT R3, R22, 0xff, RZ, 0xc0, !PT ;  /* 0x000000ff16037812 */ /* 0x000fca00078ec0ff */
[----:B------:R0:W-:Y:S01]  /*8bd0*/  STG.E desc[UR36][R8.64], R3 ;  /* 0x0000000308007986 */ /* 0x0001e2000c101924 */
[----:B------:R-:W-:Y:S05]  /*8be0*/  BRA `(.L_x_17274) ;  /* 0x0000000c00647947 */ /* 0x000fea0003800000 */
.L_x_17275:
[----:B------:R-:W-:-:S05]  /*8bf0*/  LOP3.LUT R3, R22, 0xff, RZ, 0xc0, !PT ;  /* 0x000000ff16037812 */ /* 0x000fca00078ec0ff */
[----:B------:R0:W-:Y:S01]  /*8c00*/  STG.E.U16 desc[UR36][R8.64], R3 ;  /* 0x0000000308007986 */ /* 0x0001e2000c101524 */
[----:B------:R-:W-:Y:S05]  /*8c10*/  BRA `(.L_x_17274) ;  /* 0x0000000c00587947 */ /* 0x000fea0003800000 */
.L_x_17270:
        /* <DEDUP_REMOVED lines=10> */
.L_x_17278:
[----:B------:R-:W-:-:S04]  /*8cc0*/  LOP3.LUT R22, R22, 0xff, RZ, 0xc0, !PT ;  /* 0x000000ff16167812 */ /* 0x000fc800078ec0ff */
[----:B------:R-:W0:Y:S02]  /*8cd0*/  I2F.U16 R0, R22 ;  /* 0x0000001600007306 */ /* 0x000e240000101000 */
[----:B0-----:R-:W-:-:S05]  /*8ce0*/  F2FP.F16.F32.PACK_AB R0, RZ, R0 ;  /* 0x00000000ff00723e */ /* 0x001fca00000000ff */
[----:B------:R0:W-:Y:S01]  /*8cf0*/  STG.E.U16 desc[UR36][R8.64], R0 ;  /* 0x0000000008007986 */ /* 0x0001e2000c101524 */
[----:B------:R-:W-:Y:S05]  /*8d00*/  BRA `(.L_x_17274) ;  /* 0x0000000c001c7947 */ /* 0x000fea0003800000 */
.L_x_17277:
        /* <DEDUP_REMOVED lines=11> */
.L_x_17280:
[----:B------:R-:W-:-:S06]  /*8dc0*/  LOP3.LUT R22, R22, 0xff, RZ, 0xc0, !PT ;  /* 0x000000ff16167812 */ /* 0x000fcc00078ec0ff */
[----:B------:R-:W0:Y:S02]  /*8dd0*/  I2F.U16 R22, R22 ;  /* 0x0000001600167306 */ /* 0x000e240000101000 */
[----:B0-----:R-:W-:-:S04]  /*8de0*/  F2FP.F16.F32.PACK_AB R3, RZ, R22 ;  /* 0x00000016ff03723e */ /* 0x001fc800000000ff */
[----:B------:R-:W-:-:S05]  /*8df0*/  PRMT R3, R3, 0x5410, RZ ;  /* 0x0000541003037816 */ /* 0x000fca00000000ff */
[----:B------:R0:W-:Y:S01]  /*8e00*/  STG.E desc[UR36][R8.64], R3 ;  /* 0x0000000308007986 */ /* 0x0001e2000c101924 */
[----:B------:R-:W-:Y:S05]  /*8e10*/  BRA `(.L_x_17274) ;  /* 0x0000000800d87947 */ /* 0x000fea0003800000 */
.L_x_17279:
[----:B------:R-:W-:-:S06]  /*8e20*/  LOP3.LUT R4, R22, 0xff, RZ, 0xc0, !PT ;  /* 0x000000ff16047812 */ /* 0x000fcc00078ec0ff */
[----:B------:R-:W0:Y:S02]  /*8e30*/  I2F.F64.U16 R4, R4 ;  /* 0x0000000400047312 */ /* 0x000e240000101800 */
[----:B0-----:R0:W-:Y:S01]  /*8e40*/  STG.E.64 desc[UR36][R8.64], R4 ;  /* 0x0000000408007986 */ /* 0x0011e2000c101b24 */
[----:B------:R-:W-:Y:S05]  /*8e50*/  BRA `(.L_x_17274) ;  /* 0x0000000800c87947 */ /* 0x000fea0003800000 */
.L_x_17269:
        /* <DEDUP_REMOVED lines=12> */
.L_x_17283:
[----:B------:R-:W-:Y:S02]  /*8f20*/  LOP3.LUT R4, R22, 0xff, RZ, 0xc0, !PT ;  /* 0x000000ff16047812 */ /* 0x000fe400078ec0ff */
[----:B--234-:R-:W-:-:S04]  /*8f30*/  CS2R R6, SRZ ;  /* 0x0000000000067805 */ /* 0x01cfc8000001ff00 */
[----:B------:R-:W0:Y:S02]  /*8f40*/  I2F.F64.U16 R4, R4 ;  /* 0x0000000400047312 */ /* 0x000e240000101800 */
[----:B0-----:R0:W-:Y:S01]  /*8f50*/  STG.E.128 desc[UR36][R8.64], R4 ;  /* 0x0000000408007986 */ /* 0x0011e2000c101d24 */
[----:B------:R-:W-:Y:S05]  /*8f60*/  BRA `(.L_x_17274) ;  /* 0x0000000800847947 */ /* 0x000fea0003800000 */
.L_x_17282:
        /* <DEDUP_REMOVED lines=22> */
.L_x_17287:
[----:B------:R-:W-:Y:S05]  /*90d0*/  BSYNC B0 ;  /* 0x0000000000007941 */ /* 0x000fea0003800000 */
.L_x_17286:
[----:B------:R-:W-:-:S05]  /*90e0*/  LOP3.LUT R5, R0, R5, RZ, 0xfc, !PT ;  /* 0x0000000500057212 */ /* 0x000fca00078efcff */
[----:B------:R0:W-:Y:S01]  /*90f0*/  STG.E.U8 desc[UR36][R8.64], R5 ;  /* 0x0000000508007986 */ /* 0x0001e2000c101124 */
[----:B------:R-:W-:Y:S05]  /*9100*/  BRA `(.L_x_17274) ;  /* 0x00000008001c7947 */ /* 0x000fea0003800000 */
.L_x_17285:
        /* <DEDUP_REMOVED lines=14> */
.L_x_17289:
[----:B------:R-:W-:Y:S01]  /*91f0*/  IMAD.MOV.U32 R0, RZ, RZ, 0x7f ;  /* 0x0000007fff007424 */ /* 0x000fe200078e00ff */
[----:B------:R-:W-:-:S04]  /*9200*/  ISETP.GT.U32.AND P0, PT, R3, 0x7f800000, PT ;  /* 0x7f8000000300780c */ /* 0x000fc80003f04070 */
[----:B------:R-:W-:-:S09]  /*9210*/  SEL R0, R0, 0x7c, P0 ;  /* 0x0000007c00007807 */ /* 0x000fd20000000000 */
.L_x_17290:
[----:B------:R-:W-:Y:S05]  /*9220*/  BSYNC B0 ;  /* 0x0000000000007941 */ /* 0x000fea0003800000 */
.L_x_17288:
[----:B------:R-:W-:-:S04]  /*9230*/  LOP3.LUT R3, R5, 0x80000000, RZ, 0xc0, !PT ;  /* 0x8000000005037812 */ /* 0x000fc800078ec0ff */
[----:B------:R-:W-:-:S04]  /*9240*/  SHF.R.U32.HI R3, RZ, 0x18, R3 ;  /* 0x00000018ff037819 */ /* 0x000fc80000011603 */
[----:B------:R-:W-:-:S05]  /*9250*/  LOP3.LUT R3, R0, R3, RZ, 0xfc, !PT ;  /* 0x0000000300037212 */ /* 0x000fca00078efcff */
[----:B------:R0:W-:Y:S01]  /*9260*/  STG.E.U8 desc[UR36][R8.64], R3 ;  /* 0x0000000308007986 */ /* 0x0001e2000c101124 */
[----:B------:R-:W-:Y:S05]  /*9270*/  BRA `(.L_x_17274) ;  /* 0x0000000400c07947 */ /* 0x000fea0003800000 */
.L_x_17284:
[----:B------:R-:W-:-:S04]  /*9280*/  LOP3.LUT R22, R22, 0xff, RZ, 0xc0, !PT ;  /* 0x000000ff16167812 */ /* 0x000fc800078ec0ff */
[----:B------:R-:W0:Y:S02]  /*9290*/  I2F.U16 R0, R22 ;  /* 0x0000001600007306 */ /* 0x000e240000101000 */
[----:B0-----:R-:W-:-:S05]  /*92a0*/  F2FP.BF16.F32.PACK_AB R0, RZ, R0 ;  /* 0x00000000ff00723e */ /* 0x001fca00000010ff */
[----:B------:R0:W-:Y:S01]  /*92b0*/  STG.E.U16 desc[UR36][R8.64], R0 ;  /* 0x0000000008007986 */ /* 0x0001e2000c101524 */
[----:B------:R-:W-:Y:S05]  /*92c0*/  BRA `(.L_x_17274) ;  /* 0x0000000400ac7947 */ /* 0x000fea0003800000 */
.L_x_17281:
        /* <DEDUP_REMOVED lines=11> */
.L_x_17293:
        /* <DEDUP_REMOVED lines=18> */
.L_x_17296:
[----:B------:R-:W-:-:S04]  /*94a0*/  LOP3.LUT R3, R5, 0x80000000, RZ, 0xc0, !PT ;  /* 0x8000000005037812 */ /* 0x000fc800078ec0ff */
[----:B------:R-:W-:-:S04]  /*94b0*/  SHF.R.U32.HI R3, RZ, 0x18, R3 ;  /* 0x00000018ff037819 */ /* 0x000fc80000011603 */
[----:B------:R-:W-:-:S04]  /*94c0*/  LOP3.LUT R0, R0, R3, RZ, 0xfc, !PT ;  /* 0x0000000300007212 */ /* 0x000fc800078efcff */
[----:B------:R-:W-:-:S07]  /*94d0*/  PRMT R4, R0, 0x7610, R4 ;  /* 0x0000761000047816 */ /* 0x000fce0000000004 */
.L_x_17295:
[----:B------:R-:W-:Y:S05]  /*94e0*/  BSYNC B0 ;  /* 0x0000000000007941 */ /* 0x000fea0003800000 */
.L_x_17294:
[----:B------:R0:W-:Y:S01]  /*94f0*/  STG.E.U8 desc[UR36][R8.64], R4 ;  /* 0x0000000408007986 */ /* 0x0001e2000c101124 */
[----:B------:R-:W-:Y:S05]  /*9500*/  BRA `(.L_x_17274) ;  /* 0x00000004001c7947 */ /* 0x000fea0003800000 */
.L_x_17292:
        /* <DEDUP_REMOVED lines=18> */
.L_x_17299:
[----:B------:R-:W-:-:S04]  /*9630*/  LOP3.LUT R3, R5, 0x80000000, RZ, 0xc0, !PT ;  /* 0x8000000005037812 */ /* 0x000fc800078ec0ff */
[----:B------:R-:W-:-:S04]  /*9640*/  SHF.R.U32.HI R3, RZ, 0x18, R3 ;  /* 0x00000018ff037819 */ /* 0x000fc80000011603 */
[----:B------:R-:W-:-:S04]  /*9650*/  LOP3.LUT R0, R0, R3, RZ, 0xfc, !PT ;  /* 0x0000000300007212 */ /* 0x000fc800078efcff */
[----:B------:R-:W-:-:S07]  /*9660*/  PRMT R4, R0, 0x7610, R4 ;  /* 0x0000761000047816 */ /* 0x000fce0000000004 */
.L_x_17298:
[----:B------:R-:W-:Y:S05]  /*9670*/  BSYNC B0 ;  /* 0x0000000000007941 */ /* 0x000fea0003800000 */
.L_x_17297:
[----:B------:R0:W-:Y:S01]  /*9680*/  STG.E.U8 desc[UR36][R8.64], R4 ;  /* 0x0000000408007986 */ /* 0x0001e2000c101124 */
[----:B------:R-:W-:Y:S05]  /*9690*/  BRA `(.L_x_17274) ;  /* 0x0000000000b87947 */ /* 0x000fea0003800000 */
.L_x_17291:
        /* <DEDUP_REMOVED lines=23> */
.L_x_17273:
        /* <DEDUP_REMOVED lines=16> */
.L_x_17302:
[----:B------:R-:W-:Y:S05]  /*9910*/  BRA `(.L_x_17274) ;  /* 0x0000000000187947 */ /* 0x000fea0003800000 */
.L_x_17301:
[----:B------:R-:W-:Y:S01]  /*9920*/  LOP3.LUT R4, R22, 0xff, RZ, 0xc0, !PT ;  /* 0x000000ff16047812 */ /* 0x000fe200078ec0ff */
[----:B------:R-:W-:-:S05]  /*9930*/  IMAD.MOV.U32 R5, RZ, RZ, RZ ;  /* 0x000000ffff057224 */ /* 0x000fca00078e00ff */
[----:B------:R0:W-:Y:S01]  /*9940*/  STG.E.64 desc[UR36][R8.64], R4 ;  /* 0x0000000408007986 */ /* 0x0001e2000c101b24 */
[----:B------:R-:W-:Y:S05]  /*9950*/  BRA `(.L_x_17274) ;  /* 0x0000000000087947 */ /* 0x000fea0003800000 */
.L_x_17300:
[----:B------:R-:W-:-:S05]  /*9960*/  LOP3.LUT R3, R22, 0xff, RZ, 0xc0, !PT ;  /* 0x000000ff16037812 */ /* 0x000fca00078ec0ff */
[----:B------:R0:W-:Y:S02]  /*9970*/  STG.E desc[UR36][R8.64], R3 ;  /* 0x0000000308007986 */ /* 0x0001e4000c101924 */
.L_x_17274:
        /* <DEDUP_REMOVED lines=23> */
.L_x_17306:
[----:B------:R0:W-:Y:S01]  /*9af0*/  STG.E.U8 desc[UR36][R8.64], R19 ;  /* 0x0000001308007986 */ /* 0x0001e2000c101124 */
[----:B------:R-:W-:Y:S05]  /*9b00*/  BRA `(.L_x_17308) ;  /* 0x0000000c00987947 */ /* 0x000fea0003800000 */
.L_x_17305:
        /* <DEDUP_REMOVED lines=10> */
.L_x_17310:
[----:B------:R-:W-:-:S05]  /*9bb0*/  LOP3.LUT R19, R19, 0xff, RZ, 0xc0, !PT ;  /* 0x000000ff13137812 */ /* 0x000fca00078ec0ff */
[----:B------:R0:W-:Y:S01]  /*9bc0*/  STG.E desc[UR36][R8.64], R19 ;  /* 0x0000001308007986 */ /* 0x0001e2000c101924 */
[----:B------:R-:W-:Y:S05]  /*9bd0*/  BRA `(.L_x_17308) ;  /* 0x0000000c00647947 */ /* 0x000fea0003800000 */
.L_x_17309:
[----:B------:R-:W-:-:S05]  /*9be0*/  LOP3.LUT R19, R19, 0xff, RZ, 0xc0, !PT ;  /* 0x000000ff13137812 */ /* 0x000fca00078ec0ff */
[----:B------:R0:W-:Y:S01]  /*9bf0*/  STG.E.U16 desc[UR36][R8.64], R19 ;  /* 0x0000001308007986 */ /* 0x0001e2000c101524 */
[----:B------:R-:W-:Y:S05]  /*9c00*/  BRA `(.L_x_17308) ;  /* 0x0000000c00587947 */ /* 0x000fea0003800000 */
.L_x_17304:
        /* <DEDUP_REMOVED lines=10> */
.L_x_17312:
[----:B------:R-:W-:-:S04]  /*9cb0*/  LOP3.LUT R19, R19, 0xff, RZ, 0xc0, !PT ;  /* 0x000000ff13137812 */ /* 0x000fc800078ec0ff */
[----:B------:R-:W0:Y:S02]  /*9cc0*/  I2F.U16 R0, R19 ;  /* 0x0000001300007306 */ /* 0x000e240000101000 */
[----:B0-----:R-:W-:-:S05]  /*9cd0*/  F2FP.F16.F32.PACK_AB R0, RZ, R0 ;  /* 0x00000000ff00723e */ /* 0x001fca00000000ff */
[----:B------:R0:W-:Y:S01]  /*9ce0*/  STG.E.U16 desc[UR36][R8.64], R0 ;  /* 0x0000000008007986 */ /* 0x0001e2000c101524 */
[----:B------:R-:W-:Y:S05]  /*9cf0*/  BRA `(.L_x_17308) ;  /* 0x0000000c001c7947 */ /* 0x000fea0003800000 */
.L_x_17311:
        /* <DEDUP_REMOVED lines=11> */
.L_x_17314:
[----:B------:R-:W-:-:S06]  /*9db0*/  LOP3.LUT R19, R19, 0xff, RZ, 0xc0, !PT ;  /* 0x000000ff13137812 */ /* 0x000fcc00078ec0ff */
[----:B------:R-:W0:Y:S02]  /*9dc0*/  I2F.U16 R19, R19 ;  /* 0x0000001300137306 */ /* 0x000e240000101000 */
[----:B0-----:R-:W-:-:S04]  /*9dd0*/  F2FP.F16.F32.PACK_AB R3, RZ, R19 ;  /* 0x00000013ff03723e */ /* 0x001fc800000000ff */
[----:B------:R-:W-:-:S05]  /*9de0*/  PRMT R3, R3, 0x5410, RZ ;  /* 0x0000541003037816 */ /* 0x000fca00000000ff */
[----:B------:R0:W-:Y:S01]  /*9df0*/  STG.E desc[UR36][R8.64], R3 ;  /* 0x0000000308007986 */ /* 0x0001e2000c101924 */
[----:B------:R-:W-:Y:S05]  /*9e00*/  BRA `(.L_x_17308) ;  /* 0x0000000800d87947 */ /* 0x000fea0003800000 */
.L_x_17313:
[----:B------:R-:W-:-:S06]  /*9e10*/  LOP3.LUT R4, R19, 0xff, RZ, 0xc0, !PT ;  /* 0x000000ff13047812 */ /* 0x000fcc00078ec0ff */
[----:B------:R-:W0:Y:S02]  /*9e20*/  I2F.F64.U16 R4, R4 ;  /* 0x0000000400047312 */ /* 0x000e240000101800 */
[----:B0-----:R0:W-:Y:S01]  /*9e30*/  STG.E.64 desc[UR36][R8.64], R4 ;  /* 0x0000000408007986 */ /* 0x0011e2000c101b24 */
[----:B------:R-:W-:Y:S05]  /*9e40*/  BRA `(.L_x_17308) ;  /* 0x0000000800c87947 */ /* 0x000fea0003800000 */
.L_x_17303:
        /* <DEDUP_REMOVED lines=12> */
.L_x_17317:
[----:B------:R-:W-:Y:S02]  /*9f10*/  LOP3.LUT R4, R19, 0xff, RZ, 0xc0, !PT ;  /* 0x000000ff13047812 */ /* 0x000fe400078ec0ff */
[----:B--234-:R-:W-:-:S04]  /*9f20*/  CS2R R6, SRZ ;  /* 0x0000000000067805 */ /* 0x01cfc8000001ff00 */
[----:B------:R-:W0:Y:S02]  /*9f30*/  I2F.F64.U16 R4, R4 ;  /* 0x0000000400047312 */ /* 0x000e240000101800 */
[----:B0-----:R0:W-:Y:S01]  /*9f40*/  STG.E.128 desc[UR36][R8.64], R4 ;  /* 0x0000000408007986 */ /* 0x0011e2000c101d24 */
[----:B------:R-:W-:Y:S05]  /*9f50*/  BRA `(.L_x_17308) ;  /* 0x0000000800847947 */ /* 0x000fea0003800000 */
.L_x_17316:
        /* <DEDUP_REMOVED lines=22> */
.L_x_17321:
[----:B------:R-:W-:Y:S05]  /*a0c0*/  BSYNC B0 ;  /* 0x0000000000007941 */ /* 0x000fea0003800000 */
.L_x_17320:
[----:B------:R-:W-:-:S05]  /*a0d0*/  LOP3.LUT R5, R0, R5, RZ, 0xfc, !PT ;  /* 0x0000000500057212 */ /* 0x000fca00078efcff */
[----:B------:R0:W-:Y:S01]  /*a0e0*/  STG.E.U8 desc[UR36][R8.64], R5 ;  /* 0x0000000508007986 */ /* 0x0001e2000c101124 */
[----:B------:R-:W-:Y:S05]  /*a0f0*/  BRA `(.L_x_17308) ;  /* 0x00000008001c7947 */ /* 0x000fea0003800000 */
.L_x_17319:
        /* <DEDUP_REMOVED lines=14> */
.L_x_17323:
[----:B------:R-:W-:Y:S01]  /*a1e0*/  IMAD.MOV.U32 R0, RZ, RZ, 0x7f ;  /* 0x0000007fff007424 */ /* 0x000fe200078e00ff */
[----:B------:R-:W-:-:S04]  /*a1f0*/  ISETP.GT.U32.AND P0, PT, R3, 0x7f800000, PT ;  /* 0x7f8000000300780c */ /* 0x000fc80003f04070 */
[----:B------:R-:W-:-:S09]  /*a200*/  SEL R0, R0, 0x7c, P0 ;  /* 0x0000007c00007807 */ /* 0x000fd20000000000 */
.L_x_17324:
[----:B------:R-:W-:Y:S05]  /*a210*/  BSYNC B0 ;  /* 0x0000000000007941 */ /* 0x000fea0003800000 */
.L_x_17322:
[----:B------:R-:W-:-:S04]  /*a220*/  LOP3.LUT R3, R19, 0x80000000, RZ, 0xc0, !PT ;  /* 0x8000000013037812 */ /* 0x000fc800078ec0ff */
[----:B------:R-:W-:-:S04]  /*a230*/  SHF.R.U32.HI R3, RZ, 0x18, R3 ;  /* 0x00000018ff037819 */ /* 0x000fc80000011603 */
[----:B------:R-:W-:-:S05]  /*a240*/  LOP3.LUT R3, R0, R3, RZ, 0xfc, !PT ;  /* 0x0000000300037212 */ /* 0x000fca00078efcff */
[----:B------:R0:W-:Y:S01]  /*a250*/  STG.E.U8 desc[UR36][R8.64], R3 ;  /* 0x0000000308007986 */ /* 0x0001e2000c101124 */
[----:B------:R-:W-:Y:S05]  /*a260*/  BRA `(.L_x_17308) ;  /* 0x0000000400c07947 */ /* 0x000fea0003800000 */
.L_x_17318:
[----:B------:R-:W-:-:S04]  /*a270*/  LOP3.LUT R19, R19, 0xff, RZ, 0xc0, !PT ;  /* 0x000000ff13137812 */ /* 0x000fc800078ec0ff */
[----:B------:R-:W0:Y:S02]  /*a280*/  I2F.U16 R0, R19 ;  /* 0x0000001300007306 */ /* 0x000e240000101000 */
[----:B0-----:R-:W-:-:S05]  /*a290*/  F2FP.BF16.F32.PACK_AB R0, RZ, R0 ;  /* 0x00000000ff00723e */ /* 0x001fca00000010ff */
[----:B------:R0:W-:Y:S01]  /*a2a0*/  STG.E.U16 desc[UR36][R8.64], R0 ;  /* 0x0000000008007986 */ /* 0x0001e2000c101524 */
[----:B------:R-:W-:Y:S05]  /*a2b0*/  BRA `(.L_x_17308) ;  /* 0x0000000400ac7947 */ /* 0x000fea0003800000 */
.L_x_17315:
        /* <DEDUP_REMOVED lines=11> */
.L_x_17327:
        /* <DEDUP_REMOVED lines=18> */
.L_x_17330:
[----:B------:R-:W-:-:S04]  /*a490*/  LOP3.LUT R3, R19, 0x80000000, RZ, 0xc0, !PT ;  /* 0x8000000013037812 */ /* 0x000fc800078ec0ff */
[----:B------:R-:W-:-:S04]  /*a4a0*/  SHF.R.U32.HI R3, RZ, 0x18, R3 ;  /* 0x00000018ff037819 */ /* 0x000fc80000011603 */
[----:B------:R-:W-:-:S04]  /*a4b0*/  LOP3.LUT R0, R0, R3, RZ, 0xfc, !PT ;  /* 0x0000000300007212 */ /* 0x000fc800078efcff */
[----:B------:R-:W-:-:S07]  /*a4c0*/  PRMT R4, R0, 0x7610, R4 ;  /* 0x0000761000047816 */ /* 0x000fce0000000004 */
.L_x_17329:
[----:B------:R-:W-:Y:S05]  /*a4d0*/  BSYNC B0 ;  /* 0x0000000000007941 */ /* 0x000fea0003800000 */
.L_x_17328:
[----:B------:R0:W-:Y:S01]  /*a4e0*/  STG.E.U8 desc[UR36][R8.64], R4 ;  /* 0x0000000408007986 */ /* 0x0001e2000c101124 */
[----:B------:R-:W-:Y:S05]  /*a4f0*/  BRA `(.L_x_17308) ;  /* 0x00000004001c7947 */ /* 0x000fea0003800000 */
.L_x_17326:
        /* <DEDUP_REMOVED lines=18> */
.L_x_17333:
[----:B------:R-:W-:-:S04]  /*a620*/  LOP3.LUT R3, R19, 0x80000000, RZ, 0xc0, !PT ;  /* 0x8000000013037812 */ /* 0x000fc800078ec0ff */
[----:B------:R-:W-:-:S04]  /*a630*/  SHF.R.U32.HI R3, RZ, 0x18, R3 ;  /* 0x00000018ff037819 */ /* 0x000fc80000011603 */
[----:B------:R-:W-:-:S04]  /*a640*/  LOP3.LUT R0, R0, R3, RZ, 0xfc, !PT ;  /* 0x0000000300007212 */ /* 0x000fc800078efcff */
[----:B------:R-:W-:-:S07]  /*a650*/  PRMT R4, R0, 0x7610, R4 ;  /* 0x0000761000047816 */ /* 0x000fce0000000004 */
.L_x_17332:
[----:B------:R-:W-:Y:S05]  /*a660*/  BSYNC B0 ;  /* 0x0000000000007941 */ /* 0x000fea0003800000 */
.L_x_17331:
[----:B------:R0:W-:Y:S01]  /*a670*/  STG.E.U8 desc[UR36][R8.64], R4 ;  /* 0x0000000408007986 */ /* 0x0001e2000c101124 */
[----:B------:R-:W-:Y:S05]  /*a680*/  BRA `(.L_x_17308) ;  /* 0x0000000000b87947 */ /* 0x000fea0003800000 */
.L_x_17325:
        /* <DEDUP_REMOVED lines=23> */
.L_x_17307:
        /* <DEDUP_REMOVED lines=16> */
.L_x_17336:
[----:B------:R-:W-:Y:S05]  /*a900*/  BRA `(.L_x_17308) ;  /* 0x0000000000187947 */ /* 0x000fea0003800000 */
.L_x_17335:
[----:B------:R-:W-:Y:S01]  /*a910*/  LOP3.LUT R4, R19, 0xff, RZ, 0xc0, !PT ;  /* 0x000000ff13047812 */ /* 0x000fe200078ec0ff */
[----:B------:R-:W-:-:S05]  /*a920*/  IMAD.MOV.U32 R5, RZ, RZ, RZ ;  /* 0x000000ffff057224 */ /* 0x000fca00078e00ff */
[----:B------:R0:W-:Y:S01]  /*a930*/  STG.E.64 desc[UR36][R8.64], R4 ;  /* 0x0000000408007986 */ /* 0x0001e2000c101b24 */
[----:B------:R-:W-:Y:S05]  /*a940*/  BRA `(.L_x_17308) ;  /* 0x0000000000087947 */ /* 0x000fea0003800000 */
.L_x_17334:
[----:B------:R-:W-:-:S05]  /*a950*/  LOP3.LUT R19, R19, 0xff, RZ, 0xc0, !PT ;  /* 0x000000ff13137812 */ /* 0x000fca00078ec0ff */
[----:B------:R0:W-:Y:S02]  /*a960*/  STG.E desc[UR36][R8.64], R19 ;  /* 0x0000001308007986 */ /* 0x0001e4000c101924 */
.L_x_17308:
[----:B------:R-:W-:-:S07]  /*a970*/  VIADD R23, R23, 0x80 ;  /* 0x0000008017177836 */ /* 0x000fce0000000000 */
.L_x_17268:
[----:B------:R-:W-:Y:S05]  /*a980*/  BSYNC B6 ;  /* 0x0000000000067941 */ /* 0x000fea0003800000 */
.L_x_17267:
        /* <DEDUP_REMOVED lines=21> */
.L_x_17340:
[----:B------:R-:W-:Y:S01]  /*aae0*/  STG.E.U8 desc[UR36][R2.64], R17 ;  /* 0x0000001102007986 */ /* 0x000fe2000c101124 */
[----:B------:R-:W-:Y:S05]  /*aaf0*/  EXIT ;  /* 0x000000000000794d */ /* 0x000fea0003800000 */
.L_x_17339:
        /* <DEDUP_REMOVED lines=10> */
.L_x_17343:
[----:B------:R-:W-:-:S05]  /*aba0*/  LOP3.LUT R17, R17, 0xff, RZ, 0xc0, !PT ;  /* 0x000000ff11117812 */ /* 0x000fca00078ec0ff */
[----:B------:R-:W-:Y:S01]  /*abb0*/  STG.E desc[UR36][R2.64], R17 ;  /* 0x0000001102007986 */ /* 0x000fe2000c101924 */
[----:B------:R-:W-:Y:S05]  /*abc0*/  EXIT ;  /* 0x000000000000794d */ /* 0x000fea0003800000 */
.L_x_17342:
[----:B------:R-:W-:-:S05]  /*abd0*/  LOP3.LUT R17, R17, 0xff, RZ, 0xc0, !PT ;  /* 0x000000ff11117812 */ /* 0x000fca00078ec0ff */
[----:B------:R-:W-:Y:S01]  /*abe0*/  STG.E.U16 desc[UR36][R2.64], R17 ;  /* 0x0000001102007986 */ /* 0x000fe2000c101524 */
[----:B------:R-:W-:Y:S05]  /*abf0*/  EXIT ;  /* 0x000000000000794d */ /* 0x000fea0003800000 */
.L_x_17338:
        /* <DEDUP_REMOVED lines=10> */
.L_x_17345:
[----:B------:R-:W-:-:S04]  /*aca0*/  LOP3.LUT R17, R17, 0xff, RZ, 0xc0, !PT ;  /* 0x000000ff11117812 */ /* 0x000fc800078ec0ff */
[----:B------:R-:W0:Y:S02]  /*acb0*/  I2F.U16 R0, R17 ;  /* 0x0000001100007306 */ /* 0x000e240000101000 */
[----:B0-----:R-:W-:-:S05]  /*acc0*/  F2FP.F16.F32.PACK_AB R0, RZ, R0 ;  /* 0x00000000ff00723e */ /* 0x001fca00000000ff */
[----:B------:R-:W-:Y:S01]  /*acd0*/  STG.E.U16 desc[UR36][R2.64], R0 ;  /* 0x0000000002007986 */ /* 0x000fe2000c101524 */
[----:B------:R-:W-:Y:S05]  /*ace0*/  EXIT ;  /* 0x000000000000794d */ /* 0x000fea0003800000 */
.L_x_17344:
        /* <DEDUP_REMOVED lines=11> */
.L_x_17347:
[----:B------:R-:W-:-:S06]  /*ada0*/  LOP3.LUT R17, R17, 0xff, RZ, 0xc0, !PT ;  /* 0x000000ff11117812 */ /* 0x000fcc00078ec0ff */
[----:B------:R-:W0:Y:S02]  /*adb0*/  I2F.U16 R17, R17 ;  /* 0x0000001100117306 */ /* 0x000e240000101000 */
[----:B0-----:R-:W-:-:S04]  /*adc0*/  F2FP.F16.F32.PACK_AB R5, RZ, R17 ;  /* 0x00000011ff05723e */ /* 0x001fc800000000ff */
[----:B------:R-:W-:-:S05]  /*add0*/  PRMT R5, R5, 0x5410, RZ ;  /* 0x0000541005057816 */ /* 0x000fca00000000ff */
[----:B------:R-:W-:Y:S01]  /*ade0*/  STG.E desc[UR36][R2.64], R5 ;  /* 0x0000000502007986 */ /* 0x000fe2000c101924 */
[----:B------:R-:W-:Y:S05]  /*adf0*/  EXIT ;  /* 0x000000000000794d */ /* 0x000fea0003800000 */
.L_x_17346:
[----:B------:R-:W-:-:S06]  /*ae00*/  LOP3.LUT R4, R17, 0xff, RZ, 0xc0, !PT ;  /* 0x000000ff11047812 */ /* 0x000fcc00078ec0ff */
[----:B------:R-:W0:Y:S02]  /*ae10*/  I2F.F64.U16 R4, R4 ;  /* 0x0000000400047312 */ /* 0x000e240000101800 */
[----:B0-----:R-:W-:Y:S01]  /*ae20*/  STG.E.64 desc[UR36][R2.64], R4 ;  /* 0x0000000402007986 */ /* 0x001fe2000c101b24 */
[----:B------:R-:W-:Y:S05]  /*ae30*/  EXIT ;  /* 0x000000000000794d */ /* 0x000fea0003800000 */
.L_x_17337:
        /* <DEDUP_REMOVED lines=12> */
.L_x_17350:
[----:B------:R-:W-:Y:S02]  /*af00*/  LOP3.LUT R4, R17, 0xff, RZ, 0xc0, !PT ;  /* 0x000000ff11047812 */ /* 0x000fe400078ec0ff */
[----:B--234-:R-:W-:-:S04]  /*af10*/  CS2R R6, SRZ ;  /* 0x0000000000067805 */ /* 0x01cfc8000001ff00 */
[----:B------:R-:W0:Y:S02]  /*af20*/  I2F.F64.U16 R4, R4 ;  /* 0x0000000400047312 */ /* 0x000e240000101800 */
[----:B0-----:R-:W-:Y:S01]  /*af30*/  STG.E.128 desc[UR36][R2.64], R4 ;  /* 0x0000000402007986 */ /* 0x001fe2000c101d24 */
[----:B------:R-:W-:Y:S05]  /*af40*/  EXIT ;  /* 0x000000000000794d */ /* 0x000fea0003800000 */
.L_x_17349:
        /* <DEDUP_REMOVED lines=22> */
.L_x_17354:
[----:B------:R-:W-:Y:S05]  /*b0b0*/  BSYNC B0 ;  /* 0x0000000000007941 */ /* 0x000fea0003800000 */
.L_x_17353:
[----:B------:R-:W-:-:S05]  /*b0c0*/  LOP3.LUT R5, R0, R5, RZ, 0xfc, !PT ;  /* 0x0000000500057212 */ /* 0x000fca00078efcff */
[----:B------:R-:W-:Y:S01]  /*b0d0*/  STG.E.U8 desc[UR36][R2.64], R5 ;  /* 0x0000000502007986 */ /* 0x000fe2000c101124 */
[----:B------:R-:W-:Y:S05]  /*b0e0*/  EXIT ;  /* 0x000000000000794d */ /* 0x000fea0003800000 */
.L_x_17352:
        /* <DEDUP_REMOVED lines=14> */
.L_x_17356:
[----:B------:R-:W-:Y:S01]  /*b1d0*/  IMAD.MOV.U32 R0, RZ, RZ, 0x7f ;  /* 0x0000007fff007424 */ /* 0x000fe200078e00ff */
[----:B------:R-:W-:-:S04]  /*b1e0*/  ISETP.GT.U32.AND P0, PT, R4, 0x7f800000, PT ;  /* 0x7f8000000400780c */ /* 0x000fc80003f04070 */
[----:B------:R-:W-:-:S09]  /*b1f0*/  SEL R0, R0, 0x7c, P0 ;  /* 0x0000007c00007807 */ /* 0x000fd20000000000 */
.L_x_17357:
[----:B------:R-:W-:Y:S05]  /*b200*/  BSYNC B0 ;  /* 0x0000000000007941 */ /* 0x000fea0003800000 */
.L_x_17355:
[----:B------:R-:W-:-:S04]  /*b210*/  LOP3.LUT R4, R17, 0x80000000, RZ, 0xc0, !PT ;  /* 0x8000000011047812 */ /* 0x000fc800078ec0ff */
[----:B------:R-:W-:-:S04]  /*b220*/  SHF.R.U32.HI R5, RZ, 0x18, R4 ;  /* 0x00000018ff057819 */ /* 0x000fc80000011604 */
[----:B------:R-:W-:-:S05]  /*b230*/  LOP3.LUT R5, R0, R5, RZ, 0xfc, !PT ;  /* 0x0000000500057212 */ /* 0x000fca00078efcff */
[----:B------:R-:W-:Y:S01]  /*b240*/  STG.E.U8 desc[UR36][R2.64], R5 ;  /* 0x0000000502007986 */ /* 0x000fe2000c101124 */
[----:B------:R-:W-:Y:S05]  /*b250*/  EXIT ;  /* 0x000000000000794d */ /* 0x000fea0003800000 */
.L_x_17351:
[----:B------:R-:W-:-:S04]  /*b260*/  LOP3.LUT R17, R17, 0xff, RZ, 0xc0, !PT ;  /* 0x000000ff11117812 */ /* 0x000fc800078ec0ff */
[----:B------:R-:W0:Y:S02]  /*b270*/  I2F.U16 R0, R17 ;  /* 0x0000001100007306 */ /* 0x000e240000101000 */
[----:B0-----:R-:W-:-:S05]  /*b280*/  F2FP.BF16.F32.PACK_AB R0, RZ, R0 ;  /* 0x00000000ff00723e */ /* 0x001fca00000010ff */
[----:B------:R-:W-:Y:S01]  /*b290*/  STG.E.U16 desc[UR36][R2.64], R0 ;  /* 0x0000000002007986 */ /* 0x000fe2000c101524 */
[----:B------:R-:W-:Y:S05]  /*b2a0*/  EXIT ;  /* 0x000000000000794d */ /* 0x000fea0003800000 */
.L_x_17348:
        /* <DEDUP_REMOVED lines=11> */
.L_x_17360:
        /* <DEDUP_REMOVED lines=18> */
.L_x_17363:
[----:B------:R-:W-:-:S04]  /*b480*/  LOP3.LUT R0, R17, 0x80000000, RZ, 0xc0, !PT ;  /* 0x8000000011007812 */ /* 0x000fc800078ec0ff */
[----:B------:R-:W-:-:S04]  /*b490*/  SHF.R.U32.HI R5, RZ, 0x18, R0 ;  /* 0x00000018ff057819 */ /* 0x000fc80000011600 */
[----:B------:R-:W-:-:S04]  /*b4a0*/  LOP3.LUT R4, R4, R5, RZ, 0xfc, !PT ;  /* 0x0000000504047212 */ /* 0x000fc800078efcff */
[----:B------:R-:W-:-:S07]  /*b4b0*/  PRMT R0, R4, 0x7610, R0 ;  /* 0x0000761004007816 */ /* 0x000fce0000000000 */
.L_x_17362:
[----:B------:R-:W-:Y:S05]  /*b4c0*/  BSYNC B0 ;  /* 0x0000000000007941 */ /* 0x000fea0003800000 */
.L_x_17361:
[----:B------:R-:W-:Y:S01]  /*b4d0*/  STG.E.U8 desc[UR36][R2.64], R0 ;  /* 0x0000000002007986 */ /* 0x000fe2000c101124 */
[----:B------:R-:W-:Y:S05]  /*b4e0*/  EXIT ;  /* 0x000000000000794d */ /* 0x000fea0003800000 */
.L_x_17359:
        /* <DEDUP_REMOVED lines=18> */
.L_x_17366:
[----:B------:R-:W-:-:S04]  /*b610*/  LOP3.LUT R0, R17, 0x80000000, RZ, 0xc0, !PT ;  /* 0x8000000011007812 */ /* 0x000fc800078ec0ff */
[----:B------:R-:W-:-:S04]  /*b620*/  SHF.R.U32.HI R5, RZ, 0x18, R0 ;  /* 0x00000018ff057819 */ /* 0x000fc80000011600 */
[----:B------:R-:W-:-:S04]  /*b630*/  LOP3.LUT R4, R4, R5, RZ, 0xfc, !PT ;  /* 0x0000000504047212 */ /* 0x000fc800078efcff */
[----:B------:R-:W-:-:S07]  /*b640*/  PRMT R0, R4, 0x7610, R0 ;  /* 0x0000761004007816 */ /* 0x000fce0000000000 */
.L_x_17365:
[----:B------:R-:W-:Y:S05]  /*b650*/  BSYNC B0 ;  /* 0x0000000000007941 */ /* 0x000fea0003800000 */
.L_x_17364:
[----:B------:R-:W-:Y:S01]  /*b660*/  STG.E.U8 desc[UR36][R2.64], R0 ;  /* 0x0000000002007986 */ /* 0x000fe2000c101124 */
[----:B------:R-:W-:Y:S05]  /*b670*/  EXIT ;  /* 0x000000000000794d */ /* 0x000fea0003800000 */
.L_x_17358:
        /* <DEDUP_REMOVED lines=23> */
.L_x_17341:
        /* <DEDUP_REMOVED lines=16> */
.L_x_17369:
[----:B------:R-:W-:Y:S05]  /*b8f0*/  EXIT ;  /* 0x000000000000794d */ /* 0x000fea0003800000 */
.L_x_17368:
[----:B------:R-:W-:Y:S01]  /*b900*/  LOP3.LUT R4, R17, 0xff, RZ, 0xc0, !PT ;  /* 0x000000ff11047812 */ /* 0x000fe200078ec0ff */
[----:B------:R-:W-:-:S05]  /*b910*/  IMAD.MOV.U32 R5, RZ, RZ, RZ ;  /* 0x000000ffff057224 */ /* 0x000fca00078e00ff */
[----:B------:R-:W-:Y:S01]  /*b920*/  STG.E.64 desc[UR36][R2.64], R4 ;  /* 0x0000000402007986 */ /* 0x000fe2000c101b24 */
[----:B------:R-:W-:Y:S05]  /*b930*/  EXIT ;  /* 0x000000000000794d */ /* 0x000fea0003800000 */
.L_x_17367:
[----:B------:R-:W-:-:S05]  /*b940*/  LOP3.LUT R17, R17, 0xff, RZ, 0xc0, !PT ;  /* 0x000000ff11117812 */ /* 0x000fca00078ec0ff */
[----:B------:R-:W-:Y:S01]  /*b950*/  STG.E desc[UR36][R2.64], R17 ;  /* 0x0000001102007986 */ /* 0x000fe2000c101924 */
[----:B------:R-:W-:Y:S05]  /*b960*/  EXIT ;  /* 0x000000000000794d */ /* 0x000fea0003800000 */
.L_x_17370:
        /* <DEDUP_REMOVED lines=9> */
.L_x_26282:


//--------------------- .text._ZN2at6native18elementwise_kernelILi128ELi4EZNS0_22gpu_kernel_impl_nocastINS0_13BinaryFunctorIhhhNS0_16BitwiseOrFunctorIhEEEEEEvRNS_18TensorIteratorBaseERKT_EUliE_EEviT1_ --------------------------
	.section	.text._ZN2at6native18elementwise_kernelILi128ELi4EZNS0_22gpu_kernel_impl_nocastINS0_13BinaryFunctorIhhhNS0_16BitwiseOrFunctorIhEEEEEEvRNS_18TensorIteratorBaseERKT_EUliE_EEviT1_,"ax",@progbits
	.align	128
        .global         _ZN2at6native18elementwise_kernelILi128ELi4EZNS0_22gpu_kernel_impl_nocastINS0_13BinaryFunctorIhhhNS0_16BitwiseOrFunctorIhEEEEEEvRNS_18TensorIteratorBaseERKT_EUliE_EEviT1_
        .type           _ZN2at6native18elementwise_kernelILi128ELi4EZNS0_22gpu_kernel_impl_nocastINS0_13BinaryFunctorIhhhNS0_16BitwiseOrFunctorIhEEEEEEvRNS_18TensorIteratorBaseERKT_EUliE_EEviT1_,@function
        .size           _ZN2at6native18elementwise_kernelILi128ELi4EZNS0_22gpu_kernel_impl_nocastINS0_13BinaryFunctorIhhhNS0_16BitwiseOrFunctorIhEEEEEEvRNS_18TensorIteratorBaseERKT_EUliE_EEviT1_,(.L_x_26283 - _ZN2at6native18elementwise_kernelILi128ELi4EZNS0_22gpu_kernel_impl_nocastINS0_13BinaryFunctorIhhhNS0_16BitwiseOrFunctorIhEEEEEEvRNS_18TensorIteratorBaseERKT_EUliE_EEviT1_)
        .other          _ZN2at6native18elementwise_kernelILi128ELi4EZNS0_22gpu_kernel_impl_nocastINS0_13BinaryFunctorIhhhNS0_16BitwiseOrFunctorIhEEEEEEvRNS_18TensorIteratorBaseERKT_EUliE_EEviT1_,@"STO_CUDA_ENTRY STV_DEFAULT"
_ZN2at6native18elementwise_kernelILi128ELi4EZNS0_22gpu_kernel_impl_nocastINS0_13BinaryFunctorIhhhNS0_16BitwiseOrFunctorIhEEEEEEvRNS_18TensorIteratorBaseERKT_EUliE_EEviT1_:
.text._ZN2at6native18elementwise_kernelILi128ELi4EZNS0_22gpu_kernel_impl_nocastINS0_13BinaryFunctorIhhhNS0_16BitwiseOrFunctorIhEEEEEEvRNS_18TensorIteratorBaseERKT_EUliE_EEviT1_:
        /* <DEDUP_REMOVED lines=363> */
.L_x_17373:
        /* <DEDUP_REMOVED lines=14> */
.L_x_17372:
[----:B------:R-:W-:Y:S05]  /*1790*/  BSYNC B0 ;  /* 0x0000000000007941 */ /* 0x000fea0003800000 */
.L_x_17371:
        /* <DEDUP_REMOVED lines=356> */
.L_x_17376:
        /* <DEDUP_REMOVED lines=369> */
.L_x_17377:
        /* <DEDUP_REMOVED lines=14> */
.L_x_17375:
[----:B------:R-:W-:Y:S05]  /*45d0*/  BSYNC B0 ;  /* 0x0000000000007941 */ /* 0x000fea0003800000 */
.L_x_17374:
        /* <DEDUP_REMOVED lines=355> */
.L_x_17378:
        /* <DEDUP_REMOVED lines=14> */
.L_x_17379:
        /* <DEDUP_REMOVED lines=9> */
.L_x_26283:


//--------------------- .text._ZN2at6native27unrolled_elementwise_kernelINS0_13BinaryFunctorIhhhNS0_16BitwiseOrFunctorIhEEEESt5arrayIPcLm3EELi4E23TrivialOffsetCalculatorILi2EjES9_ILi1EjENS0_6memory15LoadWithoutCastENSC_16StoreWithoutCastEEEviT_T0_T2_T3_T4_T5_ --------------------------
	.section	.text._ZN2at6native27unrolled_elementwise_kernelINS0_13BinaryFunctorIhhhNS0_16BitwiseOrFunctorIhEEEESt5arrayIPcLm3EELi4E23TrivialOffsetCalculatorILi2EjES9_ILi1EjENS0_6memory15LoadWithoutCastENSC_16StoreWithoutCastEEEviT_T0_T2_T3_T4_T5_,"ax",@progbits
	.align	128
        .global         _ZN2at6native27unrolled_elementwise_kernelINS0_13BinaryFunctorIhhhNS0_16BitwiseOrFunctorIhEEEESt5arrayIPcLm3EELi4E23TrivialOffsetCalculatorILi2EjES9_ILi1EjENS0_6memory15LoadWithoutCastENSC_16StoreWithoutCastEEEviT_T0_T2_T3_T4_T5_
        .type           _ZN2at6native27unrolled_elementwise_kernelINS0_13BinaryFunctorIhhhNS0_16BitwiseOrFunctorIhEEEESt5arrayIPcLm3EELi4E23TrivialOffsetCalculatorILi2EjES9_ILi1EjENS0_6memory15LoadWithoutCastENSC_16StoreWithoutCastEEEviT_T0_T2_T3_T4_T5_,@function
        .size           _ZN2at6native27unrolled_elementwise_kernelINS0_13BinaryFunctorIhhhNS0_16BitwiseOrFunctorIhEEEESt5arrayIPcLm3EELi4E23TrivialOffsetCalculatorILi2EjES9_ILi1EjENS0_6memory15LoadWithoutCastENSC_16StoreWithoutCastEEEviT_T0_T2_T3_T4_T5_,(.L_x_26284 - _ZN2at6native27unrolled_elementwise_kernelINS0_13BinaryFunctorIhhhNS0_16BitwiseOrFunctorIhEEEESt5arrayIPcLm3EELi4E23TrivialOffsetCalculatorILi2EjES9_ILi1EjENS0_6memory15LoadWithoutCastENSC_16StoreWithoutCastEEEviT_T0_T2_T3_T4_T5_)
        .other          _ZN2at6native27unrolled_elementwise_kernelINS0_13BinaryFunctorIhhhNS0_16BitwiseOrFunctorIhEEEESt5arrayIPcLm3EELi4E23TrivialOffsetCalculatorILi2EjES9_ILi1EjENS0_6memory15LoadWithoutCastENSC_16StoreWithoutCastEEEviT_T0_T2_T3_T4_T5_,@"STO_CUDA_ENTRY STV_DEFAULT"
_ZN2at6native27unrolled_elementwise_kernelINS0_13BinaryFunctorIhhhNS0_16BitwiseOrFunctorIhEEEESt5arrayIPcLm3EELi4E23TrivialOffsetCalculatorILi2EjES9_ILi1EjENS0_6memory15LoadWithoutCastENSC_16StoreWithoutCastEEEviT_T0_T2_T3_T4_T5_:
.text._ZN2at6native27unrolled_elementwise_kernelINS0_13BinaryFunctorIhhhNS0_16BitwiseOrFunctorIhEEEESt5arrayIPcLm3EELi4E23TrivialOffsetCalculatorILi2EjES9_ILi1EjENS0_6memory15LoadWithoutCastENSC_16StoreWithoutCastEEEviT_T0_T2_T3_T4_T5_:
        /* <DEDUP_REMOVED lines=83> */
.L_x_17381:
[----:B------:R-:W-:Y:S05]  /*0530*/  BSYNC B0 ;  /* 0x0000000000007941 */ /* 0x000fea0003800000 */
.L_x_17380:
        /* <DEDUP_REMOVED lines=9> */
.L_x_17382:
        /* <DEDUP_REMOVED lines=11> */
.L_x_26284:


//--------------------- .text._ZN2at6native29vectorized_elementwise_kernelILi2ENS0_13BinaryFunctorIhhhNS0_16BitwiseOrFunctorIhEEEESt5arrayIPcLm3EEEEviT0_T1_ --------------------------
	.section	.text._ZN2at6native29vectorized_elementwise_kernelILi2ENS0_13BinaryFunctorIhhhNS0_16BitwiseOrFunctorIhEEEESt5arrayIPcLm3EEEEviT0_T1_,"ax",@progbits
	.align	128
        .global         _ZN2at6native29vectorized_elementwise_kernelILi2ENS0_13BinaryFunctorIhhhNS0_16BitwiseOrFunctorIhEEEESt5arrayIPcLm3EEEEviT0_T1_
        .type           _ZN2at6native29vectorized_elementwise_kernelILi2ENS0_13BinaryFunctorIhhhNS0_16BitwiseOrFunctorIhEEEESt5arrayIPcLm3EEEEviT0_T1_,@function
        .size           _ZN2at6native29vectorized_elementwise_kernelILi2ENS0_13BinaryFunctorIhhhNS0_16BitwiseOrFunctorIhEEEESt5arrayIPcLm3EEEEviT0_T1_,(.L_x_26285 - _ZN2at6native29vectorized_elementwise_kernelILi2ENS0_13BinaryFunctorIhhhNS0_16BitwiseOrFunctorIhEEEESt5arrayIPcLm3EEEEviT0_T1_)
        .other          _ZN2at6native29vectorized_elementwise_kernelILi2ENS0_13BinaryFunctorIhhhNS0_16BitwiseOrFunctorIhEEEESt5arrayIPcLm3EEEEviT0_T1_,@"STO_CUDA_ENTRY STV_DEFAULT"
_ZN2at6native29vectorized_elementwise_kernelILi2ENS0_13BinaryFunctorIhhhNS0_16BitwiseOrFunctorIhEEEESt5arrayIPcLm3EEEEviT0_T1_:
.text._ZN2at6native29vectorized_elementwise_kernelILi2ENS0_13BinaryFunctorIhhhNS0_16BitwiseOrFunctorIhEEEESt5arrayIPcLm3EEEEviT0_T1_:
        /* <DEDUP_REMOVED lines=69> */
.L_x_17383:
        /* <DEDUP_REMOVED lines=138> */
.L_x_17386:
        /* <DEDUP_REMOVED lines=8> */
.L_x_17387:
        /* <DEDUP_REMOVED lines=8> */
.L_x_17388:
        /* <DEDUP_REMOVED lines=9> */
.L_x_17389:
[----:B------:R-:W-:Y:S05]  /*0e80*/  BSYNC B1 ;  /* 0x0000000000017941 */ /* 0x000fea0003800000 */
.L_x_17385:
[----:B------:R-:W-:-:S13]  /*0e90*/  ISETP.GE.AND P0, PT, R4, R3, PT ;  /* 0x000000030400720c */ /* 0x000fda0003f06270 */
[----:B------:R-:W3:Y:S01]  /*0ea0*/  @!P0 LDC.64 R8, c[0x0][0x218] ;  /* 0x00008600ff088b82 */ /* 0x000ee20000000a00 */
[C---:B012---:R-:W-:Y:S02]  /*0eb0*/  @!P0 VIADD R7, R4.reuse, UR4 ;  /* 0x0000000404078c36 */ /* 0x047fe40008000000 */
[----:B------:R-:W-:-:S03]  /*0ec0*/  @!P0 VIADD R4, R4, 0x80 ;  /* 0x0000008004048836 */ /* 0x000fc60000000000 */
[----:B---3--:R-:W-:-:S05]  /*0ed0*/  @!P0 IADD3 R6, P1, R7, R8, RZ ;  /* 0x0000000807068210 */ /* 0x008fca0007f3e0ff */
[----:B------:R-:W-:-:S05]  /*0ee0*/  @!P0 IMAD.X R7, RZ, RZ, R9, P1 ;  /* 0x000000ffff078224 */ /* 0x000fca00008e0609 */
[----:B------:R2:W-:Y:S03]  /*0ef0*/  @!P0 STG.E.U8 desc[UR12][R6.64], R0 ;  /* 0x0000000006008986 */ /* 0x0005e6000c10110c */
.L_x_17390:
[----:B------:R-:W-:Y:S05]  /*0f00*/  BSYNC B0 ;  /* 0x0000000000007941 */ /* 0x000fea0003800000 */
.L_x_17384:
        /* <DEDUP_REMOVED lines=9> */
.L_x_17391:
        /* <DEDUP_REMOVED lines=14> */
.L_x_26285:


//--------------------- .text._ZN2at6native29vectorized_elementwise_kernelILi4ENS0_13BinaryFunctorIhhhNS0_16BitwiseOrFunctorIhEEEESt5arrayIPcLm3EEEEviT0_T1_ --------------------------
	.section	.text._ZN2at6native29vectorized_elementwise_kernelILi4ENS0_13BinaryFunctorIhhhNS0_16BitwiseOrFunctorIhEEEESt5arrayIPcLm3EEEEviT0_T1_,"ax",@progbits
	.align	128
        .global         _ZN2at6native29vectorized_elementwise_kernelILi4ENS0_13BinaryFunctorIhhhNS0_16BitwiseOrFunctorIhEEEESt5arrayIPcLm3EEEEviT0_T1_
        .type           _ZN2at6native29vectorized_elementwise_kernelILi4ENS0_13BinaryFunctorIhhhNS0_16BitwiseOrFunctorIhEEEESt5arrayIPcLm3EEEEviT0_T1_,@function
        .size           _ZN2at6native29vectorized_elementwise_kernelILi4ENS0_13BinaryFunctorIhhhNS0_16BitwiseOrFunctorIhEEEESt5arrayIPcLm3EEEEviT0_T1_,(.L_x_26286 - _ZN2at6native29vectorized_elementwise_kernelILi4ENS0_13BinaryFunctorIhhhNS0_16BitwiseOrFunctorIhEEEESt5arrayIPcLm3EEEEviT0_T1_)
        .other          _ZN2at6native29vectorized_elementwise_kernelILi4ENS0_13BinaryFunctorIhhhNS0_16BitwiseOrFunctorIhEEEESt5arrayIPcLm3EEEEviT0_T1_,@"STO_CUDA_ENTRY STV_DEFAULT"
_ZN2at6native29vectorized_elementwise_kernelILi4ENS0_13BinaryFunctorIhhhNS0_16BitwiseOrFunctorIhEEEESt5arrayIPcLm3EEEEviT0_T1_:
.text._ZN2at6native29vectorized_elementwise_kernelILi4ENS0_13BinaryFunctorIhhhNS0_16BitwiseOrFunctorIhEEEESt5arrayIPcLm3EEEEviT0_T1_:
        /* <DEDUP_REMOVED lines=65> */
.L_x_17392:
        /* <DEDUP_REMOVED lines=138> */
.L_x_17395:
        /* <DEDUP_REMOVED lines=8> */
.L_x_17396:
        /* <DEDUP_REMOVED lines=8> */
.L_x_17397:
        /* <DEDUP_REMOVED lines=9> */
.L_x_17398:
[----:B------:R-:W-:Y:S05]  /*0e40*/  BSYNC B1 ;  /* 0x0000000000017941 */ /* 0x000fea0003800000 */
.L_x_17394:
[----:B------:R-:W-:-:S13]  /*0e50*/  ISETP.GE.AND P0, PT, R4, R3, PT ;  /* 0x000000030400720c */ /* 0x000fda0003f06270 */
[----:B------:R-:W3:Y:S01]  /*0e60*/  @!P0 LDC.64 R8, c[0x0][0x218] ;  /* 0x00008600ff088b82 */ /* 0x000ee20000000a00 */
[C---:B012---:R-:W-:Y:S02]  /*0e70*/  @!P0 VIADD R7, R4.reuse, UR4 ;  /* 0x0000000404078c36 */ /* 0x047fe40008000000 */
[----:B------:R-:W-:-:S03]  /*0e80*/  @!P0 VIADD R4, R4, 0x80 ;  /* 0x0000008004048836 */ /* 0x000fc60000000000 */
[----:B---3--:R-:W-:-:S05]  /*0e90*/  @!P0 IADD3 R6, P1, R7, R8, RZ ;  /* 0x0000000807068210 */ /* 0x008fca0007f3e0ff */
[----:B------:R-:W-:-:S05]  /*0ea0*/  @!P0 IMAD.X R7, RZ, RZ, R9, P1 ;  /* 0x000000ffff078224 */ /* 0x000fca00008e0609 */
[----:B------:R2:W-:Y:S03]  /*0eb0*/  @!P0 STG.E.U8 desc[UR12][R6.64], R0 ;  /* 0x0000000006008986 */ /* 0x0005e6000c10110c */
.L_x_17399:
[----:B------:R-:W-:Y:S05]  /*0ec0*/  BSYNC B0 ;  /* 0x0000000000007941 */ /* 0x000fea0003800000 */
.L_x_17393:
        /* <DEDUP_REMOVED lines=9> */
.L_x_17400:
        /* <DEDUP_REMOVED lines=10> */
.L_x_26286:


//--------------------- .text._ZN2at6native29vectorized_elementwise_kernelILi8ENS0_13BinaryFunctorIhhhNS0_16BitwiseOrFunctorIhEEEESt5arrayIPcLm3EEEEviT0_T1_ --------------------------
	.section	.text._ZN2at6native29vectorized_elementwise_kernelILi8ENS0_13BinaryFunctorIhhhNS0_16BitwiseOrFunctorIhEEEESt5arrayIPcLm3EEEEviT0_T1_,"ax",@progbits
	.align	128
        .global         _ZN2at6native29vectorized_elementwise_kernelILi8ENS0_13BinaryFunctorIhhhNS0_16BitwiseOrFunctorIhEEEESt5arrayIPcLm3EEEEviT0_T1_
        .type           _ZN2at6native29vectorized_elementwise_kernelILi8ENS0_13BinaryFunctorIhhhNS0_16BitwiseOrFunctorIhEEEESt5arrayIPcLm3EEEEviT0_T1_,@function
        .size           _ZN2at6native29vectorized_elementwise_kernelILi8ENS0_13BinaryFunctorIhhhNS0_16BitwiseOrFunctorIhEEEESt5arrayIPcLm3EEEEviT0_T1_,(.L_x_26287 - _ZN2at6native29vectorized_elementwise_kernelILi8ENS0_13BinaryFunctorIhhhNS0_16BitwiseOrFunctorIhEEEESt5arrayIPcLm3EEEEviT0_T1_)
        .other          _ZN2at6native29vectorized_elementwise_kernelILi8ENS0_13BinaryFunctorIhhhNS0_16BitwiseOrFunctorIhEEEESt5arrayIPcLm3EEEEviT0_T1_,@"STO_CUDA_ENTRY STV_DEFAULT"
_ZN2at6native29vectorized_elementwise_kernelILi8ENS0_13BinaryFunctorIhhhNS0_16BitwiseOrFunctorIhEEEESt5arrayIPcLm3EEEEviT0_T1_:
.text._ZN2at6native29vectorized_elementwise_kernelILi8ENS0_13BinaryFunctorIhhhNS0_16BitwiseOrFunctorIhEEEESt5arrayIPcLm3EEEEviT0_T1_:
        /* <DEDUP_REMOVED lines=60> */
.L_x_17401:
        /* <DEDUP_REMOVED lines=138> */
.L_x_17404:
        /* <DEDUP_REMOVED lines=8> */
.L_x_17405:
        /* <DEDUP_REMOVED lines=8> */
.L_x_17406:
        /* <DEDUP_REMOVED lines=9> */
.L_x_17407:
[----:B------:R-:W-:Y:S05]  /*0df0*/  BSYNC B1 ;  /* 0x0000000000017941 */ /* 0x000fea0003800000 */
.L_x_17403:
[----:B------:R-:W-:-:S13]  /*0e00*/  ISETP.GE.AND P0, PT, R4, R3, PT ;  /* 0x000000030400720c */ /* 0x000fda0003f06270 */
[----:B------:R-:W3:Y:S01]  /*0e10*/  @!P0 LDC.64 R8, c[0x0][0x218] ;  /* 0x00008600ff088b82 */ /* 0x000ee20000000a00 */
[C---:B012---:R-:W-:Y:S02]  /*0e20*/  @!P0 VIADD R7, R4.reuse, UR4 ;  /* 0x0000000404078c36 */ /* 0x047fe40008000000 */
[----:B------:R-:W-:-:S03]  /*0e30*/  @!P0 VIADD R4, R4, 0x80 ;  /* 0x0000008004048836 */ /* 0x000fc60000000000 */
[----:B---3--:R-:W-:-:S05]  /*0e40*/  @!P0 IADD3 R6, P1, R7, R8, RZ ;  /* 0x0000000807068210 */ /* 0x008fca0007f3e0ff */
[----:B------:R-:W-:-:S05]  /*0e50*/  @!P0 IMAD.X R7, RZ, RZ, R9, P1 ;  /* 0x000000ffff078224 */ /* 0x000fca00008e0609 */
[----:B------:R2:W-:Y:S03]  /*0e60*/  @!P0 STG.E.U8 desc[UR12][R6.64], R0 ;  /* 0x0000000006008986 */ /* 0x0005e6000c10110c */
.L_x_17408:
[----:B------:R-:W-:Y:S05]  /*0e70*/  BSYNC B0 ;  /* 0x0000000000007941 */ /* 0x000fea0003800000 */
.L_x_17402:
        /* <DEDUP_REMOVED lines=9> */
.L_x_17409:
        /* <DEDUP_REMOVED lines=15> */
.L_x_26287:


//--------------------- .text._ZN2at6native18elementwise_kernelILi128ELi4EZNS0_15gpu_kernel_implINS0_13AUnaryFunctorIbbbNS0_17BitwiseAndFunctorIbEEEEEEvRNS_18TensorIteratorBaseERKT_EUliE_EEviT1_ --------------------------
	.section	.text._ZN2at6native18elementwise_kernelILi128ELi4EZNS0_15gpu_kernel_implINS0_13AUnaryFunctorIbbbNS0_17BitwiseAndFunctorIbEEEEEEvRNS_18TensorIteratorBaseERKT_EUliE_EEviT1_,"ax",@progbits
	.align	128
        .global         _ZN2at6native18elementwise_kernelILi128ELi4EZNS0_15gpu_kernel_implINS0_13AUnaryFunctorIbbbNS0_17BitwiseAndFunctorIbEEEEEEvRNS_18TensorIteratorBaseERKT_EUliE_EEviT1_
        .type           _ZN2at6native18elementwise_kernelILi128ELi4EZNS0_15gpu_kernel_implINS0_13AUnaryFunctorIbbbNS0_17BitwiseAndFunctorIbEEEEEEvRNS_18TensorIteratorBaseERKT_EUliE_EEviT1_,@function
        .size           _ZN2at6native18elementwise_kernelILi128ELi4EZNS0_15gpu_kernel_implINS0_13AUnaryFunctorIbbbNS0_17BitwiseAndFunctorIbEEEEEEvRNS_18TensorIteratorBaseERKT_EUliE_EEviT1_,(.L_x_26288 - _ZN2at6native18elementwise_kernelILi128ELi4EZNS0_15gpu_kernel_implINS0_13AUnaryFunctorIbbbNS0_17BitwiseAndFunctorIbEEEEEEvRNS_18TensorIteratorBaseERKT_EUliE_EEviT1_)
        .other          _ZN2at6native18elementwise_kernelILi128ELi4EZNS0_15gpu_kernel_implINS0_13AUnaryFunctorIbbbNS0_17BitwiseAndFunctorIbEEEEEEvRNS_18TensorIteratorBaseERKT_EUliE_EEviT1_,@"STO_CUDA_ENTRY STV_DEFAULT"
_ZN2at6native18elementwise_kernelILi128ELi4EZNS0_15gpu_kernel_implINS0_13AUnaryFunctorIbbbNS0_17BitwiseAndFunctorIbEEEEEEvRNS_18TensorIteratorBaseERKT_EUliE_EEviT1_:
.text._ZN2at6native18elementwise_kernelILi128ELi4EZNS0_15gpu_kernel_implINS0_13AUnaryFunctorIbbbNS0_17BitwiseAndFunctorIbEEEEEEvRNS_18TensorIteratorBaseERKT_EUliE_EEviT1_:
        /* <DEDUP_REMOVED lines=314> */
.L_x_17412:
        /* <DEDUP_REMOVED lines=21> */
.L_x_17416:
[----:B------:R-:W2:Y:S02]  /*14f0*/  LDG.E.U8 R2, desc[UR36][R2.64] ;  /* 0x0000002402027981 */ /* 0x000ea4000c1e1100 */
[----:B--2---:R-:W-:Y:S01]  /*1500*/  ISETP.NE.AND P0, PT, R2, RZ, PT ;  /* 0x000000ff0200720c */ /* 0x004fe20003f05270 */
[----:B------:R-:W-:-:S12]  /*1510*/  BRA `(.L_x_17418) ;  /* 0x0000000c00747947 */ /* 0x000fd80003800000 */
.L_x_17415:
        /* <DEDUP_REMOVED lines=10> */
.L_x_17420:
[----:B------:R-:W2:Y:S02]  /*15c0*/  LDG.E R2, desc[UR36][R2.64] ;  /* 0x0000002402027981 */ /* 0x000ea4000c1e1900 */
[----:B--2---:R-:W-:Y:S01]  /*15d0*/  ISETP.NE.AND P0, PT, R2, RZ, PT ;  /* 0x000000ff0200720c */ /* 0x004fe20003f05270 */
[----:B------:R-:W-:-:S12]  /*15e0*/  BRA `(.L_x_17418) ;  /* 0x0000000c00407947 */ /* 0x000fd80003800000 */
.L_x_17419:
[----:B------:R-:W2:Y:S02]  /*15f0*/  LDG.E.U16 R2, desc[UR36][R2.64] ;  /* 0x0000002402027981 */ /* 0x000ea4000c1e1500 */
[----:B--2---:R-:W-:Y:S01]  /*1600*/  ISETP.NE.AND P0, PT, R2, RZ, PT ;  /* 0x000000ff0200720c */ /* 0x004fe20003f05270 */
[----:B------:R-:W-:-:S12]  /*1610*/  BRA `(.L_x_17418) ;  /* 0x0000000c00347947 */ /* 0x000fd80003800000 */
.L_x_17414:
        /* <DEDUP_REMOVED lines=9> */
.L_x_17422:
[----:B------:R-:W2:Y:S02]  /*16b0*/  LDG.E.U16 R0, desc[UR36][R2.64] ;  /* 0x0000002402007981 */ /* 0x000ea4000c1e1500 */
[----:B--2---:R-:W-:-:S05]  /*16c0*/  HADD2.F32 R0, -RZ, R0.H0_H0 ;  /* 0x20000000ff007230 */ /* 0x004fca0000004100 */
[----:B------:R-:W-:Y:S01]  /*16d0*/  FSETP.NEU.FTZ.AND P0, PT, R0, RZ, PT ;  /* 0x000000ff0000720b */ /* 0x000fe20003f1d000 */
[----:B------:R-:W-:-:S12]  /*16e0*/  BRA `(.L_x_17418) ;  /* 0x0000000c00007947 */ /* 0x000fd80003800000 */
.L_x_17421:
        /* <DEDUP_REMOVED lines=11> */
.L_x_17424:
        /* <DEDUP_REMOVED lines=10> */
.L_x_17423:
[----:B------:R-:W2:Y:S02]  /*1840*/  LDG.E.64 R2, desc[UR36][R2.64] ;  /* 0x0000002402027981 */ /* 0x000ea4000c1e1b00 */
[----:B--2---:R-:W-:Y:S01]  /*1850*/  DSETP.NEU.AND P0, PT, R2, RZ, PT ;  /* 0x000000ff0200722a */ /* 0x004fe20003f0d000 */
[----:B------:R-:W-:-:S13]  /*1860*/  BRA `(.L_x_17418) ;  /* 0x0000000800a07947 */ /* 0x000fda0003800000 */
.L_x_17413:
        /* <DEDUP_REMOVED lines=11> */
.L_x_17427:
[----:B------:R-:W2:Y:S02]  /*1920*/  LDG.E.128 R4, desc[UR36][R2.64] ;  /* 0x0000002402047981 */ /* 0x000ea4000c1e1d00 */
[----:B--2---:R-:W-:-:S06]  /*1930*/  DSETP.NEU.AND P0, PT, R6, RZ, PT ;  /* 0x000000ff0600722a */ /* 0x004fcc0003f0d000 */
[----:B------:R-:W-:Y:S01]  /*1940*/  DSETP.NEU.OR P0, PT, R4, RZ, P0 ;  /* 0x000000ff0400722a */ /* 0x000fe2000070d400 */
[----:B------:R-:W-:-:S13]  /*1950*/  BRA `(.L_x_17418) ;  /* 0x0000000800647947 */ /* 0x000fda0003800000 */
.L_x_17426:
        /* <DEDUP_REMOVED lines=27> */
.L_x_17429:
        /* <DEDUP_REMOVED lines=14> */
.L_x_17428:
[----:B------:R-:W2:Y:S02]  /*1bf0*/  LDG.E.U16 R0, desc[UR36][R2.64] ;  /* 0x0000002402007981 */ /* 0x000ea4000c1e1500 */
[----:B--2---:R-:W-:-:S05]  /*1c00*/  IMAD.U32 R0, R0, 0x10000, RZ ;  /* 0x0001000000007824 */ /* 0x004fca00078e00ff */
[----:B------:R-:W-:Y:S01]  /*1c10*/  FSETP.NEU.FTZ.AND P0, PT, R0, RZ, PT ;  /* 0x000000ff0000720b */ /* 0x000fe20003f1d000 */
[----:B------:R-:W-:-:S12]  /*1c20*/  BRA `(.L_x_17418) ;  /* 0x0000000400b07947 */ /* 0x000fd80003800000 */
.L_x_17425:
        /* <DEDUP_REMOVED lines=11> */
.L_x_17432:
        /* <DEDUP_REMOVED lines=21> */
.L_x_17436:
[----:B------:R-:W-:Y:S05]  /*1e30*/  BSYNC B1 ;  /* 0x0000000000017941 */ /* 0x000fea0003800000 */
.L_x_17435:
[----:B------:R-:W-:Y:S01]  /*1e40*/  LEA R3, R0, 0x3b800000, 0x17 ;  /* 0x3b80000000037811 */ /* 0x000fe200078eb8ff */
[----:B------:R-:W-:-:S05]  /*1e50*/  IMAD.SHL.U32 R0, R2, 0x100000, RZ ;  /* 0x0010000002007824 */ /* 0x000fca00078e00ff */
[----:B------:R-:W-:-:S07]  /*1e60*/  LOP3.LUT R0, R3, R0, R4, 0xfe, !PT ;  /* 0x0000000003007212 */ /* 0x000fce00078efe04 */
.L_x_17434:
[----:B------:R-:W-:Y:S05]  /*1e70*/  BSYNC B0 ;  /* 0x0000000000007941 */ /* 0x000fea0003800000 */
.L_x_17433:
[----:B------:R-:W-:Y:S01]  /*1e80*/  FSETP.NEU.FTZ.AND P0, PT, R0, RZ, PT ;  /* 0x000000ff0000720b */ /* 0x000fe20003f1d000 */
[----:B------:R-:W-:-:S12]  /*1e90*/  BRA `(.L_x_17418) ;  /* 0x0000000400147947 */ /* 0x000fd80003800000 */
.L_x_17431:
        /* <DEDUP_REMOVED lines=21> */
.L_x_17440:
[----:B------:R-:W-:Y:S05]  /*1ff0*/  BSYNC B1 ;  /* 0x0000000000017941 */ /* 0x000fea0003800000 */
.L_x_17439:
[----:B------:R-:W-:Y:S01]  /*2000*/  LEA R3, R0, 0x37800000, 0x17 ;  /* 0x3780000000037811 */ /* 0x000fe200078eb8ff */
[----:B------:R-:W-:-:S05]  /*2010*/  IMAD.SHL.U32 R0, R2, 0x200000, RZ ;  /* 0x0020000002007824 */ /* 0x000fca00078e00ff */
[----:B------:R-:W-:-:S07]  /*2020*/  LOP3.LUT R0, R3, R0, R4, 0xfe, !PT ;  /* 0x0000000003007212 */ /* 0x000fce00078efe04 */
.L_x_17438:
[----:B------:R-:W-:Y:S05]  /*2030*/  BSYNC B0 ;  /* 0x0000000000007941 */ /* 0x000fea0003800000 */
.L_x_17437:
[----:B------:R-:W-:Y:S01]  /*2040*/  FSETP.NEU.FTZ.AND P0, PT, R0, RZ, PT ;  /* 0x000000ff0000720b */ /* 0x000fe20003f1d000 */
[----:B------:R-:W-:-:S12]  /*2050*/  BRA `(.L_x_17418) ;  /* 0x0000000000a47947 */ /* 0x000fd80003800000 */
.L_x_17430:
        /* <DEDUP_REMOVED lines=14> */
.L_x_17444:
[----:B------:R-:W-:Y:S05]  /*2140*/  BSYNC B0 ;  /* 0x0000000000007941 */ /* 0x000fea0003800000 */
.L_x_17443:
[----:B------:R-:W-:Y:S01]  /*2150*/  FSETP.NEU.FTZ.AND P0, PT, R0, RZ, PT ;  /* 0x000000ff0000720b */ /* 0x000fe20003f1d000 */
[----:B------:R-:W-:-:S12]  /*2160*/  BRA `(.L_x_17418) ;  /* 0x0000000000607947 */ /* 0x000fd80003800000 */
.L_x_17417:
        /* <DEDUP_REMOVED lines=16> */
.L_x_17445:
[----:B------:R-:W-:Y:S01]  /*2270*/  PLOP3.LUT P0, PT, PT, PT, PT, 0x8, 0x0 ;  /* 0x000000000000781c */ /* 0x000fe20003f0e170 */
[----:B------:R-:W-:-:S12]  /*2280*/  BRA `(.L_x_17418) ;  /* 0x0000000000187947 */ /* 0x000fd80003800000 */
.L_x_17442:
[----:B------:R-:W2:Y:S02]  /*2290*/  LDG.E.64 R2, desc[UR36][R2.64] ;  /* 0x0000002402027981 */ /* 0x000ea4000c1e1b00 */
[----:B--2---:R-:W-:-:S04]  /*22a0*/  ISETP.NE.U32.AND P0, PT, R2, RZ, PT ;  /* 0x000000ff0200720c */ /* 0x004fc80003f05070 */
[----:B------:R-:W-:Y:S01]  /*22b0*/  ISETP.NE.AND.EX P0, PT, R3, RZ, PT, P0 ;  /* 0x000000ff0300720c */ /* 0x000fe20003f05300 */
[----:B------:R-:W-:-:S12]  /*22c0*/  BRA `(.L_x_17418) ;  /* 0x0000000000087947 */ /* 0x000fd80003800000 */
.L_x_17441:
[----:B------:R-:W2:Y:S02]  /*22d0*/  LDG.E R2, desc[UR36][R2.64] ;  /* 0x0000002402027981 */ /* 0x000ea4000c1e1900 */
[----:B--2---:R-:W-:-:S13]  /*22e0*/  ISETP.NE.AND P0, PT, R2, RZ, PT ;  /* 0x000000ff0200720c */ /* 0x004fda0003f05270 */
.L_x_17418:
[----:B------:R-:W0:Y:S01]  /*22f0*/  LDC.U8 R3, c[0x0][0x422] ;  /* 0x00010880ff037b82 */ /* 0x000e220000000000 */
[----:B------:R-:W-:Y:S02]  /*2300*/  ULDC.U8 UR4, c[0x0][0x421] ;  /* 0x0001084000047ab9 */ /* 0x000fe40000000000 */
[----:B------:R-:W-:-:S04]  /*2310*/  ISETP.NE.AND P0, PT, RZ, UR4, P0 ;  /* 0x00000004ff007c0c */ /* 0x000fc80008705270 */
        /* <DEDUP_REMOVED lines=14> */
.L_x_17449:
[----:B------:R3:W-:Y:S01]  /*2400*/  STG.E.U8 desc[UR36][R16.64], R2 ;  /* 0x0000000210007986 */ /* 0x0007e2000c101124 */
[----:B------:R-:W-:Y:S05]  /*2410*/  BRA `(.L_x_17451) ;  /* 0x0000000c00487947 */ /* 0x000fea0003800000 */
.L_x_17448:
        /* <DEDUP_REMOVED lines=9> */
.L_x_17453:
[----:B------:R1:W-:Y:S01]  /*24b0*/  STG.E desc[UR36][R16.64], R2 ;  /* 0x0000000210007986 */ /* 0x0003e2000c101924 */
[----:B------:R-:W-:Y:S05]  /*24c0*/  BRA `(.L_x_17451) ;  /* 0x0000000c001c7947 */ /* 0x000fea0003800000 */
.L_x_17452:
[----:B------:R2:W-:Y:S01]  /*24d0*/  STG.E.U16 desc[UR36][R16.64], R2 ;  /* 0x0000000210007986 */ /* 0x0005e2000c101524 */
[----:B------:R-:W-:Y:S05]  /*24e0*/  BRA `(.L_x_17451) ;  /* 0x0000000c00147947 */ /* 0x000fea0003800000 */
.L_x_17447:
        /* <DEDUP_REMOVED lines=9> */
.L_x_17455:
[----:B------:R-:W-:-:S04]  /*2580*/  I2FP.F32.U32 R0, R2 ;  /* 0x0000000200007245 */ /* 0x000fc80000201000 */
[----:B------:R-:W-:-:S05]  /*2590*/  F2FP.F16.F32.PACK_AB R0, RZ, R0 ;  /* 0x00000000ff00723e */ /* 0x000fca00000000ff */
[----:B------:R0:W-:Y:S01]  /*25a0*/  STG.E.U16 desc[UR36][R16.64], R0 ;  /* 0x0000000010007986 */ /* 0x0001e2000c101524 */
[----:B------:R-:W-:Y:S05]  /*25b0*/  BRA `(.L_x_17451) ;  /* 0x0000000800e07947 */ /* 0x000fea0003800000 */
.L_x_17454:
        /* <DEDUP_REMOVED lines=10> */
.L_x_17457:
[----:B------:R-:W-:-:S04]  /*2660*/  I2FP.F32.U32 R2, R2 ;  /* 0x0000000200027245 */ /* 0x000fc80000201000 */
[----:B------:R-:W-:-:S04]  /*2670*/  F2FP.F16.F32.PACK_AB R3, RZ, R2 ;  /* 0x00000002ff03723e */ /* 0x000fc800000000ff */
[----:B------:R-:W-:-:S05]  /*2680*/  PRMT R3, R3, 0x5410, RZ ;  /* 0x0000541003037816 */ /* 0x000fca00000000ff */
[----:B------:R0:W-:Y:S01]  /*2690*/  STG.E desc[UR36][R16.64], R3 ;  /* 0x0000000310007986 */ /* 0x0001e2000c101924 */
[----:B------:R-:W-:Y:S05]  /*26a0*/  BRA `(.L_x_17451) ;  /* 0x0000000800a47947 */ /* 0x000fea0003800000 */
.L_x_17456:
[----:B------:R-:W0:Y:S02]  /*26b0*/  I2F.F64.U32 R2, R2 ;  /* 0x0000000200027312 */ /* 0x000e240000201800 */
[----:B0-----:R0:W-:Y:S01]  /*26c0*/  STG.E.64 desc[UR36][R16.64], R2 ;  /* 0x0000000210007986 */ /* 0x0011e2000c101b24 */
[----:B------:R-:W-:Y:S05]  /*26d0*/  BRA `(.L_x_17451) ;  /* 0x0000000800987947 */ /* 0x000fea0003800000 */
.L_x_17446:
        /* <DEDUP_REMOVED lines=10> */
.L_x_17460:
[----:B------:R-:W0:Y:S01]  /*2780*/  I2F.F64.U32 R4, R2 ;  /* 0x0000000200047312 */ /* 0x000e220000201800 */
[----:B------:R-:W-:-:S05]  /*2790*/  CS2R R6, SRZ ;  /* 0x0000000000067805 */ /* 0x000fca000001ff00 */
[----:B0-----:R0:W-:Y:S01]  /*27a0*/  STG.E.128 desc[UR36][R16.64], R4 ;  /* 0x0000000410007986 */ /* 0x0011e2000c101d24 */
[----:B------:R-:W-:Y:S05]  /*27b0*/  BRA `(.L_x_17451) ;  /* 0x0000000800607947 */ /* 0x000fea0003800000 */
.L_x_17459:
        /* <DEDUP_REMOVED lines=21> */
.L_x_17464:
[----:B------:R-:W-:Y:S05]  /*2910*/  BSYNC B0 ;  /* 0x0000000000007941 */ /* 0x000fea0003800000 */
.L_x_17463:
[----:B------:R-:W-:-:S05]  /*2920*/  LOP3.LUT R3, R0, R3, RZ, 0xfc, !PT ;  /* 0x0000000300037212 */ /* 0x000fca00078efcff */
[----:B------:R0:W-:Y:S01]  /*2930*/  STG.E.U8 desc[UR36][R16.64], R3 ;  /* 0x0000000310007986 */ /* 0x0001e2000c101124 */
[----:B------:R-:W-:Y:S05]  /*2940*/  BRA `(.L_x_17451) ;  /* 0x0000000400fc7947 */ /* 0x000fea0003800000 */
.L_x_17462:
        /* <DEDUP_REMOVED lines=13> */
.L_x_17466:
[----:B------:R-:W-:Y:S01]  /*2a20*/  IMAD.MOV.U32 R0, RZ, RZ, 0x7f ;  /* 0x0000007fff007424 */ /* 0x000fe200078e00ff */
[----:B------:R-:W-:-:S04]  /*2a30*/  ISETP.GT.U32.AND P0, PT, R2, 0x7f800000, PT ;  /* 0x7f8000000200780c */ /* 0x000fc80003f04070 */
[----:B------:R-:W-:-:S09]  /*2a40*/  SEL R0, R0, 0x7c, P0 ;  /* 0x0000007c00007807 */ /* 0x000fd20000000000 */
.L_x_17467:
[----:B------:R-:W-:Y:S05]  /*2a50*/  BSYNC B0 ;  /* 0x0000000000007941 */ /* 0x000fea0003800000 */
.L_x_17465:
[----:B------:R-:W-:-:S04]  /*2a60*/  LOP3.LUT R2, R3, 0x80000000, RZ, 0xc0, !PT ;  /* 0x8000000003027812 */ /* 0x000fc800078ec0ff */
[----:B------:R-:W-:-:S04]  /*2a70*/  SHF.R.U32.HI R3, RZ, 0x18, R2 ;  /* 0x00000018ff037819 */ /* 0x000fc80000011602 */
[----:B------:R-:W-:-:S05]  /*2a80*/  LOP3.LUT R3, R0, R3, RZ, 0xfc, !PT ;  /* 0x0000000300037212 */ /* 0x000fca00078efcff */
[----:B------:R0:W-:Y:S01]  /*2a90*/  STG.E.U8 desc[UR36][R16.64], R3 ;  /* 0x0000000310007986 */ /* 0x0001e2000c101124 */
[----:B------:R-:W-:Y:S05]  /*2aa0*/  BRA `(.L_x_17451) ;  /* 0x0000000400a47947 */ /* 0x000fea0003800000 */
.L_x_17461:
[----:B------:R-:W-:-:S04]  /*2ab0*/  I2FP.F32.U32 R0, R2 ;  /* 0x0000000200007245 */ /* 0x000fc80000201000 */
[----:B------:R-:W-:-:S05]  /*2ac0*/  F2FP.BF16.F32.PACK_AB R0, RZ, R0 ;  /* 0x00000000ff00723e */ /* 0x000fca00000010ff */
[----:B------:R0:W-:Y:S01]  /*2ad0*/  STG.E.U16 desc[UR36][R16.64], R0 ;  /* 0x0000000010007986 */ /* 0x0001e2000c101524 */
[----:B------:R-:W-:Y:S05]  /*2ae0*/  BRA `(.L_x_17451) ;  /* 0x0000000400947947 */ /* 0x000fea0003800000 */
.L_x_17458:
        /* <DEDUP_REMOVED lines=10> */
.L_x_17470:
        /* <DEDUP_REMOVED lines=17> */
.L_x_17473:
[----:B------:R-:W-:-:S04]  /*2ca0*/  LOP3.LUT R2, R3, 0x80000000, RZ, 0xc0, !PT ;  /* 0x8000000003027812 */ /* 0x000fc800078ec0ff */
[----:B------:R-:W-:-:S04]  /*2cb0*/  SHF.R.U32.HI R3, RZ, 0x18, R2 ;  /* 0x00000018ff037819 */ /* 0x000fc80000011602 */
[----:B------:R-:W-:-:S04]  /*2cc0*/  LOP3.LUT R0, R0, R3, RZ, 0xfc, !PT ;  /* 0x0000000300007212 */ /* 0x000fc800078efcff */
[----:B------:R-:W-:-:S07]  /*2cd0*/  PRMT R8, R0, 0x7610, R8 ;  /* 0x0000761000087816 */ /* 0x000fce0000000008 */
.L_x_17472:
[----:B------:R-:W-:Y:S05]  /*2ce0*/  BSYNC B0 ;  /* 0x0000000000007941 */ /* 0x000fea0003800000 */
.L_x_17471:
[----:B------:R0:W-:Y:S01]  /*2cf0*/  STG.E.U8 desc[UR36][R16.64], R8 ;  /* 0x0000000810007986 */ /* 0x0001e2000c101124 */
[----:B------:R-:W-:Y:S05]  /*2d00*/  BRA `(.L_x_17451) ;  /* 0x00000004000c7947 */ /* 0x000fea0003800000 */
.L_x_17469:
        /* <DEDUP_REMOVED lines=17> */
.L_x_17476:
[----:B------:R-:W-:-:S04]  /*2e20*/  LOP3.LUT R2, R3, 0x80000000, RZ, 0xc0, !PT ;  /* 0x8000000003027812 */ /* 0x000fc800078ec0ff */
[----:B------:R-:W-:-:S04]  /*2e30*/  SHF.R.U32.HI R3, RZ, 0x18, R2 ;  /* 0x00000018ff037819 */ /* 0x000fc80000011602 */
[----:B------:R-:W-:-:S04]  /*2e40*/  LOP3.LUT R0, R0, R3, RZ, 0xfc, !PT ;  /* 0x0000000300007212 */ /* 0x000fc800078efcff */
[----:B------:R-:W-:-:S07]  /*2e50*/  PRMT R8, R0, 0x7610, R8 ;  /* 0x0000761000087816 */ /* 0x000fce0000000008 */
.L_x_17475:
[----:B------:R-:W-:Y:S05]  /*2e60*/  BSYNC B0 ;  /* 0x0000000000007941 */ /* 0x000fea0003800000 */
.L_x_17474:
[----:B------:R0:W-:Y:S01]  /*2e70*/  STG.E.U8 desc[UR36][R16.64], R8 ;  /* 0x0000000810007986 */ /* 0x0001e2000c101124 */
[----:B------:R-:W-:Y:S05]  /*2e80*/  BRA `(.L_x_17451) ;  /* 0x0000000000ac7947 */ /* 0x000fea0003800000 */
.L_x_17468:
        /* <DEDUP_REMOVED lines=22> */
.L_x_17450:
        /* <DEDUP_REMOVED lines=16> */
.L_x_17479:
[----:B------:R-:W-:Y:S05]  /*30f0*/  BRA `(.L_x_17451) ;  /* 0x0000000000107947 */ /* 0x000fea0003800000 */
.L_x_17478:
[----:B------:R-:W-:-:S05]  /*3100*/  IMAD.MOV.U32 R3, RZ, RZ, RZ ;  /* 0x000000ffff037224 */ /* 0x000fca00078e00ff */
[----:B------:R0:W-:Y:S01]  /*3110*/  STG.E.64 desc[UR36][R16.64], R2 ;  /* 0x0000000210007986 */ /* 0x0001e2000c101b24 */
[----:B------:R-:W-:Y:S05]  /*3120*/  BRA `(.L_x_17451) ;  /* 0x0000000000047947 */ /* 0x000fea0003800000 */
.L_x_17477:
[----:B------:R0:W-:Y:S02]  /*3130*/  STG.E desc[UR36][R16.64], R2 ;  /* 0x0000000210007986 */ /* 0x0001e4000c101924 */
.L_x_17451:
[----:B------:R-:W-:-:S04]  /*3140*/  IMAD R18, R23, 0x200, R18 ;  /* 0x0000020017127824 */ /* 0x000fc800078e0212 */
[----:B------:R-:W-:-:S07]  /*3150*/  VIADD R19, R18, 0x80 ;  /* 0x0000008012137836 */ /* 0x000fce0000000000 */
.L_x_17411:
[----:B------:R-:W-:Y:S05]  /*3160*/  BSYNC B6 ;  /* 0x0000000000067941 */ /* 0x000fea0003800000 */
.L_x_17410:
        /* <DEDUP_REMOVED lines=307> */
.L_x_17482:
        /* <DEDUP_REMOVED lines=21> */
.L_x_17486:
[----:B------:R-:W2:Y:S02]  /*45f0*/  LDG.E.U8 R2, desc[UR36][R2.64] ;  /* 0x0000002402027981 */ /* 0x000ea4000c1e1100 */
[----:B--2---:R-:W-:Y:S01]  /*4600*/  ISETP.NE.AND P0, PT, R2, RZ, PT ;  /* 0x000000ff0200720c */ /* 0x004fe20003f05270 */
[----:B------:R-:W-:-:S12]  /*4610*/  BRA `(.L_x_17488) ;  /* 0x0000000c00747947 */ /* 0x000fd80003800000 */
.L_x_17485:
        /* <DEDUP_REMOVED lines=10> */
.L_x_17490:
[----:B------:R-:W2:Y:S02]  /*46c0*/  LDG.E R2, desc[UR36][R2.64] ;  /* 0x0000002402027981 */ /* 0x000ea4000c1e1900 */
[----:B--2---:R-:W-:Y:S01]  /*46d0*/  ISETP.NE.AND P0, PT, R2, RZ, PT ;  /* 0x000000ff0200720c */ /* 0x004fe20003f05270 */
[----:B------:R-:W-:-:S12]  /*46e0*/  BRA `(.L_x_17488) ;  /* 0x0000000c00407947 */ /* 0x000fd80003800000 */
.L_x_17489:
[----:B------:R-:W2:Y:S02]  /*46f0*/  LDG.E.U16 R2, desc[UR36][R2.64] ;  /* 0x0000002402027981 */ /* 0x000ea4000c1e1500 */
[----:B--2---:R-:W-:Y:S01]  /*4700*/  ISETP.NE.AND P0, PT, R2, RZ, PT ;  /* 0x000000ff0200720c */ /* 0x004fe20003f05270 */
[----:B------:R-:W-:-:S12]  /*4710*/  BRA `(.L_x_17488) ;  /* 0x0000000c00347947 */ /* 0x000fd80003800000 */
.L_x_17484:
        /* <DEDUP_REMOVED lines=9> */
.L_x_17492:
[----:B------:R-:W2:Y:S02]  /*47b0*/  LDG.E.U16 R0, desc[UR36][R2.64] ;  /* 0x0000002402007981 */ /* 0x000ea4000c1e1500 */
[----:B--2---:R-:W-:-:S05]  /*47c0*/  HADD2.F32 R0, -RZ, R0.H0_H0 ;  /* 0x20000000ff007230 */ /* 0x004fca0000004100 */
[----:B------:R-:W-:Y:S01]  /*47d0*/  FSETP.NEU.FTZ.AND P0, PT, R0, RZ, PT ;  /* 0x000000ff0000720b */ /* 0x000fe20003f1d000 */
[----:B------:R-:W-:-:S12]  /*47e0*/  BRA `(.L_x_17488) ;  /* 0x0000000c00007947 */ /* 0x000fd80003800000 */
.L_x_17491:
        /* <DEDUP_REMOVED lines=11> */
.L_x_17494:
        /* <DEDUP_REMOVED lines=10> */
.L_x_17493:
[----:B------:R-:W2:Y:S02]  /*4940*/  LDG.E.64 R2, desc[UR36][R2.64] ;  /* 0x0000002402027981 */ /* 0x000ea4000c1e1b00 */
[----:B--2---:R-:W-:Y:S01]  /*4950*/  DSETP.NEU.AND P0, PT, R2, RZ, PT ;  /* 0x000000ff0200722a */ /* 0x004fe20003f0d000 */
[----:B------:R-:W-:-:S13]  /*4960*/  BRA `(.L_x_17488) ;  /* 0x0000000800a07947 */ /* 0x000fda0003800000 */
.L_x_17483:
        /* <DEDUP_REMOVED lines=11> */
.L_x_17497:
[----:B------:R-:W2:Y:S02]  /*4a20*/  LDG.E.128 R4, desc[UR36][R2.64] ;  /* 0x0000002402047981 */ /* 0x000ea4000c1e1d00 */
[----:B--2---:R-:W-:-:S06]  /*4a30*/  DSETP.NEU.AND P0, PT, R6, RZ, PT ;  /* 0x000000ff0600722a */ /* 0x004fcc0003f0d000 */
[----:B------:R-:W-:Y:S01]  /*4a40*/  DSETP.NEU.OR P0, PT, R4, RZ, P0 ;  /* 0x000000ff0400722a */ /* 0x000fe2000070d400 */
[----:B------:R-:W-:-:S13]  /*4a50*/  BRA `(.L_x_17488) ;  /* 0x0000000800647947 */ /* 0x000fda0003800000 */
.L_x_17496:
        /* <DEDUP_REMOVED lines=27> */
.L_x_17499:
        /* <DEDUP_REMOVED lines=14> */
.L_x_17498:
[----:B------:R-:W2:Y:S02]  /*4cf0*/  LDG.E.U16 R0, desc[UR36][R2.64] ;  /* 0x0000002402007981 */ /* 0x000ea4000c1e1500 */
[----:B--2---:R-:W-:-:S05]  /*4d00*/  IMAD.U32 R0, R0, 0x10000, RZ ;  /* 0x0001000000007824 */ /* 0x004fca00078e00ff */
[----:B------:R-:W-:Y:S01]  /*4d10*/  FSETP.NEU.FTZ.AND P0, PT, R0, RZ, PT ;  /* 0x000000ff0000720b */ /* 0x000fe20003f1d000 */
[----:B------:R-:W-:-:S12]  /*4d20*/  BRA `(.L_x_17488) ;  /* 0x0000000400b07947 */ /* 0x000fd80003800000 */
.L_x_17495:
        /* <DEDUP_REMOVED lines=11> */
.L_x_17502:
        /* <DEDUP_REMOVED lines=21> */
.L_x_17506:
[----:B------:R-:W-:Y:S05]  /*4f30*/  BSYNC B1 ;  /* 0x0000000000017941 */ /* 0x000fea0003800000 */
.L_x_17505:
[----:B------:R-:W-:Y:S01]  /*4f40*/  LEA R3, R0, 0x3b800000, 0x17 ;  /* 0x3b80000000037811 */ /* 0x000fe200078eb8ff */
[----:B------:R-:W-:-:S05]  /*4f50*/  IMAD.SHL.U32 R0, R2, 0x100000, RZ ;  /* 0x0010000002007824 */ /* 0x000fca00078e00ff */
[----:B------:R-:W-:-:S07]  /*4f60*/  LOP3.LUT R0, R3, R0, R4, 0xfe, !PT ;  /* 0x0000000003007212 */ /* 0x000fce00078efe04 */
.L_x_17504:
[----:B------:R-:W-:Y:S05]  /*4f70*/  BSYNC B0 ;  /* 0x0000000000007941 */ /* 0x000fea0003800000 */
.L_x_17503:
[----:B------:R-:W-:Y:S01]  /*4f80*/  FSETP.NEU.FTZ.AND P0, PT, R0, RZ, PT ;  /* 0x000000ff0000720b */ /* 0x000fe20003f1d000 */
[----:B------:R-:W-:-:S12]  /*4f90*/  BRA `(.L_x_17488) ;  /* 0x0000000400147947 */ /* 0x000fd80003800000 */
.L_x_17501:
        /* <DEDUP_REMOVED lines=21> */
.L_x_17510:
[----:B------:R-:W-:Y:S05]  /*50f0*/  BSYNC B1 ;  /* 0x0000000000017941 */ /* 0x000fea0003800000 */
.L_x_17509:
[----:B------:R-:W-:Y:S01]  /*5100*/  LEA R3, R0, 0x37800000, 0x17 ;  /* 0x3780000000037811 */ /* 0x000fe200078eb8ff */
[----:B------:R-:W-:-:S05]  /*5110*/  IMAD.SHL.U32 R0, R2, 0x200000, RZ ;  /* 0x0020000002007824 */ /* 0x000fca00078e00ff */
[----:B------:R-:W-:-:S07]  /*5120*/  LOP3.LUT R0, R3, R0, R4, 0xfe, !PT ;  /* 0x0000000003007212 */ /* 0x000fce00078efe04 */
.L_x_17508:
[----:B------:R-:W-:Y:S05]  /*5130*/  BSYNC B0 ;  /* 0x0000000000007941 */ /* 0x000fea0003800000 */
.L_x_17507:
[----:B------:R-:W-:Y:S01]  /*5140*/  FSETP.NEU.FTZ.AND P0, PT, R0, RZ, PT ;  /* 0x000000ff0000720b */ /* 0x000fe20003f1d000 */
[----:B------:R-:W-:-:S12]  /*5150*/  BRA `(.L_x_17488) ;  /* 0x0000000000a47947 */ /* 0x000fd80003800000 */
.L_x_17500:
        /* <DEDUP_REMOVED lines=14> */
.L_x_17514:
[----:B------:R-:W-:Y:S05]  /*5240*/  BSYNC B0 ;  /* 0x0000000000007941 */ /* 0x000fea0003800000 */
.L_x_17513:
[----:B------:R-:W-:Y:S01]  /*5250*/  FSETP.NEU.FTZ.AND P0, PT, R0, RZ, PT ;  /* 0x000000ff0000720b */ /* 0x000fe20003f1d000 */
[----:B------:R-:W-:-:S12]  /*5260*/  BRA `(.L_x_17488) ;  /* 0x0000000000607947 */ /* 0x000fd80003800000 */
.L_x_17487:
        /* <DEDUP_REMOVED lines=16> */
.L_x_17515:
[----:B------:R-:W-:Y:S01]  /*5370*/  PLOP3.LUT P0, PT, PT, PT, PT, 0x8, 0x0 ;  /* 0x000000000000781c */ /* 0x000fe20003f0e170 */
[----:B------:R-:W-:-:S12]  /*5380*/  BRA `(.L_x_17488) ;  /* 0x0000000000187947 */ /* 0x000fd80003800000 */
.L_x_17512:
[----:B------:R-:W2:Y:S02]  /*5390*/  LDG.E.64 R2, desc[UR36][R2.64] ;  /* 0x0000002402027981 */ /* 0x000ea4000c1e1b00 */
[----:B--2---:R-:W-:-:S04]  /*53a0*/  ISETP.NE.U32.AND P0, PT, R2, RZ, PT ;  /* 0x000000ff0200720c */ /* 0x004fc80003f05070 */
[----:B------:R-:W-:Y:S01]  /*53b0*/  ISETP.NE.AND.EX P0, PT, R3, RZ, PT, P0 ;  /* 0x000000ff0300720c */ /* 0x000fe20003f05300 */
[----:B------:R-:W-:-:S12]  /*53c0*/  BRA `(.L_x_17488) ;  /* 0x0000000000087947 */ /* 0x000fd80003800000 */
.L_x_17511:
[----:B------:R-:W2:Y:S02]  /*53d0*/  LDG.E R2, desc[UR36][R2.64] ;  /* 0x0000002402027981 */ /* 0x000ea4000c1e1900 */
[----:B--2---:R-:W-:-:S13]  /*53e0*/  ISETP.NE.AND P0, PT, R2, RZ, PT ;  /* 0x000000ff0200720c */ /* 0x004fda0003f05270 */
.L_x_17488:
        /* <DEDUP_REMOVED lines=17> */
.L_x_17519:
[----:B------:R0:W-:Y:S01]  /*5500*/  STG.E.U8 desc[UR36][R16.64], R2 ;  /* 0x0000000210007986 */ /* 0x0001e2000c101124 */
[----:B------:R-:W-:Y:S05]  /*5510*/  BRA `(.L_x_17521) ;  /* 0x0000000c00487947 */ /* 0x000fea0003800000 */
.L_x_17518:
        /* <DEDUP_REMOVED lines=9> */
.L_x_17523:
[----:B------:R0:W-:Y:S01]  /*55b0*/  STG.E desc[UR36][R16.64], R2 ;  /* 0x0000000210007986 */ /* 0x0001e2000c101924 */
[----:B------:R-:W-:Y:S05]  /*55c0*/  BRA `(.L_x_17521) ;  /* 0x0000000c001c7947 */ /* 0x000fea0003800000 */
.L_x_17522:
[----:B------:R0:W-:Y:S01]  /*55d0*/  STG.E.U16 desc[UR36][R16.64], R2 ;  /* 0x0000000210007986 */ /* 0x0001e2000c101524 */
[----:B------:R-:W-:Y:S05]  /*55e0*/  BRA `(.L_x_17521) ;  /* 0x0000000c00147947 */ /* 0x000fea0003800000 */
.L_x_17517:
        /* <DEDUP_REMOVED lines=9> */
.L_x_17525:
[----:B------:R-:W-:-:S04]  /*5680*/  I2FP.F32.U32 R0, R2 ;  /* 0x0000000200007245 */ /* 0x000fc80000201000 */
[----:B------:R-:W-:-:S05]  /*5690*/  F2FP.F16.F32.PACK_AB R0, RZ, R0 ;  /* 0x00000000ff00723e */ /* 0x000fca00000000ff */
[----:B------:R0:W-:Y:S01]  /*56a0*/  STG.E.U16 desc[UR36][R16.64], R0 ;  /* 0x0000000010007986 */ /* 0x0001e2000c101524 */
[----:B------:R-:W-:Y:S05]  /*56b0*/  BRA `(.L_x_17521) ;  /* 0x0000000800e07947 */ /* 0x000fea0003800000 */
.L_x_17524:
        /* <DEDUP_REMOVED lines=10> */
.L_x_17527:
[----:B------:R-:W-:-:S04]  /*5760*/  I2FP.F32.U32 R2, R2 ;  /* 0x0000000200027245 */ /* 0x000fc80000201000 */
[----:B------:R-:W-:-:S04]  /*5770*/  F2FP.F16.F32.PACK_AB R3, RZ, R2 ;  /* 0x00000002ff03723e */ /* 0x000fc800000000ff */
[----:B------:R-:W-:-:S05]  /*5780*/  PRMT R3, R3, 0x5410, RZ ;  /* 0x0000541003037816 */ /* 0x000fca00000000ff */
[----:B------:R0:W-:Y:S01]  /*5790*/  STG.E desc[UR36][R16.64], R3 ;  /* 0x0000000310007986 */ /* 0x0001e2000c101924 */
[----:B------:R-:W-:Y:S05]  /*57a0*/  BRA `(.L_x_17521) ;  /* 0x0000000800a47947 */ /* 0x000fea0003800000 */
.L_x_17526:
[----:B------:R-:W0:Y:S02]  /*57b0*/  I2F.F64.U32 R2, R2 ;  /* 0x0000000200027312 */ /* 0x000e240000201800 */
[----:B0-----:R0:W-:Y:S01]  /*57c0*/  STG.E.64 desc[UR36][R16.64], R2 ;  /* 0x0000000210007986 */ /* 0x0011e2000c101b24 */
[----:B------:R-:W-:Y:S05]  /*57d0*/  BRA `(.L_x_17521) ;  /* 0x0000000800987947 */ /* 0x000fea0003800000 */
.L_x_17516:
        /* <DEDUP_REMOVED lines=10> */
.L_x_17530:
[----:B------:R-:W0:Y:S01]  /*5880*/  I2F.F64.U32 R4, R2 ;  /* 0x0000000200047312 */ /* 0x000e220000201800 */
[----:B------:R-:W-:-:S05]  /*5890*/  CS2R R6, SRZ ;  /* 0x0000000000067805 */ /* 0x000fca000001ff00 */
[----:B0-----:R0:W-:Y:S01]  /*58a0*/  STG.E.128 desc[UR36][R16.64], R4 ;  /* 0x0000000410007986 */ /* 0x0011e2000c101d24 */
[----:B------:R-:W-:Y:S05]  /*58b0*/  BRA `(.L_x_17521) ;  /* 0x0000000800607947 */ /* 0x000fea0003800000 */
.L_x_17529:
        /* <DEDUP_REMOVED lines=21> */
.L_x_17534:
[----:B------:R-:W-:Y:S05]  /*5a10*/  BSYNC B0 ;  /* 0x0000000000007941 */ /* 0x000fea0003800000 */
.L_x_17533:
[----:B------:R-:W-:-:S05]  /*5a20*/  LOP3.LUT R3, R0, R3, RZ, 0xfc, !PT ;  /* 0x0000000300037212 */ /* 0x000fca00078efcff */
[----:B------:R0:W-:Y:S01]  /*5a30*/  STG.E.U8 desc[UR36][R16.64], R3 ;  /* 0x0000000310007986 */ /* 0x0001e2000c101124 */
[----:B------:R-:W-:Y:S05]  /*5a40*/  BRA `(.L_x_17521) ;  /* 0x0000000400fc7947 */ /* 0x000fea0003800000 */
.L_x_17532:
        /* <DEDUP_REMOVED lines=13> */
.L_x_17536:
[----:B------:R-:W-:Y:S01]  /*5b20*/  IMAD.MOV.U32 R0, RZ, RZ, 0x7f ;  /* 0x0000007fff007424 */ /* 0x000fe200078e00ff */
[----:B------:R-:W-:-:S04]  /*5b30*/  ISETP.GT.U32.AND P0, PT, R2, 0x7f800000, PT ;  /* 0x7f8000000200780c */ /* 0x000fc80003f04070 */
[----:B------:R-:W-:-:S09]  /*5b40*/  SEL R0, R0, 0x7c, P0 ;  /* 0x0000007c00007807 */ /* 0x000fd20000000000 */
.L_x_17537:
[----:B------:R-:W-:Y:S05]  /*5b50*/  BSYNC B0 ;  /* 0x0000000000007941 */ /* 0x000fea0003800000 */
.L_x_17535:
[----:B------:R-:W-:-:S04]  /*5b60*/  LOP3.LUT R2, R3, 0x80000000, RZ, 0xc0, !PT ;  /* 0x8000000003027812 */ /* 0x000fc800078ec0ff */
[----:B------:R-:W-:-:S04]  /*5b70*/  SHF.R.U32.HI R3, RZ, 0x18, R2 ;  /* 0x00000018ff037819 */ /* 0x000fc80000011602 */
[----:B------:R-:W-:-:S05]  /*5b80*/  LOP3.LUT R3, R0, R3, RZ, 0xfc, !PT ;  /* 0x0000000300037212 */ /* 0x000fca00078efcff */
[----:B------:R0:W-:Y:S01]  /*5b90*/  STG.E.U8 desc[UR36][R16.64], R3 ;  /* 0x0000000310007986 */ /* 0x0001e2000c101124 */
[----:B------:R-:W-:Y:S05]  /*5ba0*/  BRA `(.L_x_17521) ;  /* 0x0000000400a47947 */ /* 0x000fea0003800000 */
.L_x_17531:
[----:B------:R-:W-:-:S04]  /*5bb0*/  I2FP.F32.U32 R0, R2 ;  /* 0x0000000200007245 */ /* 0x000fc80000201000 */
[----:B------:R-:W-:-:S05]  /*5bc0*/  F2FP.BF16.F32.PACK_AB R0, RZ, R0 ;  /* 0x00000000ff00723e */ /* 0x000fca00000010ff */
[----:B------:R0:W-:Y:S01]  /*5bd0*/  STG.E.U16 desc[UR36][R16.64], R0 ;  /* 0x0000000010007986 */ /* 0x0001e2000c101524 */
[----:B------:R-:W-:Y:S05]  /*5be0*/  BRA `(.L_x_17521) ;  /* 0x0000000400947947 */ /* 0x000fea0003800000 */
.L_x_17528:
        /* <DEDUP_REMOVED lines=10> */
.L_x_17540:
        /* <DEDUP_REMOVED lines=17> */
.L_x_17543:
[----:B------:R-:W-:-:S04]  /*5da0*/  LOP3.LUT R2, R3, 0x80000000, RZ, 0xc0, !PT ;  /* 0x8000000003027812 */ /* 0x000fc800078ec0ff */
[----:B------:R-:W-:-:S04]  /*5db0*/  SHF.R.U32.HI R3, RZ, 0x18, R2 ;  /* 0x00000018ff037819 */ /* 0x000fc80000011602 */
[----:B------:R-:W-:-:S04]  /*5dc0*/  LOP3.LUT R0, R0, R3, RZ, 0xfc, !PT ;  /* 0x0000000300007212 */ /* 0x000fc800078efcff */
[----:B------:R-:W-:-:S07]  /*5dd0*/  PRMT R8, R0, 0x7610, R8 ;  /* 0x0000761000087816 */ /* 0x000fce0000000008 */
.L_x_17542:
[----:B------:R-:W-:Y:S05]  /*5de0*/  BSYNC B0 ;  /* 0x0000000000007941 */ /* 0x000fea0003800000 */
.L_x_17541:
[----:B------:R3:W-:Y:S01]  /*5df0*/  STG.E.U8 desc[UR36][R16.64], R8 ;  /* 0x0000000810007986 */ /* 0x0007e2000c101124 */
[----:B------:R-:W-:Y:S05]  /*5e00*/  BRA `(.L_x_17521) ;  /* 0x00000004000c7947 */ /* 0x000fea0003800000 */
.L_x_17539:
        /* <DEDUP_REMOVED lines=17> */
.L_x_17546:
[----:B------:R-:W-:-:S04]  /*5f20*/  LOP3.LUT R2, R3, 0x80000000, RZ, 0xc0, !PT ;  /* 0x8000000003027812 */ /* 0x000fc800078ec0ff */
[----:B------:R-:W-:-:S04]  /*5f30*/  SHF.R.U32.HI R3, RZ, 0x18, R2 ;  /* 0x00000018ff037819 */ /* 0x000fc80000011602 */
[----:B------:R-:W-:-:S04]  /*5f40*/  LOP3.LUT R0, R0, R3, RZ, 0xfc, !PT ;  /* 0x0000000300007212 */ /* 0x000fc800078efcff */
[----:B------:R-:W-:-:S07]  /*5f50*/  PRMT R8, R0, 0x7610, R8 ;  /* 0x0000761000087816 */ /* 0x000fce0000000008 */
.L_x_17545:
[----:B------:R-:W-:Y:S05]  /*5f60*/  BSYNC B0 ;  /* 0x0000000000007941 */ /* 0x000fea0003800000 */
.L_x_17544:
[----:B------:R0:W-:Y:S01]  /*5f70*/  STG.E.U8 desc[UR36][R16.64], R8 ;  /* 0x0000000810007986 */ /* 0x0001e2000c101124 */
[----:B------:R-:W-:Y:S05]  /*5f80*/  BRA `(.L_x_17521) ;  /* 0x0000000000ac7947 */ /* 0x000fea0003800000 */
.L_x_17538:
        /* <DEDUP_REMOVED lines=22> */
.L_x_17520:
        /* <DEDUP_REMOVED lines=16> */
.L_x_17549:
[----:B------:R-:W-:Y:S05]  /*61f0*/  BRA `(.L_x_17521) ;  /* 0x0000000000107947 */ /* 0x000fea0003800000 */
.L_x_17548:
[----:B------:R-:W-:-:S05]  /*6200*/  IMAD.MOV.U32 R3, RZ, RZ, RZ ;  /* 0x000000ffff037224 */ /* 0x000fca00078e00ff */
[----:B------:R2:W-:Y:S01]  /*6210*/  STG.E.64 desc[UR36][R16.64], R2 ;  /* 0x0000000210007986 */ /* 0x0005e2000c101b24 */
[----:B------:R-:W-:Y:S05]  /*6220*/  BRA `(.L_x_17521) ;  /* 0x0000000000047947 */ /* 0x000fea0003800000 */
.L_x_17547:
[----:B------:R0:W-:Y:S02]  /*6230*/  STG.E desc[UR36][R16.64], R2 ;  /* 0x0000000210007986 */ /* 0x0001e4000c101924 */
.L_x_17521:
[----:B------:R-:W-:-:S07]  /*6240*/  VIADD R19, R19, 0x80 ;  /* 0x0000008013137836 */ /* 0x000fce0000000000 */
.L_x_17481:
[----:B------:R-:W-:Y:S05]  /*6250*/  BSYNC B6 ;  /* 0x0000000000067941 */ /* 0x000fea0003800000 */
.L_x_17480:
        /* <DEDUP_REMOVED lines=307> */
.L_x_17552:
        /* <DEDUP_REMOVED lines=21> */
.L_x_17556:
[----:B------:R-:W2:Y:S02]  /*76e0*/  LDG.E.U8 R2, desc[UR36][R2.64] ;  /* 0x0000002402027981 */ /* 0x000ea4000c1e1100 */
[----:B--2---:R-:W-:Y:S01]  /*76f0*/  ISETP.NE.AND P0, PT, R2, RZ, PT ;  /* 0x000000ff0200720c */ /* 0x004fe20003f05270 */
[----:B------:R-:W-:-:S12]  /*7700*/  BRA `(.L_x_17558) ;  /* 0x0000000c00747947 */ /* 0x000fd80003800000 */
.L_x_17555:
        /* <DEDUP_REMOVED lines=10> */
.L_x_17560:
[----:B------:R-:W2:Y:S02]  /*77b0*/  LDG.E R2, desc[UR36][R2.64] ;  /* 0x0000002402027981 */ /* 0x000ea4000c1e1900 */
[----:B--2---:R-:W-:Y:S01]  /*77c0*/  ISETP.NE.AND P0, PT, R2, RZ, PT ;  /* 0x000000ff0200720c */ /* 0x004fe20003f05270 */
[----:B------:R-:W-:-:S12]  /*77d0*/  BRA `(.L_x_17558) ;  /* 0x0000000c00407947 */ /* 0x000fd80003800000 */
.L_x_17559:
[----:B------:R-:W2:Y:S02]  /*77e0*/  LDG.E.U16 R2, desc[UR36][R2.64] ;  /* 0x0000002402027981 */ /* 0x000ea4000c1e1500 */
[----:B--2---:R-:W-:Y:S01]  /*77f0*/  ISETP.NE.AND P0, PT, R2, RZ, PT ;  /* 0x000000ff0200720c */ /* 0x004fe20003f05270 */
[----:B------:R-:W-:-:S12]  /*7800*/  BRA `(.L_x_17558) ;  /* 0x0000000c00347947 */ /* 0x000fd80003800000 */
.L_x_17554:
        /* <DEDUP_REMOVED lines=9> */
.L_x_17562:
[----:B------:R-:W2:Y:S02]  /*78a0*/  LDG.E.U16 R0, desc[UR36][R2.64] ;  /* 0x0000002402007981 */ /* 0x000ea4000c1e1500 */
[----:B--2---:R-:W-:-:S05]  /*78b0*/  HADD2.F32 R0, -RZ, R0.H0_H0 ;  /* 0x20000000ff007230 */ /* 0x004fca0000004100 */
[----:B------:R-:W-:Y:S01]  /*78c0*/  FSETP.NEU.FTZ.AND P0, PT, R0, RZ, PT ;  /* 0x000000ff0000720b */ /* 0x000fe20003f1d000 */
[----:B------:R-:W-:-:S12]  /*78d0*/  BRA `(.L_x_17558) ;  /* 0x0000000c00007947 */ /* 0x000fd80003800000 */
.L_x_17561:
        /* <DEDUP_REMOVED lines=11> */
.L_x_17564:
        /* <DEDUP_REMOVED lines=10> */
.L_x_17563:
[----:B------:R-:W2:Y:S02]  /*7a30*/  LDG.E.64 R2, desc[UR36][R2.64] ;  /* 0x0000002402027981 */ /* 0x000ea4000c1e1b00 */
[----:B--2---:R-:W-:Y:S01]  /*7a40*/  DSETP.NEU.AND P0, PT, R2, RZ, PT ;  /* 0x000000ff0200722a */ /* 0x004fe20003f0d000 */
[----:B------:R-:W-:-:S13]  /*7a50*/  BRA `(.L_x_17558) ;  /* 0x0000000800a07947 */ /* 0x000fda0003800000 */
.L_x_17553:
        /* <DEDUP_REMOVED lines=11> */
.L_x_17567:
[----:B------:R-:W2:Y:S02]  /*7b10*/  LDG.E.128 R4, desc[UR36][R2.64] ;  /* 0x0000002402047981 */ /* 0x000ea4000c1e1d00 */
[----:B--2---:R-:W-:-:S06]  /*7b20*/  DSETP.NEU.AND P0, PT, R6, RZ, PT ;  /* 0x000000ff0600722a */ /* 0x004fcc0003f0d000 */
[----:B------:R-:W-:Y:S01]  /*7b30*/  DSETP.NEU.OR P0, PT, R4, RZ, P0 ;  /* 0x000000ff0400722a */ /* 0x000fe2000070d400 */
[----:B------:R-:W-:-:S13]  /*7b40*/  BRA `(.L_x_17558) ;  /* 0x0000000800647947 */ /* 0x000fda0003800000 */
.L_x_17566:
        /* <DEDUP_REMOVED lines=27> */
.L_x_17569:
        /* <DEDUP_REMOVED lines=14> */
.L_x_17568:
[----:B------:R-:W2:Y:S02]  /*7de0*/  LDG.E.U16 R0, desc[UR36][R2.64] ;  /* 0x0000002402007981 */ /* 0x000ea4000c1e1500 */
[----:B--2---:R-:W-:-:S05]  /*7df0*/  IMAD.U32 R0, R0, 0x10000, RZ ;  /* 0x0001000000007824 */ /* 0x004fca00078e00ff */
[----:B------:R-:W-:Y:S01]  /*7e00*/  FSETP.NEU.FTZ.AND P0, PT, R0, RZ, PT ;  /* 0x000000ff0000720b */ /* 0x000fe20003f1d000 */
[----:B------:R-:W-:-:S12]  /*7e10*/  BRA `(.L_x_17558) ;  /* 0x0000000400b07947 */ /* 0x000fd80003800000 */
.L_x_17565:
        /* <DEDUP_REMOVED lines=11> */
.L_x_17572:
        /* <DEDUP_REMOVED lines=21> */
.L_x_17576:
[----:B------:R-:W-:Y:S05]  /*8020*/  BSYNC B1 ;  /* 0x0000000000017941 */ /* 0x000fea0003800000 */
.L_x_17575:
[----:B------:R-:W-:Y:S01]  /*8030*/  LEA R3, R0, 0x3b800000, 0x17 ;  /* 0x3b80000000037811 */ /* 0x000fe200078eb8ff */
[----:B------:R-:W-:-:S05]  /*8040*/  IMAD.SHL.U32 R0, R2, 0x100000, RZ ;  /* 0x0010000002007824 */ /* 0x000fca00078e00ff */
[----:B------:R-:W-:-:S07]  /*8050*/  LOP3.LUT R0, R3, R0, R4, 0xfe, !PT ;  /* 0x0000000003007212 */ /* 0x000fce00078efe04 */
.L_x_17574:
[----:B------:R-:W-:Y:S05]  /*8060*/  BSYNC B0 ;  /* 0x0000000000007941 */ /* 0x000fea0003800000 */
.L_x_17573:
[----:B------:R-:W-:Y:S01]  /*8070*/  FSETP.NEU.FTZ.AND P0, PT, R0, RZ, PT ;  /* 0x000000ff0000720b */ /* 0x000fe20003f1d000 */
[----:B------:R-:W-:-:S12]  /*8080*/  BRA `(.L_x_17558) ;  /* 0x0000000400147947 */ /* 0x000fd80003800000 */
.L_x_17571:
        /* <DEDUP_REMOVED lines=21> */
.L_x_17580:
[----:B------:R-:W-:Y:S05]  /*81e0*/  BSYNC B1 ;  /* 0x0000000000017941 */ /* 0x000fea0003800000 */
.L_x_17579:
[----:B------:R-:W-:Y:S01]  /*81f0*/  LEA R3, R0, 0x37800000, 0x17 ;  /* 0x3780000000037811 */ /* 0x000fe200078eb8ff */
[----:B------:R-:W-:-:S05]  /*8200*/  IMAD.SHL.U32 R0, R2, 0x200000, RZ ;  /* 0x0020000002007824 */ /* 0x000fca00078e00ff */
[----:B------:R-:W-:-:S07]  /*8210*/  LOP3.LUT R0, R3, R0, R4, 0xfe, !PT ;  /* 0x0000000003007212 */ /* 0x000fce00078efe04 */
.L_x_17578:
[----:B------:R-:W-:Y:S05]  /*8220*/  BSYNC B0 ;  /* 0x0000000000007941 */ /* 0x000fea0003800000 */
.L_x_17577:
[----:B------:R-:W-:Y:S01]  /*8230*/  FSETP.NEU.FTZ.AND P0, PT, R0, RZ, PT ;  /* 0x000000ff0000720b */ /* 0x000fe20003f1d000 */
[----:B------:R-:W-:-:S12]  /*8240*/  BRA `(.L_x_17558) ;  /* 0x0000000000a47947 */ /* 0x000fd80003800000 */
.L_x_17570:
        /* <DEDUP_REMOVED lines=14> */
.L_x_17584:
[----:B------:R-:W-:Y:S05]  /*8330*/  BSYNC B0 ;  /* 0x0000000000007941 */ /* 0x000fea0003800000 */
.L_x_17583:
[----:B------:R-:W-:Y:S01]  /*8340*/  FSETP.NEU.FTZ.AND P0, PT, R0, RZ, PT ;  /* 0x000000ff0000720b */ /* 0x000fe20003f1d000 */
[----:B------:R-:W-:-:S12]  /*8350*/  BRA `(.L_x_17558) ;  /* 0x0000000000607947 */ /* 0x000fd80003800000 */
.L_x_17557:
        /* <DEDUP_REMOVED lines=16> */
.L_x_17585:
[----:B------:R-:W-:Y:S01]  /*8460*/  PLOP3.LUT P0, PT, PT, PT, PT, 0x8, 0x0 ;  /* 0x000000000000781c */ /* 0x000fe20003f0e170 */
[----:B------:R-:W-:-:S12]  /*8470*/  BRA `(.L_x_17558) ;  /* 0x0000000000187947 */ /* 0x000fd80003800000 */
.L_x_17582:
[----:B------:R-:W2:Y:S02]  /*8480*/  LDG.E.64 R2, desc[UR36][R2.64] ;  /* 0x0000002402027981 */ /* 0x000ea4000c1e1b00 */
[----:B--2---:R-:W-:-:S04]  /*8490*/  ISETP.NE.U32.AND P0, PT, R2, RZ, PT ;  /* 0x000000ff0200720c */ /* 0x004fc80003f05070 */
[----:B------:R-:W-:Y:S01]  /*84a0*/  ISETP.NE.AND.EX P0, PT, R3, RZ, PT, P0 ;  /* 0x000000ff0300720c */ /* 0x000fe20003f05300 */
[----:B------:R-:W-:-:S12]  /*84b0*/  BRA `(.L_x_17558) ;  /* 0x0000000000087947 */ /* 0x000fd80003800000 */
.L_x_17581:
[----:B------:R-:W2:Y:S02]  /*84c0*/  LDG.E R2, desc[UR36][R2.64] ;  /* 0x0000002402027981 */ /* 0x000ea4000c1e1900 */
[----:B--2---:R-:W-:-:S13]  /*84d0*/  ISETP.NE.AND P0, PT, R2, RZ, PT ;  /* 0x000000ff0200720c */ /* 0x004fda0003f05270 */
.L_x_17558:
        /* <DEDUP_REMOVED lines=17> */
.L_x_17589:
[----:B------:R3:W-:Y:S01]  /*85f0*/  STG.E.U8 desc[UR36][R16.64], R2 ;  /* 0x0000000210007986 */ /* 0x0007e2000c101124 */
[----:B------:R-:W-:Y:S05]  /*8600*/  BRA `(.L_x_17591) ;  /* 0x0000000c00487947 */ /* 0x000fea0003800000 */
.L_x_17588:
        /* <DEDUP_REMOVED lines=9> */
.L_x_17593:
[----:B------:R2:W-:Y:S01]  /*86a0*/  STG.E desc[UR36][R16.64], R2 ;  /* 0x0000000210007986 */ /* 0x0005e2000c101924 */
[----:B------:R-:W-:Y:S05]  /*86b0*/  BRA `(.L_x_17591) ;  /* 0x0000000c001c7947 */ /* 0x000fea0003800000 */
.L_x_17592:
[----:B------:R0:W-:Y:S01]  /*86c0*/  STG.E.U16 desc[UR36][R16.64], R2 ;  /* 0x0000000210007986 */ /* 0x0001e2000c101524 */
[----:B------:R-:W-:Y:S05]  /*86d0*/  BRA `(.L_x_17591) ;  /* 0x0000000c00147947 */ /* 0x000fea0003800000 */
.L_x_17587:
        /* <DEDUP_REMOVED lines=9> */
.L_x_17595:
[----:B------:R-:W-:-:S04]  /*8770*/  I2FP.F32.U32 R0, R2 ;  /* 0x0000000200007245 */ /* 0x000fc80000201000 */
[----:B------:R-:W-:-:S05]  /*8780*/  F2FP.F16.F32.PACK_AB R0, RZ, R0 ;  /* 0x00000000ff00723e */ /* 0x000fca00000000ff */
[----:B------:R0:W-:Y:S01]  /*8790*/  STG.E.U16 desc[UR36][R16.64], R0 ;  /* 0x0000000010007986 */ /* 0x0001e2000c101524 */
[----:B------:R-:W-:Y:S05]  /*87a0*/  BRA `(.L_x_17591) ;  /* 0x0000000800e07947 */ /* 0x000fea0003800000 */
.L_x_17594:
        /* <DEDUP_REMOVED lines=10> */
.L_x_17597:
[----:B------:R-:W-:-:S04]  /*8850*/  I2FP.F32.U32 R2, R2 ;  /* 0x0000000200027245 */ /* 0x000fc80000201000 */
[----:B------:R-:W-:-:S04]  /*8860*/  F2FP.F16.F32.PACK_AB R3, RZ, R2 ;  /* 0x00000002ff03723e */ /* 0x000fc800000000ff */
[----:B------:R-:W-:-:S05]  /*8870*/  PRMT R3, R3, 0x5410, RZ ;  /* 0x0000541003037816 */ /* 0x000fca00000000ff */
[----:B------:R0:W-:Y:S01]  /*8880*/  STG.E desc[UR36][R16.64], R3 ;  /* 0x0000000310007986 */ /* 0x0001e2000c101924 */
[----:B------:R-:W-:Y:S05]  /*8890*/  BRA `(.L_x_17591) ;  /* 0x0000000800a47947 */ /* 0x000fea0003800000 */
.L_x_17596:
[----:B------:R-:W0:Y:S02]  /*88a0*/  I2F.F64.U32 R2, R2 ;  /* 0x0000000200027312 */ /* 0x000e240000201800 */
[----:B0-----:R0:W-:Y:S01]  /*88b0*/  STG.E.64 desc[UR36][R16.64], R2 ;  /* 0x0000000210007986 */ /* 0x0011e2000c101b24 */
[----:B------:R-:W-:Y:S05]  /*88c0*/  BRA `(.L_x_17591) ;  /* 0x0000000800987947 */ /* 0x000fea0003800000 */
.L_x_17586:
        /* <DEDUP_REMOVED lines=10> */
.L_x_17600:
[----:B------:R-:W0:Y:S01]  /*8970*/  I2F.F64.U32 R4, R2 ;  /* 0x0000000200047312 */ /* 0x000e220000201800 */
[----:B------:R-:W-:-:S05]  /*8980*/  CS2R R6, SRZ ;  /* 0x0000000000067805 */ /* 0x000fca000001ff00 */
[----:B0-----:R0:W-:Y:S01]  /*8990*/  STG.E.128 desc[UR36][R16.64], R4 ;  /* 0x0000000410007986 */ /* 0x0011e2000c101d24 */
[----:B------:R-:W-:Y:S05]  /*89a0*/  BRA `(.L_x_17591) ;  /* 0x0000000800607947 */ /* 0x000fea0003800000 */
.L_x_17599:
        /* <DEDUP_REMOVED lines=21> */
.L_x_17604:
[----:B------:R-:W-:Y:S05]  /*8b00*/  BSYNC B0 ;  /* 0x0000000000007941 */ /* 0x000fea0003800000 */
.L_x_17603:
[----:B------:R-:W-:-:S05]  /*8b10*/  LOP3.LUT R3, R0, R3, RZ, 0xfc, !PT ;  /* 0x0000000300037212 */ /* 0x000fca00078efcff */
[----:B------:R0:W-:Y:S01]  /*8b20*/  STG.E.U8 desc[UR36][R16.64], R3 ;  /* 0x0000000310007986 */ /* 0x0001e2000c101124 */
[----:B------:R-:W-:Y:S05]  /*8b30*/  BRA `(.L_x_17591) ;  /* 0x0000000400fc7947 */ /* 0x000fea0003800000 */
.L_x_17602:
        /* <DEDUP_REMOVED lines=13> */
.L_x_17606:
[----:B------:R-:W-:Y:S01]  /*8c10*/  IMAD.MOV.U32 R0, RZ, RZ, 0x7f ;  /* 0x0000007fff007424 */ /* 0x000fe200078e00ff */
[----:B------:R-:W-:-:S04]  /*8c20*/  ISETP.GT.U32.AND P0, PT, R2, 0x7f800000, PT ;  /* 0x7f8000000200780c */ /* 0x000fc80003f04070 */
[----:B------:R-:W-:-:S09]  /*8c30*/  SEL R0, R0, 0x7c, P0 ;  /* 0x0000007c00007807 */ /* 0x000fd20000000000 */
.L_x_17607:
[----:B------:R-:W-:Y:S05]  /*8c40*/  BSYNC B0 ;  /* 0x0000000000007941 */ /* 0x000fea0003800000 */
.L_x_17605:
[----:B------:R-:W-:-:S04]  /*8c50*/  LOP3.LUT R2, R3, 0x80000000, RZ, 0xc0, !PT ;  /* 0x8000000003027812 */ /* 0x000fc800078ec0ff */
[----:B------:R-:W-:-:S04]  /*8c60*/  SHF.R.U32.HI R3, RZ, 0x18, R2 ;  /* 0x00000018ff037819 */ /* 0x000fc80000011602 */
[----:B------:R-:W-:-:S05]  /*8c70*/  LOP3.LUT R3, R0, R3, RZ, 0xfc, !PT ;  /* 0x0000000300037212 */ /* 0x000fca00078efcff */
[----:B------:R0:W-:Y:S01]  /*8c80*/  STG.E.U8 desc[UR36][R16.64], R3 ;  /* 0x0000000310007986 */ /* 0x0001e2000c101124 */
[----:B------:R-:W-:Y:S05]  /*8c90*/  BRA `(.L_x_17591) ;  /* 0x0000000400a47947 */ /* 0x000fea0003800000 */
.L_x_17601:
[----:B------:R-:W-:-:S04]  /*8ca0*/  I2FP.F32.U32 R0, R2 ;  /* 0x0000000200007245 */ /* 0x000fc80000201000 */
[----:B------:R-:W-:-:S05]  /*8cb0*/  F2FP.BF16.F32.PACK_AB R0, RZ, R0 ;  /* 0x00000000ff00723e */ /* 0x000fca00000010ff */
[----:B------:R0:W-:Y:S01]  /*8cc0*/  STG.E.U16 desc[UR36][R16.64], R0 ;  /* 0x0000000010007986 */ /* 0x0001e2000c101524 */
[----:B------:R-:W-:Y:S05]  /*8cd0*/  BRA `(.L_x_17591) ;  /* 0x0000000400947947 */ /* 0x000fea0003800000 */
.L_x_17598:
        /* <DEDUP_REMOVED lines=10> */
.L_x_17610:
        /* <DEDUP_REMOVED lines=17> */
.L_x_17613:
[----:B------:R-:W-:-:S04]  /*8e90*/  LOP3.LUT R2, R3, 0x80000000, RZ, 0xc0, !PT ;  /* 0x8000000003027812 */ /* 0x000fc800078ec0ff */
[----:B------:R-:W-:-:S04]  /*8ea0*/  SHF.R.U32.HI R3, RZ, 0x18, R2 ;  /* 0x00000018ff037819 */ /* 0x000fc80000011602 */
[----:B------:R-:W-:-:S04]  /*8eb0*/  LOP3.LUT R0, R0, R3, RZ, 0xfc, !PT ;  /* 0x0000000300007212 */ /* 0x000fc800078efcff */
[----:B------:R-:W-:-:S07]  /*8ec0*/  PRMT R8, R0, 0x7610, R8 ;  /* 0x0000761000087816 */ /* 0x000fce0000000008 */
.L_x_17612:
[----:B------:R-:W-:Y:S05]  /*8ed0*/  BSYNC B0 ;  /* 0x0000000000007941 */ /* 0x000fea0003800000 */
.L_x_17611:
[----:B------:R0:W-:Y:S01]  /*8ee0*/  STG.E.U8 desc[UR36][R16.64], R8 ;  /* 0x0000000810007986 */ /* 0x0001e2000c101124 */
[----:B------:R-:W-:Y:S05]  /*8ef0*/  BRA `(.L_x_17591) ;  /* 0x00000004000c7947 */ /* 0x000fea0003800000 */
.L_x_17609:
        /* <DEDUP_REMOVED lines=17> */
.L_x_17616:
[----:B------:R-:W-:-:S04]  /*9010*/  LOP3.LUT R2, R3, 0x80000000, RZ, 0xc0, !PT ;  /* 0x8000000003027812 */ /* 0x000fc800078ec0ff */
[----:B------:R-:W-:-:S04]  /*9020*/  SHF.R.U32.HI R3, RZ, 0x18, R2 ;  /* 0x00000018ff037819 */ /* 0x000fc80000011602 */
[----:B------:R-:W-:-:S04]  /*9030*/  LOP3.LUT R0, R0, R3, RZ, 0xfc, !PT ;  /* 0x0000000300007212 */ /* 0x000fc800078efcff */
[----:B------:R-:W-:-:S07]  /*9040*/  PRMT R8, R0, 0x7610, R8 ;  /* 0x0000761000087816 */ /* 0x000fce0000000008 */
.L_x_17615:
[----:B------:R-:W-:Y:S05]  /*9050*/  BSYNC B0 ;  /* 0x0000000000007941 */ /* 0x000fea0003800000 */
.L_x_17614:
[----:B------:R0:W-:Y:S01]  /*9060*/  STG.E.U8 desc[UR36][R16.64], R8 ;  /* 0x0000000810007986 */ /* 0x0001e2000c101124 */
[----:B------:R-:W-:Y:S05]  /*9070*/  BRA `(.L_x_17591) ;  /* 0x0000000000ac7947 */ /* 0x000fea0003800000 */
.L_x_17608:
        /* <DEDUP_REMOVED lines=22> */
.L_x_17590:
        /* <DEDUP_REMOVED lines=16> */
.L_x_17619:
[----:B------:R-:W-:Y:S05]  /*92e0*/  BRA `(.L_x_17591) ;  /* 0x0000000000107947 */ /* 0x000fea0003800000 */
.L_x_17618:
[----:B------:R-:W-:-:S05]  /*92f0*/  IMAD.MOV.U32 R3, RZ, RZ, RZ ;  /* 0x000000ffff037224 */ /* 0x000fca00078e00ff */
[----:B------:R0:W-:Y:S01]  /*9300*/  STG.E.64 desc[UR36][R16.64], R2 ;  /* 0x0000000210007986 */ /* 0x0001e2000c101b24 */
[----:B------:R-:W-:Y:S05]  /*9310*/  BRA `(.L_x_17591) ;  /* 0x0000000000047947 */ /* 0x000fea0003800000 */
.L_x_17617:
[----:B------:R0:W-:Y:S02]  /*9320*/  STG.E desc[UR36][R16.64], R2 ;  /* 0x0000000210007986 */ /* 0x0001e4000c101924 */
.L_x_17591:
[----:B------:R-:W-:-:S07]  /*9330*/  VIADD R19, R19, 0x80 ;  /* 0x0000008013137836 */ /* 0x000fce0000000000 */
.L_x_17551:
[----:B------:R-:W-:Y:S05]  /*9340*/  BSYNC B6 ;  /* 0x0000000000067941 */ /* 0x000fea0003800000 */
.L_x_17550:
        /* <DEDUP_REMOVED lines=306> */
.L_x_17620:
        /* <DEDUP_REMOVED lines=21> */
.L_x_17624:
[----:B------:R-:W2:Y:S02]  /*a7c0*/  LDG.E.U8 R2, desc[UR36][R2.64] ;  /* 0x0000002402027981 */ /* 0x000ea4000c1e1100 */
[----:B--2---:R-:W-:Y:S01]  /*a7d0*/  ISETP.NE.AND P0, PT, R2, RZ, PT ;  /* 0x000000ff0200720c */ /* 0x004fe20003f05270 */
[----:B------:R-:W-:-:S12]  /*a7e0*/  BRA `(.L_x_17626) ;  /* 0x0000000c00747947 */ /* 0x000fd80003800000 */
.L_x_17623:
        /* <DEDUP_REMOVED lines=10> */
.L_x_17628:
[----:B------:R-:W2:Y:S02]  /*a890*/  LDG.E R2, desc[UR36][R2.64] ;  /* 0x0000002402027981 */ /* 0x000ea4000c1e1900 */
[----:B--2---:R-:W-:Y:S01]  /*a8a0*/  ISETP.NE.AND P0, PT, R2, RZ, PT ;  /* 0x000000ff0200720c */ /* 0x004fe20003f05270 */
[----:B------:R-:W-:-:S12]  /*a8b0*/  BRA `(.L_x_17626) ;  /* 0x0000000c00407947 */ /* 0x000fd80003800000 */
.L_x_17627:
[----:B------:R-:W2:Y:S02]  /*a8c0*/  LDG.E.U16 R2, desc[UR36][R2.64] ;  /* 0x0000002402027981 */ /* 0x000ea4000c1e1500 */
[----:B--2---:R-:W-:Y:S01]  /*a8d0*/  ISETP.NE.AND P0, PT, R2, RZ, PT ;  /* 0x000000ff0200720c */ /* 0x004fe20003f05270 */
[----:B------:R-:W-:-:S12]  /*a8e0*/  BRA `(.L_x_17626) ;  /* 0x0000000c00347947 */ /* 0x000fd80003800000 */
.L_x_17622:
        /* <DEDUP_REMOVED lines=9> */
.L_x_17630:
[----:B------:R-:W2:Y:S02]  /*a980*/  LDG.E.U16 R0, desc[UR36][R2.64] ;  /* 0x0000002402007981 */ /* 0x000ea4000c1e1500 */
[----:B--2---:R-:W-:-:S05]  /*a990*/  HADD2.F32 R0, -RZ, R0.H0_H0 ;  /* 0x20000000ff007230 */ /* 0x004fca0000004100 */
[----:B------:R-:W-:Y:S01]  /*a9a0*/  FSETP.NEU.FTZ.AND P0, PT, R0, RZ, PT ;  /* 0x000000ff0000720b */ /* 0x000fe20003f1d000 */
[----:B------:R-:W-:-:S12]  /*a9b0*/  BRA `(.L_x_17626) ;  /* 0x0000000c00007947 */ /* 0x000fd80003800000 */
.L_x_17629:
        /* <DEDUP_REMOVED lines=11> */
.L_x_17632:
        /* <DEDUP_REMOVED lines=10> */
.L_x_17631:
[----:B------:R-:W2:Y:S02]  /*ab10*/  LDG.E.64 R2, desc[UR36][R2.64] ;  /* 0x0000002402027981 */ /* 0x000ea4000c1e1b00 */
[----:B--2---:R-:W-:Y:S01]  /*ab20*/  DSETP.NEU.AND P0, PT, R2, RZ, PT ;  /* 0x000000ff0200722a */ /* 0x004fe20003f0d000 */
[----:B------:R-:W-:-:S13]  /*ab30*/  BRA `(.L_x_17626) ;  /* 0x0000000800a07947 */ /* 0x000fda0003800000 */
.L_x_17621:
        /* <DEDUP_REMOVED lines=11> */
.L_x_17635:
[----:B------:R-:W2:Y:S02]  /*abf0*/  LDG.E.128 R4, desc[UR36][R2.64] ;  /* 0x0000002402047981 */ /* 0x000ea4000c1e1d00 */
[----:B--2---:R-:W-:-:S06]  /*ac00*/  DSETP.NEU.AND P0, PT, R6, RZ, PT ;  /* 0x000000ff0600722a */ /* 0x004fcc0003f0d000 */
[----:B------:R-:W-:Y:S01]  /*ac10*/  DSETP.NEU.OR P0, PT, R4, RZ, P0 ;  /* 0x000000ff0400722a */ /* 0x000fe2000070d400 */
[----:B------:R-:W-:-:S13]  /*ac20*/  BRA `(.L_x_17626) ;  /* 0x0000000800647947 */ /* 0x000fda0003800000 */
.L_x_17634:
        /* <DEDUP_REMOVED lines=27> */
.L_x_17637:
        /* <DEDUP_REMOVED lines=14> */
.L_x_17636:
[----:B------:R-:W2:Y:S02]  /*aec0*/  LDG.E.U16 R0, desc[UR36][R2.64] ;  /* 0x0000002402007981 */ /* 0x000ea4000c1e1500 */
[----:B--2---:R-:W-:-:S05]  /*aed0*/  IMAD.U32 R0, R0, 0x10000, RZ ;  /* 0x0001000000007824 */ /* 0x004fca00078e00ff */
[----:B------:R-:W-:Y:S01]  /*aee0*/  FSETP.NEU.FTZ.AND P0, PT, R0, RZ, PT ;  /* 0x000000ff0000720b */ /* 0x000fe20003f1d000 */
[----:B------:R-:W-:-:S12]  /*aef0*/  BRA `(.L_x_17626) ;  /* 0x0000000400b07947 */ /* 0x000fd80003800000 */
.L_x_17633:
        /* <DEDUP_REMOVED lines=11> */
.L_x_17640:
        /* <DEDUP_REMOVED lines=21> */
.L_x_17644:
[----:B------:R-:W-:Y:S05]  /*b100*/  BSYNC B1 ;  /* 0x0000000000017941 */ /* 0x000fea0003800000 */
.L_x_17643:
[----:B------:R-:W-:Y:S01]  /*b110*/  LEA R3, R0, 0x3b800000, 0x17 ;  /* 0x3b80000000037811 */ /* 0x000fe200078eb8ff */
[----:B------:R-:W-:-:S05]  /*b120*/  IMAD.SHL.U32 R0, R2, 0x100000, RZ ;  /* 0x0010000002007824 */ /* 0x000fca00078e00ff */
[----:B------:R-:W-:-:S07]  /*b130*/  LOP3.LUT R0, R3, R0, R4, 0xfe, !PT ;  /* 0x0000000003007212 */ /* 0x000fce00078efe04 */
.L_x_17642:
[----:B------:R-:W-:Y:S05]  /*b140*/  BSYNC B0 ;  /* 0x0000000000007941 */ /* 0x000fea0003800000 */
.L_x_17641:
[----:B------:R-:W-:Y:S01]  /*b150*/  FSETP.NEU.FTZ.AND P0, PT, R0, RZ, PT ;  /* 0x000000ff0000720b */ /* 0x000fe20003f1d000 */
[----:B------:R-:W-:-:S12]  /*b160*/  BRA `(.L_x_17626) ;  /* 0x0000000400147947 */ /* 0x000fd80003800000 */
.L_x_17639:
        /* <DEDUP_REMOVED lines=21> */
.L_x_17648:
[----:B------:R-:W-:Y:S05]  /*b2c0*/  BSYNC B1 ;  /* 0x0000000000017941 */ /* 0x000fea0003800000 */
.L_x_17647:
[----:B------:R-:W-:Y:S01]  /*b2d0*/  LEA R3, R0, 0x37800000, 0x17 ;  /* 0x3780000000037811 */ /* 0x000fe200078eb8ff */
[----:B------:R-:W-:-:S05]  /*b2e0*/  IMAD.SHL.U32 R0, R2, 0x200000, RZ ;  /* 0x0020000002007824 */ /* 0x000fca00078e00ff */
[----:B------:R-:W-:-:S07]  /*b2f0*/  LOP3.LUT R0, R3, R0, R4, 0xfe, !PT ;  /* 0x0000000003007212 */ /* 0x000fce00078efe04 */
.L_x_17646:
[----:B------:R-:W-:Y:S05]  /*b300*/  BSYNC B0 ;  /* 0x0000000000007941 */ /* 0x000fea0003800000 */
.L_x_17645:
[----:B------:R-:W-:Y:S01]  /*b310*/  FSETP.NEU.FTZ.AND P0, PT, R0, RZ, PT ;  /* 0x000000ff0000720b */ /* 0x000fe20003f1d000 */
[----:B------:R-:W-:-:S12]  /*b320*/  BRA `(.L_x_17626) ;  /* 0x0000000000a47947 */ /* 0x000fd80003800000 */
.L_x_17638:
        /* <DEDUP_REMOVED lines=14> */
.L_x_17652:
[----:B------:R-:W-:Y:S05]  /*b410*/  BSYNC B0 ;  /* 0x0000000000007941 */ /* 0x000fea0003800000 */
.L_x_17651:
[----:B------:R-:W-:Y:S01]  /*b420*/  FSETP.NEU.FTZ.AND P0, PT, R0, RZ, PT ;  /* 0x000000ff0000720b */ /* 0x000fe20003f1d000 */
[----:B------:R-:W-:-:S12]  /*b430*/  BRA `(.L_x_17626) ;  /* 0x0000000000607947 */ /* 0x000fd80003800000 */
.L_x_17625:
        /* <DEDUP_REMOVED lines=16> */
.L_x_17653:
[----:B------:R-:W-:Y:S01]  /*b540*/  PLOP3.LUT P0, PT, PT, PT, PT, 0x8, 0x0 ;  /* 0x000000000000781c */ /* 0x000fe20003f0e170 */
[----:B------:R-:W-:-:S12]  /*b550*/  BRA `(.L_x_17626) ;  /* 0x0000000000187947 */ /* 0x000fd80003800000 */
.L_x_17650:
[----:B------:R-:W2:Y:S02]  /*b560*/  LDG.E.64 R2, desc[UR36][R2.64] ;  /* 0x0000002402027981 */ /* 0x000ea4000c1e1b00 */
[----:B--2---:R-:W-:-:S04]  /*b570*/  ISETP.NE.U32.AND P0, PT, R2, RZ, PT ;  /* 0x000000ff0200720c */ /* 0x004fc80003f05070 */
[----:B------:R-:W-:Y:S01]  /*b580*/  ISETP.NE.AND.EX P0, PT, R3, RZ, PT, P0 ;  /* 0x000000ff0300720c */ /* 0x000fe20003f05300 */
[----:B------:R-:W-:-:S12]  /*b590*/  BRA `(.L_x_17626) ;  /* 0x0000000000087947 */ /* 0x000fd80003800000 */
.L_x_17649:
[----:B------:R-:W2:Y:S02]  /*b5a0*/  LDG.E R2, desc[UR36][R2.64] ;  /* 0x0000002402027981 */ /* 0x000ea4000c1e1900 */
[----:B--2---:R-:W-:-:S13]  /*b5b0*/  ISETP.NE.AND P0, PT, R2, RZ, PT ;  /* 0x000000ff0200720c */ /* 0x004fda0003f05270 */
.L_x_17626:
        /* <DEDUP_REMOVED lines=17> */
.L_x_17657:
[----:B------:R-:W-:Y:S01]  /*b6d0*/  STG.E.U8 desc[UR36][R16.64], R2 ;  /* 0x0000000210007986 */ /* 0x000fe2000c101124 */
[----:B------:R-:W-:Y:S05]  /*b6e0*/  EXIT ;  /* 0x000000000000794d */ /* 0x000fea0003800000 */
.L_x_17656:
        /* <DEDUP_REMOVED lines=9> */
.L_x_17660:
[----:B------:R-:W-:Y:S01]  /*b780*/  STG.E desc[UR36][R16.64], R2 ;  /* 0x0000000210007986 */ /* 0x000fe2000c101924 */
[----:B------:R-:W-:Y:S05]  /*b790*/  EXIT ;  /* 0x000000000000794d */ /* 0x000fea0003800000 */
.L_x_17659:
[----:B------:R-:W-:Y:S01]  /*b7a0*/  STG.E.U16 desc[UR36][R16.64], R2 ;  /* 0x0000000210007986 */ /* 0x000fe2000c101524 */
[----:B------:R-:W-:Y:S05]  /*b7b0*/  EXIT ;  /* 0x000000000000794d */ /* 0x000fea0003800000 */
.L_x_17655:
        /* <DEDUP_REMOVED lines=9> */
.L_x_17662:
[----:B------:R-:W-:-:S04]  /*b850*/  I2FP.F32.U32 R0, R2 ;  /* 0x0000000200007245 */ /* 0x000fc80000201000 */
[----:B------:R-:W-:-:S05]  /*b860*/  F2FP.F16.F32.PACK_AB R0, RZ, R0 ;  /* 0x00000000ff00723e */ /* 0x000fca00000000ff */
[----:B------:R-:W-:Y:S01]  /*b870*/  STG.E.U16 desc[UR36][R16.64], R0 ;  /* 0x0000000010007986 */ /* 0x000fe2000c101524 */
[----:B------:R-:W-:Y:S05]  /*b880*/  EXIT ;  /* 0x000000000000794d */ /* 0x000fea0003800000 */
.L_x_17661:
        /* <DEDUP_REMOVED lines=10> */
.L_x_17664:
[----:B------:R-:W-:-:S04]  /*b930*/  I2FP.F32.U32 R2, R2 ;  /* 0x0000000200027245 */ /* 0x000fc80000201000 */
[----:B------:R-:W-:-:S04]  /*b940*/  F2FP.F16.F32.PACK_AB R3, RZ, R2 ;  /* 0x00000002ff03723e */ /* 0x000fc800000000ff */
[----:B------:R-:W-:-:S05]  /*b950*/  PRMT R3, R3, 0x5410, RZ ;  /* 0x0000541003037816 */ /* 0x000fca00000000ff */
[----:B------:R-:W-:Y:S01]  /*b960*/  STG.E desc[UR36][R16.64], R3 ;  /* 0x0000000310007986 */ /* 0x000fe2000c101924 */
[----:B------:R-:W-:Y:S05]  /*b970*/  EXIT ;  /* 0x000000000000794d */ /* 0x000fea0003800000 */
.L_x_17663:
[----:B------:R-:W0:Y:S02]  /*b980*/  I2F.F64.U32 R2, R2 ;  /* 0x0000000200027312 */ /* 0x000e240000201800 */
[----:B0-----:R-:W-:Y:S01]  /*b990*/  STG.E.64 desc[UR36][R16.64], R2 ;  /* 0x0000000210007986 */ /* 0x001fe2000c101b24 */
[----:B------:R-:W-:Y:S05]  /*b9a0*/  EXIT ;  /* 0x000000000000794d */ /* 0x000fea0003800000 */
.L_x_17654:
        /* <DEDUP_REMOVED lines=10> */
.L_x_17667:
[----:B------:R-:W0:Y:S01]  /*ba50*/  I2F.F64.U32 R4, R2 ;  /* 0x0000000200047312 */ /* 0x000e220000201800 */
[----:B------:R-:W-:-:S05]  /*ba60*/  CS2R R6, SRZ ;  /* 0x0000000000067805 */ /* 0x000fca000001ff00 */
[----:B0-----:R-:W-:Y:S01]  /*ba70*/  STG.E.128 desc[UR36][R16.64], R4 ;  /* 0x0000000410007986 */ /* 0x001fe2000c101d24 */
[----:B------:R-:W-:Y:S05]  /*ba80*/  EXIT ;  /* 0x000000000000794d */ /* 0x000fea0003800000 */
.L_x_17666:
        /* <DEDUP_REMOVED lines=21> */
.L_x_17671:
[----:B------:R-:W-:Y:S05]  /*bbe0*/  BSYNC B0 ;  /* 0x0000000000007941 */ /* 0x000fea0003800000 */
.L_x_17670:
[----:B------:R-:W-:-:S05]  /*bbf0*/  LOP3.LUT R3, R0, R3, RZ, 0xfc, !PT ;  /* 0x0000000300037212 */ /* 0x000fca00078efcff */
[----:B------:R-:W-:Y:S01]  /*bc00*/  STG.E.U8 desc[UR36][R16.64], R3 ;  /* 0x0000000310007986 */ /* 0x000fe2000c101124 */
[----:B------:R-:W-:Y:S05]  /*bc10*/  EXIT ;  /* 0x000000000000794d */ /* 0x000fea0003800000 */
.L_x_17669:
        /* <DEDUP_REMOVED lines=13> */
.L_x_17673:
[----:B------:R-:W-:Y:S01]  /*bcf0*/  IMAD.MOV.U32 R0, RZ, RZ, 0x7f ;  /* 0x0000007fff007424 */ /* 0x000fe200078e00ff */
[----:B------:R-:W-:-:S04]  /*bd00*/  ISETP.GT.U32.AND P0, PT, R2, 0x7f800000, PT ;  /* 0x7f8000000200780c */ /* 0x000fc80003f04070 */
[----:B------:R-:W-:-:S09]  /*bd10*/  SEL R0, R0, 0x7c, P0 ;  /* 0x0000007c00007807 */ /* 0x000fd20000000000 */
.L_x_17674:
[----:B------:R-:W-:Y:S05]  /*bd20*/  BSYNC B0 ;  /* 0x0000000000007941 */ /* 0x000fea0003800000 */
.L_x_17672:
[----:B------:R-:W-:-:S04]  /*bd30*/  LOP3.LUT R2, R3, 0x80000000, RZ, 0xc0, !PT ;  /* 0x8000000003027812 */ /* 0x000fc800078ec0ff */
[----:B------:R-:W-:-:S04]  /*bd40*/  SHF.R.U32.HI R3, RZ, 0x18, R2 ;  /* 0x00000018ff037819 */ /* 0x000fc80000011602 */
[----:B------:R-:W-:-:S05]  /*bd50*/  LOP3.LUT R3, R0, R3, RZ, 0xfc, !PT ;  /* 0x0000000300037212 */ /* 0x000fca00078efcff */
[----:B------:R-:W-:Y:S01]  /*bd60*/  STG.E.U8 desc[UR36][R16.64], R3 ;  /* 0x0000000310007986 */ /* 0x000fe2000c101124 */
[----:B------:R-:W-:Y:S05]  /*bd70*/  EXIT ;  /* 0x000000000000794d */ /* 0x000fea0003800000 */
.L_x_17668:
[----:B------:R-:W-:-:S04]  /*bd80*/  I2FP.F32.U32 R0, R2 ;  /* 0x0000000200007245 */ /* 0x000fc80000201000 */
[----:B------:R-:W-:-:S05]  /*bd90*/  F2FP.BF16.F32.PACK_AB R0, RZ, R0 ;  /* 0x00000000ff00723e */ /* 0x000fca00000010ff */
[----:B------:R-:W-:Y:S01]  /*bda0*/  STG.E.U16 desc[UR36][R16.64], R0 ;  /* 0x0000000010007986 */ /* 0x000fe2000c101524 */
[----:B------:R-:W-:Y:S05]  /*bdb0*/  EXIT ;  /* 0x000000000000794d */ /* 0x000fea0003800000 */
.L_x_17665:
        /* <DEDUP_REMOVED lines=10> */
.L_x_17677:
        /* <DEDUP_REMOVED lines=17> */
.L_x_17680:
[----:B------:R-:W-:-:S04]  /*bf70*/  LOP3.LUT R2, R3, 0x80000000, RZ, 0xc0, !PT ;  /* 0x8000000003027812 */ /* 0x000fc800078ec0ff */
[----:B------:R-:W-:-:S04]  /*bf80*/  SHF.R.U32.HI R3, RZ, 0x18, R2 ;  /* 0x00000018ff037819 */ /* 0x000fc80000011602 */
[----:B------:R-:W-:-:S04]  /*bf90*/  LOP3.LUT R0, R0, R3, RZ, 0xfc, !PT ;  /* 0x0000000300007212 */ /* 0x000fc800078efcff */
[----:B------:R-:W-:-:S07]  /*bfa0*/  PRMT R8, R0, 0x7610, R8 ;  /* 0x0000761000087816 */ /* 0x000fce0000000008 */
.L_x_17679:
[----:B------:R-:W-:Y:S05]  /*bfb0*/  BSYNC B0 ;  /* 0x0000000000007941 */ /* 0x000fea0003800000 */
.L_x_17678:
[----:B------:R-:W-:Y:S01]  /*bfc0*/  STG.E.U8 desc[UR36][R16.64], R8 ;  /* 0x0000000810007986 */ /* 0x000fe2000c101124 */
[----:B------:R-:W-:Y:S05]  /*bfd0*/  EXIT ;  /* 0x000000000000794d */ /* 0x000fea0003800000 */
.L_x_17676:
        /* <DEDUP_REMOVED lines=17> */
.L_x_17683:
[----:B------:R-:W-:-:S04]  /*c0f0*/  LOP3.LUT R2, R3, 0x80000000, RZ, 0xc0, !PT ;  /* 0x8000000003027812 */ /* 0x000fc800078ec0ff */
[----:B------:R-:W-:-:S04]  /*c100*/  SHF.R.U32.HI R3, RZ, 0x18, R2 ;  /* 0x00000018ff037819 */ /* 0x000fc80000011602 */
[----:B------:R-:W-:-:S04]  /*c110*/  LOP3.LUT R0, R0, R3, RZ, 0xfc, !PT ;  /* 0x0000000300007212 */ /* 0x000fc800078efcff */
[----:B------:R-:W-:-:S07]  /*c120*/  PRMT R8, R0, 0x7610, R8 ;  /* 0x0000761000087816 */ /* 0x000fce0000000008 */
.L_x_17682:
[----:B------:R-:W-:Y:S05]  /*c130*/  BSYNC B0 ;  /* 0x0000000000007941 */ /* 0x000fea0003800000 */
.L_x_17681:
[----:B------:R-:W-:Y:S01]  /*c140*/  STG.E.U8 desc[UR36][R16.64], R8 ;  /* 0x0000000810007986 */ /* 0x000fe2000c101124 */
[----:B------:R-:W-:Y:S05]  /*c150*/  EXIT ;  /* 0x000000000000794d */ /* 0x000fea0003800000 */
.L_x_17675:
        /* <DEDUP_REMOVED lines=22> */
.L_x_17658:
        /* <DEDUP_REMOVED lines=16> */
.L_x_17686:
[----:B------:R-:W-:Y:S05]  /*c3c0*/  EXIT ;  /* 0x000000000000794d */ /* 0x000fea0003800000 */
.L_x_17685:
[----:B------:R-:W-:-:S05]  /*c3d0*/  IMAD.MOV.U32 R3, RZ, RZ, RZ ;  /* 0x000000ffff037224 */ /* 0x000fca00078e00ff */
[----:B------:R-:W-:Y:S01]  /*c3e0*/  STG.E.64 desc[UR36][R16.64], R2 ;  /* 0x0000000210007986 */ /* 0x000fe2000c101b24 */
[----:B------:R-:W-:Y:S05]  /*c3f0*/  EXIT ;  /* 0x000000000000794d */ /* 0x000fea0003800000 */
.L_x_17684:
[----:B------:R-:W-:Y:S01]  /*c400*/  STG.E desc[UR36][R16.64], R2 ;  /* 0x0000000210007986 */ /* 0x000fe2000c101924 */
[----:B------:R-:W-:Y:S05]  /*c410*/  EXIT ;  /* 0x000000000000794d */ /* 0x000fea0003800000 */
.L_x_17687:
        /* <DEDUP_REMOVED lines=14> */
.L_x_26288:


//--------------------- .text._ZN2at6native27unrolled_elementwise_kernelINS0_13AUnaryFunctorIbbbNS0_17BitwiseAndFunctorIbEEEESt5arrayIPcLm2EELi4E23TrivialOffsetCalculatorILi1EjESA_NS0_6memory12LoadWithCastILi1EEENSB_13StoreWithCastILi1EEEEEviT_T0_T2_T3_T4_T5_ --------------------------
	.section	.text._ZN2at6native27unrolled_elementwise_kernelINS0_13AUnaryFunctorIbbbNS0_17BitwiseAndFunctorIbEEEESt5arrayIPcLm2EELi4E23TrivialOffsetCalculatorILi1EjESA_NS0_6memory12LoadWithCastILi1EEENSB_13StoreWithCastILi1EEEEEviT_T0_T2_T3_T4_T5_,"ax",@progbits
	.align	128
        .global         _ZN2at6native27unrolled_elementwise_kernelINS0_13AUnaryFunctorIbbbNS0_17BitwiseAndFunctorIbEEEESt5arrayIPcLm2EELi4E23TrivialOffsetCalculatorILi1EjESA_NS0_6memory12LoadWithCastILi1EEENSB_13StoreWithCastILi1EEEEEviT_T0_T2_T3_T4_T5_
        .type           _ZN2at6native27unrolled_elementwise_kernelINS0_13AUnaryFunctorIbbbNS0_17BitwiseAndFunctorIbEEEESt5arrayIPcLm2EELi4E23TrivialOffsetCalculatorILi1EjESA_NS0_6memory12LoadWithCastILi1EEENSB_13StoreWithCastILi1EEEEEviT_T0_T2_T3_T4_T5_,@function
        .size           _ZN2at6native27unrolled_elementwise_kernelINS0_13AUnaryFunctorIbbbNS0_17BitwiseAndFunctorIbEEEESt5arrayIPcLm2EELi4E23TrivialOffsetCalculatorILi1EjESA_NS0_6memory12LoadWithCastILi1EEENSB_13StoreWithCastILi1EEEEEviT_T0_T2_T3_T4_T5_,(.L_x_26289 - _ZN2at6native27unrolled_elementwise_kernelINS0_13AUnaryFunctorIbbbNS0_17BitwiseAndFunctorIbEEEESt5arrayIPcLm2EELi4E23TrivialOffsetCalculatorILi1EjESA_NS0_6memory12LoadWithCastILi1EEENSB_13StoreWithCastILi1EEEEEviT_T0_T2_T3_T4_T5_)
        .other          _ZN2at6native27unrolled_elementwise_kernelINS0_13AUnaryFunctorIbbbNS0_17BitwiseAndFunctorIbEEEESt5arrayIPcLm2EELi4E23TrivialOffsetCalculatorILi1EjESA_NS0_6memory12LoadWithCastILi1EEENSB_13StoreWithCastILi1EEEEEviT_T0_T2_T3_T4_T5_,@"STO_CUDA_ENTRY STV_DEFAULT"
_ZN2at6native27unrolled_elementwise_kernelINS0_13AUnaryFunctorIbbbNS0_17BitwiseAndFunctorIbEEEESt5arrayIPcLm2EELi4E23TrivialOffsetCalculatorILi1EjESA_NS0_6memory12LoadWithCastILi1EEENSB_13StoreWithCastILi1EEEEEviT_T0_T2_T3_T4_T5_:
.text._ZN2at6native27unrolled_elementwise_kernelINS0_13AUnaryFunctorIbbbNS0_17BitwiseAndFunctorIbEEEESt5arrayIPcLm2EELi4E23TrivialOffsetCalculatorILi1EjESA_NS0_6memory12LoadWithCastILi1EEENSB_13StoreWithCastILi1EEEEEviT_T0_T2_T3_T4_T5_:
        /* <DEDUP_REMOVED lines=32> */
.L_x_17693:
[----:B------:R-:W2:Y:S02]  /*0200*/  LDG.E.U8 R4, desc[UR36][R4.64] ;  /* 0x0000002404047981 */ /* 0x000ea4000c1e1100 */
[----:B--2---:R-:W-:Y:S01]  /*0210*/  ISETP.NE.AND P0, PT, R4, RZ, PT ;  /* 0x000000ff0400720c */ /* 0x004fe20003f05270 */
[----:B------:R-:W-:-:S12]  /*0220*/  BRA `(.L_x_17695) ;  /* 0x0000000c00787947 */ /* 0x000fd80003800000 */
.L_x_17692:
        /* <DEDUP_REMOVED lines=10> */
.L_x_17697:
[----:B------:R-:W2:Y:S02]  /*02d0*/  LDG.E R4, desc[UR36][R4.64] ;  /* 0x0000002404047981 */ /* 0x000ea4000c1e1900 */
[----:B--2---:R-:W-:Y:S01]  /*02e0*/  ISETP.NE.AND P0, PT, R4, RZ, PT ;  /* 0x000000ff0400720c */ /* 0x004fe20003f05270 */
[----:B------:R-:W-:-:S12]  /*02f0*/  BRA `(.L_x_17695) ;  /* 0x0000000c00447947 */ /* 0x000fd80003800000 */
.L_x_17696:
[----:B------:R-:W2:Y:S02]  /*0300*/  LDG.E.U16 R4, desc[UR36][R4.64] ;  /* 0x0000002404047981 */ /* 0x000ea4000c1e1500 */
[----:B--2---:R-:W-:Y:S01]  /*0310*/  ISETP.NE.AND P0, PT, R4, RZ, PT ;  /* 0x000000ff0400720c */ /* 0x004fe20003f05270 */
[----:B------:R-:W-:-:S12]  /*0320*/  BRA `(.L_x_17695) ;  /* 0x0000000c00387947 */ /* 0x000fd80003800000 */
.L_x_17691:
        /* <DEDUP_REMOVED lines=9> */
.L_x_17699:
[----:B------:R-:W2:Y:S02]  /*03c0*/  LDG.E.U16 R0, desc[UR36][R4.64] ;  /* 0x0000002404007981 */ /* 0x000ea4000c1e1500 */
[----:B--2---:R-:W-:-:S05]  /*03d0*/  HADD2.F32 R0, -RZ, R0.H0_H0 ;  /* 0x20000000ff007230 */ /* 0x004fca0000004100 */
[----:B------:R-:W-:Y:S01]  /*03e0*/  FSETP.NEU.FTZ.AND P0, PT, R0, RZ, PT ;  /* 0x000000ff0000720b */ /* 0x000fe20003f1d000 */
[----:B------:R-:W-:-:S12]  /*03f0*/  BRA `(.L_x_17695) ;  /* 0x0000000c00047947 */ /* 0x000fd80003800000 */
.L_x_17698:
        /* <DEDUP_REMOVED lines=11> */
.L_x_17701:
        /* <DEDUP_REMOVED lines=10> */
.L_x_17700:
[----:B------:R-:W2:Y:S02]  /*0550*/  LDG.E.64 R4, desc[UR36][R4.64] ;  /* 0x0000002404047981 */ /* 0x000ea4000c1e1b00 */
[----:B--2---:R-:W-:Y:S01]  /*0560*/  DSETP.NEU.AND P0, PT, R4, RZ, PT ;  /* 0x000000ff0400722a */ /* 0x004fe20003f0d000 */
[----:B------:R-:W-:-:S13]  /*0570*/  BRA `(.L_x_17695) ;  /* 0x0000000800a47947 */ /* 0x000fda0003800000 */
.L_x_17690:
        /* <DEDUP_REMOVED lines=11> */
.L_x_17704:
[----:B------:R-:W2:Y:S02]  /*0630*/  LDG.E.128 R4, desc[UR36][R4.64] ;  /* 0x0000002404047981 */ /* 0x000ea4000c1e1d00 */
[----:B--2---:R-:W-:-:S06]  /*0640*/  DSETP.NEU.AND P0, PT, R6, RZ, PT ;  /* 0x000000ff0600722a */ /* 0x004fcc0003f0d000 */
[----:B------:R-:W-:Y:S01]  /*0650*/  DSETP.NEU.OR P0, PT, R4, RZ, P0 ;  /* 0x000000ff0400722a */ /* 0x000fe2000070d400 */
[----:B------:R-:W-:-:S13]  /*0660*/  BRA `(.L_x_17695) ;  /* 0x0000000800687947 */ /* 0x000fda0003800000 */
.L_x_17703:
        /* <DEDUP_REMOVED lines=27> */
.L_x_17706:
        /* <DEDUP_REMOVED lines=15> */
.L_x_17705:
[----:B------:R-:W2:Y:S02]  /*0910*/  LDG.E.U16 R0, desc[UR36][R4.64] ;  /* 0x0000002404007981 */ /* 0x000ea4000c1e1500 */
[----:B--2---:R-:W-:-:S05]  /*0920*/  IMAD.U32 R0, R0, 0x10000, RZ ;  /* 0x0001000000007824 */ /* 0x004fca00078e00ff */
[----:B------:R-:W-:Y:S01]  /*0930*/  FSETP.NEU.FTZ.AND P0, PT, R0, RZ, PT ;  /* 0x000000ff0000720b */ /* 0x000fe20003f1d000 */
[----:B------:R-:W-:-:S12]  /*0940*/  BRA `(.L_x_17695) ;  /* 0x0000000400b07947 */ /* 0x000fd80003800000 */
.L_x_17702:
        /* <DEDUP_REMOVED lines=11> */
.L_x_17709:
        /* <DEDUP_REMOVED lines=21> */
.L_x_17713:
[----:B------:R-:W-:Y:S05]  /*0b50*/  BSYNC B1 ;  /* 0x0000000000017941 */ /* 0x000fea0003800000 */
.L_x_17712:
[----:B------:R-:W-:Y:S01]  /*0b60*/  LEA R5, R0, 0x3b800000, 0x17 ;  /* 0x3b80000000057811 */ /* 0x000fe200078eb8ff */
[----:B------:R-:W-:-:S05]  /*0b70*/  IMAD.SHL.U32 R0, R3, 0x100000, RZ ;  /* 0x0010000003007824 */ /* 0x000fca00078e00ff */
[----:B------:R-:W-:-:S07]  /*0b80*/  LOP3.LUT R0, R5, R0, R6, 0xfe, !PT ;  /* 0x0000000005007212 */ /* 0x000fce00078efe06 */
.L_x_17711:
[----:B------:R-:W-:Y:S05]  /*0b90*/  BSYNC B0 ;  /* 0x0000000000007941 */ /* 0x000fea0003800000 */
.L_x_17710:
[----:B------:R-:W-:Y:S01]  /*0ba0*/  FSETP.NEU.FTZ.AND P0, PT, R0, RZ, PT ;  /* 0x000000ff0000720b */ /* 0x000fe20003f1d000 */
[----:B------:R-:W-:-:S12]  /*0bb0*/  BRA `(.L_x_17695) ;  /* 0x0000000400147947 */ /* 0x000fd80003800000 */
.L_x_17708:
        /* <DEDUP_REMOVED lines=21> */
.L_x_17717:
[----:B------:R-:W-:Y:S05]  /*0d10*/  BSYNC B1 ;  /* 0x0000000000017941 */ /* 0x000fea0003800000 */
.L_x_17716:
[----:B------:R-:W-:Y:S01]  /*0d20*/  LEA R5, R0, 0x37800000, 0x17 ;  /* 0x3780000000057811 */ /* 0x000fe200078eb8ff */
[----:B------:R-:W-:-:S05]  /*0d30*/  IMAD.SHL.U32 R0, R3, 0x200000, RZ ;  /* 0x0020000003007824 */ /* 0x000fca00078e00ff */
[----:B------:R-:W-:-:S07]  /*0d40*/  LOP3.LUT R0, R5, R0, R6, 0xfe, !PT ;  /* 0x0000000005007212 */ /* 0x000fce00078efe06 */
.L_x_17715:
[----:B------:R-:W-:Y:S05]  /*0d50*/  BSYNC B0 ;  /* 0x0000000000007941 */ /* 0x000fea0003800000 */
.L_x_17714:
[----:B------:R-:W-:Y:S01]  /*0d60*/  FSETP.NEU.FTZ.AND P0, PT, R0, RZ, PT ;  /* 0x000000ff0000720b */ /* 0x000fe20003f1d000 */
[----:B------:R-:W-:-:S12]  /*0d70*/  BRA `(.L_x_17695) ;  /* 0x0000000000a47947 */ /* 0x000fd80003800000 */
.L_x_17707:
        /* <DEDUP_REMOVED lines=14> */
.L_x_17721:
[----:B------:R-:W-:Y:S05]  /*0e60*/  BSYNC B0 ;  /* 0x0000000000007941 */ /* 0x000fea0003800000 */
.L_x_17720:
[----:B------:R-:W-:Y:S01]  /*0e70*/  FSETP.NEU.FTZ.AND P0, PT, R0, RZ, PT ;  /* 0x000000ff0000720b */ /* 0x000fe20003f1d000 */
[----:B------:R-:W-:-:S12]  /*0e80*/  BRA `(.L_x_17695) ;  /* 0x0000000000607947 */ /* 0x000fd80003800000 */
.L_x_17694:
        /* <DEDUP_REMOVED lines=16> */
.L_x_17722:
[----:B------:R-:W-:Y:S01]  /*0f90*/  PLOP3.LUT P0, PT, PT, PT, PT, 0x8, 0x0 ;  /* 0x000000000000781c */ /* 0x000fe20003f0e170 */
[----:B------:R-:W-:-:S12]  /*0fa0*/  BRA `(.L_x_17695) ;  /* 0x0000000000187947 */ /* 0x000fd80003800000 */
.L_x_17719:
[----:B------:R-:W2:Y:S02]  /*0fb0*/  LDG.E.64 R4, desc[UR36][R4.64] ;  /* 0x0000002404047981 */ /* 0x000ea4000c1e1b00 */
[----:B--2---:R-:W-:-:S04]  /*0fc0*/  ISETP.NE.U32.AND P0, PT, R4, RZ, PT ;  /* 0x000000ff0400720c */ /* 0x004fc80003f05070 */
[----:B------:R-:W-:Y:S01]  /*0fd0*/  ISETP.NE.AND.EX P0, PT, R5, RZ, PT, P0 ;  /* 0x000000ff0500720c */ /* 0x000fe20003f05300 */
[----:B------:R-:W-:-:S12]  /*0fe0*/  BRA `(.L_x_17695) ;  /* 0x0000000000087947 */ /* 0x000fd80003800000 */
.L_x_17718:
[----:B------:R-:W2:Y:S02]  /*0ff0*/  LDG.E R4, desc[UR36][R4.64] ;  /* 0x0000002404047981 */ /* 0x000ea4000c1e1900 */
[----:B--2---:R-:W-:-:S13]  /*1000*/  ISETP.NE.AND P0, PT, R4, RZ, PT ;  /* 0x000000ff0400720c */ /* 0x004fda0003f05270 */
.L_x_17695:
[----:B------:R-:W0:Y:S01]  /*1010*/  S2R R25, SR_TID.X ;  /* 0x0000000000197919 */ /* 0x000e220000002100 */
[----:B------:R-:W-:Y:S01]  /*1020*/  SEL R18, RZ, 0x1, !P0 ;  /* 0x00000001ff127807 */ /* 0x000fe20004000000 */
[----:B0-----:R-:W-:-:S07]  /*1030*/  VIADD R25, R25, 0x80 ;  /* 0x0000008019197836 */ /* 0x001fce0000000000 */
.L_x_17689:
[----:B------:R-:W-:Y:S05]  /*1040*/  BSYNC B6 ;  /* 0x0000000000067941 */ /* 0x000fea0003800000 */
.L_x_17688:
        /* <DEDUP_REMOVED lines=24> */
.L_x_17728:
[----:B------:R-:W2:Y:S02]  /*11d0*/  LDG.E.U8 R4, desc[UR36][R4.64] ;  /* 0x0000002404047981 */ /* 0x000ea4000c1e1100 */
[----:B--2---:R-:W-:Y:S01]  /*11e0*/  ISETP.NE.AND P0, PT, R4, RZ, PT ;  /* 0x000000ff0400720c */ /* 0x004fe20003f05270 */
[----:B------:R-:W-:-:S12]  /*11f0*/  BRA `(.L_x_17730) ;  /* 0x0000000c00747947 */ /* 0x000fd80003800000 */
.L_x_17727:
        /* <DEDUP_REMOVED lines=10> */
.L_x_17732:
[----:B------:R-:W2:Y:S02]  /*12a0*/  LDG.E R4, desc[UR36][R4.64] ;  /* 0x0000002404047981 */ /* 0x000ea4000c1e1900 */
[----:B--2---:R-:W-:Y:S01]  /*12b0*/  ISETP.NE.AND P0, PT, R4, RZ, PT ;  /* 0x000000ff0400720c */ /* 0x004fe20003f05270 */
[----:B------:R-:W-:-:S12]  /*12c0*/  BRA `(.L_x_17730) ;  /* 0x0000000c00407947 */ /* 0x000fd80003800000 */
.L_x_17731:
[----:B------:R-:W2:Y:S02]  /*12d0*/  LDG.E.U16 R4, desc[UR36][R4.64] ;  /* 0x0000002404047981 */ /* 0x000ea4000c1e1500 */
[----:B--2---:R-:W-:Y:S01]  /*12e0*/  ISETP.NE.AND P0, PT, R4, RZ, PT ;  /* 0x000000ff0400720c */ /* 0x004fe20003f05270 */
[----:B------:R-:W-:-:S12]  /*12f0*/  BRA `(.L_x_17730) ;  /* 0x0000000c00347947 */ /* 0x000fd80003800000 */
.L_x_17726:
        /* <DEDUP_REMOVED lines=9> */
.L_x_17734:
[----:B------:R-:W2:Y:S02]  /*1390*/  LDG.E.U16 R0, desc[UR36][R4.64] ;  /* 0x0000002404007981 */ /* 0x000ea4000c1e1500 */
[----:B--2---:R-:W-:-:S05]  /*13a0*/  HADD2.F32 R0, -RZ, R0.H0_H0 ;  /* 0x20000000ff007230 */ /* 0x004fca0000004100 */
[----:B------:R-:W-:Y:S01]  /*13b0*/  FSETP.NEU.FTZ.AND P0, PT, R0, RZ, PT ;  /* 0x000000ff0000720b */ /* 0x000fe20003f1d000 */
[----:B------:R-:W-:-:S12]  /*13c0*/  BRA `(.L_x_17730) ;  /* 0x0000000c00007947 */ /* 0x000fd80003800000 */
.L_x_17733:
        /* <DEDUP_REMOVED lines=11> */
.L_x_17736:
        /* <DEDUP_REMOVED lines=10> */
.L_x_17735:
[----:B------:R-:W2:Y:S02]  /*1520*/  LDG.E.64 R4, desc[UR36][R4.64] ;  /* 0x0000002404047981 */ /* 0x000ea4000c1e1b00 */
[----:B--2---:R-:W-:Y:S01]  /*1530*/  DSETP.NEU.AND P0, PT, R4, RZ, PT ;  /* 0x000000ff0400722a */ /* 0x004fe20003f0d000 */
[----:B------:R-:W-:-:S13]  /*1540*/  BRA `(.L_x_17730) ;  /* 0x0000000800a07947 */ /* 0x000fda0003800000 */
.L_x_17725:
        /* <DEDUP_REMOVED lines=11> */
.L_x_17739:
[----:B------:R-:W2:Y:S02]  /*1600*/  LDG.E.128 R4, desc[UR36][R4.64] ;  /* 0x0000002404047981 */ /* 0x000ea4000c1e1d00 */
[----:B--2---:R-:W-:-:S06]  /*1610*/  DSETP.NEU.AND P0, PT, R6, RZ, PT ;  /* 0x000000ff0600722a */ /* 0x004fcc0003f0d000 */
[----:B------:R-:W-:Y:S01]  /*1620*/  DSETP.NEU.OR P0, PT, R4, RZ, P0 ;  /* 0x000000ff0400722a */ /* 0x000fe2000070d400 */
[----:B------:R-:W-:-:S13]  /*1630*/  BRA `(.L_x_17730) ;  /* 0x0000000800647947 */ /* 0x000fda0003800000 */
.L_x_17738:
        /* <DEDUP_REMOVED lines=27> */
.L_x_17741:
        /* <DEDUP_REMOVED lines=14> */
.L_x_17740:
[----:B------:R-:W2:Y:S02]  /*18d0*/  LDG.E.U16 R0, desc[UR36][R4.64] ;  /* 0x0000002404007981 */ /* 0x000ea4000c1e1500 */
[----:B--2---:R-:W-:-:S05]  /*18e0*/  IMAD.U32 R0, R0, 0x10000, RZ ;  /* 0x0001000000007824 */ /* 0x004fca00078e00ff */
[----:B------:R-:W-:Y:S01]  /*18f0*/  FSETP.NEU.FTZ.AND P0, PT, R0, RZ, PT ;  /* 0x000000ff0000720b */ /* 0x000fe20003f1d000 */
[----:B------:R-:W-:-:S12]  /*1900*/  BRA `(.L_x_17730) ;  /* 0x0000000400b07947 */ /* 0x000fd80003800000 */
.L_x_17737:
        /* <DEDUP_REMOVED lines=11> */
.L_x_17744:
        /* <DEDUP_REMOVED lines=21> */
.L_x_17748:
[----:B------:R-:W-:Y:S05]  /*1b10*/  BSYNC B1 ;  /* 0x0000000000017941 */ /* 0x000fea0003800000 */
.L_x_17747:
[----:B------:R-:W-:Y:S01]  /*1b20*/  LEA R5, R0, 0x3b800000, 0x17 ;  /* 0x3b80000000057811 */ /* 0x000fe200078eb8ff */
[----:B------:R-:W-:-:S05]  /*1b30*/  IMAD.SHL.U32 R0, R3, 0x100000, RZ ;  /* 0x0010000003007824 */ /* 0x000fca00078e00ff */
[----:B------:R-:W-:-:S07]  /*1b40*/  LOP3.LUT R0, R5, R0, R6, 0xfe, !PT ;  /* 0x0000000005007212 */ /* 0x000fce00078efe06 */
.L_x_17746:
[----:B------:R-:W-:Y:S05]  /*1b50*/  BSYNC B0 ;  /* 0x0000000000007941 */ /* 0x000fea0003800000 */
.L_x_17745:
[----:B------:R-:W-:Y:S01]  /*1b60*/  FSETP.NEU.FTZ.AND P0, PT, R0, RZ, PT ;  /* 0x000000ff0000720b */ /* 0x000fe20003f1d000 */
[----:B------:R-:W-:-:S12]  /*1b70*/  BRA `(.L_x_17730) ;  /* 0x0000000400147947 */ /* 0x000fd80003800000 */
.L_x_17743:
        /* <DEDUP_REMOVED lines=21> */
.L_x_17752:
[----:B------:R-:W-:Y:S05]  /*1cd0*/  BSYNC B1 ;  /* 0x0000000000017941 */ /* 0x000fea0003800000 */
.L_x_17751:
[----:B------:R-:W-:Y:S01]  /*1ce0*/  LEA R5, R0, 0x37800000, 0x17 ;  /* 0x3780000000057811 */ /* 0x000fe200078eb8ff */
[----:B------:R-:W-:-:S05]  /*1cf0*/  IMAD.SHL.U32 R0, R3, 0x200000, RZ ;  /* 0x0020000003007824 */ /* 0x000fca00078e00ff */
[----:B------:R-:W-:-:S07]  /*1d00*/  LOP3.LUT R0, R5, R0, R6, 0xfe, !PT ;  /* 0x0000000005007212 */ /* 0x000fce00078efe06 */
.L_x_17750:
[----:B------:R-:W-:Y:S05]  /*1d10*/  BSYNC B0 ;  /* 0x0000000000007941 */ /* 0x000fea0003800000 */
.L_x_17749:
[----:B------:R-:W-:Y:S01]  /*1d20*/  FSETP.NEU.FTZ.AND P0, PT, R0, RZ, PT ;  /* 0x000000ff0000720b */ /* 0x000fe20003f1d000 */
[----:B------:R-:W-:-:S12]  /*1d30*/  BRA `(.L_x_17730) ;  /* 0x0000000000a47947 */ /* 0x000fd80003800000 */
.L_x_17742:
        /* <DEDUP_REMOVED lines=14> */
.L_x_17756:
[----:B------:R-:W-:Y:S05]  /*1e20*/  BSYNC B0 ;  /* 0x0000000000007941 */ /* 0x000fea0003800000 */
.L_x_17755:
[----:B------:R-:W-:Y:S01]  /*1e30*/  FSETP.NEU.FTZ.AND P0, PT, R0, RZ, PT ;  /* 0x000000ff0000720b */ /* 0x000fe20003f1d000 */
[----:B------:R-:W-:-:S12]  /*1e40*/  BRA `(.L_x_17730) ;  /* 0x0000000000607947 */ /* 0x000fd80003800000 */
.L_x_17729:
        /* <DEDUP_REMOVED lines=16> */
.L_x_17757:
[----:B------:R-:W-:Y:S01]  /*1f50*/  PLOP3.LUT P0, PT, PT, PT, PT, 0x8, 0x0 ;  /* 0x000000000000781c */ /* 0x000fe20003f0e170 */
[----:B------:R-:W-:-:S12]  /*1f60*/  BRA `(.L_x_17730) ;  /* 0x0000000000187947 */ /* 0x000fd80003800000 */
.L_x_17754:
[----:B------:R-:W2:Y:S02]  /*1f70*/  LDG.E.64 R4, desc[UR36][R4.64] ;  /* 0x0000002404047981 */ /* 0x000ea4000c1e1b00 */
[----:B--2---:R-:W-:-:S04]  /*1f80*/  ISETP.NE.U32.AND P0, PT, R4, RZ, PT ;  /* 0x000000ff0400720c */ /* 0x004fc80003f05070 */
[----:B------:R-:W-:Y:S01]  /*1f90*/  ISETP.NE.AND.EX P0, PT, R5, RZ, PT, P0 ;  /* 0x000000ff0500720c */ /* 0x000fe20003f05300 */
[----:B------:R-:W-:-:S12]  /*1fa0*/  BRA `(.L_x_17730) ;  /* 0x0000000000087947 */ /* 0x000fd80003800000 */
.L_x_17753:
[----:B------:R-:W2:Y:S02]  /*1fb0*/  LDG.E R4, desc[UR36][R4.64] ;  /* 0x0000002404047981 */ /* 0x000ea4000c1e1900 */
[----:B--2---:R-:W-:-:S13]  /*1fc0*/  ISETP.NE.AND P0, PT, R4, RZ, PT ;  /* 0x000000ff0400720c */ /* 0x004fda0003f05270 */
.L_x_17730:
[----:B------:R-:W-:Y:S01]  /*1fd0*/  SEL R16, RZ, 0x1, !P0 ;  /* 0x00000001ff107807 */ /* 0x000fe20004000000 */
[----:B------:R-:W-:-:S07]  /*1fe0*/  VIADD R25, R25, 0x80 ;  /* 0x0000008019197836 */ /* 0x000fce0000000000 */
.L_x_17724:
[----:B------:R-:W-:Y:S05]  /*1ff0*/  BSYNC B6 ;  /* 0x0000000000067941 */ /* 0x000fea0003800000 */
.L_x_17723:
        /* <DEDUP_REMOVED lines=26> */
.L_x_17763:
[----:B------:R-:W2:Y:S02]  /*21a0*/  LDG.E.U8 R4, desc[UR36][R4.64] ;  /* 0x0000002404047981 */ /* 0x000ea4000c1e1100 */
[----:B--2---:R-:W-:Y:S01]  /*21b0*/  ISETP.NE.AND P0, PT, R4, RZ, PT ;  /* 0x000000ff0400720c */ /* 0x004fe20003f05270 */
[----:B------:R-:W-:-:S12]  /*21c0*/  BRA `(.L_x_17765) ;  /* 0x0000000c00747947 */ /* 0x000fd80003800000 */
.L_x_17762:
        /* <DEDUP_REMOVED lines=10> */
.L_x_17767:
[----:B------:R-:W2:Y:S02]  /*2270*/  LDG.E R4, desc[UR36][R4.64] ;  /* 0x0000002404047981 */ /* 0x000ea4000c1e1900 */
[----:B--2---:R-:W-:Y:S01]  /*2280*/  ISETP.NE.AND P0, PT, R4, RZ, PT ;  /* 0x000000ff0400720c */ /* 0x004fe20003f05270 */
[----:B------:R-:W-:-:S12]  /*2290*/  BRA `(.L_x_17765) ;  /* 0x0000000c00407947 */ /* 0x000fd80003800000 */
.L_x_17766:
[----:B------:R-:W2:Y:S02]  /*22a0*/  LDG.E.U16 R4, desc[UR36][R4.64] ;  /* 0x0000002404047981 */ /* 0x000ea4000c1e1500 */
[----:B--2---:R-:W-:Y:S01]  /*22b0*/  ISETP.NE.AND P0, PT, R4, RZ, PT ;  /* 0x000000ff0400720c */ /* 0x004fe20003f05270 */
[----:B------:R-:W-:-:S12]  /*22c0*/  BRA `(.L_x_17765) ;  /* 0x0000000c00347947 */ /* 0x000fd80003800000 */
.L_x_17761:
        /* <DEDUP_REMOVED lines=9> */
.L_x_17769:
[----:B------:R-:W2:Y:S02]  /*2360*/  LDG.E.U16 R0, desc[UR36][R4.64] ;  /* 0x0000002404007981 */ /* 0x000ea4000c1e1500 */
[----:B--2---:R-:W-:-:S05]  /*2370*/  HADD2.F32 R0, -RZ, R0.H0_H0 ;  /* 0x20000000ff007230 */ /* 0x004fca0000004100 */
[----:B------:R-:W-:Y:S01]  /*2380*/  FSETP.NEU.FTZ.AND P0, PT, R0, RZ, PT ;  /* 0x000000ff0000720b */ /* 0x000fe20003f1d000 */
[----:B------:R-:W-:-:S12]  /*2390*/  BRA `(.L_x_17765) ;  /* 0x0000000c00007947 */ /* 0x000fd80003800000 */
.L_x_17768:
        /* <DEDUP_REMOVED lines=11> */
.L_x_17771:
        /* <DEDUP_REMOVED lines=10> */
.L_x_17770:
[----:B------:R-:W2:Y:S02]  /*24f0*/  LDG.E.64 R4, desc[UR36][R4.64] ;  /* 0x0000002404047981 */ /* 0x000ea4000c1e1b00 */
[----:B--2---:R-:W-:Y:S01]  /*2500*/  DSETP.NEU.AND P0, PT, R4, RZ, PT ;  /* 0x000000ff0400722a */ /* 0x004fe20003f0d000 */
[----:B------:R-:W-:-:S13]  /*2510*/  BRA `(.L_x_17765) ;  /* 0x0000000800a07947 */ /* 0x000fda0003800000 */
.L_x_17760:
        /* <DEDUP_REMOVED lines=11> */
.L_x_17774:
[----:B------:R-:W2:Y:S02]  /*25d0*/  LDG.E.128 R4, desc[UR36][R4.64] ;  /* 0x0000002404047981 */ /* 0x000ea4000c1e1d00 */
[----:B--2---:R-:W-:-:S06]  /*25e0*/  DSETP.NEU.AND P0, PT, R6, RZ, PT ;  /* 0x000000ff0600722a */ /* 0x004fcc0003f0d000 */
[----:B------:R-:W-:Y:S01]  /*25f0*/  DSETP.NEU.OR P0, PT, R4, RZ, P0 ;  /* 0x000000ff0400722a */ /* 0x000fe2000070d400 */
[----:B------:R-:W-:-:S13]  /*2600*/  BRA `(.L_x_17765) ;  /* 0x0000000800647947 */ /* 0x000fda0003800000 */
.L_x_17773:
        /* <DEDUP_REMOVED lines=27> */
.L_x_17776:
        /* <DEDUP_REMOVED lines=14> */
.L_x_17775:
[----:B------:R-:W2:Y:S02]  /*28a0*/  LDG.E.U16 R0, desc[UR36][R4.64] ;  /* 0x0000002404007981 */ /* 0x000ea4000c1e1500 */
[----:B--2---:R-:W-:-:S05]  /*28b0*/  IMAD.U32 R0, R0, 0x10000, RZ ;  /* 0x0001000000007824 */ /* 0x004fca00078e00ff */
[----:B------:R-:W-:Y:S01]  /*28c0*/  FSETP.NEU.FTZ.AND P0, PT, R0, RZ, PT ;  /* 0x000000ff0000720b */ /* 0x000fe20003f1d000 */
[----:B------:R-:W-:-:S12]  /*28d0*/  BRA `(.L_x_17765) ;  /* 0x0000000400b07947 */ /* 0x000fd80003800000 */
.L_x_17772:
        /* <DEDUP_REMOVED lines=11> */
.L_x_17779:
        /* <DEDUP_REMOVED lines=21> */
.L_x_17783:
[----:B------:R-:W-:Y:S05]  /*2ae0*/  BSYNC B1 ;  /* 0x0000000000017941 */ /* 0x000fea0003800000 */
.L_x_17782:
[----:B------:R-:W-:Y:S01]  /*2af0*/  LEA R5, R0, 0x3b800000, 0x17 ;  /* 0x3b80000000057811 */ /* 0x000fe200078eb8ff */
[----:B------:R-:W-:-:S05]  /*2b00*/  IMAD.SHL.U32 R0, R3, 0x100000, RZ ;  /* 0x0010000003007824 */ /* 0x000fca00078e00ff */
[----:B------:R-:W-:-:S07]  /*2b10*/  LOP3.LUT R0, R5, R0, R6, 0xfe, !PT ;  /* 0x0000000005007212 */ /* 0x000fce00078efe06 */
.L_x_17781:
[----:B------:R-:W-:Y:S05]  /*2b20*/  BSYNC B0 ;  /* 0x0000000000007941 */ /* 0x000fea0003800000 */
.L_x_17780:
[----:B------:R-:W-:Y:S01]  /*2b30*/  FSETP.NEU.FTZ.AND P0, PT, R0, RZ, PT ;  /* 0x000000ff0000720b */ /* 0x000fe20003f1d000 */
[----:B------:R-:W-:-:S12]  /*2b40*/  BRA `(.L_x_17765) ;  /* 0x0000000400147947 */ /* 0x000fd80003800000 */
.L_x_17778:
        /* <DEDUP_REMOVED lines=21> */
.L_x_17787:
[----:B------:R-:W-:Y:S05]  /*2ca0*/  BSYNC B1 ;  /* 0x0000000000017941 */ /* 0x000fea0003800000 */
.L_x_17786:
[----:B------:R-:W-:Y:S01]  /*2cb0*/  LEA R5, R0, 0x37800000, 0x17 ;  /* 0x3780000000057811 */ /* 0x000fe200078eb8ff */
[----:B------:R-:W-:-:S05]  /*2cc0*/  IMAD.SHL.U32 R0, R3, 0x200000, RZ ;  /* 0x0020000003007824 */ /* 0x000fca00078e00ff */
[----:B------:R-:W-:-:S07]  /*2cd0*/  LOP3.LUT R0, R5, R0, R6, 0xfe, !PT ;  /* 0x0000000005007212 */ /* 0x000fce00078efe06 */
.L_x_17785:
[----:B------:R-:W-:Y:S05]  /*2ce0*/  BSYNC B0 ;  /* 0x0000000000007941 */ /* 0x000fea0003800000 */
.L_x_17784:
[----:B------:R-:W-:Y:S01]  /*2cf0*/  FSETP.NEU.FTZ.AND P0, PT, R0, RZ, PT ;  /* 0x000000ff0000720b */ /* 0x000fe20003f1d000 */
[----:B------:R-:W-:-:S12]  /*2d00*/  BRA `(.L_x_17765) ;  /* 0x0000000000a47947 */ /* 0x000fd80003800000 */
.L_x_17777:
        /* <DEDUP_REMOVED lines=14> */
.L_x_17791:
[----:B------:R-:W-:Y:S05]  /*2df0*/  BSYNC B0 ;  /* 0x0000000000007941 */ /* 0x000fea0003800000 */
.L_x_17790:
[----:B------:R-:W-:Y:S01]  /*2e00*/  FSETP.NEU.FTZ.AND P0, PT, R0, RZ, PT ;  /* 0x000000ff0000720b */ /* 0x000fe20003f1d000 */
[----:B------:R-:W-:-:S12]  /*2e10*/  BRA `(.L_x_17765) ;  /* 0x0000000000607947 */ /* 0x000fd80003800000 */
.L_x_17764:
        /* <DEDUP_REMOVED lines=16> */
.L_x_17792:
[----:B------:R-:W-:Y:S01]  /*2f20*/  PLOP3.LUT P0, PT, PT, PT, PT, 0x8, 0x0 ;  /* 0x000000000000781c */ /* 0x000fe20003f0e170 */
[----:B------:R-:W-:-:S12]  /*2f30*/  BRA `(.L_x_17765) ;  /* 0x0000000000187947 */ /* 0x000fd80003800000 */
.L_x_17789:
[----:B------:R-:W2:Y:S02]  /*2f40*/  LDG.E.64 R4, desc[UR36][R4.64] ;  /* 0x0000002404047981 */ /* 0x000ea4000c1e1b00 */
[----:B--2---:R-:W-:-:S04]  /*2f50*/  ISETP.NE.U32.AND P0, PT, R4, RZ, PT ;  /* 0x000000ff0400720c */ /* 0x004fc80003f05070 */
[----:B------:R-:W-:Y:S01]  /*2f60*/  ISETP.NE.AND.EX P0, PT, R5, RZ, PT, P0 ;  /* 0x000000ff0500720c */ /* 0x000fe20003f05300 */
[----:B------:R-:W-:-:S12]  /*2f70*/  BRA `(.L_x_17765) ;  /* 0x0000000000087947 */ /* 0x000fd80003800000 */
.L_x_17788:
[----:B------:R-:W2:Y:S02]  /*2f80*/  LDG.E R4, desc[UR36][R4.64] ;  /* 0x0000002404047981 */ /* 0x000ea4000c1e1900 */
[----:B--2---:R-:W-:-:S13]  /*2f90*/  ISETP.NE.AND P0, PT, R4, RZ, PT ;  /* 0x000000ff0400720c */ /* 0x004fda0003f05270 */
.L_x_17765:
[----:B------:R-:W-:Y:S01]  /*2fa0*/  SEL R17, RZ, 0x1, !P0 ;  /* 0x00000001ff117807 */ /* 0x000fe20004000000 */
[----:B------:R-:W-:-:S07]  /*2fb0*/  VIADD R25, R25, 0x80 ;  /* 0x0000008019197836 */ /* 0x000fce0000000000 */
.L_x_17759:
[----:B------:R-:W-:Y:S05]  /*2fc0*/  BSYNC B6 ;  /* 0x0000000000067941 */ /* 0x000fea0003800000 */
.L_x_17758:
        /* <DEDUP_REMOVED lines=24> */
.L_x_17798:
[----:B------:R-:W2:Y:S02]  /*3150*/  LDG.E.U8 R4, desc[UR36][R4.64] ;  /* 0x0000002404047981 */ /* 0x000ea4000c1e1100 */
[----:B--2---:R-:W-:Y:S01]  /*3160*/  ISETP.NE.AND P0, PT, R4, RZ, PT ;  /* 0x000000ff0400720c */ /* 0x004fe20003f05270 */
[----:B------:R-:W-:-:S12]  /*3170*/  BRA `(.L_x_17800) ;  /* 0x0000000c00747947 */ /* 0x000fd80003800000 */
.L_x_17797:
        /* <DEDUP_REMOVED lines=10> */
.L_x_17802:
[----:B------:R-:W2:Y:S02]  /*3220*/  LDG.E R4, desc[UR36][R4.64] ;  /* 0x0000002404047981 */ /* 0x000ea4000c1e1900 */
[----:B--2---:R-:W-:Y:S01]  /*3230*/  ISETP.NE.AND P0, PT, R4, RZ, PT ;  /* 0x000000ff0400720c */ /* 0x004fe20003f05270 */
[----:B------:R-:W-:-:S12]  /*3240*/  BRA `(.L_x_17800) ;  /* 0x0000000c00407947 */ /* 0x000fd80003800000 */
.L_x_17801:
[----:B------:R-:W2:Y:S02]  /*3250*/  LDG.E.U16 R4, desc[UR36][R4.64] ;  /* 0x0000002404047981 */ /* 0x000ea4000c1e1500 */
[----:B--2---:R-:W-:Y:S01]  /*3260*/  ISETP.NE.AND P0, PT, R4, RZ, PT ;  /* 0x000000ff0400720c */ /* 0x004fe20003f05270 */
[----:B------:R-:W-:-:S12]  /*3270*/  BRA `(.L_x_17800) ;  /* 0x0000000c00347947 */ /* 0x000fd80003800000 */
.L_x_17796:
        /* <DEDUP_REMOVED lines=9> */
.L_x_17804:
[----:B------:R-:W2:Y:S02]  /*3310*/  LDG.E.U16 R0, desc[UR36][R4.64] ;  /* 0x0000002404007981 */ /* 0x000ea4000c1e1500 */
[----:B--2---:R-:W-:-:S05]  /*3320*/  HADD2.F32 R0, -RZ, R0.H0_H0 ;  /* 0x20000000ff007230 */ /* 0x004fca0000004100 */
[----:B------:R-:W-:Y:S01]  /*3330*/  FSETP.NEU.FTZ.AND P0, PT, R0, RZ, PT ;  /* 0x000000ff0000720b */ /* 0x000fe20003f1d000 */
[----:B------:R-:W-:-:S12]  /*3340*/  BRA `(.L_x_17800) ;  /* 0x0000000c00007947 */ /* 0x000fd80003800000 */
.L_x_17803:
        /* <DEDUP_REMOVED lines=11> */
.L_x_17806:
        /* <DEDUP_REMOVED lines=10> */
.L_x_17805:
[----:B------:R-:W2:Y:S02]  /*34a0*/  LDG.E.64 R4, desc[UR36][R4.64] ;  /* 0x0000002404047981 */ /* 0x000ea4000c1e1b00 */
[----:B--2---:R-:W-:Y:S01]  /*34b0*/  DSETP.NEU.AND P0, PT, R4, RZ, PT ;  /* 0x000000ff0400722a */ /* 0x004fe20003f0d000 */
[----:B------:R-:W-:-:S13]  /*34c0*/  BRA `(.L_x_17800) ;  /* 0x0000000800a07947 */ /* 0x000fda0003800000 */
.L_x_17795:
        /* <DEDUP_REMOVED lines=11> */
.L_x_17809:
[----:B------:R-:W2:Y:S02]  /*3580*/  LDG.E.128 R4, desc[UR36][R4.64] ;  /* 0x0000002404047981 */ /* 0x000ea4000c1e1d00 */
[----:B--2---:R-:W-:-:S06]  /*3590*/  DSETP.NEU.AND P0, PT, R6, RZ, PT ;  /* 0x000000ff0600722a */ /* 0x004fcc0003f0d000 */
[----:B------:R-:W-:Y:S01]  /*35a0*/  DSETP.NEU.OR P0, PT, R4, RZ, P0 ;  /* 0x000000ff0400722a */ /* 0x000fe2000070d400 */
[----:B------:R-:W-:-:S13]  /*35b0*/  BRA `(.L_x_17800) ;  /* 0x0000000800647947 */ /* 0x000fda0003800000 */
.L_x_17808:
        /* <DEDUP_REMOVED lines=27> */
.L_x_17811:
        /* <DEDUP_REMOVED lines=14> */
.L_x_17810:
[----:B------:R-:W2:Y:S02]  /*3850*/  LDG.E.U16 R0, desc[UR36][R4.64] ;  /* 0x0000002404007981 */ /* 0x000ea4000c1e1500 */
[----:B--2---:R-:W-:-:S05]  /*3860*/  IMAD.U32 R0, R0, 0x10000, RZ ;  /* 0x0001000000007824 */ /* 0x004fca00078e00ff */
[----:B------:R-:W-:Y:S01]  /*3870*/  FSETP.NEU.FTZ.AND P0, PT, R0, RZ, PT ;  /* 0x000000ff0000720b */ /* 0x000fe20003f1d000 */
[----:B------:R-:W-:-:S12]  /*3880*/  BRA `(.L_x_17800) ;  /* 0x0000000400b07947 */ /* 0x000fd80003800000 */
.L_x_17807:
        /* <DEDUP_REMOVED lines=11> */
.L_x_17814:
        /* <DEDUP_REMOVED lines=21> */
.L_x_17818:
[----:B------:R-:W-:Y:S05]  /*3a90*/  BSYNC B1 ;  /* 0x0000000000017941 */ /* 0x000fea0003800000 */
.L_x_17817:
[----:B------:R-:W-:Y:S01]  /*3aa0*/  LEA R5, R0, 0x3b800000, 0x17 ;  /* 0x3b80000000057811 */ /* 0x000fe200078eb8ff */
[----:B------:R-:W-:-:S05]  /*3ab0*/  IMAD.SHL.U32 R0, R3, 0x100000, RZ ;  /* 0x0010000003007824 */ /* 0x000fca00078e00ff */
[----:B------:R-:W-:-:S07]  /*3ac0*/  LOP3.LUT R0, R5, R0, R6, 0xfe, !PT ;  /* 0x0000000005007212 */ /* 0x000fce00078efe06 */
.L_x_17816:
[----:B------:R-:W-:Y:S05]  /*3ad0*/  BSYNC B0 ;  /* 0x0000000000007941 */ /* 0x000fea0003800000 */
.L_x_17815:
[----:B------:R-:W-:Y:S01]  /*3ae0*/  FSETP.NEU.FTZ.AND P0, PT, R0, RZ, PT ;  /* 0x000000ff0000720b */ /* 0x000fe20003f1d000 */
[----:B------:R-:W-:-:S12]  /*3af0*/  BRA `(.L_x_17800) ;  /* 0x0000000400147947 */ /* 0x000fd80003800000 */
.L_x_17813:
        /* <DEDUP_REMOVED lines=21> */
.L_x_17822:
[----:B------:R-:W-:Y:S05]  /*3c50*/  BSYNC B1 ;  /* 0x0000000000017941 */ /* 0x000fea0003800000 */
.L_x_17821:
[----:B------:R-:W-:Y:S01]  /*3c60*/  LEA R5, R0, 0x37800000, 0x17 ;  /* 0x3780000000057811 */ /* 0x000fe200078eb8ff */
[----:B------:R-:W-:-:S05]  /*3c70*/  IMAD.SHL.U32 R0, R3, 0x200000, RZ ;  /* 0x0020000003007824 */ /* 0x000fca00078e00ff */
[----:B------:R-:W-:-:S07]  /*3c80*/  LOP3.LUT R0, R5, R0, R6, 0xfe, !PT ;  /* 0x0000000005007212 */ /* 0x000fce00078efe06 */
.L_x_17820:
[----:B------:R-:W-:Y:S05]  /*3c90*/  BSYNC B0 ;  /* 0x0000000000007941 */ /* 0x000fea0003800000 */
.L_x_17819:
[----:B------:R-:W-:Y:S01]  /*3ca0*/  FSETP.NEU.FTZ.AND P0, PT, R0, RZ, PT ;  /* 0x000000ff0000720b */ /* 0x000fe20003f1d000 */
[----:B------:R-:W-:-:S12]  /*3cb0*/  BRA `(.L_x_17800) ;  /* 0x0000000000a47947 */ /* 0x000fd80003800000 */
.L_x_17812:
        /* <DEDUP_REMOVED lines=14> */
.L_x_17826:
[----:B------:R-:W-:Y:S05]  /*3da0*/  BSYNC B0 ;  /* 0x0000000000007941 */ /* 0x000fea0003800000 */
.L_x_17825:
[----:B------:R-:W-:Y:S01]  /*3db0*/  FSETP.NEU.FTZ.AND P0, PT, R0, RZ, PT ;  /* 0x000000ff0000720b */ /* 0x000fe20003f1d000 */
[----:B------:R-:W-:-:S12]  /*3dc0*/  BRA `(.L_x_17800) ;  /* 0x0000000000607947 */ /* 0x000fd80003800000 */
.L_x_17799:
        /* <DEDUP_REMOVED lines=16> */
.L_x_17827:
[----:B------:R-:W-:Y:S01]  /*3ed0*/  PLOP3.LUT P0, PT, PT, PT, PT, 0x8, 0x0 ;  /* 0x000000000000781c */ /* 0x000fe20003f0e170 */
[----:B------:R-:W-:-:S12]  /*3ee0*/  BRA `(.L_x_17800) ;  /* 0x0000000000187947 */ /* 0x000fd80003800000 */
.L_x_17824:
[----:B------:R-:W2:Y:S02]  /*3ef0*/  LDG.E.64 R4, desc[UR36][R4.64] ;  /* 0x0000002404047981 */ /* 0x000ea4000c1e1b00 */
[----:B--2---:R-:W-:-:S04]  /*3f00*/  ISETP.NE.U32.AND P0, PT, R4, RZ, PT ;  /* 0x000000ff0400720c */ /* 0x004fc80003f05070 */
[----:B------:R-:W-:Y:S01]  /*3f10*/  ISETP.NE.AND.EX P0, PT, R5, RZ, PT, P0 ;  /* 0x000000ff0500720c */ /* 0x000fe20003f05300 */
[----:B------:R-:W-:-:S12]  /*3f20*/  BRA `(.L_x_17800) ;  /* 0x0000000000087947 */ /* 0x000fd80003800000 */
.L_x_17823:
[----:B------:R-:W2:Y:S02]  /*3f30*/  LDG.E R4, desc[UR36][R4.64] ;  /* 0x0000002404047981 */ /* 0x000ea4000c1e1900 */
[----:B--2---:R-:W-:-:S13]  /*3f40*/  ISETP.NE.AND P0, PT, R4, RZ, PT ;  /* 0x000000ff0400720c */ /* 0x004fda0003f05270 */
.L_x_17800:
[----:B------:R-:W-:-:S07]  /*3f50*/  SEL R22, RZ, 0x1, !P0 ;  /* 0x00000001ff167807 */ /* 0x000fce0004000000 */
.L_x_17794:
[----:B------:R-:W-:Y:S05]  /*3f60*/  BSYNC B6 ;  /* 0x0000000000067941 */ /* 0x000fea0003800000 */
.L_x_17793:
[----:B------:R-:W1:Y:S01]  /*3f70*/  S2R R7, SR_TID.X ;  /* 0x0000000000077919 */ /* 0x000e620000002100 */
[----:B------:R-:W-:Y:S01]  /*3f80*/  PRMT R3, R16, 0x9910, RZ ;  /* 0x0000991010037816 */ /* 0x000fe200000000ff */
[----:B------:R-:W-:Y:S01]  /*3f90*/  BSSY B6, `(.L_x_17828) ;  /* 0x00000fd000067945 */ /* 0x000fe20003800000 */
[----:B------:R-:W2:Y:S01]  /*3fa0*/  LDC.U8 R16, c[0x0][0x234] ;  /* 0x00008d00ff107b82 */ /* 0x000ea20000000000 */
[----:B0-----:R-:W-:Y:S02]  /*3fb0*/  ISETP.NE.AND P0, PT, R19, RZ, PT ;  /* 0x000000ff1300720c */ /* 0x001fe40003f05270 */
[----:B------:R-:W-:Y:S02]  /*3fc0*/  PRMT R0, R18, 0x9910, RZ ;  /* 0x0000991012007816 */ /* 0x000fe400000000ff */
[----:B------:R-:W-:Y:S02]  /*3fd0*/  PRMT R4, R17, 0x9910, RZ ;  /* 0x0000991011047816 */ /* 0x000fe400000000ff */
[----:B------:R-:W-:-:S02]  /*3fe0*/  PRMT R5, R22, 0x9910, RZ ;  /* 0x0000991016057816 */ /* 0x000fc400000000ff */
[----:B------:R-:W-:Y:S02]  /*3ff0*/  ISETP.NE.AND P3, PT, R0, RZ, P0 ;  /* 0x000000ff0000720c */ /* 0x000fe40000765270 */
[----:B------:R-:W-:Y:S02]  /*4000*/  ISETP.NE.AND P2, PT, R3, RZ, P0 ;  /* 0x000000ff0300720c */ /* 0x000fe40000745270 */
[----:B------:R-:W-:Y:S02]  /*4010*/  ISETP.NE.AND P1, PT, R4, RZ, P0 ;  /* 0x000000ff0400720c */ /* 0x000fe40000725270 */
[----:B------:R-:W-:Y:S02]  /*4020*/  ISETP.NE.AND P0, PT, R5, RZ, P0 ;  /* 0x000000ff0500720c */ /* 0x000fe40000705270 */
        /* <DEDUP_REMOVED lines=28> */
.L_x_17833:
[----:B------:R0:W-:Y:S01]  /*41f0*/  STG.E.U8 desc[UR36][R8.64], R3 ;  /* 0x0000000308007986 */ /* 0x0001e2000c101124 */
[----:B------:R-:W-:Y:S05]  /*4200*/  BRA `(.L_x_17829) ;  /* 0x0000000c00547947 */ /* 0x000fea0003800000 */
.L_x_17832:
        /* <DEDUP_REMOVED lines=10> */
.L_x_17836:
[----:B------:R0:W-:Y:S01]  /*42b0*/  STG.E desc[UR36][R8.64], R3 ;  /* 0x0000000308007986 */ /* 0x0001e2000c101924 */
[----:B------:R-:W-:Y:S05]  /*42c0*/  BRA `(.L_x_17829) ;  /* 0x0000000c00247947 */ /* 0x000fea0003800000 */
.L_x_17835:
[----:B------:R0:W-:Y:S01]  /*42d0*/  STG.E.U16 desc[UR36][R8.64], R3 ;  /* 0x0000000308007986 */ /* 0x0001e2000c101524 */
[----:B------:R-:W-:Y:S05]  /*42e0*/  BRA `(.L_x_17829) ;  /* 0x0000000c001c7947 */ /* 0x000fea0003800000 */
.L_x_17831:
        /* <DEDUP_REMOVED lines=9> */
.L_x_17838:
[----:B------:R-:W0:Y:S02]  /*4380*/  I2F.S16 R0, R3 ;  /* 0x0000000300007306 */ /* 0x000e240000101400 */
[----:B0-----:R-:W-:-:S05]  /*4390*/  F2FP.F16.F32.PACK_AB R0, RZ, R0 ;  /* 0x00000000ff00723e */ /* 0x001fca00000000ff */
[----:B------:R0:W-:Y:S01]  /*43a0*/  STG.E.U16 desc[UR36][R8.64], R0 ;  /* 0x0000000008007986 */ /* 0x0001e2000c101524 */
[----:B------:R-:W-:Y:S05]  /*43b0*/  BRA `(.L_x_17829) ;  /* 0x0000000800e87947 */ /* 0x000fea0003800000 */
.L_x_17837:
        /* <DEDUP_REMOVED lines=10> */
.L_x_17840:
[----:B------:R-:W0:Y:S02]  /*4460*/  I2F.S16 R3, R3 ;  /* 0x0000000300037306 */ /* 0x000e240000101400 */
[----:B0-----:R-:W-:-:S04]  /*4470*/  F2FP.F16.F32.PACK_AB R3, RZ, R3 ;  /* 0x00000003ff03723e */ /* 0x001fc800000000ff */
[----:B------:R-:W-:-:S05]  /*4480*/  PRMT R3, R3, 0x5410, RZ ;  /* 0x0000541003037816 */ /* 0x000fca00000000ff */
[----:B------:R0:W-:Y:S01]  /*4490*/  STG.E desc[UR36][R8.64], R3 ;  /* 0x0000000308007986 */ /* 0x0001e2000c101924 */
[----:B------:R-:W-:Y:S05]  /*44a0*/  BRA `(.L_x_17829) ;  /* 0x0000000800ac7947 */ /* 0x000fea0003800000 */
.L_x_17839:
[----:B------:R-:W0:Y:S02]  /*44b0*/  I2F.F64.S16 R4, R3 ;  /* 0x0000000300047312 */ /* 0x000e240000101c00 */
[----:B0-----:R0:W-:Y:S01]  /*44c0*/  STG.E.64 desc[UR36][R8.64], R4 ;  /* 0x0000000408007986 */ /* 0x0011e2000c101b24 */
[----:B------:R-:W-:Y:S05]  /*44d0*/  BRA `(.L_x_17829) ;  /* 0x0000000800a07947 */ /* 0x000fea0003800000 */
.L_x_17830:
        /* <DEDUP_REMOVED lines=10> */
.L_x_17843:
[----:B------:R-:W0:Y:S01]  /*4580*/  I2F.F64.S16 R4, R3 ;  /* 0x0000000300047312 */ /* 0x000e220000101c00 */
[----:B------:R-:W-:-:S05]  /*4590*/  CS2R R6, SRZ ;  /* 0x0000000000067805 */ /* 0x000fca000001ff00 */
[----:B0-----:R0:W-:Y:S01]  /*45a0*/  STG.E.128 desc[UR36][R8.64], R4 ;  /* 0x0000000408007986 */ /* 0x0011e2000c101d24 */
[----:B------:R-:W-:Y:S05]  /*45b0*/  BRA `(.L_x_17829) ;  /* 0x0000000800687947 */ /* 0x000fea0003800000 */
.L_x_17842:
        /* <DEDUP_REMOVED lines=21> */
.L_x_17847:
[----:B------:R-:W-:Y:S05]  /*4710*/  BSYNC B0 ;  /* 0x0000000000007941 */ /* 0x000fea0003800000 */
.L_x_17846:
[----:B------:R-:W-:-:S05]  /*4720*/  LOP3.LUT R5, R0, R5, RZ, 0xfc, !PT ;  /* 0x0000000500057212 */ /* 0x000fca00078efcff */
[----:B------:R0:W-:Y:S01]  /*4730*/  STG.E.U8 desc[UR36][R8.64], R5 ;  /* 0x0000000508007986 */ /* 0x0001e2000c101124 */
[----:B------:R-:W-:Y:S05]  /*4740*/  BRA `(.L_x_17829) ;  /* 0x0000000800047947 */ /* 0x000fea0003800000 */
.L_x_17845:
        /* <DEDUP_REMOVED lines=13> */
.L_x_17849:
[----:B------:R-:W-:Y:S01]  /*4820*/  IMAD.MOV.U32 R0, RZ, RZ, 0x7f ;  /* 0x0000007fff007424 */ /* 0x000fe200078e00ff */
[----:B------:R-:W-:-:S04]  /*4830*/  ISETP.GT.U32.AND P0, PT, R4, 0x7f800000, PT ;  /* 0x7f8000000400780c */ /* 0x000fc80003f04070 */
[----:B------:R-:W-:-:S09]  /*4840*/  SEL R0, R0, 0x7c, P0 ;  /* 0x0000007c00007807 */ /* 0x000fd20000000000 */
.L_x_17850:
[----:B------:R-:W-:Y:S05]  /*4850*/  BSYNC B0 ;  /* 0x0000000000007941 */ /* 0x000fea0003800000 */
.L_x_17848:
[----:B------:R-:W-:-:S04]  /*4860*/  LOP3.LUT R3, R5, 0x80000000, RZ, 0xc0, !PT ;  /* 0x8000000005037812 */ /* 0x000fc800078ec0ff */
[----:B------:R-:W-:-:S04]  /*4870*/  SHF.R.U32.HI R3, RZ, 0x18, R3 ;  /* 0x00000018ff037819 */ /* 0x000fc80000011603 */
[----:B------:R-:W-:-:S05]  /*4880*/  LOP3.LUT R3, R0, R3, RZ, 0xfc, !PT ;  /* 0x0000000300037212 */ /* 0x000fca00078efcff */
[----:B------:R0:W-:Y:S01]  /*4890*/  STG.E.U8 desc[UR36][R8.64], R3 ;  /* 0x0000000308007986 */ /* 0x0001e2000c101124 */
[----:B------:R-:W-:Y:S05]  /*48a0*/  BRA `(.L_x_17829) ;  /* 0x0000000400ac7947 */ /* 0x000fea0003800000 */
.L_x_17844:
[----:B------:R-:W0:Y:S02]  /*48b0*/  I2F.S16 R0, R3 ;  /* 0x0000000300007306 */ /* 0x000e240000101400 */
[----:B0-----:R-:W-:-:S05]  /*48c0*/  F2FP.BF16.F32.PACK_AB R0, RZ, R0 ;  /* 0x00000000ff00723e */ /* 0x001fca00000010ff */
[----:B------:R0:W-:Y:S01]  /*48d0*/  STG.E.U16 desc[UR36][R8.64], R0 ;  /* 0x0000000008007986 */ /* 0x0001e2000c101524 */
[----:B------:R-:W-:Y:S05]  /*48e0*/  BRA `(.L_x_17829) ;  /* 0x00000004009c7947 */ /* 0x000fea0003800000 */
.L_x_17841:
        /* <DEDUP_REMOVED lines=10> */
.L_x_17853:
        /* <DEDUP_REMOVED lines=17> */
.L_x_17856:
[----:B------:R-:W-:-:S04]  /*4aa0*/  LOP3.LUT R3, R3, 0x80000000, RZ, 0xc0, !PT ;  /* 0x8000000003037812 */ /* 0x000fc800078ec0ff */
[----:B------:R-:W-:-:S04]  /*4ab0*/  SHF.R.U32.HI R3, RZ, 0x18, R3 ;  /* 0x00000018ff037819 */ /* 0x000fc80000011603 */
[----:B------:R-:W-:-:S04]  /*4ac0*/  LOP3.LUT R0, R0, R3, RZ, 0xfc, !PT ;  /* 0x0000000300007212 */ /* 0x000fc800078efcff */
[----:B------:R-:W-:-:S07]  /*4ad0*/  PRMT R4, R0, 0x7610, R4 ;  /* 0x0000761000047816 */ /* 0x000fce0000000004 */
.L_x_17855:
[----:B------:R-:W-:Y:S05]  /*4ae0*/  BSYNC B0 ;  /* 0x0000000000007941 */ /* 0x000fea0003800000 */
.L_x_17854:
[----:B------:R4:W-:Y:S01]  /*4af0*/  STG.E.U8 desc[UR36][R8.64], R4 ;  /* 0x0000000408007986 */ /* 0x0009e2000c101124 */
[----:B------:R-:W-:Y:S05]  /*4b00*/  BRA `(.L_x_17829) ;  /* 0x0000000400147947 */ /* 0x000fea0003800000 */
.L_x_17852:
        /* <DEDUP_REMOVED lines=17> */
.L_x_17859:
[----:B------:R-:W-:-:S04]  /*4c20*/  LOP3.LUT R3, R3, 0x80000000, RZ, 0xc0, !PT ;  /* 0x8000000003037812 */ /* 0x000fc800078ec0ff */
[----:B------:R-:W-:-:S04]  /*4c30*/  SHF.R.U32.HI R3, RZ, 0x18, R3 ;  /* 0x00000018ff037819 */ /* 0x000fc80000011603 */
[----:B------:R-:W-:-:S04]  /*4c40*/  LOP3.LUT R0, R0, R3, RZ, 0xfc, !PT ;  /* 0x0000000300007212 */ /* 0x000fc800078efcff */
[----:B------:R-:W-:-:S07]  /*4c50*/  PRMT R4, R0, 0x7610, R4 ;  /* 0x0000761000047816 */ /* 0x000fce0000000004 */
.L_x_17858:
[----:B------:R-:W-:Y:S05]  /*4c60*/  BSYNC B0 ;  /* 0x0000000000007941 */ /* 0x000fea0003800000 */
.L_x_17857:
[----:B------:R0:W-:Y:S01]  /*4c70*/  STG.E.U8 desc[UR36][R8.64], R4 ;  /* 0x0000000408007986 */ /* 0x0001e2000c101124 */
[----:B------:R-:W-:Y:S05]  /*4c80*/  BRA `(.L_x_17829) ;  /* 0x0000000000b47947 */ /* 0x000fea0003800000 */
.L_x_17851:
        /* <DEDUP_REMOVED lines=23> */
.L_x_17834:
        /* <DEDUP_REMOVED lines=16> */
.L_x_17862:
[----:B------:R-:W-:Y:S05]  /*4f00*/  BRA `(.L_x_17829) ;  /* 0x0000000000147947 */ /* 0x000fea0003800000 */
.L_x_17861:
[----:B------:R-:W-:Y:S02]  /*4f10*/  IMAD.MOV.U32 R4, RZ, RZ, R3 ;  /* 0x000000ffff047224 */ /* 0x000fe400078e0003 */
[----:B------:R-:W-:-:S05]  /*4f20*/  IMAD.MOV.U32 R5, RZ, RZ, RZ ;  /* 0x000000ffff057224 */ /* 0x000fca00078e00ff */
[----:B------:R1:W-:Y:S01]  /*4f30*/  STG.E.64 desc[UR36][R8.64], R4 ;  /* 0x0000000408007986 */ /* 0x0003e2000c101b24 */
[----:B------:R-:W-:Y:S05]  /*4f40*/  BRA `(.L_x_17829) ;  /* 0x0000000000047947 */ /* 0x000fea0003800000 */
.L_x_17860:
[----:B------:R0:W-:Y:S02]  /*4f50*/  STG.E desc[UR36][R8.64], R3 ;  /* 0x0000000308007986 */ /* 0x0001e4000c101924 */
.L_x_17829:
[----:B------:R-:W-:Y:S05]  /*4f60*/  BSYNC B6 ;  /* 0x0000000000067941 */ /* 0x000fea0003800000 */
.L_x_17828:
        /* <DEDUP_REMOVED lines=23> */
.L_x_17868:
[----:B------:R0:W-:Y:S01]  /*50e0*/  STG.E.U8 desc[UR36][R8.64], R26 ;  /* 0x0000001a08007986 */ /* 0x0001e2000c101124 */
[----:B------:R-:W-:Y:S05]  /*50f0*/  BRA `(.L_x_17870) ;  /* 0x0000000c00487947 */ /* 0x000fea0003800000 */
.L_x_17867:
        /* <DEDUP_REMOVED lines=9> */
.L_x_17872:
[----:B------:R0:W-:Y:S01]  /*5190*/  STG.E desc[UR36][R8.64], R26 ;  /* 0x0000001a08007986 */ /* 0x0001e2000c101924 */
[----:B------:R-:W-:Y:S05]  /*51a0*/  BRA `(.L_x_17870) ;  /* 0x0000000c001c7947 */ /* 0x000fea0003800000 */
.L_x_17871:
[----:B------:R0:W-:Y:S01]  /*51b0*/  STG.E.U16 desc[UR36][R8.64], R26 ;  /* 0x0000001a08007986 */ /* 0x0001e2000c101524 */
[----:B------:R-:W-:Y:S05]  /*51c0*/  BRA `(.L_x_17870) ;  /* 0x0000000c00147947 */ /* 0x000fea0003800000 */
.L_x_17866:
        /* <DEDUP_REMOVED lines=9> */
.L_x_17874:
[----:B------:R-:W0:Y:S02]  /*5260*/  I2F.S16 R0, R26 ;  /* 0x0000001a00007306 */ /* 0x000e240000101400 */
[----:B0-----:R-:W-:-:S05]  /*5270*/  F2FP.F16.F32.PACK_AB R0, RZ, R0 ;  /* 0x00000000ff00723e */ /* 0x001fca00000000ff */
[----:B------:R0:W-:Y:S01]  /*5280*/  STG.E.U16 desc[UR36][R8.64], R0 ;  /* 0x0000000008007986 */ /* 0x0001e2000c101524 */
[----:B------:R-:W-:Y:S05]  /*5290*/  BRA `(.L_x_17870) ;  /* 0x0000000800e07947 */ /* 0x000fea0003800000 */
.L_x_17873:
        /* <DEDUP_REMOVED lines=10> */
.L_x_17876:
[----:B------:R-:W0:Y:S02]  /*5340*/  I2F.S16 R26, R26 ;  /* 0x0000001a001a7306 */ /* 0x000e240000101400 */
[----:B0-----:R-:W-:-:S04]  /*5350*/  F2FP.F16.F32.PACK_AB R3, RZ, R26 ;  /* 0x0000001aff03723e */ /* 0x001fc800000000ff */
[----:B------:R-:W-:-:S05]  /*5360*/  PRMT R3, R3, 0x5410, RZ ;  /* 0x0000541003037816 */ /* 0x000fca00000000ff */
[----:B------:R0:W-:Y:S01]  /*5370*/  STG.E desc[UR36][R8.64], R3 ;  /* 0x0000000308007986 */ /* 0x0001e2000c101924 */
[----:B------:R-:W-:Y:S05]  /*5380*/  BRA `(.L_x_17870) ;  /* 0x0000000800a47947 */ /* 0x000fea0003800000 */
.L_x_17875:
[----:B------:R-:W0:Y:S02]  /*5390*/  I2F.F64.S16 R26, R26 ;  /* 0x0000001a001a7312 */ /* 0x000e240000101c00 */
[----:B0-----:R0:W-:Y:S01]  /*53a0*/  STG.E.64 desc[UR36][R8.64], R26 ;  /* 0x0000001a08007986 */ /* 0x0011e2000c101b24 */
[----:B------:R-:W-:Y:S05]  /*53b0*/  BRA `(.L_x_17870) ;  /* 0x0000000800987947 */ /* 0x000fea0003800000 */
.L_x_17865:
        /* <DEDUP_REMOVED lines=10> */
.L_x_17879:
[----:B------:R-:W0:Y:S01]  /*5460*/  I2F.F64.S16 R4, R26 ;  /* 0x0000001a00047312 */ /* 0x000e220000101c00 */
[----:B------:R-:W-:-:S05]  /*5470*/  CS2R R6, SRZ ;  /* 0x0000000000067805 */ /* 0x000fca000001ff00 */
[----:B0-----:R0:W-:Y:S01]  /*5480*/  STG.E.128 desc[UR36][R8.64], R4 ;  /* 0x0000000408007986 */ /* 0x0011e2000c101d24 */
[----:B------:R-:W-:Y:S05]  /*5490*/  BRA `(.L_x_17870) ;  /* 0x0000000800607947 */ /* 0x000fea0003800000 */
.L_x_17878:
        /* <DEDUP_REMOVED lines=21> */
.L_x_17883:
[----:B------:R-:W-:Y:S05]  /*55f0*/  BSYNC B0 ;  /* 0x0000000000007941 */ /* 0x000fea0003800000 */
.L_x_17882:
[----:B------:R-:W-:-:S05]  /*5600*/  LOP3.LUT R5, R0, R5, RZ, 0xfc, !PT ;  /* 0x0000000500057212 */ /* 0x000fca00078efcff */
[----:B------:R0:W-:Y:S01]  /*5610*/  STG.E.U8 desc[UR36][R8.64], R5 ;  /* 0x0000000508007986 */ /* 0x0001e2000c101124 */
[----:B------:R-:W-:Y:S05]  /*5620*/  BRA `(.L_x_17870) ;  /* 0x0000000400fc7947 */ /* 0x000fea0003800000 */
.L_x_17881:
        /* <DEDUP_REMOVED lines=13> */
.L_x_17885:
[----:B------:R-:W-:Y:S01]  /*5700*/  IMAD.MOV.U32 R0, RZ, RZ, 0x7f ;  /* 0x0000007fff007424 */ /* 0x000fe200078e00ff */
[----:B------:R-:W-:-:S04]  /*5710*/  ISETP.GT.U32.AND P0, PT, R3, 0x7f800000, PT ;  /* 0x7f8000000300780c */ /* 0x000fc80003f04070 */
[----:B------:R-:W-:-:S09]  /*5720*/  SEL R0, R0, 0x7c, P0 ;  /* 0x0000007c00007807 */ /* 0x000fd20000000000 */
.L_x_17886:
[----:B------:R-:W-:Y:S05]  /*5730*/  BSYNC B0 ;  /* 0x0000000000007941 */ /* 0x000fea0003800000 */
.L_x_17884:
[----:B------:R-:W-:-:S04]  /*5740*/  LOP3.LUT R3, R5, 0x80000000, RZ, 0xc0, !PT ;  /* 0x8000000005037812 */ /* 0x000fc800078ec0ff */
[----:B------:R-:W-:-:S04]  /*5750*/  SHF.R.U32.HI R3, RZ, 0x18, R3 ;  /* 0x00000018ff037819 */ /* 0x000fc80000011603 */
[----:B------:R-:W-:-:S05]  /*5760*/  LOP3.LUT R3, R0, R3, RZ, 0xfc, !PT ;  /* 0x0000000300037212 */ /* 0x000fca00078efcff */
[----:B------:R0:W-:Y:S01]  /*5770*/  STG.E.U8 desc[UR36][R8.64], R3 ;  /* 0x0000000308007986 */ /* 0x0001e2000c101124 */
[----:B------:R-:W-:Y:S05]  /*5780*/  BRA `(.L_x_17870) ;  /* 0x0000000400a47947 */ /* 0x000fea0003800000 */
.L_x_17880:
[----:B------:R-:W0:Y:S02]  /*5790*/  I2F.S16 R0, R26 ;  /* 0x0000001a00007306 */ /* 0x000e240000101400 */
[----:B0-----:R-:W-:-:S05]  /*57a0*/  F2FP.BF16.F32.PACK_AB R0, RZ, R0 ;  /* 0x00000000ff00723e */ /* 0x001fca00000010ff */
[----:B------:R0:W-:Y:S01]  /*57b0*/  STG.E.U16 desc[UR36][R8.64], R0 ;  /* 0x0000000008007986 */ /* 0x0001e2000c101524 */
[----:B------:R-:W-:Y:S05]  /*57c0*/  BRA `(.L_x_17870) ;  /* 0x0000000400947947 */ /* 0x000fea0003800000 */
.L_x_17877:
        /* <DEDUP_REMOVED lines=10> */
.L_x_17889:
        /* <DEDUP_REMOVED lines=17> */
.L_x_17892:
[----:B------:R-:W-:-:S04]  /*5980*/  LOP3.LUT R3, R5, 0x80000000, RZ, 0xc0, !PT ;  /* 0x8000000005037812 */ /* 0x000fc800078ec0ff */
[----:B------:R-:W-:-:S04]  /*5990*/  SHF.R.U32.HI R3, RZ, 0x18, R3 ;  /* 0x00000018ff037819 */ /* 0x000fc80000011603 */
[----:B------:R-:W-:-:S04]  /*59a0*/  LOP3.LUT R0, R0, R3, RZ, 0xfc, !PT ;  /* 0x0000000300007212 */ /* 0x000fc800078efcff */
[----:B------:R-:W-:-:S07]  /*59b0*/  PRMT R4, R0, 0x7610, R4 ;  /* 0x0000761000047816 */ /* 0x000fce0000000004 */
.L_x_17891:
[----:B------:R-:W-:Y:S05]  /*59c0*/  BSYNC B0 ;  /* 0x0000000000007941 */ /* 0x000fea0003800000 */
.L_x_17890:
[----:B------:R3:W-:Y:S01]  /*59d0*/  STG.E.U8 desc[UR36][R8.64], R4 ;  /* 0x0000000408007986 */ /* 0x0007e2000c101124 */
[----:B------:R-:W-:Y:S05]  /*59e0*/  BRA `(.L_x_17870) ;  /* 0x00000004000c7947 */ /* 0x000fea0003800000 */
.L_x_17888:
        /* <DEDUP_REMOVED lines=17> */
.L_x_17895:
[----:B------:R-:W-:-:S04]  /*5b00*/  LOP3.LUT R3, R5, 0x80000000, RZ, 0xc0, !PT ;  /* 0x8000000005037812 */ /* 0x000fc800078ec0ff */
[----:B------:R-:W-:-:S04]  /*5b10*/  SHF.R.U32.HI R3, RZ, 0x18, R3 ;  /* 0x00000018ff037819 */ /* 0x000fc80000011603 */
[----:B------:R-:W-:-:S04]  /*5b20*/  LOP3.LUT R0, R0, R3, RZ, 0xfc, !PT ;  /* 0x0000000300007212 */ /* 0x000fc800078efcff */
[----:B------:R-:W-:-:S07]  /*5b30*/  PRMT R4, R0, 0x7610, R4 ;  /* 0x0000761000047816 */ /* 0x000fce0000000004 */
.L_x_17894:
[----:B------:R-:W-:Y:S05]  /*5b40*/  BSYNC B0 ;  /* 0x0000000000007941 */ /* 0x000fea0003800000 */
.L_x_17893:
[----:B------:R0:W-:Y:S01]  /*5b50*/  STG.E.U8 desc[UR36][R8.64], R4 ;  /* 0x0000000408007986 */ /* 0x0001e2000c101124 */
[----:B------:R-:W-:Y:S05]  /*5b60*/  BRA `(.L_x_17870) ;  /* 0x0000000000ac7947 */ /* 0x000fea0003800000 */
.L_x_17887:
        /* <DEDUP_REMOVED lines=22> */
.L_x_17869:
        /* <DEDUP_REMOVED lines=16> */
.L_x_17898:
[----:B------:R-:W-:Y:S05]  /*5dd0*/  BRA `(.L_x_17870) ;  /* 0x0000000000107947 */ /* 0x000fea0003800000 */
.L_x_17897:
[----:B------:R-:W-:-:S05]  /*5de0*/  IMAD.MOV.U32 R27, RZ, RZ, RZ ;  /* 0x000000ffff1b7224 */ /* 0x000fca00078e00ff */
[----:B------:R1:W-:Y:S01]  /*5df0*/  STG.E.64 desc[UR36][R8.64], R26 ;  /* 0x0000001a08007986 */ /* 0x0003e2000c101b24 */
[----:B------:R-:W-:Y:S05]  /*5e00*/  BRA `(.L_x_17870) ;  /* 0x0000000000047947 */ /* 0x000fea0003800000 */
.L_x_17896:
[----:B------:R0:W-:Y:S02]  /*5e10*/  STG.E desc[UR36][R8.64], R26 ;  /* 0x0000001a08007986 */ /* 0x0001e4000c101924 */
.L_x_17870:
        /* <DEDUP_REMOVED lines=23> */
.L_x_17902:
[----:B------:R0:W-:Y:S01]  /*5f90*/  STG.E.U8 desc[UR36][R8.64], R18 ;  /* 0x0000001208007986 */ /* 0x0001e2000c101124 */
[----:B------:R-:W-:Y:S05]  /*5fa0*/  BRA `(.L_x_17904) ;  /* 0x0000000c00487947 */ /* 0x000fea0003800000 */
.L_x_17901:
        /* <DEDUP_REMOVED lines=9> */
.L_x_17906:
[----:B------:R0:W-:Y:S01]  /*6040*/  STG.E desc[UR36][R8.64], R18 ;  /* 0x0000001208007986 */ /* 0x0001e2000c101924 */
[----:B------:R-:W-:Y:S05]  /*6050*/  BRA `(.L_x_17904) ;  /* 0x0000000c001c7947 */ /* 0x000fea0003800000 */
.L_x_17905:
[----:B------:R0:W-:Y:S01]  /*6060*/  STG.E.U16 desc[UR36][R8.64], R18 ;  /* 0x0000001208007986 */ /* 0x0001e2000c101524 */
[----:B------:R-:W-:Y:S05]  /*6070*/  BRA `(.L_x_17904) ;  /* 0x0000000c00147947 */ /* 0x000fea0003800000 */
.L_x_17900:
        /* <DEDUP_REMOVED lines=9> */
.L_x_17908:
[----:B------:R-:W0:Y:S02]  /*6110*/  I2F.S16 R0, R18 ;  /* 0x0000001200007306 */ /* 0x000e240000101400 */
[----:B0-----:R-:W-:-:S05]  /*6120*/  F2FP.F16.F32.PACK_AB R0, RZ, R0 ;  /* 0x00000000ff00723e */ /* 0x001fca00000000ff */
[----:B------:R0:W-:Y:S01]  /*6130*/  STG.E.U16 desc[UR36][R8.64], R0 ;  /* 0x0000000008007986 */ /* 0x0001e2000c101524 */
[----:B------:R-:W-:Y:S05]  /*6140*/  BRA `(.L_x_17904) ;  /* 0x0000000800e07947 */ /* 0x000fea0003800000 */
.L_x_17907:
        /* <DEDUP_REMOVED lines=10> */
.L_x_17910:
[----:B------:R-:W0:Y:S02]  /*61f0*/  I2F.S16 R18, R18 ;  /* 0x0000001200127306 */ /* 0x000e240000101400 */
[----:B0-----:R-:W-:-:S04]  /*6200*/  F2FP.F16.F32.PACK_AB R3, RZ, R18 ;  /* 0x00000012ff03723e */ /* 0x001fc800000000ff */
[----:B------:R-:W-:-:S05]  /*6210*/  PRMT R3, R3, 0x5410, RZ ;  /* 0x0000541003037816 */ /* 0x000fca00000000ff */
[----:B------:R0:W-:Y:S01]  /*6220*/  STG.E desc[UR36][R8.64], R3 ;  /* 0x0000000308007986 */ /* 0x0001e2000c101924 */
[----:B------:R-:W-:Y:S05]  /*6230*/  BRA `(.L_x_17904) ;  /* 0x0000000800a47947 */ /* 0x000fea0003800000 */
.L_x_17909:
[----:B------:R-:W0:Y:S02]  /*6240*/  I2F.F64.S16 R18, R18 ;  /* 0x0000001200127312 */ /* 0x000e240000101c00 */
[----:B0-----:R0:W-:Y:S01]  /*6250*/  STG.E.64 desc[UR36][R8.64], R18 ;  /* 0x0000001208007986 */ /* 0x0011e2000c101b24 */
[----:B------:R-:W-:Y:S05]  /*6260*/  BRA `(.L_x_17904) ;  /* 0x0000000800987947 */ /* 0x000fea0003800000 */
.L_x_17899:
        /* <DEDUP_REMOVED lines=10> */
.L_x_17913:
[----:B------:R-:W0:Y:S01]  /*6310*/  I2F.F64.S16 R4, R18 ;  /* 0x0000001200047312 */ /* 0x000e220000101c00 */
[----:B------:R-:W-:-:S05]  /*6320*/  CS2R R6, SRZ ;  /* 0x0000000000067805 */ /* 0x000fca000001ff00 */
[----:B0-----:R0:W-:Y:S01]  /*6330*/  STG.E.128 desc[UR36][R8.64], R4 ;  /* 0x0000000408007986 */ /* 0x0011e2000c101d24 */
[----:B------:R-:W-:Y:S05]  /*6340*/  BRA `(.L_x_17904) ;  /* 0x0000000800607947 */ /* 0x000fea0003800000 */
.L_x_17912:
        /* <DEDUP_REMOVED lines=21> */
.L_x_17917:
[----:B------:R-:W-:Y:S05]  /*64a0*/  BSYNC B0 ;  /* 0x0000000000007941 */ /* 0x000fea0003800000 */
.L_x_17916:
[----:B------:R-:W-:-:S05]  /*64b0*/  LOP3.LUT R5, R0, R5, RZ, 0xfc, !PT ;  /* 0x0000000500057212 */ /* 0x000fca00078efcff */
[----:B------:R0:W-:Y:S01]  /*64c0*/  STG.E.U8 desc[UR36][R8.64], R5 ;  /* 0x0000000508007986 */ /* 0x0001e2000c101124 */
[----:B------:R-:W-:Y:S05]  /*64d0*/  BRA `(.L_x_17904) ;  /* 0x0000000400fc7947 */ /* 0x000fea0003800000 */
.L_x_17915:
        /* <DEDUP_REMOVED lines=13> */
.L_x_17919:
[----:B------:R-:W-:Y:S01]  /*65b0*/  IMAD.MOV.U32 R0, RZ, RZ, 0x7f ;  /* 0x0000007fff007424 */ /* 0x000fe200078e00ff */
[----:B------:R-:W-:-:S04]  /*65c0*/  ISETP.GT.U32.AND P0, PT, R3, 0x7f800000, PT ;  /* 0x7f8000000300780c */ /* 0x000fc80003f04070 */
[----:B------:R-:W-:-:S09]  /*65d0*/  SEL R0, R0, 0x7c, P0 ;  /* 0x0000007c00007807 */ /* 0x000fd20000000000 */
.L_x_17920:
[----:B------:R-:W-:Y:S05]  /*65e0*/  BSYNC B0 ;  /* 0x0000000000007941 */ /* 0x000fea0003800000 */
.L_x_17918:
[----:B------:R-:W-:-:S04]  /*65f0*/  LOP3.LUT R3, R5, 0x80000000, RZ, 0xc0, !PT ;  /* 0x8000000005037812 */ /* 0x000fc800078ec0ff */
[----:B------:R-:W-:-:S04]  /*6600*/  SHF.R.U32.HI R3, RZ, 0x18, R3 ;  /* 0x00000018ff037819 */ /* 0x000fc80000011603 */
[----:B------:R-:W-:-:S05]  /*6610*/  LOP3.LUT R3, R0, R3, RZ, 0xfc, !PT ;  /* 0x0000000300037212 */ /* 0x000fca00078efcff */
[----:B------:R0:W-:Y:S01]  /*6620*/  STG.E.U8 desc[UR36][R8.64], R3 ;  /* 0x0000000308007986 */ /* 0x0001e2000c101124 */
[----:B------:R-:W-:Y:S05]  /*6630*/  BRA `(.L_x_17904) ;  /* 0x0000000400a47947 */ /* 0x000fea0003800000 */
.L_x_17914:
[----:B------:R-:W0:Y:S02]  /*6640*/  I2F.S16 R0, R18 ;  /* 0x0000001200007306 */ /* 0x000e240000101400 */
[----:B0-----:R-:W-:-:S05]  /*6650*/  F2FP.BF16.F32.PACK_AB R0, RZ, R0 ;  /* 0x00000000ff00723e */ /* 0x001fca00000010ff */
[----:B------:R0:W-:Y:S01]  /*6660*/  STG.E.U16 desc[UR36][R8.64], R0 ;  /* 0x0000000008007986 */ /* 0x0001e2000c101524 */
[----:B------:R-:W-:Y:S05]  /*6670*/  BRA `(.L_x_17904) ;  /* 0x0000000400947947 */ /* 0x000fea0003800000 */
.L_x_17911:
        /* <DEDUP_REMOVED lines=10> */
.L_x_17923:
        /* <DEDUP_REMOVED lines=17> */
.L_x_17926:
[----:B------:R-:W-:-:S04]  /*6830*/  LOP3.LUT R3, R5, 0x80000000, RZ, 0xc0, !PT ;  /* 0x8000000005037812 */ /* 0x000fc800078ec0ff */
[----:B------:R-:W-:-:S04]  /*6840*/  SHF.R.U32.HI R3, RZ, 0x18, R3 ;  /* 0x00000018ff037819 */ /* 0x000fc80000011603 */
[----:B------:R-:W-:-:S04]  /*6850*/  LOP3.LUT R0, R0, R3, RZ, 0xfc, !PT ;  /* 0x0000000300007212 */ /* 0x000fc800078efcff */
[----:B------:R-:W-:-:S07]  /*6860*/  PRMT R4, R0, 0x7610, R4 ;  /* 0x0000761000047816 */ /* 0x000fce0000000004 */
.L_x_17925:
[----:B------:R-:W-:Y:S05]  /*6870*/  BSYNC B0 ;  /* 0x0000000000007941 */ /* 0x000fea0003800000 */
.L_x_17924:
[----:B------:R3:W-:Y:S01]  /*6880*/  STG.E.U8 desc[UR36][R8.64], R4 ;  /* 0x0000000408007986 */ /* 0x0007e2000c101124 */
[----:B------:R-:W-:Y:S05]  /*6890*/  BRA `(.L_x_17904) ;  /* 0x00000004000c7947 */ /* 0x000fea0003800000 */
.L_x_17922:
        /* <DEDUP_REMOVED lines=17> */
.L_x_17929:
[----:B------:R-:W-:-:S04]  /*69b0*/  LOP3.LUT R3, R5, 0x80000000, RZ, 0xc0, !PT ;  /* 0x8000000005037812 */ /* 0x000fc800078ec0ff */
[----:B------:R-:W-:-:S04]  /*69c0*/  SHF.R.U32.HI R3, RZ, 0x18, R3 ;  /* 0x00000018ff037819 */ /* 0x000fc80000011603 */
[----:B------:R-:W-:-:S04]  /*69d0*/  LOP3.LUT R0, R0, R3, RZ, 0xfc, !PT ;  /* 0x0000000300007212 */ /* 0x000fc800078efcff */
[----:B------:R-:W-:-:S07]  /*69e0*/  PRMT R4, R0, 0x7610, R4 ;  /* 0x0000761000047816 */ /* 0x000fce0000000004 */
.L_x_17928:
[----:B------:R-:W-:Y:S05]  /*69f0*/  BSYNC B0 ;  /* 0x0000000000007941 */ /* 0x000fea0003800000 */
.L_x_17927:
[----:B------:R0:W-:Y:S01]  /*6a00*/  STG.E.U8 desc[UR36][R8.64], R4 ;  /* 0x0000000408007986 */ /* 0x0001e2000c101124 */
[----:B------:R-:W-:Y:S05]  /*6a10*/  BRA `(.L_x_17904) ;  /* 0x0000000000ac7947 */ /* 0x000fea0003800000 */
.L_x_17921:
        /* <DEDUP_REMOVED lines=22> */
.L_x_17903:
        /* <DEDUP_REMOVED lines=16> */
.L_x_17932:
[----:B------:R-:W-:Y:S05]  /*6c80*/  BRA `(.L_x_17904) ;  /* 0x0000000000107947 */ /* 0x000fea0003800000 */
.L_x_17931:
[----:B------:R-:W-:-:S05]  /*6c90*/  IMAD.MOV.U32 R19, RZ, RZ, RZ ;  /* 0x000000ffff137224 */ /* 0x000fca00078e00ff */
[----:B------:R2:W-:Y:S01]  /*6ca0*/  STG.E.64 desc[UR36][R8.64], R18 ;  /* 0x0000001208007986 */ /* 0x0005e2000c101b24 */
[----:B------:R-:W-:Y:S05]  /*6cb0*/  BRA `(.L_x_17904) ;  /* 0x0000000000047947 */ /* 0x000fea0003800000 */
.L_x_17930:
[----:B------:R0:W-:Y:S02]  /*6cc0*/  STG.E desc[UR36][R8.64], R18 ;  /* 0x0000001208007986 */ /* 0x0001e4000c101924 */
.L_x_17904:
[----:B------:R-:W-:-:S07]  /*6cd0*/  VIADD R17, R17, 0x80 ;  /* 0x0000008011117836 */ /* 0x000fce0000000000 */
.L_x_17864:
[----:B------:R-:W-:Y:S05]  /*6ce0*/  BSYNC B6 ;  /* 0x0000000000067941 */ /* 0x000fea0003800000 */
.L_x_17863:
        /* <DEDUP_REMOVED lines=21> */
.L_x_17936:
[----:B------:R-:W-:Y:S01]  /*6e40*/  STG.E.U8 desc[UR36][R2.64], R22 ;  /* 0x0000001602007986 */ /* 0x000fe2000c101124 */
[----:B------:R-:W-:Y:S05]  /*6e50*/  EXIT ;  /* 0x000000000000794d */ /* 0x000fea0003800000 */
.L_x_17935:
        /* <DEDUP_REMOVED lines=9> */
.L_x_17939:
[----:B------:R-:W-:Y:S01]  /*6ef0*/  STG.E desc[UR36][R2.64], R22 ;  /* 0x0000001602007986 */ /* 0x000fe2000c101924 */
[----:B------:R-:W-:Y:S05]  /*6f00*/  EXIT ;  /* 0x000000000000794d */ /* 0x000fea0003800000 */
.L_x_17938:
[----:B------:R-:W-:Y:S01]  /*6f10*/  STG.E.U16 desc[UR36][R2.64], R22 ;  /* 0x0000001602007986 */ /* 0x000fe2000c101524 */
[----:B------:R-:W-:Y:S05]  /*6f20*/  EXIT ;  /* 0x000000000000794d */ /* 0x000fea0003800000 */
.L_x_17934:
        /* <DEDUP_REMOVED lines=9> */
.L_x_17941:
[----:B------:R-:W0:Y:S02]  /*6fc0*/  I2F.S16 R0, R22 ;  /* 0x0000001600007306 */ /* 0x000e240000101400 */
[----:B0-----:R-:W-:-:S05]  /*6fd0*/  F2FP.F16.F32.PACK_AB R0, RZ, R0 ;  /* 0x00000000ff00723e */ /* 0x001fca00000000ff */
[----:B------:R-:W-:Y:S01]  /*6fe0*/  STG.E.U16 desc[UR36][R2.64], R0 ;  /* 0x0000000002007986 */ /* 0x000fe2000c101524 */
[----:B------:R-:W-:Y:S05]  /*6ff0*/  EXIT ;  /* 0x000000000000794d */ /* 0x000fea0003800000 */
.L_x_17940:
        /* <DEDUP_REMOVED lines=10> */
.L_x_17943:
[----:B------:R-:W0:Y:S02]  /*70a0*/  I2F.S16 R22, R22 ;  /* 0x0000001600167306 */ /* 0x000e240000101400 */
[----:B0-----:R-:W-:-:S04]  /*70b0*/  F2FP.F16.F32.PACK_AB R5, RZ, R22 ;  /* 0x00000016ff05723e */ /* 0x001fc800000000ff */
[----:B------:R-:W-:-:S05]  /*70c0*/  PRMT R5, R5, 0x5410, RZ ;  /* 0x0000541005057816 */ /* 0x000fca00000000ff */
[----:B------:R-:W-:Y:S01]  /*70d0*/  STG.E desc[UR36][R2.64], R5 ;  /* 0x0000000502007986 */ /* 0x000fe2000c101924 */
[----:B------:R-:W-:Y:S05]  /*70e0*/  EXIT ;  /* 0x000000000000794d */ /* 0x000fea0003800000 */
.L_x_17942:
[----:B------:R-:W0:Y:S02]  /*70f0*/  I2F.F64.S16 R22, R22 ;  /* 0x0000001600167312 */ /* 0x000e240000101c00 */
[----:B0-----:R-:W-:Y:S01]  /*7100*/  STG.E.64 desc[UR36][R2.64], R22 ;  /* 0x0000001602007986 */ /* 0x001fe2000c101b24 */
[----:B------:R-:W-:Y:S05]  /*7110*/  EXIT ;  /* 0x000000000000794d */ /* 0x000fea0003800000 */
.L_x_17933:
        /* <DEDUP_REMOVED lines=10> */
.L_x_17946:
[----:B------:R-:W0:Y:S01]  /*71c0*/  I2F.F64.S16 R4, R22 ;  /* 0x0000001600047312 */ /* 0x000e220000101c00 */
[----:B------:R-:W-:-:S05]  /*71d0*/  CS2R R6, SRZ ;  /* 0x0000000000067805 */ /* 0x000fca000001ff00 */
[----:B0-----:R-:W-:Y:S01]  /*71e0*/  STG.E.128 desc[UR36][R2.64], R4 ;  /* 0x0000000402007986 */ /* 0x001fe2000c101d24 */
[----:B------:R-:W-:Y:S05]  /*71f0*/  EXIT ;  /* 0x000000000000794d */ /* 0x000fea0003800000 */
.L_x_17945:
        /* <DEDUP_REMOVED lines=21> */
.L_x_17950:
[----:B------:R-:W-:Y:S05]  /*7350*/  BSYNC B0 ;  /* 0x0000000000007941 */ /* 0x000fea0003800000 */
.L_x_17949:
[----:B------:R-:W-:-:S05]  /*7360*/  LOP3.LUT R5, R0, R5, RZ, 0xfc, !PT ;  /* 0x0000000500057212 */ /* 0x000fca00078efcff */
[----:B------:R-:W-:Y:S01]  /*7370*/  STG.E.U8 desc[UR36][R2.64], R5 ;  /* 0x0000000502007986 */ /* 0x000fe2000c101124 */
[----:B------:R-:W-:Y:S05]  /*7380*/  EXIT ;  /* 0x000000000000794d */ /* 0x000fea0003800000 */
.L_x_17948:
        /* <DEDUP_REMOVED lines=13> */
.L_x_17952:
[----:B------:R-:W-:Y:S01]  /*7460*/  IMAD.MOV.U32 R0, RZ, RZ, 0x7f ;  /* 0x0000007fff007424 */ /* 0x000fe200078e00ff */
[----:B------:R-:W-:-:S04]  /*7470*/  ISETP.GT.U32.AND P0, PT, R4, 0x7f800000, PT ;  /* 0x7f8000000400780c */ /* 0x000fc80003f04070 */
[----:B------:R-:W-:-:S09]  /*7480*/  SEL R0, R0, 0x7c, P0 ;  /* 0x0000007c00007807 */ /* 0x000fd20000000000 */
.L_x_17953:
[----:B------:R-:W-:Y:S05]  /*7490*/  BSYNC B0 ;  /* 0x0000000000007941 */ /* 0x000fea0003800000 */
.L_x_17951:
[----:B------:R-:W-:-:S04]  /*74a0*/  LOP3.LUT R4, R5, 0x80000000, RZ, 0xc0, !PT ;  /* 0x8000000005047812 */ /* 0x000fc800078ec0ff */
[----:B------:R-:W-:-:S04]  /*74b0*/  SHF.R.U32.HI R5, RZ, 0x18, R4 ;  /* 0x00000018ff057819 */ /* 0x000fc80000011604 */
[----:B------:R-:W-:-:S05]  /*74c0*/  LOP3.LUT R5, R0, R5, RZ, 0xfc, !PT ;  /* 0x0000000500057212 */ /* 0x000fca00078efcff */
[----:B------:R-:W-:Y:S01]  /*74d0*/  STG.E.U8 desc[UR36][R2.64], R5 ;  /* 0x0000000502007986 */ /* 0x000fe2000c101124 */
[----:B------:R-:W-:Y:S05]  /*74e0*/  EXIT ;  /* 0x000000000000794d */ /* 0x000fea0003800000 */
.L_x_17947:
[----:B------:R-:W0:Y:S02]  /*74f0*/  I2F.S16 R0, R22 ;  /* 0x0000001600007306 */ /* 0x000e240000101400 */
[----:B0-----:R-:W-:-:S05]  /*7500*/  F2FP.BF16.F32.PACK_AB R0, RZ, R0 ;  /* 0x00000000ff00723e */ /* 0x001fca00000010ff */
[----:B------:R-:W-:Y:S01]  /*7510*/  STG.E.U16 desc[UR36][R2.64], R0 ;  /* 0x0000000002007986 */ /* 0x000fe2000c101524 */
[----:B------:R-:W-:Y:S05]  /*7520*/  EXIT ;  /* 0x000000000000794d */ /* 0x000fea0003800000 */
.L_x_17944:
        /* <DEDUP_REMOVED lines=10> */
.L_x_17956:
        /* <DEDUP_REMOVED lines=17> */
.L_x_17959:
[----:B------:R-:W-:-:S04]  /*76e0*/  LOP3.LUT R0, R7, 0x80000000, RZ, 0xc0, !PT ;  /* 0x8000000007007812 */ /* 0x000fc800078ec0ff */
[----:B------:R-:W-:-:S04]  /*76f0*/  SHF.R.U32.HI R5, RZ, 0x18, R0 ;  /* 0x00000018ff057819 */ /* 0x000fc80000011600 */
[----:B------:R-:W-:-:S04]  /*7700*/  LOP3.LUT R4, R4, R5, RZ, 0xfc, !PT ;  /* 0x0000000504047212 */ /* 0x000fc800078efcff */
[----:B------:R-:W-:-:S07]  /*7710*/  PRMT R0, R4, 0x7610, R0 ;  /* 0x0000761004007816 */ /* 0x000fce0000000000 */
.L_x_17958:
[----:B------:R-:W-:Y:S05]  /*7720*/  BSYNC B0 ;  /* 0x0000000000007941 */ /* 0x000fea0003800000 */
.L_x_17957:
[----:B------:R-:W-:Y:S01]  /*7730*/  STG.E.U8 desc[UR36][R2.64], R0 ;  /* 0x0000000002007986 */ /* 0x000fe2000c101124 */
[----:B------:R-:W-:Y:S05]  /*7740*/  EXIT ;  /* 0x000000000000794d */ /* 0x000fea0003800000 */
.L_x_17955:
        /* <DEDUP_REMOVED lines=17> */
.L_x_17962:
[----:B------:R-:W-:-:S04]  /*7860*/  LOP3.LUT R0, R7, 0x80000000, RZ, 0xc0, !PT ;  /* 0x8000000007007812 */ /* 0x000fc800078ec0ff */
[----:B------:R-:W-:-:S04]  /*7870*/  SHF.R.U32.HI R5, RZ, 0x18, R0 ;  /* 0x00000018ff057819 */ /* 0x000fc80000011600 */
[----:B------:R-:W-:-:S04]  /*7880*/  LOP3.LUT R4, R4, R5, RZ, 0xfc, !PT ;  /* 0x0000000504047212 */ /* 0x000fc800078efcff */
[----:B------:R-:W-:-:S07]  /*7890*/  PRMT R0, R4, 0x7610, R0 ;  /* 0x0000761004007816 */ /* 0x000fce0000000000 */
.L_x_17961:
[----:B------:R-:W-:Y:S05]  /*78a0*/  BSYNC B0 ;  /* 0x0000000000007941 */ /* 0x000fea0003800000 */
.L_x_17960:
[----:B------:R-:W-:Y:S01]  /*78b0*/  STG.E.U8 desc[UR36][R2.64], R0 ;  /* 0x0000000002007986 */ /* 0x000fe2000c101124 */
[----:B------:R-:W-:Y:S05]  /*78c0*/  EXIT ;  /* 0x000000000000794d */ /* 0x000fea0003800000 */
.L_x_17954:
        /* <DEDUP_REMOVED lines=22> */
.L_x_17937:
        /* <DEDUP_REMOVED lines=16> */
.L_x_17965:
[----:B------:R-:W-:Y:S05]  /*7b30*/  EXIT ;  /* 0x000000000000794d */ /* 0x000fea0003800000 */
.L_x_17964:
[----:B------:R-:W-:-:S05]  /*7b40*/  IMAD.MOV.U32 R23, RZ, RZ, RZ ;  /* 0x000000ffff177224 */ /* 0x000fca00078e00ff */
[----:B------:R-:W-:Y:S01]  /*7b50*/  STG.E.64 desc[UR36][R2.64], R22 ;  /* 0x0000001602007986 */ /* 0x000fe2000c101b24 */
[----:B------:R-:W-:Y:S05]  /*7b60*/  EXIT ;  /* 0x000000000000794d */ /* 0x000fea0003800000 */
.L_x_17963:
[----:B------:R-:W-:Y:S01]  /*7b70*/  STG.E desc[UR36][R2.64], R22 ;  /* 0x0000001602007986 */ /* 0x000fe2000c101924 */
[----:B------:R-:W-:Y:S05]  /*7b80*/  EXIT ;  /* 0x000000000000794d */ /* 0x000fea0003800000 */
.L_x_17966:
        /* <DEDUP_REMOVED lines=15> */
.L_x_26289:


//--------------------- .text._ZN2at6native18elementwise_kernelILi128ELi4EZNS0_22gpu_kernel_impl_nocastINS0_13AUnaryFunctorIbbbNS0_17BitwiseAndFunctorIbEEEEEEvRNS_18TensorIteratorBaseERKT_EUliE_EEviT1_ --------------------------
	.section	.text._ZN2at6native18elementwise_kernelILi128ELi4EZNS0_22gpu_kernel_impl_nocastINS0_13AUnaryFunctorIbbbNS0_17BitwiseAndFunctorIbEEEEEEvRNS_18TensorIteratorBaseERKT_EUliE_EEviT1_,"ax",@progbits
	.align	128
        .global         _ZN2at6native18elementwise_kernelILi128ELi4EZNS0_22gpu_kernel_impl_nocastINS0_13AUnaryFunctorIbbbNS0_17BitwiseAndFunctorIbEEEEEEvRNS_18TensorIteratorBaseERKT_EUliE_EEviT1_
        .type           _ZN2at6native18elementwise_kernelILi128ELi4EZNS0_22gpu_kernel_impl_nocastINS0_13AUnaryFunctorIbbbNS0_17BitwiseAndFunctorIbEEEEEEvRNS_18TensorIteratorBaseERKT_EUliE_EEviT1_,@function
        .size           _ZN2at6native18elementwise_kernelILi128ELi4EZNS0_22gpu_kernel_impl_nocastINS0_13AUnaryFunctorIbbbNS0_17BitwiseAndFunctorIbEEEEEEvRNS_18TensorIteratorBaseERKT_EUliE_EEviT1_,(.L_x_26290 - _ZN2at6native18elementwise_kernelILi128ELi4EZNS0_22gpu_kernel_impl_nocastINS0_13AUnaryFunctorIbbbNS0_17BitwiseAndFunctorIbEEEEEEvRNS_18TensorIteratorBaseERKT_EUliE_EEviT1_)
        .other          _ZN2at6native18elementwise_kernelILi128ELi4EZNS0_22gpu_kernel_impl_nocastINS0_13AUnaryFunctorIbbbNS0_17BitwiseAndFunctorIbEEEEEEvRNS_18TensorIteratorBaseERKT_EUliE_EEviT1_,@"STO_CUDA_ENTRY STV_DEFAULT"
_ZN2at6native18elementwise_kernelILi128ELi4EZNS0_22gpu_kernel_impl_nocastINS0_13AUnaryFunctorIbbbNS0_17BitwiseAndFunctorIbEEEEEEvRNS_18TensorIteratorBaseERKT_EUliE_EEviT1_:
.text._ZN2at6native18elementwise_kernelILi128ELi4EZNS0_22gpu_kernel_impl_nocastINS0_13AUnaryFunctorIbbbNS0_17BitwiseAndFunctorIbEEEEEEvRNS_18TensorIteratorBaseERKT_EUliE_EEviT1_:
        /* <DEDUP_REMOVED lines=312> */
.L_x_17969:
[----:B------:R-:W-:Y:S02]  /*1380*/  ULDC.64 UR8, c[0x0][0x418] ;  /* 0x0001060000087ab9 */ /* 0x000fe40000000a00 */
[----:B------:R-:W-:-:S04]  /*1390*/  IADD3 R4, P0, R2, UR8, RZ ;  /* 0x0000000802047c10 */ /* 0x000fc8000ff1e0ff */
[----:B------:R-:W-:Y:S01]  /*13a0*/  IADD3.X R5, RZ, UR9, RZ, P0, !PT ;  /* 0x00000009ff057c10 */ /* 0x000fe200087fe4ff */
[----:B------:R-:W-:-:S04]  /*13b0*/  ULDC.64 UR8, c[0x0][0x410] ;  /* 0x0001040000087ab9 */ /* 0x000fc80000000a00 */
[----:B------:R-:W2:Y:S01]  /*13c0*/  LDG.E.U8 R4, desc[UR4][R4.64] ;  /* 0x0000000404047981 */ /* 0x000ea2000c1e1100 */
[----:B------:R-:W-:Y:S02]  /*13d0*/  ISETP.NE.AND P0, PT, RZ, UR7, PT ;  /* 0x00000007ff007c0c */ /* 0x000fe4000bf05270 */
[----:B------:R-:W-:Y:S02]  /*13e0*/  IADD3 R2, P1, R3, UR8, RZ ;  /* 0x0000000803027c10 */ /* 0x000fe4000ff3e0ff */
[----:B------:R-:W-:-:S03]  /*13f0*/  IADD3 R0, R0, 0x80, RZ ;  /* 0x0000008000007810 */ /* 0x000fc60007ffe0ff */
[----:B------:R-:W-:Y:S01]  /*1400*/  IMAD.X R3, RZ, RZ, UR9, P1 ;  /* 0x00000009ff037e24 */ /* 0x000fe200088e06ff */
[----:B--2---:R-:W-:-:S04]  /*1410*/  ISETP.NE.AND P0, PT, R4, RZ, P0 ;  /* 0x000000ff0400720c */ /* 0x004fc80000705270 */
[----:B------:R-:W-:-:S05]  /*1420*/  SEL R7, RZ, 0x1, !P0 ;  /* 0x00000001ff077807 */ /* 0x000fca0004000000 */
[----:B------:R0:W-:Y:S04]  /*1430*/  STG.E.U8 desc[UR4][R2.64], R7 ;  /* 0x0000000702007986 */ /* 0x0001e8000c101104 */
.L_x_17968:
[----:B------:R-:W-:Y:S05]  /*1440*/  BSYNC B0 ;  /* 0x0000000000007941 */ /* 0x000fea0003800000 */
.L_x_17967:
        /* <DEDUP_REMOVED lines=305> */
.L_x_17972:
        /* <DEDUP_REMOVED lines=316> */
.L_x_17973:
[----:B------:R-:W-:Y:S02]  /*3b20*/  ULDC.64 UR8, c[0x0][0x418] ;  /* 0x0001060000087ab9 */ /* 0x000fe40000000a00 */
[----:B------:R-:W-:-:S04]  /*3b30*/  IADD3 R4, P0, R2, UR8, RZ ;  /* 0x0000000802047c10 */ /* 0x000fc8000ff1e0ff */
[----:B------:R-:W-:Y:S01]  /*3b40*/  IADD3.X R5, RZ, UR9, RZ, P0, !PT ;  /* 0x00000009ff057c10 */ /* 0x000fe200087fe4ff */
[----:B------:R-:W-:-:S04]  /*3b50*/  ULDC.64 UR8, c[0x0][0x410] ;  /* 0x0001040000087ab9 */ /* 0x000fc80000000a00 */
[----:B------:R-:W2:Y:S01]  /*3b60*/  LDG.E.U8 R4, desc[UR4][R4.64] ;  /* 0x0000000404047981 */ /* 0x000ea2000c1e1100 */
[----:B------:R-:W-:Y:S02]  /*3b70*/  ISETP.NE.AND P0, PT, RZ, UR7, PT ;  /* 0x00000007ff007c0c */ /* 0x000fe4000bf05270 */
[----:B------:R-:W-:Y:S02]  /*3b80*/  IADD3 R2, P1, R3, UR8, RZ ;  /* 0x0000000803027c10 */ /* 0x000fe4000ff3e0ff */
[----:B------:R-:W-:Y:S02]  /*3b90*/  IADD3 R0, R0, 0x80, RZ ;  /* 0x0000008000007810 */ /* 0x000fe40007ffe0ff */
[----:B------:R-:W-:Y:S02]  /*3ba0*/  IADD3.X R3, RZ, UR9, RZ, P1, !PT ;  /* 0x00000009ff037c10 */ /* 0x000fe40008ffe4ff */
[----:B--2---:R-:W-:-:S04]  /*3bb0*/  ISETP.NE.AND P0, PT, R4, RZ, P0 ;  /* 0x000000ff0400720c */ /* 0x004fc80000705270 */
[----:B------:R-:W-:-:S05]  /*3bc0*/  SEL R7, RZ, 0x1, !P0 ;  /* 0x00000001ff077807 */ /* 0x000fca0004000000 */
[----:B------:R2:W-:Y:S04]  /*3bd0*/  STG.E.U8 desc[UR4][R2.64], R7 ;  /* 0x0000000702007986 */ /* 0x0005e8000c101104 */
.L_x_17971:
[----:B------:R-:W-:Y:S05]  /*3be0*/  BSYNC B0 ;  /* 0x0000000000007941 */ /* 0x000fea0003800000 */
.L_x_17970:
        /* <DEDUP_REMOVED lines=304> */
.L_x_17974:
[----:B------:R-:W-:Y:S02]  /*4ef0*/  ULDC.64 UR8, c[0x0][0x418] ;  /* 0x0001060000087ab9 */ /* 0x000fe40000000a00 */
[----:B------:R-:W-:-:S04]  /*4f00*/  IADD3 R4, P0, R2, UR8, RZ ;  /* 0x0000000802047c10 */ /* 0x000fc8000ff1e0ff */
[----:B------:R-:W-:Y:S01]  /*4f10*/  IADD3.X R5, RZ, UR9, RZ, P0, !PT ;  /* 0x00000009ff057c10 */ /* 0x000fe200087fe4ff */
[----:B------:R-:W-:-:S04]  /*4f20*/  ULDC.64 UR8, c[0x0][0x410] ;  /* 0x0001040000087ab9 */ /* 0x000fc80000000a00 */
[----:B------:R-:W2:Y:S01]  /*4f30*/  LDG.E.U8 R4, desc[UR4][R4.64] ;  /* 0x0000000404047981 */ /* 0x000ea2000c1e1100 */
[----:B------:R-:W-:Y:S02]  /*4f40*/  ISETP.NE.AND P0, PT, RZ, UR7, PT ;  /* 0x00000007ff007c0c */ /* 0x000fe4000bf05270 */
[----:B------:R-:W-:-:S04]  /*4f50*/  IADD3 R2, P1, R3, UR8, RZ ;  /* 0x0000000803027c10 */ /* 0x000fc8000ff3e0ff */
[----:B------:R-:W-:Y:S02]  /*4f60*/  IADD3.X R3, RZ, UR9, RZ, P1, !PT ;  /* 0x00000009ff037c10 */ /* 0x000fe40008ffe4ff */
[----:B--2---:R-:W-:-:S04]  /*4f70*/  ISETP.NE.AND P0, PT, R4, RZ, P0 ;  /* 0x000000ff0400720c */ /* 0x004fc80000705270 */
[----:B------:R-:W-:-:S05]  /*4f80*/  SEL R7, RZ, 0x1, !P0 ;  /* 0x00000001ff077807 */ /* 0x000fca0004000000 */
[----:B------:R-:W-:Y:S01]  /*4f90*/  STG.E.U8 desc[UR4][R2.64], R7 ;  /* 0x0000000702007986 */ /* 0x000fe2000c101104 */
[----:B------:R-:W-:Y:S05]  /*4fa0*/  EXIT ;  /* 0x000000000000794d */ /* 0x000fea0003800000 */
.L_x_17975:
        /* <DEDUP_REMOVED lines=13> */
.L_x_26290:


//--------------------- .text._ZN2at6native27unrolled_elementwise_kernelINS0_13AUnaryFunctorIbbbNS0_17BitwiseAndFunctorIbEEEESt5arrayIPcLm2EELi4E23TrivialOffsetCalculatorILi1EjESA_NS0_6memory15LoadWithoutCastENSB_16StoreWithoutCastEEEviT_T0_T2_T3_T4_T5_ --------------------------
	.section	.text._ZN2at6native27unrolled_elementwise_kernelINS0_13AUnaryFunctorIbbbNS0_17BitwiseAndFunctorIbEEEESt5arrayIPcLm2EELi4E23TrivialOffsetCalculatorILi1EjESA_NS0_6memory15LoadWithoutCastENSB_16StoreWithoutCastEEEviT_T0_T2_T3_T4_T5_,"ax",@progbits
	.align	128
        .global         _ZN2at6native27unrolled_elementwise_kernelINS0_13AUnaryFunctorIbbbNS0_17BitwiseAndFunctorIbEEEESt5arrayIPcLm2EELi4E23TrivialOffsetCalculatorILi1EjESA_NS0_6memory15LoadWithoutCastENSB_16StoreWithoutCastEEEviT_T0_T2_T3_T4_T5_
        .type           _ZN2at6native27unrolled_elementwise_kernelINS0_13AUnaryFunctorIbbbNS0_17BitwiseAndFunctorIbEEEESt5arrayIPcLm2EELi4E23TrivialOffsetCalculatorILi1EjESA_NS0_6memory15LoadWithoutCastENSB_16StoreWithoutCastEEEviT_T0_T2_T3_T4_T5_,@function
        .size           _ZN2at6native27unrolled_elementwise_kernelINS0_13AUnaryFunctorIbbbNS0_17BitwiseAndFunctorIbEEEESt5arrayIPcLm2EELi4E23TrivialOffsetCalculatorILi1EjESA_NS0_6memory15LoadWithoutCastENSB_16StoreWithoutCastEEEviT_T0_T2_T3_T4_T5_,(.L_x_26291 - _ZN2at6native27unrolled_elementwise_kernelINS0_13AUnaryFunctorIbbbNS0_17BitwiseAndFunctorIbEEEESt5arrayIPcLm2EELi4E23TrivialOffsetCalculatorILi1EjESA_NS0_6memory15LoadWithoutCastENSB_16StoreWithoutCastEEEviT_T0_T2_T3_T4_T5_)
        .other          _ZN2at6native27unrolled_elementwise_kernelINS0_13AUnaryFunctorIbbbNS0_17BitwiseAndFunctorIbEEEESt5arrayIPcLm2EELi4E23TrivialOffsetCalculatorILi1EjESA_NS0_6memory15LoadWithoutCastENSB_16StoreWithoutCastEEEviT_T0_T2_T3_T4_T5_,@"STO_CUDA_ENTRY STV_DEFAULT"
_ZN2at6native27unrolled_elementwise_kernelINS0_13AUnaryFunctorIbbbNS0_17BitwiseAndFunctorIbEEEESt5arrayIPcLm2EELi4E23TrivialOffsetCalculatorILi1EjESA_NS0_6memory15LoadWithoutCastENSB_16StoreWithoutCastEEEviT_T0_T2_T3_T4_T5_:
.text._ZN2at6native27unrolled_elementwise_kernelINS0_13AUnaryFunctorIbbbNS0_17BitwiseAndFunctorIbEEEESt5arrayIPcLm2EELi4E23TrivialOffsetCalculatorILi1EjESA_NS0_6memory15LoadWithoutCastENSB_16StoreWithoutCastEEEviT_T0_T2_T3_T4_T5_:
        /* <DEDUP_REMOVED lines=20> */
[----:B------:R-:W3:Y:S01]  /*0140*/  @!P4 LDC.64 R8, c[0x0][0x220] ;  /* 0x00008800ff08cb82 */ /* 0x000ee20000000a00 */
[----:B------:R-:W-:Y:S02]  /*0150*/  @!P4 IMAD R15, R0, 0x200, R17 ;  /* 0x00000200000fc824 */ /* 0x000fe400078e0211 */
[----:B------:R-:W-:Y:S01]  /*0160*/  @!P4 VIADD R17, R17, 0x80 ;  /* 0x000000801111c836 */ /* 0x000fe20000000000 */
[----:B-1----:R-:W-:-:S04]  /*0170*/  @!P3 IADD3 R12, P5, R13, R6, RZ ;  /* 0x000000060d0cb210 */ /* 0x002fc80007fbe0ff */
[----:B------:R-:W-:Y:S01]  /*0180*/  ISETP.GE.AND P0, PT, R17, R2, PT ;  /* 0x000000021100720c */ /* 0x000fe20003f06270 */
[----:B------:R-:W-:-:S05]  /*0190*/  @!P3 IMAD.X R13, RZ, RZ, R7, P5 ;  /* 0x000000ffff0db224 */ /* 0x000fca00028e0607 */
[----:B------:R-:W4:Y:S07]  /*01a0*/  @!P3 LDG.E.U8 R12, desc[UR4][R12.64] ;  /* 0x000000040c0cb981 */ /* 0x000f2e000c1e1100 */
[----:B------:R-:W1:Y:S01]  /*01b0*/  @!P0 LDC.64 R4, c[0x0][0x220] ;  /* 0x00008800ff048b82 */ /* 0x000e620000000a00 */
[----:B---3--:R-:W-:-:S05]  /*01c0*/  @!P4 IADD3 R14, P6, R15, R8, RZ ;  /* 0x000000080f0ec210 */ /* 0x008fca0007fde0ff */
[----:B------:R-:W-:-:S05]  /*01d0*/  @!P4 IMAD.X R15, RZ, RZ, R9, P6 ;  /* 0x000000ffff0fc224 */ /* 0x000fca00030e0609 */
[----:B------:R-:W3:Y:S01]  /*01e0*/  @!P4 LDG.E.U8 R14, desc[UR4][R14.64] ;  /* 0x000000040e0ec981 */ /* 0x000ee2000c1e1100 */
[----:B------:R-:W-:-:S05]  /*01f0*/  @!P0 IMAD R9, R0, 0x200, R17 ;  /* 0x0000020000098824 */ /* 0x000fca00078e0211 */
[----:B-1----:R-:W-:-:S05]  /*0200*/  @!P0 IADD3 R8, P1, R9, R4, RZ ;  /* 0x0000000409088210 */ /* 0x002fca0007f3e0ff */
[----:B------:R-:W-:Y:S02]  /*0210*/  @!P0 IMAD.X R9, RZ, RZ, R5, P1 ;  /* 0x000000ffff098224 */ /* 0x000fe400008e0605 */
[----:B------:R-:W1:Y:S04]  /*0220*/  @!P2 LDC.64 R4, c[0x0][0x218] ;  /* 0x00008600ff04ab82 */ /* 0x000e680000000a00 */
[----:B------:R5:W3:Y:S01]  /*0230*/  @!P0 LDG.E.U8 R9, desc[UR4][R8.64] ;  /* 0x0000000408098981 */ /* 0x000ae2000c1e1100 */
[--C-:B------:R-:W-:Y:S01]  /*0240*/  IMAD.MOV.U32 R7, RZ, RZ, R3.reuse ;  /* 0x000000ffff077224 */ /* 0x100fe200078e0003 */
[----:B------:R-:W-:Y:S01]  /*0250*/  ULDC.U8 UR6, c[0x0][0x215] ;  /* 0x0000854000067ab9 */ /* 0x000fe20000000000 */
[----:B0-----:R-:W-:Y:S01]  /*0260*/  @!P2 IMAD R11, R0, 0x200, R3 ;  /* 0x00000200000ba824 */ /* 0x001fe200078e0203 */
[----:B------:R-:W-:-:S02]  /*0270*/  PRMT R6, RZ, 0x7610, R6 ;  /* 0x00007610ff067816 */ /* 0x000fc40000000006 */
[----:B-----5:R-:W-:Y:S01]  /*0280*/  PRMT R8, RZ, 0x7610, R8 ;  /* 0x00007610ff087816 */ /* 0x020fe20000000008 */
[----:B------:R-:W-:Y:S01]  /*0290*/  @!P2 IMAD.MOV.U32 R7, RZ, RZ, R16 ;  /* 0x000000ffff07a224 */ /* 0x000fe200078e0010 */
[----:B------:R-:W-:Y:S01]  /*02a0*/  BSSY B0, `(.L_x_17976) ;  /* 0x0000026000007945 */ /* 0x000fe20003800000 */
[----:B--2---:R-:W-:Y:S02]  /*02b0*/  @!P2 ISETP.NE.AND P1, PT, R10, RZ, PT ;  /* 0x000000ff0a00a20c */ /* 0x004fe40003f25270 */
[----:B------:R-:W-:Y:S02]  /*02c0*/  PRMT R10, RZ, 0x7610, R10 ;  /* 0x00007610ff0a7816 */ /* 0x000fe4000000000a */
[----:B------:R-:W-:-:S04]  /*02d0*/  @!P2 SEL R10, RZ, 0x1, !P1 ;  /* 0x00000001ff0aa807 */ /* 0x000fc80004800000 */
[----:B------:R-:W-:Y:S02]  /*02e0*/  PRMT R10, R10, 0x9910, RZ ;  /* 0x000099100a0a7816 */ /* 0x000fe400000000ff */
[----:B------:R-:W-:-:S03]  /*02f0*/  ISETP.NE.AND P1, PT, RZ, UR6, PT ;  /* 0x00000006ff007c0c */ /* 0x000fc6000bf25270 */
[----:B------:R-:W-:Y:S01]  /*0300*/  IMAD.MOV.U32 R3, RZ, RZ, R10 ;  /* 0x000000ffff037224 */ /* 0x000fe200078e000a */
[----:B----4-:R-:W-:-:S04]  /*0310*/  @!P3 ISETP.NE.AND P5, PT, R12, RZ, PT ;  /* 0x000000ff0c00b20c */ /* 0x010fc80003fa5270 */
[----:B------:R-:W-:Y:S02]  /*0320*/  @!P3 SEL R6, RZ, 0x1, !P5 ;  /* 0x00000001ff06b807 */ /* 0x000fe40006800000 */
[----:B-1----:R-:W-:Y:S02]  /*0330*/  @!P2 IADD3 R4, P3, R11, R4, RZ ;  /* 0x000000040b04a210 */ /* 0x002fe40007f7e0ff */
[----:B---3--:R-:W-:-:S04]  /*0340*/  @!P4 ISETP.NE.AND P6, PT, R14, RZ, PT ;  /* 0x000000ff0e00c20c */ /* 0x008fc80003fc5270 */
[----:B------:R-:W-:Y:S02]  /*0350*/  @!P4 SEL R8, RZ, 0x1, !P6 ;  /* 0x00000001ff08c807 */ /* 0x000fe40007000000 */
[----:B------:R-:W-:Y:S01]  /*0360*/  ISETP.NE.AND P4, PT, R3, RZ, P1 ;  /* 0x000000ff0300720c */ /* 0x000fe20000f85270 */
[----:B------:R-:W-:-:S03]  /*0370*/  @!P2 IMAD.X R5, RZ, RZ, R5, P3 ;  /* 0x000000ffff05a224 */ /* 0x000fc600018e0605 */
[----:B------:R-:W-:-:S05]  /*0380*/  @!P2 SEL R3, RZ, 0x1, !P4 ;  /* 0x00000001ff03a807 */ /* 0x000fca0006000000 */
[----:B------:R0:W-:Y:S01]  /*0390*/  @!P2 STG.E.U8 desc[UR4][R4.64], R3 ;  /* 0x000000030400a986 */ /* 0x0001e2000c101104 */
[----:B------:R-:W-:Y:S02]  /*03a0*/  ISETP.GE.AND P3, PT, R7, R2, PT ;  /* 0x000000020700720c */ /* 0x000fe40003f66270 */
[----:B------:R-:W-:Y:S02]  /*03b0*/  PRMT R6, R6, 0x9910, RZ ;  /* 0x0000991006067816 */ /* 0x000fe400000000ff */
[----:B------:R-:W-:Y:S02]  /*03c0*/  PRMT R8, R8, 0x9910, RZ ;  /* 0x0000991008087816 */ /* 0x000fe400000000ff */
[----:B------:R-:W-:Y:S02]  /*03d0*/  ISETP.NE.AND P0, PT, R9, RZ, !P0 ;  /* 0x000000ff0900720c */ /* 0x000fe40004705270 */
[----:B------:R-:W-:Y:S02]  /*03e0*/  ISETP.NE.AND P4, PT, R6, RZ, P1 ;  /* 0x000000ff0600720c */ /* 0x000fe40000f85270 */
[----:B------:R-:W-:-:S02]  /*03f0*/  ISETP.NE.AND P1, PT, R8, RZ, P1 ;  /* 0x000000ff0800720c */ /* 0x000fc40000f25270 */
[----:B------:R-:W-:Y:S02]  /*0400*/  ISETP.NE.AND P0, PT, RZ, UR6, P0 ;  /* 0x00000006ff007c0c */ /* 0x000fe40008705270 */
        /* <DEDUP_REMOVED lines=15> */
.L_x_17977:
[----:B------:R-:W-:Y:S05]  /*0500*/  BSYNC B0 ;  /* 0x0000000000007941 */ /* 0x000fea0003800000 */
.L_x_17976:
[----:B------:R-:W-:-:S13]  /*0510*/  ISETP.GE.AND P1, PT, R7, R2, PT ;  /* 0x000000020700720c */ /* 0x000fda0003f26270 */
[----:B------:R-:W-:Y:S05]  /*0520*/  @P1 EXIT ;  /* 0x000000000000194d */ /* 0x000fea0003800000 */
[----:B------:R-:W-:Y:S01]  /*0530*/  IMAD R0, R0, 0x200, R7 ;  /* 0x0000020000007824 */ /* 0x000fe200078e0207 */
[----:B------:R-:W-:Y:S01]  /*0540*/  ULDC.64 UR6, c[0x0][0x218] ;  /* 0x0000860000067ab9 */ /* 0x000fe20000000a00 */
[----:B0-----:R-:W-:-:S03]  /*0550*/  SEL R5, RZ, 0x1, !P0 ;  /* 0x00000001ff057807 */ /* 0x001fc60004000000 */
[----:B------:R-:W-:-:S05]  /*0560*/  IADD3 R2, P1, R0, UR6, RZ ;  /* 0x0000000600027c10 */ /* 0x000fca000ff3e0ff */
[----:B------:R-:W-:-:S05]  /*0570*/  IMAD.X R3, RZ, RZ, UR7, P1 ;  /* 0x00000007ff037e24 */ /* 0x000fca00088e06ff */
[----:B------:R-:W-:Y:S01]  /*0580*/  STG.E.U8 desc[UR4][R2.64], R5 ;  /* 0x0000000502007986 */ /* 0x000fe2000c101104 */
[----:B------:R-:W-:Y:S05]  /*0590*/  EXIT ;  /* 0x000000000000794d */ /* 0x000fea0003800000 */
.L_x_17978:
        /* <DEDUP_REMOVED lines=14> */
.L_x_26291:


//--------------------- .text._ZN2at6native29vectorized_elementwise_kernelILi2ENS0_13AUnaryFunctorIbbbNS0_17BitwiseAndFunctorIbEEEESt5arrayIPcLm2EEEEviT0_T1_ --------------------------
	.section	.text._ZN2at6native29vectorized_elementwise_kernelILi2ENS0_13AUnaryFunctorIbbbNS0_17BitwiseAndFunctorIbEEEESt5arrayIPcLm2EEEEviT0_T1_,"ax",@progbits
	.align	128
        .global         _ZN2at6native29vectorized_elementwise_kernelILi2ENS0_13AUnaryFunctorIbbbNS0_17BitwiseAndFunctorIbEEEESt5arrayIPcLm2EEEEviT0_T1_
        .type           _ZN2at6native29vectorized_elementwise_kernelILi2ENS0_13AUnaryFunctorIbbbNS0_17BitwiseAndFunctorIbEEEESt5arrayIPcLm2EEEEviT0_T1_,@function
        .size           _ZN2at6native29vectorized_elementwise_kernelILi2ENS0_13AUnaryFunctorIbbbNS0_17BitwiseAndFunctorIbEEEESt5arrayIPcLm2EEEEviT0_T1_,(.L_x_26292 - _ZN2at6native29vectorized_elementwise_kernelILi2ENS0_13AUnaryFunctorIbbbNS0_17BitwiseAndFunctorIbEEEESt5arrayIPcLm2EEEEviT0_T1_)
        .other          _ZN2at6native29vectorized_elementwise_kernelILi2ENS0_13AUnaryFunctorIbbbNS0_17BitwiseAndFunctorIbEEEESt5arrayIPcLm2EEEEviT0_T1_,@"STO_CUDA_ENTRY STV_DEFAULT"
_ZN2at6native29vectorized_elementwise_kernelILi2ENS0_13AUnaryFunctorIbbbNS0_17BitwiseAndFunctorIbEEEESt5arrayIPcLm2EEEEviT0_T1_:
.text._ZN2at6native29vectorized_elementwise_kernelILi2ENS0_13AUnaryFunctorIbbbNS0_17BitwiseAndFunctorIbEEEESt5arrayIPcLm2EEEEviT0_T1_:
        /* <DEDUP_REMOVED lines=15> */
[----:B------:R-:W-:Y:S01]  /*00f0*/  ISETP.NE.AND P0, PT, RZ, UR10, PT ;  /* 0x0000000aff007c0c */ /* 0x000fe2000bf05270 */
        /* <DEDUP_REMOVED lines=13> */
[----:B------:R-:W-:Y:S02]  /*01d0*/  ISETP.NE.AND P1, PT, R0, RZ, P0 ;  /* 0x000000ff0000720c */ /* 0x000fe40000725270 */
[----:B---3--:R-:W-:Y:S02]  /*01e0*/  PRMT R0, R7, 0x7771, RZ ;  /* 0x0000777107007816 */ /* 0x008fe400000000ff */
[----:B----4-:R-:W-:-:S02]  /*01f0*/  PRMT R5, R8, 0x7770, RZ ;  /* 0x0000777008057816 */ /* 0x010fc400000000ff */
[----:B------:R-:W-:Y:S02]  /*0200*/  PRMT R4, R7, 0x7770, RZ ;  /* 0x0000777007047816 */ /* 0x000fe400000000ff */
[----:B------:R-:W-:Y:S02]  /*0210*/  ISETP.NE.AND P4, PT, R0, RZ, P0 ;  /* 0x000000ff0000720c */ /* 0x000fe40000785270 */
[----:B------:R-:W-:Y:S02]  /*0220*/  PRMT R0, R8, 0x7771, RZ ;  /* 0x0000777108007816 */ /* 0x000fe400000000ff */
[----:B------:R-:W-:Y:S02]  /*0230*/  ISETP.NE.AND P3, PT, R5, RZ, P0 ;  /* 0x000000ff0500720c */ /* 0x000fe40000765270 */
[----:B------:R-:W-:Y:S02]  /*0240*/  ISETP.NE.AND P5, PT, R4, RZ, P0 ;  /* 0x000000ff0400720c */ /* 0x000fe400007a5270 */
[----:B-----5:R-:W-:-:S02]  /*0250*/  PRMT R5, R9, 0x7770, RZ ;  /* 0x0000777009057816 */ /* 0x020fc400000000ff */
[----:B------:R-:W-:Y:S02]  /*0260*/  PRMT R4, R9, 0x7771, RZ ;  /* 0x0000777109047816 */ /* 0x000fe400000000ff */
[----:B------:R-:W-:Y:S02]  /*0270*/  ISETP.NE.AND P2, PT, R0, RZ, P0 ;  /* 0x000000ff0000720c */ /* 0x000fe40000745270 */
[----:B------:R-:W-:Y:S02]  /*0280*/  SEL R0, RZ, 0x1, !P1 ;  /* 0x00000001ff007807 */ /* 0x000fe40004800000 */
[----:B------:R-:W-:Y:S02]  /*0290*/  ISETP.NE.AND P6, PT, R6, RZ, P0 ;  /* 0x000000ff0600720c */ /* 0x000fe400007c5270 */
[----:B------:R-:W-:Y:S02]  /*02a0*/  ISETP.NE.AND P1, PT, R5, RZ, P0 ;  /* 0x000000ff0500720c */ /* 0x000fe40000725270 */
[----:B------:R-:W-:-:S02]  /*02b0*/  ISETP.NE.AND P0, PT, R4, RZ, P0 ;  /* 0x000000ff0400720c */ /* 0x000fc40000705270 */
[----:B------:R-:W-:Y:S02]  /*02c0*/  SEL R5, RZ, 0x1, !P6 ;  /* 0x00000001ff057807 */ /* 0x000fe40007000000 */
[----:B------:R-:W-:Y:S02]  /*02d0*/  SEL R4, RZ, 0x1, !P5 ;  /* 0x00000001ff047807 */ /* 0x000fe40006800000 */
[----:B------:R-:W-:Y:S02]  /*02e0*/  SEL R7, RZ, 0x1, !P4 ;  /* 0x00000001ff077807 */ /* 0x000fe40006000000 */
[----:B------:R-:W-:Y:S02]  /*02f0*/  SEL R6, RZ, 0x1, !P3 ;  /* 0x00000001ff067807 */ /* 0x000fe40005800000 */
[----:B------:R-:W-:Y:S02]  /*0300*/  SEL R9, RZ, 0x1, !P2 ;  /* 0x00000001ff097807 */ /* 0x000fe40005000000 */
[----:B------:R-:W-:-:S02]  /*0310*/  SEL R8, RZ, 0x1, !P1 ;  /* 0x00000001ff087807 */ /* 0x000fc40004800000 */
        /* <DEDUP_REMOVED lines=10> */
.L_x_17979:
        /* <DEDUP_REMOVED lines=20> */
[----:B------:R-:W-:Y:S01]  /*0500*/  @!P4 VIADD R21, R9, UR4 ;  /* 0x000000040915cc36 */ /* 0x000fe20008000000 */
[----:B------:R-:W-:Y:S02]  /*0510*/  ISETP.GE.AND P0, PT, R13, R0, PT ;  /* 0x000000000d00720c */ /* 0x000fe40003f06270 */
[----:B------:R-:W-:-:S11]  /*0520*/  PRMT R8, RZ, 0x7610, R8 ;  /* 0x00007610ff087816 */ /* 0x000fd60000000008 */
[C---:B------:R-:W-:Y:S01]  /*0530*/  @!P0 VIADD R15, R13.reuse, UR4 ;  /* 0x000000040d0f8c36 */ /* 0x040fe20008000000 */
[----:B------:R-:W1:Y:S01]  /*0540*/  @!P0 LDC.64 R10, c[0x0][0x220] ;  /* 0x00008800ff0a8b82 */ /* 0x000e620000000a00 */
[----:B------:R-:W-:-:S05]  /*0550*/  @!P0 VIADD R13, R13, 0x80 ;  /* 0x000000800d0d8836 */ /* 0x000fca0000000000 */
[----:B------:R-:W-:-:S13]  /*0560*/  ISETP.GE.AND P3, PT, R13, R0, PT ;  /* 0x000000000d00720c */ /* 0x000fda0003f66270 */
[C---:B------:R-:W-:Y:S02]  /*0570*/  @!P3 VIADD R19, R13.reuse, UR4 ;  /* 0x000000040d13bc36 */ /* 0x040fe40008000000 */
[----:B------:R-:W-:Y:S01]  /*0580*/  @!P3 VIADD R13, R13, 0x80 ;  /* 0x000000800d0db836 */ /* 0x000fe20000000000 */
[----:B-1----:R-:W-:-:S04]  /*0590*/  @!P0 IADD3 R14, P6, R15, R10, RZ ;  /* 0x0000000a0f0e8210 */ /* 0x002fc80007fde0ff */
[----:B------:R-:W-:Y:S01]  /*05a0*/  ISETP.GE.AND P5, PT, R13, R0, PT ;  /* 0x000000000d00720c */ /* 0x000fe20003fa6270 */
[----:B------:R-:W-:Y:S01]  /*05b0*/  @!P0 IMAD.X R15, RZ, RZ, R11, P6 ;  /* 0x000000ffff0f8224 */ /* 0x000fe200030e060b */
[----:B0-----:R-:W-:Y:S02]  /*05c0*/  @!P4 IADD3 R20, P6, R21, R6, RZ ;  /* 0x000000061514c210 */ /* 0x001fe40007fde0ff */
[----:B------:R-:W-:Y:S02]  /*05d0*/  PRMT R10, RZ, 0x7610, R10 ;  /* 0x00007610ff0a7816 */ /* 0x000fe4000000000a */
[----:B------:R-:W4:Y:S01]  /*05e0*/  @!P0 LDG.E.U8 R12, desc[UR8][R14.64] ;  /* 0x000000080e0c8981 */ /* 0x000f22000c1e1100 */
[----:B------:R-:W-:Y:S02]  /*05f0*/  @!P4 IMAD.X R21, RZ, RZ, R7, P6 ;  /* 0x000000ffff15c224 */ /* 0x000fe400030e0607 */
[----:B------:R-:W0:Y:S04]  /*0600*/  @!P3 LDC.64 R6, c[0x0][0x220] ;  /* 0x00008800ff06bb82 */ /* 0x000e280000000a00 */
[C---:B------:R-:W-:Y:S01]  /*0610*/  @!P5 VIADD R17, R13.reuse, UR4 ;  /* 0x000000040d11dc36 */ /* 0x040fe20008000000 */
[----:B------:R1:W5:Y:S01]  /*0620*/  @!P4 LDG.E.U8 R11, desc[UR8][R20.64] ;  /* 0x00000008140bc981 */ /* 0x000362000c1e1100 */
[----:B------:R-:W-:Y:S01]  /*0630*/  @!P5 VIADD R13, R13, 0x80 ;  /* 0x000000800d0dd836 */ /* 0x000fe20000000000 */
[----:B--2---:R-:W-:-:S02]  /*0640*/  @!P2 ISETP.NE.AND P6, PT, R2, RZ, PT ;  /* 0x000000ff0200a20c */ /* 0x004fc40003fc5270 */
[----:B------:R-:W2:Y:S02]  /*0650*/  @!P5 LDC.64 R2, c[0x0][0x220] ;  /* 0x00008800ff02db82 */ /* 0x000ea40000000a00 */
[----:B------:R-:W-:Y:S02]  /*0660*/  @!P2 SEL R8, RZ, 0x1, !P6 ;  /* 0x00000001ff08a807 */ /* 0x000fe40007000000 */
[----:B------:R-:W-:-:S13]  /*0670*/  ISETP.GE.AND P2, PT, R13, R0, PT ;  /* 0x000000000d00720c */ /* 0x000fda0003f46270 */
[C---:B------:R-:W-:Y:S01]  /*0680*/  @!P2 VIADD R23, R13.reuse, UR4 ;  /* 0x000000040d17ac36 */ /* 0x040fe20008000000 */
[----:B---3--:R-:W-:Y:S01]  /*0690*/  @!P1 ISETP.NE.AND P6, PT, R4, RZ, PT ;  /* 0x000000ff0400920c */ /* 0x008fe20003fc5270 */
[----:B------:R-:W-:Y:S01]  /*06a0*/  @!P2 VIADD R13, R13, 0x80 ;  /* 0x000000800d0da836 */ /* 0x000fe20000000000 */
[----:B------:R-:W1:Y:S02]  /*06b0*/  @!P2 LDC.64 R4, c[0x0][0x220] ;  /* 0x00008800ff04ab82 */ /* 0x000e640000000a00 */
[----:B------:R-:W-:Y:S02]  /*06c0*/  @!P1 SEL R10, RZ, 0x1, !P6 ;  /* 0x00000001ff0a9807 */ /* 0x000fe40007000000 */
[----:B------:R-:W-:Y:S02]  /*06d0*/  ISETP.GE.AND P1, PT, R13, R0, PT ;  /* 0x000000000d00720c */ /* 0x000fe40003f26270 */
[----:B0-----:R-:W-:-:S05]  /*06e0*/  @!P3 IADD3 R18, P6, R19, R6, RZ ;  /* 0x000000061312b210 */ /* 0x001fca0007fde0ff */
[----:B------:R-:W-:Y:S01]  /*06f0*/  @!P3 IMAD.X R19, RZ, RZ, R7, P6 ;  /* 0x000000ffff13b224 */ /* 0x000fe200030e0607 */
[----:B--2---:R-:W-:-:S04]  /*0700*/  @!P5 IADD3 R2, P6, R17, R2, RZ ;  /* 0x000000021102d210 */ /* 0x004fc80007fde0ff */
[----:B------:R-:W2:Y:S01]  /*0710*/  @!P3 LDG.E.U8 R14, desc[UR8][R18.64] ;  /* 0x00000008120eb981 */ /* 0x000ea2000c1e1100 */
[----:B------:R-:W0:Y:S01]  /*0720*/  @!P1 LDC.64 R6, c[0x0][0x220] ;  /* 0x00008800ff069b82 */ /* 0x000e220000000a00 */
[----:B------:R-:W-:-:S05]  /*0730*/  @!P5 IMAD.X R3, RZ, RZ, R3, P6 ;  /* 0x000000ffff03d224 */ /* 0x000fca00030e0603 */
[----:B------:R3:W2:Y:S01]  /*0740*/  @!P5 LDG.E.U8 R2, desc[UR8][R2.64] ;  /* 0x000000080202d981 */ /* 0x0006a2000c1e1100 */
[----:B-1----:R-:W-:-:S05]  /*0750*/  @!P2 IADD3 R20, P6, R23, R4, RZ ;  /* 0x000000041714a210 */ /* 0x002fca0007fde0ff */
[----:B------:R-:W-:Y:S02]  /*0760*/  @!P2 IMAD.X R21, RZ, RZ, R5, P6 ;  /* 0x000000ffff15a224 */ /* 0x000fe400030e0605 */
[----:B------:R-:W-:-:S03]  /*0770*/  @!P1 VIADD R5, R13, UR4 ;  /* 0x000000040d059c36 */ /* 0x000fc60008000000 */
[----:B------:R-:W2:Y:S02]  /*0780*/  @!P2 LDG.E.U8 R15, desc[UR8][R20.64] ;  /* 0x00000008140fa981 */ /* 0x000ea4000c1e1100 */
[----:B0-----:R-:W-:Y:S02]  /*0790*/  @!P1 IADD3 R6, P6, R5, R6, RZ ;  /* 0x0000000605069210 */ /* 0x001fe40007fde0ff */
[----:B------:R-:W0:Y:S03]  /*07a0*/  @!P4 LDC.64 R4, c[0x0][0x218] ;  /* 0x00008600ff04cb82 */ /* 0x000e260000000a00 */
[----:B------:R-:W-:-:S05]  /*07b0*/  @!P1 IMAD.X R7, RZ, RZ, R7, P6 ;  /* 0x000000ffff079224 */ /* 0x000fca00030e0607 */
[----:B------:R1:W2:Y:S01]  /*07c0*/  @!P1 LDG.E.U8 R6, desc[UR8][R6.64] ;  /* 0x0000000806069981 */ /* 0x0002a2000c1e1100 */
[----:B-----5:R-:W-:Y:S02]  /*07d0*/  @!P4 ISETP.NE.AND P6, PT, R11, RZ, PT ;  /* 0x000000ff0b00c20c */ /* 0x020fe40003fc5270 */
[----:B------:R-:W-:Y:S02]  /*07e0*/  PRMT R11, RZ, 0x7610, R11 ;  /* 0x00007610ff0b7816 */ /* 0x000fe4000000000b */
[----:B------:R-:W-:Y:S02]  /*07f0*/  @!P4 SEL R11, RZ, 0x1, !P6 ;  /* 0x00000001ff0bc807 */ /* 0x000fe40007000000 */
[----:B----4-:R-:W-:Y:S02]  /*0800*/  @!P0 ISETP.NE.AND P6, PT, R12, RZ, PT ;  /* 0x000000ff0c00820c */ /* 0x010fe40003fc5270 */
[----:B---3--:R-:W-:Y:S02]  /*0810*/  PRMT R3, RZ, 0x7610, R3 ;  /* 0x00007610ff037816 */ /* 0x008fe40000000003 */
[----:B------:R-:W-:-:S02]  /*0820*/  @!P0 SEL R3, RZ, 0x1, !P6 ;  /* 0x00000001ff038807 */ /* 0x000fc40007000000 */
[----:B------:R-:W-:Y:S02]  /*0830*/  PRMT R11, R11, 0x9910, RZ ;  /* 0x000099100b0b7816 */ /* 0x000fe400000000ff */
[----:B------:R-:W-:Y:S01]  /*0840*/  ISETP.NE.AND P0, PT, RZ, UR10, PT ;  /* 0x0000000aff007c0c */ /* 0x000fe2000bf05270 */
[----:B-1----:R-:W-:-:S03]  /*0850*/  @!P4 VIADD R7, R9, UR4 ;  /* 0x000000040907cc36 */ /* 0x002fc60008000000 */
[----:B------:R-:W-:-:S04]  /*0860*/  ISETP.NE.AND P6, PT, R11, RZ, P0 ;  /* 0x000000ff0b00720c */ /* 0x000fc800007c5270 */
[----:B------:R-:W-:Y:S02]  /*0870*/  @!P4 SEL R11, RZ, 0x1, !P6 ;  /* 0x00000001ff0bc807 */ /* 0x000fe40007000000 */
[----:B0-----:R-:W-:-:S05]  /*0880*/  @!P4 IADD3 R4, P6, R7, R4, RZ ;  /* 0x000000040704c210 */ /* 0x001fca0007fde0ff */
[----:B------:R-:W-:Y:S01]  /*0890*/  @!P4 IMAD.X R5, RZ, RZ, R5, P6 ;  /* 0x000000ffff05c224 */ /* 0x000fe200030e0605 */
[----:B------:R-:W-:Y:S02]  /*08a0*/  PRMT R7, RZ, 0x7610, R7 ;  /* 0x00007610ff077816 */ /* 0x000fe40000000007 */
[----:B------:R-:W-:Y:S02]  /*08b0*/  PRMT R8, R8, 0x9910, RZ ;  /* 0x0000991008087816 */ /* 0x000fe400000000ff */
[----:B------:R-:W-:Y:S01]  /*08c0*/  PRMT R10, R10, 0x9910, RZ ;  /* 0x000099100a0a7816 */ /* 0x000fe200000000ff */
[----:B------:R0:W-:Y:S01]  /*08d0*/  @!P4 STG.E.U8 desc[UR8][R4.64], R11 ;  /* 0x0000000b0400c986 */ /* 0x0001e2000c101108 */
[----:B------:R-:W-:Y:S01]  /*08e0*/  @!P4 IMAD.MOV.U32 R9, RZ, RZ, R16 ;  /* 0x000000ffff09c224 */ /* 0x000fe200078e0010 */
[----:B------:R-:W-:Y:S02]  /*08f0*/  ISETP.NE.AND P4, PT, R8, RZ, P0 ;  /* 0x000000ff0800720c */ /* 0x000fe40000785270 */
[----:B------:R-:W-:-:S02]  /*0900*/  PRMT R8, RZ, 0x7610, R8 ;  /* 0x00007610ff087816 */ /* 0x000fc40000000008 */
[----:B------:R-:W-:Y:S01]  /*0910*/  PRMT R3, R3, 0x9910, RZ ;  /* 0x0000991003037816 */ /* 0x000fe200000000ff */
[----:B------:R-:W-:Y:S04]  /*0920*/  BSSY B0, `(.L_x_17980) ;  /* 0x000004d000007945 */ /* 0x000fe80003800000 */
[----:B------:R-:W-:Y:S01]  /*0930*/  BSSY B1, `(.L_x_17981) ;  /* 0x0000044000017945 */ /* 0x000fe20003800000 */
[----:B0-----:R-:W-:Y:S02]  /*0940*/  SEL R5, RZ, 0x1, !P4 ;  /* 0x00000001ff057807 */ /* 0x001fe40006000000 */
[----:B--2---:R-:W-:-:S04]  /*0950*/  @!P3 ISETP.NE.AND P6, PT, R14, RZ, PT ;  /* 0x000000ff0e00b20c */ /* 0x004fc80003fc5270 */
[----:B------:R-:W-:Y:S02]  /*0960*/  @!P3 SEL R7, RZ, 0x1, !P6 ;  /* 0x00000001ff07b807 */ /* 0x000fe40007000000 */
[----:B------:R-:W-:Y:S02]  /*0970*/  @!P5 ISETP.NE.AND P3, PT, R2, RZ, PT ;  /* 0x000000ff0200d20c */ /* 0x000fe40003f65270 */
[----:B------:R-:W-:Y:S02]  /*0980*/  PRMT R2, RZ, 0x7610, R2 ;  /* 0x00007610ff027816 */ /* 0x000fe40000000002 */
[----:B------:R-:W-:Y:S02]  /*0990*/  @!P5 SEL R2, RZ, 0x1, !P3 ;  /* 0x00000001ff02d807 */ /* 0x000fe40005800000 */
[----:B------:R-:W-:Y:S02]  /*09a0*/  PRMT R7, R7, 0x9910, RZ ;  /* 0x0000991007077816 */ /* 0x000fe400000000ff */
[----:B------:R-:W-:-:S02]  /*09b0*/  ISETP.NE.AND P3, PT, R10, RZ, P0 ;  /* 0x000000ff0a00720c */ /* 0x000fc40000765270 */
[----:B------:R-:W-:Y:S02]  /*09c0*/  @!P2 ISETP.NE.AND P6, PT, R15, RZ, PT ;  /* 0x000000ff0f00a20c */ /* 0x000fe40003fc5270 */
[----:B------:R-:W-:Y:S01]  /*09d0*/  PRMT R4, R2, 0x9910, RZ ;  /* 0x0000991002047816 */ /* 0x000fe200000000ff */
[----:B------:R-:W-:Y:S01]  /*09e0*/  IMAD.MOV.U32 R2, RZ, RZ, R7 ;  /* 0x000000ffff027224 */ /* 0x000fe200078e0007 */
[----:B------:R-:W-:Y:S02]  /*09f0*/  @!P2 SEL R8, RZ, 0x1, !P6 ;  /* 0x00000001ff08a807 */ /* 0x000fe40007000000 */
[----:B------:R-:W-:Y:S02]  /*0a00*/  SEL R7, RZ, 0x1, !P3 ;  /* 0x00000001ff077807 */ /* 0x000fe40005800000 */
[----:B------:R-:W-:Y:S02]  /*0a10*/  ISETP.GE.AND P3, PT, R9, R0, PT ;  /* 0x000000000900720c */ /* 0x000fe40003f66270 */
[----:B------:R-:W-:-:S02]  /*0a20*/  PRMT R8, R8, 0x9910, RZ ;  /* 0x0000991008087816 */ /* 0x000fc400000000ff */
[----:B------:R-:W-:Y:S01]  /*0a30*/  ISETP.NE.AND P2, PT, R3, RZ, P0 ;  /* 0x000000ff0300720c */ /* 0x000fe20000745270 */
[----:B------:R-:W-:Y:S01]  /*0a40*/  IMAD.MOV.U32 R3, RZ, RZ, R4 ;  /* 0x000000ffff037224 */ /* 0x000fe200078e0004 */
[----:B------:R-:W-:Y:S01]  /*0a50*/  ISETP.NE.AND P5, PT, R2, RZ, P0 ;  /* 0x000000ff0200720c */ /* 0x000fe200007a5270 */
[----:B------:R-:W-:Y:S01]  /*0a60*/  IMAD.MOV.U32 R2, RZ, RZ, R8 ;  /* 0x000000ffff027224 */ /* 0x000fe200078e0008 */
[----:B------:R-:W-:Y:S02]  /*0a70*/  ISETP.NE.AND P1, PT, R6, RZ, !P1 ;  /* 0x000000ff0600720c */ /* 0x000fe40004f25270 */
[----:B------:R-:W-:Y:S02]  /*0a80*/  ISETP.NE.AND P4, PT, R3, RZ, P0 ;  /* 0x000000ff0300720c */ /* 0x000fe40000785270 */
[----:B------:R-:W-:Y:S02]  /*0a90*/  ISETP.NE.AND P0, PT, R2, RZ, P0 ;  /* 0x000000ff0200720c */ /* 0x000fe40000705270 */
[----:B------:R-:W-:-:S02]  /*0aa0*/  ISETP.NE.AND P1, PT, RZ, UR10, P1 ;  /* 0x0000000aff007c0c */ /* 0x000fc40008f25270 */
[----:B------:R-:W-:Y:S02]  /*0ab0*/  SEL R11, RZ, 0x1, !P2 ;  /* 0x00000001ff0b7807 */ /* 0x000fe40005000000 */
[----:B------:R-:W-:Y:S02]  /*0ac0*/  SEL R13, RZ, 0x1, !P5 ;  /* 0x00000001ff0d7807 */ /* 0x000fe40006800000 */
        /* <DEDUP_REMOVED lines=17> */
.L_x_17982:
        /* <DEDUP_REMOVED lines=8> */
.L_x_17983:
        /* <DEDUP_REMOVED lines=8> */
.L_x_17984:
        /* <DEDUP_REMOVED lines=9> */
.L_x_17985:
[----:B------:R-:W-:Y:S05]  /*0d70*/  BSYNC B1 ;  /* 0x0000000000017941 */ /* 0x000fea0003800000 */
.L_x_17981:
[----:B------:R-:W-:-:S13]  /*0d80*/  ISETP.GE.AND P0, PT, R9, R0, PT ;  /* 0x000000000900720c */ /* 0x000fda0003f06270 */
[----:B0-----:R-:W0:Y:S01]  /*0d90*/  @!P0 LDC.64 R4, c[0x0][0x218] ;  /* 0x00008600ff048b82 */ /* 0x001e220000000a00 */
[C---:B-12---:R-:W-:Y:S02]  /*0da0*/  @!P0 VIADD R3, R9.reuse, UR4 ;  /* 0x0000000409038c36 */ /* 0x046fe40008000000 */
[----:B------:R-:W-:-:S03]  /*0db0*/  @!P0 VIADD R9, R9, 0x80 ;  /* 0x0000008009098836 */ /* 0x000fc60000000000 */
[----:B0-----:R-:W-:-:S05]  /*0dc0*/  @!P0 IADD3 R2, P2, R3, R4, RZ ;  /* 0x0000000403028210 */ /* 0x001fca0007f5e0ff */
[----:B------:R-:W-:-:S05]  /*0dd0*/  @!P0 IMAD.X R3, RZ, RZ, R5, P2 ;  /* 0x000000ffff038224 */ /* 0x000fca00010e0605 */
[----:B------:R2:W-:Y:S03]  /*0de0*/  @!P0 STG.E.U8 desc[UR8][R2.64], R17 ;  /* 0x0000001102008986 */ /* 0x0005e6000c101108 */
.L_x_17986:
[----:B------:R-:W-:Y:S05]  /*0df0*/  BSYNC B0 ;  /* 0x0000000000007941 */ /* 0x000fea0003800000 */
.L_x_17980:
        /* <DEDUP_REMOVED lines=10> */
.L_x_17987:
        /* <DEDUP_REMOVED lines=14> */
.L_x_26292:


//--------------------- .text._ZN2at6native29vectorized_elementwise_kernelILi4ENS0_13AUnaryFunctorIbbbNS0_17BitwiseAndFunctorIbEEEESt5arrayIPcLm2EEEEviT0_T1_ --------------------------
	.section	.text._ZN2at6native29vectorized_elementwise_kernelILi4ENS0_13AUnaryFunctorIbbbNS0_17BitwiseAndFunctorIbEEEESt5arrayIPcLm2EEEEviT0_T1_,"ax",@progbits
	.align	128
        .global         _ZN2at6native29vectorized_elementwise_kernelILi4ENS0_13AUnaryFunctorIbbbNS0_17BitwiseAndFunctorIbEEEESt5arrayIPcLm2EEEEviT0_T1_
        .type           _ZN2at6native29vectorized_elementwise_kernelILi4ENS0_13AUnaryFunctorIbbbNS0_17BitwiseAndFunctorIbEEEESt5arrayIPcLm2EEEEviT0_T1_,@function
        .size           _ZN2at6native29vectorized_elementwise_kernelILi4ENS0_13AUnaryFunctorIbbbNS0_17BitwiseAndFunctorIbEEEESt5arrayIPcLm2EEEEviT0_T1_,(.L_x_26293 - _ZN2at6native29vectorized_elementwise_kernelILi4ENS0_13AUnaryFunctorIbbbNS0_17BitwiseAndFunctorIbEEEESt5arrayIPcLm2EEEEviT0_T1_)
        .other          _ZN2at6native29vectorized_elementwise_kernelILi4ENS0_13AUnaryFunctorIbbbNS0_17BitwiseAndFunctorIbEEEESt5arrayIPcLm2EEEEviT0_T1_,@"STO_CUDA_ENTRY STV_DEFAULT"
_ZN2at6native29vectorized_elementwise_kernelILi4ENS0_13AUnaryFunctorIbbbNS0_17BitwiseAndFunctorIbEEEESt5arrayIPcLm2EEEEviT0_T1_:
.text._ZN2at6native29vectorized_elementwise_kernelILi4ENS0_13AUnaryFunctorIbbbNS0_17BitwiseAndFunctorIbEEEESt5arrayIPcLm2EEEEviT0_T1_:
        /* <DEDUP_REMOVED lines=18> */
[----:B------:R-:W2:Y:S04]  /*0120*/  LDG.E R6, desc[UR8][R2.64] ;  /* 0x0000000802067981 */ /* 0x000ea8000c1e1900 */
[----:B------:R-:W3:Y:S01]  /*0130*/  LDG.E R7, desc[UR8][R2.64+0x200] ;  /* 0x0002000802077981 */ /* 0x000ee2000c1e1900 */
[----:B------:R-:W-:-:S04]  /*0140*/  UIADD3 UR5, UP0, UR4, UR6, URZ ;  /* 0x0000000604057290 */ /* 0x000fc8000ff1e03f */
[----:B------:R-:W-:Y:S01]  /*0150*/  UIADD3.X UR6, URZ, UR7, URZ, UP0, !UPT ;  /* 0x000000073f067290 */ /* 0x000fe200087fe43f */
[C---:B--2---:R-:W-:Y:S02]  /*0160*/  PRMT R0, R6.reuse, 0x7770, RZ ;  /* 0x0000777006007816 */ /* 0x044fe400000000ff */
[C---:B------:R-:W-:Y:S02]  /*0170*/  PRMT R4, R6.reuse, 0x7771, RZ ;  /* 0x0000777106047816 */ /* 0x040fe400000000ff */
[----:B------:R-:W-:Y:S02]  /*0180*/  PRMT R5, R6, 0x7772, RZ ;  /* 0x0000777206057816 */ /* 0x000fe400000000ff */
[----:B------:R-:W-:Y:S02]  /*0190*/  ISETP.NE.AND P2, PT, R0, RZ, P0 ;  /* 0x000000ff0000720c */ /* 0x000fe40000745270 */
[----:B------:R-:W-:Y:S02]  /*01a0*/  ISETP.NE.AND P3, PT, R4, RZ, P0 ;  /* 0x000000ff0400720c */ /* 0x000fe40000765270 */
[----:B------:R-:W-:-:S02]  /*01b0*/  PRMT R0, R6, 0x7773, RZ ;  /* 0x0000777306007816 */ /* 0x000fc400000000ff */
[----:B------:R-:W-:Y:S02]  /*01c0*/  ISETP.NE.AND P1, PT, R5, RZ, P0 ;  /* 0x000000ff0500720c */ /* 0x000fe40000725270 */
[----:B------:R-:W-:Y:S02]  /*01d0*/  SEL R4, RZ, 0x1, !P2 ;  /* 0x00000001ff047807 */ /* 0x000fe40005000000 */
[----:B------:R-:W-:Y:S02]  /*01e0*/  SEL R5, RZ, 0x1, !P3 ;  /* 0x00000001ff057807 */ /* 0x000fe40005800000 */
[C---:B---3--:R-:W-:Y:S02]  /*01f0*/  PRMT R2, R7.reuse, 0x7770, RZ ;  /* 0x0000777007027816 */ /* 0x048fe400000000ff */
[----:B------:R-:W-:Y:S02]  /*0200*/  ISETP.NE.AND P2, PT, R0, RZ, P0 ;  /* 0x000000ff0000720c */ /* 0x000fe40000745270 */
[----:B------:R-:W-:-:S02]  /*0210*/  PRMT R0, R7, 0x7771, RZ ;  /* 0x0000777107007816 */ /* 0x000fc400000000ff */
[----:B------:R-:W-:Y:S02]  /*0220*/  PRMT R5, R5, 0x7604, R4 ;  /* 0x0000760405057816 */ /* 0x000fe40000000004 */
[----:B------:R-:W-:Y:S02]  /*0230*/  ISETP.NE.AND P3, PT, R2, RZ, P0 ;  /* 0x000000ff0200720c */ /* 0x000fe40000765270 */
[----:B------:R-:W-:Y:S02]  /*0240*/  ISETP.NE.AND P4, PT, R0, RZ, P0 ;  /* 0x000000ff0000720c */ /* 0x000fe40000785270 */
[C---:B------:R-:W-:Y:S02]  /*0250*/  PRMT R4, R7.reuse, 0x7772, RZ ;  /* 0x0000777207047816 */ /* 0x040fe400000000ff */
[----:B------:R-:W-:Y:S02]  /*0260*/  PRMT R0, R7, 0x7773, RZ ;  /* 0x0000777307007816 */ /* 0x000fe400000000ff */
[----:B------:R-:W-:-:S02]  /*0270*/  SEL R2, RZ, 0x1, !P3 ;  /* 0x00000001ff027807 */ /* 0x000fc40005800000 */
[----:B------:R-:W-:Y:S02]  /*0280*/  SEL R3, RZ, 0x1, !P4 ;  /* 0x00000001ff037807 */ /* 0x000fe40006000000 */
[----:B------:R-:W-:Y:S02]  /*0290*/  ISETP.NE.AND P3, PT, R4, RZ, P0 ;  /* 0x000000ff0400720c */ /* 0x000fe40000765270 */
[----:B------:R-:W-:Y:S02]  /*02a0*/  ISETP.NE.AND P0, PT, R0, RZ, P0 ;  /* 0x000000ff0000720c */ /* 0x000fe40000705270 */
[----:B------:R-:W-:Y:S01]  /*02b0*/  PRMT R7, R3, 0x7604, R2 ;  /* 0x0000760403077816 */ /* 0x000fe20000000002 */
[----:B------:R-:W-:Y:S01]  /*02c0*/  IMAD.U32 R2, RZ, RZ, UR5 ;  /* 0x00000005ff027e24 */ /* 0x000fe2000f8e00ff */
[----:B------:R-:W-:Y:S01]  /*02d0*/  SEL R0, RZ, 0x1, !P1 ;  /* 0x00000001ff007807 */ /* 0x000fe20004800000 */
[----:B------:R-:W-:Y:S01]  /*02e0*/  IMAD.U32 R3, RZ, RZ, UR6 ;  /* 0x00000006ff037e24 */ /* 0x000fe2000f8e00ff */
[----:B------:R-:W-:-:S02]  /*02f0*/  SEL R4, RZ, 0x1, !P3 ;  /* 0x00000001ff047807 */ /* 0x000fc40005800000 */
[----:B------:R-:W-:Y:S01]  /*0300*/  PRMT R5, R0, 0x7054, R5 ;  /* 0x0000705400057816 */ /* 0x000fe20000000005 */
[----:B------:R-:W-:Y:S01]  /*0310*/  IMAD.WIDE R2, R9, 0x4, R2 ;  /* 0x0000000409027825 */ /* 0x000fe200078e0202 */
[----:B------:R-:W-:Y:S02]  /*0320*/  PRMT R7, R4, 0x7054, R7 ;  /* 0x0000705404077816 */ /* 0x000fe40000000007 */
[----:B------:R-:W-:Y:S02]  /*0330*/  SEL R0, RZ, 0x1, !P2 ;  /* 0x00000001ff007807 */ /* 0x000fe40005000000 */
[----:B------:R-:W-:Y:S02]  /*0340*/  SEL R4, RZ, 0x1, !P0 ;  /* 0x00000001ff047807 */ /* 0x000fe40004000000 */
[----:B------:R-:W-:Y:S02]  /*0350*/  PRMT R5, R0, 0x654, R5 ;  /* 0x0000065400057816 */ /* 0x000fe40000000005 */
[----:B------:R-:W-:-:S03]  /*0360*/  PRMT R7, R4, 0x654, R7 ;  /* 0x0000065404077816 */ /* 0x000fc60000000007 */
[----:B------:R-:W-:Y:S04]  /*0370*/  STG.E desc[UR8][R2.64], R5 ;  /* 0x0000000502007986 */ /* 0x000fe8000c101908 */
[----:B------:R-:W-:Y:S01]  /*0380*/  STG.E desc[UR8][R2.64+0x200], R7 ;  /* 0x0002000702007986 */ /* 0x000fe2000c101908 */
[----:B------:R-:W-:Y:S05]  /*0390*/  EXIT ;  /* 0x000000000000794d */ /* 0x000fea0003800000 */
.L_x_17988:
        /* <DEDUP_REMOVED lines=130> */
.L_x_17991:
        /* <DEDUP_REMOVED lines=8> */
.L_x_17992:
        /* <DEDUP_REMOVED lines=8> */
.L_x_17993:
        /* <DEDUP_REMOVED lines=9> */
.L_x_17994:
[----:B------:R-:W-:Y:S05]  /*0d50*/  BSYNC B1 ;  /* 0x0000000000017941 */ /* 0x000fea0003800000 */
.L_x_17990:
[----:B------:R-:W-:-:S13]  /*0d60*/  ISETP.GE.AND P0, PT, R9, R0, PT ;  /* 0x000000000900720c */ /* 0x000fda0003f06270 */
[----:B0-----:R-:W0:Y:S01]  /*0d70*/  @!P0 LDC.64 R4, c[0x0][0x218] ;  /* 0x00008600ff048b82 */ /* 0x001e220000000a00 */
[C---:B-12---:R-:W-:Y:S02]  /*0d80*/  @!P0 VIADD R3, R9.reuse, UR4 ;  /* 0x0000000409038c36 */ /* 0x046fe40008000000 */
[----:B------:R-:W-:-:S03]  /*0d90*/  @!P0 VIADD R9, R9, 0x80 ;  /* 0x0000008009098836 */ /* 0x000fc60000000000 */
[----:B0-----:R-:W-:-:S05]  /*0da0*/  @!P0 IADD3 R2, P2, R3, R4, RZ ;  /* 0x0000000403028210 */ /* 0x001fca0007f5e0ff */
[----:B------:R-:W-:-:S05]  /*0db0*/  @!P0 IMAD.X R3, RZ, RZ, R5, P2 ;  /* 0x000000ffff038224 */ /* 0x000fca00010e0605 */
[----:B------:R2:W-:Y:S03]  /*0dc0*/  @!P0 STG.E.U8 desc[UR8][R2.64], R17 ;  /* 0x0000001102008986 */ /* 0x0005e6000c101108 */
.L_x_17995:
[----:B------:R-:W-:Y:S05]  /*0dd0*/  BSYNC B0 ;  /* 0x0000000000007941 */ /* 0x000fea0003800000 */
.L_x_17989:
        /* <DEDUP_REMOVED lines=10> */
.L_x_17996:
        /* <DEDUP_REMOVED lines=16> */
.L_x_26293:


//--------------------- .text._ZN2at6native29vectorized_elementwise_kernelILi8ENS0_13AUnaryFunctorIbbbNS0_17BitwiseAndFunctorIbEEEESt5arrayIPcLm2EEEEviT0_T1_ --------------------------
	.section	.text._ZN2at6native29vectorized_elementwise_kernelILi8ENS0_13AUnaryFunctorIbbbNS0_17BitwiseAndFunctorIbEEEESt5arrayIPcLm2EEEEviT0_T1_,"ax",@progbits
	.align	128
        .global         _ZN2at6native29vectorized_elementwise_kernelILi8ENS0_13AUnaryFunctorIbbbNS0_17BitwiseAndFunctorIbEEEESt5arrayIPcLm2EEEEviT0_T1_
        .type           _ZN2at6native29vectorized_elementwise_kernelILi8ENS0_13AUnaryFunctorIbbbNS0_17BitwiseAndFunctorIbEEEESt5arrayIPcLm2EEEEviT0_T1_,@function
        .size           _ZN2at6native29vectorized_elementwise_kernelILi8ENS0_13AUnaryFunctorIbbbNS0_17BitwiseAndFunctorIbEEEESt5arrayIPcLm2EEEEviT0_T1_,(.L_x_26294 - _ZN2at6native29vectorized_elementwise_kernelILi8ENS0_13AUnaryFunctorIbbbNS0_17BitwiseAndFunctorIbEEEESt5arrayIPcLm2EEEEviT0_T1_)
        .other          _ZN2at6native29vectorized_elementwise_kernelILi8ENS0_13AUnaryFunctorIbbbNS0_17BitwiseAndFunctorIbEEEESt5arrayIPcLm2EEEEviT0_T1_,@"STO_CUDA_ENTRY STV_DEFAULT"
_ZN2at6native29vectorized_elementwise_kernelILi8ENS0_13AUnaryFunctorIbbbNS0_17BitwiseAndFunctorIbEEEESt5arrayIPcLm2EEEEviT0_T1_:
.text._ZN2at6native29vectorized_elementwise_kernelILi8ENS0_13AUnaryFunctorIbbbNS0_17BitwiseAndFunctorIbEEEESt5arrayIPcLm2EEEEviT0_T1_:
        /* <DEDUP_REMOVED lines=17> */
[----:B0-----:R-:W-:-:S06]  /*0110*/  IMAD.WIDE.U32 R2, R0, 0x8, R2 ;  /* 0x0000000800027825 */ /* 0x001fcc00078e0002 */
[----:B------:R-:W2:Y:S01]  /*0120*/  LDG.E.64 R2, desc[UR8][R2.64] ;  /* 0x0000000802027981 */ /* 0x000ea2000c1e1b00 */
[----:B------:R-:W-:-:S04]  /*0130*/  UIADD3 UR5, UP0, UR4, UR6, URZ ;  /* 0x0000000604057290 */ /* 0x000fc8000ff1e03f */
[----:B------:R-:W-:Y:S01]  /*0140*/  UIADD3.X UR6, URZ, UR7, URZ, UP0, !UPT ;  /* 0x000000073f067290 */ /* 0x000fe200087fe43f */
[----:B--2---:R-:W-:Y:S02]  /*0150*/  PRMT R5, R3, 0x7632, R5 ;  /* 0x0000763203057816 */ /* 0x004fe40000000005 */
[C---:B------:R-:W-:Y:S02]  /*0160*/  PRMT R4, R2.reuse, 0x7632, R4 ;  /* 0x0000763202047816 */ /* 0x040fe40000000004 */
[----:B------:R-:W-:Y:S02]  /*0170*/  LOP3.LUT P1, RZ, R5, 0xff, RZ, 0xc0, !PT ;  /* 0x000000ff05ff7812 */ /* 0x000fe4000782c0ff */
[----:B------:R-:W-:Y:S02]  /*0180*/  LOP3.LUT R5, R3, 0xffff, RZ, 0xc0, !PT ;  /* 0x0000ffff03057812 */ /* 0x000fe400078ec0ff */
[C---:B------:R-:W-:Y:S02]  /*0190*/  LOP3.LUT R6, R2.reuse, 0xffff, RZ, 0xc0, !PT ;  /* 0x0000ffff02067812 */ /* 0x040fe400078ec0ff */
[----:B------:R-:W-:-:S02]  /*01a0*/  LOP3.LUT P4, RZ, R2, 0xff, RZ, 0xc0, !PT ;  /* 0x000000ff02ff7812 */ /* 0x000fc4000788c0ff */
[----:B------:R-:W-:Y:S02]  /*01b0*/  PRMT R7, R2, 0x7732, RZ ;  /* 0x0000773202077816 */ /* 0x000fe400000000ff */
[----:B------:R-:W-:Y:S02]  /*01c0*/  SHF.R.U32.HI R2, RZ, 0x8, R5 ;  /* 0x00000008ff027819 */ /* 0x000fe40000011605 */
[C---:B------:R-:W-:Y:S02]  /*01d0*/  LOP3.LUT P3, RZ, R3.reuse, 0xff, RZ, 0xc0, !PT ;  /* 0x000000ff03ff7812 */ /* 0x040fe4000786c0ff */
[----:B------:R-:W-:Y:S01]  /*01e0*/  PRMT R5, R2, 0x9910, RZ ;  /* 0x0000991002057816 */ /* 0x000fe200000000ff */
[----:B------:R-:W-:Y:S01]  /*01f0*/  IMAD.MOV.U32 R2, RZ, RZ, R7 ;  /* 0x000000ffff027224 */ /* 0x000fe200078e0007 */
[----:B------:R-:W-:Y:S02]  /*0200*/  PRMT R3, R3, 0x7732, RZ ;  /* 0x0000773203037816 */ /* 0x000fe400000000ff */
[----:B------:R-:W-:-:S02]  /*0210*/  LOP3.LUT P2, RZ, R4, 0xff, RZ, 0xc0, !PT ;  /* 0x000000ff04ff7812 */ /* 0x000fc4000784c0ff */
[----:B------:R-:W-:Y:S02]  /*0220*/  SHF.R.U32.HI R4, RZ, 0x8, R6 ;  /* 0x00000008ff047819 */ /* 0x000fe40000011606 */
[----:B------:R-:W-:Y:S02]  /*0230*/  SHF.R.U32.HI R2, RZ, 0x8, R2 ;  /* 0x00000008ff027819 */ /* 0x000fe40000011602 */
[----:B------:R-:W-:Y:S02]  /*0240*/  SHF.R.U32.HI R3, RZ, 0x8, R3 ;  /* 0x00000008ff037819 */ /* 0x000fe40000011603 */
[----:B------:R-:W-:Y:S02]  /*0250*/  ISETP.NE.AND P4, PT, RZ, UR10, P4 ;  /* 0x0000000aff007c0c */ /* 0x000fe4000a785270 */
[----:B------:R-:W-:Y:S02]  /*0260*/  PRMT R4, R4, 0x9910, RZ ;  /* 0x0000991004047816 */ /* 0x000fe400000000ff */
[----:B------:R-:W-:-:S02]  /*0270*/  PRMT R2, R2, 0x9910, RZ ;  /* 0x0000991002027816 */ /* 0x000fc400000000ff */
[----:B------:R-:W-:Y:S02]  /*0280*/  PRMT R3, R3, 0x9910, RZ ;  /* 0x0000991003037816 */ /* 0x000fe400000000ff */
[----:B------:R-:W-:Y:S02]  /*0290*/  SEL R10, RZ, 0x1, !P4 ;  /* 0x00000001ff0a7807 */ /* 0x000fe40006000000 */
[----:B------:R-:W-:Y:S02]  /*02a0*/  ISETP.NE.AND P6, PT, R4, RZ, P0 ;  /* 0x000000ff0400720c */ /* 0x000fe400007c5270 */
[----:B------:R-:W-:Y:S02]  /*02b0*/  ISETP.NE.AND P5, PT, R5, RZ, P0 ;  /* 0x000000ff0500720c */ /* 0x000fe400007a5270 */
[----:B------:R-:W-:Y:S01]  /*02c0*/  ISETP.NE.AND P4, PT, R2, RZ, P0 ;  /* 0x000000ff0200720c */ /* 0x000fe20000785270 */
[----:B------:R-:W-:Y:S01]  /*02d0*/  IMAD.U32 R2, RZ, RZ, UR5 ;  /* 0x00000005ff027e24 */ /* 0x000fe2000f8e00ff */
[----:B------:R-:W-:Y:S01]  /*02e0*/  ISETP.NE.AND P0, PT, R3, RZ, P0 ;  /* 0x000000ff0300720c */ /* 0x000fe20000705270 */
[----:B------:R-:W-:Y:S01]  /*02f0*/  IMAD.U32 R3, RZ, RZ, UR6 ;  /* 0x00000006ff037e24 */ /* 0x000fe2000f8e00ff */
[----:B------:R-:W-:-:S02]  /*0300*/  SEL R11, RZ, 0xffffffff, !P6 ;  /* 0xffffffffff0b7807 */ /* 0x000fc40007000000 */
[----:B------:R-:W-:Y:S01]  /*0310*/  SEL R9, RZ, 0xffffffff, !P4 ;  /* 0xffffffffff097807 */ /* 0x000fe20006000000 */
[----:B------:R-:W-:Y:S01]  /*0320*/  IMAD.WIDE R2, R0, 0x8, R2 ;  /* 0x0000000800027825 */ /* 0x000fe200078e0202 */
[----:B------:R-:W-:Y:S02]  /*0330*/  SEL R7, RZ, 0xffffffff, !P5 ;  /* 0xffffffffff077807 */ /* 0x000fe40006800000 */
[----:B------:R-:W-:Y:S01]  /*0340*/  SEL R5, RZ, 0xffffffff, !P0 ;  /* 0xffffffffff057807 */ /* 0x000fe20004000000 */
[----:B------:R-:W-:Y:S01]  /*0350*/  IMAD.SHL.U32 R15, R11, 0x100, RZ ;  /* 0x000001000b0f7824 */ /* 0x000fe200078e00ff */
[----:B------:R-:W-:Y:S01]  /*0360*/  ISETP.NE.AND P3, PT, RZ, UR10, P3 ;  /* 0x0000000aff007c0c */ /* 0x000fe20009f65270 */
[----:B------:R-:W-:Y:S01]  /*0370*/  IMAD.SHL.U32 R13, R9, 0x100, RZ ;  /* 0x00000100090d7824 */ /* 0x000fe200078e00ff */
[----:B------:R-:W-:Y:S01]  /*0380*/  ISETP.NE.AND P2, PT, RZ, UR10, P2 ;  /* 0x0000000aff007c0c */ /* 0x000fe20009745270 */
[----:B------:R-:W-:Y:S01]  /*0390*/  IMAD.SHL.U32 R11, R7, 0x100, RZ ;  /* 0x00000100070b7824 */ /* 0x000fe200078e00ff */
[----:B------:R-:W-:Y:S01]  /*03a0*/  ISETP.NE.AND P1, PT, RZ, UR10, P1 ;  /* 0x0000000aff007c0c */ /* 0x000fe20008f25270 */
        /* <DEDUP_REMOVED lines=12> */
.L_x_17997:
        /* <DEDUP_REMOVED lines=130> */
.L_x_18000:
        /* <DEDUP_REMOVED lines=8> */
.L_x_18001:
        /* <DEDUP_REMOVED lines=8> */
.L_x_18002:
        /* <DEDUP_REMOVED lines=9> */
.L_x_18003:
[----:B------:R-:W-:Y:S05]  /*0e20*/  BSYNC B1 ;  /* 0x0000000000017941 */ /* 0x000fea0003800000 */
.L_x_17999:
[----:B------:R-:W-:-:S13]  /*0e30*/  ISETP.GE.AND P0, PT, R9, R0, PT ;  /* 0x000000000900720c */ /* 0x000fda0003f06270 */
[----:B0-----:R-:W0:Y:S01]  /*0e40*/  @!P0 LDC.64 R4, c[0x0][0x218] ;  /* 0x00008600ff048b82 */ /* 0x001e220000000a00 */
[C---:B-12---:R-:W-:Y:S02]  /*0e50*/  @!P0 VIADD R3, R9.reuse, UR4 ;  /* 0x0000000409038c36 */ /* 0x046fe40008000000 */
[----:B------:R-:W-:-:S03]  /*0e60*/  @!P0 VIADD R9, R9, 0x80 ;  /* 0x0000008009098836 */ /* 0x000fc60000000000 */
[----:B0-----:R-:W-:-:S05]  /*0e70*/  @!P0 IADD3 R2, P2, R3, R4, RZ ;  /* 0x0000000403028210 */ /* 0x001fca0007f5e0ff */
[----:B------:R-:W-:-:S05]  /*0e80*/  @!P0 IMAD.X R3, RZ, RZ, R5, P2 ;  /* 0x000000ffff038224 */ /* 0x000fca00010e0605 */
[----:B------:R2:W-:Y:S03]  /*0e90*/  @!P0 STG.E.U8 desc[UR8][R2.64], R17 ;  /* 0x0000001102008986 */ /* 0x0005e6000c101108 */
.L_x_18004:
[----:B------:R-:W-:Y:S05]  /*0ea0*/  BSYNC B0 ;  /* 0x0000000000007941 */ /* 0x000fea0003800000 */
.L_x_17998:
        /* <DEDUP_REMOVED lines=10> */
.L_x_18005:
        /* <DEDUP_REMOVED lines=11> */
.L_x_26294:


//--------------------- .text._ZN2at6native18elementwise_kernelILi128ELi4EZNS0_15gpu_kernel_implINS0_13BinaryFunctorIbbbNS0_17BitwiseAndFunctorIbEEEEEEvRNS_18TensorIteratorBaseERKT_EUliE_EEviT1_ --------------------------
	.section	.text._ZN2at6native18elementwise_kernelILi128ELi4EZNS0_15gpu_kernel_implINS0_13BinaryFunctorIbbbNS0_17BitwiseAndFunctorIbEEEEEEvRNS_18TensorIteratorBaseERKT_EUliE_EEviT1_,"ax",@progbits
	.align	128
        .global         _ZN2at6native18elementwise_kernelILi128ELi4EZNS0_15gpu_kernel_implINS0_13BinaryFunctorIbbbNS0_17BitwiseAndFunctorIbEEEEEEvRNS_18TensorIteratorBaseERKT_EUliE_EEviT1_
        .type           _ZN2at6native18elementwise_kernelILi128ELi4EZNS0_15gpu_kernel_implINS0_13BinaryFunctorIbbbNS0_17BitwiseAndFunctorIbEEEEEEvRNS_18TensorIteratorBaseERKT_EUliE_EEviT1_,@function
        .size           _ZN2at6native18elementwise_kernelILi128ELi4EZNS0_15gpu_kernel_implINS0_13BinaryFunctorIbbbNS0_17BitwiseAndFunctorIbEEEEEEvRNS_18TensorIteratorBaseERKT_EUliE_EEviT1_,(.L_x_26295 - _ZN2at6native18elementwise_kernelILi128ELi4EZNS0_15gpu_kernel_implINS0_13BinaryFunctorIbbbNS0_17BitwiseAndFunctorIbEEEEEEvRNS_18TensorIteratorBaseERKT_EUliE_EEviT1_)
        .other          _ZN2at6native18elementwise_kernelILi128ELi4EZNS0_15gpu_kernel_implINS0_13BinaryFunctorIbbbNS0_17BitwiseAndFunctorIbEEEEEEvRNS_18TensorIteratorBaseERKT_EUliE_EEviT1_,@"STO_CUDA_ENTRY STV_DEFAULT"
_ZN2at6native18elementwise_kernelILi128ELi4EZNS0_15gpu_kernel_implINS0_13BinaryFunctorIbbbNS0_17BitwiseAndFunctorIbEEEEEEvRNS_18TensorIteratorBaseERKT_EUliE_EEviT1_:
.text._ZN2at6native18elementwise_kernelILi128ELi4EZNS0_15gpu_kernel_implINS0_13BinaryFunctorIbbbNS0_17BitwiseAndFunctorIbEEEEEEvRNS_18TensorIteratorBaseERKT_EUliE_EEviT1_:
        /* <DEDUP_REMOVED lines=365> */
.L_x_18008:
        /* <DEDUP_REMOVED lines=22> */
.L_x_18012:
[----:B------:R-:W2:Y:S02]  /*1830*/  LDG.E.U8 R2, desc[UR36][R2.64] ;  /* 0x0000002402027981 */ /* 0x000ea4000c1e1100 */
[----:B--2---:R-:W-:-:S04]  /*1840*/  ISETP.NE.AND P0, PT, R2, RZ, PT ;  /* 0x000000ff0200720c */ /* 0x004fc80003f05270 */
[----:B------:R-:W-:Y:S01]  /*1850*/  P2R R19, PR, RZ, 0x1 ;  /* 0x00000001ff137803 */ /* 0x000fe20000000000 */
[----:B------:R-:W-:Y:S08]  /*1860*/  BRA `(.L_x_18014) ;  /* 0x0000000c00c47947 */ /* 0x000ff00003800000 */
.L_x_18011:
        /* <DEDUP_REMOVED lines=11> */
.L_x_18016:
[----:B------:R-:W2:Y:S02]  /*1920*/  LDG.E R2, desc[UR36][R2.64] ;  /* 0x0000002402027981 */ /* 0x000ea4000c1e1900 */
[----:B--2---:R-:W-:-:S04]  /*1930*/  ISETP.NE.AND P0, PT, R2, RZ, PT ;  /* 0x000000ff0200720c */ /* 0x004fc80003f05270 */
[----:B------:R-:W-:Y:S01]  /*1940*/  P2R R19, PR, RZ, 0x1 ;  /* 0x00000001ff137803 */ /* 0x000fe20000000000 */
[----:B------:R-:W-:Y:S08]  /*1950*/  BRA `(.L_x_18014) ;  /* 0x0000000c00887947 */ /* 0x000ff00003800000 */
.L_x_18015:
[----:B------:R-:W2:Y:S02]  /*1960*/  LDG.E.U16 R2, desc[UR36][R2.64] ;  /* 0x0000002402027981 */ /* 0x000ea4000c1e1500 */
[----:B--2---:R-:W-:-:S04]  /*1970*/  ISETP.NE.AND P0, PT, R2, RZ, PT ;  /* 0x000000ff0200720c */ /* 0x004fc80003f05270 */
[----:B------:R-:W-:Y:S01]  /*1980*/  P2R R19, PR, RZ, 0x1 ;  /* 0x00000001ff137803 */ /* 0x000fe20000000000 */
[----:B------:R-:W-:Y:S08]  /*1990*/  BRA `(.L_x_18014) ;  /* 0x0000000c00787947 */ /* 0x000ff00003800000 */
.L_x_18010:
        /* <DEDUP_REMOVED lines=10> */
.L_x_18018:
[----:B------:R-:W2:Y:S02]  /*1a40*/  LDG.E.U16 R0, desc[UR36][R2.64] ;  /* 0x0000002402007981 */ /* 0x000ea4000c1e1500 */
[----:B--2---:R-:W-:-:S05]  /*1a50*/  HADD2.F32 R0, -RZ, R0.H0_H0 ;  /* 0x20000000ff007230 */ /* 0x004fca0000004100 */
[----:B------:R-:W-:-:S04]  /*1a60*/  FSETP.NEU.FTZ.AND P0, PT, R0, RZ, PT ;  /* 0x000000ff0000720b */ /* 0x000fc80003f1d000 */
[----:B------:R-:W-:Y:S01]  /*1a70*/  P2R R19, PR, RZ, 0x1 ;  /* 0x00000001ff137803 */ /* 0x000fe20000000000 */
[----:B------:R-:W-:Y:S08]  /*1a80*/  BRA `(.L_x_18014) ;  /* 0x0000000c003c7947 */ /* 0x000ff00003800000 */
.L_x_18017:
        /* <DEDUP_REMOVED lines=12> */
.L_x_18020:
        /* <DEDUP_REMOVED lines=11> */
.L_x_18019:
[----:B------:R-:W2:Y:S02]  /*1c00*/  LDG.E.64 R2, desc[UR36][R2.64] ;  /* 0x0000002402027981 */ /* 0x000ea4000c1e1b00 */
[----:B--2---:R-:W-:-:S06]  /*1c10*/  DSETP.NEU.AND P0, PT, R2, RZ, PT ;  /* 0x000000ff0200722a */ /* 0x004fcc0003f0d000 */
[----:B------:R-:W-:Y:S01]  /*1c20*/  P2R R19, PR, RZ, 0x1 ;  /* 0x00000001ff137803 */ /* 0x000fe20000000000 */
[----:B------:R-:W-:Y:S07]  /*1c30*/  BRA `(.L_x_18014) ;  /* 0x0000000800d07947 */ /* 0x000fee0003800000 */
.L_x_18009:
        /* <DEDUP_REMOVED lines=12> */
.L_x_18023:
[----:B------:R-:W2:Y:S02]  /*1d00*/  LDG.E.128 R4, desc[UR36][R2.64] ;  /* 0x0000002402047981 */ /* 0x000ea4000c1e1d00 */
[----:B--2---:R-:W-:-:S06]  /*1d10*/  DSETP.NEU.AND P0, PT, R6, RZ, PT ;  /* 0x000000ff0600722a */ /* 0x004fcc0003f0d000 */
[----:B------:R-:W-:-:S06]  /*1d20*/  DSETP.NEU.OR P0, PT, R4, RZ, P0 ;  /* 0x000000ff0400722a */ /* 0x000fcc000070d400 */
[----:B------:R-:W-:Y:S01]  /*1d30*/  P2R R19, PR, RZ, 0x1 ;  /* 0x00000001ff137803 */ /* 0x000fe20000000000 */
[----:B------:R-:W-:Y:S07]  /*1d40*/  BRA `(.L_x_18014) ;  /* 0x00000008008c7947 */ /* 0x000fee0003800000 */
.L_x_18022:
        /* <DEDUP_REMOVED lines=28> */
.L_x_18025:
        /* <DEDUP_REMOVED lines=15> */
.L_x_18024:
[----:B------:R-:W2:Y:S02]  /*2000*/  LDG.E.U16 R0, desc[UR36][R2.64] ;  /* 0x0000002402007981 */ /* 0x000ea4000c1e1500 */
[----:B--2---:R-:W-:-:S05]  /*2010*/  IMAD.U32 R0, R0, 0x10000, RZ ;  /* 0x0001000000007824 */ /* 0x004fca00078e00ff */
[----:B------:R-:W-:-:S04]  /*2020*/  FSETP.NEU.FTZ.AND P0, PT, R0, RZ, PT ;  /* 0x000000ff0000720b */ /* 0x000fc80003f1d000 */
[----:B------:R-:W-:Y:S01]  /*2030*/  P2R R19, PR, RZ, 0x1 ;  /* 0x00000001ff137803 */ /* 0x000fe20000000000 */
[----:B------:R-:W-:Y:S08]  /*2040*/  BRA `(.L_x_18014) ;  /* 0x0000000400cc7947 */ /* 0x000ff00003800000 */
.L_x_18021:
        /* <DEDUP_REMOVED lines=12> */
.L_x_18028:
        /* <DEDUP_REMOVED lines=21> */
.L_x_18032:
[----:B------:R-:W-:Y:S05]  /*2260*/  BSYNC B1 ;  /* 0x0000000000017941 */ /* 0x000fea0003800000 */
.L_x_18031:
[----:B------:R-:W-:Y:S01]  /*2270*/  LEA R3, R0, 0x3b800000, 0x17 ;  /* 0x3b80000000037811 */ /* 0x000fe200078eb8ff */
[----:B------:R-:W-:-:S05]  /*2280*/  IMAD.SHL.U32 R0, R2, 0x100000, RZ ;  /* 0x0010000002007824 */ /* 0x000fca00078e00ff */
[----:B------:R-:W-:-:S07]  /*2290*/  LOP3.LUT R0, R3, R0, R4, 0xfe, !PT ;  /* 0x0000000003007212 */ /* 0x000fce00078efe04 */
.L_x_18030:
[----:B------:R-:W-:Y:S05]  /*22a0*/  BSYNC B0 ;  /* 0x0000000000007941 */ /* 0x000fea0003800000 */
.L_x_18029:
[----:B------:R-:W-:-:S04]  /*22b0*/  FSETP.NEU.FTZ.AND P0, PT, R0, RZ, PT ;  /* 0x000000ff0000720b */ /* 0x000fc80003f1d000 */
[----:B------:R-:W-:Y:S01]  /*22c0*/  P2R R19, PR, RZ, 0x1 ;  /* 0x00000001ff137803 */ /* 0x000fe20000000000 */
[----:B------:R-:W-:Y:S08]  /*22d0*/  BRA `(.L_x_18014) ;  /* 0x0000000400287947 */ /* 0x000ff00003800000 */
.L_x_18027:
        /* <DEDUP_REMOVED lines=21> */
.L_x_18036:
[----:B------:R-:W-:Y:S05]  /*2430*/  BSYNC B1 ;  /* 0x0000000000017941 */ /* 0x000fea0003800000 */
.L_x_18035:
[----:B------:R-:W-:Y:S01]  /*2440*/  LEA R3, R0, 0x37800000, 0x17 ;  /* 0x3780000000037811 */ /* 0x000fe200078eb8ff */
[----:B------:R-:W-:-:S05]  /*2450*/  IMAD.SHL.U32 R0, R2, 0x200000, RZ ;  /* 0x0020000002007824 */ /* 0x000fca00078e00ff */
[----:B------:R-:W-:-:S07]  /*2460*/  LOP3.LUT R0, R3, R0, R4, 0xfe, !PT ;  /* 0x0000000003007212 */ /* 0x000fce00078efe04 */
.L_x_18034:
[----:B------:R-:W-:Y:S05]  /*2470*/  BSYNC B0 ;  /* 0x0000000000007941 */ /* 0x000fea0003800000 */
.L_x_18033:
[----:B------:R-:W-:-:S04]  /*2480*/  FSETP.NEU.FTZ.AND P0, PT, R0, RZ, PT ;  /* 0x000000ff0000720b */ /* 0x000fc80003f1d000 */
[----:B------:R-:W-:Y:S01]  /*2490*/  P2R R19, PR, RZ, 0x1 ;  /* 0x00000001ff137803 */ /* 0x000fe20000000000 */
[----:B------:R-:W-:Y:S08]  /*24a0*/  BRA `(.L_x_18014) ;  /* 0x0000000000b47947 */ /* 0x000ff00003800000 */
.L_x_18026:
        /* <DEDUP_REMOVED lines=14> */
.L_x_18040:
[----:B------:R-:W-:Y:S05]  /*2590*/  BSYNC B0 ;  /* 0x0000000000007941 */ /* 0x000fea0003800000 */
.L_x_18039:
[----:B------:R-:W-:-:S04]  /*25a0*/  FSETP.NEU.FTZ.AND P0, PT, R0, RZ, PT ;  /* 0x000000ff0000720b */ /* 0x000fc80003f1d000 */
[----:B------:R-:W-:Y:S01]  /*25b0*/  P2R R19, PR, RZ, 0x1 ;  /* 0x00000001ff137803 */ /* 0x000fe20000000000 */
[----:B------:R-:W-:Y:S08]  /*25c0*/  BRA `(.L_x_18014) ;  /* 0x00000000006c7947 */ /* 0x000ff00003800000 */
.L_x_18013:
        /* <DEDUP_REMOVED lines=16> */
.L_x_18041:
[----:B------:R-:W-:-:S04]  /*26d0*/  PLOP3.LUT P0, PT, PT, PT, PT, 0x8, 0x0 ;  /* 0x000000000000781c */ /* 0x000fc80003f0e170 */
[----:B------:R-:W-:Y:S01]  /*26e0*/  P2R R19, PR, RZ, 0x1 ;  /* 0x00000001ff137803 */ /* 0x000fe20000000000 */
[----:B------:R-:W-:Y:S08]  /*26f0*/  BRA `(.L_x_18014) ;  /* 0x0000000000207947 */ /* 0x000ff00003800000 */
.L_x_18038:
[----:B------:R-:W2:Y:S02]  /*2700*/  LDG.E.64 R2, desc[UR36][R2.64] ;  /* 0x0000002402027981 */ /* 0x000ea4000c1e1b00 */
[----:B--2---:R-:W-:-:S04]  /*2710*/  ISETP.NE.U32.AND P0, PT, R2, RZ, PT ;  /* 0x000000ff0200720c */ /* 0x004fc80003f05070 */
[----:B------:R-:W-:-:S04]  /*2720*/  ISETP.NE.AND.EX P0, PT, R3, RZ, PT, P0 ;  /* 0x000000ff0300720c */ /* 0x000fc80003f05300 */
[----:B------:R-:W-:Y:S01]  /*2730*/  P2R R19, PR, RZ, 0x1 ;  /* 0x00000001ff137803 */ /* 0x000fe20000000000 */
[----:B------:R-:W-:Y:S08]  /*2740*/  BRA `(.L_x_18014) ;  /* 0x00000000000c7947 */ /* 0x000ff00003800000 */
.L_x_18037:
[----:B------:R-:W2:Y:S02]  /*2750*/  LDG.E R2, desc[UR36][R2.64] ;  /* 0x0000002402027981 */ /* 0x000ea4000c1e1900 */
[----:B--2---:R-:W-:-:S04]  /*2760*/  ISETP.NE.AND P0, PT, R2, RZ, PT ;  /* 0x000000ff0200720c */ /* 0x004fc80003f05270 */
[----:B------:R-:W-:-:S09]  /*2770*/  P2R R19, PR, RZ, 0x1 ;  /* 0x00000001ff137803 */ /* 0x000fd20000000000 */
.L_x_18014:
        /* <DEDUP_REMOVED lines=18> */
.L_x_18045:
[----:B------:R-:W2:Y:S02]  /*28a0*/  LDG.E.U8 R2, desc[UR36][R2.64] ;  /* 0x0000002402027981 */ /* 0x000ea4000c1e1100 */
[----:B--2---:R-:W-:Y:S01]  /*28b0*/  ISETP.NE.AND P0, PT, R2, RZ, PT ;  /* 0x000000ff0200720c */ /* 0x004fe20003f05270 */
[----:B------:R-:W-:-:S12]  /*28c0*/  BRA `(.L_x_18047) ;  /* 0x0000000c00747947 */ /* 0x000fd80003800000 */
.L_x_18044:
        /* <DEDUP_REMOVED lines=10> */
.L_x_18049:
[----:B------:R-:W2:Y:S02]  /*2970*/  LDG.E R2, desc[UR36][R2.64] ;  /* 0x0000002402027981 */ /* 0x000ea4000c1e1900 */
[----:B--2---:R-:W-:Y:S01]  /*2980*/  ISETP.NE.AND P0, PT, R2, RZ, PT ;  /* 0x000000ff0200720c */ /* 0x004fe20003f05270 */
[----:B------:R-:W-:-:S12]  /*2990*/  BRA `(.L_x_18047) ;  /* 0x0000000c00407947 */ /* 0x000fd80003800000 */
.L_x_18048:
[----:B------:R-:W2:Y:S02]  /*29a0*/  LDG.E.U16 R2, desc[UR36][R2.64] ;  /* 0x0000002402027981 */ /* 0x000ea4000c1e1500 */
[----:B--2---:R-:W-:Y:S01]  /*29b0*/  ISETP.NE.AND P0, PT, R2, RZ, PT ;  /* 0x000000ff0200720c */ /* 0x004fe20003f05270 */
[----:B------:R-:W-:-:S12]  /*29c0*/  BRA `(.L_x_18047) ;  /* 0x0000000c00347947 */ /* 0x000fd80003800000 */
.L_x_18043:
        /* <DEDUP_REMOVED lines=9> */
.L_x_18051:
[----:B------:R-:W2:Y:S02]  /*2a60*/  LDG.E.U16 R0, desc[UR36][R2.64] ;  /* 0x0000002402007981 */ /* 0x000ea4000c1e1500 */
[----:B--2---:R-:W-:-:S05]  /*2a70*/  HADD2.F32 R0, -RZ, R0.H0_H0 ;  /* 0x20000000ff007230 */ /* 0x004fca0000004100 */
[----:B------:R-:W-:Y:S01]  /*2a80*/  FSETP.NEU.FTZ.AND P0, PT, R0, RZ, PT ;  /* 0x000000ff0000720b */ /* 0x000fe20003f1d000 */
[----:B------:R-:W-:-:S12]  /*2a90*/  BRA `(.L_x_18047) ;  /* 0x0000000c00007947 */ /* 0x000fd80003800000 */
.L_x_18050:
        /* <DEDUP_REMOVED lines=11> */
.L_x_18053:
        /* <DEDUP_REMOVED lines=10> */
.L_x_18052:
[----:B------:R-:W2:Y:S02]  /*2bf0*/  LDG.E.64 R2, desc[UR36][R2.64] ;  /* 0x0000002402027981 */ /* 0x000ea4000c1e1b00 */
[----:B--2---:R-:W-:Y:S01]  /*2c00*/  DSETP.NEU.AND P0, PT, R2, RZ, PT ;  /* 0x000000ff0200722a */ /* 0x004fe20003f0d000 */
[----:B------:R-:W-:-:S13]  /*2c10*/  BRA `(.L_x_18047) ;  /* 0x0000000800a07947 */ /* 0x000fda0003800000 */
.L_x_18042:
        /* <DEDUP_REMOVED lines=11> */
.L_x_18056:
[----:B------:R-:W2:Y:S02]  /*2cd0*/  LDG.E.128 R4, desc[UR36][R2.64] ;  /* 0x0000002402047981 */ /* 0x000ea4000c1e1d00 */
[----:B--2---:R-:W-:-:S06]  /*2ce0*/  DSETP.NEU.AND P0, PT, R6, RZ, PT ;  /* 0x000000ff0600722a */ /* 0x004fcc0003f0d000 */
[----:B------:R-:W-:Y:S01]  /*2cf0*/  DSETP.NEU.OR P0, PT, R4, RZ, P0 ;  /* 0x000000ff0400722a */ /* 0x000fe2000070d400 */
[----:B------:R-:W-:-:S13]  /*2d00*/  BRA `(.L_x_18047) ;  /* 0x0000000800647947 */ /* 0x000fda0003800000 */
.L_x_18055:
        /* <DEDUP_REMOVED lines=27> */
.L_x_18058:
        /* <DEDUP_REMOVED lines=14> */
.L_x_18057:
[----:B------:R-:W2:Y:S02]  /*2fa0*/  LDG.E.U16 R0, desc[UR36][R2.64] ;  /* 0x0000002402007981 */ /* 0x000ea4000c1e1500 */
[----:B--2---:R-:W-:-:S05]  /*2fb0*/  IMAD.U32 R0, R0, 0x10000, RZ ;  /* 0x0001000000007824 */ /* 0x004fca00078e00ff */
[----:B------:R-:W-:Y:S01]  /*2fc0*/  FSETP.NEU.FTZ.AND P0, PT, R0, RZ, PT ;  /* 0x000000ff0000720b */ /* 0x000fe20003f1d000 */
[----:B------:R-:W-:-:S12]  /*2fd0*/  BRA `(.L_x_18047) ;  /* 0x0000000400b07947 */ /* 0x000fd80003800000 */
.L_x_18054:
        /* <DEDUP_REMOVED lines=11> */
.L_x_18061:
        /* <DEDUP_REMOVED lines=21> */
.L_x_18065:
[----:B------:R-:W-:Y:S05]  /*31e0*/  BSYNC B1 ;  /* 0x0000000000017941 */ /* 0x000fea0003800000 */
.L_x_18064:
[----:B------:R-:W-:Y:S01]  /*31f0*/  LEA R3, R0, 0x3b800000, 0x17 ;  /* 0x3b80000000037811 */ /* 0x000fe200078eb8ff */
[----:B------:R-:W-:-:S05]  /*3200*/  IMAD.SHL.U32 R0, R2, 0x100000, RZ ;  /* 0x0010000002007824 */ /* 0x000fca00078e00ff */
[----:B------:R-:W-:-:S07]  /*3210*/  LOP3.LUT R0, R3, R0, R4, 0xfe, !PT ;  /* 0x0000000003007212 */ /* 0x000fce00078efe04 */
.L_x_18063:
[----:B------:R-:W-:Y:S05]  /*3220*/  BSYNC B0 ;  /* 0x0000000000007941 */ /* 0x000fea0003800000 */
.L_x_18062:
[----:B------:R-:W-:Y:S01]  /*3230*/  FSETP.NEU.FTZ.AND P0, PT, R0, RZ, PT ;  /* 0x000000ff0000720b */ /* 0x000fe20003f1d000 */
[----:B------:R-:W-:-:S12]  /*3240*/  BRA `(.L_x_18047) ;  /* 0x0000000400147947 */ /* 0x000fd80003800000 */
.L_x_18060:
        /* <DEDUP_REMOVED lines=21> */
.L_x_18069:
[----:B------:R-:W-:Y:S05]  /*33a0*/  BSYNC B1 ;  /* 0x0000000000017941 */ /* 0x000fea0003800000 */
.L_x_18068:
[----:B------:R-:W-:Y:S01]  /*33b0*/  LEA R3, R0, 0x37800000, 0x17 ;  /* 0x3780000000037811 */ /* 0x000fe200078eb8ff */
[----:B------:R-:W-:-:S05]  /*33c0*/  IMAD.SHL.U32 R0, R2, 0x200000, RZ ;  /* 0x0020000002007824 */ /* 0x000fca00078e00ff */
[----:B------:R-:W-:-:S07]  /*33d0*/  LOP3.LUT R0, R3, R0, R4, 0xfe, !PT ;  /* 0x0000000003007212 */ /* 0x000fce00078efe04 */
.L_x_18067:
[----:B------:R-:W-:Y:S05]  /*33e0*/  BSYNC B0 ;  /* 0x0000000000007941 */ /* 0x000fea0003800000 */
.L_x_18066:
[----:B------:R-:W-:Y:S01]  /*33f0*/  FSETP.NEU.FTZ.AND P0, PT, R0, RZ, PT ;  /* 0x000000ff0000720b */ /* 0x000fe20003f1d000 */
[----:B------:R-:W-:-:S12]  /*3400*/  BRA `(.L_x_18047) ;  /* 0x0000000000a47947 */ /* 0x000fd80003800000 */
.L_x_18059:
        /* <DEDUP_REMOVED lines=14> */
.L_x_18073:
[----:B------:R-:W-:Y:S05]  /*34f0*/  BSYNC B0 ;  /* 0x0000000000007941 */ /* 0x000fea0003800000 */
.L_x_18072:
[----:B------:R-:W-:Y:S01]  /*3500*/  FSETP.NEU.FTZ.AND P0, PT, R0, RZ, PT ;  /* 0x000000ff0000720b */ /* 0x000fe20003f1d000 */
[----:B------:R-:W-:-:S12]  /*3510*/  BRA `(.L_x_18047) ;  /* 0x0000000000607947 */ /* 0x000fd80003800000 */
.L_x_18046:
        /* <DEDUP_REMOVED lines=16> */
.L_x_18074:
[----:B------:R-:W-:Y:S01]  /*3620*/  PLOP3.LUT P0, PT, PT, PT, PT, 0x8, 0x0 ;  /* 0x000000000000781c */ /* 0x000fe20003f0e170 */
[----:B------:R-:W-:-:S12]  /*3630*/  BRA `(.L_x_18047) ;  /* 0x0000000000187947 */ /* 0x000fd80003800000 */
.L_x_18071:
[----:B------:R-:W2:Y:S02]  /*3640*/  LDG.E.64 R2, desc[UR36][R2.64] ;  /* 0x0000002402027981 */ /* 0x000ea4000c1e1b00 */
[----:B--2---:R-:W-:-:S04]  /*3650*/  ISETP.NE.U32.AND P0, PT, R2, RZ, PT ;  /* 0x000000ff0200720c */ /* 0x004fc80003f05070 */
[----:B------:R-:W-:Y:S01]  /*3660*/  ISETP.NE.AND.EX P0, PT, R3, RZ, PT, P0 ;  /* 0x000000ff0300720c */ /* 0x000fe20003f05300 */
[----:B------:R-:W-:-:S12]  /*3670*/  BRA `(.L_x_18047) ;  /* 0x0000000000087947 */ /* 0x000fd80003800000 */
.L_x_18070:
[----:B------:R-:W2:Y:S02]  /*3680*/  LDG.E R2, desc[UR36][R2.64] ;  /* 0x0000002402027981 */ /* 0x000ea4000c1e1900 */
[----:B--2---:R-:W-:-:S13]  /*3690*/  ISETP.NE.AND P0, PT, R2, RZ, PT ;  /* 0x000000ff0200720c */ /* 0x004fda0003f05270 */
.L_x_18047:
        /* <DEDUP_REMOVED lines=17> */
.L_x_18078:
[----:B------:R1:W-:Y:S01]  /*37b0*/  STG.E.U8 desc[UR36][R16.64], R2 ;  /* 0x0000000210007986 */ /* 0x0003e2000c101124 */
[----:B------:R-:W-:Y:S05]  /*37c0*/  BRA `(.L_x_18080) ;  /* 0x0000000c00487947 */ /* 0x000fea0003800000 */
.L_x_18077:
        /* <DEDUP_REMOVED lines=9> */
.L_x_18082:
[----:B------:R3:W-:Y:S01]  /*3860*/  STG.E desc[UR36][R16.64], R2 ;  /* 0x0000000210007986 */ /* 0x0007e2000c101924 */
[----:B------:R-:W-:Y:S05]  /*3870*/  BRA `(.L_x_18080) ;  /* 0x0000000c001c7947 */ /* 0x000fea0003800000 */
.L_x_18081:
[----:B------:R2:W-:Y:S01]  /*3880*/  STG.E.U16 desc[UR36][R16.64], R2 ;  /* 0x0000000210007986 */ /* 0x0005e2000c101524 */
[----:B------:R-:W-:Y:S05]  /*3890*/  BRA `(.L_x_18080) ;  /* 0x0000000c00147947 */ /* 0x000fea0003800000 */
.L_x_18076:
        /* <DEDUP_REMOVED lines=9> */
.L_x_18084:
[----:B------:R-:W-:-:S04]  /*3930*/  I2FP.F32.U32 R0, R2 ;  /* 0x0000000200007245 */ /* 0x000fc80000201000 */
[----:B------:R-:W-:-:S05]  /*3940*/  F2FP.F16.F32.PACK_AB R0, RZ, R0 ;  /* 0x00000000ff00723e */ /* 0x000fca00000000ff */
[----:B------:R0:W-:Y:S01]  /*3950*/  STG.E.U16 desc[UR36][R16.64], R0 ;  /* 0x0000000010007986 */ /* 0x0001e2000c101524 */
[----:B------:R-:W-:Y:S05]  /*3960*/  BRA `(.L_x_18080) ;  /* 0x0000000800e07947 */ /* 0x000fea0003800000 */
.L_x_18083:
        /* <DEDUP_REMOVED lines=10> */
.L_x_18086:
[----:B------:R-:W-:-:S04]  /*3a10*/  I2FP.F32.U32 R2, R2 ;  /* 0x0000000200027245 */ /* 0x000fc80000201000 */
[----:B------:R-:W-:-:S04]  /*3a20*/  F2FP.F16.F32.PACK_AB R3, RZ, R2 ;  /* 0x00000002ff03723e */ /* 0x000fc800000000ff */
[----:B------:R-:W-:-:S05]  /*3a30*/  PRMT R3, R3, 0x5410, RZ ;  /* 0x0000541003037816 */ /* 0x000fca00000000ff */
[----:B------:R0:W-:Y:S01]  /*3a40*/  STG.E desc[UR36][R16.64], R3 ;  /* 0x0000000310007986 */ /* 0x0001e2000c101924 */
[----:B------:R-:W-:Y:S05]  /*3a50*/  BRA `(.L_x_18080) ;  /* 0x0000000800a47947 */ /* 0x000fea0003800000 */
.L_x_18085:
[----:B------:R-:W0:Y:S02]  /*3a60*/  I2F.F64.U32 R2, R2 ;  /* 0x0000000200027312 */ /* 0x000e240000201800 */
[----:B0-----:R0:W-:Y:S01]  /*3a70*/  STG.E.64 desc[UR36][R16.64], R2 ;  /* 0x0000000210007986 */ /* 0x0011e2000c101b24 */
[----:B------:R-:W-:Y:S05]  /*3a80*/  BRA `(.L_x_18080) ;  /* 0x0000000800987947 */ /* 0x000fea0003800000 */
.L_x_18075:
        /* <DEDUP_REMOVED lines=10> */
.L_x_18089:
[----:B------:R-:W0:Y:S01]  /*3b30*/  I2F.F64.U32 R4, R2 ;  /* 0x0000000200047312 */ /* 0x000e220000201800 */
[----:B------:R-:W-:-:S05]  /*3b40*/  CS2R R6, SRZ ;  /* 0x0000000000067805 */ /* 0x000fca000001ff00 */
[----:B0-----:R0:W-:Y:S01]  /*3b50*/  STG.E.128 desc[UR36][R16.64], R4 ;  /* 0x0000000410007986 */ /* 0x0011e2000c101d24 */
[----:B------:R-:W-:Y:S05]  /*3b60*/  BRA `(.L_x_18080) ;  /* 0x0000000800607947 */ /* 0x000fea0003800000 */
.L_x_18088:
        /* <DEDUP_REMOVED lines=21> */
.L_x_18093:
[----:B------:R-:W-:Y:S05]  /*3cc0*/  BSYNC B0 ;  /* 0x0000000000007941 */ /* 0x000fea0003800000 */
.L_x_18092:
[----:B------:R-:W-:-:S05]  /*3cd0*/  LOP3.LUT R3, R0, R3, RZ, 0xfc, !PT ;  /* 0x0000000300037212 */ /* 0x000fca00078efcff */
[----:B------:R0:W-:Y:S01]  /*3ce0*/  STG.E.U8 desc[UR36][R16.64], R3 ;  /* 0x0000000310007986 */ /* 0x0001e2000c101124 */
[----:B------:R-:W-:Y:S05]  /*3cf0*/  BRA `(.L_x_18080) ;  /* 0x0000000400fc7947 */ /* 0x000fea0003800000 */
.L_x_18091:
        /* <DEDUP_REMOVED lines=13> */
.L_x_18095:
[----:B------:R-:W-:Y:S01]  /*3dd0*/  IMAD.MOV.U32 R0, RZ, RZ, 0x7f ;  /* 0x0000007fff007424 */ /* 0x000fe200078e00ff */
[----:B------:R-:W-:-:S04]  /*3de0*/  ISETP.GT.U32.AND P0, PT, R2, 0x7f800000, PT ;  /* 0x7f8000000200780c */ /* 0x000fc80003f04070 */
[----:B------:R-:W-:-:S09]  /*3df0*/  SEL R0, R0, 0x7c, P0 ;  /* 0x0000007c00007807 */ /* 0x000fd20000000000 */
.L_x_18096:
[----:B------:R-:W-:Y:S05]  /*3e00*/  BSYNC B0 ;  /* 0x0000000000007941 */ /* 0x000fea0003800000 */
.L_x_18094:
[----:B------:R-:W-:-:S04]  /*3e10*/  LOP3.LUT R2, R3, 0x80000000, RZ, 0xc0, !PT ;  /* 0x8000000003027812 */ /* 0x000fc800078ec0ff */
[----:B------:R-:W-:-:S04]  /*3e20*/  SHF.R.U32.HI R3, RZ, 0x18, R2 ;  /* 0x00000018ff037819 */ /* 0x000fc80000011602 */
[----:B------:R-:W-:-:S05]  /*3e30*/  LOP3.LUT R3, R0, R3, RZ, 0xfc, !PT ;  /* 0x0000000300037212 */ /* 0x000fca00078efcff */
[----:B------:R0:W-:Y:S01]  /*3e40*/  STG.E.U8 desc[UR36][R16.64], R3 ;  /* 0x0000000310007986 */ /* 0x0001e2000c101124 */
[----:B------:R-:W-:Y:S05]  /*3e50*/  BRA `(.L_x_18080) ;  /* 0x0000000400a47947 */ /* 0x000fea0003800000 */
.L_x_18090:
[----:B------:R-:W-:-:S04]  /*3e60*/  I2FP.F32.U32 R0, R2 ;  /* 0x0000000200007245 */ /* 0x000fc80000201000 */
[----:B------:R-:W-:-:S05]  /*3e70*/  F2FP.BF16.F32.PACK_AB R0, RZ, R0 ;  /* 0x00000000ff00723e */ /* 0x000fca00000010ff */
[----:B------:R0:W-:Y:S01]  /*3e80*/  STG.E.U16 desc[UR36][R16.64], R0 ;  /* 0x0000000010007986 */ /* 0x0001e2000c101524 */
[----:B------:R-:W-:Y:S05]  /*3e90*/  BRA `(.L_x_18080) ;  /* 0x0000000400947947 */ /* 0x000fea0003800000 */
.L_x_18087:
        /* <DEDUP_REMOVED lines=10> */
.L_x_18099:
        /* <DEDUP_REMOVED lines=17> */
.L_x_18102:
[----:B------:R-:W-:-:S04]  /*4050*/  LOP3.LUT R2, R3, 0x80000000, RZ, 0xc0, !PT ;  /* 0x8000000003027812 */ /* 0x000fc800078ec0ff */
[----:B------:R-:W-:-:S04]  /*4060*/  SHF.R.U32.HI R3, RZ, 0x18, R2 ;  /* 0x00000018ff037819 */ /* 0x000fc80000011602 */
[----:B------:R-:W-:-:S04]  /*4070*/  LOP3.LUT R0, R0, R3, RZ, 0xfc, !PT ;  /* 0x0000000300007212 */ /* 0x000fc800078efcff */
[----:B------:R-:W-:-:S07]  /*4080*/  PRMT R8, R0, 0x7610, R8 ;  /* 0x0000761000087816 */ /* 0x000fce0000000008 */
.L_x_18101:
[----:B------:R-:W-:Y:S05]  /*4090*/  BSYNC B0 ;  /* 0x0000000000007941 */ /* 0x000fea0003800000 */
.L_x_18100:
[----:B------:R0:W-:Y:S01]  /*40a0*/  STG.E.U8 desc[UR36][R16.64], R8 ;  /* 0x0000000810007986 */ /* 0x0001e2000c101124 */
[----:B------:R-:W-:Y:S05]  /*40b0*/  BRA `(.L_x_18080) ;  /* 0x00000004000c7947 */ /* 0x000fea0003800000 */
.L_x_18098:
        /* <DEDUP_REMOVED lines=17> */
.L_x_18105:
[----:B------:R-:W-:-:S04]  /*41d0*/  LOP3.LUT R2, R3, 0x80000000, RZ, 0xc0, !PT ;  /* 0x8000000003027812 */ /* 0x000fc800078ec0ff */
[----:B------:R-:W-:-:S04]  /*41e0*/  SHF.R.U32.HI R3, RZ, 0x18, R2 ;  /* 0x00000018ff037819 */ /* 0x000fc80000011602 */
[----:B------:R-:W-:-:S04]  /*41f0*/  LOP3.LUT R0, R0, R3, RZ, 0xfc, !PT ;  /* 0x0000000300007212 */ /* 0x000fc800078efcff */
[----:B------:R-:W-:-:S07]  /*4200*/  PRMT R8, R0, 0x7610, R8 ;  /* 0x0000761000087816 */ /* 0x000fce0000000008 */
.L_x_18104:
[----:B------:R-:W-:Y:S05]  /*4210*/  BSYNC B0 ;  /* 0x0000000000007941 */ /* 0x000fea0003800000 */
.L_x_18103:
[----:B------:R0:W-:Y:S01]  /*4220*/  STG.E.U8 desc[UR36][R16.64], R8 ;  /* 0x0000000810007986 */ /* 0x0001e2000c101124 */
[----:B------:R-:W-:Y:S05]  /*4230*/  BRA `(.L_x_18080) ;  /* 0x0000000000ac7947 */ /* 0x000fea0003800000 */
.L_x_18097:
        /* <DEDUP_REMOVED lines=22> */
.L_x_18079:
        /* <DEDUP_REMOVED lines=16> */
.L_x_18108:
[----:B------:R-:W-:Y:S05]  /*44a0*/  BRA `(.L_x_18080) ;  /* 0x0000000000107947 */ /* 0x000fea0003800000 */
.L_x_18107:
[----:B------:R-:W-:-:S05]  /*44b0*/  IMAD.MOV.U32 R3, RZ, RZ, RZ ;  /* 0x000000ffff037224 */ /* 0x000fca00078e00ff */
[----:B------:R0:W-:Y:S01]  /*44c0*/  STG.E.64 desc[UR36][R16.64], R2 ;  /* 0x0000000210007986 */ /* 0x0001e2000c101b24 */
[----:B------:R-:W-:Y:S05]  /*44d0*/  BRA `(.L_x_18080) ;  /* 0x0000000000047947 */ /* 0x000fea0003800000 */
.L_x_18106:
[----:B------:R0:W-:Y:S02]  /*44e0*/  STG.E desc[UR36][R16.64], R2 ;  /* 0x0000000210007986 */ /* 0x0001e4000c101924 */
.L_x_18080:
[----:B------:R-:W-:-:S04]  /*44f0*/  IMAD R18, R18, 0x200, R23 ;  /* 0x0000020012127824 */ /* 0x000fc800078e0217 */
[----:B------:R-:W-:-:S07]  /*4500*/  VIADD R19, R18, 0x80 ;  /* 0x0000008012137836 */ /* 0x000fce0000000000 */
.L_x_18007:
[----:B------:R-:W-:Y:S05]  /*4510*/  BSYNC B6 ;  /* 0x0000000000067941 */ /* 0x000fea0003800000 */
.L_x_18006:
        /* <DEDUP_REMOVED lines=358> */
.L_x_18111:
        /* <DEDUP_REMOVED lines=22> */
.L_x_18115:
[----:B------:R-:W2:Y:S02]  /*5ce0*/  LDG.E.U8 R2, desc[UR36][R2.64] ;  /* 0x0000002402027981 */ /* 0x000ea4000c1e1100 */
[----:B--2---:R-:W-:-:S04]  /*5cf0*/  ISETP.NE.AND P0, PT, R2, RZ, PT ;  /* 0x000000ff0200720c */ /* 0x004fc80003f05270 */
[----:B------:R-:W-:Y:S01]  /*5d00*/  P2R R22, PR, RZ, 0x1 ;  /* 0x00000001ff167803 */ /* 0x000fe20000000000 */
[----:B------:R-:W-:Y:S08]  /*5d10*/  BRA `(.L_x_18117) ;  /* 0x0000000c00c47947 */ /* 0x000ff00003800000 */
.L_x_18114:
        /* <DEDUP_REMOVED lines=11> */
.L_x_18119:
[----:B------:R-:W2:Y:S02]  /*5dd0*/  LDG.E R2, desc[UR36][R2.64] ;  /* 0x0000002402027981 */ /* 0x000ea4000c1e1900 */
[----:B--2---:R-:W-:-:S04]  /*5de0*/  ISETP.NE.AND P0, PT, R2, RZ, PT ;  /* 0x000000ff0200720c */ /* 0x004fc80003f05270 */
[----:B------:R-:W-:Y:S01]  /*5df0*/  P2R R22, PR, RZ, 0x1 ;  /* 0x00000001ff167803 */ /* 0x000fe20000000000 */
[----:B------:R-:W-:Y:S08]  /*5e00*/  BRA `(.L_x_18117) ;  /* 0x0000000c00887947 */ /* 0x000ff00003800000 */
.L_x_18118:
[----:B------:R-:W2:Y:S02]  /*5e10*/  LDG.E.U16 R2, desc[UR36][R2.64] ;  /* 0x0000002402027981 */ /* 0x000ea4000c1e1500 */
[----:B--2---:R-:W-:-:S04]  /*5e20*/  ISETP.NE.AND P0, PT, R2, RZ, PT ;  /* 0x000000ff0200720c */ /* 0x004fc80003f05270 */
[----:B------:R-:W-:Y:S01]  /*5e30*/  P2R R22, PR, RZ, 0x1 ;  /* 0x00000001ff167803 */ /* 0x000fe20000000000 */
[----:B------:R-:W-:Y:S08]  /*5e40*/  BRA `(.L_x_18117) ;  /* 0x0000000c00787947 */ /* 0x000ff00003800000 */
.L_x_18113:
        /* <DEDUP_REMOVED lines=10> */
.L_x_18121:
[----:B------:R-:W2:Y:S02]  /*5ef0*/  LDG.E.U16 R0, desc[UR36][R2.64] ;  /* 0x0000002402007981 */ /* 0x000ea4000c1e1500 */
[----:B--2---:R-:W-:-:S05]  /*5f00*/  HADD2.F32 R0, -RZ, R0.H0_H0 ;  /* 0x20000000ff007230 */ /* 0x004fca0000004100 */
[----:B------:R-:W-:-:S04]  /*5f10*/  FSETP.NEU.FTZ.AND P0, PT, R0, RZ, PT ;  /* 0x000000ff0000720b */ /* 0x000fc80003f1d000 */
[----:B------:R-:W-:Y:S01]  /*5f20*/  P2R R22, PR, RZ, 0x1 ;  /* 0x00000001ff167803 */ /* 0x000fe20000000000 */
[----:B------:R-:W-:Y:S08]  /*5f30*/  BRA `(.L_x_18117) ;  /* 0x0000000c003c7947 */ /* 0x000ff00003800000 */
.L_x_18120:
        /* <DEDUP_REMOVED lines=12> */
.L_x_18123:
        /* <DEDUP_REMOVED lines=11> */
.L_x_18122:
[----:B------:R-:W2:Y:S02]  /*60b0*/  LDG.E.64 R2, desc[UR36][R2.64] ;  /* 0x0000002402027981 */ /* 0x000ea4000c1e1b00 */
[----:B--2---:R-:W-:-:S06]  /*60c0*/  DSETP.NEU.AND P0, PT, R2, RZ, PT ;  /* 0x000000ff0200722a */ /* 0x004fcc0003f0d000 */
[----:B------:R-:W-:Y:S01]  /*60d0*/  P2R R22, PR, RZ, 0x1 ;  /* 0x00000001ff167803 */ /* 0x000fe20000000000 */
[----:B------:R-:W-:Y:S07]  /*60e0*/  BRA `(.L_x_18117) ;  /* 0x0000000800d07947 */ /* 0x000fee0003800000 */
.L_x_18112:
        /* <DEDUP_REMOVED lines=12> */
.L_x_18126:
[----:B------:R-:W2:Y:S02]  /*61b0*/  LDG.E.128 R4, desc[UR36][R2.64] ;  /* 0x0000002402047981 */ /* 0x000ea4000c1e1d00 */
[----:B--2---:R-:W-:-:S06]  /*61c0*/  DSETP.NEU.AND P0, PT, R6, RZ, PT ;  /* 0x000000ff0600722a */ /* 0x004fcc0003f0d000 */
[----:B------:R-:W-:-:S06]  /*61d0*/  DSETP.NEU.OR P0, PT, R4, RZ, P0 ;  /* 0x000000ff0400722a */ /* 0x000fcc000070d400 */
[----:B------:R-:W-:Y:S01]  /*61e0*/  P2R R22, PR, RZ, 0x1 ;  /* 0x00000001ff167803 */ /* 0x000fe20000000000 */
[----:B------:R-:W-:Y:S07]  /*61f0*/  BRA `(.L_x_18117) ;  /* 0x00000008008c7947 */ /* 0x000fee0003800000 */
.L_x_18125:
        /* <DEDUP_REMOVED lines=28> */
.L_x_18128:
        /* <DEDUP_REMOVED lines=15> */
.L_x_18127:
[----:B------:R-:W2:Y:S02]  /*64b0*/  LDG.E.U16 R0, desc[UR36][R2.64] ;  /* 0x0000002402007981 */ /* 0x000ea4000c1e1500 */
[----:B--2---:R-:W-:-:S05]  /*64c0*/  IMAD.U32 R0, R0, 0x10000, RZ ;  /* 0x0001000000007824 */ /* 0x004fca00078e00ff */
[----:B------:R-:W-:-:S04]  /*64d0*/  FSETP.NEU.FTZ.AND P0, PT, R0, RZ, PT ;  /* 0x000000ff0000720b */ /* 0x000fc80003f1d000 */
[----:B------:R-:W-:Y:S01]  /*64e0*/  P2R R22, PR, RZ, 0x1 ;  /* 0x00000001ff167803 */ /* 0x000fe20000000000 */
[----:B------:R-:W-:Y:S08]  /*64f0*/  BRA `(.L_x_18117) ;  /* 0x0000000400cc7947 */ /* 0x000ff00003800000 */
.L_x_18124:
        /* <DEDUP_REMOVED lines=12> */
.L_x_18131:
        /* <DEDUP_REMOVED lines=21> */
.L_x_18135:
[----:B------:R-:W-:Y:S05]  /*6710*/  BSYNC B1 ;  /* 0x0000000000017941 */ /* 0x000fea0003800000 */
.L_x_18134:
[----:B------:R-:W-:Y:S01]  /*6720*/  LEA R3, R0, 0x3b800000, 0x17 ;  /* 0x3b80000000037811 */ /* 0x000fe200078eb8ff */
[----:B------:R-:W-:-:S05]  /*6730*/  IMAD.SHL.U32 R0, R2, 0x100000, RZ ;  /* 0x0010000002007824 */ /* 0x000fca00078e00ff */
[----:B------:R-:W-:-:S07]  /*6740*/  LOP3.LUT R0, R3, R0, R4, 0xfe, !PT ;  /* 0x0000000003007212 */ /* 0x000fce00078efe04 */
.L_x_18133:
[----:B------:R-:W-:Y:S05]  /*6750*/  BSYNC B0 ;  /* 0x0000000000007941 */ /* 0x000fea0003800000 */
.L_x_18132:
[----:B------:R-:W-:-:S04]  /*6760*/  FSETP.NEU.FTZ.AND P0, PT, R0, RZ, PT ;  /* 0x000000ff0000720b */ /* 0x000fc80003f1d000 */
[----:B------:R-:W-:Y:S01]  /*6770*/  P2R R22, PR, RZ, 0x1 ;  /* 0x00000001ff167803 */ /* 0x000fe20000000000 */
[----:B------:R-:W-:Y:S08]  /*6780*/  BRA `(.L_x_18117) ;  /* 0x0000000400287947 */ /* 0x000ff00003800000 */
.L_x_18130:
        /* <DEDUP_REMOVED lines=21> */
.L_x_18139:
[----:B------:R-:W-:Y:S05]  /*68e0*/  BSYNC B1 ;  /* 0x0000000000017941 */ /* 0x000fea0003800000 */
.L_x_18138:
[----:B------:R-:W-:Y:S01]  /*68f0*/  LEA R3, R0, 0x37800000, 0x17 ;  /* 0x3780000000037811 */ /* 0x000fe200078eb8ff */
[----:B------:R-:W-:-:S05]  /*6900*/  IMAD.SHL.U32 R0, R2, 0x200000, RZ ;  /* 0x0020000002007824 */ /* 0x000fca00078e00ff */
[----:B------:R-:W-:-:S07]  /*6910*/  LOP3.LUT R0, R3, R0, R4, 0xfe, !PT ;  /* 0x0000000003007212 */ /* 0x000fce00078efe04 */
.L_x_18137:
[----:B------:R-:W-:Y:S05]  /*6920*/  BSYNC B0 ;  /* 0x0000000000007941 */ /* 0x000fea0003800000 */
.L_x_18136:
[----:B------:R-:W-:-:S04]  /*6930*/  FSETP.NEU.FTZ.AND P0, PT, R0, RZ, PT ;  /* 0x000000ff0000720b */ /* 0x000fc80003f1d000 */
[----:B------:R-:W-:Y:S01]  /*6940*/  P2R R22, PR, RZ, 0x1 ;  /* 0x00000001ff167803 */ /* 0x000fe20000000000 */
[----:B------:R-:W-:Y:S08]  /*6950*/  BRA `(.L_x_18117) ;  /* 0x0000000000b47947 */ /* 0x000ff00003800000 */
.L_x_18129:
        /* <DEDUP_REMOVED lines=14> */
.L_x_18143:
[----:B------:R-:W-:Y:S05]  /*6a40*/  BSYNC B0 ;  /* 0x0000000000007941 */ /* 0x000fea0003800000 */
.L_x_18142:
[----:B------:R-:W-:-:S04]  /*6a50*/  FSETP.NEU.FTZ.AND P0, PT, R0, RZ, PT ;  /* 0x000000ff0000720b */ /* 0x000fc80003f1d000 */
[----:B------:R-:W-:Y:S01]  /*6a60*/  P2R R22, PR, RZ, 0x1 ;  /* 0x00000001ff167803 */ /* 0x000fe20000000000 */
[----:B------:R-:W-:Y:S08]  /*6a70*/  BRA `(.L_x_18117) ;  /* 0x00000000006c7947 */ /* 0x000ff00003800000 */
.L_x_18116:
        /* <DEDUP_REMOVED lines=16> */
.L_x_18144:
[----:B------:R-:W-:-:S04]  /*6b80*/  PLOP3.LUT P0, PT, PT, PT, PT, 0x8, 0x0 ;  /* 0x000000000000781c */ /* 0x000fc80003f0e170 */
[----:B------:R-:W-:Y:S01]  /*6b90*/  P2R R22, PR, RZ, 0x1 ;  /* 0x00000001ff167803 */ /* 0x000fe20000000000 */
[----:B------:R-:W-:Y:S08]  /*6ba0*/  BRA `(.L_x_18117) ;  /* 0x0000000000207947 */ /* 0x000ff00003800000 */
.L_x_18141:
[----:B------:R-:W2:Y:S02]  /*6bb0*/  LDG.E.64 R2, desc[UR36][R2.64] ;  /* 0x0000002402027981 */ /* 0x000ea4000c1e1b00 */
[----:B--2---:R-:W-:-:S04]  /*6bc0*/  ISETP.NE.U32.AND P0, PT, R2, RZ, PT ;  /* 0x000000ff0200720c */ /* 0x004fc80003f05070 */
[----:B------:R-:W-:-:S04]  /*6bd0*/  ISETP.NE.AND.EX P0, PT, R3, RZ, PT, P0 ;  /* 0x000000ff0300720c */ /* 0x000fc80003f05300 */
[----:B------:R-:W-:Y:S01]  /*6be0*/  P2R R22, PR, RZ, 0x1 ;  /* 0x00000001ff167803 */ /* 0x000fe20000000000 */
[----:B------:R-:W-:Y:S08]  /*6bf0*/  BRA `(.L_x_18117) ;  /* 0x00000000000c7947 */ /* 0x000ff00003800000 */
.L_x_18140:
[----:B------:R-:W2:Y:S02]  /*6c00*/  LDG.E R2, desc[UR36][R2.64] ;  /* 0x0000002402027981 */ /* 0x000ea4000c1e1900 */
[----:B--2---:R-:W-:-:S04]  /*6c10*/  ISETP.NE.AND P0, PT, R2, RZ, PT ;  /* 0x000000ff0200720c */ /* 0x004fc80003f05270 */
[----:B------:R-:W-:-:S09]  /*6c20*/  P2R R22, PR, RZ, 0x1 ;  /* 0x00000001ff167803 */ /* 0x000fd20000000000 */
.L_x_18117:
        /* <DEDUP_REMOVED lines=18> */
.L_x_18148:
[----:B------:R-:W2:Y:S02]  /*6d50*/  LDG.E.U8 R2, desc[UR36][R2.64] ;  /* 0x0000002402027981 */ /* 0x000ea4000c1e1100 */
[----:B--2---:R-:W-:Y:S01]  /*6d60*/  ISETP.NE.AND P0, PT, R2, RZ, PT ;  /* 0x000000ff0200720c */ /* 0x004fe20003f05270 */
[----:B------:R-:W-:-:S12]  /*6d70*/  BRA `(.L_x_18150) ;  /* 0x0000000c00747947 */ /* 0x000fd80003800000 */
.L_x_18147:
        /* <DEDUP_REMOVED lines=10> */
.L_x_18152:
[----:B------:R-:W2:Y:S02]  /*6e20*/  LDG.E R2, desc[UR36][R2.64] ;  /* 0x0000002402027981 */ /* 0x000ea4000c1e1900 */
[----:B--2---:R-:W-:Y:S01]  /*6e30*/  ISETP.NE.AND P0, PT, R2, RZ, PT ;  /* 0x000000ff0200720c */ /* 0x004fe20003f05270 */
[----:B------:R-:W-:-:S12]  /*6e40*/  BRA `(.L_x_18150) ;  /* 0x0000000c00407947 */ /* 0x000fd80003800000 */
.L_x_18151:
[----:B------:R-:W2:Y:S02]  /*6e50*/  LDG.E.U16 R2, desc[UR36][R2.64] ;  /* 0x0000002402027981 */ /* 0x000ea4000c1e1500 */
[----:B--2---:R-:W-:Y:S01]  /*6e60*/  ISETP.NE.AND P0, PT, R2, RZ, PT ;  /* 0x000000ff0200720c */ /* 0x004fe20003f05270 */
[----:B------:R-:W-:-:S12]  /*6e70*/  BRA `(.L_x_18150) ;  /* 0x0000000c00347947 */ /* 0x000fd80003800000 */
.L_x_18146:
        /* <DEDUP_REMOVED lines=9> */
.L_x_18154:
[----:B------:R-:W2:Y:S02]  /*6f10*/  LDG.E.U16 R0, desc[UR36][R2.64] ;  /* 0x0000002402007981 */ /* 0x000ea4000c1e1500 */
[----:B--2---:R-:W-:-:S05]  /*6f20*/  HADD2.F32 R0, -RZ, R0.H0_H0 ;  /* 0x20000000ff007230 */ /* 0x004fca0000004100 */
[----:B------:R-:W-:Y:S01]  /*6f30*/  FSETP.NEU.FTZ.AND P0, PT, R0, RZ, PT ;  /* 0x000000ff0000720b */ /* 0x000fe20003f1d000 */
[----:B------:R-:W-:-:S12]  /*6f40*/  BRA `(.L_x_18150) ;  /* 0x0000000c00007947 */ /* 0x000fd80003800000 */
.L_x_18153:
        /* <DEDUP_REMOVED lines=11> */
.L_x_18156:
        /* <DEDUP_REMOVED lines=10> */
.L_x_18155:
[----:B------:R-:W2:Y:S02]  /*70a0*/  LDG.E.64 R2, desc[UR36][R2.64] ;  /* 0x0000002402027981 */ /* 0x000ea4000c1e1b00 */
[----:B--2---:R-:W-:Y:S01]  /*70b0*/  DSETP.NEU.AND P0, PT, R2, RZ, PT ;  /* 0x000000ff0200722a */ /* 0x004fe20003f0d000 */
[----:B------:R-:W-:-:S13]  /*70c0*/  BRA `(.L_x_18150) ;  /* 0x0000000800a07947 */ /* 0x000fda0003800000 */
.L_x_18145:
        /* <DEDUP_REMOVED lines=11> */
.L_x_18159:
[----:B------:R-:W2:Y:S02]  /*7180*/  LDG.E.128 R4, desc[UR36][R2.64] ;  /* 0x0000002402047981 */ /* 0x000ea4000c1e1d00 */
[----:B--2---:R-:W-:-:S06]  /*7190*/  DSETP.NEU.AND P0, PT, R6, RZ, PT ;  /* 0x000000ff0600722a */ /* 0x004fcc0003f0d000 */
[----:B------:R-:W-:Y:S01]  /*71a0*/  DSETP.NEU.OR P0, PT, R4, RZ, P0 ;  /* 0x000000ff0400722a */ /* 0x000fe2000070d400 */
[----:B------:R-:W-:-:S13]  /*71b0*/  BRA `(.L_x_18150) ;  /* 0x0000000800647947 */ /* 0x000fda0003800000 */
.L_x_18158:
        /* <DEDUP_REMOVED lines=27> */
.L_x_18161:
        /* <DEDUP_REMOVED lines=14> */
.L_x_18160:
[----:B------:R-:W2:Y:S02]  /*7450*/  LDG.E.U16 R0, desc[UR36][R2.64] ;  /* 0x0000002402007981 */ /* 0x000ea4000c1e1500 */
[----:B--2---:R-:W-:-:S05]  /*7460*/  IMAD.U32 R0, R0, 0x10000, RZ ;  /* 0x0001000000007824 */ /* 0x004fca00078e00ff */
[----:B------:R-:W-:Y:S01]  /*7470*/  FSETP.NEU.FTZ.AND P0, PT, R0, RZ, PT ;  /* 0x000000ff0000720b */ /* 0x000fe20003f1d000 */
[----:B------:R-:W-:-:S12]  /*7480*/  BRA `(.L_x_18150) ;  /* 0x0000000400b07947 */ /* 0x000fd80003800000 */
.L_x_18157:
        /* <DEDUP_REMOVED lines=11> */
.L_x_18164:
        /* <DEDUP_REMOVED lines=21> */
.L_x_18168:
[----:B------:R-:W-:Y:S05]  /*7690*/  BSYNC B1 ;  /* 0x0000000000017941 */ /* 0x000fea0003800000 */
.L_x_18167:
[----:B------:R-:W-:Y:S01]  /*76a0*/  LEA R3, R0, 0x3b800000, 0x17 ;  /* 0x3b80000000037811 */ /* 0x000fe200078eb8ff */
[----:B------:R-:W-:-:S05]  /*76b0*/  IMAD.SHL.U32 R0, R2, 0x100000, RZ ;  /* 0x0010000002007824 */ /* 0x000fca00078e00ff */
[----:B------:R-:W-:-:S07]  /*76c0*/  LOP3.LUT R0, R3, R0, R4, 0xfe, !PT ;  /* 0x0000000003007212 */ /* 0x000fce00078efe04 */
.L_x_18166:
[----:B------:R-:W-:Y:S05]  /*76d0*/  BSYNC B0 ;  /* 0x0000000000007941 */ /* 0x000fea0003800000 */
.L_x_18165:
[----:B------:R-:W-:Y:S01]  /*76e0*/  FSETP.NEU.FTZ.AND P0, PT, R0, RZ, PT ;  /* 0x000000ff0000720b */ /* 0x000fe20003f1d000 */
[----:B------:R-:W-:-:S12]  /*76f0*/  BRA `(.L_x_18150) ;  /* 0x0000000400147947 */ /* 0x000fd80003800000 */
.L_x_18163:
        /* <DEDUP_REMOVED lines=21> */
.L_x_18172:
[----:B------:R-:W-:Y:S05]  /*7850*/  BSYNC B1 ;  /* 0x0000000000017941 */ /* 0x000fea0003800000 */
.L_x_18171:
[----:B------:R-:W-:Y:S01]  /*7860*/  LEA R3, R0, 0x37800000, 0x17 ;  /* 0x3780000000037811 */ /* 0x000fe200078eb8ff */
[----:B------:R-:W-:-:S05]  /*7870*/  IMAD.SHL.U32 R0, R2, 0x200000, RZ ;  /* 0x0020000002007824 */ /* 0x000fca00078e00ff */
[----:B------:R-:W-:-:S07]  /*7880*/  LOP3.LUT R0, R3, R0, R4, 0xfe, !PT ;  /* 0x0000000003007212 */ /* 0x000fce00078efe04 */
.L_x_18170:
[----:B------:R-:W-:Y:S05]  /*7890*/  BSYNC B0 ;  /* 0x0000000000007941 */ /* 0x000fea0003800000 */
.L_x_18169:
[----:B------:R-:W-:Y:S01]  /*78a0*/  FSETP.NEU.FTZ.AND P0, PT, R0, RZ, PT ;  /* 0x000000ff0000720b */ /* 0x000fe20003f1d000 */
[----:B------:R-:W-:-:S12]  /*78b0*/  BRA `(.L_x_18150) ;  /* 0x0000000000a47947 */ /* 0x000fd80003800000 */
.L_x_18162:
        /* <DEDUP_REMOVED lines=14> */
.L_x_18176:
[----:B------:R-:W-:Y:S05]  /*79a0*/  BSYNC B0 ;  /* 0x0000000000007941 */ /* 0x000fea0003800000 */
.L_x_18175:
[----:B------:R-:W-:Y:S01]  /*79b0*/  FSETP.NEU.FTZ.AND P0, PT, R0, RZ, PT ;  /* 0x000000ff0000720b */ /* 0x000fe20003f1d000 */
[----:B------:R-:W-:-:S12]  /*79c0*/  BRA `(.L_x_18150) ;  /* 0x0000000000607947 */ /* 0x000fd80003800000 */
.L_x_18149:
        /* <DEDUP_REMOVED lines=16> */
.L_x_18177:
[----:B------:R-:W-:Y:S01]  /*7ad0*/  PLOP3.LUT P0, PT, PT, PT, PT, 0x8, 0x0 ;  /* 0x000000000000781c */ /* 0x000fe20003f0e170 */
[----:B------:R-:W-:-:S12]  /*7ae0*/  BRA `(.L_x_18150) ;  /* 0x0000000000187947 */ /* 0x000fd80003800000 */
.L_x_18174:
[----:B------:R-:W2:Y:S02]  /*7af0*/  LDG.E.64 R2, desc[UR36][R2.64] ;  /* 0x0000002402027981 */ /* 0x000ea4000c1e1b00 */
[----:B--2---:R-:W-:-:S04]  /*7b00*/  ISETP.NE.U32.AND P0, PT, R2, RZ, PT ;  /* 0x000000ff0200720c */ /* 0x004fc80003f05070 */
[----:B------:R-:W-:Y:S01]  /*7b10*/  ISETP.NE.AND.EX P0, PT, R3, RZ, PT, P0 ;  /* 0x000000ff0300720c */ /* 0x000fe20003f05300 */
[----:B------:R-:W-:-:S12]  /*7b20*/  BRA `(.L_x_18150) ;  /* 0x0000000000087947 */ /* 0x000fd80003800000 */
.L_x_18173:
[----:B------:R-:W2:Y:S02]  /*7b30*/  LDG.E R2, desc[UR36][R2.64] ;  /* 0x0000002402027981 */ /* 0x000ea4000c1e1900 */
[----:B--2---:R-:W-:-:S13]  /*7b40*/  ISETP.NE.AND P0, PT, R2, RZ, PT ;  /* 0x000000ff0200720c */ /* 0x004fda0003f05270 */
.L_x_18150:
        /* <DEDUP_REMOVED lines=17> */
.L_x_18181:
[----:B------:R0:W-:Y:S01]  /*7c60*/  STG.E.U8 desc[UR36][R16.64], R2 ;  /* 0x0000000210007986 */ /* 0x0001e2000c101124 */
[----:B------:R-:W-:Y:S05]  /*7c70*/  BRA `(.L_x_18183) ;  /* 0x0000000c00487947 */ /* 0x000fea0003800000 */
.L_x_18180:
        /* <DEDUP_REMOVED lines=9> */
.L_x_18185:
[----:B------:R3:W-:Y:S01]  /*7d10*/  STG.E desc[UR36][R16.64], R2 ;  /* 0x0000000210007986 */ /* 0x0007e2000c101924 */
[----:B------:R-:W-:Y:S05]  /*7d20*/  BRA `(.L_x_18183) ;  /* 0x0000000c001c7947 */ /* 0x000fea0003800000 */
.L_x_18184:
[----:B------:R2:W-:Y:S01]  /*7d30*/  STG.E.U16 desc[UR36][R16.64], R2 ;  /* 0x0000000210007986 */ /* 0x0005e2000c101524 */
[----:B------:R-:W-:Y:S05]  /*7d40*/  BRA `(.L_x_18183) ;  /* 0x0000000c00147947 */ /* 0x000fea0003800000 */
.L_x_18179:
        /* <DEDUP_REMOVED lines=9> */
.L_x_18187:
[----:B------:R-:W-:-:S04]  /*7de0*/  I2FP.F32.U32 R0, R2 ;  /* 0x0000000200007245 */ /* 0x000fc80000201000 */
[----:B------:R-:W-:-:S05]  /*7df0*/  F2FP.F16.F32.PACK_AB R0, RZ, R0 ;  /* 0x00000000ff00723e */ /* 0x000fca00000000ff */
[----:B------:R0:W-:Y:S01]  /*7e00*/  STG.E.U16 desc[UR36][R16.64], R0 ;  /* 0x0000000010007986 */ /* 0x0001e2000c101524 */
[----:B------:R-:W-:Y:S05]  /*7e10*/  BRA `(.L_x_18183) ;  /* 0x0000000800e07947 */ /* 0x000fea0003800000 */
.L_x_18186:
        /* <DEDUP_REMOVED lines=10> */
.L_x_18189:
[----:B------:R-:W-:-:S04]  /*7ec0*/  I2FP.F32.U32 R2, R2 ;  /* 0x0000000200027245 */ /* 0x000fc80000201000 */
[----:B------:R-:W-:-:S04]  /*7ed0*/  F2FP.F16.F32.PACK_AB R3, RZ, R2 ;  /* 0x00000002ff03723e */ /* 0x000fc800000000ff */
[----:B------:R-:W-:-:S05]  /*7ee0*/  PRMT R3, R3, 0x5410, RZ ;  /* 0x0000541003037816 */ /* 0x000fca00000000ff */
[----:B------:R0:W-:Y:S01]  /*7ef0*/  STG.E desc[UR36][R16.64], R3 ;  /* 0x0000000310007986 */ /* 0x0001e2000c101924 */
[----:B------:R-:W-:Y:S05]  /*7f00*/  BRA `(.L_x_18183) ;  /* 0x0000000800a47947 */ /* 0x000fea0003800000 */
.L_x_18188:
[----:B------:R-:W0:Y:S02]  /*7f10*/  I2F.F64.U32 R2, R2 ;  /* 0x0000000200027312 */ /* 0x000e240000201800 */
[----:B0-----:R0:W-:Y:S01]  /*7f20*/  STG.E.64 desc[UR36][R16.64], R2 ;  /* 0x0000000210007986 */ /* 0x0011e2000c101b24 */
[----:B------:R-:W-:Y:S05]  /*7f30*/  BRA `(.L_x_18183) ;  /* 0x0000000800987947 */ /* 0x000fea0003800000 */
.L_x_18178:
        /* <DEDUP_REMOVED lines=10> */
.L_x_18192:
[----:B------:R-:W0:Y:S01]  /*7fe0*/  I2F.F64.U32 R4, R2 ;  /* 0x0000000200047312 */ /* 0x000e220000201800 */
[----:B------:R-:W-:-:S05]  /*7ff0*/  CS2R R6, SRZ ;  /* 0x0000000000067805 */ /* 0x000fca000001ff00 */
[----:B0-----:R0:W-:Y:S01]  /*8000*/  STG.E.128 desc[UR36][R16.64], R4 ;  /* 0x0000000410007986 */ /* 0x0011e2000c101d24 */
[----:B------:R-:W-:Y:S05]  /*8010*/  BRA `(.L_x_18183) ;  /* 0x0000000800607947 */ /* 0x000fea0003800000 */
.L_x_18191:
        /* <DEDUP_REMOVED lines=21> */
.L_x_18196:
[----:B------:R-:W-:Y:S05]  /*8170*/  BSYNC B0 ;  /* 0x0000000000007941 */ /* 0x000fea0003800000 */
.L_x_18195:
[----:B------:R-:W-:-:S05]  /*8180*/  LOP3.LUT R3, R0, R3, RZ, 0xfc, !PT ;  /* 0x0000000300037212 */ /* 0x000fca00078efcff */
[----:B------:R0:W-:Y:S01]  /*8190*/  STG.E.U8 desc[UR36][R16.64], R3 ;  /* 0x0000000310007986 */ /* 0x0001e2000c101124 */
[----:B------:R-:W-:Y:S05]  /*81a0*/  BRA `(.L_x_18183) ;  /* 0x0000000400fc7947 */ /* 0x000fea0003800000 */
.L_x_18194:
        /* <DEDUP_REMOVED lines=13> */
.L_x_18198:
[----:B------:R-:W-:Y:S01]  /*8280*/  IMAD.MOV.U32 R0, RZ, RZ, 0x7f ;  /* 0x0000007fff007424 */ /* 0x000fe200078e00ff */
[----:B------:R-:W-:-:S04]  /*8290*/  ISETP.GT.U32.AND P0, PT, R2, 0x7f800000, PT ;  /* 0x7f8000000200780c */ /* 0x000fc80003f04070 */
[----:B------:R-:W-:-:S09]  /*82a0*/  SEL R0, R0, 0x7c, P0 ;  /* 0x0000007c00007807 */ /* 0x000fd20000000000 */
.L_x_18199:
[----:B------:R-:W-:Y:S05]  /*82b0*/  BSYNC B0 ;  /* 0x0000000000007941 */ /* 0x000fea0003800000 */
.L_x_18197:
[----:B------:R-:W-:-:S04]  /*82c0*/  LOP3.LUT R2, R3, 0x80000000, RZ, 0xc0, !PT ;  /* 0x8000000003027812 */ /* 0x000fc800078ec0ff */
[----:B------:R-:W-:-:S04]  /*82d0*/  SHF.R.U32.HI R3, RZ, 0x18, R2 ;  /* 0x00000018ff037819 */ /* 0x000fc80000011602 */
[----:B------:R-:W-:-:S05]  /*82e0*/  LOP3.LUT R3, R0, R3, RZ, 0xfc, !PT ;  /* 0x0000000300037212 */ /* 0x000fca00078efcff */
[----:B------:R0:W-:Y:S01]  /*82f0*/  STG.E.U8 desc[UR36][R16.64], R3 ;  /* 0x0000000310007986 */ /* 0x0001e2000c101124 */
[----:B------:R-:W-:Y:S05]  /*8300*/  BRA `(.L_x_18183) ;  /* 0x0000000400a47947 */ /* 0x000fea0003800000 */
.L_x_18193:
[----:B------:R-:W-:-:S04]  /*8310*/  I2FP.F32.U32 R0, R2 ;  /* 0x0000000200007245 */ /* 0x000fc80000201000 */
[----:B------:R-:W-:-:S05]  /*8320*/  F2FP.BF16.F32.PACK_AB R0, RZ, R0 ;  /* 0x00000000ff00723e */ /* 0x000fca00000010ff */
[----:B------:R0:W-:Y:S01]  /*8330*/  STG.E.U16 desc[UR36][R16.64], R0 ;  /* 0x0000000010007986 */ /* 0x0001e2000c101524 */
[----:B------:R-:W-:Y:S05]  /*8340*/  BRA `(.L_x_18183) ;  /* 0x0000000400947947 */ /* 0x000fea0003800000 */
.L_x_18190:
        /* <DEDUP_REMOVED lines=10> */
.L_x_18202:
        /* <DEDUP_REMOVED lines=17> */
.L_x_18205:
[----:B------:R-:W-:-:S04]  /*8500*/  LOP3.LUT R2, R3, 0x80000000, RZ, 0xc0, !PT ;  /* 0x8000000003027812 */ /* 0x000fc800078ec0ff */
[----:B------:R-:W-:-:S04]  /*8510*/  SHF.R.U32.HI R3, RZ, 0x18, R2 ;  /* 0x00000018ff037819 */ /* 0x000fc80000011602 */
[----:B------:R-:W-:-:S04]  /*8520*/  LOP3.LUT R0, R0, R3, RZ, 0xfc, !PT ;  /* 0x0000000300007212 */ /* 0x000fc800078efcff */
[----:B------:R-:W-:-:S07]  /*8530*/  PRMT R8, R0, 0x7610, R8 ;  /* 0x0000761000087816 */ /* 0x000fce0000000008 */
.L_x_18204:
[----:B------:R-:W-:Y:S05]  /*8540*/  BSYNC B0 ;  /* 0x0000000000007941 */ /* 0x000fea0003800000 */
.L_x_18203:
[----:B------:R0:W-:Y:S01]  /*8550*/  STG.E.U8 desc[UR36][R16.64], R8 ;  /* 0x0000000810007986 */ /* 0x0001e2000c101124 */
[----:B------:R-:W-:Y:S05]  /*8560*/  BRA `(.L_x_18183) ;  /* 0x00000004000c7947 */ /* 0x000fea0003800000 */
.L_x_18201:
        /* <DEDUP_REMOVED lines=17> */
.L_x_18208:
[----:B------:R-:W-:-:S04]  /*8680*/  LOP3.LUT R2, R3, 0x80000000, RZ, 0xc0, !PT ;  /* 0x8000000003027812 */ /* 0x000fc800078ec0ff */
[----:B------:R-:W-:-:S04]  /*8690*/  SHF.R.U32.HI R3, RZ, 0x18, R2 ;  /* 0x00000018ff037819 */ /* 0x000fc80000011602 */
[----:B------:R-:W-:-:S04]  /*86a0*/  LOP3.LUT R0, R0, R3, RZ, 0xfc, !PT ;  /* 0x0000000300007212 */ /* 0x000fc800078efcff */
[----:B------:R-:W-:-:S07]  /*86b0*/  PRMT R8, R0, 0x7610, R8 ;  /* 0x0000761000087816 */ /* 0x000fce0000000008 */
.L_x_18207:
[----:B------:R-:W-:Y:S05]  /*86c0*/  BSYNC B0 ;  /* 0x0000000000007941 */ /* 0x000fea0003800000 */
.L_x_18206:
[----:B------:R0:W-:Y:S01]  /*86d0*/  STG.E.U8 desc[UR36][R16.64], R8 ;  /* 0x0000000810007986 */ /* 0x0001e2000c101124 */
[----:B------:R-:W-:Y:S05]  /*86e0*/  BRA `(.L_x_18183) ;  /* 0x0000000000ac7947 */ /* 0x000fea0003800000 */
.L_x_18200:
        /* <DEDUP_REMOVED lines=22> */
.L_x_18182:
        /* <DEDUP_REMOVED lines=16> */
.L_x_18211:
[----:B------:R-:W-:Y:S05]  /*8950*/  BRA `(.L_x_18183) ;  /* 0x0000000000107947 */ /* 0x000fea0003800000 */
.L_x_18210:
[----:B------:R-:W-:-:S05]  /*8960*/  IMAD.MOV.U32 R3, RZ, RZ, RZ ;  /* 0x000000ffff037224 */ /* 0x000fca00078e00ff */
[----:B------:R0:W-:Y:S01]  /*8970*/  STG.E.64 desc[UR36][R16.64], R2 ;  /* 0x0000000210007986 */ /* 0x0001e2000c101b24 */
[----:B------:R-:W-:Y:S05]  /*8980*/  BRA `(.L_x_18183) ;  /* 0x0000000000047947 */ /* 0x000fea0003800000 */
.L_x_18209:
[----:B------:R0:W-:Y:S02]  /*8990*/  STG.E desc[UR36][R16.64], R2 ;  /* 0x0000000210007986 */ /* 0x0001e4000c101924 */
.L_x_18183:
[----:B------:R-:W-:-:S07]  /*89a0*/  VIADD R19, R19, 0x80 ;  /* 0x0000008013137836 */ /* 0x000fce0000000000 */
.L_x_18110:
[----:B------:R-:W-:Y:S05]  /*89b0*/  BSYNC B6 ;  /* 0x0000000000067941 */ /* 0x000fea0003800000 */
.L_x_18109:
        /* <DEDUP_REMOVED lines=358> */
.L_x_18214:
        /* <DEDUP_REMOVED lines=22> */
.L_x_18218:
[----:B------:R-:W2:Y:S02]  /*a180*/  LDG.E.U8 R2, desc[UR36][R2.64] ;  /* 0x0000002402027981 */ /* 0x000ea4000c1e1100 */
[----:B--2---:R-:W-:-:S04]  /*a190*/  ISETP.NE.AND P0, PT, R2, RZ, PT ;  /* 0x000000ff0200720c */ /* 0x004fc80003f05270 */
[----:B------:R-:W-:Y:S01]  /*a1a0*/  P2R R22, PR, RZ, 0x1 ;  /* 0x00000001ff167803 */ /* 0x000fe20000000000 */
[----:B------:R-:W-:Y:S08]  /*a1b0*/  BRA `(.L_x_18220) ;  /* 0x0000000c00c47947 */ /* 0x000ff00003800000 */
.L_x_18217:
        /* <DEDUP_REMOVED lines=11> */
.L_x_18222:
[----:B------:R-:W2:Y:S02]  /*a270*/  LDG.E R2, desc[UR36][R2.64] ;  /* 0x0000002402027981 */ /* 0x000ea4000c1e1900 */
[----:B--2---:R-:W-:-:S04]  /*a280*/  ISETP.NE.AND P0, PT, R2, RZ, PT ;  /* 0x000000ff0200720c */ /* 0x004fc80003f05270 */
[----:B------:R-:W-:Y:S01]  /*a290*/  P2R R22, PR, RZ, 0x1 ;  /* 0x00000001ff167803 */ /* 0x000fe20000000000 */
[----:B------:R-:W-:Y:S08]  /*a2a0*/  BRA `(.L_x_18220) ;  /* 0x0000000c00887947 */ /* 0x000ff00003800000 */
.L_x_18221:
[----:B------:R-:W2:Y:S02]  /*a2b0*/  LDG.E.U16 R2, desc[UR36][R2.64] ;  /* 0x0000002402027981 */ /* 0x000ea4000c1e1500 */
[----:B--2---:R-:W-:-:S04]  /*a2c0*/  ISETP.NE.AND P0, PT, R2, RZ, PT ;  /* 0x000000ff0200720c */ /* 0x004fc80003f05270 */
[----:B------:R-:W-:Y:S01]  /*a2d0*/  P2R R22, PR, RZ, 0x1 ;  /* 0x00000001ff167803 */ /* 0x000fe20000000000 */
[----:B------:R-:W-:Y:S08]  /*a2e0*/  BRA `(.L_x_18220) ;  /* 0x0000000c00787947 */ /* 0x000ff00003800000 */
.L_x_18216:
        /* <DEDUP_REMOVED lines=10> */
.L_x_18224:
[----:B------:R-:W2:Y:S02]  /*a390*/  LDG.E.U16 R0, desc[UR36][R2.64] ;  /* 0x0000002402007981 */ /* 0x000ea4000c1e1500 */
[----:B--2---:R-:W-:-:S05]  /*a3a0*/  HADD2.F32 R0, -RZ, R0.H0_H0 ;  /* 0x20000000ff007230 */ /* 0x004fca0000004100 */
[----:B------:R-:W-:-:S04]  /*a3b0*/  FSETP.NEU.FTZ.AND P0, PT, R0, RZ, PT ;  /* 0x000000ff0000720b */ /* 0x000fc80003f1d000 */
[----:B------:R-:W-:Y:S01]  /*a3c0*/  P2R R22, PR, RZ, 0x1 ;  /* 0x00000001ff167803 */ /* 0x000fe20000000000 */
[----:B------:R-:W-:Y:S08]  /*a3d0*/  BRA `(.L_x_18220) ;  /* 0x0000000c003c7947 */ /* 0x000ff00003800000 */
.L_x_18223:
        /* <DEDUP_REMOVED lines=12> */
.L_x_18226:
        /* <DEDUP_REMOVED lines=11> */
.L_x_18225:
[----:B------:R-:W2:Y:S02]  /*a550*/  LDG.E.64 R2, desc[UR36][R2.64] ;  /* 0x0000002402027981 */ /* 0x000ea4000c1e1b00 */
[----:B--2---:R-:W-:-:S06]  /*a560*/  DSETP.NEU.AND P0, PT, R2, RZ, PT ;  /* 0x000000ff0200722a */ /* 0x004fcc0003f0d000 */
[----:B------:R-:W-:Y:S01]  /*a570*/  P2R R22, PR, RZ, 0x1 ;  /* 0x00000001ff167803 */ /* 0x000fe20000000000 */
[----:B------:R-:W-:Y:S07]  /*a580*/  BRA `(.L_x_18220) ;  /* 0x0000000800d07947 */ /* 0x000fee0003800000 */
.L_x_18215:
        /* <DEDUP_REMOVED lines=12> */
.L_x_18229:
[----:B------:R-:W2:Y:S02]  /*a650*/  LDG.E.128 R4, desc[UR36][R2.64] ;  /* 0x0000002402047981 */ /* 0x000ea4000c1e1d00 */
[----:B--2---:R-:W-:-:S06]  /*a660*/  DSETP.NEU.AND P0, PT, R6, RZ, PT ;  /* 0x000000ff0600722a */ /* 0x004fcc0003f0d000 */
[----:B------:R-:W-:-:S06]  /*a670*/  DSETP.NEU.OR P0, PT, R4, RZ, P0 ;  /* 0x000000ff0400722a */ /* 0x000fcc000070d400 */
[----:B------:R-:W-:Y:S01]  /*a680*/  P2R R22, PR, RZ, 0x1 ;  /* 0x00000001ff167803 */ /* 0x000fe20000000000 */
[----:B------:R-:W-:Y:S07]  /*a690*/  BRA `(.L_x_18220) ;  /* 0x00000008008c7947 */ /* 0x000fee0003800000 */
.L_x_18228:
        /* <DEDUP_REMOVED lines=28> */
.L_x_18231:
        /* <DEDUP_REMOVED lines=15> */
.L_x_18230:
[----:B------:R-:W2:Y:S02]  /*a950*/  LDG.E.U16 R0, desc[UR36][R2.64] ;  /* 0x0000002402007981 */ /* 0x000ea4000c1e1500 */
[----:B--2---:R-:W-:-:S05]  /*a960*/  IMAD.U32 R0, R0, 0x10000, RZ ;  /* 0x0001000000007824 */ /* 0x004fca00078e00ff */
[----:B------:R-:W-:-:S04]  /*a970*/  FSETP.NEU.FTZ.AND P0, PT, R0, RZ, PT ;  /* 0x000000ff0000720b */ /* 0x000fc80003f1d000 */
[----:B------:R-:W-:Y:S01]  /*a980*/  P2R R22, PR, RZ, 0x1 ;  /* 0x00000001ff167803 */ /* 0x000fe20000000000 */
[----:B------:R-:W-:Y:S08]  /*a990*/  BRA `(.L_x_18220) ;  /* 0x0000000400cc7947 */ /* 0x000ff00003800000 */
.L_x_18227:
        /* <DEDUP_REMOVED lines=12> */
.L_x_18234:
        /* <DEDUP_REMOVED lines=21> */
.L_x_18238:
[----:B------:R-:W-:Y:S05]  /*abb0*/  BSYNC B1 ;  /* 0x0000000000017941 */ /* 0x000fea0003800000 */
.L_x_18237:
[----:B------:R-:W-:Y:S01]  /*abc0*/  LEA R3, R0, 0x3b800000, 0x17 ;  /* 0x3b80000000037811 */ /* 0x000fe200078eb8ff */
[----:B------:R-:W-:-:S05]  /*abd0*/  IMAD.SHL.U32 R0, R2, 0x100000, RZ ;  /* 0x0010000002007824 */ /* 0x000fca00078e00ff */
[----:B------:R-:W-:-:S07]  /*abe0*/  LOP3.LUT R0, R3, R0, R4, 0xfe, !PT ;  /* 0x0000000003007212 */ /* 0x000fce00078efe04 */
.L_x_18236:
[----:B------:R-:W-:Y:S05]  /*abf0*/  BSYNC B0 ;  /* 0x0000000000007941 */ /* 0x000fea0003800000 */
.L_x_18235:
[----:B------:R-:W-:-:S04]  /*ac00*/  FSETP.NEU.FTZ.AND P0, PT, R0, RZ, PT ;  /* 0x000000ff0000720b */ /* 0x000fc80003f1d000 */
[----:B------:R-:W-:Y:S01]  /*ac10*/  P2R R22, PR, RZ, 0x1 ;  /* 0x00000001ff167803 */ /* 0x000fe20000000000 */
[----:B------:R-:W-:Y:S08]  /*ac20*/  BRA `(.L_x_18220) ;  /* 0x0000000400287947 */ /* 0x000ff00003800000 */
.L_x_18233:
        /* <DEDUP_REMOVED lines=21> */
.L_x_18242:
[----:B------:R-:W-:Y:S05]  /*ad80*/  BSYNC B1 ;  /* 0x0000000000017941 */ /* 0x000fea0003800000 */
.L_x_18241:
[----:B------:R-:W-:Y:S01]  /*ad90*/  LEA R3, R0, 0x37800000, 0x17 ;  /* 0x3780000000037811 */ /* 0x000fe200078eb8ff */
[----:B------:R-:W-:-:S05]  /*ada0*/  IMAD.SHL.U32 R0, R2, 0x200000, RZ ;  /* 0x0020000002007824 */ /* 0x000fca00078e00ff */
[----:B------:R-:W-:-:S07]  /*adb0*/  LOP3.LUT R0, R3, R0, R4, 0xfe, !PT ;  /* 0x0000000003007212 */ /* 0x000fce00078efe04 */
.L_x_18240:
[----:B------:R-:W-:Y:S05]  /*adc0*/  BSYNC B0 ;  /* 0x0000000000007941 */ /* 0x000fea0003800000 */
.L_x_18239:
[----:B------:R-:W-:-:S04]  /*add0*/  FSETP.NEU.FTZ.AND P0, PT, R0, RZ, PT ;  /* 0x000000ff0000720b */ /* 0x000fc80003f1d000 */
[----:B------:R-:W-:Y:S01]  /*ade0*/  P2R R22, PR, RZ, 0x1 ;  /* 0x00000001ff167803 */ /* 0x000fe20000000000 */
[----:B------:R-:W-:Y:S08]  /*adf0*/  BRA `(.L_x_18220) ;  /* 0x0000000000b47947 */ /* 0x000ff00003800000 */
.L_x_18232:
        /* <DEDUP_REMOVED lines=14> */
.L_x_18246:
[----:B------:R-:W-:Y:S05]  /*aee0*/  BSYNC B0 ;  /* 0x0000000000007941 */ /* 0x000fea0003800000 */
.L_x_18245:
[----:B------:R-:W-:-:S04]  /*aef0*/  FSETP.NEU.FTZ.AND P0, PT, R0, RZ, PT ;  /* 0x000000ff0000720b */ /* 0x000fc80003f1d000 */
[----:B------:R-:W-:Y:S01]  /*af00*/  P2R R22, PR, RZ, 0x1 ;  /* 0x00000001ff167803 */ /* 0x000fe20000000000 */
[----:B------:R-:W-:Y:S08]  /*af10*/  BRA `(.L_x_18220) ;  /* 0x00000000006c7947 */ /* 0x000ff00003800000 */
.L_x_18219:
        /* <DEDUP_REMOVED lines=16> */
.L_x_18247:
[----:B------:R-:W-:-:S04]  /*b020*/  PLOP3.LUT P0, PT, PT, PT, PT, 0x8, 0x0 ;  /* 0x000000000000781c */ /* 0x000fc80003f0e170 */
[----:B------:R-:W-:Y:S01]  /*b030*/  P2R R22, PR, RZ, 0x1 ;  /* 0x00000001ff167803 */ /* 0x000fe20000000000 */
[----:B------:R-:W-:Y:S08]  /*b040*/  BRA `(.L_x_18220) ;  /* 0x0000000000207947 */ /* 0x000ff00003800000 */
.L_x_18244:
[----:B------:R-:W2:Y:S02]  /*b050*/  LDG.E.64 R2, desc[UR36][R2.64] ;  /* 0x0000002402027981 */ /* 0x000ea4000c1e1b00 */
[----:B--2---:R-:W-:-:S04]  /*b060*/  ISETP.NE.U32.AND P0, PT, R2, RZ, PT ;  /* 0x000000ff0200720c */ /* 0x004fc80003f05070 */
[----:B------:R-:W-:-:S04]  /*b070*/  ISETP.NE.AND.EX P0, PT, R3, RZ, PT, P0 ;  /* 0x000000ff0300720c */ /* 0x000fc80003f05300 */
[----:B------:R-:W-:Y:S01]  /*b080*/  P2R R22, PR, RZ, 0x1 ;  /* 0x00000001ff167803 */ /* 0x000fe20000000000 */
[----:B------:R-:W-:Y:S08]  /*b090*/  BRA `(.L_x_18220) ;  /* 0x00000000000c7947 */ /* 0x000ff00003800000 */
.L_x_18243:
[----:B------:R-:W2:Y:S02]  /*b0a0*/  LDG.E R2, desc[UR36][R2.64] ;  /* 0x0000002402027981 */ /* 0x000ea4000c1e1900 */
[----:B--2---:R-:W-:-:S04]  /*b0b0*/  ISETP.NE.AND P0, PT, R2, RZ, PT ;  /* 0x000000ff0200720c */ /* 0x004fc80003f05270 */
[----:B------:R-:W-:-:S09]  /*b0c0*/  P2R R22, PR, RZ, 0x1 ;  /* 0x00000001ff167803 */ /* 0x000fd20000000000 */
.L_x_18220:
        /* <DEDUP_REMOVED lines=18> */
.L_x_18251:
[----:B------:R-:W2:Y:S02]  /*b1f0*/  LDG.E.U8 R2, desc[UR36][R2.64] ;  /* 0x0000002402027981 */ /* 0x000ea4000c1e1100 */
[----:B--2---:R-:W-:Y:S01]  /*b200*/  ISETP.NE.AND P0, PT, R2, RZ, PT ;  /* 0x000000ff0200720c */ /* 0x004fe20003f05270 */
[----:B------:R-:W-:-:S12]  /*b210*/  BRA `(.L_x_18253) ;  /* 0x0000000c00747947 */ /* 0x000fd80003800000 */
.L_x_18250:
        /* <DEDUP_REMOVED lines=10> */
.L_x_18255:
[----:B------:R-:W2:Y:S02]  /*b2c0*/  LDG.E R2, desc[UR36][R2.64] ;  /* 0x0000002402027981 */ /* 0x000ea4000c1e1900 */
[----:B--2---:R-:W-:Y:S01]  /*b2d0*/  ISETP.NE.AND P0, PT, R2, RZ, PT ;  /* 0x000000ff0200720c */ /* 0x004fe20003f05270 */
[----:B------:R-:W-:-:S12]  /*b2e0*/  BRA `(.L_x_18253) ;  /* 0x0000000c00407947 */ /* 0x000fd80003800000 */
.L_x_18254:
[----:B------:R-:W2:Y:S02]  /*b2f0*/  LDG.E.U16 R2, desc[UR36][R2.64] ;  /* 0x0000002402027981 */ /* 0x000ea4000c1e1500 */
[----:B--2---:R-:W-:Y:S01]  /*b300*/  ISETP.NE.AND P0, PT, R2, RZ, PT ;  /* 0x000000ff0200720c */ /* 0x004fe20003f05270 */
[----:B------:R-:W-:-:S12]  /*b310*/  BRA `(.L_x_18253) ;  /* 0x0000000c00347947 */ /* 0x000fd80003800000 */
.L_x_18249:
        /* <DEDUP_REMOVED lines=9> */
.L_x_18257:
[----:B------:R-:W2:Y:S02]  /*b3b0*/  LDG.E.U16 R0, desc[UR36][R2.64] ;  /* 0x0000002402007981 */ /* 0x000ea4000c1e1500 */
[----:B--2---:R-:W-:-:S05]  /*b3c0*/  HADD2.F32 R0, -RZ, R0.H0_H0 ;  /* 0x20000000ff007230 */ /* 0x004fca0000004100 */
[----:B------:R-:W-:Y:S01]  /*b3d0*/  FSETP.NEU.FTZ.AND P0, PT, R0, RZ, PT ;  /* 0x000000ff0000720b */ /* 0x000fe20003f1d000 */
[----:B------:R-:W-:-:S12]  /*b3e0*/  BRA `(.L_x_18253) ;  /* 0x0000000c00007947 */ /* 0x000fd80003800000 */
.L_x_18256:
        /* <DEDUP_REMOVED lines=11> */
.L_x_18259:
        /* <DEDUP_REMOVED lines=10> */
.L_x_18258:
[----:B------:R-:W2:Y:S02]  /*b540*/  LDG.E.64 R2, desc[UR36][R2.64] ;  /* 0x0000002402027981 */ /* 0x000ea4000c1e1b00 */
[----:B--2---:R-:W-:Y:S01]  /*b550*/  DSETP.NEU.AND P0, PT, R2, RZ, PT ;  /* 0x000000ff0200722a */ /* 0x004fe20003f0d000 */
[----:B------:R-:W-:-:S13]  /*b560*/  BRA `(.L_x_18253) ;  /* 0x0000000800a07947 */ /* 0x000fda0003800000 */
.L_x_18248:
        /* <DEDUP_REMOVED lines=11> */
.L_x_18262:
[----:B------:R-:W2:Y:S02]  /*b620*/  LDG.E.128 R4, desc[UR36][R2.64] ;  /* 0x0000002402047981 */ /* 0x000ea4000c1e1d00 */
[----:B--2---:R-:W-:-:S06]  /*b630*/  DSETP.NEU.AND P0, PT, R6, RZ, PT ;  /* 0x000000ff0600722a */ /* 0x004fcc0003f0d000 */
[----:B------:R-:W-:Y:S01]  /*b640*/  DSETP.NEU.OR P0, PT, R4, RZ, P0 ;  /* 0x000000ff0400722a */ /* 0x000fe2000070d400 */
[----:B------:R-:W-:-:S13]  /*b650*/  BRA `(.L_x_18253) ;  /* 0x0000000800647947 */ /* 0x000fda0003800000 */
.L_x_18261:
        /* <DEDUP_REMOVED lines=27> */
.L_x_18264:
        /* <DEDUP_REMOVED lines=14> */
.L_x_18263:
[----:B------:R-:W2:Y:S02]  /*b8f0*/  LDG.E.U16 R0, desc[UR36][R2.64] ;  /* 0x0000002402007981 */ /* 0x000ea4000c1e1500 */
[----:B--2---:R-:W-:-:S05]  /*b900*/  IMAD.U32 R0, R0, 0x10000, RZ ;  /* 0x0001000000007824 */ /* 0x004fca00078e00ff */
[----:B------:R-:W-:Y:S01]  /*b910*/  FSETP.NEU.FTZ.AND P0, PT, R0, RZ, PT ;  /* 0x000000ff0000720b */ /* 0x000fe20003f1d000 */
[----:B------:R-:W-:-:S12]  /*b920*/  BRA `(.L_x_18253) ;  /* 0x0000000400b07947 */ /* 0x000fd80003800000 */
.L_x_18260:
        /* <DEDUP_REMOVED lines=11> */
.L_x_18267:
        /* <DEDUP_REMOVED lines=21> */
.L_x_18271:
[----:B------:R-:W-:Y:S05]  /*bb30*/  BSYNC B1 ;  /* 0x0000000000017941 */ /* 0x000fea0003800000 */
.L_x_18270:
[----:B------:R-:W-:Y:S01]  /*bb40*/  LEA R3, R0, 0x3b800000, 0x17 ;  /* 0x3b80000000037811 */ /* 0x000fe200078eb8ff */
[----:B------:R-:W-:-:S05]  /*bb50*/  IMAD.SHL.U32 R0, R2, 0x100000, RZ ;  /* 0x0010000002007824 */ /* 0x000fca00078e00ff */
[----:B------:R-:W-:-:S07]  /*bb60*/  LOP3.LUT R0, R3, R0, R4, 0xfe, !PT ;  /* 0x0000000003007212 */ /* 0x000fce00078efe04 */
.L_x_18269:
[----:B------:R-:W-:Y:S05]  /*bb70*/  BSYNC B0 ;  /* 0x0000000000007941 */ /* 0x000fea0003800000 */
.L_x_18268:
[----:B------:R-:W-:Y:S01]  /*bb80*/  FSETP.NEU.FTZ.AND P0, PT, R0, RZ, PT ;  /* 0x000000ff0000720b */ /* 0x000fe20003f1d000 */
[----:B------:R-:W-:-:S12]  /*bb90*/  BRA `(.L_x_18253) ;  /* 0x0000000400147947 */ /* 0x000fd80003800000 */
.L_x_18266:
        /* <DEDUP_REMOVED lines=21> */
.L_x_18275:
[----:B------:R-:W-:Y:S05]  /*bcf0*/  BSYNC B1 ;  /* 0x0000000000017941 */ /* 0x000fea0003800000 */
.L_x_18274:
[----:B------:R-:W-:Y:S01]  /*bd00*/  LEA R3, R0, 0x37800000, 0x17 ;  /* 0x3780000000037811 */ /* 0x000fe200078eb8ff */
[----:B------:R-:W-:-:S05]  /*bd10*/  IMAD.SHL.U32 R0, R2, 0x200000, RZ ;  /* 0x0020000002007824 */ /* 0x000fca00078e00ff */
[----:B------:R-:W-:-:S07]  /*bd20*/  LOP3.LUT R0, R3, R0, R4, 0xfe, !PT ;  /* 0x0000000003007212 */ /* 0x000fce00078efe04 */
.L_x_18273:
[----:B------:R-:W-:Y:S05]  /*bd30*/  BSYNC B0 ;  /* 0x0000000000007941 */ /* 0x000fea0003800000 */
.L_x_18272:
[----:B------:R-:W-:Y:S01]  /*bd40*/  FSETP.NEU.FTZ.AND P0, PT, R0, RZ, PT ;  /* 0x000000ff0000720b */ /* 0x000fe20003f1d000 */
[----:B------:R-:W-:-:S12]  /*bd50*/  BRA `(.L_x_18253) ;  /* 0x0000000000a47947 */ /* 0x000fd80003800000 */
.L_x_18265:
        /* <DEDUP_REMOVED lines=14> */
.L_x_18279:
[----:B------:R-:W-:Y:S05]  /*be40*/  BSYNC B0 ;  /* 0x0000000000007941 */ /* 0x000fea0003800000 */
.L_x_18278:
[----:B------:R-:W-:Y:S01]  /*be50*/  FSETP.NEU.FTZ.AND P0, PT, R0, RZ, PT ;  /* 0x000000ff0000720b */ /* 0x000fe20003f1d000 */
[----:B------:R-:W-:-:S12]  /*be60*/  BRA `(.L_x_18253) ;  /* 0x0000000000607947 */ /* 0x000fd80003800000 */
.L_x_18252:
        /* <DEDUP_REMOVED lines=16> */
.L_x_18280:
[----:B------:R-:W-:Y:S01]  /*bf70*/  PLOP3.LUT P0, PT, PT, PT, PT, 0x8, 0x0 ;  /* 0x000000000000781c */ /* 0x000fe20003f0e170 */
[----:B------:R-:W-:-:S12]  /*bf80*/  BRA `(.L_x_18253) ;  /* 0x0000000000187947 */ /* 0x000fd80003800000 */
.L_x_18277:
[----:B------:R-:W2:Y:S02]  /*bf90*/  LDG.E.64 R2, desc[UR36][R2.64] ;  /* 0x0000002402027981 */ /* 0x000ea4000c1e1b00 */
[----:B--2---:R-:W-:-:S04]  /*bfa0*/  ISETP.NE.U32.AND P0, PT, R2, RZ, PT ;  /* 0x000000ff0200720c */ /* 0x004fc80003f05070 */
[----:B------:R-:W-:Y:S01]  /*bfb0*/  ISETP.NE.AND.EX P0, PT, R3, RZ, PT, P0 ;  /* 0x000000ff0300720c */ /* 0x000fe20003f05300 */
[----:B------:R-:W-:-:S12]  /*bfc0*/  BRA `(.L_x_18253) ;  /* 0x0000000000087947 */ /* 0x000fd80003800000 */
.L_x_18276:
[----:B------:R-:W2:Y:S02]  /*bfd0*/  LDG.E R2, desc[UR36][R2.64] ;  /* 0x0000002402027981 */ /* 0x000ea4000c1e1900 */
[----:B--2---:R-:W-:-:S13]  /*bfe0*/  ISETP.NE.AND P0, PT, R2, RZ, PT ;  /* 0x000000ff0200720c */ /* 0x004fda0003f05270 */
.L_x_18253:
        /* <DEDUP_REMOVED lines=17> */
.L_x_18284:
[----:B------:R0:W-:Y:S01]  /*c100*/  STG.E.U8 desc[UR36][R16.64], R2 ;  /* 0x0000000210007986 */ /* 0x0001e2000c101124 */
[----:B------:R-:W-:Y:S05]  /*c110*/  BRA `(.L_x_18286) ;  /* 0x0000000c00487947 */ /* 0x000fea0003800000 */
.L_x_18283:
        /* <DEDUP_REMOVED lines=9> */
.L_x_18288:
[----:B------:R0:W-:Y:S01]  /*c1b0*/  STG.E desc[UR36][R16.64], R2 ;  /* 0x0000000210007986 */ /* 0x0001e2000c101924 */
[----:B------:R-:W-:Y:S05]  /*c1c0*/  BRA `(.L_x_18286) ;  /* 0x0000000c001c7947 */ /* 0x000fea0003800000 */
.L_x_18287:
[----:B------:R0:W-:Y:S01]  /*c1d0*/  STG.E.U16 desc[UR36][R16.64], R2 ;  /* 0x0000000210007986 */ /* 0x0001e2000c101524 */
[----:B------:R-:W-:Y:S05]  /*c1e0*/  BRA `(.L_x_18286) ;  /* 0x0000000c00147947 */ /* 0x000fea0003800000 */
.L_x_18282:
        /* <DEDUP_REMOVED lines=9> */
.L_x_18290:
[----:B------:R-:W-:-:S04]  /*c280*/  I2FP.F32.U32 R0, R2 ;  /* 0x0000000200007245 */ /* 0x000fc80000201000 */
[----:B------:R-:W-:-:S05]  /*c290*/  F2FP.F16.F32.PACK_AB R0, RZ, R0 ;  /* 0x00000000ff00723e */ /* 0x000fca00000000ff */
[----:B------:R0:W-:Y:S01]  /*c2a0*/  STG.E.U16 desc[UR36][R16.64], R0 ;  /* 0x0000000010007986 */ /* 0x0001e2000c101524 */
[----:B------:R-:W-:Y:S05]  /*c2b0*/  BRA `(.L_x_18286) ;  /* 0x0000000800e07947 */ /* 0x000fea0003800000 */
.L_x_18289:
        /* <DEDUP_REMOVED lines=10> */
.L_x_18292:
[----:B------:R-:W-:-:S04]  /*c360*/  I2FP.F32.U32 R2, R2 ;  /* 0x0000000200027245 */ /* 0x000fc80000201000 */
[----:B------:R-:W-:-:S04]  /*c370*/  F2FP.F16.F32.PACK_AB R3, RZ, R2 ;  /* 0x00000002ff03723e */ /* 0x000fc800000000ff */
[----:B------:R-:W-:-:S05]  /*c380*/  PRMT R3, R3, 0x5410, RZ ;  /* 0x0000541003037816 */ /* 0x000fca00000000ff */
[----:B------:R0:W-:Y:S01]  /*c390*/  STG.E desc[UR36][R16.64], R3 ;  /* 0x0000000310007986 */ /* 0x0001e2000c101924 */
[----:B------:R-:W-:Y:S05]  /*c3a0*/  BRA `(.L_x_18286) ;  /* 0x0000000800a47947 */ /* 0x000fea0003800000 */
.L_x_18291:
[----:B------:R-:W0:Y:S02]  /*c3b0*/  I2F.F64.U32 R2, R2 ;  /* 0x0000000200027312 */ /* 0x000e240000201800 */
[----:B0-----:R0:W-:Y:S01]  /*c3c0*/  STG.E.64 desc[UR36][R16.64], R2 ;  /* 0x0000000210007986 */ /* 0x0011e2000c101b24 */
[----:B------:R-:W-:Y:S05]  /*c3d0*/  BRA `(.L_x_18286) ;  /* 0x0000000800987947 */ /* 0x000fea0003800000 */
.L_x_18281:
        /* <DEDUP_REMOVED lines=10> */
.L_x_18295:
[----:B------:R-:W0:Y:S01]  /*c480*/  I2F.F64.U32 R4, R2 ;  /* 0x0000000200047312 */ /* 0x000e220000201800 */
[----:B------:R-:W-:-:S05]  /*c490*/  CS2R R6, SRZ ;  /* 0x0000000000067805 */ /* 0x000fca000001ff00 */
[----:B0-----:R0:W-:Y:S01]  /*c4a0*/  STG.E.128 desc[UR36][R16.64], R4 ;  /* 0x0000000410007986 */ /* 0x0011e2000c101d24 */
[----:B------:R-:W-:Y:S05]  /*c4b0*/  BRA `(.L_x_18286) ;  /* 0x0000000800607947 */ /* 0x000fea0003800000 */
.L_x_18294:
        /* <DEDUP_REMOVED lines=21> */
.L_x_18299:
[----:B------:R-:W-:Y:S05]  /*c610*/  BSYNC B0 ;  /* 0x0000000000007941 */ /* 0x000fea0003800000 */
.L_x_18298:
[----:B------:R-:W-:-:S05]  /*c620*/  LOP3.LUT R3, R0, R3, RZ, 0xfc, !PT ;  /* 0x0000000300037212 */ /* 0x000fca00078efcff */
[----:B------:R0:W-:Y:S01]  /*c630*/  STG.E.U8 desc[UR36][R16.64], R3 ;  /* 0x0000000310007986 */ /* 0x0001e2000c101124 */
[----:B------:R-:W-:Y:S05]  /*c640*/  BRA `(.L_x_18286) ;  /* 0x0000000400fc7947 */ /* 0x000fea0003800000 */
.L_x_18297:
        /* <DEDUP_REMOVED lines=13> */
.L_x_18301:
[----:B------:R-:W-:Y:S01]  /*c720*/  IMAD.MOV.U32 R0, RZ, RZ, 0x7f ;  /* 0x0000007fff007424 */ /* 0x000fe200078e00ff */
[----:B------:R-:W-:-:S04]  /*c730*/  ISETP.GT.U32.AND P0, PT, R2, 0x7f800000, PT ;  /* 0x7f8000000200780c */ /* 0x000fc80003f04070 */
[----:B------:R-:W-:-:S09]  /*c740*/  SEL R0, R0, 0x7c, P0 ;  /* 0x0000007c00007807 */ /* 0x000fd20000000000 */
.L_x_18302:
[----:B------:R-:W-:Y:S05]  /*c750*/  BSYNC B0 ;  /* 0x0000000000007941 */ /* 0x000fea0003800000 */
.L_x_18300:
[----:B------:R-:W-:-:S04]  /*c760*/  LOP3.LUT R2, R3, 0x80000000, RZ, 0xc0, !PT ;  /* 0x8000000003027812 */ /* 0x000fc800078ec0ff */
[----:B------:R-:W-:-:S04]  /*c770*/  SHF.R.U32.HI R3, RZ, 0x18, R2 ;  /* 0x00000018ff037819 */ /* 0x000fc80000011602 */
[----:B------:R-:W-:-:S05]  /*c780*/  LOP3.LUT R3, R0, R3, RZ, 0xfc, !PT ;  /* 0x0000000300037212 */ /* 0x000fca00078efcff */
[----:B------:R0:W-:Y:S01]  /*c790*/  STG.E.U8 desc[UR36][R16.64], R3 ;  /* 0x0000000310007986 */ /* 0x0001e2000c101124 */
[----:B------:R-:W-:Y:S05]  /*c7a0*/  BRA `(.L_x_18286) ;  /* 0x0000000400a47947 */ /* 0x000fea0003800000 */
.L_x_18296:
[----:B------:R-:W-:-:S04]  /*c7b0*/  I2FP.F32.U32 R0, R2 ;  /* 0x0000000200007245 */ /* 0x000fc80000201000 */
[----:B------:R-:W-:-:S05]  /*c7c0*/  F2FP.BF16.F32.PACK_AB R0, RZ, R0 ;  /* 0x00000000ff00723e */ /* 0x000fca00000010ff */
[----:B------:R0:W-:Y:S01]  /*c7d0*/  STG.E.U16 desc[UR36][R16.64], R0 ;  /* 0x0000000010007986 */ /* 0x0001e2000c101524 */
[----:B------:R-:W-:Y:S05]  /*c7e0*/  BRA `(.L_x_18286) ;  /* 0x0000000400947947 */ /* 0x000fea0003800000 */
.L_x_18293:
        /* <DEDUP_REMOVED lines=10> */
.L_x_18305:
        /* <DEDUP_REMOVED lines=17> */
.L_x_18308:
[----:B------:R-:W-:-:S04]  /*c9a0*/  LOP3.LUT R2, R3, 0x80000000, RZ, 0xc0, !PT ;  /* 0x8000000003027812 */ /* 0x000fc800078ec0ff */
[----:B------:R-:W-:-:S04]  /*c9b0*/  SHF.R.U32.HI R3, RZ, 0x18, R2 ;  /* 0x00000018ff037819 */ /* 0x000fc80000011602 */
[----:B------:R-:W-:-:S04]  /*c9c0*/  LOP3.LUT R0, R0, R3, RZ, 0xfc, !PT ;  /* 0x0000000300007212 */ /* 0x000fc800078efcff */
[----:B------:R-:W-:-:S07]  /*c9d0*/  PRMT R8, R0, 0x7610, R8 ;  /* 0x0000761000087816 */ /* 0x000fce0000000008 */
.L_x_18307:
[----:B------:R-:W-:Y:S05]  /*c9e0*/  BSYNC B0 ;  /* 0x0000000000007941 */ /* 0x000fea0003800000 */
.L_x_18306:
[----:B------:R3:W-:Y:S01]  /*c9f0*/  STG.E.U8 desc[UR36][R16.64], R8 ;  /* 0x0000000810007986 */ /* 0x0007e2000c101124 */
[----:B------:R-:W-:Y:S05]  /*ca00*/  BRA `(.L_x_18286) ;  /* 0x00000004000c7947 */ /* 0x000fea0003800000 */
.L_x_18304:
        /* <DEDUP_REMOVED lines=17> */
.L_x_18311:
[----:B------:R-:W-:-:S04]  /*cb20*/  LOP3.LUT R2, R3, 0x80000000, RZ, 0xc0, !PT ;  /* 0x8000000003027812 */ /* 0x000fc800078ec0ff */
[----:B------:R-:W-:-:S04]  /*cb30*/  SHF.R.U32.HI R3, RZ, 0x18, R2 ;  /* 0x00000018ff037819 */ /* 0x000fc80000011602 */
[----:B------:R-:W-:-:S04]  /*cb40*/  LOP3.LUT R0, R0, R3, RZ, 0xfc, !PT ;  /* 0x0000000300007212 */ /* 0x000fc800078efcff */
[----:B------:R-:W-:-:S07]  /*cb50*/  PRMT R8, R0, 0x7610, R8 ;  /* 0x0000761000087816 */ /* 0x000fce0000000008 */
.L_x_18310:
[----:B------:R-:W-:Y:S05]  /*cb60*/  BSYNC B0 ;  /* 0x0000000000007941 */ /* 0x000fea0003800000 */
.L_x_18309:
[----:B------:R0:W-:Y:S01]  /*cb70*/  STG.E.U8 desc[UR36][R16.64], R8 ;  /* 0x0000000810007986 */ /* 0x0001e2000c101124 */
[----:B------:R-:W-:Y:S05]  /*cb80*/  BRA `(.L_x_18286) ;  /* 0x0000000000ac7947 */ /* 0x000fea0003800000 */
.L_x_18303:
        /* <DEDUP_REMOVED lines=22> */
.L_x_18285:
        /* <DEDUP_REMOVED lines=16> */
.L_x_18314:
[----:B------:R-:W-:Y:S05]  /*cdf0*/  BRA `(.L_x_18286) ;  /* 0x0000000000107947 */ /* 0x000fea0003800000 */
.L_x_18313:
[----:B------:R-:W-:-:S05]  /*ce00*/  IMAD.MOV.U32 R3, RZ, RZ, RZ ;  /* 0x000000ffff037224 */ /* 0x000fca00078e00ff */
[----:B------:R1:W-:Y:S01]  /*ce10*/  STG.E.64 desc[UR36][R16.64], R2 ;  /* 0x0000000210007986 */ /* 0x0003e2000c101b24 */
[----:B------:R-:W-:Y:S05]  /*ce20*/  BRA `(.L_x_18286) ;  /* 0x0000000000047947 */ /* 0x000fea0003800000 */
.L_x_18312:
[----:B------:R0:W-:Y:S02]  /*ce30*/  STG.E desc[UR36][R16.64], R2 ;  /* 0x0000000210007986 */ /* 0x0001e4000c101924 */
.L_x_18286:
[----:B------:R-:W-:-:S07]  /*ce40*/  VIADD R19, R19, 0x80 ;  /* 0x0000008013137836 */ /* 0x000fce0000000000 */
.L_x_18213:
[----:B------:R-:W-:Y:S05]  /*ce50*/  BSYNC B6 ;  /* 0x0000000000067941 */ /* 0x000fea0003800000 */
.L_x_18212:
        /* <DEDUP_REMOVED lines=357> */
.L_x_18315:
        /* <DEDUP_REMOVED lines=22> */
.L_x_18319:
[----:B------:R-:W2:Y:S02]  /*e610*/  LDG.E.U8 R2, desc[UR36][R2.64] ;  /* 0x0000002402027981 */ /* 0x000ea4000c1e1100 */
[----:B--2---:R-:W-:-:S04]  /*e620*/  ISETP.NE.AND P0, PT, R2, RZ, PT ;  /* 0x000000ff0200720c */ /* 0x004fc80003f05270 */
[----:B------:R-:W-:Y:S01]  /*e630*/  P2R R19, PR, RZ, 0x1 ;  /* 0x00000001ff137803 */ /* 0x000fe20000000000 */
[----:B------:R-:W-:Y:S08]  /*e640*/  BRA `(.L_x_18321) ;  /* 0x0000000c00c47947 */ /* 0x000ff00003800000 */
.L_x_18318:
        /* <DEDUP_REMOVED lines=11> */
.L_x_18323:
[----:B------:R-:W2:Y:S02]  /*e700*/  LDG.E R2, desc[UR36][R2.64] ;  /* 0x0000002402027981 */ /* 0x000ea4000c1e1900 */
[----:B--2---:R-:W-:-:S04]  /*e710*/  ISETP.NE.AND P0, PT, R2, RZ, PT ;  /* 0x000000ff0200720c */ /* 0x004fc80003f05270 */
[----:B------:R-:W-:Y:S01]  /*e720*/  P2R R19, PR, RZ, 0x1 ;  /* 0x00000001ff137803 */ /* 0x000fe20000000000 */
[----:B------:R-:W-:Y:S08]  /*e730*/  BRA `(.L_x_18321) ;  /* 0x0000000c00887947 */ /* 0x000ff00003800000 */
.L_x_18322:
[----:B------:R-:W2:Y:S02]  /*e740*/  LDG.E.U16 R2, desc[UR36][R2.64] ;  /* 0x0000002402027981 */ /* 0x000ea4000c1e1500 */
[----:B--2---:R-:W-:-:S04]  /*e750*/  ISETP.NE.AND P0, PT, R2, RZ, PT ;  /* 0x000000ff0200720c */ /* 0x004fc80003f05270 */
[----:B------:R-:W-:Y:S01]  /*e760*/  P2R R19, PR, RZ, 0x1 ;  /* 0x00000001ff137803 */ /* 0x000fe20000000000 */
[----:B------:R-:W-:Y:S08]  /*e770*/  BRA `(.L_x_18321) ;  /* 0x0000000c00787947 */ /* 0x000ff00003800000 */
.L_x_18317:
        /* <DEDUP_REMOVED lines=10> */
.L_x_18325:
[----:B------:R-:W2:Y:S02]  /*e820*/  LDG.E.U16 R0, desc[UR36][R2.64] ;  /* 0x0000002402007981 */ /* 0x000ea4000c1e1500 */
[----:B--2---:R-:W-:-:S05]  /*e830*/  HADD2.F32 R0, -RZ, R0.H0_H0 ;  /* 0x20000000ff007230 */ /* 0x004fca0000004100 */
[----:B------:R-:W-:-:S04]  /*e840*/  FSETP.NEU.FTZ.AND P0, PT, R0, RZ, PT ;  /* 0x000000ff0000720b */ /* 0x000fc80003f1d000 */
[----:B------:R-:W-:Y:S01]  /*e850*/  P2R R19, PR, RZ, 0x1 ;  /* 0x00000001ff137803 */ /* 0x000fe20000000000 */
[----:B------:R-:W-:Y:S08]  /*e860*/  BRA `(.L_x_18321) ;  /* 0x0000000c003c7947 */ /* 0x000ff00003800000 */
.L_x_18324:
        /* <DEDUP_REMOVED lines=12> */
.L_x_18327:
        /* <DEDUP_REMOVED lines=11> */
.L_x_18326:
[----:B------:R-:W2:Y:S02]  /*e9e0*/  LDG.E.64 R2, desc[UR36][R2.64] ;  /* 0x0000002402027981 */ /* 0x000ea4000c1e1b00 */
[----:B--2---:R-:W-:-:S06]  /*e9f0*/  DSETP.NEU.AND P0, PT, R2, RZ, PT ;  /* 0x000000ff0200722a */ /* 0x004fcc0003f0d000 */
[----:B------:R-:W-:Y:S01]  /*ea00*/  P2R R19, PR, RZ, 0x1 ;  /* 0x00000001ff137803 */ /* 0x000fe20000000000 */
[----:B------:R-:W-:Y:S07]  /*ea10*/  BRA `(.L_x_18321) ;  /* 0x0000000800d07947 */ /* 0x000fee0003800000 */
.L_x_18316:
        /* <DEDUP_REMOVED lines=12> */
.L_x_18330:
[----:B------:R-:W2:Y:S02]  /*eae0*/  LDG.E.128 R4, desc[UR36][R2.64] ;  /* 0x0000002402047981 */ /* 0x000ea4000c1e1d00 */
[----:B--2---:R-:W-:-:S06]  /*eaf0*/  DSETP.NEU.AND P0, PT, R6, RZ, PT ;  /* 0x000000ff0600722a */ /* 0x004fcc0003f0d000 */
[----:B------:R-:W-:-:S06]  /*eb00*/  DSETP.NEU.OR P0, PT, R4, RZ, P0 ;  /* 0x000000ff0400722a */ /* 0x000fcc000070d400 */
[----:B------:R-:W-:Y:S01]  /*eb10*/  P2R R19, PR, RZ, 0x1 ;  /* 0x00000001ff137803 */ /* 0x000fe20000000000 */
[----:B------:R-:W-:Y:S07]  /*eb20*/  BRA `(.L_x_18321) ;  /* 0x00000008008c7947 */ /* 0x000fee0003800000 */
.L_x_18329:
        /* <DEDUP_REMOVED lines=28> */
.L_x_18332:
        /* <DEDUP_REMOVED lines=15> */
.L_x_18331:
[----:B------:R-:W2:Y:S02]  /*ede0*/  LDG.E.U16 R0, desc[UR36][R2.64] ;  /* 0x0000002402007981 */ /* 0x000ea4000c1e1500 */
[----:B--2---:R-:W-:-:S05]  /*edf0*/  IMAD.U32 R0, R0, 0x10000, RZ ;  /* 0x0001000000007824 */ /* 0x004fca00078e00ff */
[----:B------:R-:W-:-:S04]  /*ee00*/  FSETP.NEU.FTZ.AND P0, PT, R0, RZ, PT ;  /* 0x000000ff0000720b */ /* 0x000fc80003f1d000 */
[----:B------:R-:W-:Y:S01]  /*ee10*/  P2R R19, PR, RZ, 0x1 ;  /* 0x00000001ff137803 */ /* 0x000fe20000000000 */
[----:B------:R-:W-:Y:S08]  /*ee20*/  BRA `(.L_x_18321) ;  /* 0x0000000400cc7947 */ /* 0x000ff00003800000 */
.L_x_18328:
        /* <DEDUP_REMOVED lines=12> */
.L_x_18335:
        /* <DEDUP_REMOVED lines=21> */
.L_x_18339:
[----:B------:R-:W-:Y:S05]  /*f040*/  BSYNC B1 ;  /* 0x0000000000017941 */ /* 0x000fea0003800000 */
.L_x_18338:
[----:B------:R-:W-:Y:S01]  /*f050*/  LEA R3, R0, 0x3b800000, 0x17 ;  /* 0x3b80000000037811 */ /* 0x000fe200078eb8ff */
[----:B------:R-:W-:-:S05]  /*f060*/  IMAD.SHL.U32 R0, R2, 0x100000, RZ ;  /* 0x0010000002007824 */ /* 0x000fca00078e00ff */
[----:B------:R-:W-:-:S07]  /*f070*/  LOP3.LUT R0, R3, R0, R4, 0xfe, !PT ;  /* 0x0000000003007212 */ /* 0x000fce00078efe04 */
.L_x_18337:
[----:B------:R-:W-:Y:S05]  /*f080*/  BSYNC B0 ;  /* 0x0000000000007941 */ /* 0x000fea0003800000 */
.L_x_18336:
[----:B------:R-:W-:-:S04]  /*f090*/  FSETP.NEU.FTZ.AND P0, PT, R0, RZ, PT ;  /* 0x000000ff0000720b */ /* 0x000fc80003f1d000 */
[----:B------:R-:W-:Y:S01]  /*f0a0*/  P2R R19, PR, RZ, 0x1 ;  /* 0x00000001ff137803 */ /* 0x000fe20000000000 */
[----:B------:R-:W-:Y:S08]  /*f0b0*/  BRA `(.L_x_18321) ;  /* 0x0000000400287947 */ /* 0x000ff00003800000 */
.L_x_18334:
        /* <DEDUP_REMOVED lines=21> */
.L_x_18343:
[----:B------:R-:W-:Y:S05]  /*f210*/  BSYNC B1 ;  /* 0x0000000000017941 */ /* 0x000fea0003800000 */
.L_x_18342:
[----:B------:R-:W-:Y:S01]  /*f220*/  LEA R3, R0, 0x37800000, 0x17 ;  /* 0x3780000000037811 */ /* 0x000fe200078eb8ff */
[----:B------:R-:W-:-:S05]  /*f230*/  IMAD.SHL.U32 R0, R2, 0x200000, RZ ;  /* 0x0020000002007824 */ /* 0x000fca00078e00ff */
[----:B------:R-:W-:-:S07]  /*f240*/  LOP3.LUT R0, R3, R0, R4, 0xfe, !PT ;  /* 0x0000000003007212 */ /* 0x000fce00078efe04 */
.L_x_18341:
[----:B------:R-:W-:Y:S05]  /*f250*/  BSYNC B0 ;  /* 0x0000000000007941 */ /* 0x000fea0003800000 */
.L_x_18340:
[----:B------:R-:W-:-:S04]  /*f260*/  FSETP.NEU.FTZ.AND P0, PT, R0, RZ, PT ;  /* 0x000000ff0000720b */ /* 0x000fc80003f1d000 */
[----:B------:R-:W-:Y:S01]  /*f270*/  P2R R19, PR, RZ, 0x1 ;  /* 0x00000001ff137803 */ /* 0x000fe20000000000 */
[----:B------:R-:W-:Y:S08]  /*f280*/  BRA `(.L_x_18321) ;  /* 0x0000000000b47947 */ /* 0x000ff00003800000 */
.L_x_18333:
        /* <DEDUP_REMOVED lines=14> */
.L_x_18347:
[----:B------:R-:W-:Y:S05]  /*f370*/  BSYNC B0 ;  /* 0x0000000000007941 */ /* 0x000fea0003800000 */
.L_x_18346:
[----:B------:R-:W-:-:S04]  /*f380*/  FSETP.NEU.FTZ.AND P0, PT, R0, RZ, PT ;  /* 0x000000ff0000720b */ /* 0x000fc80003f1d000 */
[----:B------:R-:W-:Y:S01]  /*f390*/  P2R R19, PR, RZ, 0x1 ;  /* 0x00000001ff137803 */ /* 0x000fe20000000000 */
[----:B------:R-:W-:Y:S08]  /*f3a0*/  BRA `(.L_x_18321) ;  /* 0x00000000006c7947 */ /* 0x000ff00003800000 */
.L_x_18320:
        /* <DEDUP_REMOVED lines=16> */
.L_x_18348:
[----:B------:R-:W-:-:S04]  /*f4b0*/  PLOP3.LUT P0, PT, PT, PT, PT, 0x8, 0x0 ;  /* 0x000000000000781c */ /* 0x000fc80003f0e170 */
[----:B------:R-:W-:Y:S01]  /*f4c0*/  P2R R19, PR, RZ, 0x1 ;  /* 0x00000001ff137803 */ /* 0x000fe20000000000 */
[----:B------:R-:W-:Y:S08]  /*f4d0*/  BRA `(.L_x_18321) ;  /* 0x0000000000207947 */ /* 0x000ff00003800000 */
.L_x_18345:
[----:B------:R-:W2:Y:S02]  /*f4e0*/  LDG.E.64 R2, desc[UR36][R2.64] ;  /* 0x0000002402027981 */ /* 0x000ea4000c1e1b00 */
[----:B--2---:R-:W-:-:S04]  /*f4f0*/  ISETP.NE.U32.AND P0, PT, R2, RZ, PT ;  /* 0x000000ff0200720c */ /* 0x004fc80003f05070 */
[----:B------:R-:W-:-:S04]  /*f500*/  ISETP.NE.AND.EX P0, PT, R3, RZ, PT, P0 ;  /* 0x000000ff0300720c */ /* 0x000fc80003f05300 */
[----:B------:R-:W-:Y:S01]  /*f510*/  P2R R19, PR, RZ, 0x1 ;  /* 0x00000001ff137803 */ /* 0x000fe20000000000 */
[----:B------:R-:W-:Y:S08]  /*f520*/  BRA `(.L_x_18321) ;  /* 0x00000000000c7947 */ /* 0x000ff00003800000 */
.L_x_18344:
[----:B------:R-:W2:Y:S02]  /*f530*/  LDG.E R2, desc[UR36][R2.64] ;  /* 0x0000002402027981 */ /* 0x000ea4000c1e1900 */
[----:B--2---:R-:W-:-:S04]  /*f540*/  ISETP.NE.AND P0, PT, R2, RZ, PT ;  /* 0x000000ff0200720c */ /* 0x004fc80003f05270 */
[----:B------:R-:W-:-:S09]  /*f550*/  P2R R19, PR, RZ, 0x1 ;  /* 0x00000001ff137803 */ /* 0x000fd20000000000 */
.L_x_18321:
        /* <DEDUP_REMOVED lines=18> */
.L_x_18352:
[----:B------:R-:W2:Y:S02]  /*f680*/  LDG.E.U8 R2, desc[UR36][R2.64] ;  /* 0x0000002402027981 */ /* 0x000ea4000c1e1100 */
[----:B--2---:R-:W-:Y:S01]  /*f690*/  ISETP.NE.AND P0, PT, R2, RZ, PT ;  /* 0x000000ff0200720c */ /* 0x004fe20003f05270 */
[----:B------:R-:W-:-:S12]  /*f6a0*/  BRA `(.L_x_18354) ;  /* 0x0000000c00747947 */ /* 0x000fd80003800000 */
.L_x_18351:
        /* <DEDUP_REMOVED lines=10> */
.L_x_18356:
[----:B------:R-:W2:Y:S02]  /*f750*/  LDG.E R2, desc[UR36][R2.64] ;  /* 0x0000002402027981 */ /* 0x000ea4000c1e1900 */
[----:B--2---:R-:W-:Y:S01]  /*f760*/  ISETP.NE.AND P0, PT, R2, RZ, PT ;  /* 0x000000ff0200720c */ /* 0x004fe20003f05270 */
[----:B------:R-:W-:-:S12]  /*f770*/  BRA `(.L_x_18354) ;  /* 0x0000000c00407947 */ /* 0x000fd80003800000 */
.L_x_18355:
[----:B------:R-:W2:Y:S02]  /*f780*/  LDG.E.U16 R2, desc[UR36][R2.64] ;  /* 0x0000002402027981 */ /* 0x000ea4000c1e1500 */
[----:B--2---:R-:W-:Y:S01]  /*f790*/  ISETP.NE.AND P0, PT, R2, RZ, PT ;  /* 0x000000ff0200720c */ /* 0x004fe20003f05270 */
[----:B------:R-:W-:-:S12]  /*f7a0*/  BRA `(.L_x_18354) ;  /* 0x0000000c00347947 */ /* 0x000fd80003800000 */
.L_x_18350:
        /* <DEDUP_REMOVED lines=9> */
.L_x_18358:
[----:B------:R-:W2:Y:S02]  /*f840*/  LDG.E.U16 R0, desc[UR36][R2.64] ;  /* 0x0000002402007981 */ /* 0x000ea4000c1e1500 */
[----:B--2---:R-:W-:-:S05]  /*f850*/  HADD2.F32 R0, -RZ, R0.H0_H0 ;  /* 0x20000000ff007230 */ /* 0x004fca0000004100 */
[----:B------:R-:W-:Y:S01]  /*f860*/  FSETP.NEU.FTZ.AND P0, PT, R0, RZ, PT ;  /* 0x000000ff0000720b */ /* 0x000fe20003f1d000 */
[----:B------:R-:W-:-:S12]  /*f870*/  BRA `(.L_x_18354) ;  /* 0x0000000c00007947 */ /* 0x000fd80003800000 */
.L_x_18357:
        /* <DEDUP_REMOVED lines=11> */
.L_x_18360:
        /* <DEDUP_REMOVED lines=10> */
.L_x_18359:
[----:B------:R-:W2:Y:S02]  /*f9d0*/  LDG.E.64 R2, desc[UR36][R2.64] ;  /* 0x0000002402027981 */ /* 0x000ea4000c1e1b00 */
[----:B--2---:R-:W-:Y:S01]  /*f9e0*/  DSETP.NEU.AND P0, PT, R2, RZ, PT ;  /* 0x000000ff0200722a */ /* 0x004fe20003f0d000 */
[----:B------:R-:W-:-:S13]  /*f9f0*/  BRA `(.L_x_18354) ;  /* 0x0000000800a07947 */ /* 0x000fda0003800000 */
.L_x_18349:
        /* <DEDUP_REMOVED lines=11> */
.L_x_18363:
[----:B------:R-:W2:Y:S02]  /*fab0*/  LDG.E.128 R4, desc[UR36][R2.64] ;  /* 0x0000002402047981 */ /* 0x000ea4000c1e1d00 */
[----:B--2---:R-:W-:-:S06]  /*fac0*/  DSETP.NEU.AND P0, PT, R6, RZ, PT ;  /* 0x000000ff0600722a */ /* 0x004fcc0003f0d000 */
[----:B------:R-:W-:Y:S01]  /*fad0*/  DSETP.NEU.OR P0, PT, R4, RZ, P0 ;  /* 0x000000ff0400722a */ /* 0x000fe2000070d400 */
[----:B------:R-:W-:-:S13]  /*fae0*/  BRA `(.L_x_18354) ;  /* 0x0000000800647947 */ /* 0x000fda0003800000 */
.L_x_18362:
        /* <DEDUP_REMOVED lines=27> */
.L_x_18365:
        /* <DEDUP_REMOVED lines=14> */
.L_x_18364:
[----:B------:R-:W2:Y:S02]  /*fd80*/  LDG.E.U16 R0, desc[UR36][R2.64] ;  /* 0x0000002402007981 */ /* 0x000ea4000c1e1500 */
[----:B--2---:R-:W-:-:S05]  /*fd90*/  IMAD.U32 R0, R0, 0x10000, RZ ;  /* 0x0001000000007824 */ /* 0x004fca00078e00ff */
[----:B------:R-:W-:Y:S01]  /*fda0*/  FSETP.NEU.FTZ.AND P0, PT, R0, RZ, PT ;  /* 0x000000ff0000720b */ /* 0x000fe20003f1d000 */
[----:B------:R-:W-:-:S12]  /*fdb0*/  BRA `(.L_x_18354) ;  /* 0x0000000400b07947 */ /* 0x000fd80003800000 */
.L_x_18361:
        /* <DEDUP_REMOVED lines=11> */
.L_x_18368:
        /* <DEDUP_REMOVED lines=21> */
.L_x_18372:
[----:B------:R-:W-:Y:S05]  /*ffc0*/  BSYNC B1 ;  /* 0x0000000000017941 */ /* 0x000fea0003800000 */
.L_x_18371:
[----:B------:R-:W-:Y:S01]  /*ffd0*/  LEA R3, R0, 0x3b800000, 0x17 ;  /* 0x3b80000000037811 */ /* 0x000fe200078eb8ff */
[----:B------:R-:W-:-:S05]  /*ffe0*/  IMAD.SHL.U32 R0, R2, 0x100000, RZ ;  /* 0x0010000002007824 */ /* 0x000fca00078e00ff */
[----:B------:R-:W-:-:S07]  /*fff0*/  LOP3.LUT R0, R3, R0, R4, 0xfe, !PT ;  /* 0x0000000003007212 */ /* 0x000fce00078efe04 */
.L_x_18370:
[----:B------:R-:W-:Y:S05]  /*10000*/  BSYNC B0 ;  /* 0x0000000000007941 */ /* 0x000fea0003800000 */
.L_x_18369:
[----:B------:R-:W-:Y:S01]  /*10010*/  FSETP.NEU.FTZ.AND P0, PT, R0, RZ, PT ;  /* 0x000000ff0000720b */ /* 0x000fe20003f1d000 */
[----:B------:R-:W-:-:S12]  /*10020*/  BRA `(.L_x_18354) ;  /* 0x0000000400147947 */ /* 0x000fd80003800000 */
.L_x_18367:
        /* <DEDUP_REMOVED lines=21> */
.L_x_18376:
[----:B------:R-:W-:Y:S05]  /*10180*/  BSYNC B1 ;  /* 0x0000000000017941 */ /* 0x000fea0003800000 */
.L_x_18375:
[----:B------:R-:W-:Y:S01]  /*10190*/  LEA R3, R0, 0x37800000, 0x17 ;  /* 0x3780000000037811 */ /* 0x000fe200078eb8ff */
[----:B------:R-:W-:-:S05]  /*101a0*/  IMAD.SHL.U32 R0, R2, 0x200000, RZ ;  /* 0x0020000002007824 */ /* 0x000fca00078e00ff */
[----:B------:R-:W-:-:S07]  /*101b0*/  LOP3.LUT R0, R3, R0, R4, 0xfe, !PT ;  /* 0x0000000003007212 */ /* 0x000fce00078efe04 */
.L_x_18374:
[----:B------:R-:W-:Y:S05]  /*101c0*/  BSYNC B0 ;  /* 0x0000000000007941 */ /* 0x000fea0003800000 */
.L_x_18373:
[----:B------:R-:W-:Y:S01]  /*101d0*/  FSETP.NEU.FTZ.AND P0, PT, R0, RZ, PT ;  /* 0x000000ff0000720b */ /* 0x000fe20003f1d000 */
[----:B------:R-:W-:-:S12]  /*101e0*/  BRA `(.L_x_18354) ;  /* 0x0000000000a47947 */ /* 0x000fd80003800000 */
.L_x_18366:
        /* <DEDUP_REMOVED lines=14> */
.L_x_18380:
[----:B------:R-:W-:Y:S05]  /*102d0*/  BSYNC B0 ;  /* 0x0000000000007941 */ /* 0x000fea0003800000 */
.L_x_18379:
[----:B------:R-:W-:Y:S01]  /*102e0*/  FSETP.NEU.FTZ.AND P0, PT, R0, RZ, PT ;  /* 0x000000ff0000720b */ /* 0x000fe20003f1d000 */
[----:B------:R-:W-:-:S12]  /*102f0*/  BRA `(.L_x_18354) ;  /* 0x0000000000607947 */ /* 0x000fd80003800000 */
.L_x_18353:
        /* <DEDUP_REMOVED lines=16> */
.L_x_18381:
[----:B------:R-:W-:Y:S01]  /*10400*/  PLOP3.LUT P0, PT, PT, PT, PT, 0x8, 0x0 ;  /* 0x000000000000781c */ /* 0x000fe20003f0e170 */
[----:B------:R-:W-:-:S12]  /*10410*/  BRA `(.L_x_18354) ;  /* 0x0000000000187947 */ /* 0x000fd80003800000 */
.L_x_18378:
[----:B------:R-:W2:Y:S02]  /*10420*/  LDG.E.64 R2, desc[UR36][R2.64] ;  /* 0x0000002402027981 */ /* 0x000ea4000c1e1b00 */
[----:B--2---:R-:W-:-:S04]  /*10430*/  ISETP.NE.U32.AND P0, PT, R2, RZ, PT ;  /* 0x000000ff0200720c */ /* 0x004fc80003f05070 */
[----:B------:R-:W-:Y:S01]  /*10440*/  ISETP.NE.AND.EX P0, PT, R3, RZ, PT, P0 ;  /* 0x000000ff0300720c */ /* 0x000fe20003f05300 */
[----:B------:R-:W-:-:S12]  /*10450*/  BRA `(.L_x_18354) ;  /* 0x0000000000087947 */ /* 0x000fd80003800000 */
.L_x_18377:
[----:B------:R-:W2:Y:S02]  /*10460*/  LDG.E R2, desc[UR36][R2.64] ;  /* 0x0000002402027981 */ /* 0x000ea4000c1e1900 */
[----:B--2---:R-:W-:-:S13]  /*10470*/  ISETP.NE.AND P0, PT, R2, RZ, PT ;  /* 0x000000ff0200720c */ /* 0x004fda0003f05270 */
.L_x_18354:
        /* <DEDUP_REMOVED lines=17> */
.L_x_18385:
[----:B------:R-:W-:Y:S01]  /*10590*/  STG.E.U8 desc[UR36][R16.64], R2 ;  /* 0x0000000210007986 */ /* 0x000fe2000c101124 */
[----:B------:R-:W-:Y:S05]  /*105a0*/  EXIT ;  /* 0x000000000000794d */ /* 0x000fea0003800000 */
.L_x_18384:
        /* <DEDUP_REMOVED lines=9> */
.L_x_18388:
[----:B------:R-:W-:Y:S01]  /*10640*/  STG.E desc[UR36][R16.64], R2 ;  /* 0x0000000210007986 */ /* 0x000fe2000c101924 */
[----:B------:R-:W-:Y:S05]  /*10650*/  EXIT ;  /* 0x000000000000794d */ /* 0x000fea0003800000 */
.L_x_18387:
[----:B------:R-:W-:Y:S01]  /*10660*/  STG.E.U16 desc[UR36][R16.64], R2 ;  /* 0x0000000210007986 */ /* 0x000fe2000c101524 */
[----:B------:R-:W-:Y:S05]  /*10670*/  EXIT ;  /* 0x000000000000794d */ /* 0x000fea0003800000 */
.L_x_18383:
        /* <DEDUP_REMOVED lines=9> */
.L_x_18390:
[----:B------:R-:W-:-:S04]  /*10710*/  I2FP.F32.U32 R0, R2 ;  /* 0x0000000200007245 */ /* 0x000fc80000201000 */
[----:B------:R-:W-:-:S05]  /*10720*/  F2FP.F16.F32.PACK_AB R0, RZ, R0 ;  /* 0x00000000ff00723e */ /* 0x000fca00000000ff */
[----:B------:R-:W-:Y:S01]  /*10730*/  STG.E.U16 desc[UR36][R16.64], R0 ;  /* 0x0000000010007986 */ /* 0x000fe2000c101524 */
[----:B------:R-:W-:Y:S05]  /*10740*/  EXIT ;  /* 0x000000000000794d */ /* 0x000fea0003800000 */
.L_x_18389:
        /* <DEDUP_REMOVED lines=10> */
.L_x_18392:
[----:B------:R-:W-:-:S04]  /*107f0*/  I2FP.F32.U32 R2, R2 ;  /* 0x0000000200027245 */ /* 0x000fc80000201000 */
[----:B------:R-:W-:-:S04]  /*10800*/  F2FP.F16.F32.PACK_AB R3, RZ, R2 ;  /* 0x00000002ff03723e */ /* 0x000fc800000000ff */
[----:B------:R-:W-:-:S05]  /*10810*/  PRMT R3, R3, 0x5410, RZ ;  /* 0x0000541003037816 */ /* 0x000fca00000000ff */
[----:B------:R-:W-:Y:S01]  /*10820*/  STG.E desc[UR36][R16.64], R3 ;  /* 0x0000000310007986 */ /* 0x000fe2000c101924 */
[----:B------:R-:W-:Y:S05]  /*10830*/  EXIT ;  /* 0x000000000000794d */ /* 0x000fea0003800000 */
.L_x_18391:
[----:B------:R-:W0:Y:S02]  /*10840*/  I2F.F64.U32 R2, R2 ;  /* 0x0000000200027312 */ /* 0x000e240000201800 */
[----:B0-----:R-:W-:Y:S01]  /*10850*/  STG.E.64 desc[UR36][R16.64], R2 ;  /* 0x0000000210007986 */ /* 0x001fe2000c101b24 */
[----:B------:R-:W-:Y:S05]  /*10860*/  EXIT ;  /* 0x000000000000794d */ /* 0x000fea0003800000 */
.L_x_18382:
        /* <DEDUP_REMOVED lines=10> */
.L_x_18395:
[----:B------:R-:W0:Y:S01]  /*10910*/  I2F.F64.U32 R4, R2 ;  /* 0x0000000200047312 */ /* 0x000e220000201800 */
[----:B------:R-:W-:-:S05]  /*10920*/  CS2R R6, SRZ ;  /* 0x0000000000067805 */ /* 0x000fca000001ff00 */
[----:B0-----:R-:W-:Y:S01]  /*10930*/  STG.E.128 desc[UR36][R16.64], R4 ;  /* 0x0000000410007986 */ /* 0x001fe2000c101d24 */
[----:B------:R-:W-:Y:S05]  /*10940*/  EXIT ;  /* 0x000000000000794d */ /* 0x000fea0003800000 */
.L_x_18394:
        /* <DEDUP_REMOVED lines=21> */
.L_x_18399:
[----:B------:R-:W-:Y:S05]  /*10aa0*/  BSYNC B0 ;  /* 0x0000000000007941 */ /* 0x000fea0003800000 */
.L_x_18398:
[----:B------:R-:W-:-:S05]  /*10ab0*/  LOP3.LUT R3, R0, R3, RZ, 0xfc, !PT ;  /* 0x0000000300037212 */ /* 0x000fca00078efcff */
[----:B------:R-:W-:Y:S01]  /*10ac0*/  STG.E.U8 desc[UR36][R16.64], R3 ;  /* 0x0000000310007986 */ /* 0x000fe2000c101124 */
[----:B------:R-:W-:Y:S05]  /*10ad0*/  EXIT ;  /* 0x000000000000794d */ /* 0x000fea0003800000 */
.L_x_18397:
        /* <DEDUP_REMOVED lines=13> */
.L_x_18401:
[----:B------:R-:W-:Y:S01]  /*10bb0*/  IMAD.MOV.U32 R0, RZ, RZ, 0x7f ;  /* 0x0000007fff007424 */ /* 0x000fe200078e00ff */
[----:B------:R-:W-:-:S04]  /*10bc0*/  ISETP.GT.U32.AND P0, PT, R2, 0x7f800000, PT ;  /* 0x7f8000000200780c */ /* 0x000fc80003f04070 */
[----:B------:R-:W-:-:S09]  /*10bd0*/  SEL R0, R0, 0x7c, P0 ;  /* 0x0000007c00007807 */ /* 0x000fd20000000000 */
.L_x_18402:
[----:B------:R-:W-:Y:S05]  /*10be0*/  BSYNC B0 ;  /* 0x0000000000007941 */ /* 0x000fea0003800000 */
.L_x_18400:
[----:B------:R-:W-:-:S04]  /*10bf0*/  LOP3.LUT R2, R3, 0x80000000, RZ, 0xc0, !PT ;  /* 0x8000000003027812 */ /* 0x000fc800078ec0ff */
[----:B------:R-:W-:-:S04]  /*10c00*/  SHF.R.U32.HI R3, RZ, 0x18, R2 ;  /* 0x00000018ff037819 */ /* 0x000fc80000011602 */
[----:B------:R-:W-:-:S05]  /*10c10*/  LOP3.LUT R3, R0, R3, RZ, 0xfc, !PT ;  /* 0x0000000300037212 */ /* 0x000fca00078efcff */
[----:B------:R-:W-:Y:S01]  /*10c20*/  STG.E.U8 desc[UR36][R16.64], R3 ;  /* 0x0000000310007986 */ /* 0x000fe2000c101124 */
[----:B------:R-:W-:Y:S05]  /*10c30*/  EXIT ;  /* 0x000000000000794d */ /* 0x000fea0003800000 */
.L_x_18396:
[----:B------:R-:W-:-:S04]  /*10c40*/  I2FP.F32.U32 R0, R2 ;  /* 0x0000000200007245 */ /* 0x000fc80000201000 */
[----:B------:R-:W-:-:S05]  /*10c50*/  F2FP.BF16.F32.PACK_AB R0, RZ, R0 ;  /* 0x00000000ff00723e */ /* 0x000fca00000010ff */
[----:B------:R-:W-:Y:S01]  /*10c60*/  STG.E.U16 desc[UR36][R16.64], R0 ;  /* 0x0000000010007986 */ /* 0x000fe2000c101524 */
[----:B------:R-:W-:Y:S05]  /*10c70*/  EXIT ;  /* 0x000000000000794d */ /* 0x000fea0003800000 */
.L_x_18393:
        /* <DEDUP_REMOVED lines=10> */
.L_x_18405:
        /* <DEDUP_REMOVED lines=17> */
.L_x_18408:
[----:B------:R-:W-:-:S04]  /*10e30*/  LOP3.LUT R2, R3, 0x80000000, RZ, 0xc0, !PT ;  /* 0x8000000003027812 */ /* 0x000fc800078ec0ff */
[----:B------:R-:W-:-:S04]  /*10e40*/  SHF.R.U32.HI R3, RZ, 0x18, R2 ;  /* 0x00000018ff037819 */ /* 0x000fc80000011602 */
[----:B------:R-:W-:-:S04]  /*10e50*/  LOP3.LUT R0, R0, R3, RZ, 0xfc, !PT ;  /* 0x0000000300007212 */ /* 0x000fc800078efcff */
[----:B------:R-:W-:-:S07]  /*10e60*/  PRMT R8, R0, 0x7610, R8 ;  /* 0x0000761000087816 */ /* 0x000fce0000000008 */
.L_x_18407:
[----:B------:R-:W-:Y:S05]  /*10e70*/  BSYNC B0 ;  /* 0x0000000000007941 */ /* 0x000fea0003800000 */
.L_x_18406:
[----:B------:R-:W-:Y:S01]  /*10e80*/  STG.E.U8 desc[UR36][R16.64], R8 ;  /* 0x0000000810007986 */ /* 0x000fe2000c101124 */
[----:B------:R-:W-:Y:S05]  /*10e90*/  EXIT ;  /* 0x000000000000794d */ /* 0x000fea0003800000 */
.L_x_18404:
        /* <DEDUP_REMOVED lines=17> */
.L_x_18411:
[----:B------:R-:W-:-:S04]  /*10fb0*/  LOP3.LUT R2, R3, 0x80000000, RZ, 0xc0, !PT ;  /* 0x8000000003027812 */ /* 0x000fc800078ec0ff */
[----:B------:R-:W-:-:S04]  /*10fc0*/  SHF.R.U32.HI R3, RZ, 0x18, R2 ;  /* 0x00000018ff037819 */ /* 0x000fc80000011602 */
[----:B------:R-:W-:-:S04]  /*10fd0*/  LOP3.LUT R0, R0, R3, RZ, 0xfc, !PT ;  /* 0x0000000300007212 */ /* 0x000fc800078efcff */
[----:B------:R-:W-:-:S07]  /*10fe0*/  PRMT R8, R0, 0x7610, R8 ;  /* 0x0000761000087816 */ /* 0x000fce0000000008 */
.L_x_18410:
[----:B------:R-:W-:Y:S05]  /*10ff0*/  BSYNC B0 ;  /* 0x0000000000007941 */ /* 0x000fea0003800000 */
.L_x_18409:
[----:B------:R-:W-:Y:S01]  /*11000*/  STG.E.U8 desc[UR36][R16.64], R8 ;  /* 0x0000000810007986 */ /* 0x000fe2000c101124 */
[----:B------:R-:W-:Y:S05]  /*11010*/  EXIT ;  /* 0x000000000000794d */ /* 0x000fea0003800000 */
.L_x_18403:
        /* <DEDUP_REMOVED lines=22> */
.L_x_18386:
        /* <DEDUP_REMOVED lines=16> */
.L_x_18414:
[----:B------:R-:W-:Y:S05]  /*11280*/  EXIT ;  /* 0x000000000000794d */ /* 0x000fea0003800000 */
.L_x_18413:
[----:B------:R-:W-:-:S05]  /*11290*/  IMAD.MOV.U32 R3, RZ, RZ, RZ ;  /* 0x000000ffff037224 */ /* 0x000fca00078e00ff */
[----:B------:R-:W-:Y:S01]  /*112a0*/  STG.E.64 desc[UR36][R16.64], R2 ;  /* 0x0000000210007986 */ /* 0x000fe2000c101b24 */
[----:B------:R-:W-:Y:S05]  /*112b0*/  EXIT ;  /* 0x000000000000794d */ /* 0x000fea0003800000 */
.L_x_18412:
[----:B------:R-:W-:Y:S01]  /*112c0*/  STG.E desc[UR36][R16.64], R2 ;  /* 0x0000000210007986 */ /* 0x000fe2000c101924 */
[----:B------:R-:W-:Y:S05]  /*112d0*/  EXIT ;  /* 0x000000000000794d */ /* 0x000fea0003800000 */
.L_x_18415:
        /* <DEDUP_REMOVED lines=10> */
.L_x_26295:


//--------------------- .text._ZN2at6native27unrolled_elementwise_kernelINS0_13BinaryFunctorIbbbNS0_17BitwiseAndFunctorIbEEEESt5arrayIPcLm3EELi4E23TrivialOffsetCalculatorILi2EjES9_ILi1EjENS0_6memory12LoadWithCastILi2EEENSC_13StoreWithCastILi1EEEEEviT_T0_T2_T3_T4_T5_ --------------------------
	.section	.text._ZN2at6native27unrolled_elementwise_kernelINS0_13BinaryFunctorIbbbNS0_17BitwiseAndFunctorIbEEEESt5arrayIPcLm3EELi4E23TrivialOffsetCalculatorILi2EjES9_ILi1EjENS0_6memory12LoadWithCastILi2EEENSC_13StoreWithCastILi1EEEEEviT_T0_T2_T3_T4_T5_,"ax",@progbits
	.align	128
        .global         _ZN2at6native27unrolled_elementwise_kernelINS0_13BinaryFunctorIbbbNS0_17BitwiseAndFunctorIbEEEESt5arrayIPcLm3EELi4E23TrivialOffsetCalculatorILi2EjES9_ILi1EjENS0_6memory12LoadWithCastILi2EEENSC_13StoreWithCastILi1EEEEEviT_T0_T2_T3_T4_T5_
        .type           _ZN2at6native27unrolled_elementwise_kernelINS0_13BinaryFunctorIbbbNS0_17BitwiseAndFunctorIbEEEESt5arrayIPcLm3EELi4E23TrivialOffsetCalculatorILi2EjES9_ILi1EjENS0_6memory12LoadWithCastILi2EEENSC_13StoreWithCastILi1EEEEEviT_T0_T2_T3_T4_T5_,@function
        .size           _ZN2at6native27unrolled_elementwise_kernelINS0_13BinaryFunctorIbbbNS0_17BitwiseAndFunctorIbEEEESt5arrayIPcLm3EELi4E23TrivialOffsetCalculatorILi2EjES9_ILi1EjENS0_6memory12LoadWithCastILi2EEENSC_13StoreWithCastILi1EEEEEviT_T0_T2_T3_T4_T5_,(.L_x_26296 - _ZN2at6native27unrolled_elementwise_kernelINS0_13BinaryFunctorIbbbNS0_17BitwiseAndFunctorIbEEEESt5arrayIPcLm3EELi4E23TrivialOffsetCalculatorILi2EjES9_ILi1EjENS0_6memory12LoadWithCastILi2EEENSC_13StoreWithCastILi1EEEEEviT_T0_T2_T3_T4_T5_)
        .other          _ZN2at6native27unrolled_elementwise_kernelINS0_13BinaryFunctorIbbbNS0_17BitwiseAndFunctorIbEEEESt5arrayIPcLm3EELi4E23TrivialOffsetCalculatorILi2EjES9_ILi1EjENS0_6memory12LoadWithCastILi2EEENSC_13StoreWithCastILi1EEEEEviT_T0_T2_T3_T4_T5_,@"STO_CUDA_ENTRY STV_DEFAULT"
_ZN2at6native27unrolled_elementwise_kernelINS0_13BinaryFunctorIbbbNS0_17BitwiseAndFunctorIbEEEESt5arrayIPcLm3EELi4E23TrivialOffsetCalculatorILi2EjES9_ILi1EjENS0_6memory12LoadWithCastILi2EEENSC_13StoreWithCastILi1EEEEEviT_T0_T2_T3_T4_T5_:
.text._ZN2at6native27unrolled_elementwise_kernelINS0_13BinaryFunctorIbbbNS0_17BitwiseAndFunctorIbEEEESt5arrayIPcLm3EELi4E23TrivialOffsetCalculatorILi2EjES9_ILi1EjENS0_6memory12LoadWithCastILi2EEENSC_13StoreWithCastILi1EEEEEviT_T0_T2_T3_T4_T5_:
        /* <DEDUP_REMOVED lines=35> */
.L_x_18421:
[----:B------:R-:W2:Y:S02]  /*0230*/  LDG.E.U8 R4, desc[UR36][R4.64] ;  /* 0x0000002404047981 */ /* 0x000ea4000c1e1100 */
[----:B--2---:R-:W-:-:S04]  /*0240*/  ISETP.NE.AND P0, PT, R4, RZ, PT ;  /* 0x000000ff0400720c */ /* 0x004fc80003f05270 */
[----:B------:R-:W-:Y:S01]  /*0250*/  P2R R18, PR, RZ, 0x1 ;  /* 0x00000001ff127803 */ /* 0x000fe20000000000 */
[----:B------:R-:W-:Y:S08]  /*0260*/  BRA `(.L_x_18423) ;  /* 0x0000000c00c47947 */ /* 0x000ff00003800000 */
.L_x_18420:
        /* <DEDUP_REMOVED lines=11> */
.L_x_18425:
[----:B------:R-:W2:Y:S02]  /*0320*/  LDG.E R4, desc[UR36][R4.64] ;  /* 0x0000002404047981 */ /* 0x000ea4000c1e1900 */
[----:B--2---:R-:W-:-:S04]  /*0330*/  ISETP.NE.AND P0, PT, R4, RZ, PT ;  /* 0x000000ff0400720c */ /* 0x004fc80003f05270 */
[----:B------:R-:W-:Y:S01]  /*0340*/  P2R R18, PR, RZ, 0x1 ;  /* 0x00000001ff127803 */ /* 0x000fe20000000000 */
[----:B------:R-:W-:Y:S08]  /*0350*/  BRA `(.L_x_18423) ;  /* 0x0000000c00887947 */ /* 0x000ff00003800000 */
.L_x_18424:
[----:B------:R-:W2:Y:S02]  /*0360*/  LDG.E.U16 R4, desc[UR36][R4.64] ;  /* 0x0000002404047981 */ /* 0x000ea4000c1e1500 */
[----:B--2---:R-:W-:-:S04]  /*0370*/  ISETP.NE.AND P0, PT, R4, RZ, PT ;  /* 0x000000ff0400720c */ /* 0x004fc80003f05270 */
[----:B------:R-:W-:Y:S01]  /*0380*/  P2R R18, PR, RZ, 0x1 ;  /* 0x00000001ff127803 */ /* 0x000fe20000000000 */
[----:B------:R-:W-:Y:S08]  /*0390*/  BRA `(.L_x_18423) ;  /* 0x0000000c00787947 */ /* 0x000ff00003800000 */
.L_x_18419:
        /* <DEDUP_REMOVED lines=10> */
.L_x_18427:
[----:B------:R-:W2:Y:S02]  /*0440*/  LDG.E.U16 R0, desc[UR36][R4.64] ;  /* 0x0000002404007981 */ /* 0x000ea4000c1e1500 */
[----:B--2---:R-:W-:-:S05]  /*0450*/  HADD2.F32 R0, -RZ, R0.H0_H0 ;  /* 0x20000000ff007230 */ /* 0x004fca0000004100 */
[----:B------:R-:W-:-:S04]  /*0460*/  FSETP.NEU.FTZ.AND P0, PT, R0, RZ, PT ;  /* 0x000000ff0000720b */ /* 0x000fc80003f1d000 */
[----:B------:R-:W-:Y:S01]  /*0470*/  P2R R18, PR, RZ, 0x1 ;  /* 0x00000001ff127803 */ /* 0x000fe20000000000 */
[----:B------:R-:W-:Y:S08]  /*0480*/  BRA `(.L_x_18423) ;  /* 0x0000000c003c7947 */ /* 0x000ff00003800000 */
.L_x_18426:
        /* <DEDUP_REMOVED lines=12> */
.L_x_18429:
        /* <DEDUP_REMOVED lines=11> */
.L_x_18428:
[----:B------:R-:W2:Y:S02]  /*0600*/  LDG.E.64 R4, desc[UR36][R4.64] ;  /* 0x0000002404047981 */ /* 0x000ea4000c1e1b00 */
[----:B--2---:R-:W-:-:S06]  /*0610*/  DSETP.NEU.AND P0, PT, R4, RZ, PT ;  /* 0x000000ff0400722a */ /* 0x004fcc0003f0d000 */
[----:B------:R-:W-:Y:S01]  /*0620*/  P2R R18, PR, RZ, 0x1 ;  /* 0x00000001ff127803 */ /* 0x000fe20000000000 */
[----:B------:R-:W-:Y:S07]  /*0630*/  BRA `(.L_x_18423) ;  /* 0x0000000800d07947 */ /* 0x000fee0003800000 */
.L_x_18418:
        /* <DEDUP_REMOVED lines=12> */
.L_x_18432:
[----:B------:R-:W2:Y:S02]  /*0700*/  LDG.E.128 R4, desc[UR36][R4.64] ;  /* 0x0000002404047981 */ /* 0x000ea4000c1e1d00 */
[----:B--2---:R-:W-:-:S06]  /*0710*/  DSETP.NEU.AND P0, PT, R6, RZ, PT ;  /* 0x000000ff0600722a */ /* 0x004fcc0003f0d000 */
[----:B------:R-:W-:-:S06]  /*0720*/  DSETP.NEU.OR P0, PT, R4, RZ, P0 ;  /* 0x000000ff0400722a */ /* 0x000fcc000070d400 */
[----:B------:R-:W-:Y:S01]  /*0730*/  P2R R18, PR, RZ, 0x1 ;  /* 0x00000001ff127803 */ /* 0x000fe20000000000 */
[----:B------:R-:W-:Y:S07]  /*0740*/  BRA `(.L_x_18423) ;  /* 0x00000008008c7947 */ /* 0x000fee0003800000 */
.L_x_18431:
        /* <DEDUP_REMOVED lines=28> */
.L_x_18434:
        /* <DEDUP_REMOVED lines=15> */
.L_x_18433:
[----:B------:R-:W2:Y:S02]  /*0a00*/  LDG.E.U16 R0, desc[UR36][R4.64] ;  /* 0x0000002404007981 */ /* 0x000ea4000c1e1500 */
[----:B--2---:R-:W-:-:S05]  /*0a10*/  IMAD.U32 R0, R0, 0x10000, RZ ;  /* 0x0001000000007824 */ /* 0x004fca00078e00ff */
[----:B------:R-:W-:-:S04]  /*0a20*/  FSETP.NEU.FTZ.AND P0, PT, R0, RZ, PT ;  /* 0x000000ff0000720b */ /* 0x000fc80003f1d000 */
[----:B------:R-:W-:Y:S01]  /*0a30*/  P2R R18, PR, RZ, 0x1 ;  /* 0x00000001ff127803 */ /* 0x000fe20000000000 */
[----:B------:R-:W-:Y:S08]  /*0a40*/  BRA `(.L_x_18423) ;  /* 0x0000000400cc7947 */ /* 0x000ff00003800000 */
.L_x_18430:
        /* <DEDUP_REMOVED lines=12> */
.L_x_18437:
        /* <DEDUP_REMOVED lines=21> */
.L_x_18441:
[----:B------:R-:W-:Y:S05]  /*0c60*/  BSYNC B1 ;  /* 0x0000000000017941 */ /* 0x000fea0003800000 */
.L_x_18440:
[----:B------:R-:W-:Y:S01]  /*0c70*/  LEA R5, R0, 0x3b800000, 0x17 ;  /* 0x3b80000000057811 */ /* 0x000fe200078eb8ff */
[----:B------:R-:W-:-:S05]  /*0c80*/  IMAD.SHL.U32 R0, R3, 0x100000, RZ ;  /* 0x0010000003007824 */ /* 0x000fca00078e00ff */
[----:B------:R-:W-:-:S07]  /*0c90*/  LOP3.LUT R0, R5, R0, R6, 0xfe, !PT ;  /* 0x0000000005007212 */ /* 0x000fce00078efe06 */
.L_x_18439:
[----:B------:R-:W-:Y:S05]  /*0ca0*/  BSYNC B0 ;  /* 0x0000000000007941 */ /* 0x000fea0003800000 */
.L_x_18438:
[----:B------:R-:W-:-:S04]  /*0cb0*/  FSETP.NEU.FTZ.AND P0, PT, R0, RZ, PT ;  /* 0x000000ff0000720b */ /* 0x000fc80003f1d000 */
[----:B------:R-:W-:Y:S01]  /*0cc0*/  P2R R18, PR, RZ, 0x1 ;  /* 0x00000001ff127803 */ /* 0x000fe20000000000 */
[----:B------:R-:W-:Y:S08]  /*0cd0*/  BRA `(.L_x_18423) ;  /* 0x0000000400287947 */ /* 0x000ff00003800000 */
.L_x_18436:
        /* <DEDUP_REMOVED lines=21> */
.L_x_18445:
[----:B------:R-:W-:Y:S05]  /*0e30*/  BSYNC B1 ;  /* 0x0000000000017941 */ /* 0x000fea0003800000 */
.L_x_18444:
[----:B------:R-:W-:Y:S01]  /*0e40*/  LEA R5, R0, 0x37800000, 0x17 ;  /* 0x3780000000057811 */ /* 0x000fe200078eb8ff */
[----:B------:R-:W-:-:S05]  /*0e50*/  IMAD.SHL.U32 R0, R3, 0x200000, RZ ;  /* 0x0020000003007824 */ /* 0x000fca00078e00ff */
[----:B------:R-:W-:-:S07]  /*0e60*/  LOP3.LUT R0, R5, R0, R6, 0xfe, !PT ;  /* 0x0000000005007212 */ /* 0x000fce00078efe06 */
.L_x_18443:
[----:B------:R-:W-:Y:S05]  /*0e70*/  BSYNC B0 ;  /* 0x0000000000007941 */ /* 0x000fea0003800000 */
.L_x_18442:
[----:B------:R-:W-:-:S04]  /*0e80*/  FSETP.NEU.FTZ.AND P0, PT, R0, RZ, PT ;  /* 0x000000ff0000720b */ /* 0x000fc80003f1d000 */
[----:B------:R-:W-:Y:S01]  /*0e90*/  P2R R18, PR, RZ, 0x1 ;  /* 0x00000001ff127803 */ /* 0x000fe20000000000 */
[----:B------:R-:W-:Y:S08]  /*0ea0*/  BRA `(.L_x_18423) ;  /* 0x0000000000b47947 */ /* 0x000ff00003800000 */
.L_x_18435:
        /* <DEDUP_REMOVED lines=14> */
.L_x_18449:
[----:B------:R-:W-:Y:S05]  /*0f90*/  BSYNC B0 ;  /* 0x0000000000007941 */ /* 0x000fea0003800000 */
.L_x_18448:
[----:B------:R-:W-:-:S04]  /*0fa0*/  FSETP.NEU.FTZ.AND P0, PT, R0, RZ, PT ;  /* 0x000000ff0000720b */ /* 0x000fc80003f1d000 */
[----:B------:R-:W-:Y:S01]  /*0fb0*/  P2R R18, PR, RZ, 0x1 ;  /* 0x00000001ff127803 */ /* 0x000fe20000000000 */
[----:B------:R-:W-:Y:S08]  /*0fc0*/  BRA `(.L_x_18423) ;  /* 0x00000000006c7947 */ /* 0x000ff00003800000 */
.L_x_18422:
        /* <DEDUP_REMOVED lines=16> */
.L_x_18450:
[----:B------:R-:W-:-:S04]  /*10d0*/  PLOP3.LUT P0, PT, PT, PT, PT, 0x8, 0x0 ;  /* 0x000000000000781c */ /* 0x000fc80003f0e170 */
[----:B------:R-:W-:Y:S01]  /*10e0*/  P2R R18, PR, RZ, 0x1 ;  /* 0x00000001ff127803 */ /* 0x000fe20000000000 */
[----:B------:R-:W-:Y:S08]  /*10f0*/  BRA `(.L_x_18423) ;  /* 0x0000000000207947 */ /* 0x000ff00003800000 */
.L_x_18447:
[----:B------:R-:W2:Y:S02]  /*1100*/  LDG.E.64 R4, desc[UR36][R4.64] ;  /* 0x0000002404047981 */ /* 0x000ea4000c1e1b00 */
[----:B--2---:R-:W-:-:S04]  /*1110*/  ISETP.NE.U32.AND P0, PT, R4, RZ, PT ;  /* 0x000000ff0400720c */ /* 0x004fc80003f05070 */
[----:B------:R-:W-:-:S04]  /*1120*/  ISETP.NE.AND.EX P0, PT, R5, RZ, PT, P0 ;  /* 0x000000ff0500720c */ /* 0x000fc80003f05300 */
[----:B------:R-:W-:Y:S01]  /*1130*/  P2R R18, PR, RZ, 0x1 ;  /* 0x00000001ff127803 */ /* 0x000fe20000000000 */
[----:B------:R-:W-:Y:S08]  /*1140*/  BRA `(.L_x_18423) ;  /* 0x00000000000c7947 */ /* 0x000ff00003800000 */
.L_x_18446:
[----:B------:R-:W2:Y:S02]  /*1150*/  LDG.E R4, desc[UR36][R4.64] ;  /* 0x0000002404047981 */ /* 0x000ea4000c1e1900 */
[----:B--2---:R-:W-:-:S04]  /*1160*/  ISETP.NE.AND P0, PT, R4, RZ, PT ;  /* 0x000000ff0400720c */ /* 0x004fc80003f05270 */
[----:B------:R-:W-:-:S09]  /*1170*/  P2R R18, PR, RZ, 0x1 ;  /* 0x00000001ff127803 */ /* 0x000fd20000000000 */
.L_x_18423:
        /* <DEDUP_REMOVED lines=19> */
.L_x_18454:
[----:B------:R-:W2:Y:S02]  /*12b0*/  LDG.E.U8 R4, desc[UR36][R4.64] ;  /* 0x0000002404047981 */ /* 0x000ea4000c1e1100 */
[----:B--2---:R-:W-:Y:S01]  /*12c0*/  ISETP.NE.AND P0, PT, R4, RZ, PT ;  /* 0x000000ff0400720c */ /* 0x004fe20003f05270 */
[----:B------:R-:W-:-:S12]  /*12d0*/  BRA `(.L_x_18456) ;  /* 0x0000000c00747947 */ /* 0x000fd80003800000 */
.L_x_18453:
        /* <DEDUP_REMOVED lines=10> */
.L_x_18458:
[----:B------:R-:W2:Y:S02]  /*1380*/  LDG.E R4, desc[UR36][R4.64] ;  /* 0x0000002404047981 */ /* 0x000ea4000c1e1900 */
[----:B--2---:R-:W-:Y:S01]  /*1390*/  ISETP.NE.AND P0, PT, R4, RZ, PT ;  /* 0x000000ff0400720c */ /* 0x004fe20003f05270 */
[----:B------:R-:W-:-:S12]  /*13a0*/  BRA `(.L_x_18456) ;  /* 0x0000000c00407947 */ /* 0x000fd80003800000 */
.L_x_18457:
[----:B------:R-:W2:Y:S02]  /*13b0*/  LDG.E.U16 R4, desc[UR36][R4.64] ;  /* 0x0000002404047981 */ /* 0x000ea4000c1e1500 */
[----:B--2---:R-:W-:Y:S01]  /*13c0*/  ISETP.NE.AND P0, PT, R4, RZ, PT ;  /* 0x000000ff0400720c */ /* 0x004fe20003f05270 */
[----:B------:R-:W-:-:S12]  /*13d0*/  BRA `(.L_x_18456) ;  /* 0x0000000c00347947 */ /* 0x000fd80003800000 */
.L_x_18452:
        /* <DEDUP_REMOVED lines=9> */
.L_x_18460:
[----:B------:R-:W2:Y:S02]  /*1470*/  LDG.E.U16 R0, desc[UR36][R4.64] ;  /* 0x0000002404007981 */ /* 0x000ea4000c1e1500 */
[----:B--2---:R-:W-:-:S05]  /*1480*/  HADD2.F32 R0, -RZ, R0.H0_H0 ;  /* 0x20000000ff007230 */ /* 0x004fca0000004100 */
[----:B------:R-:W-:Y:S01]  /*1490*/  FSETP.NEU.FTZ.AND P0, PT, R0, RZ, PT ;  /* 0x000000ff0000720b */ /* 0x000fe20003f1d000 */
[----:B------:R-:W-:-:S12]  /*14a0*/  BRA `(.L_x_18456) ;  /* 0x0000000c00007947 */ /* 0x000fd80003800000 */
.L_x_18459:
        /* <DEDUP_REMOVED lines=11> */
.L_x_18462:
        /* <DEDUP_REMOVED lines=10> */
.L_x_18461:
[----:B------:R-:W2:Y:S02]  /*1600*/  LDG.E.64 R4, desc[UR36][R4.64] ;  /* 0x0000002404047981 */ /* 0x000ea4000c1e1b00 */
[----:B--2---:R-:W-:Y:S01]  /*1610*/  DSETP.NEU.AND P0, PT, R4, RZ, PT ;  /* 0x000000ff0400722a */ /* 0x004fe20003f0d000 */
[----:B------:R-:W-:-:S13]  /*1620*/  BRA `(.L_x_18456) ;  /* 0x0000000800a07947 */ /* 0x000fda0003800000 */
.L_x_18451:
        /* <DEDUP_REMOVED lines=11> */
.L_x_18465:
[----:B------:R-:W2:Y:S02]  /*16e0*/  LDG.E.128 R4, desc[UR36][R4.64] ;  /* 0x0000002404047981 */ /* 0x000ea4000c1e1d00 */
[----:B--2---:R-:W-:-:S06]  /*16f0*/  DSETP.NEU.AND P0, PT, R6, RZ, PT ;  /* 0x000000ff0600722a */ /* 0x004fcc0003f0d000 */
[----:B------:R-:W-:Y:S01]  /*1700*/  DSETP.NEU.OR P0, PT, R4, RZ, P0 ;  /* 0x000000ff0400722a */ /* 0x000fe2000070d400 */
[----:B------:R-:W-:-:S13]  /*1710*/  BRA `(.L_x_18456) ;  /* 0x0000000800647947 */ /* 0x000fda0003800000 */
.L_x_18464:
        /* <DEDUP_REMOVED lines=27> */
.L_x_18467:
        /* <DEDUP_REMOVED lines=14> */
.L_x_18466:
[----:B------:R-:W2:Y:S02]  /*19b0*/  LDG.E.U16 R0, desc[UR36][R4.64] ;  /* 0x0000002404007981 */ /* 0x000ea4000c1e1500 */
[----:B--2---:R-:W-:-:S05]  /*19c0*/  IMAD.U32 R0, R0, 0x10000, RZ ;  /* 0x0001000000007824 */ /* 0x004fca00078e00ff */
[----:B------:R-:W-:Y:S01]  /*19d0*/  FSETP.NEU.FTZ.AND P0, PT, R0, RZ, PT ;  /* 0x000000ff0000720b */ /* 0x000fe20003f1d000 */
[----:B------:R-:W-:-:S12]  /*19e0*/  BRA `(.L_x_18456) ;  /* 0x0000000400b07947 */ /* 0x000fd80003800000 */
.L_x_18463:
        /* <DEDUP_REMOVED lines=11> */
.L_x_18470:
        /* <DEDUP_REMOVED lines=21> */
.L_x_18474:
[----:B------:R-:W-:Y:S05]  /*1bf0*/  BSYNC B1 ;  /* 0x0000000000017941 */ /* 0x000fea0003800000 */
.L_x_18473:
[----:B------:R-:W-:Y:S01]  /*1c00*/  LEA R5, R0, 0x3b800000, 0x17 ;  /* 0x3b80000000057811 */ /* 0x000fe200078eb8ff */
[----:B------:R-:W-:-:S05]  /*1c10*/  IMAD.SHL.U32 R0, R3, 0x100000, RZ ;  /* 0x0010000003007824 */ /* 0x000fca00078e00ff */
[----:B------:R-:W-:-:S07]  /*1c20*/  LOP3.LUT R0, R5, R0, R6, 0xfe, !PT ;  /* 0x0000000005007212 */ /* 0x000fce00078efe06 */
.L_x_18472:
[----:B------:R-:W-:Y:S05]  /*1c30*/  BSYNC B0 ;  /* 0x0000000000007941 */ /* 0x000fea0003800000 */
.L_x_18471:
[----:B------:R-:W-:Y:S01]  /*1c40*/  FSETP.NEU.FTZ.AND P0, PT, R0, RZ, PT ;  /* 0x000000ff0000720b */ /* 0x000fe20003f1d000 */
[----:B------:R-:W-:-:S12]  /*1c50*/  BRA `(.L_x_18456) ;  /* 0x0000000400147947 */ /* 0x000fd80003800000 */
.L_x_18469:
        /* <DEDUP_REMOVED lines=21> */
.L_x_18478:
[----:B------:R-:W-:Y:S05]  /*1db0*/  BSYNC B1 ;  /* 0x0000000000017941 */ /* 0x000fea0003800000 */
.L_x_18477:
[----:B------:R-:W-:Y:S01]  /*1dc0*/  LEA R5, R0, 0x37800000, 0x17 ;  /* 0x3780000000057811 */ /* 0x000fe200078eb8ff */
[----:B------:R-:W-:-:S05]  /*1dd0*/  IMAD.SHL.U32 R0, R3, 0x200000, RZ ;  /* 0x0020000003007824 */ /* 0x000fca00078e00ff */
[----:B------:R-:W-:-:S07]  /*1de0*/  LOP3.LUT R0, R5, R0, R6, 0xfe, !PT ;  /* 0x0000000005007212 */ /* 0x000fce00078efe06 */
.L_x_18476:
[----:B------:R-:W-:Y:S05]  /*1df0*/  BSYNC B0 ;  /* 0x0000000000007941 */ /* 0x000fea0003800000 */
.L_x_18475:
[----:B------:R-:W-:Y:S01]  /*1e00*/  FSETP.NEU.FTZ.AND P0, PT, R0, RZ, PT ;  /* 0x000000ff0000720b */ /* 0x000fe20003f1d000 */
[----:B------:R-:W-:-:S12]  /*1e10*/  BRA `(.L_x_18456) ;  /* 0x0000000000a47947 */ /* 0x000fd80003800000 */
.L_x_18468:
        /* <DEDUP_REMOVED lines=14> */
.L_x_18482:
[----:B------:R-:W-:Y:S05]  /*1f00*/  BSYNC B0 ;  /* 0x0000000000007941 */ /* 0x000fea0003800000 */
.L_x_18481:
[----:B------:R-:W-:Y:S01]  /*1f10*/  FSETP.NEU.FTZ.AND P0, PT, R0, RZ, PT ;  /* 0x000000ff0000720b */ /* 0x000fe20003f1d000 */
[----:B------:R-:W-:-:S12]  /*1f20*/  BRA `(.L_x_18456) ;  /* 0x0000000000607947 */ /* 0x000fd80003800000 */
.L_x_18455:
        /* <DEDUP_REMOVED lines=16> */
.L_x_18483:
[----:B------:R-:W-:Y:S01]  /*2030*/  PLOP3.LUT P0, PT, PT, PT, PT, 0x8, 0x0 ;  /* 0x000000000000781c */ /* 0x000fe20003f0e170 */
[----:B------:R-:W-:-:S12]  /*2040*/  BRA `(.L_x_18456) ;  /* 0x0000000000187947 */ /* 0x000fd80003800000 */
.L_x_18480:
[----:B------:R-:W2:Y:S02]  /*2050*/  LDG.E.64 R4, desc[UR36][R4.64] ;  /* 0x0000002404047981 */ /* 0x000ea4000c1e1b00 */
[----:B--2---:R-:W-:-:S04]  /*2060*/  ISETP.NE.U32.AND P0, PT, R4, RZ, PT ;  /* 0x000000ff0400720c */ /* 0x004fc80003f05070 */
[----:B------:R-:W-:Y:S01]  /*2070*/  ISETP.NE.AND.EX P0, PT, R5, RZ, PT, P0 ;  /* 0x000000ff0500720c */ /* 0x000fe20003f05300 */
[----:B------:R-:W-:-:S12]  /*2080*/  BRA `(.L_x_18456) ;  /* 0x0000000000087947 */ /* 0x000fd80003800000 */
.L_x_18479:
[----:B------:R-:W2:Y:S02]  /*2090*/  LDG.E R4, desc[UR36][R4.64] ;  /* 0x0000002404047981 */ /* 0x000ea4000c1e1900 */
[----:B--2---:R-:W-:-:S13]  /*20a0*/  ISETP.NE.AND P0, PT, R4, RZ, PT ;  /* 0x000000ff0400720c */ /* 0x004fda0003f05270 */
.L_x_18456:
[----:B------:R-:W-:Y:S01]  /*20b0*/  ISETP.NE.AND P1, PT, R18, RZ, PT ;  /* 0x000000ff1200720c */ /* 0x000fe20003f25270 */
[----:B------:R-:W-:Y:S01]  /*20c0*/  VIADD R25, R25, 0x80 ;  /* 0x0000008019197836 */ /* 0x000fe20000000000 */
[----:B------:R-:W-:Y:S02]  /*20d0*/  SEL R18, RZ, 0x1, !P0 ;  /* 0x00000001ff127807 */ /* 0x000fe40004000000 */
[----:B------:R-:W-:-:S09]  /*20e0*/  SEL R17, RZ, 0x1, !P1 ;  /* 0x00000001ff117807 */ /* 0x000fd20004800000 */
.L_x_18417:
[----:B------:R-:W-:Y:S05]  /*20f0*/  BSYNC B6 ;  /* 0x0000000000067941 */ /* 0x000fea0003800000 */
.L_x_18416:
        /* <DEDUP_REMOVED lines=25> */
.L_x_18489:
[----:B------:R-:W2:Y:S02]  /*2290*/  LDG.E.U8 R4, desc[UR36][R4.64] ;  /* 0x0000002404047981 */ /* 0x000ea4000c1e1100 */
[----:B--2---:R-:W-:-:S04]  /*22a0*/  ISETP.NE.AND P0, PT, R4, RZ, PT ;  /* 0x000000ff0400720c */ /* 0x004fc80003f05270 */
[----:B------:R-:W-:Y:S01]  /*22b0*/  P2R R19, PR, RZ, 0x1 ;  /* 0x00000001ff137803 */ /* 0x000fe20000000000 */
[----:B------:R-:W-:Y:S08]  /*22c0*/  BRA `(.L_x_18491) ;  /* 0x0000000c00c87947 */ /* 0x000ff00003800000 */
.L_x_18488:
        /* <DEDUP_REMOVED lines=11> */
.L_x_18493:
[----:B------:R-:W2:Y:S02]  /*2380*/  LDG.E R4, desc[UR36][R4.64] ;  /* 0x0000002404047981 */ /* 0x000ea4000c1e1900 */
[----:B--2---:R-:W-:-:S04]  /*2390*/  ISETP.NE.AND P0, PT, R4, RZ, PT ;  /* 0x000000ff0400720c */ /* 0x004fc80003f05270 */
[----:B------:R-:W-:Y:S01]  /*23a0*/  P2R R19, PR, RZ, 0x1 ;  /* 0x00000001ff137803 */ /* 0x000fe20000000000 */
[----:B------:R-:W-:Y:S08]  /*23b0*/  BRA `(.L_x_18491) ;  /* 0x0000000c008c7947 */ /* 0x000ff00003800000 */
.L_x_18492:
[----:B------:R-:W2:Y:S02]  /*23c0*/  LDG.E.U16 R4, desc[UR36][R4.64] ;  /* 0x0000002404047981 */ /* 0x000ea4000c1e1500 */
[----:B--2---:R-:W-:-:S04]  /*23d0*/  ISETP.NE.AND P0, PT, R4, RZ, PT ;  /* 0x000000ff0400720c */ /* 0x004fc80003f05270 */
[----:B------:R-:W-:Y:S01]  /*23e0*/  P2R R19, PR, RZ, 0x1 ;  /* 0x00000001ff137803 */ /* 0x000fe20000000000 */
[----:B------:R-:W-:Y:S08]  /*23f0*/  BRA `(.L_x_18491) ;  /* 0x0000000c007c7947 */ /* 0x000ff00003800000 */
.L_x_18487:
        /* <DEDUP_REMOVED lines=10> */
.L_x_18495:
[----:B------:R-:W2:Y:S02]  /*24a0*/  LDG.E.U16 R0, desc[UR36][R4.64] ;  /* 0x0000002404007981 */ /* 0x000ea4000c1e1500 */
[----:B--2---:R-:W-:-:S05]  /*24b0*/  HADD2.F32 R0, -RZ, R0.H0_H0 ;  /* 0x20000000ff007230 */ /* 0x004fca0000004100 */
[----:B------:R-:W-:-:S04]  /*24c0*/  FSETP.NEU.FTZ.AND P0, PT, R0, RZ, PT ;  /* 0x000000ff0000720b */ /* 0x000fc80003f1d000 */
[----:B------:R-:W-:Y:S01]  /*24d0*/  P2R R19, PR, RZ, 0x1 ;  /* 0x00000001ff137803 */ /* 0x000fe20000000000 */
[----:B------:R-:W-:Y:S08]  /*24e0*/  BRA `(.L_x_18491) ;  /* 0x0000000c00407947 */ /* 0x000ff00003800000 */
.L_x_18494:
        /* <DEDUP_REMOVED lines=12> */
.L_x_18497:
        /* <DEDUP_REMOVED lines=11> */
.L_x_18496:
[----:B------:R-:W2:Y:S02]  /*2660*/  LDG.E.64 R4, desc[UR36][R4.64] ;  /* 0x0000002404047981 */ /* 0x000ea4000c1e1b00 */
[----:B--2---:R-:W-:-:S06]  /*2670*/  DSETP.NEU.AND P0, PT, R4, RZ, PT ;  /* 0x000000ff0400722a */ /* 0x004fcc0003f0d000 */
[----:B------:R-:W-:Y:S01]  /*2680*/  P2R R19, PR, RZ, 0x1 ;  /* 0x00000001ff137803 */ /* 0x000fe20000000000 */
[----:B------:R-:W-:Y:S07]  /*2690*/  BRA `(.L_x_18491) ;  /* 0x0000000800d47947 */ /* 0x000fee0003800000 */
.L_x_18486:
        /* <DEDUP_REMOVED lines=12> */
.L_x_18500:
[----:B------:R-:W2:Y:S02]  /*2760*/  LDG.E.128 R4, desc[UR36][R4.64] ;  /* 0x0000002404047981 */ /* 0x000ea4000c1e1d00 */
[----:B--2---:R-:W-:-:S06]  /*2770*/  DSETP.NEU.AND P0, PT, R6, RZ, PT ;  /* 0x000000ff0600722a */ /* 0x004fcc0003f0d000 */
[----:B------:R-:W-:-:S06]  /*2780*/  DSETP.NEU.OR P0, PT, R4, RZ, P0 ;  /* 0x000000ff0400722a */ /* 0x000fcc000070d400 */
[----:B------:R-:W-:Y:S01]  /*2790*/  P2R R19, PR, RZ, 0x1 ;  /* 0x00000001ff137803 */ /* 0x000fe20000000000 */
[----:B------:R-:W-:Y:S07]  /*27a0*/  BRA `(.L_x_18491) ;  /* 0x0000000800907947 */ /* 0x000fee0003800000 */
.L_x_18499:
        /* <DEDUP_REMOVED lines=28> */
.L_x_18502:
        /* <DEDUP_REMOVED lines=16> */
.L_x_18501:
[----:B------:R-:W2:Y:S02]  /*2a70*/  LDG.E.U16 R0, desc[UR36][R4.64] ;  /* 0x0000002404007981 */ /* 0x000ea4000c1e1500 */
[----:B--2---:R-:W-:-:S05]  /*2a80*/  IMAD.U32 R0, R0, 0x10000, RZ ;  /* 0x0001000000007824 */ /* 0x004fca00078e00ff */
[----:B------:R-:W-:-:S04]  /*2a90*/  FSETP.NEU.FTZ.AND P0, PT, R0, RZ, PT ;  /* 0x000000ff0000720b */ /* 0x000fc80003f1d000 */
[----:B------:R-:W-:Y:S01]  /*2aa0*/  P2R R19, PR, RZ, 0x1 ;  /* 0x00000001ff137803 */ /* 0x000fe20000000000 */
[----:B------:R-:W-:Y:S08]  /*2ab0*/  BRA `(.L_x_18491) ;  /* 0x0000000400cc7947 */ /* 0x000ff00003800000 */
.L_x_18498:
        /* <DEDUP_REMOVED lines=12> */
.L_x_18505:
        /* <DEDUP_REMOVED lines=21> */
.L_x_18509:
[----:B------:R-:W-:Y:S05]  /*2cd0*/  BSYNC B1 ;  /* 0x0000000000017941 */ /* 0x000fea0003800000 */
.L_x_18508:
[----:B------:R-:W-:Y:S01]  /*2ce0*/  LEA R5, R0, 0x3b800000, 0x17 ;  /* 0x3b80000000057811 */ /* 0x000fe200078eb8ff */
[----:B------:R-:W-:-:S05]  /*2cf0*/  IMAD.SHL.U32 R0, R3, 0x100000, RZ ;  /* 0x0010000003007824 */ /* 0x000fca00078e00ff */
[----:B------:R-:W-:-:S07]  /*2d00*/  LOP3.LUT R0, R5, R0, R6, 0xfe, !PT ;  /* 0x0000000005007212 */ /* 0x000fce00078efe06 */
.L_x_18507:
[----:B------:R-:W-:Y:S05]  /*2d10*/  BSYNC B0 ;  /* 0x0000000000007941 */ /* 0x000fea0003800000 */
.L_x_18506:
[----:B------:R-:W-:-:S04]  /*2d20*/  FSETP.NEU.FTZ.AND P0, PT, R0, RZ, PT ;  /* 0x000000ff0000720b */ /* 0x000fc80003f1d000 */
[----:B------:R-:W-:Y:S01]  /*2d30*/  P2R R19, PR, RZ, 0x1 ;  /* 0x00000001ff137803 */ /* 0x000fe20000000000 */
[----:B------:R-:W-:Y:S08]  /*2d40*/  BRA `(.L_x_18491) ;  /* 0x0000000400287947 */ /* 0x000ff00003800000 */
.L_x_18504:
        /* <DEDUP_REMOVED lines=21> */
.L_x_18513:
[----:B------:R-:W-:Y:S05]  /*2ea0*/  BSYNC B1 ;  /* 0x0000000000017941 */ /* 0x000fea0003800000 */
.L_x_18512:
[----:B------:R-:W-:Y:S01]  /*2eb0*/  LEA R5, R0, 0x37800000, 0x17 ;  /* 0x3780000000057811 */ /* 0x000fe200078eb8ff */
[----:B------:R-:W-:-:S05]  /*2ec0*/  IMAD.SHL.U32 R0, R3, 0x200000, RZ ;  /* 0x0020000003007824 */ /* 0x000fca00078e00ff */
[----:B------:R-:W-:-:S07]  /*2ed0*/  LOP3.LUT R0, R5, R0, R6, 0xfe, !PT ;  /* 0x0000000005007212 */ /* 0x000fce00078efe06 */
.L_x_18511:
[----:B------:R-:W-:Y:S05]  /*2ee0*/  BSYNC B0 ;  /* 0x0000000000007941 */ /* 0x000fea0003800000 */
.L_x_18510:
[----:B------:R-:W-:-:S04]  /*2ef0*/  FSETP.NEU.FTZ.AND P0, PT, R0, RZ, PT ;  /* 0x000000ff0000720b */ /* 0x000fc80003f1d000 */
[----:B------:R-:W-:Y:S01]  /*2f00*/  P2R R19, PR, RZ, 0x1 ;  /* 0x00000001ff137803 */ /* 0x000fe20000000000 */
[----:B------:R-:W-:Y:S08]  /*2f10*/  BRA `(.L_x_18491) ;  /* 0x0000000000b47947 */ /* 0x000ff00003800000 */
.L_x_18503:
        /* <DEDUP_REMOVED lines=14> */
.L_x_18517:
[----:B------:R-:W-:Y:S05]  /*3000*/  BSYNC B0 ;  /* 0x0000000000007941 */ /* 0x000fea0003800000 */
.L_x_18516:
[----:B------:R-:W-:-:S04]  /*3010*/  FSETP.NEU.FTZ.AND P0, PT, R0, RZ, PT ;  /* 0x000000ff0000720b */ /* 0x000fc80003f1d000 */
[----:B------:R-:W-:Y:S01]  /*3020*/  P2R R19, PR, RZ, 0x1 ;  /* 0x00000001ff137803 */ /* 0x000fe20000000000 */
[----:B------:R-:W-:Y:S08]  /*3030*/  BRA `(.L_x_18491) ;  /* 0x00000000006c7947 */ /* 0x000ff00003800000 */
.L_x_18490:
        /* <DEDUP_REMOVED lines=16> */
.L_x_18518:
[----:B------:R-:W-:-:S04]  /*3140*/  PLOP3.LUT P0, PT, PT, PT, PT, 0x8, 0x0 ;  /* 0x000000000000781c */ /* 0x000fc80003f0e170 */
[----:B------:R-:W-:Y:S01]  /*3150*/  P2R R19, PR, RZ, 0x1 ;  /* 0x00000001ff137803 */ /* 0x000fe20000000000 */
[----:B------:R-:W-:Y:S08]  /*3160*/  BRA `(.L_x_18491) ;  /* 0x0000000000207947 */ /* 0x000ff00003800000 */
.L_x_18515:
[----:B------:R-:W2:Y:S02]  /*3170*/  LDG.E.64 R4, desc[UR36][R4.64] ;  /* 0x0000002404047981 */ /* 0x000ea4000c1e1b00 */
[----:B--2---:R-:W-:-:S04]  /*3180*/  ISETP.NE.U32.AND P0, PT, R4, RZ, PT ;  /* 0x000000ff0400720c */ /* 0x004fc80003f05070 */
[----:B------:R-:W-:-:S04]  /*3190*/  ISETP.NE.AND.EX P0, PT, R5, RZ, PT, P0 ;  /* 0x000000ff0500720c */ /* 0x000fc80003f05300 */
[----:B------:R-:W-:Y:S01]  /*31a0*/  P2R R19, PR, RZ, 0x1 ;  /* 0x00000001ff137803 */ /* 0x000fe20000000000 */
[----:B------:R-:W-:Y:S08]  /*31b0*/  BRA `(.L_x_18491) ;  /* 0x00000000000c7947 */ /* 0x000ff00003800000 */
.L_x_18514:
[----:B------:R-:W2:Y:S02]  /*31c0*/  LDG.E R4, desc[UR36][R4.64] ;  /* 0x0000002404047981 */ /* 0x000ea4000c1e1900 */
[----:B--2---:R-:W-:-:S04]  /*31d0*/  ISETP.NE.AND P0, PT, R4, RZ, PT ;  /* 0x000000ff0400720c */ /* 0x004fc80003f05270 */
[----:B------:R-:W-:-:S09]  /*31e0*/  P2R R19, PR, RZ, 0x1 ;  /* 0x00000001ff137803 */ /* 0x000fd20000000000 */
.L_x_18491:
        /* <DEDUP_REMOVED lines=19> */
.L_x_18522:
[----:B------:R-:W2:Y:S02]  /*3320*/  LDG.E.U8 R4, desc[UR36][R4.64] ;  /* 0x0000002404047981 */ /* 0x000ea4000c1e1100 */
[----:B--2---:R-:W-:Y:S01]  /*3330*/  ISETP.NE.AND P0, PT, R4, RZ, PT ;  /* 0x000000ff0400720c */ /* 0x004fe20003f05270 */
[----:B------:R-:W-:-:S12]  /*3340*/  BRA `(.L_x_18524) ;  /* 0x0000000c00747947 */ /* 0x000fd80003800000 */
.L_x_18521:
        /* <DEDUP_REMOVED lines=10> */
.L_x_18526:
[----:B------:R-:W2:Y:S02]  /*33f0*/  LDG.E R4, desc[UR36][R4.64] ;  /* 0x0000002404047981 */ /* 0x000ea4000c1e1900 */
[----:B--2---:R-:W-:Y:S01]  /*3400*/  ISETP.NE.AND P0, PT, R4, RZ, PT ;  /* 0x000000ff0400720c */ /* 0x004fe20003f05270 */
[----:B------:R-:W-:-:S12]  /*3410*/  BRA `(.L_x_18524) ;  /* 0x0000000c00407947 */ /* 0x000fd80003800000 */
.L_x_18525:
[----:B------:R-:W2:Y:S02]  /*3420*/  LDG.E.U16 R4, desc[UR36][R4.64] ;  /* 0x0000002404047981 */ /* 0x000ea4000c1e1500 */
[----:B--2---:R-:W-:Y:S01]  /*3430*/  ISETP.NE.AND P0, PT, R4, RZ, PT ;  /* 0x000000ff0400720c */ /* 0x004fe20003f05270 */
[----:B------:R-:W-:-:S12]  /*3440*/  BRA `(.L_x_18524) ;  /* 0x0000000c00347947 */ /* 0x000fd80003800000 */
.L_x_18520:
        /* <DEDUP_REMOVED lines=9> */
.L_x_18528:
[----:B------:R-:W2:Y:S02]  /*34e0*/  LDG.E.U16 R0, desc[UR36][R4.64] ;  /* 0x0000002404007981 */ /* 0x000ea4000c1e1500 */
[----:B--2---:R-:W-:-:S05]  /*34f0*/  HADD2.F32 R0, -RZ, R0.H0_H0 ;  /* 0x20000000ff007230 */ /* 0x004fca0000004100 */
[----:B------:R-:W-:Y:S01]  /*3500*/  FSETP.NEU.FTZ.AND P0, PT, R0, RZ, PT ;  /* 0x000000ff0000720b */ /* 0x000fe20003f1d000 */
[----:B------:R-:W-:-:S12]  /*3510*/  BRA `(.L_x_18524) ;  /* 0x0000000c00007947 */ /* 0x000fd80003800000 */
.L_x_18527:
        /* <DEDUP_REMOVED lines=11> */
.L_x_18530:
        /* <DEDUP_REMOVED lines=10> */
.L_x_18529:
[----:B------:R-:W2:Y:S02]  /*3670*/  LDG.E.64 R4, desc[UR36][R4.64] ;  /* 0x0000002404047981 */ /* 0x000ea4000c1e1b00 */
[----:B--2---:R-:W-:Y:S01]  /*3680*/  DSETP.NEU.AND P0, PT, R4, RZ, PT ;  /* 0x000000ff0400722a */ /* 0x004fe20003f0d000 */
[----:B------:R-:W-:-:S13]  /*3690*/  BRA `(.L_x_18524) ;  /* 0x0000000800a07947 */ /* 0x000fda0003800000 */
.L_x_18519:
        /* <DEDUP_REMOVED lines=11> */
.L_x_18533:
[----:B------:R-:W2:Y:S02]  /*3750*/  LDG.E.128 R4, desc[UR36][R4.64] ;  /* 0x0000002404047981 */ /* 0x000ea4000c1e1d00 */
[----:B--2---:R-:W-:-:S06]  /*3760*/  DSETP.NEU.AND P0, PT, R6, RZ, PT ;  /* 0x000000ff0600722a */ /* 0x004fcc0003f0d000 */
[----:B------:R-:W-:Y:S01]  /*3770*/  DSETP.NEU.OR P0, PT, R4, RZ, P0 ;  /* 0x000000ff0400722a */ /* 0x000fe2000070d400 */
[----:B------:R-:W-:-:S13]  /*3780*/  BRA `(.L_x_18524) ;  /* 0x0000000800647947 */ /* 0x000fda0003800000 */
.L_x_18532:
        /* <DEDUP_REMOVED lines=27> */
.L_x_18535:
        /* <DEDUP_REMOVED lines=14> */
.L_x_18534:
[----:B------:R-:W2:Y:S02]  /*3a20*/  LDG.E.U16 R0, desc[UR36][R4.64] ;  /* 0x0000002404007981 */ /* 0x000ea4000c1e1500 */
[----:B--2---:R-:W-:-:S05]  /*3a30*/  IMAD.U32 R0, R0, 0x10000, RZ ;  /* 0x0001000000007824 */ /* 0x004fca00078e00ff */
[----:B------:R-:W-:Y:S01]  /*3a40*/  FSETP.NEU.FTZ.AND P0, PT, R0, RZ, PT ;  /* 0x000000ff0000720b */ /* 0x000fe20003f1d000 */
[----:B------:R-:W-:-:S12]  /*3a50*/  BRA `(.L_x_18524) ;  /* 0x0000000400b07947 */ /* 0x000fd80003800000 */
.L_x_18531:
        /* <DEDUP_REMOVED lines=11> */
.L_x_18538:
        /* <DEDUP_REMOVED lines=21> */
.L_x_18542:
[----:B------:R-:W-:Y:S05]  /*3c60*/  BSYNC B1 ;  /* 0x0000000000017941 */ /* 0x000fea0003800000 */
.L_x_18541:
[----:B------:R-:W-:Y:S01]  /*3c70*/  LEA R5, R0, 0x3b800000, 0x17 ;  /* 0x3b80000000057811 */ /* 0x000fe200078eb8ff */
[----:B------:R-:W-:-:S05]  /*3c80*/  IMAD.SHL.U32 R0, R3, 0x100000, RZ ;  /* 0x0010000003007824 */ /* 0x000fca00078e00ff */
[----:B------:R-:W-:-:S07]  /*3c90*/  LOP3.LUT R0, R5, R0, R6, 0xfe, !PT ;  /* 0x0000000005007212 */ /* 0x000fce00078efe06 */
.L_x_18540:
[----:B------:R-:W-:Y:S05]  /*3ca0*/  BSYNC B0 ;  /* 0x0000000000007941 */ /* 0x000fea0003800000 */
.L_x_18539:
[----:B------:R-:W-:Y:S01]  /*3cb0*/  FSETP.NEU.FTZ.AND P0, PT, R0, RZ, PT ;  /* 0x000000ff0000720b */ /* 0x000fe20003f1d000 */
[----:B------:R-:W-:-:S12]  /*3cc0*/  BRA `(.L_x_18524) ;  /* 0x0000000400147947 */ /* 0x000fd80003800000 */
.L_x_18537:
        /* <DEDUP_REMOVED lines=21> */
.L_x_18546:
[----:B------:R-:W-:Y:S05]  /*3e20*/  BSYNC B1 ;  /* 0x0000000000017941 */ /* 0x000fea0003800000 */
.L_x_18545:
[----:B------:R-:W-:Y:S01]  /*3e30*/  LEA R5, R0, 0x37800000, 0x17 ;  /* 0x3780000000057811 */ /* 0x000fe200078eb8ff */
[----:B------:R-:W-:-:S05]  /*3e40*/  IMAD.SHL.U32 R0, R3, 0x200000, RZ ;  /* 0x0020000003007824 */ /* 0x000fca00078e00ff */
[----:B------:R-:W-:-:S07]  /*3e50*/  LOP3.LUT R0, R5, R0, R6, 0xfe, !PT ;  /* 0x0000000005007212 */ /* 0x000fce00078efe06 */
.L_x_18544:
[----:B------:R-:W-:Y:S05]  /*3e60*/  BSYNC B0 ;  /* 0x0000000000007941 */ /* 0x000fea0003800000 */
.L_x_18543:
[----:B------:R-:W-:Y:S01]  /*3e70*/  FSETP.NEU.FTZ.AND P0, PT, R0, RZ, PT ;  /* 0x000000ff0000720b */ /* 0x000fe20003f1d000 */
[----:B------:R-:W-:-:S12]  /*3e80*/  BRA `(.L_x_18524) ;  /* 0x0000000000a47947 */ /* 0x000fd80003800000 */
.L_x_18536:
        /* <DEDUP_REMOVED lines=14> */
.L_x_18550:
[----:B------:R-:W-:Y:S05]  /*3f70*/  BSYNC B0 ;  /* 0x0000000000007941 */ /* 0x000fea0003800000 */
.L_x_18549:
[----:B------:R-:W-:Y:S01]  /*3f80*/  FSETP.NEU.FTZ.AND P0, PT, R0, RZ, PT ;  /* 0x000000ff0000720b */ /* 0x000fe20003f1d000 */
[----:B------:R-:W-:-:S12]  /*3f90*/  BRA `(.L_x_18524) ;  /* 0x0000000000607947 */ /* 0x000fd80003800000 */
.L_x_18523:
        /* <DEDUP_REMOVED lines=16> */
.L_x_18551:
[----:B------:R-:W-:Y:S01]  /*40a0*/  PLOP3.LUT P0, PT, PT, PT, PT, 0x8, 0x0 ;  /* 0x000000000000781c */ /* 0x000fe20003f0e170 */
[----:B------:R-:W-:-:S12]  /*40b0*/  BRA `(.L_x_18524) ;  /* 0x0000000000187947 */ /* 0x000fd80003800000 */
.L_x_18548:
[----:B------:R-:W2:Y:S02]  /*40c0*/  LDG.E.64 R4, desc[UR36][R4.64] ;  /* 0x0000002404047981 */ /* 0x000ea4000c1e1b00 */
[----:B--2---:R-:W-:-:S04]  /*40d0*/  ISETP.NE.U32.AND P0, PT, R4, RZ, PT ;  /* 0x000000ff0400720c */ /* 0x004fc80003f05070 */
[----:B------:R-:W-:Y:S01]  /*40e0*/  ISETP.NE.AND.EX P0, PT, R5, RZ, PT, P0 ;  /* 0x000000ff0500720c */ /* 0x000fe20003f05300 */
[----:B------:R-:W-:-:S12]  /*40f0*/  BRA `(.L_x_18524) ;  /* 0x0000000000087947 */ /* 0x000fd80003800000 */
.L_x_18547:
[----:B------:R-:W2:Y:S02]  /*4100*/  LDG.E R4, desc[UR36][R4.64] ;  /* 0x0000002404047981 */ /* 0x000ea4000c1e1900 */
[----:B--2---:R-:W-:-:S13]  /*4110*/  ISETP.NE.AND P0, PT, R4, RZ, PT ;  /* 0x000000ff0400720c */ /* 0x004fda0003f05270 */
.L_x_18524:
[----:B------:R-:W-:Y:S01]  /*4120*/  ISETP.NE.AND P1, PT, R19, RZ, PT ;  /* 0x000000ff1300720c */ /* 0x000fe20003f25270 */
[----:B------:R-:W-:Y:S01]  /*4130*/  VIADD R25, R25, 0x80 ;  /* 0x0000008019197836 */ /* 0x000fe20000000000 */
[----:B------:R-:W-:Y:S02]  /*4140*/  SEL R19, RZ, 0x1, !P0 ;  /* 0x00000001ff137807 */ /* 0x000fe40004000000 */
[----:B------:R-:W-:-:S09]  /*4150*/  SEL R16, RZ, 0x1, !P1 ;  /* 0x00000001ff107807 */ /* 0x000fd20004800000 */
.L_x_18485:
[----:B------:R-:W-:Y:S05]  /*4160*/  BSYNC B6 ;  /* 0x0000000000067941 */ /* 0x000fea0003800000 */
.L_x_18484:
        /* <DEDUP_REMOVED lines=27> */
.L_x_18557:
[----:B------:R-:W2:Y:S02]  /*4320*/  LDG.E.U8 R4, desc[UR36][R4.64] ;  /* 0x0000002404047981 */ /* 0x000ea4000c1e1100 */
[----:B--2---:R-:W-:-:S04]  /*4330*/  ISETP.NE.AND P0, PT, R4, RZ, PT ;  /* 0x000000ff0400720c */ /* 0x004fc80003f05270 */
[----:B------:R-:W-:Y:S01]  /*4340*/  P2R R26, PR, RZ, 0x1 ;  /* 0x00000001ff1a7803 */ /* 0x000fe20000000000 */
[----:B------:R-:W-:Y:S08]  /*4350*/  BRA `(.L_x_18559) ;  /* 0x0000000c00c47947 */ /* 0x000ff00003800000 */
.L_x_18556:
        /* <DEDUP_REMOVED lines=11> */
.L_x_18561:
[----:B------:R-:W2:Y:S02]  /*4410*/  LDG.E R4, desc[UR36][R4.64] ;  /* 0x0000002404047981 */ /* 0x000ea4000c1e1900 */
[----:B--2---:R-:W-:-:S04]  /*4420*/  ISETP.NE.AND P0, PT, R4, RZ, PT ;  /* 0x000000ff0400720c */ /* 0x004fc80003f05270 */
[----:B------:R-:W-:Y:S01]  /*4430*/  P2R R26, PR, RZ, 0x1 ;  /* 0x00000001ff1a7803 */ /* 0x000fe20000000000 */
[----:B------:R-:W-:Y:S08]  /*4440*/  BRA `(.L_x_18559) ;  /* 0x0000000c00887947 */ /* 0x000ff00003800000 */
.L_x_18560:
[----:B------:R-:W2:Y:S02]  /*4450*/  LDG.E.U16 R4, desc[UR36][R4.64] ;  /* 0x0000002404047981 */ /* 0x000ea4000c1e1500 */
[----:B--2---:R-:W-:-:S04]  /*4460*/  ISETP.NE.AND P0, PT, R4, RZ, PT ;  /* 0x000000ff0400720c */ /* 0x004fc80003f05270 */
[----:B------:R-:W-:Y:S01]  /*4470*/  P2R R26, PR, RZ, 0x1 ;  /* 0x00000001ff1a7803 */ /* 0x000fe20000000000 */
[----:B------:R-:W-:Y:S08]  /*4480*/  BRA `(.L_x_18559) ;  /* 0x0000000c00787947 */ /* 0x000ff00003800000 */
.L_x_18555:
        /* <DEDUP_REMOVED lines=10> */
.L_x_18563:
[----:B------:R-:W2:Y:S02]  /*4530*/  LDG.E.U16 R0, desc[UR36][R4.64] ;  /* 0x0000002404007981 */ /* 0x000ea4000c1e1500 */
[----:B--2---:R-:W-:-:S05]  /*4540*/  HADD2.F32 R0, -RZ, R0.H0_H0 ;  /* 0x20000000ff007230 */ /* 0x004fca0000004100 */
[----:B------:R-:W-:-:S04]  /*4550*/  FSETP.NEU.FTZ.AND P0, PT, R0, RZ, PT ;  /* 0x000000ff0000720b */ /* 0x000fc80003f1d000 */
[----:B------:R-:W-:Y:S01]  /*4560*/  P2R R26, PR, RZ, 0x1 ;  /* 0x00000001ff1a7803 */ /* 0x000fe20000000000 */
[----:B------:R-:W-:Y:S08]  /*4570*/  BRA `(.L_x_18559) ;  /* 0x0000000c003c7947 */ /* 0x000ff00003800000 */
.L_x_18562:
        /* <DEDUP_REMOVED lines=12> */
.L_x_18565:
        /* <DEDUP_REMOVED lines=11> */
.L_x_18564:
[----:B------:R-:W2:Y:S02]  /*46f0*/  LDG.E.64 R4, desc[UR36][R4.64] ;  /* 0x0000002404047981 */ /* 0x000ea4000c1e1b00 */
[----:B--2---:R-:W-:-:S06]  /*4700*/  DSETP.NEU.AND P0, PT, R4, RZ, PT ;  /* 0x000000ff0400722a */ /* 0x004fcc0003f0d000 */
[----:B------:R-:W-:Y:S01]  /*4710*/  P2R R26, PR, RZ, 0x1 ;  /* 0x00000001ff1a7803 */ /* 0x000fe20000000000 */
[----:B------:R-:W-:Y:S07]  /*4720*/  BRA `(.L_x_18559) ;  /* 0x0000000800d07947 */ /* 0x000fee0003800000 */
.L_x_18554:
        /* <DEDUP_REMOVED lines=12> */
.L_x_18568:
[----:B------:R-:W2:Y:S02]  /*47f0*/  LDG.E.128 R4, desc[UR36][R4.64] ;  /* 0x0000002404047981 */ /* 0x000ea4000c1e1d00 */
[----:B--2---:R-:W-:-:S06]  /*4800*/  DSETP.NEU.AND P0, PT, R6, RZ, PT ;  /* 0x000000ff0600722a */ /* 0x004fcc0003f0d000 */
[----:B------:R-:W-:-:S06]  /*4810*/  DSETP.NEU.OR P0, PT, R4, RZ, P0 ;  /* 0x000000ff0400722a */ /* 0x000fcc000070d400 */
[----:B------:R-:W-:Y:S01]  /*4820*/  P2R R26, PR, RZ, 0x1 ;  /* 0x00000001ff1a7803 */ /* 0x000fe20000000000 */
[----:B------:R-:W-:Y:S07]  /*4830*/  BRA `(.L_x_18559) ;  /* 0x00000008008c7947 */ /* 0x000fee0003800000 */
.L_x_18567:
        /* <DEDUP_REMOVED lines=28> */
.L_x_18570:
        /* <DEDUP_REMOVED lines=15> */
.L_x_18569:
[----:B------:R-:W2:Y:S02]  /*4af0*/  LDG.E.U16 R0, desc[UR36][R4.64] ;  /* 0x0000002404007981 */ /* 0x000ea4000c1e1500 */
[----:B--2---:R-:W-:-:S05]  /*4b00*/  IMAD.U32 R0, R0, 0x10000, RZ ;  /* 0x0001000000007824 */ /* 0x004fca00078e00ff */
[----:B------:R-:W-:-:S04]  /*4b10*/  FSETP.NEU.FTZ.AND P0, PT, R0, RZ, PT ;  /* 0x000000ff0000720b */ /* 0x000fc80003f1d000 */
[----:B------:R-:W-:Y:S01]  /*4b20*/  P2R R26, PR, RZ, 0x1 ;  /* 0x00000001ff1a7803 */ /* 0x000fe20000000000 */
[----:B------:R-:W-:Y:S08]  /*4b30*/  BRA `(.L_x_18559) ;  /* 0x0000000400cc7947 */ /* 0x000ff00003800000 */
.L_x_18566:
        /* <DEDUP_REMOVED lines=12> */
.L_x_18573:
        /* <DEDUP_REMOVED lines=21> */
.L_x_18577:
[----:B------:R-:W-:Y:S05]  /*4d50*/  BSYNC B1 ;  /* 0x0000000000017941 */ /* 0x000fea0003800000 */
.L_x_18576:
[----:B------:R-:W-:Y:S01]  /*4d60*/  LEA R5, R0, 0x3b800000, 0x17 ;  /* 0x3b80000000057811 */ /* 0x000fe200078eb8ff */
[----:B------:R-:W-:-:S05]  /*4d70*/  IMAD.SHL.U32 R0, R3, 0x100000, RZ ;  /* 0x0010000003007824 */ /* 0x000fca00078e00ff */
[----:B------:R-:W-:-:S07]  /*4d80*/  LOP3.LUT R0, R5, R0, R6, 0xfe, !PT ;  /* 0x0000000005007212 */ /* 0x000fce00078efe06 */
.L_x_18575:
[----:B------:R-:W-:Y:S05]  /*4d90*/  BSYNC B0 ;  /* 0x0000000000007941 */ /* 0x000fea0003800000 */
.L_x_18574:
[----:B------:R-:W-:-:S04]  /*4da0*/  FSETP.NEU.FTZ.AND P0, PT, R0, RZ, PT ;  /* 0x000000ff0000720b */ /* 0x000fc80003f1d000 */
[----:B------:R-:W-:Y:S01]  /*4db0*/  P2R R26, PR, RZ, 0x1 ;  /* 0x00000001ff1a7803 */ /* 0x000fe20000000000 */
[----:B------:R-:W-:Y:S08]  /*4dc0*/  BRA `(.L_x_18559) ;  /* 0x0000000400287947 */ /* 0x000ff00003800000 */
.L_x_18572:
        /* <DEDUP_REMOVED lines=21> */
.L_x_18581:
[----:B------:R-:W-:Y:S05]  /*4f20*/  BSYNC B1 ;  /* 0x0000000000017941 */ /* 0x000fea0003800000 */
.L_x_18580:
[----:B------:R-:W-:Y:S01]  /*4f30*/  LEA R5, R0, 0x37800000, 0x17 ;  /* 0x3780000000057811 */ /* 0x000fe200078eb8ff */
[----:B------:R-:W-:-:S05]  /*4f40*/  IMAD.SHL.U32 R0, R3, 0x200000, RZ ;  /* 0x0020000003007824 */ /* 0x000fca00078e00ff */
[----:B------:R-:W-:-:S07]  /*4f50*/  LOP3.LUT R0, R5, R0, R6, 0xfe, !PT ;  /* 0x0000000005007212 */ /* 0x000fce00078efe06 */
.L_x_18579:
[----:B------:R-:W-:Y:S05]  /*4f60*/  BSYNC B0 ;  /* 0x0000000000007941 */ /* 0x000fea0003800000 */
.L_x_18578:
[----:B------:R-:W-:-:S04]  /*4f70*/  FSETP.NEU.FTZ.AND P0, PT, R0, RZ, PT ;  /* 0x000000ff0000720b */ /* 0x000fc80003f1d000 */
[----:B------:R-:W-:Y:S01]  /*4f80*/  P2R R26, PR, RZ, 0x1 ;  /* 0x00000001ff1a7803 */ /* 0x000fe20000000000 */
[----:B------:R-:W-:Y:S08]  /*4f90*/  BRA `(.L_x_18559) ;  /* 0x0000000000b47947 */ /* 0x000ff00003800000 */
.L_x_18571:
        /* <DEDUP_REMOVED lines=14> */
.L_x_18585:
[----:B------:R-:W-:Y:S05]  /*5080*/  BSYNC B0 ;  /* 0x0000000000007941 */ /* 0x000fea0003800000 */
.L_x_18584:
[----:B------:R-:W-:-:S04]  /*5090*/  FSETP.NEU.FTZ.AND P0, PT, R0, RZ, PT ;  /* 0x000000ff0000720b */ /* 0x000fc80003f1d000 */
[----:B------:R-:W-:Y:S01]  /*50a0*/  P2R R26, PR, RZ, 0x1 ;  /* 0x00000001ff1a7803 */ /* 0x000fe20000000000 */
[----:B------:R-:W-:Y:S08]  /*50b0*/  BRA `(.L_x_18559) ;  /* 0x00000000006c7947 */ /* 0x000ff00003800000 */
.L_x_18558:
        /* <DEDUP_REMOVED lines=16> */
.L_x_18586:
[----:B------:R-:W-:-:S04]  /*51c0*/  PLOP3.LUT P0, PT, PT, PT, PT, 0x8, 0x0 ;  /* 0x000000000000781c */ /* 0x000fc80003f0e170 */
[----:B------:R-:W-:Y:S01]  /*51d0*/  P2R R26, PR, RZ, 0x1 ;  /* 0x00000001ff1a7803 */ /* 0x000fe20000000000 */
[----:B------:R-:W-:Y:S08]  /*51e0*/  BRA `(.L_x_18559) ;  /* 0x0000000000207947 */ /* 0x000ff00003800000 */
.L_x_18583:
[----:B------:R-:W2:Y:S02]  /*51f0*/  LDG.E.64 R4, desc[UR36][R4.64] ;  /* 0x0000002404047981 */ /* 0x000ea4000c1e1b00 */
[----:B--2---:R-:W-:-:S04]  /*5200*/  ISETP.NE.U32.AND P0, PT, R4, RZ, PT ;  /* 0x000000ff0400720c */ /* 0x004fc80003f05070 */
[----:B------:R-:W-:-:S04]  /*5210*/  ISETP.NE.AND.EX P0, PT, R5, RZ, PT, P0 ;  /* 0x000000ff0500720c */ /* 0x000fc80003f05300 */
[----:B------:R-:W-:Y:S01]  /*5220*/  P2R R26, PR, RZ, 0x1 ;  /* 0x00000001ff1a7803 */ /* 0x000fe20000000000 */
[----:B------:R-:W-:Y:S08]  /*5230*/  BRA `(.L_x_18559) ;  /* 0x00000000000c7947 */ /* 0x000ff00003800000 */
.L_x_18582:
[----:B------:R-:W2:Y:S02]  /*5240*/  LDG.E R4, desc[UR36][R4.64] ;  /* 0x0000002404047981 */ /* 0x000ea4000c1e1900 */
[----:B--2---:R-:W-:-:S04]  /*5250*/  ISETP.NE.AND P0, PT, R4, RZ, PT ;  /* 0x000000ff0400720c */ /* 0x004fc80003f05270 */
[----:B------:R-:W-:-:S09]  /*5260*/  P2R R26, PR, RZ, 0x1 ;  /* 0x00000001ff1a7803 */ /* 0x000fd20000000000 */
.L_x_18559:
        /* <DEDUP_REMOVED lines=20> */
.L_x_18590:
[----:B------:R-:W2:Y:S02]  /*53b0*/  LDG.E.U8 R4, desc[UR36][R4.64] ;  /* 0x0000002404047981 */ /* 0x000ea4000c1e1100 */
[----:B--2---:R-:W-:Y:S01]  /*53c0*/  ISETP.NE.AND P0, PT, R4, RZ, PT ;  /* 0x000000ff0400720c */ /* 0x004fe20003f05270 */
[----:B------:R-:W-:-:S12]  /*53d0*/  BRA `(.L_x_18592) ;  /* 0x0000000c00747947 */ /* 0x000fd80003800000 */
.L_x_18589:
        /* <DEDUP_REMOVED lines=10> */
.L_x_18594:
[----:B------:R-:W2:Y:S02]  /*5480*/  LDG.E R4, desc[UR36][R4.64] ;  /* 0x0000002404047981 */ /* 0x000ea4000c1e1900 */
[----:B--2---:R-:W-:Y:S01]  /*5490*/  ISETP.NE.AND P0, PT, R4, RZ, PT ;  /* 0x000000ff0400720c */ /* 0x004fe20003f05270 */
[----:B------:R-:W-:-:S12]  /*54a0*/  BRA `(.L_x_18592) ;  /* 0x0000000c00407947 */ /* 0x000fd80003800000 */
.L_x_18593:
[----:B------:R-:W2:Y:S02]  /*54b0*/  LDG.E.U16 R4, desc[UR36][R4.64] ;  /* 0x0000002404047981 */ /* 0x000ea4000c1e1500 */
[----:B--2---:R-:W-:Y:S01]  /*54c0*/  ISETP.NE.AND P0, PT, R4, RZ, PT ;  /* 0x000000ff0400720c */ /* 0x004fe20003f05270 */
[----:B------:R-:W-:-:S12]  /*54d0*/  BRA `(.L_x_18592) ;  /* 0x0000000c00347947 */ /* 0x000fd80003800000 */
.L_x_18588:
        /* <DEDUP_REMOVED lines=9> */
.L_x_18596:
[----:B------:R-:W2:Y:S02]  /*5570*/  LDG.E.U16 R0, desc[UR36][R4.64] ;  /* 0x0000002404007981 */ /* 0x000ea4000c1e1500 */
[----:B--2---:R-:W-:-:S05]  /*5580*/  HADD2.F32 R0, -RZ, R0.H0_H0 ;  /* 0x20000000ff007230 */ /* 0x004fca0000004100 */
[----:B------:R-:W-:Y:S01]  /*5590*/  FSETP.NEU.FTZ.AND P0, PT, R0, RZ, PT ;  /* 0x000000ff0000720b */ /* 0x000fe20003f1d000 */
[----:B------:R-:W-:-:S12]  /*55a0*/  BRA `(.L_x_18592) ;  /* 0x0000000c00007947 */ /* 0x000fd80003800000 */
.L_x_18595:
        /* <DEDUP_REMOVED lines=11> */
.L_x_18598:
        /* <DEDUP_REMOVED lines=10> */
.L_x_18597:
[----:B------:R-:W2:Y:S02]  /*5700*/  LDG.E.64 R4, desc[UR36][R4.64] ;  /* 0x0000002404047981 */ /* 0x000ea4000c1e1b00 */
[----:B--2---:R-:W-:Y:S01]  /*5710*/  DSETP.NEU.AND P0, PT, R4, RZ, PT ;  /* 0x000000ff0400722a */ /* 0x004fe20003f0d000 */
[----:B------:R-:W-:-:S13]  /*5720*/  BRA `(.L_x_18592) ;  /* 0x0000000800a07947 */ /* 0x000fda0003800000 */
.L_x_18587:
        /* <DEDUP_REMOVED lines=11> */
.L_x_18601:
[----:B------:R-:W2:Y:S02]  /*57e0*/  LDG.E.128 R4, desc[UR36][R4.64] ;  /* 0x0000002404047981 */ /* 0x000ea4000c1e1d00 */
[----:B--2---:R-:W-:-:S06]  /*57f0*/  DSETP.NEU.AND P0, PT, R6, RZ, PT ;  /* 0x000000ff0600722a */ /* 0x004fcc0003f0d000 */
[----:B------:R-:W-:Y:S01]  /*5800*/  DSETP.NEU.OR P0, PT, R4, RZ, P0 ;  /* 0x000000ff0400722a */ /* 0x000fe2000070d400 */
[----:B------:R-:W-:-:S13]  /*5810*/  BRA `(.L_x_18592) ;  /* 0x0000000800647947 */ /* 0x000fda0003800000 */
.L_x_18600:
        /* <DEDUP_REMOVED lines=27> */
.L_x_18603:
        /* <DEDUP_REMOVED lines=14> */
.L_x_18602:
[----:B------:R-:W2:Y:S02]  /*5ab0*/  LDG.E.U16 R0, desc[UR36][R4.64] ;  /* 0x0000002404007981 */ /* 0x000ea4000c1e1500 */
[----:B--2---:R-:W-:-:S05]  /*5ac0*/  IMAD.U32 R0, R0, 0x10000, RZ ;  /* 0x0001000000007824 */ /* 0x004fca00078e00ff */
[----:B------:R-:W-:Y:S01]  /*5ad0*/  FSETP.NEU.FTZ.AND P0, PT, R0, RZ, PT ;  /* 0x000000ff0000720b */ /* 0x000fe20003f1d000 */
[----:B------:R-:W-:-:S12]  /*5ae0*/  BRA `(.L_x_18592) ;  /* 0x0000000400b07947 */ /* 0x000fd80003800000 */
.L_x_18599:
        /* <DEDUP_REMOVED lines=11> */
.L_x_18606:
        /* <DEDUP_REMOVED lines=21> */
.L_x_18610:
[----:B------:R-:W-:Y:S05]  /*5cf0*/  BSYNC B1 ;  /* 0x0000000000017941 */ /* 0x000fea0003800000 */
.L_x_18609:
[----:B------:R-:W-:Y:S01]  /*5d00*/  LEA R5, R0, 0x3b800000, 0x17 ;  /* 0x3b80000000057811 */ /* 0x000fe200078eb8ff */
[----:B------:R-:W-:-:S05]  /*5d10*/  IMAD.SHL.U32 R0, R3, 0x100000, RZ ;  /* 0x0010000003007824 */ /* 0x000fca00078e00ff */
[----:B------:R-:W-:-:S07]  /*5d20*/  LOP3.LUT R0, R5, R0, R6, 0xfe, !PT ;  /* 0x0000000005007212 */ /* 0x000fce00078efe06 */
.L_x_18608:
[----:B------:R-:W-:Y:S05]  /*5d30*/  BSYNC B0 ;  /* 0x0000000000007941 */ /* 0x000fea0003800000 */
.L_x_18607:
[----:B------:R-:W-:Y:S01]  /*5d40*/  FSETP.NEU.FTZ.AND P0, PT, R0, RZ, PT ;  /* 0x000000ff0000720b */ /* 0x000fe20003f1d000 */
[----:B------:R-:W-:-:S12]  /*5d50*/  BRA `(.L_x_18592) ;  /* 0x0000000400147947 */ /* 0x000fd80003800000 */
.L_x_18605:
        /* <DEDUP_REMOVED lines=21> */
.L_x_18614:
[----:B------:R-:W-:Y:S05]  /*5eb0*/  BSYNC B1 ;  /* 0x0000000000017941 */ /* 0x000fea0003800000 */
.L_x_18613:
[----:B------:R-:W-:Y:S01]  /*5ec0*/  LEA R5, R0, 0x37800000, 0x17 ;  /* 0x3780000000057811 */ /* 0x000fe200078eb8ff */
[----:B------:R-:W-:-:S05]  /*5ed0*/  IMAD.SHL.U32 R0, R3, 0x200000, RZ ;  /* 0x0020000003007824 */ /* 0x000fca00078e00ff */
[----:B------:R-:W-:-:S07]  /*5ee0*/  LOP3.LUT R0, R5, R0, R6, 0xfe, !PT ;  /* 0x0000000005007212 */ /* 0x000fce00078efe06 */
.L_x_18612:
[----:B------:R-:W-:Y:S05]  /*5ef0*/  BSYNC B0 ;  /* 0x0000000000007941 */ /* 0x000fea0003800000 */
.L_x_18611:
[----:B------:R-:W-:Y:S01]  /*5f00*/  FSETP.NEU.FTZ.AND P0, PT, R0, RZ, PT ;  /* 0x000000ff0000720b */ /* 0x000fe20003f1d000 */
[----:B------:R-:W-:-:S12]  /*5f10*/  BRA `(.L_x_18592) ;  /* 0x0000000000a47947 */ /* 0x000fd80003800000 */
.L_x_18604:
        /* <DEDUP_REMOVED lines=14> */
.L_x_18618:
[----:B------:R-:W-:Y:S05]  /*6000*/  BSYNC B0 ;  /* 0x0000000000007941 */ /* 0x000fea0003800000 */
.L_x_18617:
[----:B------:R-:W-:Y:S01]  /*6010*/  FSETP.NEU.FTZ.AND P0, PT, R0, RZ, PT ;  /* 0x000000ff0000720b */ /* 0x000fe20003f1d000 */
[----:B------:R-:W-:-:S12]  /*6020*/  BRA `(.L_x_18592) ;  /* 0x0000000000607947 */ /* 0x000fd80003800000 */
.L_x_18591:
        /* <DEDUP_REMOVED lines=16> */
.L_x_18619:
[----:B------:R-:W-:Y:S01]  /*6130*/  PLOP3.LUT P0, PT, PT, PT, PT, 0x8, 0x0 ;  /* 0x000000000000781c */ /* 0x000fe20003f0e170 */
[----:B------:R-:W-:-:S12]  /*6140*/  BRA `(.L_x_18592) ;  /* 0x0000000000187947 */ /* 0x000fd80003800000 */
.L_x_18616:
[----:B------:R-:W2:Y:S02]  /*6150*/  LDG.E.64 R4, desc[UR36][R4.64] ;  /* 0x0000002404047981 */ /* 0x000ea4000c1e1b00 */
[----:B--2---:R-:W-:-:S04]  /*6160*/  ISETP.NE.U32.AND P0, PT, R4, RZ, PT ;  /* 0x000000ff0400720c */ /* 0x004fc80003f05070 */
[----:B------:R-:W-:Y:S01]  /*6170*/  ISETP.NE.AND.EX P0, PT, R5, RZ, PT, P0 ;  /* 0x000000ff0500720c */ /* 0x000fe20003f05300 */
[----:B------:R-:W-:-:S12]  /*6180*/  BRA `(.L_x_18592) ;  /* 0x0000000000087947 */ /* 0x000fd80003800000 */
.L_x_18615:
[----:B------:R-:W2:Y:S02]  /*6190*/  LDG.E R4, desc[UR36][R4.64] ;  /* 0x0000002404047981 */ /* 0x000ea4000c1e1900 */
[----:B--2---:R-:W-:-:S13]  /*61a0*/  ISETP.NE.AND P0, PT, R4, RZ, PT ;  /* 0x000000ff0400720c */ /* 0x004fda0003f05270 */
.L_x_18592:
[----:B------:R-:W-:Y:S01]  /*61b0*/  ISETP.NE.AND P1, PT, R26, RZ, PT ;  /* 0x000000ff1a00720c */ /* 0x000fe20003f25270 */
[----:B------:R-:W-:Y:S01]  /*61c0*/  VIADD R25, R25, 0x80 ;  /* 0x0000008019197836 */ /* 0x000fe20000000000 */
[----:B------:R-:W-:Y:S02]  /*61d0*/  SEL R24, RZ, 0x1, !P0 ;  /* 0x00000001ff187807 */ /* 0x000fe40004000000 */
[----:B------:R-:W-:-:S09]  /*61e0*/  SEL R26, RZ, 0x1, !P1 ;  /* 0x00000001ff1a7807 */ /* 0x000fd20004800000 */
.L_x_18553:
[----:B------:R-:W-:Y:S05]  /*61f0*/  BSYNC B6 ;  /* 0x0000000000067941 */ /* 0x000fea0003800000 */
.L_x_18552:
        /* <DEDUP_REMOVED lines=25> */
.L_x_18625:
[----:B------:R-:W2:Y:S02]  /*6390*/  LDG.E.U8 R4, desc[UR36][R4.64] ;  /* 0x0000002404047981 */ /* 0x000ea4000c1e1100 */
[----:B--2---:R-:W-:-:S04]  /*63a0*/  ISETP.NE.AND P0, PT, R4, RZ, PT ;  /* 0x000000ff0400720c */ /* 0x004fc80003f05270 */
[----:B------:R-:W-:Y:S01]  /*63b0*/  P2R R23, PR, RZ, 0x1 ;  /* 0x00000001ff177803 */ /* 0x000fe20000000000 */
[----:B------:R-:W-:Y:S08]  /*63c0*/  BRA `(.L_x_18627) ;  /* 0x0000000c00c47947 */ /* 0x000ff00003800000 */
.L_x_18624:
        /* <DEDUP_REMOVED lines=11> */
.L_x_18629:
[----:B------:R-:W2:Y:S02]  /*6480*/  LDG.E R4, desc[UR36][R4.64] ;  /* 0x0000002404047981 */ /* 0x000ea4000c1e1900 */
[----:B--2---:R-:W-:-:S04]  /*6490*/  ISETP.NE.AND P0, PT, R4, RZ, PT ;  /* 0x000000ff0400720c */ /* 0x004fc80003f05270 */
[----:B------:R-:W-:Y:S01]  /*64a0*/  P2R R23, PR, RZ, 0x1 ;  /* 0x00000001ff177803 */ /* 0x000fe20000000000 */
[----:B------:R-:W-:Y:S08]  /*64b0*/  BRA `(.L_x_18627) ;  /* 0x0000000c00887947 */ /* 0x000ff00003800000 */
.L_x_18628:
[----:B------:R-:W2:Y:S02]  /*64c0*/  LDG.E.U16 R4, desc[UR36][R4.64] ;  /* 0x0000002404047981 */ /* 0x000ea4000c1e1500 */
[----:B--2---:R-:W-:-:S04]  /*64d0*/  ISETP.NE.AND P0, PT, R4, RZ, PT ;  /* 0x000000ff0400720c */ /* 0x004fc80003f05270 */
[----:B------:R-:W-:Y:S01]  /*64e0*/  P2R R23, PR, RZ, 0x1 ;  /* 0x00000001ff177803 */ /* 0x000fe20000000000 */
[----:B------:R-:W-:Y:S08]  /*64f0*/  BRA `(.L_x_18627) ;  /* 0x0000000c00787947 */ /* 0x000ff00003800000 */
.L_x_18623:
        /* <DEDUP_REMOVED lines=10> */
.L_x_18631:
[----:B------:R-:W2:Y:S02]  /*65a0*/  LDG.E.U16 R0, desc[UR36][R4.64] ;  /* 0x0000002404007981 */ /* 0x000ea4000c1e1500 */
[----:B--2---:R-:W-:-:S05]  /*65b0*/  HADD2.F32 R0, -RZ, R0.H0_H0 ;  /* 0x20000000ff007230 */ /* 0x004fca0000004100 */
[----:B------:R-:W-:-:S04]  /*65c0*/  FSETP.NEU.FTZ.AND P0, PT, R0, RZ, PT ;  /* 0x000000ff0000720b */ /* 0x000fc80003f1d000 */
[----:B------:R-:W-:Y:S01]  /*65d0*/  P2R R23, PR, RZ, 0x1 ;  /* 0x00000001ff177803 */ /* 0x000fe20000000000 */
[----:B------:R-:W-:Y:S08]  /*65e0*/  BRA `(.L_x_18627) ;  /* 0x0000000c003c7947 */ /* 0x000ff00003800000 */
.L_x_18630:
        /* <DEDUP_REMOVED lines=12> */
.L_x_18633:
        /* <DEDUP_REMOVED lines=11> */
.L_x_18632:
[----:B------:R-:W2:Y:S02]  /*6760*/  LDG.E.64 R4, desc[UR36][R4.64] ;  /* 0x0000002404047981 */ /* 0x000ea4000c1e1b00 */
[----:B--2---:R-:W-:-:S06]  /*6770*/  DSETP.NEU.AND P0, PT, R4, RZ, PT ;  /* 0x000000ff0400722a */ /* 0x004fcc0003f0d000 */
[----:B------:R-:W-:Y:S01]  /*6780*/  P2R R23, PR, RZ, 0x1 ;  /* 0x00000001ff177803 */ /* 0x000fe20000000000 */
[----:B------:R-:W-:Y:S07]  /*6790*/  BRA `(.L_x_18627) ;  /* 0x0000000800d07947 */ /* 0x000fee0003800000 */
.L_x_18622:
        /* <DEDUP_REMOVED lines=12> */
.L_x_18636:
[----:B------:R-:W2:Y:S02]  /*6860*/  LDG.E.128 R4, desc[UR36][R4.64] ;  /* 0x0000002404047981 */ /* 0x000ea4000c1e1d00 */
[----:B--2---:R-:W-:-:S06]  /*6870*/  DSETP.NEU.AND P0, PT, R6, RZ, PT ;  /* 0x000000ff0600722a */ /* 0x004fcc0003f0d000 */
[----:B------:R-:W-:-:S06]  /*6880*/  DSETP.NEU.OR P0, PT, R4, RZ, P0 ;  /* 0x000000ff0400722a */ /* 0x000fcc000070d400 */
[----:B------:R-:W-:Y:S01]  /*6890*/  P2R R23, PR, RZ, 0x1 ;  /* 0x00000001ff177803 */ /* 0x000fe20000000000 */
[----:B------:R-:W-:Y:S07]  /*68a0*/  BRA `(.L_x_18627) ;  /* 0x00000008008c7947 */ /* 0x000fee0003800000 */
.L_x_18635:
        /* <DEDUP_REMOVED lines=28> */
.L_x_18638:
        /* <DEDUP_REMOVED lines=15> */
.L_x_18637:
[----:B------:R-:W2:Y:S02]  /*6b60*/  LDG.E.U16 R0, desc[UR36][R4.64] ;  /* 0x0000002404007981 */ /* 0x000ea4000c1e1500 */
[----:B--2---:R-:W-:-:S05]  /*6b70*/  IMAD.U32 R0, R0, 0x10000, RZ ;  /* 0x0001000000007824 */ /* 0x004fca00078e00ff */
[----:B------:R-:W-:-:S04]  /*6b80*/  FSETP.NEU.FTZ.AND P0, PT, R0, RZ, PT ;  /* 0x000000ff0000720b */ /* 0x000fc80003f1d000 */
[----:B------:R-:W-:Y:S01]  /*6b90*/  P2R R23, PR, RZ, 0x1 ;  /* 0x00000001ff177803 */ /* 0x000fe20000000000 */
[----:B------:R-:W-:Y:S08]  /*6ba0*/  BRA `(.L_x_18627) ;  /* 0x0000000400cc7947 */ /* 0x000ff00003800000 */
.L_x_18634:
        /* <DEDUP_REMOVED lines=12> */
.L_x_18641:
        /* <DEDUP_REMOVED lines=21> */
.L_x_18645:
[----:B------:R-:W-:Y:S05]  /*6dc0*/  BSYNC B1 ;  /* 0x0000000000017941 */ /* 0x000fea0003800000 */
.L_x_18644:
[----:B------:R-:W-:Y:S01]  /*6dd0*/  LEA R5, R0, 0x3b800000, 0x17 ;  /* 0x3b80000000057811 */ /* 0x000fe200078eb8ff */
[----:B------:R-:W-:-:S05]  /*6de0*/  IMAD.SHL.U32 R0, R3, 0x100000, RZ ;  /* 0x0010000003007824 */ /* 0x000fca00078e00ff */
[----:B------:R-:W-:-:S07]  /*6df0*/  LOP3.LUT R0, R5, R0, R6, 0xfe, !PT ;  /* 0x0000000005007212 */ /* 0x000fce00078efe06 */
.L_x_18643:
[----:B------:R-:W-:Y:S05]  /*6e00*/  BSYNC B0 ;  /* 0x0000000000007941 */ /* 0x000fea0003800000 */
.L_x_18642:
[----:B------:R-:W-:-:S04]  /*6e10*/  FSETP.NEU.FTZ.AND P0, PT, R0, RZ, PT ;  /* 0x000000ff0000720b */ /* 0x000fc80003f1d000 */
[----:B------:R-:W-:Y:S01]  /*6e20*/  P2R R23, PR, RZ, 0x1 ;  /* 0x00000001ff177803 */ /* 0x000fe20000000000 */
[----:B------:R-:W-:Y:S08]  /*6e30*/  BRA `(.L_x_18627) ;  /* 0x0000000400287947 */ /* 0x000ff00003800000 */
.L_x_18640:
        /* <DEDUP_REMOVED lines=21> */
.L_x_18649:
[----:B------:R-:W-:Y:S05]  /*6f90*/  BSYNC B1 ;  /* 0x0000000000017941 */ /* 0x000fea0003800000 */
.L_x_18648:
[----:B------:R-:W-:Y:S01]  /*6fa0*/  LEA R5, R0, 0x37800000, 0x17 ;  /* 0x3780000000057811 */ /* 0x000fe200078eb8ff */
[----:B------:R-:W-:-:S05]  /*6fb0*/  IMAD.SHL.U32 R0, R3, 0x200000, RZ ;  /* 0x0020000003007824 */ /* 0x000fca00078e00ff */
[----:B------:R-:W-:-:S07]  /*6fc0*/  LOP3.LUT R0, R5, R0, R6, 0xfe, !PT ;  /* 0x0000000005007212 */ /* 0x000fce00078efe06 */
.L_x_18647:
[----:B------:R-:W-:Y:S05]  /*6fd0*/  BSYNC B0 ;  /* 0x0000000000007941 */ /* 0x000fea0003800000 */
.L_x_18646:
[----:B------:R-:W-:-:S04]  /*6fe0*/  FSETP.NEU.FTZ.AND P0, PT, R0, RZ, PT ;  /* 0x000000ff0000720b */ /* 0x000fc80003f1d000 */
[----:B------:R-:W-:Y:S01]  /*6ff0*/  P2R R23, PR, RZ, 0x1 ;  /* 0x00000001ff177803 */ /* 0x000fe20000000000 */
[----:B------:R-:W-:Y:S08]  /*7000*/  BRA `(.L_x_18627) ;  /* 0x0000000000b47947 */ /* 0x000ff00003800000 */
.L_x_18639:
        /* <DEDUP_REMOVED lines=14> */
.L_x_18653:
[----:B------:R-:W-:Y:S05]  /*70f0*/  BSYNC B0 ;  /* 0x0000000000007941 */ /* 0x000fea0003800000 */
.L_x_18652:
[----:B------:R-:W-:-:S04]  /*7100*/  FSETP.NEU.FTZ.AND P0, PT, R0, RZ, PT ;  /* 0x000000ff0000720b */ /* 0x000fc80003f1d000 */
[----:B------:R-:W-:Y:S01]  /*7110*/  P2R R23, PR, RZ, 0x1 ;  /* 0x00000001ff177803 */ /* 0x000fe20000000000 */
[----:B------:R-:W-:Y:S08]  /*7120*/  BRA `(.L_x_18627) ;  /* 0x00000000006c7947 */ /* 0x000ff00003800000 */
.L_x_18626:
        /* <DEDUP_REMOVED lines=16> */
.L_x_18654:
[----:B------:R-:W-:-:S04]  /*7230*/  PLOP3.LUT P0, PT, PT, PT, PT, 0x8, 0x0 ;  /* 0x000000000000781c */ /* 0x000fc80003f0e170 */
[----:B------:R-:W-:Y:S01]  /*7240*/  P2R R23, PR, RZ, 0x1 ;  /* 0x00000001ff177803 */ /* 0x000fe20000000000 */
[----:B------:R-:W-:Y:S08]  /*7250*/  BRA `(.L_x_18627) ;  /* 0x0000000000207947 */ /* 0x000ff00003800000 */
.L_x_18651:
[----:B------:R-:W2:Y:S02]  /*7260*/  LDG.E.64 R4, desc[UR36][R4.64] ;  /* 0x0000002404047981 */ /* 0x000ea4000c1e1b00 */
[----:B--2---:R-:W-:-:S04]  /*7270*/  ISETP.NE.U32.AND P0, PT, R4, RZ, PT ;  /* 0x000000ff0400720c */ /* 0x004fc80003f05070 */
[----:B------:R-:W-:-:S04]  /*7280*/  ISETP.NE.AND.EX P0, PT, R5, RZ, PT, P0 ;  /* 0x000000ff0500720c */ /* 0x000fc80003f05300 */
[----:B------:R-:W-:Y:S01]  /*7290*/  P2R R23, PR, RZ, 0x1 ;  /* 0x00000001ff177803 */ /* 0x000fe20000000000 */
[----:B------:R-:W-:Y:S08]  /*72a0*/  BRA `(.L_x_18627) ;  /* 0x00000000000c7947 */ /* 0x000ff00003800000 */
.L_x_18650:
[----:B------:R-:W2:Y:S02]  /*72b0*/  LDG.E R4, desc[UR36][R4.64] ;  /* 0x0000002404047981 */ /* 0x000ea4000c1e1900 */
[----:B--2---:R-:W-:-:S04]  /*72c0*/  ISETP.NE.AND P0, PT, R4, RZ, PT ;  /* 0x000000ff0400720c */ /* 0x004fc80003f05270 */
[----:B------:R-:W-:-:S09]  /*72d0*/  P2R R23, PR, RZ, 0x1 ;  /* 0x00000001ff177803 */ /* 0x000fd20000000000 */
.L_x_18627:
        /* <DEDUP_REMOVED lines=20> */
.L_x_18658:
[----:B------:R-:W2:Y:S02]  /*7420*/  LDG.E.U8 R4, desc[UR36][R4.64] ;  /* 0x0000002404047981 */ /* 0x000ea4000c1e1100 */
[----:B--2---:R-:W-:Y:S01]  /*7430*/  ISETP.NE.AND P0, PT, R4, RZ, PT ;  /* 0x000000ff0400720c */ /* 0x004fe20003f05270 */
[----:B------:R-:W-:-:S12]  /*7440*/  BRA `(.L_x_18660) ;  /* 0x0000000c00747947 */ /* 0x000fd80003800000 */
.L_x_18657:
        /* <DEDUP_REMOVED lines=10> */
.L_x_18662:
[----:B------:R-:W2:Y:S02]  /*74f0*/  LDG.E R4, desc[UR36][R4.64] ;  /* 0x0000002404047981 */ /* 0x000ea4000c1e1900 */
[----:B--2---:R-:W-:Y:S01]  /*7500*/  ISETP.NE.AND P0, PT, R4, RZ, PT ;  /* 0x000000ff0400720c */ /* 0x004fe20003f05270 */
[----:B------:R-:W-:-:S12]  /*7510*/  BRA `(.L_x_18660) ;  /* 0x0000000c00407947 */ /* 0x000fd80003800000 */
.L_x_18661:
[----:B------:R-:W2:Y:S02]  /*7520*/  LDG.E.U16 R4, desc[UR36][R4.64] ;  /* 0x0000002404047981 */ /* 0x000ea4000c1e1500 */
[----:B--2---:R-:W-:Y:S01]  /*7530*/  ISETP.NE.AND P0, PT, R4, RZ, PT ;  /* 0x000000ff0400720c */ /* 0x004fe20003f05270 */
[----:B------:R-:W-:-:S12]  /*7540*/  BRA `(.L_x_18660) ;  /* 0x0000000c00347947 */ /* 0x000fd80003800000 */
.L_x_18656:
        /* <DEDUP_REMOVED lines=9> */
.L_x_18664:
[----:B------:R-:W2:Y:S02]  /*75e0*/  LDG.E.U16 R0, desc[UR36][R4.64] ;  /* 0x0000002404007981 */ /* 0x000ea4000c1e1500 */
[----:B--2---:R-:W-:-:S05]  /*75f0*/  HADD2.F32 R0, -RZ, R0.H0_H0 ;  /* 0x20000000ff007230 */ /* 0x004fca0000004100 */
[----:B------:R-:W-:Y:S01]  /*7600*/  FSETP.NEU.FTZ.AND P0, PT, R0, RZ, PT ;  /* 0x000000ff0000720b */ /* 0x000fe20003f1d000 */
[----:B------:R-:W-:-:S12]  /*7610*/  BRA `(.L_x_18660) ;  /* 0x0000000c00007947 */ /* 0x000fd80003800000 */
.L_x_18663:
        /* <DEDUP_REMOVED lines=11> */
.L_x_18666:
        /* <DEDUP_REMOVED lines=10> */
.L_x_18665:
[----:B------:R-:W2:Y:S02]  /*7770*/  LDG.E.64 R4, desc[UR36][R4.64] ;  /* 0x0000002404047981 */ /* 0x000ea4000c1e1b00 */
[----:B--2---:R-:W-:Y:S01]  /*7780*/  DSETP.NEU.AND P0, PT, R4, RZ, PT ;  /* 0x000000ff0400722a */ /* 0x004fe20003f0d000 */
[----:B------:R-:W-:-:S13]  /*7790*/  BRA `(.L_x_18660) ;  /* 0x0000000800a07947 */ /* 0x000fda0003800000 */
.L_x_18655:
        /* <DEDUP_REMOVED lines=11> */
.L_x_18669:
[----:B------:R-:W2:Y:S02]  /*7850*/  LDG.E.128 R4, desc[UR36][R4.64] ;  /* 0x0000002404047981 */ /* 0x000ea4000c1e1d00 */
[----:B--2---:R-:W-:-:S06]  /*7860*/  DSETP.NEU.AND P0, PT, R6, RZ, PT ;  /* 0x000000ff0600722a */ /* 0x004fcc0003f0d000 */
[----:B------:R-:W-:Y:S01]  /*7870*/  DSETP.NEU.OR P0, PT, R4, RZ, P0 ;  /* 0x000000ff0400722a */ /* 0x000fe2000070d400 */
[----:B------:R-:W-:-:S13]  /*7880*/  BRA `(.L_x_18660) ;  /* 0x0000000800647947 */ /* 0x000fda0003800000 */
.L_x_18668:
        /* <DEDUP_REMOVED lines=27> */
.L_x_18671:
        /* <DEDUP_REMOVED lines=14> */
.L_x_18670:
[----:B------:R-:W2:Y:S02]  /*7b20*/  LDG.E.U16 R0, desc[UR36][R4.64] ;  /* 0x0000002404007981 */ /* 0x000ea4000c1e1500 */
[----:B--2---:R-:W-:-:S05]  /*7b30*/  IMAD.U32 R0, R0, 0x10000, RZ ;  /* 0x0001000000007824 */ /* 0x004fca00078e00ff */
[----:B------:R-:W-:Y:S01]  /*7b40*/  FSETP.NEU.FTZ.AND P0, PT, R0, RZ, PT ;  /* 0x000000ff0000720b */ /* 0x000fe20003f1d000 */
[----:B------:R-:W-:-:S12]  /*7b50*/  BRA `(.L_x_18660) ;  /* 0x0000000400b07947 */ /* 0x000fd80003800000 */
.L_x_18667:
        /* <DEDUP_REMOVED lines=11> */
.L_x_18674:
        /* <DEDUP_REMOVED lines=21> */
.L_x_18678:
[----:B------:R-:W-:Y:S05]  /*7d60*/  BSYNC B1 ;  /* 0x0000000000017941 */ /* 0x000fea0003800000 */
.L_x_18677:
[----:B------:R-:W-:Y:S01]  /*7d70*/  LEA R5, R0, 0x3b800000, 0x17 ;  /* 0x3b80000000057811 */ /* 0x000fe200078eb8ff */
[----:B------:R-:W-:-:S05]  /*7d80*/  IMAD.SHL.U32 R0, R3, 0x100000, RZ ;  /* 0x0010000003007824 */ /* 0x000fca00078e00ff */
[----:B------:R-:W-:-:S07]  /*7d90*/  LOP3.LUT R0, R5, R0, R6, 0xfe, !PT ;  /* 0x0000000005007212 */ /* 0x000fce00078efe06 */
.L_x_18676:
[----:B------:R-:W-:Y:S05]  /*7da0*/  BSYNC B0 ;  /* 0x0000000000007941 */ /* 0x000fea0003800000 */
.L_x_18675:
[----:B------:R-:W-:Y:S01]  /*7db0*/  FSETP.NEU.FTZ.AND P0, PT, R0, RZ, PT ;  /* 0x000000ff0000720b */ /* 0x000fe20003f1d000 */
[----:B------:R-:W-:-:S12]  /*7dc0*/  BRA `(.L_x_18660) ;  /* 0x0000000400147947 */ /* 0x000fd80003800000 */
.L_x_18673:
        /* <DEDUP_REMOVED lines=21> */
.L_x_18682:
[----:B------:R-:W-:Y:S05]  /*7f20*/  BSYNC B1 ;  /* 0x0000000000017941 */ /* 0x000fea0003800000 */
.L_x_18681:
[----:B------:R-:W-:Y:S01]  /*7f30*/  LEA R5, R0, 0x37800000, 0x17 ;  /* 0x3780000000057811 */ /* 0x000fe200078eb8ff */
[----:B------:R-:W-:-:S05]  /*7f40*/  IMAD.SHL.U32 R0, R3, 0x200000, RZ ;  /* 0x0020000003007824 */ /* 0x000fca00078e00ff */
[----:B------:R-:W-:-:S07]  /*7f50*/  LOP3.LUT R0, R5, R0, R6, 0xfe, !PT ;  /* 0x0000000005007212 */ /* 0x000fce00078efe06 */
.L_x_18680:
[----:B------:R-:W-:Y:S05]  /*7f60*/  BSYNC B0 ;  /* 0x0000000000007941 */ /* 0x000fea0003800000 */
.L_x_18679:
[----:B------:R-:W-:Y:S01]  /*7f70*/  FSETP.NEU.FTZ.AND P0, PT, R0, RZ, PT ;  /* 0x000000ff0000720b */ /* 0x000fe20003f1d000 */
[----:B------:R-:W-:-:S12]  /*7f80*/  BRA `(.L_x_18660) ;  /* 0x0000000000a47947 */ /* 0x000fd80003800000 */
.L_x_18672:
        /* <DEDUP_REMOVED lines=14> */
.L_x_18686:
[----:B------:R-:W-:Y:S05]  /*8070*/  BSYNC B0 ;  /* 0x0000000000007941 */ /* 0x000fea0003800000 */
.L_x_18685:
[----:B------:R-:W-:Y:S01]  /*8080*/  FSETP.NEU.FTZ.AND P0, PT, R0, RZ, PT ;  /* 0x000000ff0000720b */ /* 0x000fe20003f1d000 */
[----:B------:R-:W-:-:S12]  /*8090*/  BRA `(.L_x_18660) ;  /* 0x0000000000607947 */ /* 0x000fd80003800000 */
.L_x_18659:
        /* <DEDUP_REMOVED lines=16> */
.L_x_18687:
[----:B------:R-:W-:Y:S01]  /*81a0*/  PLOP3.LUT P0, PT, PT, PT, PT, 0x8, 0x0 ;  /* 0x000000000000781c */ /* 0x000fe20003f0e170 */
[----:B------:R-:W-:-:S12]  /*81b0*/  BRA `(.L_x_18660) ;  /* 0x0000000000187947 */ /* 0x000fd80003800000 */
.L_x_18684:
[----:B------:R-:W2:Y:S02]  /*81c0*/  LDG.E.64 R4, desc[UR36][R4.64] ;  /* 0x0000002404047981 */ /* 0x000ea4000c1e1b00 */
[----:B--2---:R-:W-:-:S04]  /*81d0*/  ISETP.NE.U32.AND P0, PT, R4, RZ, PT ;  /* 0x000000ff0400720c */ /* 0x004fc80003f05070 */
[----:B------:R-:W-:Y:S01]  /*81e0*/  ISETP.NE.AND.EX P0, PT, R5, RZ, PT, P0 ;  /* 0x000000ff0500720c */ /* 0x000fe20003f05300 */
[----:B------:R-:W-:-:S12]  /*81f0*/  BRA `(.L_x_18660) ;  /* 0x0000000000087947 */ /* 0x000fd80003800000 */
.L_x_18683:
[----:B------:R-:W2:Y:S02]  /*8200*/  LDG.E R4, desc[UR36][R4.64] ;  /* 0x0000002404047981 */ /* 0x000ea4000c1e1900 */
[----:B--2---:R-:W-:-:S13]  /*8210*/  ISETP.NE.AND P0, PT, R4, RZ, PT ;  /* 0x000000ff0400720c */ /* 0x004fda0003f05270 */
.L_x_18660:
[----:B------:R-:W-:Y:S02]  /*8220*/  ISETP.NE.AND P1, PT, R23, RZ, PT ;  /* 0x000000ff1700720c */ /* 0x000fe40003f25270 */
[----:B------:R-:W-:Y:S02]  /*8230*/  SEL R0, RZ, 0x1, !P0 ;  /* 0x00000001ff007807 */ /* 0x000fe40004000000 */
[----:B------:R-:W-:-:S09]  /*8240*/  SEL R27, RZ, 0x1, !P1 ;  /* 0x00000001ff1b7807 */ /* 0x000fd20004800000 */
.L_x_18621:
[----:B------:R-:W-:Y:S05]  /*8250*/  BSYNC B6 ;  /* 0x0000000000067941 */ /* 0x000fea0003800000 */
.L_x_18620:
[----:B------:R-:W0:Y:S01]  /*8260*/  S2R R3, SR_TID.X ;  /* 0x0000000000037919 */ /* 0x000e220000002100 */
[----:B------:R-:W-:Y:S01]  /*8270*/  PRMT R4, R19, 0x9910, RZ ;  /* 0x0000991013047816 */ /* 0x000fe200000000ff */
[----:B------:R-:W-:Y:S01]  /*8280*/  BSSY B6, `(.L_x_18688) ;  /* 0x0000104000067945 */ /* 0x000fe20003800000 */
[----:B------:R-:W-:Y:S02]  /*8290*/  PRMT R18, R18, 0x9910, RZ ;  /* 0x0000991012127816 */ /* 0x000fe400000000ff */
[----:B------:R-:W-:Y:S02]  /*82a0*/  ISETP.NE.AND P3, PT, R4, RZ, PT ;  /* 0x000000ff0400720c */ /* 0x000fe40003f65270 */
[----:B------:R-:W-:Y:S02]  /*82b0*/  PRMT R4, R16, 0x9910, RZ ;  /* 0x0000991010047816 */ /* 0x000fe400000000ff */
[----:B------:R-:W1:Y:S01]  /*82c0*/  LDC.U8 R16, c[0x0][0x240] ;  /* 0x00009000ff107b82 */ /* 0x000e620000000000 */
[----:B------:R-:W-:Y:S01]  /*82d0*/  PRMT R6, R0, 0x9910, RZ ;  /* 0x0000991000067816 */ /* 0x000fe200000000ff */
[----:B------:R-:W-:Y:S01]  /*82e0*/  IMAD.MOV.U32 R0, RZ, RZ, R18 ;  /* 0x000000ffff007224 */ /* 0x000fe200078e0012 */
[----:B------:R-:W-:-:S02]  /*82f0*/  PRMT R5, R24, 0x9910, RZ ;  /* 0x0000991018057816 */ /* 0x000fc400000000ff */
[----:B------:R-:W-:Y:S02]  /*8300*/  ISETP.NE.AND P0, PT, R6, RZ, PT ;  /* 0x000000ff0600720c */ /* 0x000fe40003f05270 */
[----:B------:R-:W-:Y:S02]  /*8310*/  ISETP.NE.AND P2, PT, R0, RZ, PT ;  /* 0x000000ff0000720c */ /* 0x000fe40003f45270 */
[----:B------:R-:W-:Y:S02]  /*8320*/  ISETP.NE.AND P1, PT, R5, RZ, PT ;  /* 0x000000ff0500720c */ /* 0x000fe40003f25270 */
[----:B------:R-:W-:Y:S02]  /*8330*/  PRMT R0, R17, 0x9910, RZ ;  /* 0x0000991011007816 */ /* 0x000fe400000000ff */
[----:B------:R-:W-:Y:S02]  /*8340*/  PRMT R5, R26, 0x9910, RZ ;  /* 0x000099101a057816 */ /* 0x000fe400000000ff */
[----:B------:R-:W-:-:S02]  /*8350*/  PRMT R6, R27, 0x9910, RZ ;  /* 0x000099101b067816 */ /* 0x000fc400000000ff */
[----:B------:R-:W-:Y:S02]  /*8360*/  ISETP.NE.AND P2, PT, R0, RZ, P2 ;  /* 0x000000ff0000720c */ /* 0x000fe40001745270 */
[----:B------:R-:W-:Y:S02]  /*8370*/  ISETP.NE.AND P3, PT, R4, RZ, P3 ;  /* 0x000000ff0400720c */ /* 0x000fe40001f65270 */
[----:B------:R-:W-:Y:S02]  /*8380*/  ISETP.NE.AND P1, PT, R5, RZ, P1 ;  /* 0x000000ff0500720c */ /* 0x000fe40000f25270 */
[----:B0-----:R-:W-:Y:S01]  /*8390*/  ISETP.GE.AND P4, PT, R3, R22, PT ;  /* 0x000000160300720c */ /* 0x001fe20003f86270 */
[----:B------:R-:W-:Y:S01]  /*83a0*/  IMAD.MOV.U32 R17, RZ, RZ, R3 ;  /* 0x000000ffff117224 */ /* 0x000fe200078e0003 */
[----:B------:R-:W-:Y:S02]  /*83b0*/  ISETP.NE.AND P0, PT, R6, RZ, P0 ;  /* 0x000000ff0600720c */ /* 0x000fe40000705270 */
[----:B------:R-:W-:-:S02]  /*83c0*/  SEL R11, RZ, 0x1, !P2 ;  /* 0x00000001ff0b7807 */ /* 0x000fc40005000000 */
[----:B------:R-:W-:Y:S02]  /*83d0*/  SEL R26, RZ, 0x1, !P3 ;  /* 0x00000001ff1a7807 */ /* 0x000fe40005800000 */
[----:B------:R-:W-:Y:S02]  /*83e0*/  SEL R18, RZ, 0x1, !P1 ;  /* 0x00000001ff127807 */ /* 0x000fe40004800000 */
[----:B------:R-:W-:-:S03]  /*83f0*/  SEL R24, RZ, 0x1, !P0 ;  /* 0x00000001ff187807 */ /* 0x000fc60004000000 */
        /* <DEDUP_REMOVED lines=22> */
.L_x_18693:
[----:B------:R0:W-:Y:S01]  /*8560*/  STG.E.U8 desc[UR36][R8.64], R11 ;  /* 0x0000000b08007986 */ /* 0x0001e2000c101124 */
[----:B------:R-:W-:Y:S05]  /*8570*/  BRA `(.L_x_18689) ;  /* 0x0000000c00507947 */ /* 0x000fea0003800000 */
.L_x_18692:
        /* <DEDUP_REMOVED lines=10> */
.L_x_18696:
[----:B------:R0:W-:Y:S01]  /*8620*/  STG.E desc[UR36][R8.64], R11 ;  /* 0x0000000b08007986 */ /* 0x0001e2000c101924 */
[----:B------:R-:W-:Y:S05]  /*8630*/  BRA `(.L_x_18689) ;  /* 0x0000000c00207947 */ /* 0x000fea0003800000 */
.L_x_18695:
[----:B------:R0:W-:Y:S01]  /*8640*/  STG.E.U16 desc[UR36][R8.64], R11 ;  /* 0x0000000b08007986 */ /* 0x0001e2000c101524 */
[----:B------:R-:W-:Y:S05]  /*8650*/  BRA `(.L_x_18689) ;  /* 0x0000000c00187947 */ /* 0x000fea0003800000 */
.L_x_18691:
        /* <DEDUP_REMOVED lines=9> */
.L_x_18698:
[----:B------:R-:W0:Y:S02]  /*86f0*/  I2F.S16 R0, R11 ;  /* 0x0000000b00007306 */ /* 0x000e240000101400 */
[----:B0-----:R-:W-:-:S05]  /*8700*/  F2FP.F16.F32.PACK_AB R0, RZ, R0 ;  /* 0x00000000ff00723e */ /* 0x001fca00000000ff */
[----:B------:R0:W-:Y:S01]  /*8710*/  STG.E.U16 desc[UR36][R8.64], R0 ;  /* 0x0000000008007986 */ /* 0x0001e2000c101524 */
[----:B------:R-:W-:Y:S05]  /*8720*/  BRA `(.L_x_18689) ;  /* 0x0000000800e47947 */ /* 0x000fea0003800000 */
.L_x_18697:
        /* <DEDUP_REMOVED lines=10> */
.L_x_18700:
[----:B------:R-:W0:Y:S02]  /*87d0*/  I2F.S16 R11, R11 ;  /* 0x0000000b000b7306 */ /* 0x000e240000101400 */
[----:B0-----:R-:W-:-:S04]  /*87e0*/  F2FP.F16.F32.PACK_AB R3, RZ, R11 ;  /* 0x0000000bff03723e */ /* 0x001fc800000000ff */
[----:B------:R-:W-:-:S05]  /*87f0*/  PRMT R3, R3, 0x5410, RZ ;  /* 0x0000541003037816 */ /* 0x000fca00000000ff */
[----:B------:R0:W-:Y:S01]  /*8800*/  STG.E desc[UR36][R8.64], R3 ;  /* 0x0000000308007986 */ /* 0x0001e2000c101924 */
[----:B------:R-:W-:Y:S05]  /*8810*/  BRA `(.L_x_18689) ;  /* 0x0000000800a87947 */ /* 0x000fea0003800000 */
.L_x_18699:
[----:B------:R-:W0:Y:S02]  /*8820*/  I2F.F64.S16 R4, R11 ;  /* 0x0000000b00047312 */ /* 0x000e240000101c00 */
[----:B0-----:R0:W-:Y:S01]  /*8830*/  STG.E.64 desc[UR36][R8.64], R4 ;  /* 0x0000000408007986 */ /* 0x0011e2000c101b24 */
[----:B------:R-:W-:Y:S05]  /*8840*/  BRA `(.L_x_18689) ;  /* 0x00000008009c7947 */ /* 0x000fea0003800000 */
.L_x_18690:
        /* <DEDUP_REMOVED lines=10> */
.L_x_18703:
[----:B------:R-:W0:Y:S01]  /*88f0*/  I2F.F64.S16 R4, R11 ;  /* 0x0000000b00047312 */ /* 0x000e220000101c00 */
[----:B------:R-:W-:-:S05]  /*8900*/  CS2R R6, SRZ ;  /* 0x0000000000067805 */ /* 0x000fca000001ff00 */
[----:B0-----:R0:W-:Y:S01]  /*8910*/  STG.E.128 desc[UR36][R8.64], R4 ;  /* 0x0000000408007986 */ /* 0x0011e2000c101d24 */
[----:B------:R-:W-:Y:S05]  /*8920*/  BRA `(.L_x_18689) ;  /* 0x0000000800647947 */ /* 0x000fea0003800000 */
.L_x_18702:
        /* <DEDUP_REMOVED lines=21> */
.L_x_18707:
[----:B------:R-:W-:Y:S05]  /*8a80*/  BSYNC B0 ;  /* 0x0000000000007941 */ /* 0x000fea0003800000 */
.L_x_18706:
[----:B------:R-:W-:-:S05]  /*8a90*/  LOP3.LUT R5, R0, R5, RZ, 0xfc, !PT ;  /* 0x0000000500057212 */ /* 0x000fca00078efcff */
[----:B------:R0:W-:Y:S01]  /*8aa0*/  STG.E.U8 desc[UR36][R8.64], R5 ;  /* 0x0000000508007986 */ /* 0x0001e2000c101124 */
[----:B------:R-:W-:Y:S05]  /*8ab0*/  BRA `(.L_x_18689) ;  /* 0x0000000800007947 */ /* 0x000fea0003800000 */
.L_x_18705:
        /* <DEDUP_REMOVED lines=13> */
.L_x_18709:
[----:B------:R-:W-:Y:S01]  /*8b90*/  IMAD.MOV.U32 R0, RZ, RZ, 0x7f ;  /* 0x0000007fff007424 */ /* 0x000fe200078e00ff */
[----:B------:R-:W-:-:S04]  /*8ba0*/  ISETP.GT.U32.AND P0, PT, R3, 0x7f800000, PT ;  /* 0x7f8000000300780c */ /* 0x000fc80003f04070 */
[----:B------:R-:W-:-:S09]  /*8bb0*/  SEL R0, R0, 0x7c, P0 ;  /* 0x0000007c00007807 */ /* 0x000fd20000000000 */
.L_x_18710:
[----:B------:R-:W-:Y:S05]  /*8bc0*/  BSYNC B0 ;  /* 0x0000000000007941 */ /* 0x000fea0003800000 */
.L_x_18708:
[----:B------:R-:W-:-:S04]  /*8bd0*/  LOP3.LUT R3, R11, 0x80000000, RZ, 0xc0, !PT ;  /* 0x800000000b037812 */ /* 0x000fc800078ec0ff */
[----:B------:R-:W-:-:S04]  /*8be0*/  SHF.R.U32.HI R3, RZ, 0x18, R3 ;  /* 0x00000018ff037819 */ /* 0x000fc80000011603 */
[----:B------:R-:W-:-:S05]  /*8bf0*/  LOP3.LUT R3, R0, R3, RZ, 0xfc, !PT ;  /* 0x0000000300037212 */ /* 0x000fca00078efcff */
[----:B------:R0:W-:Y:S01]  /*8c00*/  STG.E.U8 desc[UR36][R8.64], R3 ;  /* 0x0000000308007986 */ /* 0x0001e2000c101124 */
[----:B------:R-:W-:Y:S05]  /*8c10*/  BRA `(.L_x_18689) ;  /* 0x0000000400a87947 */ /* 0x000fea0003800000 */
.L_x_18704:
[----:B------:R-:W0:Y:S02]  /*8c20*/  I2F.S16 R0, R11 ;  /* 0x0000000b00007306 */ /* 0x000e240000101400 */
[----:B0-----:R-:W-:-:S05]  /*8c30*/  F2FP.BF16.F32.PACK_AB R0, RZ, R0 ;  /* 0x00000000ff00723e */ /* 0x001fca00000010ff */
[----:B------:R0:W-:Y:S01]  /*8c40*/  STG.E.U16 desc[UR36][R8.64], R0 ;  /* 0x0000000008007986 */ /* 0x0001e2000c101524 */
[----:B------:R-:W-:Y:S05]  /*8c50*/  BRA `(.L_x_18689) ;  /* 0x0000000400987947 */ /* 0x000fea0003800000 */
.L_x_18701:
        /* <DEDUP_REMOVED lines=10> */
.L_x_18713:
        /* <DEDUP_REMOVED lines=17> */
.L_x_18716:
[----:B------:R-:W-:-:S04]  /*8e10*/  LOP3.LUT R3, R11, 0x80000000, RZ, 0xc0, !PT ;  /* 0x800000000b037812 */ /* 0x000fc800078ec0ff */
[----:B------:R-:W-:-:S04]  /*8e20*/  SHF.R.U32.HI R3, RZ, 0x18, R3 ;  /* 0x00000018ff037819 */ /* 0x000fc80000011603 */
[----:B------:R-:W-:-:S04]  /*8e30*/  LOP3.LUT R0, R0, R3, RZ, 0xfc, !PT ;  /* 0x0000000300007212 */ /* 0x000fc800078efcff */
[----:B------:R-:W-:-:S07]  /*8e40*/  PRMT R4, R0, 0x7610, R4 ;  /* 0x0000761000047816 */ /* 0x000fce0000000004 */
.L_x_18715:
[----:B------:R-:W-:Y:S05]  /*8e50*/  BSYNC B0 ;  /* 0x0000000000007941 */ /* 0x000fea0003800000 */
.L_x_18714:
[----:B------:R4:W-:Y:S01]  /*8e60*/  STG.E.U8 desc[UR36][R8.64], R4 ;  /* 0x0000000408007986 */ /* 0x0009e2000c101124 */
[----:B------:R-:W-:Y:S05]  /*8e70*/  BRA `(.L_x_18689) ;  /* 0x0000000400107947 */ /* 0x000fea0003800000 */
.L_x_18712:
        /* <DEDUP_REMOVED lines=17> */
.L_x_18719:
[----:B------:R-:W-:-:S04]  /*8f90*/  LOP3.LUT R3, R11, 0x80000000, RZ, 0xc0, !PT ;  /* 0x800000000b037812 */ /* 0x000fc800078ec0ff */
[----:B------:R-:W-:-:S04]  /*8fa0*/  SHF.R.U32.HI R3, RZ, 0x18, R3 ;  /* 0x00000018ff037819 */ /* 0x000fc80000011603 */
[----:B------:R-:W-:-:S04]  /*8fb0*/  LOP3.LUT R0, R0, R3, RZ, 0xfc, !PT ;  /* 0x0000000300007212 */ /* 0x000fc800078efcff */
[----:B------:R-:W-:-:S07]  /*8fc0*/  PRMT R4, R0, 0x7610, R4 ;  /* 0x0000761000047816 */ /* 0x000fce0000000004 */
.L_x_18718:
[----:B------:R-:W-:Y:S05]  /*8fd0*/  BSYNC B0 ;  /* 0x0000000000007941 */ /* 0x000fea0003800000 */
.L_x_18717:
[----:B------:R0:W-:Y:S01]  /*8fe0*/  STG.E.U8 desc[UR36][R8.64], R4 ;  /* 0x0000000408007986 */ /* 0x0001e2000c101124 */
[----:B------:R-:W-:Y:S05]  /*8ff0*/  BRA `(.L_x_18689) ;  /* 0x0000000000b07947 */ /* 0x000fea0003800000 */
.L_x_18711:
        /* <DEDUP_REMOVED lines=22> */
.L_x_18694:
        /* <DEDUP_REMOVED lines=16> */
.L_x_18722:
[----:B------:R-:W-:Y:S05]  /*9260*/  BRA `(.L_x_18689) ;  /* 0x0000000000147947 */ /* 0x000fea0003800000 */
.L_x_18721:
[----:B------:R-:W-:Y:S02]  /*9270*/  IMAD.MOV.U32 R4, RZ, RZ, R11 ;  /* 0x000000ffff047224 */ /* 0x000fe400078e000b */
[----:B------:R-:W-:-:S05]  /*9280*/  IMAD.MOV.U32 R5, RZ, RZ, RZ ;  /* 0x000000ffff057224 */ /* 0x000fca00078e00ff */
[----:B------:R2:W-:Y:S01]  /*9290*/  STG.E.64 desc[UR36][R8.64], R4 ;  /* 0x0000000408007986 */ /* 0x0005e2000c101b24 */
[----:B------:R-:W-:Y:S05]  /*92a0*/  BRA `(.L_x_18689) ;  /* 0x0000000000047947 */ /* 0x000fea0003800000 */
.L_x_18720:
[----:B------:R0:W-:Y:S02]  /*92b0*/  STG.E desc[UR36][R8.64], R11 ;  /* 0x0000000b08007986 */ /* 0x0001e4000c101924 */
.L_x_18689:
[----:B------:R-:W-:Y:S05]  /*92c0*/  BSYNC B6 ;  /* 0x0000000000067941 */ /* 0x000fea0003800000 */
.L_x_18688:
        /* <DEDUP_REMOVED lines=23> */
.L_x_18728:
[----:B------:R0:W-:Y:S01]  /*9440*/  STG.E.U8 desc[UR36][R8.64], R26 ;  /* 0x0000001a08007986 */ /* 0x0001e2000c101124 */
[----:B------:R-:W-:Y:S05]  /*9450*/  BRA `(.L_x_18730) ;  /* 0x0000000c00487947 */ /* 0x000fea0003800000 */
.L_x_18727:
        /* <DEDUP_REMOVED lines=9> */
.L_x_18732:
[----:B------:R0:W-:Y:S01]  /*94f0*/  STG.E desc[UR36][R8.64], R26 ;  /* 0x0000001a08007986 */ /* 0x0001e2000c101924 */
[----:B------:R-:W-:Y:S05]  /*9500*/  BRA `(.L_x_18730) ;  /* 0x0000000c001c7947 */ /* 0x000fea0003800000 */
.L_x_18731:
[----:B------:R0:W-:Y:S01]  /*9510*/  STG.E.U16 desc[UR36][R8.64], R26 ;  /* 0x0000001a08007986 */ /* 0x0001e2000c101524 */
[----:B------:R-:W-:Y:S05]  /*9520*/  BRA `(.L_x_18730) ;  /* 0x0000000c00147947 */ /* 0x000fea0003800000 */
.L_x_18726:
        /* <DEDUP_REMOVED lines=9> */
.L_x_18734:
[----:B------:R-:W0:Y:S02]  /*95c0*/  I2F.S16 R0, R26 ;  /* 0x0000001a00007306 */ /* 0x000e240000101400 */
[----:B0-----:R-:W-:-:S05]  /*95d0*/  F2FP.F16.F32.PACK_AB R0, RZ, R0 ;  /* 0x00000000ff00723e */ /* 0x001fca00000000ff */
[----:B------:R0:W-:Y:S01]  /*95e0*/  STG.E.U16 desc[UR36][R8.64], R0 ;  /* 0x0000000008007986 */ /* 0x0001e2000c101524 */
[----:B------:R-:W-:Y:S05]  /*95f0*/  BRA `(.L_x_18730) ;  /* 0x0000000800e07947 */ /* 0x000fea0003800000 */
.L_x_18733:
        /* <DEDUP_REMOVED lines=10> */
.L_x_18736:
[----:B------:R-:W0:Y:S02]  /*96a0*/  I2F.S16 R26, R26 ;  /* 0x0000001a001a7306 */ /* 0x000e240000101400 */
[----:B0-----:R-:W-:-:S04]  /*96b0*/  F2FP.F16.F32.PACK_AB R3, RZ, R26 ;  /* 0x0000001aff03723e */ /* 0x001fc800000000ff */
[----:B------:R-:W-:-:S05]  /*96c0*/  PRMT R3, R3, 0x5410, RZ ;  /* 0x0000541003037816 */ /* 0x000fca00000000ff */
[----:B------:R0:W-:Y:S01]  /*96d0*/  STG.E desc[UR36][R8.64], R3 ;  /* 0x0000000308007986 */ /* 0x0001e2000c101924 */
[----:B------:R-:W-:Y:S05]  /*96e0*/  BRA `(.L_x_18730) ;  /* 0x0000000800a47947 */ /* 0x000fea0003800000 */
.L_x_18735:
[----:B------:R-:W0:Y:S02]  /*96f0*/  I2F.F64.S16 R26, R26 ;  /* 0x0000001a001a7312 */ /* 0x000e240000101c00 */
[----:B0-----:R0:W-:Y:S01]  /*9700*/  STG.E.64 desc[UR36][R8.64], R26 ;  /* 0x0000001a08007986 */ /* 0x0011e2000c101b24 */
[----:B------:R-:W-:Y:S05]  /*9710*/  BRA `(.L_x_18730) ;  /* 0x0000000800987947 */ /* 0x000fea0003800000 */
.L_x_18725:
        /* <DEDUP_REMOVED lines=10> */
.L_x_18739:
[----:B------:R-:W0:Y:S01]  /*97c0*/  I2F.F64.S16 R4, R26 ;  /* 0x0000001a00047312 */ /* 0x000e220000101c00 */
[----:B------:R-:W-:-:S05]  /*97d0*/  CS2R R6, SRZ ;  /* 0x0000000000067805 */ /* 0x000fca000001ff00 */
[----:B0-----:R0:W-:Y:S01]  /*97e0*/  STG.E.128 desc[UR36][R8.64], R4 ;  /* 0x0000000408007986 */ /* 0x0011e2000c101d24 */
[----:B------:R-:W-:Y:S05]  /*97f0*/  BRA `(.L_x_18730) ;  /* 0x0000000800607947 */ /* 0x000fea0003800000 */
.L_x_18738:
        /* <DEDUP_REMOVED lines=21> */
.L_x_18743:
[----:B------:R-:W-:Y:S05]  /*9950*/  BSYNC B0 ;  /* 0x0000000000007941 */ /* 0x000fea0003800000 */
.L_x_18742:
[----:B------:R-:W-:-:S05]  /*9960*/  LOP3.LUT R5, R0, R5, RZ, 0xfc, !PT ;  /* 0x0000000500057212 */ /* 0x000fca00078efcff */
[----:B------:R0:W-:Y:S01]  /*9970*/  STG.E.U8 desc[UR36][R8.64], R5 ;  /* 0x0000000508007986 */ /* 0x0001e2000c101124 */
[----:B------:R-:W-:Y:S05]  /*9980*/  BRA `(.L_x_18730) ;  /* 0x0000000400fc7947 */ /* 0x000fea0003800000 */
.L_x_18741:
        /* <DEDUP_REMOVED lines=13> */
.L_x_18745:
[----:B------:R-:W-:Y:S01]  /*9a60*/  IMAD.MOV.U32 R0, RZ, RZ, 0x7f ;  /* 0x0000007fff007424 */ /* 0x000fe200078e00ff */
[----:B------:R-:W-:-:S04]  /*9a70*/  ISETP.GT.U32.AND P0, PT, R3, 0x7f800000, PT ;  /* 0x7f8000000300780c */ /* 0x000fc80003f04070 */
[----:B------:R-:W-:-:S09]  /*9a80*/  SEL R0, R0, 0x7c, P0 ;  /* 0x0000007c00007807 */ /* 0x000fd20000000000 */
.L_x_18746:
[----:B------:R-:W-:Y:S05]  /*9a90*/  BSYNC B0 ;  /* 0x0000000000007941 */ /* 0x000fea0003800000 */
.L_x_18744:
[----:B------:R-:W-:-:S04]  /*9aa0*/  LOP3.LUT R3, R5, 0x80000000, RZ, 0xc0, !PT ;  /* 0x8000000005037812 */ /* 0x000fc800078ec0ff */
[----:B------:R-:W-:-:S04]  /*9ab0*/  SHF.R.U32.HI R3, RZ, 0x18, R3 ;  /* 0x00000018ff037819 */ /* 0x000fc80000011603 */
[----:B------:R-:W-:-:S05]  /*9ac0*/  LOP3.LUT R3, R0, R3, RZ, 0xfc, !PT ;  /* 0x0000000300037212 */ /* 0x000fca00078efcff */
[----:B------:R0:W-:Y:S01]  /*9ad0*/  STG.E.U8 desc[UR36][R8.64], R3 ;  /* 0x0000000308007986 */ /* 0x0001e2000c101124 */
[----:B------:R-:W-:Y:S05]  /*9ae0*/  BRA `(.L_x_18730) ;  /* 0x0000000400a47947 */ /* 0x000fea0003800000 */
.L_x_18740:
[----:B------:R-:W0:Y:S02]  /*9af0*/  I2F.S16 R0, R26 ;  /* 0x0000001a00007306 */ /* 0x000e240000101400 */
[----:B0-----:R-:W-:-:S05]  /*9b00*/  F2FP.BF16.F32.PACK_AB R0, RZ, R0 ;  /* 0x00000000ff00723e */ /* 0x001fca00000010ff */
[----:B------:R0:W-:Y:S01]  /*9b10*/  STG.E.U16 desc[UR36][R8.64], R0 ;  /* 0x0000000008007986 */ /* 0x0001e2000c101524 */
[----:B------:R-:W-:Y:S05]  /*9b20*/  BRA `(.L_x_18730) ;  /* 0x0000000400947947 */ /* 0x000fea0003800000 */
.L_x_18737:
        /* <DEDUP_REMOVED lines=10> */
.L_x_18749:
        /* <DEDUP_REMOVED lines=17> */
.L_x_18752:
[----:B------:R-:W-:-:S04]  /*9ce0*/  LOP3.LUT R3, R5, 0x80000000, RZ, 0xc0, !PT ;  /* 0x8000000005037812 */ /* 0x000fc800078ec0ff */
[----:B------:R-:W-:-:S04]  /*9cf0*/  SHF.R.U32.HI R3, RZ, 0x18, R3 ;  /* 0x00000018ff037819 */ /* 0x000fc80000011603 */
[----:B------:R-:W-:-:S04]  /*9d00*/  LOP3.LUT R0, R0, R3, RZ, 0xfc, !PT ;  /* 0x0000000300007212 */ /* 0x000fc800078efcff */
[----:B------:R-:W-:-:S07]  /*9d10*/  PRMT R4, R0, 0x7610, R4 ;  /* 0x0000761000047816 */ /* 0x000fce0000000004 */
.L_x_18751:
[----:B------:R-:W-:Y:S05]  /*9d20*/  BSYNC B0 ;  /* 0x0000000000007941 */ /* 0x000fea0003800000 */
.L_x_18750:
[----:B------:R3:W-:Y:S01]  /*9d30*/  STG.E.U8 desc[UR36][R8.64], R4 ;  /* 0x0000000408007986 */ /* 0x0007e2000c101124 */
[----:B------:R-:W-:Y:S05]  /*9d40*/  BRA `(.L_x_18730) ;  /* 0x00000004000c7947 */ /* 0x000fea0003800000 */
.L_x_18748:
        /* <DEDUP_REMOVED lines=17> */
.L_x_18755:
[----:B------:R-:W-:-:S04]  /*9e60*/  LOP3.LUT R3, R5, 0x80000000, RZ, 0xc0, !PT ;  /* 0x8000000005037812 */ /* 0x000fc800078ec0ff */
[----:B------:R-:W-:-:S04]  /*9e70*/  SHF.R.U32.HI R3, RZ, 0x18, R3 ;  /* 0x00000018ff037819 */ /* 0x000fc80000011603 */
[----:B------:R-:W-:-:S04]  /*9e80*/  LOP3.LUT R0, R0, R3, RZ, 0xfc, !PT ;  /* 0x0000000300007212 */ /* 0x000fc800078efcff */
[----:B------:R-:W-:-:S07]  /*9e90*/  PRMT R4, R0, 0x7610, R4 ;  /* 0x0000761000047816 */ /* 0x000fce0000000004 */
.L_x_18754:
[----:B------:R-:W-:Y:S05]  /*9ea0*/  BSYNC B0 ;  /* 0x0000000000007941 */ /* 0x000fea0003800000 */
.L_x_18753:
[----:B------:R0:W-:Y:S01]  /*9eb0*/  STG.E.U8 desc[UR36][R8.64], R4 ;  /* 0x0000000408007986 */ /* 0x0001e2000c101124 */
[----:B------:R-:W-:Y:S05]  /*9ec0*/  BRA `(.L_x_18730) ;  /* 0x0000000000ac7947 */ /* 0x000fea0003800000 */
.L_x_18747:
        /* <DEDUP_REMOVED lines=22> */
.L_x_18729:
        /* <DEDUP_REMOVED lines=16> */
.L_x_18758:
[----:B------:R-:W-:Y:S05]  /*a130*/  BRA `(.L_x_18730) ;  /* 0x0000000000107947 */ /* 0x000fea0003800000 */
.L_x_18757:
[----:B------:R-:W-:-:S05]  /*a140*/  IMAD.MOV.U32 R27, RZ, RZ, RZ ;  /* 0x000000ffff1b7224 */ /* 0x000fca00078e00ff */
[----:B------:R1:W-:Y:S01]  /*a150*/  STG.E.64 desc[UR36][R8.64], R26 ;  /* 0x0000001a08007986 */ /* 0x0003e2000c101b24 */
[----:B------:R-:W-:Y:S05]  /*a160*/  BRA `(.L_x_18730) ;  /* 0x0000000000047947 */ /* 0x000fea0003800000 */
.L_x_18756:
[----:B------:R0:W-:Y:S02]  /*a170*/  STG.E desc[UR36][R8.64], R26 ;  /* 0x0000001a08007986 */ /* 0x0001e4000c101924 */
.L_x_18730:
        /* <DEDUP_REMOVED lines=23> */
.L_x_18762:
[----:B------:R0:W-:Y:S01]  /*a2f0*/  STG.E.U8 desc[UR36][R8.64], R18 ;  /* 0x0000001208007986 */ /* 0x0001e2000c101124 */
[----:B------:R-:W-:Y:S05]  /*a300*/  BRA `(.L_x_18764) ;  /* 0x0000000c00487947 */ /* 0x000fea0003800000 */
.L_x_18761:
        /* <DEDUP_REMOVED lines=9> */
.L_x_18766:
[----:B------:R0:W-:Y:S01]  /*a3a0*/  STG.E desc[UR36][R8.64], R18 ;  /* 0x0000001208007986 */ /* 0x0001e2000c101924 */
[----:B------:R-:W-:Y:S05]  /*a3b0*/  BRA `(.L_x_18764) ;  /* 0x0000000c001c7947 */ /* 0x000fea0003800000 */
.L_x_18765:
[----:B------:R0:W-:Y:S01]  /*a3c0*/  STG.E.U16 desc[UR36][R8.64], R18 ;  /* 0x0000001208007986 */ /* 0x0001e2000c101524 */
[----:B------:R-:W-:Y:S05]  /*a3d0*/  BRA `(.L_x_18764) ;  /* 0x0000000c00147947 */ /* 0x000fea0003800000 */
.L_x_18760:
        /* <DEDUP_REMOVED lines=9> */
.L_x_18768:
[----:B------:R-:W0:Y:S02]  /*a470*/  I2F.S16 R0, R18 ;  /* 0x0000001200007306 */ /* 0x000e240000101400 */
[----:B0-----:R-:W-:-:S05]  /*a480*/  F2FP.F16.F32.PACK_AB R0, RZ, R0 ;  /* 0x00000000ff00723e */ /* 0x001fca00000000ff */
[----:B------:R0:W-:Y:S01]  /*a490*/  STG.E.U16 desc[UR36][R8.64], R0 ;  /* 0x0000000008007986 */ /* 0x0001e2000c101524 */
[----:B------:R-:W-:Y:S05]  /*a4a0*/  BRA `(.L_x_18764) ;  /* 0x0000000800e07947 */ /* 0x000fea0003800000 */
.L_x_18767:
        /* <DEDUP_REMOVED lines=10> */
.L_x_18770:
[----:B------:R-:W0:Y:S02]  /*a550*/  I2F.S16 R18, R18 ;  /* 0x0000001200127306 */ /* 0x000e240000101400 */
[----:B0-----:R-:W-:-:S04]  /*a560*/  F2FP.F16.F32.PACK_AB R3, RZ, R18 ;  /* 0x00000012ff03723e */ /* 0x001fc800000000ff */
[----:B------:R-:W-:-:S05]  /*a570*/  PRMT R3, R3, 0x5410, RZ ;  /* 0x0000541003037816 */ /* 0x000fca00000000ff */
[----:B------:R3:W-:Y:S01]  /*a580*/  STG.E desc[UR36][R8.64], R3 ;  /* 0x0000000308007986 */ /* 0x0007e2000c101924 */
[----:B------:R-:W-:Y:S05]  /*a590*/  BRA `(.L_x_18764) ;  /* 0x0000000800a47947 */ /* 0x000fea0003800000 */
.L_x_18769:
[----:B------:R-:W0:Y:S02]  /*a5a0*/  I2F.F64.S16 R18, R18 ;  /* 0x0000001200127312 */ /* 0x000e240000101c00 */
[----:B0-----:R4:W-:Y:S01]  /*a5b0*/  STG.E.64 desc[UR36][R8.64], R18 ;  /* 0x0000001208007986 */ /* 0x0019e2000c101b24 */
[----:B------:R-:W-:Y:S05]  /*a5c0*/  BRA `(.L_x_18764) ;  /* 0x0000000800987947 */ /* 0x000fea0003800000 */
.L_x_18759:
        /* <DEDUP_REMOVED lines=10> */
.L_x_18773:
[----:B------:R-:W0:Y:S01]  /*a670*/  I2F.F64.S16 R4, R18 ;  /* 0x0000001200047312 */ /* 0x000e220000101c00 */
[----:B------:R-:W-:-:S05]  /*a680*/  CS2R R6, SRZ ;  /* 0x0000000000067805 */ /* 0x000fca000001ff00 */
[----:B0-----:R0:W-:Y:S01]  /*a690*/  STG.E.128 desc[UR36][R8.64], R4 ;  /* 0x0000000408007986 */ /* 0x0011e2000c101d24 */
[----:B------:R-:W-:Y:S05]  /*a6a0*/  BRA `(.L_x_18764) ;  /* 0x0000000800607947 */ /* 0x000fea0003800000 */
.L_x_18772:
        /* <DEDUP_REMOVED lines=21> */
.L_x_18777:
[----:B------:R-:W-:Y:S05]  /*a800*/  BSYNC B0 ;  /* 0x0000000000007941 */ /* 0x000fea0003800000 */
.L_x_18776:
[----:B------:R-:W-:-:S05]  /*a810*/  LOP3.LUT R5, R0, R5, RZ, 0xfc, !PT ;  /* 0x0000000500057212 */ /* 0x000fca00078efcff */
[----:B------:R0:W-:Y:S01]  /*a820*/  STG.E.U8 desc[UR36][R8.64], R5 ;  /* 0x0000000508007986 */ /* 0x0001e2000c101124 */
[----:B------:R-:W-:Y:S05]  /*a830*/  BRA `(.L_x_18764) ;  /* 0x0000000400fc7947 */ /* 0x000fea0003800000 */
.L_x_18775:
        /* <DEDUP_REMOVED lines=13> */
.L_x_18779:
[----:B------:R-:W-:Y:S01]  /*a910*/  IMAD.MOV.U32 R0, RZ, RZ, 0x7f ;  /* 0x0000007fff007424 */ /* 0x000fe200078e00ff */
[----:B------:R-:W-:-:S04]  /*a920*/  ISETP.GT.U32.AND P0, PT, R3, 0x7f800000, PT ;  /* 0x7f8000000300780c */ /* 0x000fc80003f04070 */
[----:B------:R-:W-:-:S09]  /*a930*/  SEL R0, R0, 0x7c, P0 ;  /* 0x0000007c00007807 */ /* 0x000fd20000000000 */
.L_x_18780:
[----:B------:R-:W-:Y:S05]  /*a940*/  BSYNC B0 ;  /* 0x0000000000007941 */ /* 0x000fea0003800000 */
.L_x_18778:
[----:B------:R-:W-:-:S04]  /*a950*/  LOP3.LUT R3, R5, 0x80000000, RZ, 0xc0, !PT ;  /* 0x8000000005037812 */ /* 0x000fc800078ec0ff */
[----:B------:R-:W-:-:S04]  /*a960*/  SHF.R.U32.HI R3, RZ, 0x18, R3 ;  /* 0x00000018ff037819 */ /* 0x000fc80000011603 */
[----:B------:R-:W-:-:S05]  /*a970*/  LOP3.LUT R3, R0, R3, RZ, 0xfc, !PT ;  /* 0x0000000300037212 */ /* 0x000fca00078efcff */
[----:B------:R0:W-:Y:S01]  /*a980*/  STG.E.U8 desc[UR36][R8.64], R3 ;  /* 0x0000000308007986 */ /* 0x0001e2000c101124 */
[----:B------:R-:W-:Y:S05]  /*a990*/  BRA `(.L_x_18764) ;  /* 0x0000000400a47947 */ /* 0x000fea0003800000 */
.L_x_18774:
[----:B------:R-:W0:Y:S02]  /*a9a0*/  I2F.S16 R0, R18 ;  /* 0x0000001200007306 */ /* 0x000e240000101400 */
[----:B0-----:R-:W-:-:S05]  /*a9b0*/  F2FP.BF16.F32.PACK_AB R0, RZ, R0 ;  /* 0x00000000ff00723e */ /* 0x001fca00000010ff */
[----:B------:R0:W-:Y:S01]  /*a9c0*/  STG.E.U16 desc[UR36][R8.64], R0 ;  /* 0x0000000008007986 */ /* 0x0001e2000c101524 */
[----:B------:R-:W-:Y:S05]  /*a9d0*/  BRA `(.L_x_18764) ;  /* 0x0000000400947947 */ /* 0x000fea0003800000 */
.L_x_18771:
        /* <DEDUP_REMOVED lines=10> */
.L_x_18783:
        /* <DEDUP_REMOVED lines=17> */
.L_x_18786:
[----:B------:R-:W-:-:S04]  /*ab90*/  LOP3.LUT R3, R5, 0x80000000, RZ, 0xc0, !PT ;  /* 0x8000000005037812 */ /* 0x000fc800078ec0ff */
[----:B------:R-:W-:-:S04]  /*aba0*/  SHF.R.U32.HI R3, RZ, 0x18, R3 ;  /* 0x00000018ff037819 */ /* 0x000fc80000011603 */
[----:B------:R-:W-:-:S04]  /*abb0*/  LOP3.LUT R0, R0, R3, RZ, 0xfc, !PT ;  /* 0x0000000300007212 */ /* 0x000fc800078efcff */
[----:B------:R-:W-:-:S07]  /*abc0*/  PRMT R4, R0, 0x7610, R4 ;  /* 0x0000761000047816 */ /* 0x000fce0000000004 */
.L_x_18785:
[----:B------:R-:W-:Y:S05]  /*abd0*/  BSYNC B0 ;  /* 0x0000000000007941 */ /* 0x000fea0003800000 */
.L_x_18784:
[----:B------:R0:W-:Y:S01]  /*abe0*/  STG.E.U8 desc[UR36][R8.64], R4 ;  /* 0x0000000408007986 */ /* 0x0001e2000c101124 */
[----:B------:R-:W-:Y:S05]  /*abf0*/  BRA `(.L_x_18764) ;  /* 0x00000004000c7947 */ /* 0x000fea0003800000 */
.L_x_18782:
        /* <DEDUP_REMOVED lines=17> */
.L_x_18789:
[----:B------:R-:W-:-:S04]  /*ad10*/  LOP3.LUT R3, R5, 0x80000000, RZ, 0xc0, !PT ;  /* 0x8000000005037812 */ /* 0x000fc800078ec0ff */
[----:B------:R-:W-:-:S04]  /*ad20*/  SHF.R.U32.HI R3, RZ, 0x18, R3 ;  /* 0x00000018ff037819 */ /* 0x000fc80000011603 */
[----:B------:R-:W-:-:S04]  /*ad30*/  LOP3.LUT R0, R0, R3, RZ, 0xfc, !PT ;  /* 0x0000000300007212 */ /* 0x000fc800078efcff */
[----:B------:R-:W-:-:S07]  /*ad40*/  PRMT R4, R0, 0x7610, R4 ;  /* 0x0000761000047816 */ /* 0x000fce0000000004 */
.L_x_18788:
[----:B------:R-:W-:Y:S05]  /*ad50*/  BSYNC B0 ;  /* 0x0000000000007941 */ /* 0x000fea0003800000 */
.L_x_18787:
[----:B------:R0:W-:Y:S01]  /*ad60*/  STG.E.U8 desc[UR36][R8.64], R4 ;  /* 0x0000000408007986 */ /* 0x0001e2000c101124 */
[----:B------:R-:W-:Y:S05]  /*ad70*/  BRA `(.L_x_18764) ;  /* 0x0000000000ac7947 */ /* 0x000fea0003800000 */
.L_x_18781:
        /* <DEDUP_REMOVED lines=22> */
.L_x_18763:
        /* <DEDUP_REMOVED lines=16> */
.L_x_18792:
[----:B------:R-:W-:Y:S05]  /*afe0*/  BRA `(.L_x_18764) ;  /* 0x0000000000107947 */ /* 0x000fea0003800000 */
.L_x_18791:
[----:B------:R-:W-:-:S05]  /*aff0*/  IMAD.MOV.U32 R19, RZ, RZ, RZ ;  /* 0x000000ffff137224 */ /* 0x000fca00078e00ff */
[----:B------:R0:W-:Y:S01]  /*b000*/  STG.E.64 desc[UR36][R8.64], R18 ;  /* 0x0000001208007986 */ /* 0x0001e2000c101b24 */
[----:B------:R-:W-:Y:S05]  /*b010*/  BRA `(.L_x_18764) ;  /* 0x0000000000047947 */ /* 0x000fea0003800000 */
.L_x_18790:
[----:B------:R0:W-:Y:S02]  /*b020*/  STG.E desc[UR36][R8.64], R18 ;  /* 0x0000001208007986 */ /* 0x0001e4000c101924 */
.L_x_18764:
[----:B------:R-:W-:-:S07]  /*b030*/  VIADD R17, R17, 0x80 ;  /* 0x0000008011117836 */ /* 0x000fce0000000000 */
.L_x_18724:
[----:B------:R-:W-:Y:S05]  /*b040*/  BSYNC B6 ;  /* 0x0000000000067941 */ /* 0x000fea0003800000 */
.L_x_18723:
[----:B------:R-:W-:-:S13]  /*b050*/  ISETP.GE.AND P0, PT, R17, R22, PT ;  /* 0x000000161100720c */ /* 0x000fda0003f06270 */
[----:B------:R-:W-:Y:S05]  /*b060*/  @P0 EXIT ;  /* 0x000000000000094d */ /* 0x000fea0003800000 */
[----:B0-234-:R-:W0:Y:S01]  /*b070*/  LDC.64 R4, c[0x0][0x218] ;  /* 0x00008600ff047b82 */ /* 0x01de220000000a00 */
[----:B-1----:R-:W-:Y:S01]  /*b080*/  PRMT R0, R16, 0x9910, RZ ;  /* 0x0000991010007816 */ /* 0x002fe200000000ff */
        /* <DEDUP_REMOVED lines=17> */
.L_x_18796:
[----:B------:R-:W-:Y:S01]  /*b1a0*/  STG.E.U8 desc[UR36][R2.64], R24 ;  /* 0x0000001802007986 */ /* 0x000fe2000c101124 */
[----:B------:R-:W-:Y:S05]  /*b1b0*/  EXIT ;  /* 0x000000000000794d */ /* 0x000fea0003800000 */
.L_x_18795:
        /* <DEDUP_REMOVED lines=9> */
.L_x_18799:
[----:B------:R-:W-:Y:S01]  /*b250*/  STG.E desc[UR36][R2.64], R24 ;  /* 0x0000001802007986 */ /* 0x000fe2000c101924 */
[----:B------:R-:W-:Y:S05]  /*b260*/  EXIT ;  /* 0x000000000000794d */ /* 0x000fea0003800000 */
.L_x_18798:
[----:B------:R-:W-:Y:S01]  /*b270*/  STG.E.U16 desc[UR36][R2.64], R24 ;  /* 0x0000001802007986 */ /* 0x000fe2000c101524 */
[----:B------:R-:W-:Y:S05]  /*b280*/  EXIT ;  /* 0x000000000000794d */ /* 0x000fea0003800000 */
.L_x_18794:
        /* <DEDUP_REMOVED lines=9> */
.L_x_18801:
[----:B------:R-:W0:Y:S02]  /*b320*/  I2F.S16 R0, R24 ;  /* 0x0000001800007306 */ /* 0x000e240000101400 */
[----:B0-----:R-:W-:-:S05]  /*b330*/  F2FP.F16.F32.PACK_AB R0, RZ, R0 ;  /* 0x00000000ff00723e */ /* 0x001fca00000000ff */
[----:B------:R-:W-:Y:S01]  /*b340*/  STG.E.U16 desc[UR36][R2.64], R0 ;  /* 0x0000000002007986 */ /* 0x000fe2000c101524 */
[----:B------:R-:W-:Y:S05]  /*b350*/  EXIT ;  /* 0x000000000000794d */ /* 0x000fea0003800000 */
.L_x_18800:
        /* <DEDUP_REMOVED lines=10> */
.L_x_18803:
[----:B------:R-:W0:Y:S02]  /*b400*/  I2F.S16 R24, R24 ;  /* 0x0000001800187306 */ /* 0x000e240000101400 */
[----:B0-----:R-:W-:-:S04]  /*b410*/  F2FP.F16.F32.PACK_AB R5, RZ, R24 ;  /* 0x00000018ff05723e */ /* 0x001fc800000000ff */
[----:B------:R-:W-:-:S05]  /*b420*/  PRMT R5, R5, 0x5410, RZ ;  /* 0x0000541005057816 */ /* 0x000fca00000000ff */
[----:B------:R-:W-:Y:S01]  /*b430*/  STG.E desc[UR36][R2.64], R5 ;  /* 0x0000000502007986 */ /* 0x000fe2000c101924 */
[----:B------:R-:W-:Y:S05]  /*b440*/  EXIT ;  /* 0x000000000000794d */ /* 0x000fea0003800000 */
.L_x_18802:
[----:B------:R-:W0:Y:S02]  /*b450*/  I2F.F64.S16 R24, R24 ;  /* 0x0000001800187312 */ /* 0x000e240000101c00 */
[----:B0-----:R-:W-:Y:S01]  /*b460*/  STG.E.64 desc[UR36][R2.64], R24 ;  /* 0x0000001802007986 */ /* 0x001fe2000c101b24 */
[----:B------:R-:W-:Y:S05]  /*b470*/  EXIT ;  /* 0x000000000000794d */ /* 0x000fea0003800000 */
.L_x_18793:
        /* <DEDUP_REMOVED lines=10> */
.L_x_18806:
[----:B------:R-:W0:Y:S01]  /*b520*/  I2F.F64.S16 R24, R24 ;  /* 0x0000001800187312 */ /* 0x000e220000101c00 */
[----:B------:R-:W-:-:S05]  /*b530*/  CS2R R26, SRZ ;  /* 0x00000000001a7805 */ /* 0x000fca000001ff00 */
[----:B0-----:R-:W-:Y:S01]  /*b540*/  STG.E.128 desc[UR36][R2.64], R24 ;  /* 0x0000001802007986 */ /* 0x001fe2000c101d24 */
[----:B------:R-:W-:Y:S05]  /*b550*/  EXIT ;  /* 0x000000000000794d */ /* 0x000fea0003800000 */
.L_x_18805:
        /* <DEDUP_REMOVED lines=21> */
.L_x_18810:
[----:B------:R-:W-:Y:S05]  /*b6b0*/  BSYNC B0 ;  /* 0x0000000000007941 */ /* 0x000fea0003800000 */
.L_x_18809:
[----:B------:R-:W-:-:S05]  /*b6c0*/  LOP3.LUT R5, R0, R5, RZ, 0xfc, !PT ;  /* 0x0000000500057212 */ /* 0x000fca00078efcff */
[----:B------:R-:W-:Y:S01]  /*b6d0*/  STG.E.U8 desc[UR36][R2.64], R5 ;  /* 0x0000000502007986 */ /* 0x000fe2000c101124 */
[----:B------:R-:W-:Y:S05]  /*b6e0*/  EXIT ;  /* 0x000000000000794d */ /* 0x000fea0003800000 */
.L_x_18808:
        /* <DEDUP_REMOVED lines=13> */
.L_x_18812:
[----:B------:R-:W-:Y:S01]  /*b7c0*/  IMAD.MOV.U32 R0, RZ, RZ, 0x7f ;  /* 0x0000007fff007424 */ /* 0x000fe200078e00ff */
[----:B------:R-:W-:-:S04]  /*b7d0*/  ISETP.GT.U32.AND P0, PT, R4, 0x7f800000, PT ;  /* 0x7f8000000400780c */ /* 0x000fc80003f04070 */
[----:B------:R-:W-:-:S09]  /*b7e0*/  SEL R0, R0, 0x7c, P0 ;  /* 0x0000007c00007807 */ /* 0x000fd20000000000 */
.L_x_18813:
[----:B------:R-:W-:Y:S05]  /*b7f0*/  BSYNC B0 ;  /* 0x0000000000007941 */ /* 0x000fea0003800000 */
.L_x_18811:
[----:B------:R-:W-:-:S04]  /*b800*/  LOP3.LUT R4, R5, 0x80000000, RZ, 0xc0, !PT ;  /* 0x8000000005047812 */ /* 0x000fc800078ec0ff */
[----:B------:R-:W-:-:S04]  /*b810*/  SHF.R.U32.HI R5, RZ, 0x18, R4 ;  /* 0x00000018ff057819 */ /* 0x000fc80000011604 */
[----:B------:R-:W-:-:S05]  /*b820*/  LOP3.LUT R5, R0, R5, RZ, 0xfc, !PT ;  /* 0x0000000500057212 */ /* 0x000fca00078efcff */
[----:B------:R-:W-:Y:S01]  /*b830*/  STG.E.U8 desc[UR36][R2.64], R5 ;  /* 0x0000000502007986 */ /* 0x000fe2000c101124 */
[----:B------:R-:W-:Y:S05]  /*b840*/  EXIT ;  /* 0x000000000000794d */ /* 0x000fea0003800000 */
.L_x_18807:
[----:B------:R-:W0:Y:S02]  /*b850*/  I2F.S16 R0, R24 ;  /* 0x0000001800007306 */ /* 0x000e240000101400 */
[----:B0-----:R-:W-:-:S05]  /*b860*/  F2FP.BF16.F32.PACK_AB R0, RZ, R0 ;  /* 0x00000000ff00723e */ /* 0x001fca00000010ff */
[----:B------:R-:W-:Y:S01]  /*b870*/  STG.E.U16 desc[UR36][R2.64], R0 ;  /* 0x0000000002007986 */ /* 0x000fe2000c101524 */
[----:B------:R-:W-:Y:S05]  /*b880*/  EXIT ;  /* 0x000000000000794d */ /* 0x000fea0003800000 */
.L_x_18804:
        /* <DEDUP_REMOVED lines=10> */
.L_x_18816:
        /* <DEDUP_REMOVED lines=17> */
.L_x_18819:
[----:B------:R-:W-:-:S04]  /*ba40*/  LOP3.LUT R0, R7, 0x80000000, RZ, 0xc0, !PT ;  /* 0x8000000007007812 */ /* 0x000fc800078ec0ff */
[----:B------:R-:W-:-:S04]  /*ba50*/  SHF.R.U32.HI R5, RZ, 0x18, R0 ;  /* 0x00000018ff057819 */ /* 0x000fc80000011600 */
[----:B------:R-:W-:-:S04]  /*ba60*/  LOP3.LUT R4, R4, R5, RZ, 0xfc, !PT ;  /* 0x0000000504047212 */ /* 0x000fc800078efcff */
[----:B------:R-:W-:-:S07]  /*ba70*/  PRMT R0, R4, 0x7610, R0 ;  /* 0x0000761004007816 */ /* 0x000fce0000000000 */
.L_x_18818:
[----:B------:R-:W-:Y:S05]  /*ba80*/  BSYNC B0 ;  /* 0x0000000000007941 */ /* 0x000fea0003800000 */
.L_x_18817:
[----:B------:R-:W-:Y:S01]  /*ba90*/  STG.E.U8 desc[UR36][R2.64], R0 ;  /* 0x0000000002007986 */ /* 0x000fe2000c101124 */
[----:B------:R-:W-:Y:S05]  /*baa0*/  EXIT ;  /* 0x000000000000794d */ /* 0x000fea0003800000 */
.L_x_18815:
        /* <DEDUP_REMOVED lines=17> */
.L_x_18822:
[----:B------:R-:W-:-:S04]  /*bbc0*/  LOP3.LUT R0, R7, 0x80000000, RZ, 0xc0, !PT ;  /* 0x8000000007007812 */ /* 0x000fc800078ec0ff */
[----:B------:R-:W-:-:S04]  /*bbd0*/  SHF.R.U32.HI R5, RZ, 0x18, R0 ;  /* 0x00000018ff057819 */ /* 0x000fc80000011600 */
[----:B------:R-:W-:-:S04]  /*bbe0*/  LOP3.LUT R4, R4, R5, RZ, 0xfc, !PT ;  /* 0x0000000504047212 */ /* 0x000fc800078efcff */
[----:B------:R-:W-:-:S07]  /*bbf0*/  PRMT R0, R4, 0x7610, R0 ;  /* 0x0000761004007816 */ /* 0x000fce0000000000 */
.L_x_18821:
[----:B------:R-:W-:Y:S05]  /*bc00*/  BSYNC B0 ;  /* 0x0000000000007941 */ /* 0x000fea0003800000 */
.L_x_18820:
[----:B------:R-:W-:Y:S01]  /*bc10*/  STG.E.U8 desc[UR36][R2.64], R0 ;  /* 0x0000000002007986 */ /* 0x000fe2000c101124 */
[----:B------:R-:W-:Y:S05]  /*bc20*/  EXIT ;  /* 0x000000000000794d */ /* 0x000fea0003800000 */
.L_x_18814:
        /* <DEDUP_REMOVED lines=22> */
.L_x_18797:
        /* <DEDUP_REMOVED lines=16> */
.L_x_18825:
[----:B------:R-:W-:Y:S05]  /*be90*/  EXIT ;  /* 0x000000000000794d */ /* 0x000fea0003800000 */
.L_x_18824:
[----:B------:R-:W-:-:S05]  /*bea0*/  IMAD.MOV.U32 R25, RZ, RZ, RZ ;  /* 0x000000ffff197224 */ /* 0x000fca00078e00ff */
[----:B------:R-:W-:Y:S01]  /*beb0*/  STG.E.64 desc[UR36][R2.64], R24 ;  /* 0x0000001802007986 */ /* 0x000fe2000c101b24 */
[----:B------:R-:W-:Y:S05]  /*bec0*/  EXIT ;  /* 0x000000000000794d */ /* 0x000fea0003800000 */
.L_x_18823:
[----:B------:R-:W-:Y:S01]  /*bed0*/  STG.E desc[UR36][R2.64], R24 ;  /* 0x0000001802007986 */ /* 0x000fe2000c101924 */
[----:B------:R-:W-:Y:S05]  /*bee0*/  EXIT ;  /* 0x000000000000794d */ /* 0x000fea0003800000 */
.L_x_18826:
        /* <DEDUP_REMOVED lines=9> */
.L_x_26296:


//--------------------- .text._ZN2at6native18elementwise_kernelILi128ELi4EZNS0_22gpu_kernel_impl_nocastINS0_13BinaryFunctorIbbbNS0_17BitwiseAndFunctorIbEEEEEEvRNS_18TensorIteratorBaseERKT_EUliE_EEviT1_ --------------------------
	.section	.text._ZN2at6native18elementwise_kernelILi128ELi4EZNS0_22gpu_kernel_impl_nocastINS0_13BinaryFunctorIbbbNS0_17BitwiseAndFunctorIbEEEEEEvRNS_18TensorIteratorBaseERKT_EUliE_EEviT1_,"ax",@progbits
	.align	128
        .global         _ZN2at6native18elementwise_kernelILi128ELi4EZNS0_22gpu_kernel_impl_nocastINS0_13BinaryFunctorIbbbNS0_17BitwiseAndFunctorIbEEEEEEvRNS_18TensorIteratorBaseERKT_EUliE_EEviT1_
        .type           _ZN2at6native18elementwise_kernelILi128ELi4EZNS0_22gpu_kernel_impl_nocastINS0_13BinaryFunctorIbbbNS0_17BitwiseAndFunctorIbEEEEEEvRNS_18TensorIteratorBaseERKT_EUliE_EEviT1_,@function
        .size           _ZN2at6native18elementwise_kernelILi128ELi4EZNS0_22gpu_kernel_impl_nocastINS0_13BinaryFunctorIbbbNS0_17BitwiseAndFunctorIbEEEEEEvRNS_18TensorIteratorBaseERKT_EUliE_EEviT1_,(.L_x_26297 - _ZN2at6native18elementwise_kernelILi128ELi4EZNS0_22gpu_kernel_impl_nocastINS0_13BinaryFunctorIbbbNS0_17BitwiseAndFunctorIbEEEEEEvRNS_18TensorIteratorBaseERKT_EUliE_EEviT1_)
        .other          _ZN2at6native18elementwise_kernelILi128ELi4EZNS0_22gpu_kernel_impl_nocastINS0_13BinaryFunctorIbbbNS0_17BitwiseAndFunctorIbEEEEEEvRNS_18TensorIteratorBaseERKT_EUliE_EEviT1_,@"STO_CUDA_ENTRY STV_DEFAULT"
_ZN2at6native18elementwise_kernelILi128ELi4EZNS0_22gpu_kernel_impl_nocastINS0_13BinaryFunctorIbbbNS0_17BitwiseAndFunctorIbEEEEEEvRNS_18TensorIteratorBaseERKT_EUliE_EEviT1_:
.text._ZN2at6native18elementwise_kernelILi128ELi4EZNS0_22gpu_kernel_impl_nocastINS0_13BinaryFunctorIbbbNS0_17BitwiseAndFunctorIbEEEEEEvRNS_18TensorIteratorBaseERKT_EUliE_EEviT1_:
        /* <DEDUP_REMOVED lines=363> */
.L_x_18829:
        /* <DEDUP_REMOVED lines=13> */
[----:B---3--:R-:W-:-:S04]  /*1780*/  ISETP.NE.AND P0, PT, R6, RZ, P0 ;  /* 0x000000ff0600720c */ /* 0x008fc80000705270 */
[----:B------:R-:W-:-:S05]  /*1790*/  SEL R11, RZ, 0x1, !P0 ;  /* 0x00000001ff0b7807 */ /* 0x000fca0004000000 */
[----:B------:R0:W-:Y:S04]  /*17a0*/  STG.E.U8 desc[UR4][R4.64], R11 ;  /* 0x0000000b04007986 */ /* 0x0001e8000c101104 */
.L_x_18828:
[----:B------:R-:W-:Y:S05]  /*17b0*/  BSYNC B0 ;  /* 0x0000000000007941 */ /* 0x000fea0003800000 */
.L_x_18827:
        /* <DEDUP_REMOVED lines=356> */
.L_x_18832:
        /* <DEDUP_REMOVED lines=371> */
.L_x_18833:
        /* <DEDUP_REMOVED lines=16> */
.L_x_18831:
[----:B------:R-:W-:Y:S05]  /*4630*/  BSYNC B0 ;  /* 0x0000000000007941 */ /* 0x000fea0003800000 */
.L_x_18830:
        /* <DEDUP_REMOVED lines=355> */
.L_x_18834:
        /* <DEDUP_REMOVED lines=12> */
[----:B---3--:R-:W-:-:S04]  /*5d30*/  ISETP.NE.AND P0, PT, R2, RZ, P0 ;  /* 0x000000ff0200720c */ /* 0x008fc80000705270 */
[----:B------:R-:W-:-:S05]  /*5d40*/  SEL R9, RZ, 0x1, !P0 ;  /* 0x00000001ff097807 */ /* 0x000fca0004000000 */
[----:B------:R-:W-:Y:S01]  /*5d50*/  STG.E.U8 desc[UR4][R4.64], R9 ;  /* 0x0000000904007986 */ /* 0x000fe2000c101104 */
[----:B------:R-:W-:Y:S05]  /*5d60*/  EXIT ;  /* 0x000000000000794d */ /* 0x000fea0003800000 */
.L_x_18835:
        /* <DEDUP_REMOVED lines=9> */
.L_x_26297:


//--------------------- .text._ZN2at6native27unrolled_elementwise_kernelINS0_13BinaryFunctorIbbbNS0_17BitwiseAndFunctorIbEEEESt5arrayIPcLm3EELi4E23TrivialOffsetCalculatorILi2EjES9_ILi1EjENS0_6memory15LoadWithoutCastENSC_16StoreWithoutCastEEEviT_T0_T2_T3_T4_T5_ --------------------------
	.section	.text._ZN2at6native27unrolled_elementwise_kernelINS0_13BinaryFunctorIbbbNS0_17BitwiseAndFunctorIbEEEESt5arrayIPcLm3EELi4E23TrivialOffsetCalculatorILi2EjES9_ILi1EjENS0_6memory15LoadWithoutCastENSC_16StoreWithoutCastEEEviT_T0_T2_T3_T4_T5_,"ax",@progbits
	.align	128
        .global         _ZN2at6native27unrolled_elementwise_kernelINS0_13BinaryFunctorIbbbNS0_17BitwiseAndFunctorIbEEEESt5arrayIPcLm3EELi4E23TrivialOffsetCalculatorILi2EjES9_ILi1EjENS0_6memory15LoadWithoutCastENSC_16StoreWithoutCastEEEviT_T0_T2_T3_T4_T5_
        .type           _ZN2at6native27unrolled_elementwise_kernelINS0_13BinaryFunctorIbbbNS0_17BitwiseAndFunctorIbEEEESt5arrayIPcLm3EELi4E23TrivialOffsetCalculatorILi2EjES9_ILi1EjENS0_6memory15LoadWithoutCastENSC_16StoreWithoutCastEEEviT_T0_T2_T3_T4_T5_,@function
        .size           _ZN2at6native27unrolled_elementwise_kernelINS0_13BinaryFunctorIbbbNS0_17BitwiseAndFunctorIbEEEESt5arrayIPcLm3EELi4E23TrivialOffsetCalculatorILi2EjES9_ILi1EjENS0_6memory15LoadWithoutCastENSC_16StoreWithoutCastEEEviT_T0_T2_T3_T4_T5_,(.L_x_26298 - _ZN2at6native27unrolled_elementwise_kernelINS0_13BinaryFunctorIbbbNS0_17BitwiseAndFunctorIbEEEESt5arrayIPcLm3EELi4E23TrivialOffsetCalculatorILi2EjES9_ILi1EjENS0_6memory15LoadWithoutCastENSC_16StoreWithoutCastEEEviT_T0_T2_T3_T4_T5_)
        .other          _ZN2at6native27unrolled_elementwise_kernelINS0_13BinaryFunctorIbbbNS0_17BitwiseAndFunctorIbEEEESt5arrayIPcLm3EELi4E23TrivialOffsetCalculatorILi2EjES9_ILi1EjENS0_6memory15LoadWithoutCastENSC_16StoreWithoutCastEEEviT_T0_T2_T3_T4_T5_,@"STO_CUDA_ENTRY STV_DEFAULT"
_ZN2at6native27unrolled_elementwise_kernelINS0_13BinaryFunctorIbbbNS0_17BitwiseAndFunctorIbEEEESt5arrayIPcLm3EELi4E23TrivialOffsetCalculatorILi2EjES9_ILi1EjENS0_6memory15LoadWithoutCastENSC_16StoreWithoutCastEEEviT_T0_T2_T3_T4_T5_:
.text._ZN2at6native27unrolled_elementwise_kernelINS0_13BinaryFunctorIbbbNS0_17BitwiseAndFunctorIbEEEESt5arrayIPcLm3EELi4E23TrivialOffsetCalculatorILi2EjES9_ILi1EjENS0_6memory15LoadWithoutCastENSC_16StoreWithoutCastEEEviT_T0_T2_T3_T4_T5_:
        /* <DEDUP_REMOVED lines=21> */
[----:B------:R1:W3:Y:S05]  /*0150*/  @!P4 LDG.E.U8 R10, desc[UR4][R20.64] ;  /* 0x00000004140ac981 */ /* 0x0002ea000c1e1100 */
[----:B------:R-:W4:Y:S08]  /*0160*/  @!P3 LDC.64 R8, c[0x0][0x228] ;  /* 0x00008a00ff08bb82 */ /* 0x000f300000000a00 */
[----:B------:R-:W1:Y:S01]  /*0170*/  @!P3 LDC.64 R6, c[0x0][0x220] ;  /* 0x00008800ff06bb82 */ /* 0x000e620000000a00 */
[----:B------:R-:W-:-:S02]  /*0180*/  @!P4 IMAD.X R19, RZ, RZ, R15, P0 ;  /* 0x000000ffff13c224 */ /* 0x000fc400000e060f */
[----:B------:R-:W-:Y:S01]  /*0190*/  @!P3 IMAD R23, R0, 0x200, R11 ;  /* 0x000002000017b824 */ /* 0x000fe200078e020b */
[----:B--2---:R-:W-:Y:S02]  /*01a0*/  @!P2 IADD3 R14, P0, R17, R12, RZ ;  /* 0x0000000c110ea210 */ /* 0x004fe40007f1e0ff */
[----:B------:R-:W2:Y:S03]  /*01b0*/  @!P4 LDG.E.U8 R12, desc[UR4][R18.64] ;  /* 0x00000004120cc981 */ /* 0x000ea6000c1e1100 */
[----:B------:R-:W-:Y:S01]  /*01c0*/  @!P2 IMAD.X R15, RZ, RZ, R13, P0 ;  /* 0x000000ffff0fa224 */ /* 0x000fe200000e060d */
[----:B----4-:R-:W-:Y:S02]  /*01d0*/  @!P3 IADD3 R16, P1, R23, R8, RZ ;  /* 0x000000081710b210 */ /* 0x010fe40007f3e0ff */
[----:B0-----:R-:W-:Y:S02]  /*01e0*/  @!P2 IADD3 R8, P0, R17, R4, RZ ;  /* 0x000000041108a210 */ /* 0x001fe40007f1e0ff */
[----:B------:R0:W4:Y:S01]  /*01f0*/  @!P2 LDG.E.U8 R4, desc[UR4][R14.64] ;  /* 0x000000040e04a981 */ /* 0x000122000c1e1100 */
[----:B------:R-:W-:Y:S01]  /*0200*/  @!P3 IMAD.X R17, RZ, RZ, R9, P1 ;  /* 0x000000ffff11b224 */ /* 0x000fe200008e0609 */
[----:B-1----:R-:W-:-:S04]  /*0210*/  @!P3 IADD3 R22, P1, R23, R6, RZ ;  /* 0x000000061716b210 */ /* 0x002fc80007f3e0ff */
[----:B------:R-:W4:Y:S01]  /*0220*/  @!P3 LDG.E.U8 R13, desc[UR4][R16.64] ;  /* 0x00000004100db981 */ /* 0x000f22000c1e1100 */
[----:B------:R-:W-:Y:S02]  /*0230*/  @!P2 IMAD.X R9, RZ, RZ, R5, P0 ;  /* 0x000000ffff09a224 */ /* 0x000fe400000e0605 */
[----:B------:R-:W-:-:S03]  /*0240*/  @!P3 IMAD.X R23, RZ, RZ, R7, P1 ;  /* 0x000000ffff17b224 */ /* 0x000fc600008e0607 */
[----:B------:R1:W4:Y:S04]  /*0250*/  @!P2 LDG.E.U8 R8, desc[UR4][R8.64] ;  /* 0x000000040808a981 */ /* 0x000328000c1e1100 */
[----:B------:R-:W4:Y:S01]  /*0260*/  @!P3 LDG.E.U8 R18, desc[UR4][R22.64] ;  /* 0x000000041612b981 */ /* 0x000f22000c1e1100 */
[----:B------:R-:W-:-:S05]  /*0270*/  @!P3 VIADD R11, R11, 0x80 ;  /* 0x000000800b0bb836 */ /* 0x000fca0000000000 */
[----:B------:R-:W-:-:S13]  /*0280*/  ISETP.GE.AND P0, PT, R11, R2, PT ;  /* 0x000000020b00720c */ /* 0x000fda0003f06270 */
[----:B------:R-:W0:Y:S08]  /*0290*/  @!P0 LDC.64 R20, c[0x0][0x220] ;  /* 0x00008800ff148b82 */ /* 0x000e300000000a00 */
[----:B------:R-:W1:Y:S01]  /*02a0*/  @!P0 LDC.64 R6, c[0x0][0x228] ;  /* 0x00008a00ff068b82 */ /* 0x000e620000000a00 */
[----:B------:R-:W-:-:S05]  /*02b0*/  @!P0 IMAD R5, R0, 0x200, R11 ;  /* 0x0000020000058824 */ /* 0x000fca00078e020b */
[----:B0-----:R-:W-:-:S05]  /*02c0*/  @!P0 IADD3 R14, P1, R5, R20, RZ ;  /* 0x00000014050e8210 */ /* 0x001fca0007f3e0ff */
[----:B------:R-:W-:Y:S01]  /*02d0*/  @!P0 IMAD.X R15, RZ, RZ, R21, P1 ;  /* 0x000000ffff0f8224 */ /* 0x000fe200008e0615 */
[----:B-1----:R-:W-:Y:S02]  /*02e0*/  @!P0 IADD3 R6, P1, R5, R6, RZ ;  /* 0x0000000605068210 */ /* 0x002fe40007f3e0ff */
[----:B------:R-:W-:Y:S02]  /*02f0*/  PRMT R9, RZ, 0x7610, R9 ;  /* 0x00007610ff097816 */ /* 0x000fe40000000009 */
[----:B------:R-:W5:Y:S01]  /*0300*/  @!P0 LDG.E.U8 R5, desc[UR4][R14.64] ;  /* 0x000000040e058981 */ /* 0x000f62000c1e1100 */
[----:B------:R-:W-:-:S05]  /*0310*/  @!P0 IMAD.X R7, RZ, RZ, R7, P1 ;  /* 0x000000ffff078224 */ /* 0x000fca00008e0607 */
[----:B------:R0:W5:Y:S02]  /*0320*/  @!P0 LDG.E.U8 R11, desc[UR4][R6.64] ;  /* 0x00000004060b8981 */ /* 0x000164000c1e1100 */
[----:B0-----:R-:W0:Y:S01]  /*0330*/  @!P4 LDC.64 R6, c[0x0][0x218] ;  /* 0x00008600ff06cb82 */ /* 0x001e220000000a00 */
[----:B------:R-:W-:Y:S01]  /*0340*/  BSSY B0, `(.L_x_18836) ;  /* 0x0000039000007945 */ /* 0x000fe20003800000 */
[----:B---3--:R-:W-:-:S04]  /*0350*/  @!P4 ISETP.NE.AND P1, PT, R10, RZ, PT ;  /* 0x000000ff0a00c20c */ /* 0x008fc80003f25270 */
[----:B------:R-:W-:Y:S02]  /*0360*/  @!P4 SEL R9, RZ, 0x1, !P1 ;  /* 0x00000001ff09c807 */ /* 0x000fe40004800000 */
[----:B------:R-:W-:Y:S02]  /*0370*/  PRMT R10, RZ, 0x7610, R10 ;  /* 0x00007610ff0a7816 */ /* 0x000fe4000000000a */
[----:B------:R-:W-:Y:S02]  /*0380*/  PRMT R14, R9, 0x9910, RZ ;  /* 0x00009910090e7816 */ /* 0x000fe400000000ff */
[----:B--2---:R-:W-:-:S04]  /*0390*/  @!P4 ISETP.NE.AND P1, PT, R12, RZ, PT ;  /* 0x000000ff0c00c20c */ /* 0x004fc80003f25270 */
[----:B------:R-:W-:Y:S01]  /*03a0*/  @!P4 SEL R10, RZ, 0x1, !P1 ;  /* 0x00000001ff0ac807 */ /* 0x000fe20004800000 */
[----:B------:R-:W-:-:S03]  /*03b0*/  VIADD R12, R3, 0x80 ;  /* 0x00000080030c7836 */ /* 0x000fc60000000000 */
[----:B------:R-:W-:Y:S01]  /*03c0*/  PRMT R10, R10, 0x9910, RZ ;  /* 0x000099100a0a7816 */ /* 0x000fe200000000ff */
[--C-:B------:R-:W-:Y:S02]  /*03d0*/  IMAD.MOV.U32 R9, RZ, RZ, R3.reuse ;  /* 0x000000ffff097224 */ /* 0x100fe400078e0003 */
[----:B------:R-:W-:Y:S02]  /*03e0*/  @!P4 IMAD.MOV.U32 R9, RZ, RZ, R12 ;  /* 0x000000ffff09c224 */ /* 0x000fe400078e000c */
[--C-:B------:R-:W-:Y:S01]  /*03f0*/  IMAD.MOV.U32 R12, RZ, RZ, R10.reuse ;  /* 0x000000ffff0c7224 */ /* 0x100fe200078e000a */
[----:B----4-:R-:W-:Y:S02]  /*0400*/  @!P2 ISETP.NE.AND P6, PT, R4, RZ, PT ;  /* 0x000000ff0400a20c */ /* 0x010fe40003fc5270 */
[----:B------:R-:W-:Y:S02]  /*0410*/  PRMT R10, RZ, 0x7610, R10 ;  /* 0x00007610ff0a7816 */ /* 0x000fe4000000000a */
[----:B------:R-:W-:Y:S01]  /*0420*/  @!P3 ISETP.NE.AND P5, PT, R13, RZ, PT ;  /* 0x000000ff0d00b20c */ /* 0x000fe20003fa5270 */
[----:B------:R-:W-:Y:S01]  /*0430*/  @!P4 IMAD R3, R0, 0x200, R3 ;  /* 0x000002000003c824 */ /* 0x000fe200078e0203 */
[----:B------:R-:W-:-:S02]  /*0440*/  PRMT R4, RZ, 0x7610, R4 ;  /* 0x00007610ff047816 */ /* 0x000fc40000000004 */
[----:B------:R-:W-:Y:S02]  /*0450*/  @!P3 SEL R10, RZ, 0x1, !P5 ;  /* 0x00000001ff0ab807 */ /* 0x000fe40006800000 */
[----:B------:R-:W-:Y:S02]  /*0460*/  @!P2 SEL R4, RZ, 0x1, !P6 ;  /* 0x00000001ff04a807 */ /* 0x000fe40007000000 */
[----:B------:R-:W-:Y:S02]  /*0470*/  ISETP.NE.AND P1, PT, R14, RZ, PT ;  /* 0x000000ff0e00720c */ /* 0x000fe40003f25270 */
[----:B------:R-:W-:Y:S02]  /*0480*/  @!P3 ISETP.NE.AND P5, PT, R18, RZ, PT ;  /* 0x000000ff1200b20c */ /* 0x000fe40003fa5270 */
[----:B------:R-:W-:Y:S02]  /*0490*/  @!P2 ISETP.NE.AND P6, PT, R8, RZ, PT ;  /* 0x000000ff0800a20c */ /* 0x000fe40003fc5270 */
[----:B------:R-:W-:-:S02]  /*04a0*/  PRMT R8, RZ, 0x7610, R8 ;  /* 0x00007610ff087816 */ /* 0x000fc40000000008 */
[----:B------:R-:W-:Y:S02]  /*04b0*/  @!P3 SEL R8, RZ, 0x1, !P5 ;  /* 0x00000001ff08b807 */ /* 0x000fe40006800000 */
[----:B0-----:R-:W-:Y:S02]  /*04c0*/  @!P4 IADD3 R6, P5, R3, R6, RZ ;  /* 0x000000060306c210 */ /* 0x001fe40007fbe0ff */
[----:B------:R-:W-:-:S03]  /*04d0*/  ISETP.NE.AND P1, PT, R12, RZ, P1 ;  /* 0x000000ff0c00720c */ /* 0x000fc60000f25270 */
[----:B------:R-:W-:Y:S01]  /*04e0*/  @!P4 IMAD.X R7, RZ, RZ, R7, P5 ;  /* 0x000000ffff07c224 */ /* 0x000fe200028e0607 */
[----:B------:R-:W-:Y:S02]  /*04f0*/  @!P4 SEL R3, RZ, 0x1, !P1 ;  /* 0x00000001ff03c807 */ /* 0x000fe40004800000 */
[----:B------:R-:W-:-:S03]  /*0500*/  PRMT R12, R4, 0x9910, RZ ;  /* 0x00009910040c7816 */ /* 0x000fc600000000ff */
[----:B------:R0:W-:Y:S01]  /*0510*/  @!P4 STG.E.U8 desc[UR4][R6.64], R3 ;  /* 0x000000030600c986 */ /* 0x0001e2000c101104 */
[----:B------:R-:W-:Y:S01]  /*0520*/  PRMT R13, R10, 0x9910, RZ ;  /* 0x000099100a0d7816 */ /* 0x000fe200000000ff */
[----:B------:R-:W-:Y:S01]  /*0530*/  IMAD.MOV.U32 R10, RZ, RZ, R12 ;  /* 0x000000ffff0a7224 */ /* 0x000fe200078e000c */
[----:B------:R-:W-:Y:S02]  /*0540*/  ISETP.GE.AND P5, PT, R9, R2, PT ;  /* 0x000000020900720c */ /* 0x000fe40003fa6270 */
[----:B------:R-:W-:Y:S01]  /*0550*/  PRMT R4, RZ, 0x7610, R4 ;  /* 0x00007610ff047816 */ /* 0x000fe20000000004 */
[----:B------:R-:W-:Y:S01]  /*0560*/  IMAD.MOV.U32 R12, RZ, RZ, R13 ;  /* 0x000000ffff0c7224 */ /* 0x000fe200078e000d */
[----:B------:R-:W-:Y:S02]  /*0570*/  @!P2 SEL R4, RZ, 0x1, !P6 ;  /* 0x00000001ff04a807 */ /* 0x000fe40007000000 */
[----:B------:R-:W-:Y:S02]  /*0580*/  ISETP.NE.AND P2, PT, R10, RZ, PT ;  /* 0x000000ff0a00720c */ /* 0x000fe40003f45270 */
[----:B------:R-:W-:-:S02]  /*0590*/  ISETP.NE.AND P3, PT, R12, RZ, PT ;  /* 0x000000ff0c00720c */ /* 0x000fc40003f65270 */
[----:B------:R-:W-:Y:S02]  /*05a0*/  PRMT R4, R4, 0x9910, RZ ;  /* 0x0000991004047816 */ /* 0x000fe400000000ff */
[----:B------:R-:W-:Y:S02]  /*05b0*/  PRMT R8, R8, 0x9910, RZ ;  /* 0x0000991008087816 */ /* 0x000fe400000000ff */
[----:B------:R-:W-:Y:S02]  /*05c0*/  ISETP.NE.AND P2, PT, R4, RZ, P2 ;  /* 0x000000ff0400720c */ /* 0x000fe40001745270 */
[----:B------:R-:W-:Y:S02]  /*05d0*/  ISETP.NE.AND P3, PT, R8, RZ, P3 ;  /* 0x000000ff0800720c */ /* 0x000fe40001f65270 */
        /* <DEDUP_REMOVED lines=15> */
.L_x_18837:
[----:B------:R-:W-:Y:S05]  /*06d0*/  BSYNC B0 ;  /* 0x0000000000007941 */ /* 0x000fea0003800000 */
.L_x_18836:
[----:B------:R-:W-:Y:S02]  /*06e0*/  ISETP.GE.AND P2, PT, R9, R2, PT ;  /* 0x000000020900720c */ /* 0x000fe40003f46270 */
[----:B-----5:R-:W-:-:S11]  /*06f0*/  ISETP.NE.AND P1, PT, R5, RZ, !P0 ;  /* 0x000000ff0500720c */ /* 0x020fd60004725270 */
[----:B------:R-:W-:Y:S05]  /*0700*/  @P2 EXIT ;  /* 0x000000000000294d */ /* 0x000fea0003800000 */
[----:B------:R-:W-:Y:S01]  /*0710*/  IMAD R0, R0, 0x200, R9 ;  /* 0x0000020000007824 */ /* 0x000fe200078e0209 */
[----:B------:R-:W-:Y:S01]  /*0720*/  ISETP.NE.AND P0, PT, R11, RZ, !P0 ;  /* 0x000000ff0b00720c */ /* 0x000fe20004705270 */
[----:B------:R-:W-:-:S03]  /*0730*/  ULDC.64 UR6, c[0x0][0x218] ;  /* 0x0000860000067ab9 */ /* 0x000fc60000000a00 */
[----:B------:R-:W-:Y:S02]  /*0740*/  IADD3 R2, P2, R0, UR6, RZ ;  /* 0x0000000600027c10 */ /* 0x000fe4000ff5e0ff */
[----:B------:R-:W-:-:S03]  /*0750*/  PLOP3.LUT P0, PT, P1, P0, PT, 0x80, 0x0 ;  /* 0x000000000000781c */ /* 0x000fc60000f01070 */
[----:B------:R-:W-:Y:S01]  /*0760*/  IMAD.X R3, RZ, RZ, UR7, P2 ;  /* 0x00000007ff037e24 */ /* 0x000fe200090e06ff */
[----:B------:R-:W-:-:S05]  /*0770*/  SEL R5, RZ, 0x1, !P0 ;  /* 0x00000001ff057807 */ /* 0x000fca0004000000 */
[----:B------:R-:W-:Y:S01]  /*0780*/  STG.E.U8 desc[UR4][R2.64], R5 ;  /* 0x0000000502007986 */ /* 0x000fe2000c101104 */
[----:B------:R-:W-:Y:S05]  /*0790*/  EXIT ;  /* 0x000000000000794d */ /* 0x000fea0003800000 */
.L_x_18838:
        /* <DEDUP_REMOVED lines=14> */
.L_x_26298:


//--------------------- .text._ZN2at6native29vectorized_elementwise_kernelILi2ENS0_13BinaryFunctorIbbbNS0_17BitwiseAndFunctorIbEEEESt5arrayIPcLm3EEEEviT0_T1_ --------------------------
	.section	.text._ZN2at6native29vectorized_elementwise_kernelILi2ENS0_13BinaryFunctorIbbbNS0_17BitwiseAndFunctorIbEEEESt5arrayIPcLm3EEEEviT0_T1_,"ax",@progbits
	.align	128
        .global         _ZN2at6native29vectorized_elementwise_kernelILi2ENS0_13BinaryFunctorIbbbNS0_17BitwiseAndFunctorIbEEEESt5arrayIPcLm3EEEEviT0_T1_
        .type           _ZN2at6native29vectorized_elementwise_kernelILi2ENS0_13BinaryFunctorIbbbNS0_17BitwiseAndFunctorIbEEEESt5arrayIPcLm3EEEEviT0_T1_,@function
        .size           _ZN2at6native29vectorized_elementwise_kernelILi2ENS0_13BinaryFunctorIbbbNS0_17BitwiseAndFunctorIbEEEESt5arrayIPcLm3EEEEviT0_T1_,(.L_x_26299 - _ZN2at6native29vectorized_elementwise_kernelILi2ENS0_13BinaryFunctorIbbbNS0_17BitwiseAndFunctorIbEEEESt5arrayIPcLm3EEEEviT0_T1_)
        .other          _ZN2at6native29vectorized_elementwise_kernelILi2ENS0_13BinaryFunctorIbbbNS0_17BitwiseAndFunctorIbEEEESt5arrayIPcLm3EEEEviT0_T1_,@"STO_CUDA_ENTRY STV_DEFAULT"
_ZN2at6native29vectorized_elementwise_kernelILi2ENS0_13BinaryFunctorIbbbNS0_17BitwiseAndFunctorIbEEEESt5arrayIPcLm3EEEEviT0_T1_:
.text._ZN2at6native29vectorized_elementwise_kernelILi2ENS0_13BinaryFunctorIbbbNS0_17BitwiseAndFunctorIbEEEESt5arrayIPcLm3EEEEviT0_T1_:
        /* <DEDUP_REMOVED lines=44> */
[----:B------:R-:W-:Y:S02]  /*02c0*/  ISETP.NE.AND P5, PT, R0, RZ, P5 ;  /* 0x000000ff0000720c */ /* 0x000fe40002fa5270 */
[----:B------:R-:W-:Y:S02]  /*02d0*/  ISETP.NE.AND P2, PT, R4, RZ, PT ;  /* 0x000000ff0400720c */ /* 0x000fe40003f45270 */
[----:B------:R-:W-:-:S02]  /*02e0*/  ISETP.NE.AND P0, PT, R8, RZ, PT ;  /* 0x000000ff0800720c */ /* 0x000fc40003f05270 */
[----:B------:R-:W-:Y:S02]  /*02f0*/  PRMT R0, R9, 0x7771, RZ ;  /* 0x0000777109007816 */ /* 0x000fe400000000ff */
[----:B------:R-:W-:Y:S02]  /*0300*/  PRMT R4, R10, 0x7771, RZ ;  /* 0x000077710a047816 */ /* 0x000fe400000000ff */
[----:B------:R-:W-:Y:S02]  /*0310*/  ISETP.NE.AND P1, PT, R5, RZ, P1 ;  /* 0x000000ff0500720c */ /* 0x000fe40000f25270 */
[----:B------:R-:W-:Y:S02]  /*0320*/  PRMT R5, R14, 0x7770, RZ ;  /* 0x000077700e057816 */ /* 0x000fe400000000ff */
[----:B------:R-:W-:Y:S02]  /*0330*/  ISETP.NE.AND P0, PT, R0, RZ, P0 ;  /* 0x000000ff0000720c */ /* 0x000fe40000705270 */
[----:B------:R-:W-:-:S02]  /*0340*/  ISETP.NE.AND P2, PT, R4, RZ, P2 ;  /* 0x000000ff0400720c */ /* 0x000fc40001745270 */
        /* <DEDUP_REMOVED lines=32> */
.L_x_18839:
[----:B------:R-:W0:Y:S02]  /*0550*/  S2R R6, SR_TID.X ;  /* 0x0000000000067919 */ /* 0x000e240000002100 */
[----:B0-----:R-:W-:Y:S01]  /*0560*/  ISETP.GE.AND P6, PT, R6, R3, PT ;  /* 0x000000030600720c */ /* 0x001fe20003fc6270 */
[----:B------:R-:W-:-:S12]  /*0570*/  IMAD.MOV.U32 R0, RZ, RZ, R6 ;  /* 0x000000ffff007224 */ /* 0x000fd800078e0006 */
[C---:B------:R-:W-:Y:S01]  /*0580*/  @!P6 VIADD R5, R0.reuse, UR4 ;  /* 0x000000040005ec36 */ /* 0x040fe20008000000 */
[----:B------:R-:W0:Y:S01]  /*0590*/  @!P6 LDC.64 R28, c[0x0][0x220] ;  /* 0x00008800ff1ceb82 */ /* 0x000e220000000a00 */
[----:B------:R-:W-:-:S05]  /*05a0*/  @!P6 VIADD R0, R0, 0x80 ;  /* 0x000000800000e836 */ /* 0x000fca0000000000 */
[C---:B------:R-:W-:Y:S02]  /*05b0*/  ISETP.GE.AND P4, PT, R0.reuse, R3, PT ;  /* 0x000000030000720c */ /* 0x040fe40003f86270 */
[----:B------:R-:W1:Y:S11]  /*05c0*/  @!P6 LDC.64 R22, c[0x0][0x228] ;  /* 0x00008a00ff16eb82 */ /* 0x000e760000000a00 */
[----:B------:R-:W2:Y:S01]  /*05d0*/  @!P4 LDC.64 R8, c[0x0][0x220] ;  /* 0x00008800ff08cb82 */ /* 0x000ea20000000a00 */
[----:B------:R-:W-:-:S02]  /*05e0*/  @!P4 VIADD R11, R0, UR4 ;  /* 0x00000004000bcc36 */ /* 0x000fc40008000000 */
[----:B------:R-:W-:-:S05]  /*05f0*/  @!P4 VIADD R0, R0, 0x80 ;  /* 0x000000800000c836 */ /* 0x000fca0000000000 */
[----:B------:R-:W-:Y:S01]  /*0600*/  ISETP.GE.AND P0, PT, R0, R3, PT ;  /* 0x000000030000720c */ /* 0x000fe20003f06270 */
[----:B------:R-:W3:-:S12]  /*0610*/  @!P4 LDC.64 R12, c[0x0][0x228] ;  /* 0x00008a00ff0ccb82 */ /* 0x000ed80000000a00 */
[----:B------:R-:W4:Y:S01]  /*0620*/  @!P0 LDC.64 R14, c[0x0][0x220] ;  /* 0x00008800ff0e8b82 */ /* 0x000f220000000a00 */
[----:B--2---:R-:W-:-:S05]  /*0630*/  @!P4 IADD3 R8, P1, R11, R8, RZ ;  /* 0x000000080b08c210 */ /* 0x004fca0007f3e0ff */
[----:B------:R-:W-:Y:S02]  /*0640*/  @!P4 IMAD.X R9, RZ, RZ, R9, P1 ;  /* 0x000000ffff09c224 */ /* 0x000fe400008e0609 */
[----:B------:R-:W2:Y:S03]  /*0650*/  @!P0 LDC.64 R16, c[0x0][0x228] ;  /* 0x00008a00ff108b82 */ /* 0x000ea60000000a00 */
[----:B------:R5:W5:Y:S01]  /*0660*/  @!P4 LDG.E.U8 R7, desc[UR10][R8.64] ;  /* 0x0000000a0807c981 */ /* 0x000b62000c1e1100 */
[----:B---3--:R-:W-:-:S05]  /*0670*/  @!P4 IADD3 R10, P1, R11, R12, RZ ;  /* 0x0000000c0b0ac210 */ /* 0x008fca0007f3e0ff */
[----:B------:R-:W-:Y:S02]  /*0680*/  @!P4 IMAD.X R11, RZ, RZ, R13, P1 ;  /* 0x000000ffff0bc224 */ /* 0x000fe400008e060d */
[----:B------:R-:W-:-:S03]  /*0690*/  @!P0 VIADD R13, R0, UR4 ;  /* 0x00000004000d8c36 */ /* 0x000fc60008000000 */
[----:B------:R-:W3:Y:S02]  /*06a0*/  @!P4 LDG.E.U8 R2, desc[UR10][R10.64] ;  /* 0x0000000a0a02c981 */ /* 0x000ee4000c1e1100 */
[----:B----4-:R-:W-:-:S05]  /*06b0*/  @!P0 IADD3 R14, P1, R13, R14, RZ ;  /* 0x0000000e0d0e8210 */ /* 0x010fca0007f3e0ff */
[----:B------:R-:W-:-:S05]  /*06c0*/  @!P0 IMAD.X R15, RZ, RZ, R15, P1 ;  /* 0x000000ffff0f8224 */ /* 0x000fca00008e060f */
[----:B------:R4:W3:Y:S01]  /*06d0*/  @!P0 LDG.E.U8 R4, desc[UR10][R14.64] ;  /* 0x0000000a0e048981 */ /* 0x0008e2000c1e1100 */
[----:B--2---:R-:W-:-:S05]  /*06e0*/  @!P0 IADD3 R12, P1, R13, R16, RZ ;  /* 0x000000100d0c8210 */ /* 0x004fca0007f3e0ff */
[----:B------:R-:W-:-:S05]  /*06f0*/  @!P0 IMAD.X R13, RZ, RZ, R17, P1 ;  /* 0x000000ffff0d8224 */ /* 0x000fca00008e0611 */
[----:B------:R2:W3:Y:S01]  /*0700*/  @!P0 LDG.E.U8 R12, desc[UR10][R12.64] ;  /* 0x0000000a0c0c8981 */ /* 0x0004e2000c1e1100 */
[----:B------:R-:W-:Y:S01]  /*0710*/  @!P0 VIADD R0, R0, 0x80 ;  /* 0x0000008000008836 */ /* 0x000fe20000000000 */
[C---:B0-----:R-:W-:Y:S02]  /*0720*/  @!P6 IADD3 R28, P5, R5.reuse, R28, RZ ;  /* 0x0000001c051ce210 */ /* 0x041fe40007fbe0ff */
[----:B-1----:R-:W-:Y:S02]  /*0730*/  @!P6 IADD3 R22, P3, R5, R22, RZ ;  /* 0x000000160516e210 */ /* 0x002fe40007f7e0ff */
[----:B------:R-:W-:Y:S01]  /*0740*/  ISETP.GE.AND P2, PT, R0, R3, PT ;  /* 0x000000030000720c */ /* 0x000fe20003f46270 */
[----:B------:R-:W-:Y:S01]  /*0750*/  @!P6 IMAD.X R29, RZ, RZ, R29, P5 ;  /* 0x000000ffff1de224 */ /* 0x000fe200028e061d */
[----:B-----5:R-:W-:Y:S01]  /*0760*/  PRMT R8, RZ, 0x7610, R8 ;  /* 0x00007610ff087816 */ /* 0x020fe20000000008 */
[----:B------:R-:W-:-:S03]  /*0770*/  @!P6 IMAD.X R23, RZ, RZ, R23, P3 ;  /* 0x000000ffff17e224 */ /* 0x000fc600018e0617 */
[----:B------:R-:W5:Y:S07]  /*0780*/  @!P6 LDG.E.U8 R20, desc[UR10][R28.64] ;  /* 0x0000000a1c14e981 */ /* 0x000f6e000c1e1100 */
[C---:B------:R-:W-:Y:S01]  /*0790*/  @!P2 VIADD R9, R0.reuse, UR4 ;  /* 0x000000040009ac36 */ /* 0x040fe20008000000 */
[----:B------:R-:W0:Y:S01]  /*07a0*/  @!P2 LDC.64 R18, c[0x0][0x220] ;  /* 0x00008800ff12ab82 */ /* 0x000e220000000a00 */
[----:B------:R-:W-:-:S05]  /*07b0*/  @!P2 VIADD R0, R0, 0x80 ;  /* 0x000000800000a836 */ /* 0x000fca0000000000 */
[C---:B------:R-:W-:Y:S02]  /*07c0*/  ISETP.GE.AND P1, PT, R0.reuse, R3, PT ;  /* 0x000000030000720c */ /* 0x040fe40003f26270 */
[----:B------:R-:W1:Y:S11]  /*07d0*/  @!P2 LDC.64 R16, c[0x0][0x228] ;  /* 0x00008a00ff10ab82 */ /* 0x000e760000000a00 */
[C---:B------:R-:W-:Y:S01]  /*07e0*/  @!P1 VIADD R25, R0.reuse, UR4 ;  /* 0x0000000400199c36 */ /* 0x040fe20008000000 */
[----:B----4-:R-:W4:Y:S01]  /*07f0*/  @!P1 LDC.64 R14, c[0x0][0x220] ;  /* 0x00008800ff0e9b82 */ /* 0x010f220000000a00 */
[----:B------:R-:W-:-:S05]  /*0800*/  @!P1 VIADD R0, R0, 0x80 ;  /* 0x0000008000009836 */ /* 0x000fca0000000000 */
[C---:B------:R-:W-:Y:S02]  /*0810*/  ISETP.GE.AND P3, PT, R0.reuse, R3, PT ;  /* 0x000000030000720c */ /* 0x040fe40003f66270 */
[----:B------:R-:W4:Y:S11]  /*0820*/  @!P1 LDC.64 R10, c[0x0][0x228] ;  /* 0x00008a00ff0a9b82 */ /* 0x000f360000000a00 */
[C---:B--2---:R-:W-:Y:S01]  /*0830*/  @!P3 VIADD R13, R0.reuse, UR4 ;  /* 0x00000004000dbc36 */ /* 0x044fe20008000000 */
[----:B------:R-:W2:Y:S01]  /*0840*/  @!P3 LDC.64 R26, c[0x0][0x228] ;  /* 0x00008a00ff1abb82 */ /* 0x000ea20000000a00 */
[----:B------:R-:W-:Y:S01]  /*0850*/  @!P3 VIADD R0, R0, 0x80 ;  /* 0x000000800000b836 */ /* 0x000fe20000000000 */
[----:B------:R-:W-:-:S04]  /*0860*/  @!P4 ISETP.NE.AND P5, PT, R7, RZ, PT ;  /* 0x000000ff0700c20c */ /* 0x000fc80003fa5270 */
[----:B------:R-:W-:Y:S02]  /*0870*/  @!P4 SEL R8, RZ, 0x1, !P5 ;  /* 0x00000001ff08c807 */ /* 0x000fe40006800000 */
[----:B0-----:R-:W-:-:S05]  /*0880*/  @!P2 IADD3 R18, P5, R9, R18, RZ ;  /* 0x000000120912a210 */ /* 0x001fca0007fbe0ff */
[----:B------:R-:W-:Y:S01]  /*0890*/  @!P2 IMAD.X R19, RZ, RZ, R19, P5 ;  /* 0x000000ffff13a224 */ /* 0x000fe200028e0613 */
[----:B-1----:R-:W-:Y:S02]  /*08a0*/  @!P2 IADD3 R16, P5, R9, R16, RZ ;  /* 0x000000100910a210 */ /* 0x002fe40007fbe0ff */
[----:B------:R-:W-:Y:S02]  /*08b0*/  PRMT R7, RZ, 0x7610, R7 ;  /* 0x00007610ff077816 */ /* 0x000fe40000000007 */
[----:B------:R4:W5:Y:S01]  /*08c0*/  @!P2 LDG.E.U8 R5, desc[UR10][R18.64] ;  /* 0x0000000a1205a981 */ /* 0x000962000c1e1100 */
[----:B------:R-:W-:Y:S01]  /*08d0*/  @!P2 IMAD.X R17, RZ, RZ, R17, P5 ;  /* 0x000000ffff11a224 */ /* 0x000fe200028e0611 */
[----:B---3--:R-:W-:Y:S02]  /*08e0*/  @!P4 ISETP.NE.AND P5, PT, R2, RZ, PT ;  /* 0x000000ff0200c20c */ /* 0x008fe40003fa5270 */
[----:B------:R-:W-:Y:S02]  /*08f0*/  PRMT R9, RZ, 0x7610, R9 ;  /* 0x00007610ff097816 */ /* 0x000fe40000000009 */
[----:B------:R-:W-:Y:S01]  /*0900*/  @!P4 SEL R9, RZ, 0x1, !P5 ;  /* 0x00000001ff09c807 */ /* 0x000fe20006800000 */
[----:B------:R0:W3:Y:S01]  /*0910*/  @!P2 LDG.E.U8 R2, desc[UR10][R16.64] ;  /* 0x0000000a1002a981 */ /* 0x0000e2000c1e1100 */
[----:B------:R-:W-:-:S02]  /*0920*/  ISETP.GE.AND P5, PT, R0, R3, PT ;  /* 0x000000030000720c */ /* 0x000fc40003fa6270 */
[----:B------:R-:W-:Y:S02]  /*0930*/  @!P0 ISETP.NE.AND P4, PT, R4, RZ, PT ;  /* 0x000000ff0400820c */ /* 0x000fe40003f85270 */
[----:B------:R1:W3:Y:S02]  /*0940*/  @!P6 LDG.E.U8 R4, desc[UR10][R22.64] ;  /* 0x0000000a1604e981 */ /* 0x0002e4000c1e1100 */
[----:B------:R-:W-:Y:S02]  /*0950*/  @!P0 SEL R7, RZ, 0x1, !P4 ;  /* 0x00000001ff078807 */ /* 0x000fe40006000000 */
[----:B----4-:R-:W-:-:S05]  /*0960*/  @!P1 IADD3 R18, P4, R25, R14, RZ ;  /* 0x0000000e19129210 */ /* 0x010fca0007f9e0ff */
[----:B------:R-:W-:Y:S01]  /*0970*/  @!P1 IMAD.X R19, RZ, RZ, R15, P4 ;  /* 0x000000ffff139224 */ /* 0x000fe200020e060f */
[----:B------:R-:W-:Y:S01]  /*0980*/  @!P1 IADD3 R24, P4, R25, R10, RZ ;  /* 0x0000000a19189210 */ /* 0x000fe20007f9e0ff */
[----:B0-----:R-:W0:Y:S01]  /*0990*/  @!P5 LDC.64 R16, c[0x0][0x228] ;  /* 0x00008a00ff10db82 */ /* 0x001e220000000a00 */
[----:B-1----:R-:W-:Y:S01]  /*09a0*/  @!P5 VIADD R23, R0, UR4 ;  /* 0x000000040017dc36 */ /* 0x002fe20008000000 */
[----:B------:R-:W-:Y:S01]  /*09b0*/  PRMT R22, RZ, 0x7610, R22 ;  /* 0x00007610ff167816 */ /* 0x000fe20000000016 */
[----:B------:R1:W4:Y:S01]  /*09c0*/  @!P1 LDG.E.U8 R21, desc[UR10][R18.64] ;  /* 0x0000000a12159981 */ /* 0x000322000c1e1100 */
[----:B------:R-:W-:Y:S01]  /*09d0*/  @!P1 IMAD.X R25, RZ, RZ, R11, P4 ;  /* 0x000000ffff199224 */ /* 0x000fe200020e060b */
[----:B--2---:R-:W-:-:S03]  /*09e0*/  @!P3 IADD3 R26, P4, R13, R26, RZ ;  /* 0x0000001a0d1ab210 */ /* 0x004fc60007f9e0ff */
[----:B------:R-:W2:Y:S01]  /*09f0*/  @!P3 LDC.64 R10, c[0x0][0x220] ;  /* 0x00008800ff0abb82 */ /* 0x000ea20000000a00 */
[----:B------:R-:W-:Y:S01]  /*0a00*/  @!P5 VIADD R0, R0, 0x80 ;  /* 0x000000800000d836 */ /* 0x000fe20000000000 */
[----:B------:R-:W4:Y:S01]  /*0a10*/  @!P1 LDG.E.U8 R24, desc[UR10][R24.64] ;  /* 0x0000000a18189981 */ /* 0x000f22000c1e1100 */
[----:B------:R-:W-:Y:S01]  /*0a20*/  @!P3 IMAD.X R27, RZ, RZ, R27, P4 ;  /* 0x000000ffff1bb224 */ /* 0x000fe200020e061b */
[----:B------:R-:W-:-:S04]  /*0a30*/  @!P0 ISETP.NE.AND P4, PT, R12, RZ, PT ;  /* 0x000000ff0c00820c */ /* 0x000fc80003f85270 */
[----:B------:R-:W-:Y:S01]  /*0a40*/  @!P0 SEL R22, RZ, 0x1, !P4 ;  /* 0x00000001ff168807 */ /* 0x000fe20006000000 */
[----:B------:R-:W2:Y:S01]  /*0a50*/  @!P5 LDC.64 R14, c[0x0][0x220] ;  /* 0x00008800ff0edb82 */ /* 0x000ea20000000a00 */
[----:B------:R-:W-:Y:S01]  /*0a60*/  ISETP.GE.AND P0, PT, R0, R3, PT ;  /* 0x000000030000720c */ /* 0x000fe20003f06270 */
[----:B------:R-:W4:Y:S01]  /*0a70*/  @!P3 LDG.E.U8 R26, desc[UR10][R26.64] ;  /* 0x0000000a1a1ab981 */ /* 0x000f22000c1e1100 */
[----:B0-----:R-:W-:-:S05]  /*0a80*/  @!P5 IADD3 R16, P4, R23, R16, RZ ;  /* 0x000000101710d210 */ /* 0x001fca0007f9e0ff */
[----:B------:R-:W-:-:S06]  /*0a90*/  @!P5 IMAD.X R17, RZ, RZ, R17, P4 ;  /* 0x000000ffff11d224 */ /* 0x000fcc00020e0611 */
[----:B-1----:R-:W0:Y:S01]  /*0aa0*/  @!P0 LDC.64 R18, c[0x0][0x228] ;  /* 0x00008a00ff128b82 */ /* 0x002e220000000a00 */
[----:B--2---:R-:W-:Y:S01]  /*0ab0*/  @!P3 IADD3 R10, P4, R13, R10, RZ ;  /* 0x0000000a0d0ab210 */ /* 0x004fe20007f9e0ff */
[----:B------:R1:W2:Y:S06]  /*0ac0*/  @!P5 LDG.E.U8 R16, desc[UR10][R16.64] ;  /* 0x0000000a1010d981 */ /* 0x0002ac000c1e1100 */
[----:B------:R-:W1:Y:S01]  /*0ad0*/  @!P0 LDC.64 R12, c[0x0][0x220] ;  /* 0x00008800ff0c8b82 */ /* 0x000e620000000a00 */
[----:B------:R-:W-:Y:S01]  /*0ae0*/  @!P3 IMAD.X R11, RZ, RZ, R11, P4 ;  /* 0x000000ffff0bb224 */ /* 0x000fe200020e060b */
[----:B------:R-:W-:Y:S01]  /*0af0*/  @!P5 IADD3 R14, P4, R23, R14, RZ ;  /* 0x0000000e170ed210 */ /* 0x000fe20007f9e0ff */
[----:B------:R-:W-:-:S03]  /*0b00*/  @!P0 VIADD R23, R0, UR4 ;  /* 0x0000000400178c36 */ /* 0x000fc60008000000 */
[----:B------:R0:W2:Y:S01]  /*0b10*/  @!P3 LDG.E.U8 R10, desc[UR10][R10.64] ;  /* 0x0000000a0a0ab981 */ /* 0x0000a2000c1e1100 */
[----:B------:R-:W-:-:S05]  /*0b20*/  @!P5 IMAD.X R15, RZ, RZ, R15, P4 ;  /* 0x000000ffff0fd224 */ /* 0x000fca00020e060f */
[----:B------:R-:W2:Y:S01]  /*0b30*/  @!P5 LDG.E.U8 R14, desc[UR10][R14.64] ;  /* 0x0000000a0e0ed981 */ /* 0x000ea2000c1e1100 */
[----:B-1----:R-:W-:-:S05]  /*0b40*/  @!P0 IADD3 R12, P4, R23, R12, RZ ;  /* 0x0000000c170c8210 */ /* 0x002fca0007f9e0ff */
[----:B------:R-:W-:Y:S01]  /*0b50*/  @!P0 IMAD.X R13, RZ, RZ, R13, P4 ;  /* 0x000000ffff0d8224 */ /* 0x000fe200020e060d */
[----:B0-----:R-:W-:-:S04]  /*0b60*/  @!P0 IADD3 R18, P4, R23, R18, RZ ;  /* 0x0000001217128210 */ /* 0x001fc80007f9e0ff */
[----:B------:R0:W2:Y:S01]  /*0b70*/  @!P0 LDG.E.U8 R12, desc[UR10][R12.64] ;  /* 0x0000000a0c0c8981 */ /* 0x0000a2000c1e1100 */
[----:B------:R-:W-:-:S05]  /*0b80*/  @!P0 IMAD.X R19, RZ, RZ, R19, P4 ;  /* 0x000000ffff138224 */ /* 0x000fca00020e0613 */
[----:B------:R-:W2:Y:S01]  /*0b90*/  @!P0 LDG.E.U8 R18, desc[UR10][R18.64] ;  /* 0x0000000a12128981 */ /* 0x000ea2000c1e1100 */
[----:B------:R-:W-:Y:S02]  /*0ba0*/  PRMT R17, RZ, 0x7610, R17 ;  /* 0x00007610ff117816 */ /* 0x000fe40000000011 */
[----:B------:R-:W-:Y:S02]  /*0bb0*/  PRMT R0, R9, 0x9910, RZ ;  /* 0x0000991009007816 */ /* 0x000fe400000000ff */
[----:B------:R-:W-:Y:S02]  /*0bc0*/  PRMT R9, RZ, 0x7610, R9 ;  /* 0x00007610ff097816 */ /* 0x000fe40000000009 */
[----:B------:R-:W-:Y:S02]  /*0bd0*/  PRMT R11, R8, 0x9910, RZ ;  /* 0x00009910080b7816 */ /* 0x000fe400000000ff */
[----:B------:R-:W-:Y:S01]  /*0be0*/  PRMT R22, R22, 0x9910, RZ ;  /* 0x0000991016167816 */ /* 0x000fe200000000ff */
[----:B------:R-:W-:Y:S04]  /*0bf0*/  BSSY B0, `(.L_x_18840) ;  /* 0x000007f000007945 */ /* 0x000fe80003800000 */
[----:B------:R-:W-:Y:S01]  /*0c00*/  BSSY B1, `(.L_x_18841) ;  /* 0x0000076000017945 */ /* 0x000fe20003800000 */
[----:B-----5:R-:W-:-:S04]  /*0c10*/  @!P2 ISETP.NE.AND P4, PT, R5, RZ, PT ;  /* 0x000000ff0500a20c */ /* 0x020fc80003f85270 */
[----:B------:R-:W-:Y:S02]  /*0c20*/  @!P2 SEL R17, RZ, 0x1, !P4 ;  /* 0x00000001ff11a807 */ /* 0x000fe40006000000 */
[----:B---3--:R-:W-:Y:S02]  /*0c30*/  @!P2 ISETP.NE.AND P4, PT, R2, RZ, PT ;  /* 0x000000ff0200a20c */ /* 0x008fe40003f85270 */
[----:B------:R-:W-:Y:S02]  /*0c40*/  PRMT R2, RZ, 0x7610, R2 ;  /* 0x00007610ff027816 */ /* 0x000fe40000000002 */
[----:B------:R-:W-:Y:S02]  /*0c50*/  @!P2 SEL R2, RZ, 0x1, !P4 ;  /* 0x00000001ff02a807 */ /* 0x000fe40006000000 */
[----:B------:R-:W-:Y:S02]  /*0c60*/  @!P6 ISETP.NE.AND P2, PT, R4, RZ, PT ;  /* 0x000000ff0400e20c */ /* 0x000fe40003f45270 */
[----:B------:R-:W1:Y:S02]  /*0c70*/  @!P6 LDC.64 R4, c[0x0][0x218] ;  /* 0x00008600ff04eb82 */ /* 0x000e640000000a00 */
[----:B------:R-:W-:-:S02]  /*0c80*/  @!P6 SEL R9, RZ, 0x1, !P2 ;  /* 0x00000001ff09e807 */ /* 0x000fc40005000000 */
[----:B------:R-:W-:Y:S02]  /*0c90*/  @!P6 ISETP.NE.AND P4, PT, R20, RZ, PT ;  /* 0x000000ff1400e20c */ /* 0x000fe40003f85270 */
[----:B------:R-:W-:Y:S01]  /*0ca0*/  PRMT R8, R9, 0x9910, RZ ;  /* 0x0000991009087816 */ /* 0x000fe200000000ff */
[----:B------:R-:W-:Y:S01]  /*0cb0*/  IMAD.MOV.U32 R9, RZ, RZ, R11 ;  /* 0x000000ffff097224 */ /* 0x000fe200078e000b */
[----:B------:R-:W-:Y:S02]  /*0cc0*/  ISETP.NE.AND P2, PT, R0, RZ, PT ;  /* 0x000000ff0000720c */ /* 0x000fe40003f45270 */
[----:B------:R-:W-:Y:S02]  /*0cd0*/  PRMT R0, RZ, 0x7610, R0 ;  /* 0x00007610ff007816 */ /* 0x000fe40000000000 */
[----:B------:R-:W-:Y:S02]  /*0ce0*/  @!P6 SEL R0, RZ, 0x1, !P4 ;  /* 0x00000001ff00e807 */ /* 0x000fe40006000000 */
[----:B------:R-:W-:-:S02]  /*0cf0*/  ISETP.NE.AND P2, PT, R9, RZ, P2 ;  /* 0x000000ff0900720c */ /* 0x000fc40001745270 */
[----:B------:R-:W-:Y:S01]  /*0d00*/  PRMT R11, R0, 0x9910, RZ ;  /* 0x00009910000b7816 */ /* 0x000fe200000000ff */
[----:B------:R-:W-:Y:S01]  /*0d10*/  @!P6 VIADD R9, R6, UR4 ;  /* 0x000000040609ec36 */ /* 0x000fe20008000000 */
[----:B------:R-:W-:Y:S02]  /*0d20*/  SEL R0, RZ, 0x1, !P2 ;  /* 0x00000001ff007807 */ /* 0x000fe40005000000 */
[----:B----4-:R-:W-:Y:S02]  /*0d30*/  @!P1 ISETP.NE.AND P2, PT, R21, RZ, PT ;  /* 0x000000ff1500920c */ /* 0x010fe40003f45270 */
[----:B------:R-:W-:Y:S02]  /*0d40*/  ISETP.NE.AND P4, PT, R8, RZ, PT ;  /* 0x000000ff0800720c */ /* 0x000fe40003f85270 */
[----:B------:R-:W-:Y:S02]  /*0d50*/  PRMT R8, RZ, 0x7610, R8 ;  /* 0x00007610ff087816 */ /* 0x000fe40000000008 */
[----:B------:R-:W-:-:S02]  /*0d60*/  @!P1 SEL R8, RZ, 0x1, !P2 ;  /* 0x00000001ff089807 */ /* 0x000fc40005000000 */
[----:B------:R-:W-:Y:S02]  /*0d70*/  ISETP.NE.AND P4, PT, R11, RZ, P4 ;  /* 0x000000ff0b00720c */ /* 0x000fe40002785270 */
[----:B-1----:R-:W-:Y:S02]  /*0d80*/  @!P6 IADD3 R4, P2, R9, R4, RZ ;  /* 0x000000040904e210 */ /* 0x002fe40007f5e0ff */
[----:B0-----:R-:W-:Y:S02]  /*0d90*/  @!P6 SEL R13, RZ, 0x1, !P4 ;  /* 0x00000001ff0de807 */ /* 0x001fe40006000000 */
[----:B------:R-:W-:Y:S01]  /*0da0*/  @!P1 ISETP.NE.AND P4, PT, R24, RZ, PT ;  /* 0x000000ff1800920c */ /* 0x000fe20003f85270 */
[----:B------:R-:W-:Y:S01]  /*0db0*/  @!P6 IMAD.X R5, RZ, RZ, R5, P2 ;  /* 0x000000ffff05e224 */ /* 0x000fe200010e0605 */
[----:B------:R-:W-:Y:S02]  /*0dc0*/  @!P3 ISETP.NE.AND P2, PT, R26, RZ, PT ;  /* 0x000000ff1a00b20c */ /* 0x000fe40003f45270 */
[----:B------:R-:W-:-:S02]  /*0dd0*/  PRMT R15, R2, 0x9910, RZ ;  /* 0x00009910020f7816 */ /* 0x000fc400000000ff */
[----:B------:R-:W-:Y:S02]  /*0de0*/  PRMT R9, RZ, 0x7610, R9 ;  /* 0x00007610ff097816 */ /* 0x000fe40000000009 */
[----:B------:R-:W-:Y:S02]  /*0df0*/  PRMT R11, RZ, 0x7610, R11 ;  /* 0x00007610ff0b7816 */ /* 0x000fe4000000000b */
[----:B------:R-:W-:Y:S01]  /*0e00*/  @!P1 SEL R9, RZ, 0x1, !P4 ;  /* 0x00000001ff099807 */ /* 0x000fe20006000000 */
[----:B------:R-:W-:Y:S01]  /*0e10*/  IMAD.MOV.U32 R2, RZ, RZ, R22 ;  /* 0x000000ffff027224 */ /* 0x000fe200078e0016 */
[----:B------:R-:W-:Y:S02]  /*0e20*/  @!P3 SEL R11, RZ, 0x1, !P2 ;  /* 0x00000001ff0bb807 */ /* 0x000fe40005000000 */
[----:B--2---:R-:W-:Y:S02]  /*0e30*/  @!P5 ISETP.NE.AND P4, PT, R16, RZ, PT ;  /* 0x000000ff1000d20c */ /* 0x004fe40003f85270 */
[----:B------:R-:W-:-:S02]  /*0e40*/  ISETP.NE.AND P2, PT, R15, RZ, PT ;  /* 0x000000ff0f00720c */ /* 0x000fc40003f45270 */
[----:B------:R-:W-:Y:S02]  /*0e50*/  PRMT R15, R7, 0x9910, RZ ;  /* 0x00009910070f7816 */ /* 0x000fe400000000ff */
[----:B------:R-:W-:Y:S02]  /*0e60*/  PRMT R7, RZ, 0x7610, R7 ;  /* 0x00007610ff077816 */ /* 0x000fe40000000007 */
[----:B------:R-:W-:Y:S02]  /*0e70*/  @!P5 SEL R7, RZ, 0x1, !P4 ;  /* 0x00000001ff07d807 */ /* 0x000fe40006000000 */
[----:B------:R-:W-:Y:S01]  /*0e80*/  PRMT R11, R11, 0x9910, RZ ;  /* 0x000099100b0b7816 */ /* 0x000fe200000000ff */
[----:B------:R0:W-:Y:S01]  /*0e90*/  @!P6 STG.E.U8 desc[UR10][R4.64], R13 ;  /* 0x0000000d0400e986 */ /* 0x0001e2000c10110a */
[----:B------:R-:W-:Y:S01]  /*0ea0*/  ISETP.NE.AND P1, PT, R2, RZ, PT ;  /* 0x000000ff0200720c */ /* 0x000fe20003f25270 */
[----:B------:R-:W-:Y:S01]  /*0eb0*/  VIADD R2, R6, 0x80 ;  /* 0x0000008006027836 */ /* 0x000fe20000000000 */
[----:B------:R-:W-:-:S02]  /*0ec0*/  @!P3 ISETP.NE.AND P4, PT, R10, RZ, PT ;  /* 0x000000ff0a00b20c */ /* 0x000fc40003f85270 */
[----:B------:R-:W-:Y:S01]  /*0ed0*/  ISETP.NE.AND P1, PT, R15, RZ, P1 ;  /* 0x000000ff0f00720c */ /* 0x000fe20000f25270 */
[--C-:B------:R-:W-:Y:S01]  /*0ee0*/  @!P6 IMAD.MOV.U32 R6, RZ, RZ, R2.reuse ;  /* 0x000000ffff06e224 */ /* 0x100fe200078e0002 */
[----:B------:R-:W-:Y:S02]  /*0ef0*/  PRMT R2, RZ, 0x7610, R2 ;  /* 0x00007610ff027816 */ /* 0x000fe40000000002 */
[----:B0-----:R-:W-:Y:S02]  /*0f00*/  PRMT R5, R9, 0x9910, RZ ;  /* 0x0000991009057816 */ /* 0x001fe400000000ff */
[----:B------:R-:W-:Y:S01]  /*0f10*/  PRMT R9, R7, 0x9910, RZ ;  /* 0x0000991007097816 */ /* 0x000fe200000000ff */
[----:B------:R-:W-:Y:S01]  /*0f20*/  IMAD.MOV.U32 R7, RZ, RZ, R11 ;  /* 0x000000ffff077224 */ /* 0x000fe200078e000b */
[----:B------:R-:W-:Y:S02]  /*0f30*/  @!P3 SEL R2, RZ, 0x1, !P4 ;  /* 0x00000001ff02b807 */ /* 0x000fe40006000000 */
[----:B------:R-:W-:-:S02]  /*0f40*/  @!P5 ISETP.NE.AND P6, PT, R14, RZ, PT ;  /* 0x000000ff0e00d20c */ /* 0x000fc40003fc5270 */
[----:B------:R-:W-:Y:S02]  /*0f50*/  ISETP.NE.AND P4, PT, R7, RZ, PT ;  /* 0x000000ff0700720c */ /* 0x000fe40003f85270 */
[----:B------:R-:W-:Y:S02]  /*0f60*/  SEL R7, RZ, 0x1, !P1 ;  /* 0x00000001ff077807 */ /* 0x000fe40004800000 */
[----:B------:R-:W-:Y:S02]  /*0f70*/  ISETP.NE.AND P1, PT, R12, RZ, !P0 ;  /* 0x000000ff0c00720c */ /* 0x000fe40004725270 */
[----:B------:R-:W-:Y:S02]  /*0f80*/  PRMT R4, RZ, 0x7610, R4 ;  /* 0x00007610ff047816 */ /* 0x000fe40000000004 */
[----:B------:R-:W-:Y:S02]  /*0f90*/  ISETP.NE.AND P0, PT, R18, RZ, !P0 ;  /* 0x000000ff1200720c */ /* 0x000fe40004705270 */
[----:B------:R-:W-:-:S02]  /*0fa0*/  @!P5 SEL R4, RZ, 0x1, !P6 ;  /* 0x00000001ff04d807 */ /* 0x000fc40007000000 */
[----:B------:R-:W-:Y:S02]  /*0fb0*/  ISETP.NE.AND P3, PT, R5, RZ, PT ;  /* 0x000000ff0500720c */ /* 0x000fe40003f65270 */
[----:B------:R-:W-:Y:S02]  /*0fc0*/  PLOP3.LUT P0, PT, P1, P0, PT, 0x80, 0x0 ;  /* 0x000000000000781c */ /* 0x000fe40000f01070 */
[----:B------:R-:W-:Y:S02]  /*0fd0*/  ISETP.NE.AND P5, PT, R9, RZ, PT ;  /* 0x000000ff0900720c */ /* 0x000fe40003fa5270 */
[----:B------:R-:W-:Y:S02]  /*0fe0*/  PRMT R5, R2, 0x9910, RZ ;  /* 0x0000991002057816 */ /* 0x000fe400000000ff */
[----:B------:R-:W-:Y:S02]  /*0ff0*/  ISETP.GE.AND P1, PT, R6, R3, PT ;  /* 0x000000030600720c */ /* 0x000fe40003f26270 */
[----:B------:R-:W-:-:S02]  /*1000*/  PRMT R8, R8, 0x9910, RZ ;  /* 0x0000991008087816 */ /* 0x000fc400000000ff */
[----:B------:R-:W-:Y:S01]  /*1010*/  PRMT R9, R4, 0x9910, RZ ;  /* 0x0000991004097816 */ /* 0x000fe200000000ff */
[----:B------:R-:W-:Y:S01]  /*1020*/  IMAD.MOV.U32 R4, RZ, RZ, R5 ;  /* 0x000000ffff047224 */ /* 0x000fe200078e0005 */
[----:B------:R-:W-:Y:S01]  /*1030*/  PRMT R16, R17, 0x9910, RZ ;  /* 0x0000991011107816 */ /* 0x000fe200000000ff */
[----:B------:R-:W-:Y:S02]  /*1040*/  IMAD.MOV.U32 R2, RZ, RZ, R8 ;  /* 0x000000ffff027224 */ /* 0x000fe400078e0008 */
[----:B------:R-:W-:Y:S01]  /*1050*/  IMAD.MOV.U32 R5, RZ, RZ, R9 ;  /* 0x000000ffff057224 */ /* 0x000fe200078e0009 */
[----:B------:R-:W-:Y:S02]  /*1060*/  ISETP.NE.AND P2, PT, R16, RZ, P2 ;  /* 0x000000ff1000720c */ /* 0x000fe40001745270 */
[----:B------:R-:W-:Y:S02]  /*1070*/  ISETP.NE.AND P3, PT, R2, RZ, P3 ;  /* 0x000000ff0200720c */ /* 0x000fe40001f65270 */
[----:B------:R-:W-:-:S02]  /*1080*/  ISETP.NE.AND P4, PT, R4, RZ, P4 ;  /* 0x000000ff0400720c */ /* 0x000fc40002785270 */
[----:B------:R-:W-:Y:S02]  /*1090*/  ISETP.NE.AND P5, PT, R5, RZ, P5 ;  /* 0x000000ff0500720c */ /* 0x000fe40002fa5270 */
        /* <DEDUP_REMOVED lines=19> */
.L_x_18842:
        /* <DEDUP_REMOVED lines=8> */
.L_x_18843:
        /* <DEDUP_REMOVED lines=8> */
.L_x_18844:
        /* <DEDUP_REMOVED lines=9> */
.L_x_18845:
[----:B------:R-:W-:Y:S05]  /*1360*/  BSYNC B1 ;  /* 0x0000000000017941 */ /* 0x000fea0003800000 */
.L_x_18841:
[----:B------:R-:W-:-:S13]  /*1370*/  ISETP.GE.AND P1, PT, R6, R3, PT ;  /* 0x000000030600720c */ /* 0x000fda0003f26270 */
[----:B-1----:R-:W1:Y:S01]  /*1380*/  @!P1 LDC.64 R8, c[0x0][0x218] ;  /* 0x00008600ff089b82 */ /* 0x002e620000000a00 */
[C---:B0-2---:R-:W-:Y:S02]  /*1390*/  @!P1 VIADD R5, R6.reuse, UR4 ;  /* 0x0000000406059c36 */ /* 0x045fe40008000000 */
[----:B------:R-:W-:-:S03]  /*13a0*/  @!P1 VIADD R6, R6, 0x80 ;  /* 0x0000008006069836 */ /* 0x000fc60000000000 */
[----:B-1----:R-:W-:-:S05]  /*13b0*/  @!P1 IADD3 R4, P2, R5, R8, RZ ;  /* 0x0000000805049210 */ /* 0x002fca0007f5e0ff */
[----:B------:R-:W-:-:S05]  /*13c0*/  @!P1 IMAD.X R5, RZ, RZ, R9, P2 ;  /* 0x000000ffff059224 */ /* 0x000fca00010e0609 */
[----:B------:R2:W-:Y:S03]  /*13d0*/  @!P1 STG.E.U8 desc[UR10][R4.64], R15 ;  /* 0x0000000f04009986 */ /* 0x0005e6000c10110a */
.L_x_18846:
[----:B------:R-:W-:Y:S05]  /*13e0*/  BSYNC B0 ;  /* 0x0000000000007941 */ /* 0x000fea0003800000 */
.L_x_18840:
[----:B------:R-:W-:Y:S05]  /*13f0*/  WARPSYNC.ALL ;  /* 0x0000000000007948 */ /* 0x000fea0003800000 */
[----:B------:R-:W-:-:S13]  /*1400*/  ISETP.GE.AND P1, PT, R6, R3, PT ;  /* 0x000000030600720c */ /* 0x000fda0003f26270 */
[----:B------:R-:W-:Y:S05]  /*1410*/  @P1 EXIT ;  /* 0x000000000000194d */ /* 0x000fea0003800000 */
[----:B------:R-:W-:Y:S01]  /*1420*/  VIADD R2, R6, UR4 ;  /* 0x0000000406027c36 */ /* 0x000fe20008000000 */
[----:B------:R-:W-:Y:S01]  /*1430*/  ULDC.64 UR6, c[0x0][0x218] ;  /* 0x0000860000067ab9 */ /* 0x000fe20000000a00 */
[----:B012---:R-:W-:-:S03]  /*1440*/  SEL R5, RZ, 0x1, !P0 ;  /* 0x00000001ff057807 */ /* 0x007fc60004000000 */
[----:B------:R-:W-:-:S05]  /*1450*/  IADD3 R2, P1, R2, UR6, RZ ;  /* 0x0000000602027c10 */ /* 0x000fca000ff3e0ff */
[----:B------:R-:W-:-:S05]  /*1460*/  IMAD.X R3, RZ, RZ, UR7, P1 ;  /* 0x00000007ff037e24 */ /* 0x000fca00088e06ff */
[----:B------:R-:W-:Y:S01]  /*1470*/  STG.E.U8 desc[UR10][R2.64], R5 ;  /* 0x0000000502007986 */ /* 0x000fe2000c10110a */
[----:B------:R-:W-:Y:S05]  /*1480*/  EXIT ;  /* 0x000000000000794d */ /* 0x000fea0003800000 */
.L_x_18847:
        /* <DEDUP_REMOVED lines=15> */
.L_x_26299:


//--------------------- .text._ZN2at6native29vectorized_elementwise_kernelILi4ENS0_13BinaryFunctorIbbbNS0_17BitwiseAndFunctorIbEEEESt5arrayIPcLm3EEEEviT0_T1_ --------------------------
	.section	.text._ZN2at6native29vectorized_elementwise_kernelILi4ENS0_13BinaryFunctorIbbbNS0_17BitwiseAndFunctorIbEEEESt5arrayIPcLm3EEEEviT0_T1_,"ax",@progbits
	.align	128
        .global         _ZN2at6native29vectorized_elementwise_kernelILi4ENS0_13BinaryFunctorIbbbNS0_17BitwiseAndFunctorIbEEEESt5arrayIPcLm3EEEEviT0_T1_
        .type           _ZN2at6native29vectorized_elementwise_kernelILi4ENS0_13BinaryFunctorIbbbNS0_17BitwiseAndFunctorIbEEEESt5arrayIPcLm3EEEEviT0_T1_,@function
        .size           _ZN2at6native29vectorized_elementwise_kernelILi4ENS0_13BinaryFunctorIbbbNS0_17BitwiseAndFunctorIbEEEESt5arrayIPcLm3EEEEviT0_T1_,(.L_x_26300 - _ZN2at6native29vectorized_elementwise_kernelILi4ENS0_13BinaryFunctorIbbbNS0_17BitwiseAndFunctorIbEEEESt5arrayIPcLm3EEEEviT0_T1_)
        .other          _ZN2at6native29vectorized_elementwise_kernelILi4ENS0_13BinaryFunctorIbbbNS0_17BitwiseAndFunctorIbEEEESt5arrayIPcLm3EEEEviT0_T1_,@"STO_CUDA_ENTRY STV_DEFAULT"
_ZN2at6native29vectorized_elementwise_kernelILi4ENS0_13BinaryFunctorIbbbNS0_17BitwiseAndFunctorIbEEEESt5arrayIPcLm3EEEEviT0_T1_:
.text._ZN2at6native29vectorized_elementwise_kernelILi4ENS0_13BinaryFunctorIbbbNS0_17BitwiseAndFunctorIbEEEESt5arrayIPcLm3EEEEviT0_T1_:
        /* <DEDUP_REMOVED lines=38> */
[----:B------:R-:W-:Y:S02]  /*0260*/  ISETP.NE.AND P4, PT, R6, RZ, P0 ;  /* 0x000000ff0600720c */ /* 0x000fe40000785270 */
[----:B------:R-:W-:Y:S02]  /*0270*/  ISETP.NE.AND P1, PT, R7, RZ, P1 ;  /* 0x000000ff0700720c */ /* 0x000fe40000f25270 */
[----:B------:R-:W-:-:S02]  /*0280*/  PRMT R8, R11, 0x7773, RZ ;  /* 0x000077730b087816 */ /* 0x000fc400000000ff */
[----:B------:R-:W-:Y:S02]  /*0290*/  ISETP.NE.AND P0, PT, R4, RZ, P2 ;  /* 0x000000ff0400720c */ /* 0x000fe40001705270 */
[----:B-1----:R-:W-:Y:S02]  /*02a0*/  SEL R3, RZ, 0x1, !P4 ;  /* 0x00000001ff037807 */ /* 0x002fe40006000000 */
[----:B------:R-:W-:Y:S02]  /*02b0*/  SEL R4, RZ, 0x1, !P1 ;  /* 0x00000001ff047807 */ /* 0x000fe40004800000 */
[----:B------:R-:W-:Y:S02]  /*02c0*/  ISETP.NE.AND P3, PT, R8, RZ, PT ;  /* 0x000000ff0800720c */ /* 0x000fe40003f65270 */
[----:B------:R-:W-:Y:S02]  /*02d0*/  PRMT R2, R9, 0x7773, RZ ;  /* 0x0000777309027816 */ /* 0x000fe400000000ff */
[----:B------:R-:W-:-:S02]  /*02e0*/  PRMT R7, R4, 0x7604, R3 ;  /* 0x0000760404077816 */ /* 0x000fc40000000003 */
[----:B------:R-:W-:Y:S02]  /*02f0*/  ISETP.NE.AND P1, PT, R2, RZ, P3 ;  /* 0x000000ff0200720c */ /* 0x000fe40001f25270 */
        /* <DEDUP_REMOVED lines=8> */
[----:B------:R-:W-:Y:S02]  /*0380*/  ISETP.NE.AND P4, PT, R3, RZ, P4 ;  /* 0x000000ff0300720c */ /* 0x000fe40002785270 */
[----:B------:R-:W-:Y:S02]  /*0390*/  ISETP.NE.AND P5, PT, R4, RZ, P5 ;  /* 0x000000ff0400720c */ /* 0x000fe40002fa5270 */
[----:B------:R-:W-:-:S02]  /*03a0*/  PRMT R2, R12, 0x7773, RZ ;  /* 0x000077730c027816 */ /* 0x000fc400000000ff */
[----:B------:R-:W-:Y:S02]  /*03b0*/  PRMT R5, R10, 0x7772, RZ ;  /* 0x000077720a057816 */ /* 0x000fe400000000ff */
[----:B------:R-:W-:Y:S02]  /*03c0*/  SEL R3, RZ, 0x1, !P4 ;  /* 0x00000001ff037807 */ /* 0x000fe40006000000 */
[----:B------:R-:W-:Y:S02]  /*03d0*/  SEL R4, RZ, 0x1, !P5 ;  /* 0x00000001ff047807 */ /* 0x000fe40006800000 */
[----:B------:R-:W-:Y:S02]  /*03e0*/  ISETP.NE.AND P2, PT, R2, RZ, PT ;  /* 0x000000ff0200720c */ /* 0x000fe40003f45270 */
[----:B------:R-:W-:Y:S02]  /*03f0*/  ISETP.NE.AND P3, PT, R5, RZ, P3 ;  /* 0x000000ff0500720c */ /* 0x000fe40001f65270 */
[----:B------:R-:W-:-:S02]  /*0400*/  PRMT R2, R10, 0x7773, RZ ;  /* 0x000077730a027816 */ /* 0x000fc400000000ff */
[----:B------:R-:W-:Y:S01]  /*0410*/  PRMT R6, R4, 0x7604, R3 ;  /* 0x0000760404067816 */ /* 0x000fe20000000003 */
[----:B------:R-:W-:Y:S01]  /*0420*/  IMAD.U32 R3, RZ, RZ, UR6 ;  /* 0x00000006ff037e24 */ /* 0x000fe2000f8e00ff */
[----:B------:R-:W-:Y:S02]  /*0430*/  SEL R4, RZ, 0x1, !P0 ;  /* 0x00000001ff047807 */ /* 0x000fe40004000000 */
[----:B------:R-:W-:Y:S02]  /*0440*/  SEL R5, RZ, 0x1, !P3 ;  /* 0x00000001ff057807 */ /* 0x000fe40005800000 */
[----:B------:R-:W-:Y:S01]  /*0450*/  ISETP.NE.AND P2, PT, R2, RZ, P2 ;  /* 0x000000ff0200720c */ /* 0x000fe20001745270 */
        /* <DEDUP_REMOVED lines=11> */
.L_x_18848:
        /* <DEDUP_REMOVED lines=200> */
.L_x_18851:
        /* <DEDUP_REMOVED lines=8> */
.L_x_18852:
        /* <DEDUP_REMOVED lines=8> */
.L_x_18853:
        /* <DEDUP_REMOVED lines=9> */
.L_x_18854:
[----:B------:R-:W-:Y:S05]  /*1320*/  BSYNC B1 ;  /* 0x0000000000017941 */ /* 0x000fea0003800000 */
.L_x_18850:
[----:B------:R-:W-:-:S13]  /*1330*/  ISETP.GE.AND P1, PT, R6, R3, PT ;  /* 0x000000030600720c */ /* 0x000fda0003f26270 */
[----:B-1----:R-:W1:Y:S01]  /*1340*/  @!P1 LDC.64 R8, c[0x0][0x218] ;  /* 0x00008600ff089b82 */ /* 0x002e620000000a00 */
[C---:B0-2---:R-:W-:Y:S02]  /*1350*/  @!P1 VIADD R5, R6.reuse, UR4 ;  /* 0x0000000406059c36 */ /* 0x045fe40008000000 */
[----:B------:R-:W-:-:S03]  /*1360*/  @!P1 VIADD R6, R6, 0x80 ;  /* 0x0000008006069836 */ /* 0x000fc60000000000 */
[----:B-1----:R-:W-:-:S05]  /*1370*/  @!P1 IADD3 R4, P2, R5, R8, RZ ;  /* 0x0000000805049210 */ /* 0x002fca0007f5e0ff */
[----:B------:R-:W-:-:S05]  /*1380*/  @!P1 IMAD.X R5, RZ, RZ, R9, P2 ;  /* 0x000000ffff059224 */ /* 0x000fca00010e0609 */
[----:B------:R2:W-:Y:S03]  /*1390*/  @!P1 STG.E.U8 desc[UR10][R4.64], R15 ;  /* 0x0000000f04009986 */ /* 0x0005e6000c10110a */
.L_x_18855:
[----:B------:R-:W-:Y:S05]  /*13a0*/  BSYNC B0 ;  /* 0x0000000000007941 */ /* 0x000fea0003800000 */
.L_x_18849:
        /* <DEDUP_REMOVED lines=10> */
.L_x_18856:
        /* <DEDUP_REMOVED lines=11> */
.L_x_26300:


//--------------------- .text._ZN2at6native29vectorized_elementwise_kernelILi8ENS0_13BinaryFunctorIbbbNS0_17BitwiseAndFunctorIbEEEESt5arrayIPcLm3EEEEviT0_T1_ --------------------------
	.section	.text._ZN2at6native29vectorized_elementwise_kernelILi8ENS0_13BinaryFunctorIbbbNS0_17BitwiseAndFunctorIbEEEESt5arrayIPcLm3EEEEviT0_T1_,"ax",@progbits
	.align	128
        .global         _ZN2at6native29vectorized_elementwise_kernelILi8ENS0_13BinaryFunctorIbbbNS0_17BitwiseAndFunctorIbEEEESt5arrayIPcLm3EEEEviT0_T1_
        .type           _ZN2at6native29vectorized_elementwise_kernelILi8ENS0_13BinaryFunctorIbbbNS0_17BitwiseAndFunctorIbEEEESt5arrayIPcLm3EEEEviT0_T1_,@function
        .size           _ZN2at6native29vectorized_elementwise_kernelILi8ENS0_13BinaryFunctorIbbbNS0_17BitwiseAndFunctorIbEEEESt5arrayIPcLm3EEEEviT0_T1_,(.L_x_26301 - _ZN2at6native29vectorized_elementwise_kernelILi8ENS0_13BinaryFunctorIbbbNS0_17BitwiseAndFunctorIbEEEESt5arrayIPcLm3EEEEviT0_T1_)
        .other          _ZN2at6native29vectorized_elementwise_kernelILi8ENS0_13BinaryFunctorIbbbNS0_17BitwiseAndFunctorIbEEEESt5arrayIPcLm3EEEEviT0_T1_,@"STO_CUDA_ENTRY STV_DEFAULT"
_ZN2at6native29vectorized_elementwise_kernelILi8ENS0_13BinaryFunctorIbbbNS0_17BitwiseAndFunctorIbEEEESt5arrayIPcLm3EEEEviT0_T1_:
.text._ZN2at6native29vectorized_elementwise_kernelILi8ENS0_13BinaryFunctorIbbbNS0_17BitwiseAndFunctorIbEEEESt5arrayIPcLm3EEEEviT0_T1_:
        /* <DEDUP_REMOVED lines=99> */
.L_x_18857:
        /* <DEDUP_REMOVED lines=200> */
.L_x_18860:
        /* <DEDUP_REMOVED lines=8> */
.L_x_18861:
        /* <DEDUP_REMOVED lines=8> */
.L_x_18862:
        /* <DEDUP_REMOVED lines=9> */
.L_x_18863:
[----:B------:R-:W-:Y:S05]  /*1440*/  BSYNC B1 ;  /* 0x0000000000017941 */ /* 0x000fea0003800000 */
.L_x_18859:
[----:B------:R-:W-:-:S13]  /*1450*/  ISETP.GE.AND P1, PT, R6, R3, PT ;  /* 0x000000030600720c */ /* 0x000fda0003f26270 */
[----:B-1----:R-:W1:Y:S01]  /*1460*/  @!P1 LDC.64 R8, c[0x0][0x218] ;  /* 0x00008600ff089b82 */ /* 0x002e620000000a00 */
[C---:B0-2---:R-:W-:Y:S02]  /*1470*/  @!P1 VIADD R5, R6.reuse, UR4 ;  /* 0x0000000406059c36 */ /* 0x045fe40008000000 */
[----:B------:R-:W-:-:S03]  /*1480*/  @!P1 VIADD R6, R6, 0x80 ;  /* 0x0000008006069836 */ /* 0x000fc60000000000 */
[----:B-1----:R-:W-:-:S05]  /*1490*/  @!P1 IADD3 R4, P2, R5, R8, RZ ;  /* 0x0000000805049210 */ /* 0x002fca0007f5e0ff */
[----:B------:R-:W-:-:S05]  /*14a0*/  @!P1 IMAD.X R5, RZ, RZ, R9, P2 ;  /* 0x000000ffff059224 */ /* 0x000fca00010e0609 */
[----:B------:R2:W-:Y:S03]  /*14b0*/  @!P1 STG.E.U8 desc[UR10][R4.64], R15 ;  /* 0x0000000f04009986 */ /* 0x0005e6000c10110a */
.L_x_18864:
[----:B------:R-:W-:Y:S05]  /*14c0*/  BSYNC B0 ;  /* 0x0000000000007941 */ /* 0x000fea0003800000 */
.L_x_18858:
        /* <DEDUP_REMOVED lines=10> */
.L_x_18865:
        /* <DEDUP_REMOVED lines=9> */
.L_x_26301:


//--------------------- .text._ZN2at6native18elementwise_kernelILi128ELi4EZNS0_15gpu_kernel_implINS0_13AUnaryFunctorIsssNS0_17BitwiseAndFunctorIsEEEEEEvRNS_18TensorIteratorBaseERKT_EUliE_EEviT1_ --------------------------
	.section	.text._ZN2at6native18elementwise_kernelILi128ELi4EZNS0_15gpu_kernel_implINS0_13AUnaryFunctorIsssNS0_17BitwiseAndFunctorIsEEEEEEvRNS_18TensorIteratorBaseERKT_EUliE_EEviT1_,"ax",@progbits
	.align	128
        .global         _ZN2at6native18elementwise_kernelILi128ELi4EZNS0_15gpu_kernel_implINS0_13AUnaryFunctorIsssNS0_17BitwiseAndFunctorIsEEEEEEvRNS_18TensorIteratorBaseERKT_EUliE_EEviT1_
        .type           _ZN2at6native18elementwise_kernelILi128ELi4EZNS0_15gpu_kernel_implINS0_13AUnaryFunctorIsssNS0_17BitwiseAndFunctorIsEEEEEEvRNS_18TensorIteratorBaseERKT_EUliE_EEviT1_,@function
        .size           _ZN2at6native18elementwise_kernelILi128ELi4EZNS0_15gpu_kernel_implINS0_13AUnaryFunctorIsssNS0_17BitwiseAndFunctorIsEEEEEEvRNS_18TensorIteratorBaseERKT_EUliE_EEviT1_,(.L_x_26302 - _ZN2at6native18elementwise_kernelILi128ELi4EZNS0_15gpu_kernel_implINS0_13AUnaryFunctorIsssNS0_17BitwiseAndFunctorIsEEEEEEvRNS_18TensorIteratorBaseERKT_EUliE_EEviT1_)
        .other          _ZN2at6native18elementwise_kernelILi128ELi4EZNS0_15gpu_kernel_implINS0_13AUnaryFunctorIsssNS0_17BitwiseAndFunctorIsEEEEEEvRNS_18TensorIteratorBaseERKT_EUliE_EEviT1_,@"STO_CUDA_ENTRY STV_DEFAULT"
_ZN2at6native18elementwise_kernelILi128ELi4EZNS0_15gpu_kernel_implINS0_13AUnaryFunctorIsssNS0_17BitwiseAndFunctorIsEEEEEEvRNS_18TensorIteratorBaseERKT_EUliE_EEviT1_:
.text._ZN2at6native18elementwise_kernelILi128ELi4EZNS0_15gpu_kernel_implINS0_13AUnaryFunctorIsssNS0_17BitwiseAndFunctorIsEEEEEEvRNS_18TensorIteratorBaseERKT_EUliE_EEviT1_:
        /* <DEDUP_REMOVED lines=314> */
.L_x_18868:
        /* <DEDUP_REMOVED lines=20> */
.L_x_18872:
[----:B------:R0:W5:Y:S01]  /*14e0*/  LDG.E.U8 R0, desc[UR36][R2.64] ;  /* 0x0000002402007981 */ /* 0x000162000c1e1100 */
[----:B------:R-:W-:Y:S05]  /*14f0*/  BRA `(.L_x_18874) ;  /* 0x0000000c00547947 */ /* 0x000fea0003800000 */
.L_x_18871:
        /* <DEDUP_REMOVED lines=8> */
.L_x_18876:
[----:B------:R0:W5:Y:S01]  /*1580*/  LDG.E.U16 R0, desc[UR36][R2.64] ;  /* 0x0000002402007981 */ /* 0x000162000c1e1500 */
[----:B------:R-:W-:Y:S05]  /*1590*/  BRA `(.L_x_18874) ;  /* 0x0000000c002c7947 */ /* 0x000fea0003800000 */
.L_x_18875:
[----:B------:R0:W5:Y:S01]  /*15a0*/  LDG.E.U16 R0, desc[UR36][R2.64] ;  /* 0x0000002402007981 */ /* 0x000162000c1e1500 */
[----:B------:R-:W-:Y:S05]  /*15b0*/  BRA `(.L_x_18874) ;  /* 0x0000000c00247947 */ /* 0x000fea0003800000 */
.L_x_18870:
        /* <DEDUP_REMOVED lines=9> */
.L_x_18878:
[----:B------:R-:W2:Y:S02]  /*1650*/  LDG.E.U16 R4, desc[UR36][R2.64] ;  /* 0x0000002402047981 */ /* 0x000ea4000c1e1500 */
[----:B--2---:R-:W-:-:S06]  /*1660*/  HADD2.F32 R4, -RZ, R4.H0_H0 ;  /* 0x20000004ff047230 */ /* 0x004fcc0000004100 */
[----:B------:R-:W0:Y:S02]  /*1670*/  F2I.FTZ.TRUNC.NTZ R4, R4 ;  /* 0x0000000400047305 */ /* 0x000e24000021f100 */
[----:B0-----:R-:W-:Y:S01]  /*1680*/  PRMT R0, R4, 0x7610, R0 ;  /* 0x0000761004007816 */ /* 0x001fe20000000000 */
[----:B------:R-:W-:Y:S06]  /*1690*/  BRA `(.L_x_18874) ;  /* 0x0000000800ec7947 */ /* 0x000fec0003800000 */
.L_x_18877:
        /* <DEDUP_REMOVED lines=9> */
.L_x_18880:
[----:B------:R-:W2:Y:S02]  /*1730*/  LDG.E.U16 R2, desc[UR36][R2.64] ;  /* 0x0000002402027981 */ /* 0x000ea4000c1e1500 */
[----:B--2---:R-:W-:-:S06]  /*1740*/  HADD2.F32 R4, -RZ, R2.H0_H0 ;  /* 0x20000002ff047230 */ /* 0x004fcc0000004100 */
[----:B------:R-:W0:Y:S02]  /*1750*/  F2I.FTZ.TRUNC.NTZ R4, R4 ;  /* 0x0000000400047305 */ /* 0x000e24000021f100 */
[----:B0-----:R-:W-:Y:S01]  /*1760*/  PRMT R0, R4, 0x7610, R0 ;  /* 0x0000761004007816 */ /* 0x001fe20000000000 */
[----:B------:R-:W-:Y:S06]  /*1770*/  BRA `(.L_x_18874) ;  /* 0x0000000800b47947 */ /* 0x000fec0003800000 */
.L_x_18879:
[----:B------:R-:W2:Y:S02]  /*1780*/  LDG.E.64 R2, desc[UR36][R2.64] ;  /* 0x0000002402027981 */ /* 0x000ea4000c1e1b00 */
[----:B--2---:R0:W1:Y:S01]  /*1790*/  F2I.F64.TRUNC R0, R2 ;  /* 0x0000000200007311 */ /* 0x004062000030d100 */
[----:B------:R-:W-:Y:S05]  /*17a0*/  BRA `(.L_x_18874) ;  /* 0x0000000800a87947 */ /* 0x000fea0003800000 */
.L_x_18869:
        /* <DEDUP_REMOVED lines=12> */
.L_x_18883:
[----:B------:R-:W2:Y:S02]  /*1870*/  LDG.E.64 R2, desc[UR36][R2.64] ;  /* 0x0000002402027981 */ /* 0x000ea4000c1e1b00 */
[----:B--2---:R3:W4:Y:S01]  /*1880*/  F2I.F64.TRUNC R0, R2 ;  /* 0x0000000200007311 */ /* 0x004722000030d100 */
[----:B------:R-:W-:Y:S05]  /*1890*/  BRA `(.L_x_18874) ;  /* 0x00000008006c7947 */ /* 0x000fea0003800000 */
.L_x_18882:
        /* <DEDUP_REMOVED lines=28> */
.L_x_18885:
        /* <DEDUP_REMOVED lines=15> */
.L_x_18884:
[----:B------:R-:W2:Y:S02]  /*1b50*/  LDG.E.U16 R4, desc[UR36][R2.64] ;  /* 0x0000002402047981 */ /* 0x000ea4000c1e1500 */
[----:B--2---:R-:W-:-:S06]  /*1b60*/  IMAD.U32 R4, R4, 0x10000, RZ ;  /* 0x0001000004047824 */ /* 0x004fcc00078e00ff */
[----:B------:R-:W0:Y:S02]  /*1b70*/  F2I.FTZ.TRUNC.NTZ R4, R4 ;  /* 0x0000000400047305 */ /* 0x000e24000021f100 */
[----:B0-----:R-:W-:Y:S01]  /*1b80*/  PRMT R0, R4, 0x7610, R0 ;  /* 0x0000761004007816 */ /* 0x001fe20000000000 */
[----:B------:R-:W-:Y:S06]  /*1b90*/  BRA `(.L_x_18874) ;  /* 0x0000000400ac7947 */ /* 0x000fec0003800000 */
.L_x_18881:
        /* <DEDUP_REMOVED lines=10> */
.L_x_18888:
        /* <DEDUP_REMOVED lines=21> */
.L_x_18892:
[----:B------:R-:W-:Y:S05]  /*1d90*/  BSYNC B1 ;  /* 0x0000000000017941 */ /* 0x000fea0003800000 */
.L_x_18891:
[----:B------:R-:W-:Y:S01]  /*1da0*/  IMAD.SHL.U32 R2, R2, 0x100000, RZ ;  /* 0x0010000002027824 */ /* 0x000fe200078e00ff */
[----:B------:R-:W-:-:S04]  /*1db0*/  LEA R3, R0, 0x3b800000, 0x17 ;  /* 0x3b80000000037811 */ /* 0x000fc800078eb8ff */
[----:B------:R-:W-:-:S07]  /*1dc0*/  LOP3.LUT R4, R3, R2, R4, 0xfe, !PT ;  /* 0x0000000203047212 */ /* 0x000fce00078efe04 */
.L_x_18890:
[----:B------:R-:W-:Y:S05]  /*1dd0*/  BSYNC B0 ;  /* 0x0000000000007941 */ /* 0x000fea0003800000 */
.L_x_18889:
[----:B------:R-:W0:Y:S02]  /*1de0*/  F2I.FTZ.TRUNC.NTZ R4, R4 ;  /* 0x0000000400047305 */ /* 0x000e24000021f100 */
[----:B0-----:R-:W-:Y:S01]  /*1df0*/  PRMT R0, R4, 0x7610, R0 ;  /* 0x0000761004007816 */ /* 0x001fe20000000000 */
[----:B------:R-:W-:Y:S06]  /*1e00*/  BRA `(.L_x_18874) ;  /* 0x0000000400107947 */ /* 0x000fec0003800000 */
.L_x_18887:
        /* <DEDUP_REMOVED lines=21> */
.L_x_18896:
[----:B------:R-:W-:Y:S05]  /*1f60*/  BSYNC B1 ;  /* 0x0000000000017941 */ /* 0x000fea0003800000 */
.L_x_18895:
[----:B------:R-:W-:Y:S01]  /*1f70*/  IMAD.SHL.U32 R2, R2, 0x200000, RZ ;  /* 0x0020000002027824 */ /* 0x000fe200078e00ff */
[----:B------:R-:W-:-:S04]  /*1f80*/  LEA R3, R0, 0x37800000, 0x17 ;  /* 0x3780000000037811 */ /* 0x000fc800078eb8ff */
[----:B------:R-:W-:-:S07]  /*1f90*/  LOP3.LUT R4, R3, R2, R4, 0xfe, !PT ;  /* 0x0000000203047212 */ /* 0x000fce00078efe04 */
.L_x_18894:
[----:B------:R-:W-:Y:S05]  /*1fa0*/  BSYNC B0 ;  /* 0x0000000000007941 */ /* 0x000fea0003800000 */
.L_x_18893:
[----:B------:R-:W0:Y:S02]  /*1fb0*/  F2I.FTZ.TRUNC.NTZ R4, R4 ;  /* 0x0000000400047305 */ /* 0x000e24000021f100 */
[----:B0-----:R-:W-:Y:S01]  /*1fc0*/  PRMT R0, R4, 0x7610, R0 ;  /* 0x0000761004007816 */ /* 0x001fe20000000000 */
[----:B------:R-:W-:Y:S06]  /*1fd0*/  BRA `(.L_x_18874) ;  /* 0x00000000009c7947 */ /* 0x000fec0003800000 */
.L_x_18886:
        /* <DEDUP_REMOVED lines=14> */
.L_x_18900:
[----:B------:R-:W-:Y:S05]  /*20c0*/  BSYNC B0 ;  /* 0x0000000000007941 */ /* 0x000fea0003800000 */
.L_x_18899:
[----:B------:R-:W0:Y:S02]  /*20d0*/  F2I.FTZ.TRUNC.NTZ R4, R4 ;  /* 0x0000000400047305 */ /* 0x000e24000021f100 */
[----:B0-----:R-:W-:Y:S01]  /*20e0*/  PRMT R0, R4, 0x7610, R0 ;  /* 0x0000761004007816 */ /* 0x001fe20000000000 */
[----:B------:R-:W-:Y:S06]  /*20f0*/  BRA `(.L_x_18874) ;  /* 0x0000000000547947 */ /* 0x000fec0003800000 */
.L_x_18873:
        /* <DEDUP_REMOVED lines=16> */
.L_x_18901:
[----:B------:R-:W-:Y:S01]  /*2200*/  PRMT R0, RZ, 0x7610, R0 ;  /* 0x00007610ff007816 */ /* 0x000fe20000000000 */
[----:B------:R-:W-:Y:S06]  /*2210*/  BRA `(.L_x_18874) ;  /* 0x00000000000c7947 */ /* 0x000fec0003800000 */
.L_x_18898:
[----:B------:R2:W5:Y:S01]  /*2220*/  LDG.E.U16 R0, desc[UR36][R2.64] ;  /* 0x0000002402007981 */ /* 0x000562000c1e1500 */
[----:B------:R-:W-:Y:S05]  /*2230*/  BRA `(.L_x_18874) ;  /* 0x0000000000047947 */ /* 0x000fea0003800000 */
.L_x_18897:
[----:B------:R1:W5:Y:S02]  /*2240*/  LDG.E.U16 R0, desc[UR36][R2.64] ;  /* 0x0000002402007981 */ /* 0x000364000c1e1500 */
.L_x_18874:
        /* <DEDUP_REMOVED lines=16> */
.L_x_18905:
[----:B------:R3:W-:Y:S01]  /*2350*/  STG.E.U8 desc[UR36][R16.64], R5 ;  /* 0x0000000510007986 */ /* 0x0007e2000c101124 */
[----:B------:R-:W-:Y:S05]  /*2360*/  BRA `(.L_x_18907) ;  /* 0x0000000c00647947 */ /* 0x000fea0003800000 */
.L_x_18904:
        /* <DEDUP_REMOVED lines=10> */
.L_x_18909:
[----:B------:R-:W-:-:S05]  /*2410*/  PRMT R3, R5, 0x9910, RZ ;  /* 0x0000991005037816 */ /* 0x000fca00000000ff */
[----:B------:R1:W-:Y:S01]  /*2420*/  STG.E desc[UR36][R16.64], R3 ;  /* 0x0000000310007986 */ /* 0x0003e2000c101924 */
[----:B------:R-:W-:Y:S05]  /*2430*/  BRA `(.L_x_18907) ;  /* 0x0000000c00307947 */ /* 0x000fea0003800000 */
.L_x_18908:
[----:B------:R2:W-:Y:S01]  /*2440*/  STG.E.U16 desc[UR36][R16.64], R5 ;  /* 0x0000000510007986 */ /* 0x0005e2000c101524 */
[----:B------:R-:W-:Y:S05]  /*2450*/  BRA `(.L_x_18907) ;  /* 0x0000000c00287947 */ /* 0x000fea0003800000 */
.L_x_18903:
        /* <DEDUP_REMOVED lines=9> */
.L_x_18911:
[----:B------:R-:W0:Y:S02]  /*24f0*/  I2F.S16 R0, R5 ;  /* 0x0000000500007306 */ /* 0x000e240000101400 */
[----:B0-----:R-:W-:-:S05]  /*2500*/  F2FP.F16.F32.PACK_AB R0, RZ, R0 ;  /* 0x00000000ff00723e */ /* 0x001fca00000000ff */
[----:B------:R0:W-:Y:S01]  /*2510*/  STG.E.U16 desc[UR36][R16.64], R0 ;  /* 0x0000000010007986 */ /* 0x0001e2000c101524 */
[----:B------:R-:W-:Y:S05]  /*2520*/  BRA `(.L_x_18907) ;  /* 0x0000000800f47947 */ /* 0x000fea0003800000 */
.L_x_18910:
        /* <DEDUP_REMOVED lines=10> */
.L_x_18913:
[----:B------:R-:W0:Y:S02]  /*25d0*/  I2F.S16 R5, R5 ;  /* 0x0000000500057306 */ /* 0x000e240000101400 */
[----:B0-----:R-:W-:-:S04]  /*25e0*/  F2FP.F16.F32.PACK_AB R3, RZ, R5 ;  /* 0x00000005ff03723e */ /* 0x001fc800000000ff */
[----:B------:R-:W-:-:S05]  /*25f0*/  PRMT R3, R3, 0x5410, RZ ;  /* 0x0000541003037816 */ /* 0x000fca00000000ff */
[----:B------:R0:W-:Y:S01]  /*2600*/  STG.E desc[UR36][R16.64], R3 ;  /* 0x0000000310007986 */ /* 0x0001e2000c101924 */
[----:B------:R-:W-:Y:S05]  /*2610*/  BRA `(.L_x_18907) ;  /* 0x0000000800b87947 */ /* 0x000fea0003800000 */
.L_x_18912:
[----:B------:R-:W0:Y:S02]  /*2620*/  I2F.F64.S16 R2, R5 ;  /* 0x0000000500027312 */ /* 0x000e240000101c00 */
[----:B0-----:R0:W-:Y:S01]  /*2630*/  STG.E.64 desc[UR36][R16.64], R2 ;  /* 0x0000000210007986 */ /* 0x0011e2000c101b24 */
[----:B------:R-:W-:Y:S05]  /*2640*/  BRA `(.L_x_18907) ;  /* 0x0000000800ac7947 */ /* 0x000fea0003800000 */
.L_x_18902:
        /* <DEDUP_REMOVED lines=13> */
.L_x_18916:
[----:B------:R-:W0:Y:S01]  /*2720*/  I2F.F64.S16 R4, R5 ;  /* 0x0000000500047312 */ /* 0x000e220000101c00 */
[----:B------:R-:W-:-:S05]  /*2730*/  CS2R R6, SRZ ;  /* 0x0000000000067805 */ /* 0x000fca000001ff00 */
[----:B0-----:R0:W-:Y:S01]  /*2740*/  STG.E.128 desc[UR36][R16.64], R4 ;  /* 0x0000000410007986 */ /* 0x0011e2000c101d24 */
[----:B------:R-:W-:Y:S05]  /*2750*/  BRA `(.L_x_18907) ;  /* 0x0000000800687947 */ /* 0x000fea0003800000 */
.L_x_18915:
        /* <DEDUP_REMOVED lines=21> */
.L_x_18920:
[----:B------:R-:W-:Y:S05]  /*28b0*/  BSYNC B0 ;  /* 0x0000000000007941 */ /* 0x000fea0003800000 */
.L_x_18919:
[----:B------:R-:W-:-:S05]  /*28c0*/  LOP3.LUT R3, R0, R3, RZ, 0xfc, !PT ;  /* 0x0000000300037212 */ /* 0x000fca00078efcff */
[----:B------:R0:W-:Y:S01]  /*28d0*/  STG.E.U8 desc[UR36][R16.64], R3 ;  /* 0x0000000310007986 */ /* 0x0001e2000c101124 */
[----:B------:R-:W-:Y:S05]  /*28e0*/  BRA `(.L_x_18907) ;  /* 0x0000000800047947 */ /* 0x000fea0003800000 */
.L_x_18918:
        /* <DEDUP_REMOVED lines=13> */
.L_x_18922:
[----:B------:R-:W-:Y:S01]  /*29c0*/  IMAD.MOV.U32 R0, RZ, RZ, 0x7f ;  /* 0x0000007fff007424 */ /* 0x000fe200078e00ff */
[----:B------:R-:W-:-:S04]  /*29d0*/  ISETP.GT.U32.AND P0, PT, R2, 0x7f800000, PT ;  /* 0x7f8000000200780c */ /* 0x000fc80003f04070 */
[----:B------:R-:W-:-:S09]  /*29e0*/  SEL R0, R0, 0x7c, P0 ;  /* 0x0000007c00007807 */ /* 0x000fd20000000000 */
.L_x_18923:
[----:B------:R-:W-:Y:S05]  /*29f0*/  BSYNC B0 ;  /* 0x0000000000007941 */ /* 0x000fea0003800000 */
.L_x_18921:
[----:B------:R-:W-:-:S04]  /*2a00*/  LOP3.LUT R2, R5, 0x80000000, RZ, 0xc0, !PT ;  /* 0x8000000005027812 */ /* 0x000fc800078ec0ff */
[----:B------:R-:W-:-:S04]  /*2a10*/  SHF.R.U32.HI R3, RZ, 0x18, R2 ;  /* 0x00000018ff037819 */ /* 0x000fc80000011602 */
[----:B------:R-:W-:-:S05]  /*2a20*/  LOP3.LUT R3, R0, R3, RZ, 0xfc, !PT ;  /* 0x0000000300037212 */ /* 0x000fca00078efcff */
[----:B------:R0:W-:Y:S01]  /*2a30*/  STG.E.U8 desc[UR36][R16.64], R3 ;  /* 0x0000000310007986 */ /* 0x0001e2000c101124 */
[----:B------:R-:W-:Y:S05]  /*2a40*/  BRA `(.L_x_18907) ;  /* 0x0000000400ac7947 */ /* 0x000fea0003800000 */
.L_x_18917:
[----:B------:R-:W0:Y:S02]  /*2a50*/  I2F.S16 R0, R5 ;  /* 0x0000000500007306 */ /* 0x000e240000101400 */
[----:B0-----:R-:W-:-:S05]  /*2a60*/  F2FP.BF16.F32.PACK_AB R0, RZ, R0 ;  /* 0x00000000ff00723e */ /* 0x001fca00000010ff */
[----:B------:R0:W-:Y:S01]  /*2a70*/  STG.E.U16 desc[UR36][R16.64], R0 ;  /* 0x0000000010007986 */ /* 0x0001e2000c101524 */
[----:B------:R-:W-:Y:S05]  /*2a80*/  BRA `(.L_x_18907) ;  /* 0x00000004009c7947 */ /* 0x000fea0003800000 */
.L_x_18914:
        /* <DEDUP_REMOVED lines=10> */
.L_x_18926:
        /* <DEDUP_REMOVED lines=17> */
.L_x_18929:
[----:B------:R-:W-:-:S04]  /*2c40*/  LOP3.LUT R2, R5, 0x80000000, RZ, 0xc0, !PT ;  /* 0x8000000005027812 */ /* 0x000fc800078ec0ff */
[----:B------:R-:W-:-:S04]  /*2c50*/  SHF.R.U32.HI R3, RZ, 0x18, R2 ;  /* 0x00000018ff037819 */ /* 0x000fc80000011602 */
[----:B------:R-:W-:-:S04]  /*2c60*/  LOP3.LUT R0, R0, R3, RZ, 0xfc, !PT ;  /* 0x0000000300007212 */ /* 0x000fc800078efcff */
[----:B------:R-:W-:-:S07]  /*2c70*/  PRMT R8, R0, 0x7610, R8 ;  /* 0x0000761000087816 */ /* 0x000fce0000000008 */
.L_x_18928:
[----:B------:R-:W-:Y:S05]  /*2c80*/  BSYNC B0 ;  /* 0x0000000000007941 */ /* 0x000fea0003800000 */
.L_x_18927:
[----:B------:R0:W-:Y:S01]  /*2c90*/  STG.E.U8 desc[UR36][R16.64], R8 ;  /* 0x0000000810007986 */ /* 0x0001e2000c101124 */
[----:B------:R-:W-:Y:S05]  /*2ca0*/  BRA `(.L_x_18907) ;  /* 0x0000000400147947 */ /* 0x000fea0003800000 */
.L_x_18925:
        /* <DEDUP_REMOVED lines=17> */
.L_x_18932:
[----:B------:R-:W-:-:S04]  /*2dc0*/  LOP3.LUT R2, R5, 0x80000000, RZ, 0xc0, !PT ;  /* 0x8000000005027812 */ /* 0x000fc800078ec0ff */
[----:B------:R-:W-:-:S04]  /*2dd0*/  SHF.R.U32.HI R3, RZ, 0x18, R2 ;  /* 0x00000018ff037819 */ /* 0x000fc80000011602 */
[----:B------:R-:W-:-:S04]  /*2de0*/  LOP3.LUT R0, R0, R3, RZ, 0xfc, !PT ;  /* 0x0000000300007212 */ /* 0x000fc800078efcff */
[----:B------:R-:W-:-:S07]  /*2df0*/  PRMT R8, R0, 0x7610, R8 ;  /* 0x0000761000087816 */ /* 0x000fce0000000008 */
.L_x_18931:
[----:B------:R-:W-:Y:S05]  /*2e00*/  BSYNC B0 ;  /* 0x0000000000007941 */ /* 0x000fea0003800000 */
.L_x_18930:
[----:B------:R0:W-:Y:S01]  /*2e10*/  STG.E.U8 desc[UR36][R16.64], R8 ;  /* 0x0000000810007986 */ /* 0x0001e2000c101124 */
[----:B------:R-:W-:Y:S05]  /*2e20*/  BRA `(.L_x_18907) ;  /* 0x0000000000b47947 */ /* 0x000fea0003800000 */
.L_x_18924:
        /* <DEDUP_REMOVED lines=22> */
.L_x_18906:
        /* <DEDUP_REMOVED lines=16> */
.L_x_18935:
[----:B------:R-:W-:Y:S05]  /*3090*/  BRA `(.L_x_18907) ;  /* 0x0000000000187947 */ /* 0x000fea0003800000 */
.L_x_18934:
[----:B------:R-:W-:-:S04]  /*30a0*/  PRMT R2, R5, 0x9910, RZ ;  /* 0x0000991005027816 */ /* 0x000fc800000000ff */
[----:B------:R-:W-:-:S05]  /*30b0*/  SHF.R.S32.HI R3, RZ, 0x1f, R2 ;  /* 0x0000001fff037819 */ /* 0x000fca0000011402 */
[----:B------:R0:W-:Y:S01]  /*30c0*/  STG.E.64 desc[UR36][R16.64], R2 ;  /* 0x0000000210007986 */ /* 0x0001e2000c101b24 */
[----:B------:R-:W-:Y:S05]  /*30d0*/  BRA `(.L_x_18907) ;  /* 0x0000000000087947 */ /* 0x000fea0003800000 */
.L_x_18933:
[----:B------:R-:W-:-:S05]  /*30e0*/  PRMT R3, R5, 0x9910, RZ ;  /* 0x0000991005037816 */ /* 0x000fca00000000ff */
[----:B------:R0:W-:Y:S02]  /*30f0*/  STG.E desc[UR36][R16.64], R3 ;  /* 0x0000000310007986 */ /* 0x0001e4000c101924 */
.L_x_18907:
[----:B------:R-:W-:-:S04]  /*3100*/  IMAD R18, R23, 0x200, R18 ;  /* 0x0000020017127824 */ /* 0x000fc800078e0212 */
[----:B------:R-:W-:-:S07]  /*3110*/  VIADD R19, R18, 0x80 ;  /* 0x0000008012137836 */ /* 0x000fce0000000000 */
.L_x_18867:
[----:B------:R-:W-:Y:S05]  /*3120*/  BSYNC B6 ;  /* 0x0000000000067941 */ /* 0x000fea0003800000 */
.L_x_18866:
        /* <DEDUP_REMOVED lines=307> */
.L_x_18938:
        /* <DEDUP_REMOVED lines=20> */
.L_x_18942:
[----:B------:R0:W5:Y:S01]  /*45a0*/  LDG.E.U8 R0, desc[UR36][R2.64] ;  /* 0x0000002402007981 */ /* 0x000162000c1e1100 */
[----:B------:R-:W-:Y:S05]  /*45b0*/  BRA `(.L_x_18944) ;  /* 0x0000000c00547947 */ /* 0x000fea0003800000 */
.L_x_18941:
        /* <DEDUP_REMOVED lines=8> */
.L_x_18946:
[----:B------:R0:W5:Y:S01]  /*4640*/  LDG.E.U16 R0, desc[UR36][R2.64] ;  /* 0x0000002402007981 */ /* 0x000162000c1e1500 */
[----:B------:R-:W-:Y:S05]  /*4650*/  BRA `(.L_x_18944) ;  /* 0x0000000c002c7947 */ /* 0x000fea0003800000 */
.L_x_18945:
[----:B------:R0:W5:Y:S01]  /*4660*/  LDG.E.U16 R0, desc[UR36][R2.64] ;  /* 0x0000002402007981 */ /* 0x000162000c1e1500 */
[----:B------:R-:W-:Y:S05]  /*4670*/  BRA `(.L_x_18944) ;  /* 0x0000000c00247947 */ /* 0x000fea0003800000 */
.L_x_18940:
        /* <DEDUP_REMOVED lines=9> */
.L_x_18948:
[----:B------:R-:W2:Y:S02]  /*4710*/  LDG.E.U16 R4, desc[UR36][R2.64] ;  /* 0x0000002402047981 */ /* 0x000ea4000c1e1500 */
[----:B--2---:R-:W-:-:S06]  /*4720*/  HADD2.F32 R4, -RZ, R4.H0_H0 ;  /* 0x20000004ff047230 */ /* 0x004fcc0000004100 */
[----:B------:R-:W0:Y:S02]  /*4730*/  F2I.FTZ.TRUNC.NTZ R4, R4 ;  /* 0x0000000400047305 */ /* 0x000e24000021f100 */
[----:B0-----:R-:W-:Y:S01]  /*4740*/  PRMT R0, R4, 0x7610, R0 ;  /* 0x0000761004007816 */ /* 0x001fe20000000000 */
[----:B------:R-:W-:Y:S06]  /*4750*/  BRA `(.L_x_18944) ;  /* 0x0000000800ec7947 */ /* 0x000fec0003800000 */
.L_x_18947:
        /* <DEDUP_REMOVED lines=9> */
.L_x_18950:
[----:B------:R-:W2:Y:S02]  /*47f0*/  LDG.E.U16 R2, desc[UR36][R2.64] ;  /* 0x0000002402027981 */ /* 0x000ea4000c1e1500 */
[----:B--2---:R-:W-:-:S06]  /*4800*/  HADD2.F32 R4, -RZ, R2.H0_H0 ;  /* 0x20000002ff047230 */ /* 0x004fcc0000004100 */
[----:B------:R-:W0:Y:S02]  /*4810*/  F2I.FTZ.TRUNC.NTZ R4, R4 ;  /* 0x0000000400047305 */ /* 0x000e24000021f100 */
[----:B0-----:R-:W-:Y:S01]  /*4820*/  PRMT R0, R4, 0x7610, R0 ;  /* 0x0000761004007816 */ /* 0x001fe20000000000 */
[----:B------:R-:W-:Y:S06]  /*4830*/  BRA `(.L_x_18944) ;  /* 0x0000000800b47947 */ /* 0x000fec0003800000 */
.L_x_18949:
[----:B------:R-:W2:Y:S02]  /*4840*/  LDG.E.64 R2, desc[UR36][R2.64] ;  /* 0x0000002402027981 */ /* 0x000ea4000c1e1b00 */
[----:B--2---:R0:W1:Y:S01]  /*4850*/  F2I.F64.TRUNC R0, R2 ;  /* 0x0000000200007311 */ /* 0x004062000030d100 */
[----:B------:R-:W-:Y:S05]  /*4860*/  BRA `(.L_x_18944) ;  /* 0x0000000800a87947 */ /* 0x000fea0003800000 */
.L_x_18939:
        /* <DEDUP_REMOVED lines=12> */
.L_x_18953:
[----:B------:R-:W2:Y:S02]  /*4930*/  LDG.E.64 R2, desc[UR36][R2.64] ;  /* 0x0000002402027981 */ /* 0x000ea4000c1e1b00 */
[----:B--2---:R3:W4:Y:S01]  /*4940*/  F2I.F64.TRUNC R0, R2 ;  /* 0x0000000200007311 */ /* 0x004722000030d100 */
[----:B------:R-:W-:Y:S05]  /*4950*/  BRA `(.L_x_18944) ;  /* 0x00000008006c7947 */ /* 0x000fea0003800000 */
.L_x_18952:
        /* <DEDUP_REMOVED lines=28> */
.L_x_18955:
        /* <DEDUP_REMOVED lines=15> */
.L_x_18954:
[----:B------:R-:W2:Y:S02]  /*4c10*/  LDG.E.U16 R4, desc[UR36][R2.64] ;  /* 0x0000002402047981 */ /* 0x000ea4000c1e1500 */
[----:B--2---:R-:W-:-:S06]  /*4c20*/  IMAD.U32 R4, R4, 0x10000, RZ ;  /* 0x0001000004047824 */ /* 0x004fcc00078e00ff */
[----:B------:R-:W0:Y:S02]  /*4c30*/  F2I.FTZ.TRUNC.NTZ R4, R4 ;  /* 0x0000000400047305 */ /* 0x000e24000021f100 */
[----:B0-----:R-:W-:Y:S01]  /*4c40*/  PRMT R0, R4, 0x7610, R0 ;  /* 0x0000761004007816 */ /* 0x001fe20000000000 */
[----:B------:R-:W-:Y:S06]  /*4c50*/  BRA `(.L_x_18944) ;  /* 0x0000000400ac7947 */ /* 0x000fec0003800000 */
.L_x_18951:
        /* <DEDUP_REMOVED lines=10> */
.L_x_18958:
        /* <DEDUP_REMOVED lines=21> */
.L_x_18962:
[----:B------:R-:W-:Y:S05]  /*4e50*/  BSYNC B1 ;  /* 0x0000000000017941 */ /* 0x000fea0003800000 */
.L_x_18961:
[----:B------:R-:W-:Y:S01]  /*4e60*/  IMAD.SHL.U32 R2, R2, 0x100000, RZ ;  /* 0x0010000002027824 */ /* 0x000fe200078e00ff */
[----:B------:R-:W-:-:S04]  /*4e70*/  LEA R3, R0, 0x3b800000, 0x17 ;  /* 0x3b80000000037811 */ /* 0x000fc800078eb8ff */
[----:B------:R-:W-:-:S07]  /*4e80*/  LOP3.LUT R4, R3, R2, R4, 0xfe, !PT ;  /* 0x0000000203047212 */ /* 0x000fce00078efe04 */
.L_x_18960:
[----:B------:R-:W-:Y:S05]  /*4e90*/  BSYNC B0 ;  /* 0x0000000000007941 */ /* 0x000fea0003800000 */
.L_x_18959:
[----:B------:R-:W0:Y:S02]  /*4ea0*/  F2I.FTZ.TRUNC.NTZ R4, R4 ;  /* 0x0000000400047305 */ /* 0x000e24000021f100 */
[----:B0-----:R-:W-:Y:S01]  /*4eb0*/  PRMT R0, R4, 0x7610, R0 ;  /* 0x0000761004007816 */ /* 0x001fe20000000000 */
[----:B------:R-:W-:Y:S06]  /*4ec0*/  BRA `(.L_x_18944) ;  /* 0x0000000400107947 */ /* 0x000fec0003800000 */
.L_x_18957:
        /* <DEDUP_REMOVED lines=21> */
.L_x_18966:
[----:B------:R-:W-:Y:S05]  /*5020*/  BSYNC B1 ;  /* 0x0000000000017941 */ /* 0x000fea0003800000 */
.L_x_18965:
[----:B------:R-:W-:Y:S01]  /*5030*/  IMAD.SHL.U32 R2, R2, 0x200000, RZ ;  /* 0x0020000002027824 */ /* 0x000fe200078e00ff */
[----:B------:R-:W-:-:S04]  /*5040*/  LEA R3, R0, 0x37800000, 0x17 ;  /* 0x3780000000037811 */ /* 0x000fc800078eb8ff */
[----:B------:R-:W-:-:S07]  /*5050*/  LOP3.LUT R4, R3, R2, R4, 0xfe, !PT ;  /* 0x0000000203047212 */ /* 0x000fce00078efe04 */
.L_x_18964:
[----:B------:R-:W-:Y:S05]  /*5060*/  BSYNC B0 ;  /* 0x0000000000007941 */ /* 0x000fea0003800000 */
.L_x_18963:
[----:B------:R-:W0:Y:S02]  /*5070*/  F2I.FTZ.TRUNC.NTZ R4, R4 ;  /* 0x0000000400047305 */ /* 0x000e24000021f100 */
[----:B0-----:R-:W-:Y:S01]  /*5080*/  PRMT R0, R4, 0x7610, R0 ;  /* 0x0000761004007816 */ /* 0x001fe20000000000 */
[----:B------:R-:W-:Y:S06]  /*5090*/  BRA `(.L_x_18944) ;  /* 0x00000000009c7947 */ /* 0x000fec0003800000 */
.L_x_18956:
        /* <DEDUP_REMOVED lines=14> */
.L_x_18970:
[----:B------:R-:W-:Y:S05]  /*5180*/  BSYNC B0 ;  /* 0x0000000000007941 */ /* 0x000fea0003800000 */
.L_x_18969:
[----:B------:R-:W0:Y:S02]  /*5190*/  F2I.FTZ.TRUNC.NTZ R4, R4 ;  /* 0x0000000400047305 */ /* 0x000e24000021f100 */
[----:B0-----:R-:W-:Y:S01]  /*51a0*/  PRMT R0, R4, 0x7610, R0 ;  /* 0x0000761004007816 */ /* 0x001fe20000000000 */
[----:B------:R-:W-:Y:S06]  /*51b0*/  BRA `(.L_x_18944) ;  /* 0x0000000000547947 */ /* 0x000fec0003800000 */
.L_x_18943:
        /* <DEDUP_REMOVED lines=16> */
.L_x_18971:
[----:B------:R-:W-:Y:S01]  /*52c0*/  PRMT R0, RZ, 0x7610, R0 ;  /* 0x00007610ff007816 */ /* 0x000fe20000000000 */
[----:B------:R-:W-:Y:S06]  /*52d0*/  BRA `(.L_x_18944) ;  /* 0x00000000000c7947 */ /* 0x000fec0003800000 */
.L_x_18968:
[----:B------:R2:W5:Y:S01]  /*52e0*/  LDG.E.U16 R0, desc[UR36][R2.64] ;  /* 0x0000002402007981 */ /* 0x000562000c1e1500 */
[----:B------:R-:W-:Y:S05]  /*52f0*/  BRA `(.L_x_18944) ;  /* 0x0000000000047947 */ /* 0x000fea0003800000 */
.L_x_18967:
[----:B------:R1:W5:Y:S02]  /*5300*/  LDG.E.U16 R0, desc[UR36][R2.64] ;  /* 0x0000002402007981 */ /* 0x000364000c1e1500 */
.L_x_18944:
        /* <DEDUP_REMOVED lines=16> */
.L_x_18975:
[----:B------:R0:W-:Y:S01]  /*5410*/  STG.E.U8 desc[UR36][R16.64], R5 ;  /* 0x0000000510007986 */ /* 0x0001e2000c101124 */
[----:B------:R-:W-:Y:S05]  /*5420*/  BRA `(.L_x_18977) ;  /* 0x0000000c00647947 */ /* 0x000fea0003800000 */
.L_x_18974:
        /* <DEDUP_REMOVED lines=10> */
.L_x_18979:
[----:B------:R-:W-:-:S05]  /*54d0*/  PRMT R3, R5, 0x9910, RZ ;  /* 0x0000991005037816 */ /* 0x000fca00000000ff */
[----:B------:R0:W-:Y:S01]  /*54e0*/  STG.E desc[UR36][R16.64], R3 ;  /* 0x0000000310007986 */ /* 0x0001e2000c101924 */
[----:B------:R-:W-:Y:S05]  /*54f0*/  BRA `(.L_x_18977) ;  /* 0x0000000c00307947 */ /* 0x000fea0003800000 */
.L_x_18978:
[----:B------:R0:W-:Y:S01]  /*5500*/  STG.E.U16 desc[UR36][R16.64], R5 ;  /* 0x0000000510007986 */ /* 0x0001e2000c101524 */
[----:B------:R-:W-:Y:S05]  /*5510*/  BRA `(.L_x_18977) ;  /* 0x0000000c00287947 */ /* 0x000fea0003800000 */
.L_x_18973:
        /* <DEDUP_REMOVED lines=9> */
.L_x_18981:
[----:B------:R-:W0:Y:S02]  /*55b0*/  I2F.S16 R0, R5 ;  /* 0x0000000500007306 */ /* 0x000e240000101400 */
[----:B0-----:R-:W-:-:S05]  /*55c0*/  F2FP.F16.F32.PACK_AB R0, RZ, R0 ;  /* 0x00000000ff00723e */ /* 0x001fca00000000ff */
[----:B------:R0:W-:Y:S01]  /*55d0*/  STG.E.U16 desc[UR36][R16.64], R0 ;  /* 0x0000000010007986 */ /* 0x0001e2000c101524 */
[----:B------:R-:W-:Y:S05]  /*55e0*/  BRA `(.L_x_18977) ;  /* 0x0000000800f47947 */ /* 0x000fea0003800000 */
.L_x_18980:
        /* <DEDUP_REMOVED lines=10> */
.L_x_18983:
[----:B------:R-:W0:Y:S02]  /*5690*/  I2F.S16 R5, R5 ;  /* 0x0000000500057306 */ /* 0x000e240000101400 */
[----:B0-----:R-:W-:-:S04]  /*56a0*/  F2FP.F16.F32.PACK_AB R3, RZ, R5 ;  /* 0x00000005ff03723e */ /* 0x001fc800000000ff */
[----:B------:R-:W-:-:S05]  /*56b0*/  PRMT R3, R3, 0x5410, RZ ;  /* 0x0000541003037816 */ /* 0x000fca00000000ff */
[----:B------:R0:W-:Y:S01]  /*56c0*/  STG.E desc[UR36][R16.64], R3 ;  /* 0x0000000310007986 */ /* 0x0001e2000c101924 */
[----:B------:R-:W-:Y:S05]  /*56d0*/  BRA `(.L_x_18977) ;  /* 0x0000000800b87947 */ /* 0x000fea0003800000 */
.L_x_18982:
[----:B------:R-:W0:Y:S02]  /*56e0*/  I2F.F64.S16 R2, R5 ;  /* 0x0000000500027312 */ /* 0x000e240000101c00 */
[----:B0-----:R0:W-:Y:S01]  /*56f0*/  STG.E.64 desc[UR36][R16.64], R2 ;  /* 0x0000000210007986 */ /* 0x0011e2000c101b24 */
[----:B------:R-:W-:Y:S05]  /*5700*/  BRA `(.L_x_18977) ;  /* 0x0000000800ac7947 */ /* 0x000fea0003800000 */
.L_x_18972:
        /* <DEDUP_REMOVED lines=13> */
.L_x_18986:
[----:B------:R-:W0:Y:S01]  /*57e0*/  I2F.F64.S16 R4, R5 ;  /* 0x0000000500047312 */ /* 0x000e220000101c00 */
[----:B------:R-:W-:-:S05]  /*57f0*/  CS2R R6, SRZ ;  /* 0x0000000000067805 */ /* 0x000fca000001ff00 */
[----:B0-----:R0:W-:Y:S01]  /*5800*/  STG.E.128 desc[UR36][R16.64], R4 ;  /* 0x0000000410007986 */ /* 0x0011e2000c101d24 */
[----:B------:R-:W-:Y:S05]  /*5810*/  BRA `(.L_x_18977) ;  /* 0x0000000800687947 */ /* 0x000fea0003800000 */
.L_x_18985:
        /* <DEDUP_REMOVED lines=21> */
.L_x_18990:
[----:B------:R-:W-:Y:S05]  /*5970*/  BSYNC B0 ;  /* 0x0000000000007941 */ /* 0x000fea0003800000 */
.L_x_18989:
[----:B------:R-:W-:-:S05]  /*5980*/  LOP3.LUT R3, R0, R3, RZ, 0xfc, !PT ;  /* 0x0000000300037212 */ /* 0x000fca00078efcff */
[----:B------:R0:W-:Y:S01]  /*5990*/  STG.E.U8 desc[UR36][R16.64], R3 ;  /* 0x0000000310007986 */ /* 0x0001e2000c101124 */
[----:B------:R-:W-:Y:S05]  /*59a0*/  BRA `(.L_x_18977) ;  /* 0x0000000800047947 */ /* 0x000fea0003800000 */
.L_x_18988:
        /* <DEDUP_REMOVED lines=13> */
.L_x_18992:
[----:B------:R-:W-:Y:S01]  /*5a80*/  IMAD.MOV.U32 R0, RZ, RZ, 0x7f ;  /* 0x0000007fff007424 */ /* 0x000fe200078e00ff */
[----:B------:R-:W-:-:S04]  /*5a90*/  ISETP.GT.U32.AND P0, PT, R2, 0x7f800000, PT ;  /* 0x7f8000000200780c */ /* 0x000fc80003f04070 */
[----:B------:R-:W-:-:S09]  /*5aa0*/  SEL R0, R0, 0x7c, P0 ;  /* 0x0000007c00007807 */ /* 0x000fd20000000000 */
.L_x_18993:
[----:B------:R-:W-:Y:S05]  /*5ab0*/  BSYNC B0 ;  /* 0x0000000000007941 */ /* 0x000fea0003800000 */
.L_x_18991:
[----:B------:R-:W-:-:S04]  /*5ac0*/  LOP3.LUT R2, R5, 0x80000000, RZ, 0xc0, !PT ;  /* 0x8000000005027812 */ /* 0x000fc800078ec0ff */
[----:B------:R-:W-:-:S04]  /*5ad0*/  SHF.R.U32.HI R3, RZ, 0x18, R2 ;  /* 0x00000018ff037819 */ /* 0x000fc80000011602 */
[----:B------:R-:W-:-:S05]  /*5ae0*/  LOP3.LUT R3, R0, R3, RZ, 0xfc, !PT ;  /* 0x0000000300037212 */ /* 0x000fca00078efcff */
[----:B------:R0:W-:Y:S01]  /*5af0*/  STG.E.U8 desc[UR36][R16.64], R3 ;  /* 0x0000000310007986 */ /* 0x0001e2000c101124 */
[----:B------:R-:W-:Y:S05]  /*5b00*/  BRA `(.L_x_18977) ;  /* 0x0000000400ac7947 */ /* 0x000fea0003800000 */
.L_x_18987:
[----:B------:R-:W0:Y:S02]  /*5b10*/  I2F.S16 R0, R5 ;  /* 0x0000000500007306 */ /* 0x000e240000101400 */
[----:B0-----:R-:W-:-:S05]  /*5b20*/  F2FP.BF16.F32.PACK_AB R0, RZ, R0 ;  /* 0x00000000ff00723e */ /* 0x001fca00000010ff */
[----:B------:R0:W-:Y:S01]  /*5b30*/  STG.E.U16 desc[UR36][R16.64], R0 ;  /* 0x0000000010007986 */ /* 0x0001e2000c101524 */
[----:B------:R-:W-:Y:S05]  /*5b40*/  BRA `(.L_x_18977) ;  /* 0x00000004009c7947 */ /* 0x000fea0003800000 */
.L_x_18984:
        /* <DEDUP_REMOVED lines=10> */
.L_x_18996:
        /* <DEDUP_REMOVED lines=17> */
.L_x_18999:
[----:B------:R-:W-:-:S04]  /*5d00*/  LOP3.LUT R2, R5, 0x80000000, RZ, 0xc0, !PT ;  /* 0x8000000005027812 */ /* 0x000fc800078ec0ff */
[----:B------:R-:W-:-:S04]  /*5d10*/  SHF.R.U32.HI R3, RZ, 0x18, R2 ;  /* 0x00000018ff037819 */ /* 0x000fc80000011602 */
[----:B------:R-:W-:-:S04]  /*5d20*/  LOP3.LUT R0, R0, R3, RZ, 0xfc, !PT ;  /* 0x0000000300007212 */ /* 0x000fc800078efcff */
[----:B------:R-:W-:-:S07]  /*5d30*/  PRMT R8, R0, 0x7610, R8 ;  /* 0x0000761000087816 */ /* 0x000fce0000000008 */
.L_x_18998:
[----:B------:R-:W-:Y:S05]  /*5d40*/  BSYNC B0 ;  /* 0x0000000000007941 */ /* 0x000fea0003800000 */
.L_x_18997:
[----:B------:R3:W-:Y:S01]  /*5d50*/  STG.E.U8 desc[UR36][R16.64], R8 ;  /* 0x0000000810007986 */ /* 0x0007e2000c101124 */
[----:B------:R-:W-:Y:S05]  /*5d60*/  BRA `(.L_x_18977) ;  /* 0x0000000400147947 */ /* 0x000fea0003800000 */
.L_x_18995:
        /* <DEDUP_REMOVED lines=17> */
.L_x_19002:
[----:B------:R-:W-:-:S04]  /*5e80*/  LOP3.LUT R2, R5, 0x80000000, RZ, 0xc0, !PT ;  /* 0x8000000005027812 */ /* 0x000fc800078ec0ff */
[----:B------:R-:W-:-:S04]  /*5e90*/  SHF.R.U32.HI R3, RZ, 0x18, R2 ;  /* 0x00000018ff037819 */ /* 0x000fc80000011602 */
[----:B------:R-:W-:-:S04]  /*5ea0*/  LOP3.LUT R0, R0, R3, RZ, 0xfc, !PT ;  /* 0x0000000300007212 */ /* 0x000fc800078efcff */
[----:B------:R-:W-:-:S07]  /*5eb0*/  PRMT R8, R0, 0x7610, R8 ;  /* 0x0000761000087816 */ /* 0x000fce0000000008 */
.L_x_19001:
[----:B------:R-:W-:Y:S05]  /*5ec0*/  BSYNC B0 ;  /* 0x0000000000007941 */ /* 0x000fea0003800000 */
.L_x_19000:
[----:B------:R0:W-:Y:S01]  /*5ed0*/  STG.E.U8 desc[UR36][R16.64], R8 ;  /* 0x0000000810007986 */ /* 0x0001e2000c101124 */
[----:B------:R-:W-:Y:S05]  /*5ee0*/  BRA `(.L_x_18977) ;  /* 0x0000000000b47947 */ /* 0x000fea0003800000 */
.L_x_18994:
        /* <DEDUP_REMOVED lines=22> */
.L_x_18976:
        /* <DEDUP_REMOVED lines=16> */
.L_x_19005:
[----:B------:R-:W-:Y:S05]  /*6150*/  BRA `(.L_x_18977) ;  /* 0x0000000000187947 */ /* 0x000fea0003800000 */
.L_x_19004:
[----:B------:R-:W-:-:S04]  /*6160*/  PRMT R2, R5, 0x9910, RZ ;  /* 0x0000991005027816 */ /* 0x000fc800000000ff */
[----:B------:R-:W-:-:S05]  /*6170*/  SHF.R.S32.HI R3, RZ, 0x1f, R2 ;  /* 0x0000001fff037819 */ /* 0x000fca0000011402 */
[----:B------:R2:W-:Y:S01]  /*6180*/  STG.E.64 desc[UR36][R16.64], R2 ;  /* 0x0000000210007986 */ /* 0x0005e2000c101b24 */
[----:B------:R-:W-:Y:S05]  /*6190*/  BRA `(.L_x_18977) ;  /* 0x0000000000087947 */ /* 0x000fea0003800000 */
.L_x_19003:
[----:B------:R-:W-:-:S05]  /*61a0*/  PRMT R3, R5, 0x9910, RZ ;  /* 0x0000991005037816 */ /* 0x000fca00000000ff */
[----:B------:R0:W-:Y:S02]  /*61b0*/  STG.E desc[UR36][R16.64], R3 ;  /* 0x0000000310007986 */ /* 0x0001e4000c101924 */
.L_x_18977:
[----:B------:R-:W-:-:S07]  /*61c0*/  VIADD R19, R19, 0x80 ;  /* 0x0000008013137836 */ /* 0x000fce0000000000 */
.L_x_18937:
[----:B------:R-:W-:Y:S05]  /*61d0*/  BSYNC B6 ;  /* 0x0000000000067941 */ /* 0x000fea0003800000 */
.L_x_18936:
        /* <DEDUP_REMOVED lines=307> */
.L_x_19008:
        /* <DEDUP_REMOVED lines=20> */
.L_x_19012:
[----:B------:R0:W5:Y:S01]  /*7650*/  LDG.E.U8 R0, desc[UR36][R2.64] ;  /* 0x0000002402007981 */ /* 0x000162000c1e1100 */
[----:B------:R-:W-:Y:S05]  /*7660*/  BRA `(.L_x_19014) ;  /* 0x0000000c00547947 */ /* 0x000fea0003800000 */
.L_x_19011:
        /* <DEDUP_REMOVED lines=8> */
.L_x_19016:
[----:B------:R0:W5:Y:S01]  /*76f0*/  LDG.E.U16 R0, desc[UR36][R2.64] ;  /* 0x0000002402007981 */ /* 0x000162000c1e1500 */
[----:B------:R-:W-:Y:S05]  /*7700*/  BRA `(.L_x_19014) ;  /* 0x0000000c002c7947 */ /* 0x000fea0003800000 */
.L_x_19015:
[----:B------:R0:W5:Y:S01]  /*7710*/  LDG.E.U16 R0, desc[UR36][R2.64] ;  /* 0x0000002402007981 */ /* 0x000162000c1e1500 */
[----:B------:R-:W-:Y:S05]  /*7720*/  BRA `(.L_x_19014) ;  /* 0x0000000c00247947 */ /* 0x000fea0003800000 */
.L_x_19010:
        /* <DEDUP_REMOVED lines=9> */
.L_x_19018:
[----:B------:R-:W2:Y:S02]  /*77c0*/  LDG.E.U16 R4, desc[UR36][R2.64] ;  /* 0x0000002402047981 */ /* 0x000ea4000c1e1500 */
[----:B--2---:R-:W-:-:S06]  /*77d0*/  HADD2.F32 R4, -RZ, R4.H0_H0 ;  /* 0x20000004ff047230 */ /* 0x004fcc0000004100 */
[----:B------:R-:W0:Y:S02]  /*77e0*/  F2I.FTZ.TRUNC.NTZ R4, R4 ;  /* 0x0000000400047305 */ /* 0x000e24000021f100 */
[----:B0-----:R-:W-:Y:S01]  /*77f0*/  PRMT R0, R4, 0x7610, R0 ;  /* 0x0000761004007816 */ /* 0x001fe20000000000 */
[----:B------:R-:W-:Y:S06]  /*7800*/  BRA `(.L_x_19014) ;  /* 0x0000000800ec7947 */ /* 0x000fec0003800000 */
.L_x_19017:
        /* <DEDUP_REMOVED lines=9> */
.L_x_19020:
[----:B------:R-:W2:Y:S02]  /*78a0*/  LDG.E.U16 R2, desc[UR36][R2.64] ;  /* 0x0000002402027981 */ /* 0x000ea4000c1e1500 */
[----:B--2---:R-:W-:-:S06]  /*78b0*/  HADD2.F32 R4, -RZ, R2.H0_H0 ;  /* 0x20000002ff047230 */ /* 0x004fcc0000004100 */
[----:B------:R-:W0:Y:S02]  /*78c0*/  F2I.FTZ.TRUNC.NTZ R4, R4 ;  /* 0x0000000400047305 */ /* 0x000e24000021f100 */
[----:B0-----:R-:W-:Y:S01]  /*78d0*/  PRMT R0, R4, 0x7610, R0 ;  /* 0x0000761004007816 */ /* 0x001fe20000000000 */
[----:B------:R-:W-:Y:S06]  /*78e0*/  BRA `(.L_x_19014) ;  /* 0x0000000800b47947 */ /* 0x000fec0003800000 */
.L_x_19019:
[----:B------:R-:W2:Y:S02]  /*78f0*/  LDG.E.64 R2, desc[UR36][R2.64] ;  /* 0x0000002402027981 */ /* 0x000ea4000c1e1b00 */
[----:B--2---:R0:W1:Y:S01]  /*7900*/  F2I.F64.TRUNC R0, R2 ;  /* 0x0000000200007311 */ /* 0x004062000030d100 */
[----:B------:R-:W-:Y:S05]  /*7910*/  BRA `(.L_x_19014) ;  /* 0x0000000800a87947 */ /* 0x000fea0003800000 */
.L_x_19009:
        /* <DEDUP_REMOVED lines=12> */
.L_x_19023:
[----:B------:R-:W2:Y:S02]  /*79e0*/  LDG.E.64 R2, desc[UR36][R2.64] ;  /* 0x0000002402027981 */ /* 0x000ea4000c1e1b00 */
[----:B--2---:R3:W4:Y:S01]  /*79f0*/  F2I.F64.TRUNC R0, R2 ;  /* 0x0000000200007311 */ /* 0x004722000030d100 */
[----:B------:R-:W-:Y:S05]  /*7a00*/  BRA `(.L_x_19014) ;  /* 0x00000008006c7947 */ /* 0x000fea0003800000 */
.L_x_19022:
        /* <DEDUP_REMOVED lines=28> */
.L_x_19025:
        /* <DEDUP_REMOVED lines=15> */
.L_x_19024:
[----:B------:R-:W2:Y:S02]  /*7cc0*/  LDG.E.U16 R4, desc[UR36][R2.64] ;  /* 0x0000002402047981 */ /* 0x000ea4000c1e1500 */
[----:B--2---:R-:W-:-:S06]  /*7cd0*/  IMAD.U32 R4, R4, 0x10000, RZ ;  /* 0x0001000004047824 */ /* 0x004fcc00078e00ff */
[----:B------:R-:W0:Y:S02]  /*7ce0*/  F2I.FTZ.TRUNC.NTZ R4, R4 ;  /* 0x0000000400047305 */ /* 0x000e24000021f100 */
[----:B0-----:R-:W-:Y:S01]  /*7cf0*/  PRMT R0, R4, 0x7610, R0 ;  /* 0x0000761004007816 */ /* 0x001fe20000000000 */
[----:B------:R-:W-:Y:S06]  /*7d00*/  BRA `(.L_x_19014) ;  /* 0x0000000400ac7947 */ /* 0x000fec0003800000 */
.L_x_19021:
        /* <DEDUP_REMOVED lines=10> */
.L_x_19028:
        /* <DEDUP_REMOVED lines=21> */
.L_x_19032:
[----:B------:R-:W-:Y:S05]  /*7f00*/  BSYNC B1 ;  /* 0x0000000000017941 */ /* 0x000fea0003800000 */
.L_x_19031:
[----:B------:R-:W-:Y:S01]  /*7f10*/  IMAD.SHL.U32 R2, R2, 0x100000, RZ ;  /* 0x0010000002027824 */ /* 0x000fe200078e00ff */
[----:B------:R-:W-:-:S04]  /*7f20*/  LEA R3, R0, 0x3b800000, 0x17 ;  /* 0x3b80000000037811 */ /* 0x000fc800078eb8ff */
[----:B------:R-:W-:-:S07]  /*7f30*/  LOP3.LUT R4, R3, R2, R4, 0xfe, !PT ;  /* 0x0000000203047212 */ /* 0x000fce00078efe04 */
.L_x_19030:
[----:B------:R-:W-:Y:S05]  /*7f40*/  BSYNC B0 ;  /* 0x0000000000007941 */ /* 0x000fea0003800000 */
.L_x_19029:
[----:B------:R-:W0:Y:S02]  /*7f50*/  F2I.FTZ.TRUNC.NTZ R4, R4 ;  /* 0x0000000400047305 */ /* 0x000e24000021f100 */
[----:B0-----:R-:W-:Y:S01]  /*7f60*/  PRMT R0, R4, 0x7610, R0 ;  /* 0x0000761004007816 */ /* 0x001fe20000000000 */
[----:B------:R-:W-:Y:S06]  /*7f70*/  BRA `(.L_x_19014) ;  /* 0x0000000400107947 */ /* 0x000fec0003800000 */
.L_x_19027:
        /* <DEDUP_REMOVED lines=21> */
.L_x_19036:
[----:B------:R-:W-:Y:S05]  /*80d0*/  BSYNC B1 ;  /* 0x0000000000017941 */ /* 0x000fea0003800000 */
.L_x_19035:
[----:B------:R-:W-:Y:S01]  /*80e0*/  IMAD.SHL.U32 R2, R2, 0x200000, RZ ;  /* 0x0020000002027824 */ /* 0x000fe200078e00ff */
[----:B------:R-:W-:-:S04]  /*80f0*/  LEA R3, R0, 0x37800000, 0x17 ;  /* 0x3780000000037811 */ /* 0x000fc800078eb8ff */
[----:B------:R-:W-:-:S07]  /*8100*/  LOP3.LUT R4, R3, R2, R4, 0xfe, !PT ;  /* 0x0000000203047212 */ /* 0x000fce00078efe04 */
.L_x_19034:
[----:B------:R-:W-:Y:S05]  /*8110*/  BSYNC B0 ;  /* 0x0000000000007941 */ /* 0x000fea0003800000 */
.L_x_19033:
[----:B------:R-:W0:Y:S02]  /*8120*/  F2I.FTZ.TRUNC.NTZ R4, R4 ;  /* 0x0000000400047305 */ /* 0x000e24000021f100 */
[----:B0-----:R-:W-:Y:S01]  /*8130*/  PRMT R0, R4, 0x7610, R0 ;  /* 0x0000761004007816 */ /* 0x001fe20000000000 */
[----:B------:R-:W-:Y:S06]  /*8140*/  BRA `(.L_x_19014) ;  /* 0x00000000009c7947 */ /* 0x000fec0003800000 */
.L_x_19026:
        /* <DEDUP_REMOVED lines=14> */
.L_x_19040:
[----:B------:R-:W-:Y:S05]  /*8230*/  BSYNC B0 ;  /* 0x0000000000007941 */ /* 0x000fea0003800000 */
.L_x_19039:
[----:B------:R-:W0:Y:S02]  /*8240*/  F2I.FTZ.TRUNC.NTZ R4, R4 ;  /* 0x0000000400047305 */ /* 0x000e24000021f100 */
[----:B0-----:R-:W-:Y:S01]  /*8250*/  PRMT R0, R4, 0x7610, R0 ;  /* 0x0000761004007816 */ /* 0x001fe20000000000 */
[----:B------:R-:W-:Y:S06]  /*8260*/  BRA `(.L_x_19014) ;  /* 0x0000000000547947 */ /* 0x000fec0003800000 */
.L_x_19013:
        /* <DEDUP_REMOVED lines=16> */
.L_x_19041:
[----:B------:R-:W-:Y:S01]  /*8370*/  PRMT R0, RZ, 0x7610, R0 ;  /* 0x00007610ff007816 */ /* 0x000fe20000000000 */
[----:B------:R-:W-:Y:S06]  /*8380*/  BRA `(.L_x_19014) ;  /* 0x00000000000c7947 */ /* 0x000fec0003800000 */
.L_x_19038:
[----:B------:R1:W5:Y:S01]  /*8390*/  LDG.E.U16 R0, desc[UR36][R2.64] ;  /* 0x0000002402007981 */ /* 0x000362000c1e1500 */
[----:B------:R-:W-:Y:S05]  /*83a0*/  BRA `(.L_x_19014) ;  /* 0x0000000000047947 */ /* 0x000fea0003800000 */
.L_x_19037:
[----:B------:R2:W5:Y:S02]  /*83b0*/  LDG.E.U16 R0, desc[UR36][R2.64] ;  /* 0x0000002402007981 */ /* 0x000564000c1e1500 */
.L_x_19014:
        /* <DEDUP_REMOVED lines=16> */
.L_x_19045:
[----:B------:R3:W-:Y:S01]  /*84c0*/  STG.E.U8 desc[UR36][R16.64], R5 ;  /* 0x0000000510007986 */ /* 0x0007e2000c101124 */
[----:B------:R-:W-:Y:S05]  /*84d0*/  BRA `(.L_x_19047) ;  /* 0x0000000c00647947 */ /* 0x000fea0003800000 */
.L_x_19044:
        /* <DEDUP_REMOVED lines=10> */
.L_x_19049:
[----:B------:R-:W-:-:S05]  /*8580*/  PRMT R3, R5, 0x9910, RZ ;  /* 0x0000991005037816 */ /* 0x000fca00000000ff */
[----:B------:R2:W-:Y:S01]  /*8590*/  STG.E desc[UR36][R16.64], R3 ;  /* 0x0000000310007986 */ /* 0x0005e2000c101924 */
[----:B------:R-:W-:Y:S05]  /*85a0*/  BRA `(.L_x_19047) ;  /* 0x0000000c00307947 */ /* 0x000fea0003800000 */
.L_x_19048:
[----:B------:R0:W-:Y:S01]  /*85b0*/  STG.E.U16 desc[UR36][R16.64], R5 ;  /* 0x0000000510007986 */ /* 0x0001e2000c101524 */
[----:B------:R-:W-:Y:S05]  /*85c0*/  BRA `(.L_x_19047) ;  /* 0x0000000c00287947 */ /* 0x000fea0003800000 */
.L_x_19043:
        /* <DEDUP_REMOVED lines=9> */
.L_x_19051:
[----:B------:R-:W0:Y:S02]  /*8660*/  I2F.S16 R0, R5 ;  /* 0x0000000500007306 */ /* 0x000e240000101400 */
[----:B0-----:R-:W-:-:S05]  /*8670*/  F2FP.F16.F32.PACK_AB R0, RZ, R0 ;  /* 0x00000000ff00723e */ /* 0x001fca00000000ff */
[----:B------:R0:W-:Y:S01]  /*8680*/  STG.E.U16 desc[UR36][R16.64], R0 ;  /* 0x0000000010007986 */ /* 0x0001e2000c101524 */
[----:B------:R-:W-:Y:S05]  /*8690*/  BRA `(.L_x_19047) ;  /* 0x0000000800f47947 */ /* 0x000fea0003800000 */
.L_x_19050:
        /* <DEDUP_REMOVED lines=10> */
.L_x_19053:
[----:B------:R-:W0:Y:S02]  /*8740*/  I2F.S16 R5, R5 ;  /* 0x0000000500057306 */ /* 0x000e240000101400 */
[----:B0-----:R-:W-:-:S04]  /*8750*/  F2FP.F16.F32.PACK_AB R3, RZ, R5 ;  /* 0x00000005ff03723e */ /* 0x001fc800000000ff */
[----:B------:R-:W-:-:S05]  /*8760*/  PRMT R3, R3, 0x5410, RZ ;  /* 0x0000541003037816 */ /* 0x000fca00000000ff */
[----:B------:R0:W-:Y:S01]  /*8770*/  STG.E desc[UR36][R16.64], R3 ;  /* 0x0000000310007986 */ /* 0x0001e2000c101924 */
[----:B------:R-:W-:Y:S05]  /*8780*/  BRA `(.L_x_19047) ;  /* 0x0000000800b87947 */ /* 0x000fea0003800000 */
.L_x_19052:
[----:B------:R-:W0:Y:S02]  /*8790*/  I2F.F64.S16 R2, R5 ;  /* 0x0000000500027312 */ /* 0x000e240000101c00 */
[----:B0-----:R0:W-:Y:S01]  /*87a0*/  STG.E.64 desc[UR36][R16.64], R2 ;  /* 0x0000000210007986 */ /* 0x0011e2000c101b24 */
[----:B------:R-:W-:Y:S05]  /*87b0*/  BRA `(.L_x_19047) ;  /* 0x0000000800ac7947 */ /* 0x000fea0003800000 */
.L_x_19042:
        /* <DEDUP_REMOVED lines=13> */
.L_x_19056:
[----:B------:R-:W0:Y:S01]  /*8890*/  I2F.F64.S16 R4, R5 ;  /* 0x0000000500047312 */ /* 0x000e220000101c00 */
[----:B------:R-:W-:-:S05]  /*88a0*/  CS2R R6, SRZ ;  /* 0x0000000000067805 */ /* 0x000fca000001ff00 */
[----:B0-----:R0:W-:Y:S01]  /*88b0*/  STG.E.128 desc[UR36][R16.64], R4 ;  /* 0x0000000410007986 */ /* 0x0011e2000c101d24 */
[----:B------:R-:W-:Y:S05]  /*88c0*/  BRA `(.L_x_19047) ;  /* 0x0000000800687947 */ /* 0x000fea0003800000 */
.L_x_19055:
        /* <DEDUP_REMOVED lines=21> */
.L_x_19060:
[----:B------:R-:W-:Y:S05]  /*8a20*/  BSYNC B0 ;  /* 0x0000000000007941 */ /* 0x000fea0003800000 */
.L_x_19059:
[----:B------:R-:W-:-:S05]  /*8a30*/  LOP3.LUT R3, R0, R3, RZ, 0xfc, !PT ;  /* 0x0000000300037212 */ /* 0x000fca00078efcff */
[----:B------:R0:W-:Y:S01]  /*8a40*/  STG.E.U8 desc[UR36][R16.64], R3 ;  /* 0x0000000310007986 */ /* 0x0001e2000c101124 */
[----:B------:R-:W-:Y:S05]  /*8a50*/  BRA `(.L_x_19047) ;  /* 0x0000000800047947 */ /* 0x000fea0003800000 */
.L_x_19058:
        /* <DEDUP_REMOVED lines=13> */
.L_x_19062:
[----:B------:R-:W-:Y:S01]  /*8b30*/  IMAD.MOV.U32 R0, RZ, RZ, 0x7f ;  /* 0x0000007fff007424 */ /* 0x000fe200078e00ff */
[----:B------:R-:W-:-:S04]  /*8b40*/  ISETP.GT.U32.AND P0, PT, R2, 0x7f800000, PT ;  /* 0x7f8000000200780c */ /* 0x000fc80003f04070 */
[----:B------:R-:W-:-:S09]  /*8b50*/  SEL R0, R0, 0x7c, P0 ;  /* 0x0000007c00007807 */ /* 0x000fd20000000000 */
.L_x_19063:
[----:B------:R-:W-:Y:S05]  /*8b60*/  BSYNC B0 ;  /* 0x0000000000007941 */ /* 0x000fea0003800000 */
.L_x_19061:
[----:B------:R-:W-:-:S04]  /*8b70*/  LOP3.LUT R2, R5, 0x80000000, RZ, 0xc0, !PT ;  /* 0x8000000005027812 */ /* 0x000fc800078ec0ff */
[----:B------:R-:W-:-:S04]  /*8b80*/  SHF.R.U32.HI R3, RZ, 0x18, R2 ;  /* 0x00000018ff037819 */ /* 0x000fc80000011602 */
[----:B------:R-:W-:-:S05]  /*8b90*/  LOP3.LUT R3, R0, R3, RZ, 0xfc, !PT ;  /* 0x0000000300037212 */ /* 0x000fca00078efcff */
[----:B------:R0:W-:Y:S01]  /*8ba0*/  STG.E.U8 desc[UR36][R16.64], R3 ;  /* 0x0000000310007986 */ /* 0x0001e2000c101124 */
[----:B------:R-:W-:Y:S05]  /*8bb0*/  BRA `(.L_x_19047) ;  /* 0x0000000400ac7947 */ /* 0x000fea0003800000 */
.L_x_19057:
[----:B------:R-:W0:Y:S02]  /*8bc0*/  I2F.S16 R0, R5 ;  /* 0x0000000500007306 */ /* 0x000e240000101400 */
[----:B0-----:R-:W-:-:S05]  /*8bd0*/  F2FP.BF16.F32.PACK_AB R0, RZ, R0 ;  /* 0x00000000ff00723e */ /* 0x001fca00000010ff */
[----:B------:R0:W-:Y:S01]  /*8be0*/  STG.E.U16 desc[UR36][R16.64], R0 ;  /* 0x0000000010007986 */ /* 0x0001e2000c101524 */
[----:B------:R-:W-:Y:S05]  /*8bf0*/  BRA `(.L_x_19047) ;  /* 0x00000004009c7947 */ /* 0x000fea0003800000 */
.L_x_19054:
        /* <DEDUP_REMOVED lines=10> */
.L_x_19066:
        /* <DEDUP_REMOVED lines=17> */
.L_x_19069:
[----:B------:R-:W-:-:S04]  /*8db0*/  LOP3.LUT R2, R5, 0x80000000, RZ, 0xc0, !PT ;  /* 0x8000000005027812 */ /* 0x000fc800078ec0ff */
[----:B------:R-:W-:-:S04]  /*8dc0*/  SHF.R.U32.HI R3, RZ, 0x18, R2 ;  /* 0x00000018ff037819 */ /* 0x000fc80000011602 */
[----:B------:R-:W-:-:S04]  /*8dd0*/  LOP3.LUT R0, R0, R3, RZ, 0xfc, !PT ;  /* 0x0000000300007212 */ /* 0x000fc800078efcff */
[----:B------:R-:W-:-:S07]  /*8de0*/  PRMT R8, R0, 0x7610, R8 ;  /* 0x0000761000087816 */ /* 0x000fce0000000008 */
.L_x_19068:
[----:B------:R-:W-:Y:S05]  /*8df0*/  BSYNC B0 ;  /* 0x0000000000007941 */ /* 0x000fea0003800000 */
.L_x_19067:
[----:B------:R0:W-:Y:S01]  /*8e00*/  STG.E.U8 desc[UR36][R16.64], R8 ;  /* 0x0000000810007986 */ /* 0x0001e2000c101124 */
[----:B------:R-:W-:Y:S05]  /*8e10*/  BRA `(.L_x_19047) ;  /* 0x0000000400147947 */ /* 0x000fea0003800000 */
.L_x_19065:
        /* <DEDUP_REMOVED lines=17> */
.L_x_19072:
[----:B------:R-:W-:-:S04]  /*8f30*/  LOP3.LUT R2, R5, 0x80000000, RZ, 0xc0, !PT ;  /* 0x8000000005027812 */ /* 0x000fc800078ec0ff */
[----:B------:R-:W-:-:S04]  /*8f40*/  SHF.R.U32.HI R3, RZ, 0x18, R2 ;  /* 0x00000018ff037819 */ /* 0x000fc80000011602 */
[----:B------:R-:W-:-:S04]  /*8f50*/  LOP3.LUT R0, R0, R3, RZ, 0xfc, !PT ;  /* 0x0000000300007212 */ /* 0x000fc800078efcff */
[----:B------:R-:W-:-:S07]  /*8f60*/  PRMT R8, R0, 0x7610, R8 ;  /* 0x0000761000087816 */ /* 0x000fce0000000008 */
.L_x_19071:
[----:B------:R-:W-:Y:S05]  /*8f70*/  BSYNC B0 ;  /* 0x0000000000007941 */ /* 0x000fea0003800000 */
.L_x_19070:
[----:B------:R0:W-:Y:S01]  /*8f80*/  STG.E.U8 desc[UR36][R16.64], R8 ;  /* 0x0000000810007986 */ /* 0x0001e2000c101124 */
[----:B------:R-:W-:Y:S05]  /*8f90*/  BRA `(.L_x_19047) ;  /* 0x0000000000b47947 */ /* 0x000fea0003800000 */
.L_x_19064:
        /* <DEDUP_REMOVED lines=22> */
.L_x_19046:
        /* <DEDUP_REMOVED lines=16> */
.L_x_19075:
[----:B------:R-:W-:Y:S05]  /*9200*/  BRA `(.L_x_19047) ;  /* 0x0000000000187947 */ /* 0x000fea0003800000 */
.L_x_19074:
[----:B------:R-:W-:-:S04]  /*9210*/  PRMT R2, R5, 0x9910, RZ ;  /* 0x0000991005027816 */ /* 0x000fc800000000ff */
[----:B------:R-:W-:-:S05]  /*9220*/  SHF.R.S32.HI R3, RZ, 0x1f, R2 ;  /* 0x0000001fff037819 */ /* 0x000fca0000011402 */
[----:B------:R0:W-:Y:S01]  /*9230*/  STG.E.64 desc[UR36][R16.64], R2 ;  /* 0x0000000210007986 */ /* 0x0001e2000c101b24 */
[----:B------:R-:W-:Y:S05]  /*9240*/  BRA `(.L_x_19047) ;  /* 0x0000000000087947 */ /* 0x000fea0003800000 */
.L_x_19073:
[----:B------:R-:W-:-:S05]  /*9250*/  PRMT R3, R5, 0x9910, RZ ;  /* 0x0000991005037816 */ /* 0x000fca00000000ff */
[----:B------:R0:W-:Y:S02]  /*9260*/  STG.E desc[UR36][R16.64], R3 ;  /* 0x0000000310007986 */ /* 0x0001e4000c101924 */
.L_x_19047:
[----:B------:R-:W-:-:S07]  /*9270*/  VIADD R19, R19, 0x80 ;  /* 0x0000008013137836 */ /* 0x000fce0000000000 */
.L_x_19007:
[----:B------:R-:W-:Y:S05]  /*9280*/  BSYNC B6 ;  /* 0x0000000000067941 */ /* 0x000fea0003800000 */
.L_x_19006:
        /* <DEDUP_REMOVED lines=306> */
.L_x_19076:
        /* <DEDUP_REMOVED lines=20> */
.L_x_19080:
[----:B------:R4:W5:Y:S01]  /*a6f0*/  LDG.E.U8 R0, desc[UR36][R2.64] ;  /* 0x0000002402007981 */ /* 0x000962000c1e1100 */
[----:B------:R-:W-:Y:S05]  /*a700*/  BRA `(.L_x_19082) ;  /* 0x0000000c00547947 */ /* 0x000fea0003800000 */
.L_x_19079:
        /* <DEDUP_REMOVED lines=8> */
.L_x_19084:
[----:B------:R2:W5:Y:S01]  /*a790*/  LDG.E.U16 R0, desc[UR36][R2.64] ;  /* 0x0000002402007981 */ /* 0x000562000c1e1500 */
[----:B------:R-:W-:Y:S05]  /*a7a0*/  BRA `(.L_x_19082) ;  /* 0x0000000c002c7947 */ /* 0x000fea0003800000 */
.L_x_19083:
[----:B------:R0:W5:Y:S01]  /*a7b0*/  LDG.E.U16 R0, desc[UR36][R2.64] ;  /* 0x0000002402007981 */ /* 0x000162000c1e1500 */
[----:B------:R-:W-:Y:S05]  /*a7c0*/  BRA `(.L_x_19082) ;  /* 0x0000000c00247947 */ /* 0x000fea0003800000 */
.L_x_19078:
        /* <DEDUP_REMOVED lines=9> */
.L_x_19086:
[----:B------:R-:W2:Y:S02]  /*a860*/  LDG.E.U16 R4, desc[UR36][R2.64] ;  /* 0x0000002402047981 */ /* 0x000ea4000c1e1500 */
[----:B--2---:R-:W-:-:S06]  /*a870*/  HADD2.F32 R4, -RZ, R4.H0_H0 ;  /* 0x20000004ff047230 */ /* 0x004fcc0000004100 */
[----:B------:R-:W0:Y:S02]  /*a880*/  F2I.FTZ.TRUNC.NTZ R4, R4 ;  /* 0x0000000400047305 */ /* 0x000e24000021f100 */
[----:B0-----:R-:W-:Y:S01]  /*a890*/  PRMT R0, R4, 0x7610, R0 ;  /* 0x0000761004007816 */ /* 0x001fe20000000000 */
[----:B------:R-:W-:Y:S06]  /*a8a0*/  BRA `(.L_x_19082) ;  /* 0x0000000800ec7947 */ /* 0x000fec0003800000 */
.L_x_19085:
        /* <DEDUP_REMOVED lines=9> */
.L_x_19088:
[----:B------:R-:W2:Y:S02]  /*a940*/  LDG.E.U16 R2, desc[UR36][R2.64] ;  /* 0x0000002402027981 */ /* 0x000ea4000c1e1500 */
[----:B--2---:R-:W-:-:S06]  /*a950*/  HADD2.F32 R4, -RZ, R2.H0_H0 ;  /* 0x20000002ff047230 */ /* 0x004fcc0000004100 */
[----:B------:R-:W0:Y:S02]  /*a960*/  F2I.FTZ.TRUNC.NTZ R4, R4 ;  /* 0x0000000400047305 */ /* 0x000e24000021f100 */
[----:B0-----:R-:W-:Y:S01]  /*a970*/  PRMT R0, R4, 0x7610, R0 ;  /* 0x0000761004007816 */ /* 0x001fe20000000000 */
[----:B------:R-:W-:Y:S06]  /*a980*/  BRA `(.L_x_19082) ;  /* 0x0000000800b47947 */ /* 0x000fec0003800000 */
.L_x_19087:
[----:B------:R-:W2:Y:S02]  /*a990*/  LDG.E.64 R2, desc[UR36][R2.64] ;  /* 0x0000002402027981 */ /* 0x000ea4000c1e1b00 */
[----:B--2---:R0:W1:Y:S01]  /*a9a0*/  F2I.F64.TRUNC R0, R2 ;  /* 0x0000000200007311 */ /* 0x004062000030d100 */
[----:B------:R-:W-:Y:S05]  /*a9b0*/  BRA `(.L_x_19082) ;  /* 0x0000000800a87947 */ /* 0x000fea0003800000 */
.L_x_19077:
        /* <DEDUP_REMOVED lines=12> */
.L_x_19091:
[----:B------:R-:W2:Y:S02]  /*aa80*/  LDG.E.64 R2, desc[UR36][R2.64] ;  /* 0x0000002402027981 */ /* 0x000ea4000c1e1b00 */
[----:B--2---:R0:W1:Y:S01]  /*aa90*/  F2I.F64.TRUNC R0, R2 ;  /* 0x0000000200007311 */ /* 0x004062000030d100 */
[----:B------:R-:W-:Y:S05]  /*aaa0*/  BRA `(.L_x_19082) ;  /* 0x00000008006c7947 */ /* 0x000fea0003800000 */
.L_x_19090:
        /* <DEDUP_REMOVED lines=28> */
.L_x_19093:
        /* <DEDUP_REMOVED lines=15> */
.L_x_19092:
[----:B------:R-:W2:Y:S02]  /*ad60*/  LDG.E.U16 R4, desc[UR36][R2.64] ;  /* 0x0000002402047981 */ /* 0x000ea4000c1e1500 */
[----:B--2---:R-:W-:-:S06]  /*ad70*/  IMAD.U32 R4, R4, 0x10000, RZ ;  /* 0x0001000004047824 */ /* 0x004fcc00078e00ff */
[----:B------:R-:W0:Y:S02]  /*ad80*/  F2I.FTZ.TRUNC.NTZ R4, R4 ;  /* 0x0000000400047305 */ /* 0x000e24000021f100 */
[----:B0-----:R-:W-:Y:S01]  /*ad90*/  PRMT R0, R4, 0x7610, R0 ;  /* 0x0000761004007816 */ /* 0x001fe20000000000 */
[----:B------:R-:W-:Y:S06]  /*ada0*/  BRA `(.L_x_19082) ;  /* 0x0000000400ac7947 */ /* 0x000fec0003800000 */
.L_x_19089:
        /* <DEDUP_REMOVED lines=10> */
.L_x_19096:
        /* <DEDUP_REMOVED lines=21> */
.L_x_19100:
[----:B------:R-:W-:Y:S05]  /*afa0*/  BSYNC B1 ;  /* 0x0000000000017941 */ /* 0x000fea0003800000 */
.L_x_19099:
[----:B------:R-:W-:Y:S01]  /*afb0*/  IMAD.SHL.U32 R2, R2, 0x100000, RZ ;  /* 0x0010000002027824 */ /* 0x000fe200078e00ff */
[----:B------:R-:W-:-:S04]  /*afc0*/  LEA R3, R0, 0x3b800000, 0x17 ;  /* 0x3b80000000037811 */ /* 0x000fc800078eb8ff */
[----:B------:R-:W-:-:S07]  /*afd0*/  LOP3.LUT R4, R3, R2, R4, 0xfe, !PT ;  /* 0x0000000203047212 */ /* 0x000fce00078efe04 */
.L_x_19098:
[----:B------:R-:W-:Y:S05]  /*afe0*/  BSYNC B0 ;  /* 0x0000000000007941 */ /* 0x000fea0003800000 */
.L_x_19097:
[----:B------:R-:W0:Y:S02]  /*aff0*/  F2I.FTZ.TRUNC.NTZ R4, R4 ;  /* 0x0000000400047305 */ /* 0x000e24000021f100 */
[----:B0-----:R-:W-:Y:S01]  /*b000*/  PRMT R0, R4, 0x7610, R0 ;  /* 0x0000761004007816 */ /* 0x001fe20000000000 */
[----:B------:R-:W-:Y:S06]  /*b010*/  BRA `(.L_x_19082) ;  /* 0x0000000400107947 */ /* 0x000fec0003800000 */
.L_x_19095:
        /* <DEDUP_REMOVED lines=21> */
.L_x_19104:
[----:B------:R-:W-:Y:S05]  /*b170*/  BSYNC B1 ;  /* 0x0000000000017941 */ /* 0x000fea0003800000 */
.L_x_19103:
[----:B------:R-:W-:Y:S01]  /*b180*/  IMAD.SHL.U32 R2, R2, 0x200000, RZ ;  /* 0x0020000002027824 */ /* 0x000fe200078e00ff */
[----:B------:R-:W-:-:S04]  /*b190*/  LEA R3, R0, 0x37800000, 0x17 ;  /* 0x3780000000037811 */ /* 0x000fc800078eb8ff */
[----:B------:R-:W-:-:S07]  /*b1a0*/  LOP3.LUT R4, R3, R2, R4, 0xfe, !PT ;  /* 0x0000000203047212 */ /* 0x000fce00078efe04 */
.L_x_19102:
[----:B------:R-:W-:Y:S05]  /*b1b0*/  BSYNC B0 ;  /* 0x0000000000007941 */ /* 0x000fea0003800000 */
.L_x_19101:
[----:B------:R-:W0:Y:S02]  /*b1c0*/  F2I.FTZ.TRUNC.NTZ R4, R4 ;  /* 0x0000000400047305 */ /* 0x000e24000021f100 */
[----:B0-----:R-:W-:Y:S01]  /*b1d0*/  PRMT R0, R4, 0x7610, R0 ;  /* 0x0000761004007816 */ /* 0x001fe20000000000 */
[----:B------:R-:W-:Y:S06]  /*b1e0*/  BRA `(.L_x_19082) ;  /* 0x00000000009c7947 */ /* 0x000fec0003800000 */
.L_x_19094:
        /* <DEDUP_REMOVED lines=14> */
.L_x_19108:
[----:B------:R-:W-:Y:S05]  /*b2d0*/  BSYNC B0 ;  /* 0x0000000000007941 */ /* 0x000fea0003800000 */
.L_x_19107:
[----:B------:R-:W0:Y:S02]  /*b2e0*/  F2I.FTZ.TRUNC.NTZ R4, R4 ;  /* 0x0000000400047305 */ /* 0x000e24000021f100 */
[----:B0-----:R-:W-:Y:S01]  /*b2f0*/  PRMT R0, R4, 0x7610, R0 ;  /* 0x0000761004007816 */ /* 0x001fe20000000000 */
[----:B------:R-:W-:Y:S06]  /*b300*/  BRA `(.L_x_19082) ;  /* 0x0000000000547947 */ /* 0x000fec0003800000 */
.L_x_19081:
        /* <DEDUP_REMOVED lines=16> */
.L_x_19109:
[----:B------:R-:W-:Y:S01]  /*b410*/  PRMT R0, RZ, 0x7610, R0 ;  /* 0x00007610ff007816 */ /* 0x000fe20000000000 */
[----:B------:R-:W-:Y:S06]  /*b420*/  BRA `(.L_x_19082) ;  /* 0x00000000000c7947 */ /* 0x000fec0003800000 */
.L_x_19106:
[----:B------:R0:W5:Y:S01]  /*b430*/  LDG.E.U16 R0, desc[UR36][R2.64] ;  /* 0x0000002402007981 */ /* 0x000162000c1e1500 */
[----:B------:R-:W-:Y:S05]  /*b440*/  BRA `(.L_x_19082) ;  /* 0x0000000000047947 */ /* 0x000fea0003800000 */
.L_x_19105:
[----:B------:R0:W5:Y:S02]  /*b450*/  LDG.E.U16 R0, desc[UR36][R2.64] ;  /* 0x0000002402007981 */ /* 0x000164000c1e1500 */
.L_x_19082:
        /* <DEDUP_REMOVED lines=16> */
.L_x_19113:
[----:B------:R-:W-:Y:S01]  /*b560*/  STG.E.U8 desc[UR36][R16.64], R5 ;  /* 0x0000000510007986 */ /* 0x000fe2000c101124 */
[----:B------:R-:W-:Y:S05]  /*b570*/  EXIT ;  /* 0x000000000000794d */ /* 0x000fea0003800000 */
.L_x_19112:
        /* <DEDUP_REMOVED lines=10> */
.L_x_19116:
[----:B------:R-:W-:-:S05]  /*b620*/  PRMT R3, R5, 0x9910, RZ ;  /* 0x0000991005037816 */ /* 0x000fca00000000ff */
[----:B------:R-:W-:Y:S01]  /*b630*/  STG.E desc[UR36][R16.64], R3 ;  /* 0x0000000310007986 */ /* 0x000fe2000c101924 */
[----:B------:R-:W-:Y:S05]  /*b640*/  EXIT ;  /* 0x000000000000794d */ /* 0x000fea0003800000 */
.L_x_19115:
[----:B------:R-:W-:Y:S01]  /*b650*/  STG.E.U16 desc[UR36][R16.64], R5 ;  /* 0x0000000510007986 */ /* 0x000fe2000c101524 */
[----:B------:R-:W-:Y:S05]  /*b660*/  EXIT ;  /* 0x000000000000794d */ /* 0x000fea0003800000 */
.L_x_19111:
        /* <DEDUP_REMOVED lines=9> */
.L_x_19118:
[----:B------:R-:W0:Y:S02]  /*b700*/  I2F.S16 R0, R5 ;  /* 0x0000000500007306 */ /* 0x000e240000101400 */
[----:B0-----:R-:W-:-:S05]  /*b710*/  F2FP.F16.F32.PACK_AB R0, RZ, R0 ;  /* 0x00000000ff00723e */ /* 0x001fca00000000ff */
[----:B------:R-:W-:Y:S01]  /*b720*/  STG.E.U16 desc[UR36][R16.64], R0 ;  /* 0x0000000010007986 */ /* 0x000fe2000c101524 */
[----:B------:R-:W-:Y:S05]  /*b730*/  EXIT ;  /* 0x000000000000794d */ /* 0x000fea0003800000 */
.L_x_19117:
        /* <DEDUP_REMOVED lines=10> */
.L_x_19120:
[----:B------:R-:W0:Y:S02]  /*b7e0*/  I2F.S16 R5, R5 ;  /* 0x0000000500057306 */ /* 0x000e240000101400 */
[----:B0-----:R-:W-:-:S04]  /*b7f0*/  F2FP.F16.F32.PACK_AB R3, RZ, R5 ;  /* 0x00000005ff03723e */ /* 0x001fc800000000ff */
[----:B------:R-:W-:-:S05]  /*b800*/  PRMT R3, R3, 0x5410, RZ ;  /* 0x0000541003037816 */ /* 0x000fca00000000ff */
[----:B------:R-:W-:Y:S01]  /*b810*/  STG.E desc[UR36][R16.64], R3 ;  /* 0x0000000310007986 */ /* 0x000fe2000c101924 */
[----:B------:R-:W-:Y:S05]  /*b820*/  EXIT ;  /* 0x000000000000794d */ /* 0x000fea0003800000 */
.L_x_19119:
[----:B------:R-:W0:Y:S02]  /*b830*/  I2F.F64.S16 R2, R5 ;  /* 0x0000000500027312 */ /* 0x000e240000101c00 */
[----:B0-----:R-:W-:Y:S01]  /*b840*/  STG.E.64 desc[UR36][R16.64], R2 ;  /* 0x0000000210007986 */ /* 0x001fe2000c101b24 */
[----:B------:R-:W-:Y:S05]  /*b850*/  EXIT ;  /* 0x000000000000794d */ /* 0x000fea0003800000 */
.L_x_19110:
        /* <DEDUP_REMOVED lines=13> */
.L_x_19123:
[----:B------:R-:W0:Y:S01]  /*b930*/  I2F.F64.S16 R4, R5 ;  /* 0x0000000500047312 */ /* 0x000e220000101c00 */
[----:B------:R-:W-:-:S05]  /*b940*/  CS2R R6, SRZ ;  /* 0x0000000000067805 */ /* 0x000fca000001ff00 */
[----:B0-----:R-:W-:Y:S01]  /*b950*/  STG.E.128 desc[UR36][R16.64], R4 ;  /* 0x0000000410007986 */ /* 0x001fe2000c101d24 */
[----:B------:R-:W-:Y:S05]  /*b960*/  EXIT ;  /* 0x000000000000794d */ /* 0x000fea0003800000 */
.L_x_19122:
        /* <DEDUP_REMOVED lines=21> */
.L_x_19127:
[----:B------:R-:W-:Y:S05]  /*bac0*/  BSYNC B0 ;  /* 0x0000000000007941 */ /* 0x000fea0003800000 */
.L_x_19126:
[----:B------:R-:W-:-:S05]  /*bad0*/  LOP3.LUT R3, R0, R3, RZ, 0xfc, !PT ;  /* 0x0000000300037212 */ /* 0x000fca00078efcff */
[----:B------:R-:W-:Y:S01]  /*bae0*/  STG.E.U8 desc[UR36][R16.64], R3 ;  /* 0x0000000310007986 */ /* 0x000fe2000c101124 */
[----:B------:R-:W-:Y:S05]  /*baf0*/  EXIT ;  /* 0x000000000000794d */ /* 0x000fea0003800000 */
.L_x_19125:
        /* <DEDUP_REMOVED lines=13> */
.L_x_19129:
[----:B------:R-:W-:Y:S01]  /*bbd0*/  IMAD.MOV.U32 R0, RZ, RZ, 0x7f ;  /* 0x0000007fff007424 */ /* 0x000fe200078e00ff */
[----:B------:R-:W-:-:S04]  /*bbe0*/  ISETP.GT.U32.AND P0, PT, R2, 0x7f800000, PT ;  /* 0x7f8000000200780c */ /* 0x000fc80003f04070 */
[----:B------:R-:W-:-:S09]  /*bbf0*/  SEL R0, R0, 0x7c, P0 ;  /* 0x0000007c00007807 */ /* 0x000fd20000000000 */
.L_x_19130:
[----:B------:R-:W-:Y:S05]  /*bc00*/  BSYNC B0 ;  /* 0x0000000000007941 */ /* 0x000fea0003800000 */
.L_x_19128:
[----:B------:R-:W-:-:S04]  /*bc10*/  LOP3.LUT R2, R5, 0x80000000, RZ, 0xc0, !PT ;  /* 0x8000000005027812 */ /* 0x000fc800078ec0ff */
[----:B------:R-:W-:-:S04]  /*bc20*/  SHF.R.U32.HI R3, RZ, 0x18, R2 ;  /* 0x00000018ff037819 */ /* 0x000fc80000011602 */
[----:B------:R-:W-:-:S05]  /*bc30*/  LOP3.LUT R3, R0, R3, RZ, 0xfc, !PT ;  /* 0x0000000300037212 */ /* 0x000fca00078efcff */
[----:B------:R-:W-:Y:S01]  /*bc40*/  STG.E.U8 desc[UR36][R16.64], R3 ;  /* 0x0000000310007986 */ /* 0x000fe2000c101124 */
[----:B------:R-:W-:Y:S05]  /*bc50*/  EXIT ;  /* 0x000000000000794d */ /* 0x000fea0003800000 */
.L_x_19124:
[----:B------:R-:W0:Y:S02]  /*bc60*/  I2F.S16 R0, R5 ;  /* 0x0000000500007306 */ /* 0x000e240000101400 */
[----:B0-----:R-:W-:-:S05]  /*bc70*/  F2FP.BF16.F32.PACK_AB R0, RZ, R0 ;  /* 0x00000000ff00723e */ /* 0x001fca00000010ff */
[----:B------:R-:W-:Y:S01]  /*bc80*/  STG.E.U16 desc[UR36][R16.64], R0 ;  /* 0x0000000010007986 */ /* 0x000fe2000c101524 */
[----:B------:R-:W-:Y:S05]  /*bc90*/  EXIT ;  /* 0x000000000000794d */ /* 0x000fea0003800000 */
.L_x_19121:
        /* <DEDUP_REMOVED lines=10> */
.L_x_19133:
        /* <DEDUP_REMOVED lines=17> */
.L_x_19136:
[----:B------:R-:W-:-:S04]  /*be50*/  LOP3.LUT R2, R5, 0x80000000, RZ, 0xc0, !PT ;  /* 0x8000000005027812 */ /* 0x000fc800078ec0ff */
[----:B------:R-:W-:-:S04]  /*be60*/  SHF.R.U32.HI R3, RZ, 0x18, R2 ;  /* 0x00000018ff037819 */ /* 0x000fc80000011602 */
[----:B------:R-:W-:-:S04]  /*be70*/  LOP3.LUT R0, R0, R3, RZ, 0xfc, !PT ;  /* 0x0000000300007212 */ /* 0x000fc800078efcff */
[----:B------:R-:W-:-:S07]  /*be80*/  PRMT R8, R0, 0x7610, R8 ;  /* 0x0000761000087816 */ /* 0x000fce0000000008 */
.L_x_19135:
[----:B------:R-:W-:Y:S05]  /*be90*/  BSYNC B0 ;  /* 0x0000000000007941 */ /* 0x000fea0003800000 */
.L_x_19134:
[----:B------:R-:W-:Y:S01]  /*bea0*/  STG.E.U8 desc[UR36][R16.64], R8 ;  /* 0x0000000810007986 */ /* 0x000fe2000c101124 */
[----:B------:R-:W-:Y:S05]  /*beb0*/  EXIT ;  /* 0x000000000000794d */ /* 0x000fea0003800000 */
.L_x_19132:
        /* <DEDUP_REMOVED lines=17> */
.L_x_19139:
[----:B------:R-:W-:-:S04]  /*bfd0*/  LOP3.LUT R2, R5, 0x80000000, RZ, 0xc0, !PT ;  /* 0x8000000005027812 */ /* 0x000fc800078ec0ff */
[----:B------:R-:W-:-:S04]  /*bfe0*/  SHF.R.U32.HI R3, RZ, 0x18, R2 ;  /* 0x00000018ff037819 */ /* 0x000fc80000011602 */
[----:B------:R-:W-:-:S04]  /*bff0*/  LOP3.LUT R0, R0, R3, RZ, 0xfc, !PT ;  /* 0x0000000300007212 */ /* 0x000fc800078efcff */
[----:B------:R-:W-:-:S07]  /*c000*/  PRMT R8, R0, 0x7610, R8 ;  /* 0x0000761000087816 */ /* 0x000fce0000000008 */
.L_x_19138:
[----:B------:R-:W-:Y:S05]  /*c010*/  BSYNC B0 ;  /* 0x0000000000007941 */ /* 0x000fea0003800000 */
.L_x_19137:
[----:B------:R-:W-:Y:S01]  /*c020*/  STG.E.U8 desc[UR36][R16.64], R8 ;  /* 0x0000000810007986 */ /* 0x000fe2000c101124 */
[----:B------:R-:W-:Y:S05]  /*c030*/  EXIT ;  /* 0x000000000000794d */ /* 0x000fea0003800000 */
.L_x_19131:
        /* <DEDUP_REMOVED lines=22> */
.L_x_19114:
        /* <DEDUP_REMOVED lines=16> */
.L_x_19142:
[----:B------:R-:W-:Y:S05]  /*c2a0*/  EXIT ;  /* 0x000000000000794d */ /* 0x000fea0003800000 */
.L_x_19141:
[----:B------:R-:W-:-:S04]  /*c2b0*/  PRMT R2, R5, 0x9910, RZ ;  /* 0x0000991005027816 */ /* 0x000fc800000000ff */
[----:B------:R-:W-:-:S05]  /*c2c0*/  SHF.R.S32.HI R3, RZ, 0x1f, R2 ;  /* 0x0000001fff037819 */ /* 0x000fca0000011402 */
[----:B------:R-:W-:Y:S01]  /*c2d0*/  STG.E.64 desc[UR36][R16.64], R2 ;  /* 0x0000000210007986 */ /* 0x000fe2000c101b24 */
[----:B------:R-:W-:Y:S05]  /*c2e0*/  EXIT ;  /* 0x000000000000794d */ /* 0x000fea0003800000 */
.L_x_19140:
[----:B------:R-:W-:-:S05]  /*c2f0*/  PRMT R3, R5, 0x9910, RZ ;  /* 0x0000991005037816 */ /* 0x000fca00000000ff */
[----:B------:R-:W-:Y:S01]  /*c300*/  STG.E desc[UR36][R16.64], R3 ;  /* 0x0000000310007986 */ /* 0x000fe2000c101924 */
[----:B------:R-:W-:Y:S05]  /*c310*/  EXIT ;  /* 0x000000000000794d */ /* 0x000fea0003800000 */
.L_x_19143:
        /* <DEDUP_REMOVED lines=14> */
.L_x_26302:


//--------------------- .text._ZN2at6native27unrolled_elementwise_kernelINS0_13AUnaryFunctorIsssNS0_17BitwiseAndFunctorIsEEEESt5arrayIPcLm2EELi4E23TrivialOffsetCalculatorILi1EjESA_NS0_6memory12LoadWithCastILi1EEENSB_13StoreWithCastILi1EEEEEviT_T0_T2_T3_T4_T5_ --------------------------
	.section	.text._ZN2at6native27unrolled_elementwise_kernelINS0_13AUnaryFunctorIsssNS0_17BitwiseAndFunctorIsEEEESt5arrayIPcLm2EELi4E23TrivialOffsetCalculatorILi1EjESA_NS0_6memory12LoadWithCastILi1EEENSB_13StoreWithCastILi1EEEEEviT_T0_T2_T3_T4_T5_,"ax",@progbits
	.align	128
        .global         _ZN2at6native27unrolled_elementwise_kernelINS0_13AUnaryFunctorIsssNS0_17BitwiseAndFunctorIsEEEESt5arrayIPcLm2EELi4E23TrivialOffsetCalculatorILi1EjESA_NS0_6memory12LoadWithCastILi1EEENSB_13StoreWithCastILi1EEEEEviT_T0_T2_T3_T4_T5_
        .type           _ZN2at6native27unrolled_elementwise_kernelINS0_13AUnaryFunctorIsssNS0_17BitwiseAndFunctorIsEEEESt5arrayIPcLm2EELi4E23TrivialOffsetCalculatorILi1EjESA_NS0_6memory12LoadWithCastILi1EEENSB_13StoreWithCastILi1EEEEEviT_T0_T2_T3_T4_T5_,@function
        .size           _ZN2at6native27unrolled_elementwise_kernelINS0_13AUnaryFunctorIsssNS0_17BitwiseAndFunctorIsEEEESt5arrayIPcLm2EELi4E23TrivialOffsetCalculatorILi1EjESA_NS0_6memory12LoadWithCastILi1EEENSB_13StoreWithCastILi1EEEEEviT_T0_T2_T3_T4_T5_,(.L_x_26303 - _ZN2at6native27unrolled_elementwise_kernelINS0_13AUnaryFunctorIsssNS0_17BitwiseAndFunctorIsEEEESt5arrayIPcLm2EELi4E23TrivialOffsetCalculatorILi1EjESA_NS0_6memory12LoadWithCastILi1EEENSB_13StoreWithCastILi1EEEEEviT_T0_T2_T3_T4_T5_)
        .other          _ZN2at6native27unrolled_elementwise_kernelINS0_13AUnaryFunctorIsssNS0_17BitwiseAndFunctorIsEEEESt5arrayIPcLm2EELi4E23TrivialOffsetCalculatorILi1EjESA_NS0_6memory12LoadWithCastILi1EEENSB_13StoreWithCastILi1EEEEEviT_T0_T2_T3_T4_T5_,@"STO_CUDA_ENTRY STV_DEFAULT"
_ZN2at6native27unrolled_elementwise_kernelINS0_13AUnaryFunctorIsssNS0_17BitwiseAndFunctorIsEEEESt5arrayIPcLm2EELi4E23TrivialOffsetCalculatorILi1EjESA_NS0_6memory12LoadWithCastILi1EEENSB_13StoreWithCastILi1EEEEEviT_T0_T2_T3_T4_T5_:
.text._ZN2at6native27unrolled_elementwise_kernelINS0_13AUnaryFunctorIsssNS0_17BitwiseAndFunctorIsEEEESt5arrayIPcLm2EELi4E23TrivialOffsetCalculatorILi1EjESA_NS0_6memory12LoadWithCastILi1EEENSB_13StoreWithCastILi1EEEEEviT_T0_T2_T3_T4_T5_:
        /* <DEDUP_REMOVED lines=31> */
.L_x_19149:
[----:B------:R3:W5:Y:S01]  /*01f0*/  LDG.E.U8 R26, desc[UR36][R2.64] ;  /* 0x00000024021a7981 */ /* 0x000762000c1e1100 */
[----:B------:R-:W-:Y:S05]  /*0200*/  BRA `(.L_x_19151) ;  /* 0x0000000c00587947 */ /* 0x000fea0003800000 */
.L_x_19148:
        /* <DEDUP_REMOVED lines=8> */
.L_x_19153:
[----:B------:R1:W5:Y:S01]  /*0290*/  LDG.E.U16 R26, desc[UR36][R2.64] ;  /* 0x00000024021a7981 */ /* 0x000362000c1e1500 */
[----:B------:R-:W-:Y:S05]  /*02a0*/  BRA `(.L_x_19151) ;  /* 0x0000000c00307947 */ /* 0x000fea0003800000 */
.L_x_19152:
[----:B------:R2:W5:Y:S01]  /*02b0*/  LDG.E.U16 R26, desc[UR36][R2.64] ;  /* 0x00000024021a7981 */ /* 0x000562000c1e1500 */
[----:B------:R-:W-:Y:S05]  /*02c0*/  BRA `(.L_x_19151) ;  /* 0x0000000c00287947 */ /* 0x000fea0003800000 */
.L_x_19147:
        /* <DEDUP_REMOVED lines=9> */
.L_x_19155:
[----:B------:R-:W2:Y:S02]  /*0360*/  LDG.E.U16 R0, desc[UR36][R2.64] ;  /* 0x0000002402007981 */ /* 0x000ea4000c1e1500 */
[----:B--2---:R-:W-:-:S06]  /*0370*/  HADD2.F32 R0, -RZ, R0.H0_H0 ;  /* 0x20000000ff007230 */ /* 0x004fcc0000004100 */
[----:B------:R-:W0:Y:S02]  /*0380*/  F2I.FTZ.TRUNC.NTZ R0, R0 ;  /* 0x0000000000007305 */ /* 0x000e24000021f100 */
[----:B0-----:R-:W-:Y:S01]  /*0390*/  PRMT R26, R0, 0x7610, R26 ;  /* 0x00007610001a7816 */ /* 0x001fe2000000001a */
[----:B------:R-:W-:Y:S06]  /*03a0*/  BRA `(.L_x_19151) ;  /* 0x0000000800f07947 */ /* 0x000fec0003800000 */
.L_x_19154:
        /* <DEDUP_REMOVED lines=9> */
.L_x_19157:
[----:B------:R-:W2:Y:S02]  /*0440*/  LDG.E.U16 R2, desc[UR36][R2.64] ;  /* 0x0000002402027981 */ /* 0x000ea4000c1e1500 */
[----:B--2---:R-:W-:-:S06]  /*0450*/  HADD2.F32 R0, -RZ, R2.H0_H0 ;  /* 0x20000002ff007230 */ /* 0x004fcc0000004100 */
[----:B------:R-:W0:Y:S02]  /*0460*/  F2I.FTZ.TRUNC.NTZ R0, R0 ;  /* 0x0000000000007305 */ /* 0x000e24000021f100 */
[----:B0-----:R-:W-:Y:S01]  /*0470*/  PRMT R26, R0, 0x7610, R26 ;  /* 0x00007610001a7816 */ /* 0x001fe2000000001a */
[----:B------:R-:W-:Y:S06]  /*0480*/  BRA `(.L_x_19151) ;  /* 0x0000000800b87947 */ /* 0x000fec0003800000 */
.L_x_19156:
[----:B------:R-:W2:Y:S02]  /*0490*/  LDG.E.64 R2, desc[UR36][R2.64] ;  /* 0x0000002402027981 */ /* 0x000ea4000c1e1b00 */
[----:B--2---:R0:W1:Y:S01]  /*04a0*/  F2I.F64.TRUNC R26, R2 ;  /* 0x00000002001a7311 */ /* 0x004062000030d100 */
[----:B------:R-:W-:Y:S05]  /*04b0*/  BRA `(.L_x_19151) ;  /* 0x0000000800ac7947 */ /* 0x000fea0003800000 */
.L_x_19146:
        /* <DEDUP_REMOVED lines=12> */
.L_x_19160:
[----:B------:R-:W2:Y:S02]  /*0580*/  LDG.E.64 R2, desc[UR36][R2.64] ;  /* 0x0000002402027981 */ /* 0x000ea4000c1e1b00 */
[----:B--2---:R0:W1:Y:S01]  /*0590*/  F2I.F64.TRUNC R26, R2 ;  /* 0x00000002001a7311 */ /* 0x004062000030d100 */
[----:B------:R-:W-:Y:S05]  /*05a0*/  BRA `(.L_x_19151) ;  /* 0x0000000800707947 */ /* 0x000fea0003800000 */
.L_x_19159:
        /* <DEDUP_REMOVED lines=28> */
.L_x_19162:
        /* <DEDUP_REMOVED lines=16> */
.L_x_19161:
[----:B------:R-:W2:Y:S02]  /*0870*/  LDG.E.U16 R0, desc[UR36][R2.64] ;  /* 0x0000002402007981 */ /* 0x000ea4000c1e1500 */
[----:B--2---:R-:W-:-:S06]  /*0880*/  IMAD.U32 R0, R0, 0x10000, RZ ;  /* 0x0001000000007824 */ /* 0x004fcc00078e00ff */
[----:B------:R-:W0:Y:S02]  /*0890*/  F2I.FTZ.TRUNC.NTZ R0, R0 ;  /* 0x0000000000007305 */ /* 0x000e24000021f100 */
[----:B0-----:R-:W-:Y:S01]  /*08a0*/  PRMT R26, R0, 0x7610, R26 ;  /* 0x00007610001a7816 */ /* 0x001fe2000000001a */
[----:B------:R-:W-:Y:S06]  /*08b0*/  BRA `(.L_x_19151) ;  /* 0x0000000400ac7947 */ /* 0x000fec0003800000 */
.L_x_19158:
        /* <DEDUP_REMOVED lines=10> */
.L_x_19165:
        /* <DEDUP_REMOVED lines=21> */
.L_x_19169:
[----:B------:R-:W-:Y:S05]  /*0ab0*/  BSYNC B1 ;  /* 0x0000000000017941 */ /* 0x000fea0003800000 */
.L_x_19168:
[----:B------:R-:W-:Y:S01]  /*0ac0*/  LEA R3, R0, 0x3b800000, 0x17 ;  /* 0x3b80000000037811 */ /* 0x000fe200078eb8ff */
[----:B------:R-:W-:-:S05]  /*0ad0*/  IMAD.SHL.U32 R0, R2, 0x100000, RZ ;  /* 0x0010000002007824 */ /* 0x000fca00078e00ff */
[----:B------:R-:W-:-:S07]  /*0ae0*/  LOP3.LUT R0, R3, R0, R4, 0xfe, !PT ;  /* 0x0000000003007212 */ /* 0x000fce00078efe04 */
.L_x_19167:
[----:B------:R-:W-:Y:S05]  /*0af0*/  BSYNC B0 ;  /* 0x0000000000007941 */ /* 0x000fea0003800000 */
.L_x_19166:
[----:B------:R-:W0:Y:S02]  /*0b00*/  F2I.FTZ.TRUNC.NTZ R0, R0 ;  /* 0x0000000000007305 */ /* 0x000e24000021f100 */
[----:B0-----:R-:W-:Y:S01]  /*0b10*/  PRMT R26, R0, 0x7610, R26 ;  /* 0x00007610001a7816 */ /* 0x001fe2000000001a */
[----:B------:R-:W-:Y:S06]  /*0b20*/  BRA `(.L_x_19151) ;  /* 0x0000000400107947 */ /* 0x000fec0003800000 */
.L_x_19164:
        /* <DEDUP_REMOVED lines=21> */
.L_x_19173:
[----:B------:R-:W-:Y:S05]  /*0c80*/  BSYNC B1 ;  /* 0x0000000000017941 */ /* 0x000fea0003800000 */
.L_x_19172:
[----:B------:R-:W-:Y:S01]  /*0c90*/  LEA R3, R0, 0x37800000, 0x17 ;  /* 0x3780000000037811 */ /* 0x000fe200078eb8ff */
[----:B------:R-:W-:-:S05]  /*0ca0*/  IMAD.SHL.U32 R0, R2, 0x200000, RZ ;  /* 0x0020000002007824 */ /* 0x000fca00078e00ff */
[----:B------:R-:W-:-:S07]  /*0cb0*/  LOP3.LUT R0, R3, R0, R4, 0xfe, !PT ;  /* 0x0000000003007212 */ /* 0x000fce00078efe04 */
.L_x_19171:
[----:B------:R-:W-:Y:S05]  /*0cc0*/  BSYNC B0 ;  /* 0x0000000000007941 */ /* 0x000fea0003800000 */
.L_x_19170:
[----:B------:R-:W0:Y:S02]  /*0cd0*/  F2I.FTZ.TRUNC.NTZ R0, R0 ;  /* 0x0000000000007305 */ /* 0x000e24000021f100 */
[----:B0-----:R-:W-:Y:S01]  /*0ce0*/  PRMT R26, R0, 0x7610, R26 ;  /* 0x00007610001a7816 */ /* 0x001fe2000000001a */
[----:B------:R-:W-:Y:S06]  /*0cf0*/  BRA `(.L_x_19151) ;  /* 0x00000000009c7947 */ /* 0x000fec0003800000 */
.L_x_19163:
        /* <DEDUP_REMOVED lines=14> */
.L_x_19177:
[----:B------:R-:W-:Y:S05]  /*0de0*/  BSYNC B0 ;  /* 0x0000000000007941 */ /* 0x000fea0003800000 */
.L_x_19176:
[----:B------:R-:W0:Y:S02]  /*0df0*/  F2I.FTZ.TRUNC.NTZ R0, R0 ;  /* 0x0000000000007305 */ /* 0x000e24000021f100 */
[----:B0-----:R-:W-:Y:S01]  /*0e00*/  PRMT R26, R0, 0x7610, R26 ;  /* 0x00007610001a7816 */ /* 0x001fe2000000001a */
[----:B------:R-:W-:Y:S06]  /*0e10*/  BRA `(.L_x_19151) ;  /* 0x0000000000547947 */ /* 0x000fec0003800000 */
.L_x_19150:
        /* <DEDUP_REMOVED lines=16> */
.L_x_19178:
[----:B------:R-:W-:Y:S01]  /*0f20*/  PRMT R26, RZ, 0x7610, R26 ;  /* 0x00007610ff1a7816 */ /* 0x000fe2000000001a */
[----:B------:R-:W-:Y:S06]  /*0f30*/  BRA `(.L_x_19151) ;  /* 0x00000000000c7947 */ /* 0x000fec0003800000 */
.L_x_19175:
[----:B------:R0:W5:Y:S01]  /*0f40*/  LDG.E.U16 R26, desc[UR36][R2.64] ;  /* 0x00000024021a7981 */ /* 0x000162000c1e1500 */
[----:B------:R-:W-:Y:S05]  /*0f50*/  BRA `(.L_x_19151) ;  /* 0x0000000000047947 */ /* 0x000fea0003800000 */
.L_x_19174:
[----:B------:R0:W5:Y:S02]  /*0f60*/  LDG.E.U16 R26, desc[UR36][R2.64] ;  /* 0x00000024021a7981 */ /* 0x000164000c1e1500 */
.L_x_19151:
[----:B------:R-:W2:Y:S02]  /*0f70*/  S2R R17, SR_TID.X ;  /* 0x0000000000117919 */ /* 0x000ea40000002100 */
[----:B--2---:R-:W-:-:S07]  /*0f80*/  VIADD R17, R17, 0x80 ;  /* 0x0000008011117836 */ /* 0x004fce0000000000 */
.L_x_19145:
[----:B------:R-:W-:Y:S05]  /*0f90*/  BSYNC B6 ;  /* 0x0000000000067941 */ /* 0x000fea0003800000 */
.L_x_19144:
        /* <DEDUP_REMOVED lines=23> */
.L_x_19184:
[----:B------:R0:W5:Y:S01]  /*1110*/  LDG.E.U8 R18, desc[UR36][R2.64] ;  /* 0x0000002402127981 */ /* 0x000162000c1e1100 */
[----:B------:R-:W-:Y:S05]  /*1120*/  BRA `(.L_x_19186) ;  /* 0x0000000c00547947 */ /* 0x000fea0003800000 */
.L_x_19183:
        /* <DEDUP_REMOVED lines=8> */
.L_x_19188:
[----:B------:R0:W5:Y:S01]  /*11b0*/  LDG.E.U16 R18, desc[UR36][R2.64] ;  /* 0x0000002402127981 */ /* 0x000162000c1e1500 */
[----:B------:R-:W-:Y:S05]  /*11c0*/  BRA `(.L_x_19186) ;  /* 0x0000000c002c7947 */ /* 0x000fea0003800000 */
.L_x_19187:
[----:B------:R0:W5:Y:S01]  /*11d0*/  LDG.E.U16 R18, desc[UR36][R2.64] ;  /* 0x0000002402127981 */ /* 0x000162000c1e1500 */
[----:B------:R-:W-:Y:S05]  /*11e0*/  BRA `(.L_x_19186) ;  /* 0x0000000c00247947 */ /* 0x000fea0003800000 */
.L_x_19182:
        /* <DEDUP_REMOVED lines=9> */
.L_x_19190:
[----:B------:R-:W2:Y:S02]  /*1280*/  LDG.E.U16 R0, desc[UR36][R2.64] ;  /* 0x0000002402007981 */ /* 0x000ea4000c1e1500 */
[----:B--2---:R-:W-:-:S06]  /*1290*/  HADD2.F32 R0, -RZ, R0.H0_H0 ;  /* 0x20000000ff007230 */ /* 0x004fcc0000004100 */
[----:B------:R-:W0:Y:S02]  /*12a0*/  F2I.FTZ.TRUNC.NTZ R0, R0 ;  /* 0x0000000000007305 */ /* 0x000e24000021f100 */
[----:B0-----:R-:W-:Y:S01]  /*12b0*/  PRMT R18, R0, 0x7610, R18 ;  /* 0x0000761000127816 */ /* 0x001fe20000000012 */
[----:B------:R-:W-:Y:S06]  /*12c0*/  BRA `(.L_x_19186) ;  /* 0x0000000800ec7947 */ /* 0x000fec0003800000 */
.L_x_19189:
        /* <DEDUP_REMOVED lines=9> */
.L_x_19192:
[----:B------:R-:W2:Y:S02]  /*1360*/  LDG.E.U16 R2, desc[UR36][R2.64] ;  /* 0x0000002402027981 */ /* 0x000ea4000c1e1500 */
[----:B--2---:R-:W-:-:S06]  /*1370*/  HADD2.F32 R0, -RZ, R2.H0_H0 ;  /* 0x20000002ff007230 */ /* 0x004fcc0000004100 */
[----:B------:R-:W0:Y:S02]  /*1380*/  F2I.FTZ.TRUNC.NTZ R0, R0 ;  /* 0x0000000000007305 */ /* 0x000e24000021f100 */
[----:B0-----:R-:W-:Y:S01]  /*1390*/  PRMT R18, R0, 0x7610, R18 ;  /* 0x0000761000127816 */ /* 0x001fe20000000012 */
[----:B------:R-:W-:Y:S06]  /*13a0*/  BRA `(.L_x_19186) ;  /* 0x0000000800b47947 */ /* 0x000fec0003800000 */
.L_x_19191:
[----:B------:R-:W2:Y:S02]  /*13b0*/  LDG.E.64 R2, desc[UR36][R2.64] ;  /* 0x0000002402027981 */ /* 0x000ea4000c1e1b00 */
[----:B--2---:R0:W1:Y:S01]  /*13c0*/  F2I.F64.TRUNC R18, R2 ;  /* 0x0000000200127311 */ /* 0x004062000030d100 */
[----:B------:R-:W-:Y:S05]  /*13d0*/  BRA `(.L_x_19186) ;  /* 0x0000000800a87947 */ /* 0x000fea0003800000 */
.L_x_19181:
        /* <DEDUP_REMOVED lines=12> */
.L_x_19195:
[----:B------:R-:W2:Y:S02]  /*14a0*/  LDG.E.64 R2, desc[UR36][R2.64] ;  /* 0x0000002402027981 */ /* 0x000ea4000c1e1b00 */
[----:B--2---:R0:W1:Y:S01]  /*14b0*/  F2I.F64.TRUNC R18, R2 ;  /* 0x0000000200127311 */ /* 0x004062000030d100 */
[----:B------:R-:W-:Y:S05]  /*14c0*/  BRA `(.L_x_19186) ;  /* 0x00000008006c7947 */ /* 0x000fea0003800000 */
.L_x_19194:
        /* <DEDUP_REMOVED lines=28> */
.L_x_19197:
        /* <DEDUP_REMOVED lines=15> */
.L_x_19196:
[----:B------:R-:W2:Y:S02]  /*1780*/  LDG.E.U16 R0, desc[UR36][R2.64] ;  /* 0x0000002402007981 */ /* 0x000ea4000c1e1500 */
[----:B--2---:R-:W-:-:S06]  /*1790*/  IMAD.U32 R0, R0, 0x10000, RZ ;  /* 0x0001000000007824 */ /* 0x004fcc00078e00ff */
[----:B------:R-:W0:Y:S02]  /*17a0*/  F2I.FTZ.TRUNC.NTZ R0, R0 ;  /* 0x0000000000007305 */ /* 0x000e24000021f100 */
[----:B0-----:R-:W-:Y:S01]  /*17b0*/  PRMT R18, R0, 0x7610, R18 ;  /* 0x0000761000127816 */ /* 0x001fe20000000012 */
[----:B------:R-:W-:Y:S06]  /*17c0*/  BRA `(.L_x_19186) ;  /* 0x0000000400ac7947 */ /* 0x000fec0003800000 */
.L_x_19193:
        /* <DEDUP_REMOVED lines=10> */
.L_x_19200:
        /* <DEDUP_REMOVED lines=21> */
.L_x_19204:
[----:B------:R-:W-:Y:S05]  /*19c0*/  BSYNC B1 ;  /* 0x0000000000017941 */ /* 0x000fea0003800000 */
.L_x_19203:
[----:B------:R-:W-:Y:S01]  /*19d0*/  LEA R3, R0, 0x3b800000, 0x17 ;  /* 0x3b80000000037811 */ /* 0x000fe200078eb8ff */
[----:B------:R-:W-:-:S05]  /*19e0*/  IMAD.SHL.U32 R0, R2, 0x100000, RZ ;  /* 0x0010000002007824 */ /* 0x000fca00078e00ff */
[----:B------:R-:W-:-:S07]  /*19f0*/  LOP3.LUT R0, R3, R0, R4, 0xfe, !PT ;  /* 0x0000000003007212 */ /* 0x000fce00078efe04 */
.L_x_19202:
[----:B------:R-:W-:Y:S05]  /*1a00*/  BSYNC B0 ;  /* 0x0000000000007941 */ /* 0x000fea0003800000 */
.L_x_19201:
[----:B------:R-:W0:Y:S02]  /*1a10*/  F2I.FTZ.TRUNC.NTZ R0, R0 ;  /* 0x0000000000007305 */ /* 0x000e24000021f100 */
[----:B0-----:R-:W-:Y:S01]  /*1a20*/  PRMT R18, R0, 0x7610, R18 ;  /* 0x0000761000127816 */ /* 0x001fe20000000012 */
[----:B------:R-:W-:Y:S06]  /*1a30*/  BRA `(.L_x_19186) ;  /* 0x0000000400107947 */ /* 0x000fec0003800000 */
.L_x_19199:
        /* <DEDUP_REMOVED lines=21> */
.L_x_19208:
[----:B------:R-:W-:Y:S05]  /*1b90*/  BSYNC B1 ;  /* 0x0000000000017941 */ /* 0x000fea0003800000 */
.L_x_19207:
[----:B------:R-:W-:Y:S01]  /*1ba0*/  LEA R3, R0, 0x37800000, 0x17 ;  /* 0x3780000000037811 */ /* 0x000fe200078eb8ff */
[----:B------:R-:W-:-:S05]  /*1bb0*/  IMAD.SHL.U32 R0, R2, 0x200000, RZ ;  /* 0x0020000002007824 */ /* 0x000fca00078e00ff */
[----:B------:R-:W-:-:S07]  /*1bc0*/  LOP3.LUT R0, R3, R0, R4, 0xfe, !PT ;  /* 0x0000000003007212 */ /* 0x000fce00078efe04 */
.L_x_19206:
[----:B------:R-:W-:Y:S05]  /*1bd0*/  BSYNC B0 ;  /* 0x0000000000007941 */ /* 0x000fea0003800000 */
.L_x_19205:
[----:B------:R-:W0:Y:S02]  /*1be0*/  F2I.FTZ.TRUNC.NTZ R0, R0 ;  /* 0x0000000000007305 */ /* 0x000e24000021f100 */
[----:B0-----:R-:W-:Y:S01]  /*1bf0*/  PRMT R18, R0, 0x7610, R18 ;  /* 0x0000761000127816 */ /* 0x001fe20000000012 */
[----:B------:R-:W-:Y:S06]  /*1c00*/  BRA `(.L_x_19186) ;  /* 0x00000000009c7947 */ /* 0x000fec0003800000 */
.L_x_19198:
        /* <DEDUP_REMOVED lines=14> */
.L_x_19212:
[----:B------:R-:W-:Y:S05]  /*1cf0*/  BSYNC B0 ;  /* 0x0000000000007941 */ /* 0x000fea0003800000 */
.L_x_19211:
[----:B------:R-:W0:Y:S02]  /*1d00*/  F2I.FTZ.TRUNC.NTZ R0, R0 ;  /* 0x0000000000007305 */ /* 0x000e24000021f100 */
[----:B0-----:R-:W-:Y:S01]  /*1d10*/  PRMT R18, R0, 0x7610, R18 ;  /* 0x0000761000127816 */ /* 0x001fe20000000012 */
[----:B------:R-:W-:Y:S06]  /*1d20*/  BRA `(.L_x_19186) ;  /* 0x0000000000547947 */ /* 0x000fec0003800000 */
.L_x_19185:
        /* <DEDUP_REMOVED lines=16> */
.L_x_19213:
[----:B------:R-:W-:Y:S01]  /*1e30*/  PRMT R18, RZ, 0x7610, R18 ;  /* 0x00007610ff127816 */ /* 0x000fe20000000012 */
[----:B------:R-:W-:Y:S06]  /*1e40*/  BRA `(.L_x_19186) ;  /* 0x00000000000c7947 */ /* 0x000fec0003800000 */
.L_x_19210:
[----:B------:R3:W5:Y:S01]  /*1e50*/  LDG.E.U16 R18, desc[UR36][R2.64] ;  /* 0x0000002402127981 */ /* 0x000762000c1e1500 */
[----:B------:R-:W-:Y:S05]  /*1e60*/  BRA `(.L_x_19186) ;  /* 0x0000000000047947 */ /* 0x000fea0003800000 */
.L_x_19209:
[----:B------:R2:W5:Y:S02]  /*1e70*/  LDG.E.U16 R18, desc[UR36][R2.64] ;  /* 0x0000002402127981 */ /* 0x000564000c1e1500 */
.L_x_19186:
[----:B------:R-:W-:-:S07]  /*1e80*/  VIADD R17, R17, 0x80 ;  /* 0x0000008011117836 */ /* 0x000fce0000000000 */
.L_x_19180:
[----:B------:R-:W-:Y:S05]  /*1e90*/  BSYNC B6 ;  /* 0x0000000000067941 */ /* 0x000fea0003800000 */
.L_x_19179:
        /* <DEDUP_REMOVED lines=25> */
.L_x_19219:
[----:B------:R0:W5:Y:S01]  /*2030*/  LDG.E.U8 R24, desc[UR36][R2.64] ;  /* 0x0000002402187981 */ /* 0x000162000c1e1100 */
[----:B------:R-:W-:Y:S05]  /*2040*/  BRA `(.L_x_19221) ;  /* 0x0000000c00547947 */ /* 0x000fea0003800000 */
.L_x_19218:
        /* <DEDUP_REMOVED lines=8> */
.L_x_19223:
[----:B------:R0:W5:Y:S01]  /*20d0*/  LDG.E.U16 R24, desc[UR36][R2.64] ;  /* 0x0000002402187981 */ /* 0x000162000c1e1500 */
[----:B------:R-:W-:Y:S05]  /*20e0*/  BRA `(.L_x_19221) ;  /* 0x0000000c002c7947 */ /* 0x000fea0003800000 */
.L_x_19222:
[----:B------:R0:W5:Y:S01]  /*20f0*/  LDG.E.U16 R24, desc[UR36][R2.64] ;  /* 0x0000002402187981 */ /* 0x000162000c1e1500 */
[----:B------:R-:W-:Y:S05]  /*2100*/  BRA `(.L_x_19221) ;  /* 0x0000000c00247947 */ /* 0x000fea0003800000 */
.L_x_19217:
        /* <DEDUP_REMOVED lines=9> */
.L_x_19225:
[----:B------:R-:W2:Y:S02]  /*21a0*/  LDG.E.U16 R0, desc[UR36][R2.64] ;  /* 0x0000002402007981 */ /* 0x000ea4000c1e1500 */
[----:B--2---:R-:W-:-:S06]  /*21b0*/  HADD2.F32 R0, -RZ, R0.H0_H0 ;  /* 0x20000000ff007230 */ /* 0x004fcc0000004100 */
[----:B------:R-:W0:Y:S02]  /*21c0*/  F2I.FTZ.TRUNC.NTZ R0, R0 ;  /* 0x0000000000007305 */ /* 0x000e24000021f100 */
[----:B0-----:R-:W-:Y:S01]  /*21d0*/  PRMT R24, R0, 0x7610, R24 ;  /* 0x0000761000187816 */ /* 0x001fe20000000018 */
[----:B------:R-:W-:Y:S06]  /*21e0*/  BRA `(.L_x_19221) ;  /* 0x0000000800ec7947 */ /* 0x000fec0003800000 */
.L_x_19224:
        /* <DEDUP_REMOVED lines=9> */
.L_x_19227:
[----:B------:R-:W2:Y:S02]  /*2280*/  LDG.E.U16 R2, desc[UR36][R2.64] ;  /* 0x0000002402027981 */ /* 0x000ea4000c1e1500 */
[----:B--2---:R-:W-:-:S06]  /*2290*/  HADD2.F32 R0, -RZ, R2.H0_H0 ;  /* 0x20000002ff007230 */ /* 0x004fcc0000004100 */
[----:B------:R-:W0:Y:S02]  /*22a0*/  F2I.FTZ.TRUNC.NTZ R0, R0 ;  /* 0x0000000000007305 */ /* 0x000e24000021f100 */
[----:B0-----:R-:W-:Y:S01]  /*22b0*/  PRMT R24, R0, 0x7610, R24 ;  /* 0x0000761000187816 */ /* 0x001fe20000000018 */
[----:B------:R-:W-:Y:S06]  /*22c0*/  BRA `(.L_x_19221) ;  /* 0x0000000800b47947 */ /* 0x000fec0003800000 */
.L_x_19226:
[----:B------:R-:W2:Y:S02]  /*22d0*/  LDG.E.64 R2, desc[UR36][R2.64] ;  /* 0x0000002402027981 */ /* 0x000ea4000c1e1b00 */
[----:B--2---:R0:W1:Y:S01]  /*22e0*/  F2I.F64.TRUNC R24, R2 ;  /* 0x0000000200187311 */ /* 0x004062000030d100 */
[----:B------:R-:W-:Y:S05]  /*22f0*/  BRA `(.L_x_19221) ;  /* 0x0000000800a87947 */ /* 0x000fea0003800000 */
.L_x_19216:
        /* <DEDUP_REMOVED lines=12> */
.L_x_19230:
[----:B------:R-:W2:Y:S02]  /*23c0*/  LDG.E.64 R2, desc[UR36][R2.64] ;  /* 0x0000002402027981 */ /* 0x000ea4000c1e1b00 */
[----:B--2---:R3:W4:Y:S01]  /*23d0*/  F2I.F64.TRUNC R24, R2 ;  /* 0x0000000200187311 */ /* 0x004722000030d100 */
[----:B------:R-:W-:Y:S05]  /*23e0*/  BRA `(.L_x_19221) ;  /* 0x00000008006c7947 */ /* 0x000fea0003800000 */
.L_x_19229:
        /* <DEDUP_REMOVED lines=28> */
.L_x_19232:
        /* <DEDUP_REMOVED lines=15> */
.L_x_19231:
[----:B------:R-:W2:Y:S02]  /*26a0*/  LDG.E.U16 R0, desc[UR36][R2.64] ;  /* 0x0000002402007981 */ /* 0x000ea4000c1e1500 */
[----:B--2---:R-:W-:-:S06]  /*26b0*/  IMAD.U32 R0, R0, 0x10000, RZ ;  /* 0x0001000000007824 */ /* 0x004fcc00078e00ff */
[----:B------:R-:W0:Y:S02]  /*26c0*/  F2I.FTZ.TRUNC.NTZ R0, R0 ;  /* 0x0000000000007305 */ /* 0x000e24000021f100 */
[----:B0-----:R-:W-:Y:S01]  /*26d0*/  PRMT R24, R0, 0x7610, R24 ;  /* 0x0000761000187816 */ /* 0x001fe20000000018 */
[----:B------:R-:W-:Y:S06]  /*26e0*/  BRA `(.L_x_19221) ;  /* 0x0000000400ac7947 */ /* 0x000fec0003800000 */
.L_x_19228:
        /* <DEDUP_REMOVED lines=10> */
.L_x_19235:
        /* <DEDUP_REMOVED lines=21> */
.L_x_19239:
[----:B------:R-:W-:Y:S05]  /*28e0*/  BSYNC B1 ;  /* 0x0000000000017941 */ /* 0x000fea0003800000 */
.L_x_19238:
[----:B------:R-:W-:Y:S01]  /*28f0*/  LEA R3, R0, 0x3b800000, 0x17 ;  /* 0x3b80000000037811 */ /* 0x000fe200078eb8ff */
[----:B------:R-:W-:-:S05]  /*2900*/  IMAD.SHL.U32 R0, R2, 0x100000, RZ ;  /* 0x0010000002007824 */ /* 0x000fca00078e00ff */
[----:B------:R-:W-:-:S07]  /*2910*/  LOP3.LUT R0, R3, R0, R4, 0xfe, !PT ;  /* 0x0000000003007212 */ /* 0x000fce00078efe04 */
.L_x_19237:
[----:B------:R-:W-:Y:S05]  /*2920*/  BSYNC B0 ;  /* 0x0000000000007941 */ /* 0x000fea0003800000 */
.L_x_19236:
[----:B------:R-:W0:Y:S02]  /*2930*/  F2I.FTZ.TRUNC.NTZ R0, R0 ;  /* 0x0000000000007305 */ /* 0x000e24000021f100 */
[----:B0-----:R-:W-:Y:S01]  /*2940*/  PRMT R24, R0, 0x7610, R24 ;  /* 0x0000761000187816 */ /* 0x001fe20000000018 */
[----:B------:R-:W-:Y:S06]  /*2950*/  BRA `(.L_x_19221) ;  /* 0x0000000400107947 */ /* 0x000fec0003800000 */
.L_x_19234:
        /* <DEDUP_REMOVED lines=21> */
.L_x_19243:
[----:B------:R-:W-:Y:S05]  /*2ab0*/  BSYNC B1 ;  /* 0x0000000000017941 */ /* 0x000fea0003800000 */
.L_x_19242:
[----:B------:R-:W-:Y:S01]  /*2ac0*/  LEA R3, R0, 0x37800000, 0x17 ;  /* 0x3780000000037811 */ /* 0x000fe200078eb8ff */
[----:B------:R-:W-:-:S05]  /*2ad0*/  IMAD.SHL.U32 R0, R2, 0x200000, RZ ;  /* 0x0020000002007824 */ /* 0x000fca00078e00ff */
[----:B------:R-:W-:-:S07]  /*2ae0*/  LOP3.LUT R0, R3, R0, R4, 0xfe, !PT ;  /* 0x0000000003007212 */ /* 0x000fce00078efe04 */
.L_x_19241:
[----:B------:R-:W-:Y:S05]  /*2af0*/  BSYNC B0 ;  /* 0x0000000000007941 */ /* 0x000fea0003800000 */
.L_x_19240:
[----:B------:R-:W0:Y:S02]  /*2b00*/  F2I.FTZ.TRUNC.NTZ R0, R0 ;  /* 0x0000000000007305 */ /* 0x000e24000021f100 */
[----:B0-----:R-:W-:Y:S01]  /*2b10*/  PRMT R24, R0, 0x7610, R24 ;  /* 0x0000761000187816 */ /* 0x001fe20000000018 */
[----:B------:R-:W-:Y:S06]  /*2b20*/  BRA `(.L_x_19221) ;  /* 0x00000000009c7947 */ /* 0x000fec0003800000 */
.L_x_19233:
        /* <DEDUP_REMOVED lines=14> */
.L_x_19247:
[----:B------:R-:W-:Y:S05]  /*2c10*/  BSYNC B0 ;  /* 0x0000000000007941 */ /* 0x000fea0003800000 */
.L_x_19246:
[----:B------:R-:W0:Y:S02]  /*2c20*/  F2I.FTZ.TRUNC.NTZ R0, R0 ;  /* 0x0000000000007305 */ /* 0x000e24000021f100 */
[----:B0-----:R-:W-:Y:S01]  /*2c30*/  PRMT R24, R0, 0x7610, R24 ;  /* 0x0000761000187816 */ /* 0x001fe20000000018 */
[----:B------:R-:W-:Y:S06]  /*2c40*/  BRA `(.L_x_19221) ;  /* 0x0000000000547947 */ /* 0x000fec0003800000 */
.L_x_19220:
        /* <DEDUP_REMOVED lines=16> */
.L_x_19248:
[----:B------:R-:W-:Y:S01]  /*2d50*/  PRMT R24, RZ, 0x7610, R24 ;  /* 0x00007610ff187816 */ /* 0x000fe20000000018 */
[----:B------:R-:W-:Y:S06]  /*2d60*/  BRA `(.L_x_19221) ;  /* 0x00000000000c7947 */ /* 0x000fec0003800000 */
.L_x_19245:
[----:B------:R2:W5:Y:S01]  /*2d70*/  LDG.E.U16 R24, desc[UR36][R2.64] ;  /* 0x0000002402187981 */ /* 0x000562000c1e1500 */
[----:B------:R-:W-:Y:S05]  /*2d80*/  BRA `(.L_x_19221) ;  /* 0x0000000000047947 */ /* 0x000fea0003800000 */
.L_x_19244:
[----:B------:R1:W5:Y:S02]  /*2d90*/  LDG.E.U16 R24, desc[UR36][R2.64] ;  /* 0x0000002402187981 */ /* 0x000364000c1e1500 */
.L_x_19221:
[----:B------:R-:W-:-:S07]  /*2da0*/  VIADD R17, R17, 0x80 ;  /* 0x0000008011117836 */ /* 0x000fce0000000000 */
.L_x_19215:
[----:B------:R-:W-:Y:S05]  /*2db0*/  BSYNC B6 ;  /* 0x0000000000067941 */ /* 0x000fea0003800000 */
.L_x_19214:
        /* <DEDUP_REMOVED lines=23> */
.L_x_19254:
[----:B------:R0:W5:Y:S01]  /*2f30*/  LDG.E.U8 R16, desc[UR36][R2.64] ;  /* 0x0000002402107981 */ /* 0x000162000c1e1100 */
[----:B------:R-:W-:Y:S05]  /*2f40*/  BRA `(.L_x_19250) ;  /* 0x0000000c00507947 */ /* 0x000fea0003800000 */
.L_x_19253:
        /* <DEDUP_REMOVED lines=8> */
.L_x_19257:
[----:B------:R0:W5:Y:S01]  /*2fd0*/  LDG.E.U16 R16, desc[UR36][R2.64] ;  /* 0x0000002402107981 */ /* 0x000162000c1e1500 */
[----:B------:R-:W-:Y:S05]  /*2fe0*/  BRA `(.L_x_19250) ;  /* 0x0000000c00287947 */ /* 0x000fea0003800000 */
.L_x_19256:
[----:B------:R0:W5:Y:S01]  /*2ff0*/  LDG.E.U16 R16, desc[UR36][R2.64] ;  /* 0x0000002402107981 */ /* 0x000162000c1e1500 */
[----:B------:R-:W-:Y:S05]  /*3000*/  BRA `(.L_x_19250) ;  /* 0x0000000c00207947 */ /* 0x000fea0003800000 */
.L_x_19252:
        /* <DEDUP_REMOVED lines=9> */
.L_x_19259:
[----:B------:R-:W2:Y:S02]  /*30a0*/  LDG.E.U16 R0, desc[UR36][R2.64] ;  /* 0x0000002402007981 */ /* 0x000ea4000c1e1500 */
[----:B--2---:R-:W-:-:S06]  /*30b0*/  HADD2.F32 R0, -RZ, R0.H0_H0 ;  /* 0x20000000ff007230 */ /* 0x004fcc0000004100 */
[----:B------:R-:W0:Y:S02]  /*30c0*/  F2I.FTZ.TRUNC.NTZ R0, R0 ;  /* 0x0000000000007305 */ /* 0x000e24000021f100 */
[----:B0-----:R-:W-:Y:S01]  /*30d0*/  PRMT R16, R0, 0x7610, R16 ;  /* 0x0000761000107816 */ /* 0x001fe20000000010 */
[----:B------:R-:W-:Y:S06]  /*30e0*/  BRA `(.L_x_19250) ;  /* 0x0000000800e87947 */ /* 0x000fec0003800000 */
.L_x_19258:
        /* <DEDUP_REMOVED lines=9> */
.L_x_19261:
[----:B------:R-:W2:Y:S02]  /*3180*/  LDG.E.U16 R2, desc[UR36][R2.64] ;  /* 0x0000002402027981 */ /* 0x000ea4000c1e1500 */
[----:B--2---:R-:W-:-:S06]  /*3190*/  HADD2.F32 R0, -RZ, R2.H0_H0 ;  /* 0x20000002ff007230 */ /* 0x004fcc0000004100 */
[----:B------:R-:W0:Y:S02]  /*31a0*/  F2I.FTZ.TRUNC.NTZ R0, R0 ;  /* 0x0000000000007305 */ /* 0x000e24000021f100 */
[----:B0-----:R-:W-:Y:S01]  /*31b0*/  PRMT R16, R0, 0x7610, R16 ;  /* 0x0000761000107816 */ /* 0x001fe20000000010 */
[----:B------:R-:W-:Y:S06]  /*31c0*/  BRA `(.L_x_19250) ;  /* 0x0000000800b07947 */ /* 0x000fec0003800000 */
.L_x_19260:
[----:B------:R-:W2:Y:S02]  /*31d0*/  LDG.E.64 R2, desc[UR36][R2.64] ;  /* 0x0000002402027981 */ /* 0x000ea4000c1e1b00 */
[----:B--2---:R0:W1:Y:S01]  /*31e0*/  F2I.F64.TRUNC R16, R2 ;  /* 0x0000000200107311 */ /* 0x004062000030d100 */
[----:B------:R-:W-:Y:S05]  /*31f0*/  BRA `(.L_x_19250) ;  /* 0x0000000800a47947 */ /* 0x000fea0003800000 */
.L_x_19251:
        /* <DEDUP_REMOVED lines=12> */
.L_x_19264:
[----:B------:R-:W2:Y:S02]  /*32c0*/  LDG.E.64 R2, desc[UR36][R2.64] ;  /* 0x0000002402027981 */ /* 0x000ea4000c1e1b00 */
[----:B--2---:R0:W1:Y:S01]  /*32d0*/  F2I.F64.TRUNC R16, R2 ;  /* 0x0000000200107311 */ /* 0x004062000030d100 */
[----:B------:R-:W-:Y:S05]  /*32e0*/  BRA `(.L_x_19250) ;  /* 0x0000000800687947 */ /* 0x000fea0003800000 */
.L_x_19263:
        /* <DEDUP_REMOVED lines=28> */
.L_x_19266:
        /* <DEDUP_REMOVED lines=15> */
.L_x_19265:
[----:B------:R-:W2:Y:S02]  /*35a0*/  LDG.E.U16 R0, desc[UR36][R2.64] ;  /* 0x0000002402007981 */ /* 0x000ea4000c1e1500 */
[----:B--2---:R-:W-:-:S06]  /*35b0*/  IMAD.U32 R0, R0, 0x10000, RZ ;  /* 0x0001000000007824 */ /* 0x004fcc00078e00ff */
[----:B------:R-:W0:Y:S02]  /*35c0*/  F2I.FTZ.TRUNC.NTZ R0, R0 ;  /* 0x0000000000007305 */ /* 0x000e24000021f100 */
[----:B0-----:R-:W-:Y:S01]  /*35d0*/  PRMT R16, R0, 0x7610, R16 ;  /* 0x0000761000107816 */ /* 0x001fe20000000010 */
[----:B------:R-:W-:Y:S06]  /*35e0*/  BRA `(.L_x_19250) ;  /* 0x0000000400a87947 */ /* 0x000fec0003800000 */
.L_x_19262:
        /* <DEDUP_REMOVED lines=10> */
.L_x_19269:
        /* <DEDUP_REMOVED lines=21> */
.L_x_19273:
[----:B------:R-:W-:Y:S05]  /*37e0*/  BSYNC B1 ;  /* 0x0000000000017941 */ /* 0x000fea0003800000 */
.L_x_19272:
[----:B------:R-:W-:Y:S01]  /*37f0*/  LEA R3, R0, 0x3b800000, 0x17 ;  /* 0x3b80000000037811 */ /* 0x000fe200078eb8ff */
[----:B------:R-:W-:-:S05]  /*3800*/  IMAD.SHL.U32 R0, R2, 0x100000, RZ ;  /* 0x0010000002007824 */ /* 0x000fca00078e00ff */
[----:B------:R-:W-:-:S07]  /*3810*/  LOP3.LUT R0, R3, R0, R4, 0xfe, !PT ;  /* 0x0000000003007212 */ /* 0x000fce00078efe04 */
.L_x_19271:
[----:B------:R-:W-:Y:S05]  /*3820*/  BSYNC B0 ;  /* 0x0000000000007941 */ /* 0x000fea0003800000 */
.L_x_19270:
[----:B------:R-:W0:Y:S02]  /*3830*/  F2I.FTZ.TRUNC.NTZ R0, R0 ;  /* 0x0000000000007305 */ /* 0x000e24000021f100 */
[----:B0-----:R-:W-:Y:S01]  /*3840*/  PRMT R16, R0, 0x7610, R16 ;  /* 0x0000761000107816 */ /* 0x001fe20000000010 */
[----:B------:R-:W-:Y:S06]  /*3850*/  BRA `(.L_x_19250) ;  /* 0x00000004000c7947 */ /* 0x000fec0003800000 */
.L_x_19268:
        /* <DEDUP_REMOVED lines=21> */
.L_x_19277:
[----:B------:R-:W-:Y:S05]  /*39b0*/  BSYNC B1 ;  /* 0x0000000000017941 */ /* 0x000fea0003800000 */
.L_x_19276:
[----:B------:R-:W-:Y:S01]  /*39c0*/  LEA R3, R0, 0x37800000, 0x17 ;  /* 0x3780000000037811 */ /* 0x000fe200078eb8ff */
[----:B------:R-:W-:-:S05]  /*39d0*/  IMAD.SHL.U32 R0, R2, 0x200000, RZ ;  /* 0x0020000002007824 */ /* 0x000fca00078e00ff */
[----:B------:R-:W-:-:S07]  /*39e0*/  LOP3.LUT R0, R3, R0, R4, 0xfe, !PT ;  /* 0x0000000003007212 */ /* 0x000fce00078efe04 */
.L_x_19275:
[----:B------:R-:W-:Y:S05]  /*39f0*/  BSYNC B0 ;  /* 0x0000000000007941 */ /* 0x000fea0003800000 */
.L_x_19274:
[----:B------:R-:W0:Y:S02]  /*3a00*/  F2I.FTZ.TRUNC.NTZ R0, R0 ;  /* 0x0000000000007305 */ /* 0x000e24000021f100 */
[----:B0-----:R-:W-:Y:S01]  /*3a10*/  PRMT R16, R0, 0x7610, R16 ;  /* 0x0000761000107816 */ /* 0x001fe20000000010 */
[----:B------:R-:W-:Y:S06]  /*3a20*/  BRA `(.L_x_19250) ;  /* 0x0000000000987947 */ /* 0x000fec0003800000 */
.L_x_19267:
        /* <DEDUP_REMOVED lines=14> */
.L_x_19281:
[----:B------:R-:W-:Y:S05]  /*3b10*/  BSYNC B0 ;  /* 0x0000000000007941 */ /* 0x000fea0003800000 */
.L_x_19280:
[----:B------:R-:W0:Y:S02]  /*3b20*/  F2I.FTZ.TRUNC.NTZ R0, R0 ;  /* 0x0000000000007305 */ /* 0x000e24000021f100 */
[----:B0-----:R-:W-:Y:S01]  /*3b30*/  PRMT R16, R0, 0x7610, R16 ;  /* 0x0000761000107816 */ /* 0x001fe20000000010 */
[----:B------:R-:W-:Y:S06]  /*3b40*/  BRA `(.L_x_19250) ;  /* 0x0000000000507947 */ /* 0x000fec0003800000 */
.L_x_19255:
        /* <DEDUP_REMOVED lines=16> */
.L_x_19282:
[----:B------:R-:W-:Y:S05]  /*3c50*/  BRA `(.L_x_19250) ;  /* 0x00000000000c7947 */ /* 0x000fea0003800000 */
.L_x_19279:
[----:B------:R0:W5:Y:S01]  /*3c60*/  LDG.E.U16 R16, desc[UR36][R2.64] ;  /* 0x0000002402107981 */ /* 0x000162000c1e1500 */
[----:B------:R-:W-:Y:S05]  /*3c70*/  BRA `(.L_x_19250) ;  /* 0x0000000000047947 */ /* 0x000fea0003800000 */
.L_x_19278:
[----:B------:R0:W5:Y:S02]  /*3c80*/  LDG.E.U16 R16, desc[UR36][R2.64] ;  /* 0x0000002402107981 */ /* 0x000164000c1e1500 */
.L_x_19250:
[----:B------:R-:W-:Y:S05]  /*3c90*/  BSYNC B6 ;  /* 0x0000000000067941 */ /* 0x000fea0003800000 */
.L_x_19249:
        /* <DEDUP_REMOVED lines=30> */
.L_x_19288:
[----:B------:R0:W-:Y:S01]  /*3e80*/  STG.E.U8 desc[UR36][R8.64], R3 ;  /* 0x0000000308007986 */ /* 0x0001e2000c101124 */
[----:B------:R-:W-:Y:S05]  /*3e90*/  BRA `(.L_x_19284) ;  /* 0x0000000c00707947 */ /* 0x000fea0003800000 */
.L_x_19287:
        /* <DEDUP_REMOVED lines=11> */
.L_x_19291:
[----:B------:R-:W-:-:S05]  /*3f50*/  PRMT R3, R3, 0x9910, RZ ;  /* 0x0000991003037816 */ /* 0x000fca00000000ff */
[----:B------:R0:W-:Y:S01]  /*3f60*/  STG.E desc[UR36][R8.64], R3 ;  /* 0x0000000308007986 */ /* 0x0001e2000c101924 */
[----:B------:R-:W-:Y:S05]  /*3f70*/  BRA `(.L_x_19284) ;  /* 0x0000000c00387947 */ /* 0x000fea0003800000 */
.L_x_19290:
[----:B------:R0:W-:Y:S01]  /*3f80*/  STG.E.U16 desc[UR36][R8.64], R3 ;  /* 0x0000000308007986 */ /* 0x0001e2000c101524 */
[----:B------:R-:W-:Y:S05]  /*3f90*/  BRA `(.L_x_19284) ;  /* 0x0000000c00307947 */ /* 0x000fea0003800000 */
.L_x_19286:
        /* <DEDUP_REMOVED lines=9> */
.L_x_19293:
[----:B------:R-:W0:Y:S02]  /*4030*/  I2F.S16 R0, R3 ;  /* 0x0000000300007306 */ /* 0x000e240000101400 */
[----:B0-----:R-:W-:-:S05]  /*4040*/  F2FP.F16.F32.PACK_AB R0, RZ, R0 ;  /* 0x00000000ff00723e */ /* 0x001fca00000000ff */
[----:B------:R0:W-:Y:S01]  /*4050*/  STG.E.U16 desc[UR36][R8.64], R0 ;  /* 0x0000000008007986 */ /* 0x0001e2000c101524 */
[----:B------:R-:W-:Y:S05]  /*4060*/  BRA `(.L_x_19284) ;  /* 0x0000000800fc7947 */ /* 0x000fea0003800000 */
.L_x_19292:
        /* <DEDUP_REMOVED lines=10> */
.L_x_19295:
[----:B------:R-:W0:Y:S02]  /*4110*/  I2F.S16 R3, R3 ;  /* 0x0000000300037306 */ /* 0x000e240000101400 */
[----:B0-----:R-:W-:-:S04]  /*4120*/  F2FP.F16.F32.PACK_AB R3, RZ, R3 ;  /* 0x00000003ff03723e */ /* 0x001fc800000000ff */
[----:B------:R-:W-:-:S05]  /*4130*/  PRMT R3, R3, 0x5410, RZ ;  /* 0x0000541003037816 */ /* 0x000fca00000000ff */
[----:B------:R0:W-:Y:S01]  /*4140*/  STG.E desc[UR36][R8.64], R3 ;  /* 0x0000000308007986 */ /* 0x0001e2000c101924 */
[----:B------:R-:W-:Y:S05]  /*4150*/  BRA `(.L_x_19284) ;  /* 0x0000000800c07947 */ /* 0x000fea0003800000 */
.L_x_19294:
[----:B------:R-:W0:Y:S02]  /*4160*/  I2F.F64.S16 R4, R3 ;  /* 0x0000000300047312 */ /* 0x000e240000101c00 */
[----:B0-----:R0:W-:Y:S01]  /*4170*/  STG.E.64 desc[UR36][R8.64], R4 ;  /* 0x0000000408007986 */ /* 0x0011e2000c101b24 */
[----:B------:R-:W-:Y:S05]  /*4180*/  BRA `(.L_x_19284) ;  /* 0x0000000800b47947 */ /* 0x000fea0003800000 */
.L_x_19285:
        /* <DEDUP_REMOVED lines=13> */
.L_x_19298:
[----:B------:R-:W0:Y:S01]  /*4260*/  I2F.F64.S16 R4, R3 ;  /* 0x0000000300047312 */ /* 0x000e220000101c00 */
[----:B------:R-:W-:-:S05]  /*4270*/  CS2R R6, SRZ ;  /* 0x0000000000067805 */ /* 0x000fca000001ff00 */
[----:B0-----:R0:W-:Y:S01]  /*4280*/  STG.E.128 desc[UR36][R8.64], R4 ;  /* 0x0000000408007986 */ /* 0x0011e2000c101d24 */
[----:B------:R-:W-:Y:S05]  /*4290*/  BRA `(.L_x_19284) ;  /* 0x0000000800707947 */ /* 0x000fea0003800000 */
.L_x_19297:
        /* <DEDUP_REMOVED lines=21> */
.L_x_19302:
[----:B------:R-:W-:Y:S05]  /*43f0*/  BSYNC B0 ;  /* 0x0000000000007941 */ /* 0x000fea0003800000 */
.L_x_19301:
[----:B------:R-:W-:-:S05]  /*4400*/  LOP3.LUT R5, R0, R5, RZ, 0xfc, !PT ;  /* 0x0000000500057212 */ /* 0x000fca00078efcff */
[----:B------:R0:W-:Y:S01]  /*4410*/  STG.E.U8 desc[UR36][R8.64], R5 ;  /* 0x0000000508007986 */ /* 0x0001e2000c101124 */
[----:B------:R-:W-:Y:S05]  /*4420*/  BRA `(.L_x_19284) ;  /* 0x00000008000c7947 */ /* 0x000fea0003800000 */
.L_x_19300:
        /* <DEDUP_REMOVED lines=13> */
.L_x_19304:
[----:B------:R-:W-:Y:S01]  /*4500*/  IMAD.MOV.U32 R0, RZ, RZ, 0x7f ;  /* 0x0000007fff007424 */ /* 0x000fe200078e00ff */
[----:B------:R-:W-:-:S04]  /*4510*/  ISETP.GT.U32.AND P0, PT, R4, 0x7f800000, PT ;  /* 0x7f8000000400780c */ /* 0x000fc80003f04070 */
[----:B------:R-:W-:-:S09]  /*4520*/  SEL R0, R0, 0x7c, P0 ;  /* 0x0000007c00007807 */ /* 0x000fd20000000000 */
.L_x_19305:
[----:B------:R-:W-:Y:S05]  /*4530*/  BSYNC B0 ;  /* 0x0000000000007941 */ /* 0x000fea0003800000 */
.L_x_19303:
[----:B------:R-:W-:-:S04]  /*4540*/  LOP3.LUT R3, R5, 0x80000000, RZ, 0xc0, !PT ;  /* 0x8000000005037812 */ /* 0x000fc800078ec0ff */
[----:B------:R-:W-:-:S04]  /*4550*/  SHF.R.U32.HI R3, RZ, 0x18, R3 ;  /* 0x00000018ff037819 */ /* 0x000fc80000011603 */
[----:B------:R-:W-:-:S05]  /*4560*/  LOP3.LUT R3, R0, R3, RZ, 0xfc, !PT ;  /* 0x0000000300037212 */ /* 0x000fca00078efcff */
[----:B------:R0:W-:Y:S01]  /*4570*/  STG.E.U8 desc[UR36][R8.64], R3 ;  /* 0x0000000308007986 */ /* 0x0001e2000c101124 */
[----:B------:R-:W-:Y:S05]  /*4580*/  BRA `(.L_x_19284) ;  /* 0x0000000400b47947 */ /* 0x000fea0003800000 */
.L_x_19299:
[----:B------:R-:W0:Y:S02]  /*4590*/  I2F.S16 R0, R3 ;  /* 0x0000000300007306 */ /* 0x000e240000101400 */
[----:B0-----:R-:W-:-:S05]  /*45a0*/  F2FP.BF16.F32.PACK_AB R0, RZ, R0 ;  /* 0x00000000ff00723e */ /* 0x001fca00000010ff */
[----:B------:R0:W-:Y:S01]  /*45b0*/  STG.E.U16 desc[UR36][R8.64], R0 ;  /* 0x0000000008007986 */ /* 0x0001e2000c101524 */
[----:B------:R-:W-:Y:S05]  /*45c0*/  BRA `(.L_x_19284) ;  /* 0x0000000400a47947 */ /* 0x000fea0003800000 */
.L_x_19296:
        /* <DEDUP_REMOVED lines=10> */
.L_x_19308:
        /* <DEDUP_REMOVED lines=17> */
.L_x_19311:
[----:B------:R-:W-:-:S04]  /*4780*/  LOP3.LUT R3, R3, 0x80000000, RZ, 0xc0, !PT ;  /* 0x8000000003037812 */ /* 0x000fc800078ec0ff */
[----:B------:R-:W-:-:S04]  /*4790*/  SHF.R.U32.HI R3, RZ, 0x18, R3 ;  /* 0x00000018ff037819 */ /* 0x000fc80000011603 */
[----:B------:R-:W-:-:S04]  /*47a0*/  LOP3.LUT R0, R0, R3, RZ, 0xfc, !PT ;  /* 0x0000000300007212 */ /* 0x000fc800078efcff */
[----:B------:R-:W-:-:S07]  /*47b0*/  PRMT R4, R0, 0x7610, R4 ;  /* 0x0000761000047816 */ /* 0x000fce0000000004 */
.L_x_19310:
[----:B------:R-:W-:Y:S05]  /*47c0*/  BSYNC B0 ;  /* 0x0000000000007941 */ /* 0x000fea0003800000 */
.L_x_19309:
[----:B------:R4:W-:Y:S01]  /*47d0*/  STG.E.U8 desc[UR36][R8.64], R4 ;  /* 0x0000000408007986 */ /* 0x0009e2000c101124 */
[----:B------:R-:W-:Y:S05]  /*47e0*/  BRA `(.L_x_19284) ;  /* 0x00000004001c7947 */ /* 0x000fea0003800000 */
.L_x_19307:
        /* <DEDUP_REMOVED lines=17> */
.L_x_19314:
[----:B------:R-:W-:-:S04]  /*4900*/  LOP3.LUT R3, R3, 0x80000000, RZ, 0xc0, !PT ;  /* 0x8000000003037812 */ /* 0x000fc800078ec0ff */
[----:B------:R-:W-:-:S04]  /*4910*/  SHF.R.U32.HI R3, RZ, 0x18, R3 ;  /* 0x00000018ff037819 */ /* 0x000fc80000011603 */
[----:B------:R-:W-:-:S04]  /*4920*/  LOP3.LUT R0, R0, R3, RZ, 0xfc, !PT ;  /* 0x0000000300007212 */ /* 0x000fc800078efcff */
[----:B------:R-:W-:-:S07]  /*4930*/  PRMT R4, R0, 0x7610, R4 ;  /* 0x0000761000047816 */ /* 0x000fce0000000004 */
.L_x_19313:
[----:B------:R-:W-:Y:S05]  /*4940*/  BSYNC B0 ;  /* 0x0000000000007941 */ /* 0x000fea0003800000 */
.L_x_19312:
[----:B------:R0:W-:Y:S01]  /*4950*/  STG.E.U8 desc[UR36][R8.64], R4 ;  /* 0x0000000408007986 */ /* 0x0001e2000c101124 */
[----:B------:R-:W-:Y:S05]  /*4960*/  BRA `(.L_x_19284) ;  /* 0x0000000000bc7947 */ /* 0x000fea0003800000 */
.L_x_19306:
        /* <DEDUP_REMOVED lines=23> */
.L_x_19289:
        /* <DEDUP_REMOVED lines=16> */
.L_x_19317:
[----:B------:R-:W-:Y:S05]  /*4be0*/  BRA `(.L_x_19284) ;  /* 0x00000000001c7947 */ /* 0x000fea0003800000 */
.L_x_19316:
[----:B------:R-:W-:-:S05]  /*4bf0*/  PRMT R3, R3, 0x9910, RZ ;  /* 0x0000991003037816 */ /* 0x000fca00000000ff */
[----:B------:R-:W-:-:S05]  /*4c00*/  IMAD.MOV.U32 R4, RZ, RZ, R3 ;  /* 0x000000ffff047224 */ /* 0x000fca00078e0003 */
[----:B------:R-:W-:-:S05]  /*4c10*/  SHF.R.S32.HI R5, RZ, 0x1f, R4 ;  /* 0x0000001fff057819 */ /* 0x000fca0000011404 */
[----:B------:R3:W-:Y:S01]  /*4c20*/  STG.E.64 desc[UR36][R8.64], R4 ;  /* 0x0000000408007986 */ /* 0x0007e2000c101b24 */
[----:B------:R-:W-:Y:S05]  /*4c30*/  BRA `(.L_x_19284) ;  /* 0x0000000000087947 */ /* 0x000fea0003800000 */
.L_x_19315:
[----:B------:R-:W-:-:S05]  /*4c40*/  PRMT R3, R3, 0x9910, RZ ;  /* 0x0000991003037816 */ /* 0x000fca00000000ff */
[----:B------:R0:W-:Y:S02]  /*4c50*/  STG.E desc[UR36][R8.64], R3 ;  /* 0x0000000308007986 */ /* 0x0001e4000c101924 */
.L_x_19284:
[----:B------:R-:W-:Y:S05]  /*4c60*/  BSYNC B6 ;  /* 0x0000000000067941 */ /* 0x000fea0003800000 */
.L_x_19283:
        /* <DEDUP_REMOVED lines=23> */
.L_x_19323:
[----:B------:R0:W-:Y:S01]  /*4de0*/  STG.E.U8 desc[UR36][R8.64], R18 ;  /* 0x0000001208007986 */ /* 0x0001e2000c101124 */
[----:B------:R-:W-:Y:S05]  /*4df0*/  BRA `(.L_x_19325) ;  /* 0x0000000c00647947 */ /* 0x000fea0003800000 */
.L_x_19322:
        /* <DEDUP_REMOVED lines=10> */
.L_x_19327:
[----:B------:R-:W-:-:S05]  /*4ea0*/  PRMT R3, R18, 0x9910, RZ ;  /* 0x0000991012037816 */ /* 0x000fca00000000ff */
[----:B------:R0:W-:Y:S01]  /*4eb0*/  STG.E desc[UR36][R8.64], R3 ;  /* 0x0000000308007986 */ /* 0x0001e2000c101924 */
[----:B------:R-:W-:Y:S05]  /*4ec0*/  BRA `(.L_x_19325) ;  /* 0x0000000c00307947 */ /* 0x000fea0003800000 */
.L_x_19326:
[----:B------:R0:W-:Y:S01]  /*4ed0*/  STG.E.U16 desc[UR36][R8.64], R18 ;  /* 0x0000001208007986 */ /* 0x0001e2000c101524 */
[----:B------:R-:W-:Y:S05]  /*4ee0*/  BRA `(.L_x_19325) ;  /* 0x0000000c00287947 */ /* 0x000fea0003800000 */
.L_x_19321:
        /* <DEDUP_REMOVED lines=9> */
.L_x_19329:
[----:B------:R-:W0:Y:S02]  /*4f80*/  I2F.S16 R0, R18 ;  /* 0x0000001200007306 */ /* 0x000e240000101400 */
[----:B0-----:R-:W-:-:S05]  /*4f90*/  F2FP.F16.F32.PACK_AB R0, RZ, R0 ;  /* 0x00000000ff00723e */ /* 0x001fca00000000ff */
[----:B------:R0:W-:Y:S01]  /*4fa0*/  STG.E.U16 desc[UR36][R8.64], R0 ;  /* 0x0000000008007986 */ /* 0x0001e2000c101524 */
[----:B------:R-:W-:Y:S05]  /*4fb0*/  BRA `(.L_x_19325) ;  /* 0x0000000800f47947 */ /* 0x000fea0003800000 */
.L_x_19328:
        /* <DEDUP_REMOVED lines=10> */
.L_x_19331:
[----:B------:R-:W0:Y:S02]  /*5060*/  I2F.S16 R18, R18 ;  /* 0x0000001200127306 */ /* 0x000e240000101400 */
[----:B0-----:R-:W-:-:S04]  /*5070*/  F2FP.F16.F32.PACK_AB R3, RZ, R18 ;  /* 0x00000012ff03723e */ /* 0x001fc800000000ff */
[----:B------:R-:W-:-:S05]  /*5080*/  PRMT R3, R3, 0x5410, RZ ;  /* 0x0000541003037816 */ /* 0x000fca00000000ff */
[----:B------:R0:W-:Y:S01]  /*5090*/  STG.E desc[UR36][R8.64], R3 ;  /* 0x0000000308007986 */ /* 0x0001e2000c101924 */
[----:B------:R-:W-:Y:S05]  /*50a0*/  BRA `(.L_x_19325) ;  /* 0x0000000800b87947 */ /* 0x000fea0003800000 */
.L_x_19330:
[----:B------:R-:W0:Y:S02]  /*50b0*/  I2F.F64.S16 R4, R18 ;  /* 0x0000001200047312 */ /* 0x000e240000101c00 */
[----:B0-----:R0:W-:Y:S01]  /*50c0*/  STG.E.64 desc[UR36][R8.64], R4 ;  /* 0x0000000408007986 */ /* 0x0011e2000c101b24 */
[----:B------:R-:W-:Y:S05]  /*50d0*/  BRA `(.L_x_19325) ;  /* 0x0000000800ac7947 */ /* 0x000fea0003800000 */
.L_x_19320:
        /* <DEDUP_REMOVED lines=13> */
.L_x_19334:
[----:B------:R-:W0:Y:S01]  /*51b0*/  I2F.F64.S16 R4, R18 ;  /* 0x0000001200047312 */ /* 0x000e220000101c00 */
[----:B------:R-:W-:-:S05]  /*51c0*/  CS2R R6, SRZ ;  /* 0x0000000000067805 */ /* 0x000fca000001ff00 */
[----:B0-----:R0:W-:Y:S01]  /*51d0*/  STG.E.128 desc[UR36][R8.64], R4 ;  /* 0x0000000408007986 */ /* 0x0011e2000c101d24 */
[----:B------:R-:W-:Y:S05]  /*51e0*/  BRA `(.L_x_19325) ;  /* 0x0000000800687947 */ /* 0x000fea0003800000 */
.L_x_19333:
        /* <DEDUP_REMOVED lines=21> */
.L_x_19338:
[----:B------:R-:W-:Y:S05]  /*5340*/  BSYNC B0 ;  /* 0x0000000000007941 */ /* 0x000fea0003800000 */
.L_x_19337:
[----:B------:R-:W-:-:S05]  /*5350*/  LOP3.LUT R5, R0, R5, RZ, 0xfc, !PT ;  /* 0x0000000500057212 */ /* 0x000fca00078efcff */
[----:B------:R0:W-:Y:S01]  /*5360*/  STG.E.U8 desc[UR36][R8.64], R5 ;  /* 0x0000000508007986 */ /* 0x0001e2000c101124 */
[----:B------:R-:W-:Y:S05]  /*5370*/  BRA `(.L_x_19325) ;  /* 0x0000000800047947 */ /* 0x000fea0003800000 */
.L_x_19336:
        /* <DEDUP_REMOVED lines=13> */
.L_x_19340:
[----:B------:R-:W-:Y:S01]  /*5450*/  IMAD.MOV.U32 R0, RZ, RZ, 0x7f ;  /* 0x0000007fff007424 */ /* 0x000fe200078e00ff */
[----:B------:R-:W-:-:S04]  /*5460*/  ISETP.GT.U32.AND P0, PT, R3, 0x7f800000, PT ;  /* 0x7f8000000300780c */ /* 0x000fc80003f04070 */
[----:B------:R-:W-:-:S09]  /*5470*/  SEL R0, R0, 0x7c, P0 ;  /* 0x0000007c00007807 */ /* 0x000fd20000000000 */
.L_x_19341:
[----:B------:R-:W-:Y:S05]  /*5480*/  BSYNC B0 ;  /* 0x0000000000007941 */ /* 0x000fea0003800000 */
.L_x_19339:
[----:B------:R-:W-:-:S04]  /*5490*/  LOP3.LUT R3, R5, 0x80000000, RZ, 0xc0, !PT ;  /* 0x8000000005037812 */ /* 0x000fc800078ec0ff */
[----:B------:R-:W-:-:S04]  /*54a0*/  SHF.R.U32.HI R3, RZ, 0x18, R3 ;  /* 0x00000018ff037819 */ /* 0x000fc80000011603 */
[----:B------:R-:W-:-:S05]  /*54b0*/  LOP3.LUT R3, R0, R3, RZ, 0xfc, !PT ;  /* 0x0000000300037212 */ /* 0x000fca00078efcff */
[----:B------:R0:W-:Y:S01]  /*54c0*/  STG.E.U8 desc[UR36][R8.64], R3 ;  /* 0x0000000308007986 */ /* 0x0001e2000c101124 */
[----:B------:R-:W-:Y:S05]  /*54d0*/  BRA `(.L_x_19325) ;  /* 0x0000000400ac7947 */ /* 0x000fea0003800000 */
.L_x_19335:
[----:B------:R-:W0:Y:S02]  /*54e0*/  I2F.S16 R0, R18 ;  /* 0x0000001200007306 */ /* 0x000e240000101400 */
[----:B0-----:R-:W-:-:S05]  /*54f0*/  F2FP.BF16.F32.PACK_AB R0, RZ, R0 ;  /* 0x00000000ff00723e */ /* 0x001fca00000010ff */
[----:B------:R0:W-:Y:S01]  /*5500*/  STG.E.U16 desc[UR36][R8.64], R0 ;  /* 0x0000000008007986 */ /* 0x0001e2000c101524 */
[----:B------:R-:W-:Y:S05]  /*5510*/  BRA `(.L_x_19325) ;  /* 0x00000004009c7947 */ /* 0x000fea0003800000 */
.L_x_19332:
        /* <DEDUP_REMOVED lines=10> */
.L_x_19344:
        /* <DEDUP_REMOVED lines=17> */
.L_x_19347:
[----:B------:R-:W-:-:S04]  /*56d0*/  LOP3.LUT R3, R5, 0x80000000, RZ, 0xc0, !PT ;  /* 0x8000000005037812 */ /* 0x000fc800078ec0ff */
[----:B------:R-:W-:-:S04]  /*56e0*/  SHF.R.U32.HI R3, RZ, 0x18, R3 ;  /* 0x00000018ff037819 */ /* 0x000fc80000011603 */
[----:B------:R-:W-:-:S04]  /*56f0*/  LOP3.LUT R0, R0, R3, RZ, 0xfc, !PT ;  /* 0x0000000300007212 */ /* 0x000fc800078efcff */
[----:B------:R-:W-:-:S07]  /*5700*/  PRMT R4, R0, 0x7610, R4 ;  /* 0x0000761000047816 */ /* 0x000fce0000000004 */
.L_x_19346:
[----:B------:R-:W-:Y:S05]  /*5710*/  BSYNC B0 ;  /* 0x0000000000007941 */ /* 0x000fea0003800000 */
.L_x_19345:
[----:B------:R3:W-:Y:S01]  /*5720*/  STG.E.U8 desc[UR36][R8.64], R4 ;  /* 0x0000000408007986 */ /* 0x0007e2000c101124 */
[----:B------:R-:W-:Y:S05]  /*5730*/  BRA `(.L_x_19325) ;  /* 0x0000000400147947 */ /* 0x000fea0003800000 */
.L_x_19343:
        /* <DEDUP_REMOVED lines=17> */
.L_x_19350:
[----:B------:R-:W-:-:S04]  /*5850*/  LOP3.LUT R3, R5, 0x80000000, RZ, 0xc0, !PT ;  /* 0x8000000005037812 */ /* 0x000fc800078ec0ff */
[----:B------:R-:W-:-:S04]  /*5860*/  SHF.R.U32.HI R3, RZ, 0x18, R3 ;  /* 0x00000018ff037819 */ /* 0x000fc80000011603 */
[----:B------:R-:W-:-:S04]  /*5870*/  LOP3.LUT R0, R0, R3, RZ, 0xfc, !PT ;  /* 0x0000000300007212 */ /* 0x000fc800078efcff */
[----:B------:R-:W-:-:S07]  /*5880*/  PRMT R4, R0, 0x7610, R4 ;  /* 0x0000761000047816 */ /* 0x000fce0000000004 */
.L_x_19349:
[----:B------:R-:W-:Y:S05]  /*5890*/  BSYNC B0 ;  /* 0x0000000000007941 */ /* 0x000fea0003800000 */
.L_x_19348:
[----:B------:R0:W-:Y:S01]  /*58a0*/  STG.E.U8 desc[UR36][R8.64], R4 ;  /* 0x0000000408007986 */ /* 0x0001e2000c101124 */
[----:B------:R-:W-:Y:S05]  /*58b0*/  BRA `(.L_x_19325) ;  /* 0x0000000000b47947 */ /* 0x000fea0003800000 */
.L_x_19342:
        /* <DEDUP_REMOVED lines=22> */
.L_x_19324:
        /* <DEDUP_REMOVED lines=16> */
.L_x_19353:
[----:B------:R-:W-:Y:S05]  /*5b20*/  BRA `(.L_x_19325) ;  /* 0x0000000000187947 */ /* 0x000fea0003800000 */
.L_x_19352:
[----:B------:R-:W-:-:S04]  /*5b30*/  PRMT R4, R18, 0x9910, RZ ;  /* 0x0000991012047816 */ /* 0x000fc800000000ff */
[----:B------:R-:W-:-:S05]  /*5b40*/  SHF.R.S32.HI R5, RZ, 0x1f, R4 ;  /* 0x0000001fff057819 */ /* 0x000fca0000011404 */
[----:B------:R2:W-:Y:S01]  /*5b50*/  STG.E.64 desc[UR36][R8.64], R4 ;  /* 0x0000000408007986 */ /* 0x0005e2000c101b24 */
[----:B------:R-:W-:Y:S05]  /*5b60*/  BRA `(.L_x_19325) ;  /* 0x0000000000087947 */ /* 0x000fea0003800000 */
.L_x_19351:
[----:B------:R-:W-:-:S05]  /*5b70*/  PRMT R3, R18, 0x9910, RZ ;  /* 0x0000991012037816 */ /* 0x000fca00000000ff */
[----:B------:R0:W-:Y:S02]  /*5b80*/  STG.E desc[UR36][R8.64], R3 ;  /* 0x0000000308007986 */ /* 0x0001e4000c101924 */
.L_x_19325:
        /* <DEDUP_REMOVED lines=23> */
.L_x_19357:
[----:B------:R3:W-:Y:S01]  /*5d00*/  STG.E.U8 desc[UR36][R8.64], R17 ;  /* 0x0000001108007986 */ /* 0x0007e2000c101124 */
[----:B------:R-:W-:Y:S05]  /*5d10*/  BRA `(.L_x_19359) ;  /* 0x0000000c00647947 */ /* 0x000fea0003800000 */
.L_x_19356:
        /* <DEDUP_REMOVED lines=10> */
.L_x_19361:
[----:B------:R-:W-:-:S05]  /*5dc0*/  PRMT R3, R17, 0x9910, RZ ;  /* 0x0000991011037816 */ /* 0x000fca00000000ff */
[----:B------:R2:W-:Y:S01]  /*5dd0*/  STG.E desc[UR36][R8.64], R3 ;  /* 0x0000000308007986 */ /* 0x0005e2000c101924 */
[----:B------:R-:W-:Y:S05]  /*5de0*/  BRA `(.L_x_19359) ;  /* 0x0000000c00307947 */ /* 0x000fea0003800000 */
.L_x_19360:
[----:B------:R0:W-:Y:S01]  /*5df0*/  STG.E.U16 desc[UR36][R8.64], R17 ;  /* 0x0000001108007986 */ /* 0x0001e2000c101524 */
[----:B------:R-:W-:Y:S05]  /*5e00*/  BRA `(.L_x_19359) ;  /* 0x0000000c00287947 */ /* 0x000fea0003800000 */
.L_x_19355:
        /* <DEDUP_REMOVED lines=9> */
.L_x_19363:
[----:B------:R-:W0:Y:S02]  /*5ea0*/  I2F.S16 R0, R17 ;  /* 0x0000001100007306 */ /* 0x000e240000101400 */
[----:B0-----:R-:W-:-:S05]  /*5eb0*/  F2FP.F16.F32.PACK_AB R0, RZ, R0 ;  /* 0x00000000ff00723e */ /* 0x001fca00000000ff */
[----:B------:R0:W-:Y:S01]  /*5ec0*/  STG.E.U16 desc[UR36][R8.64], R0 ;  /* 0x0000000008007986 */ /* 0x0001e2000c101524 */
[----:B------:R-:W-:Y:S05]  /*5ed0*/  BRA `(.L_x_19359) ;  /* 0x0000000800f47947 */ /* 0x000fea0003800000 */
.L_x_19362:
        /* <DEDUP_REMOVED lines=10> */
.L_x_19365:
[----:B------:R-:W0:Y:S02]  /*5f80*/  I2F.S16 R17, R17 ;  /* 0x0000001100117306 */ /* 0x000e240000101400 */
[----:B0-----:R-:W-:-:S04]  /*5f90*/  F2FP.F16.F32.PACK_AB R3, RZ, R17 ;  /* 0x00000011ff03723e */ /* 0x001fc800000000ff */
[----:B------:R-:W-:-:S05]  /*5fa0*/  PRMT R3, R3, 0x5410, RZ ;  /* 0x0000541003037816 */ /* 0x000fca00000000ff */
[----:B------:R0:W-:Y:S01]  /*5fb0*/  STG.E desc[UR36][R8.64], R3 ;  /* 0x0000000308007986 */ /* 0x0001e2000c101924 */
[----:B------:R-:W-:Y:S05]  /*5fc0*/  BRA `(.L_x_19359) ;  /* 0x0000000800b87947 */ /* 0x000fea0003800000 */
.L_x_19364:
[----:B------:R-:W0:Y:S02]  /*5fd0*/  I2F.F64.S16 R4, R17 ;  /* 0x0000001100047312 */ /* 0x000e240000101c00 */
[----:B0-----:R0:W-:Y:S01]  /*5fe0*/  STG.E.64 desc[UR36][R8.64], R4 ;  /* 0x0000000408007986 */ /* 0x0011e2000c101b24 */
[----:B------:R-:W-:Y:S05]  /*5ff0*/  BRA `(.L_x_19359) ;  /* 0x0000000800ac7947 */ /* 0x000fea0003800000 */
.L_x_19354:
        /* <DEDUP_REMOVED lines=13> */
.L_x_19368:
[----:B------:R-:W0:Y:S01]  /*60d0*/  I2F.F64.S16 R4, R17 ;  /* 0x0000001100047312 */ /* 0x000e220000101c00 */
[----:B------:R-:W-:-:S05]  /*60e0*/  CS2R R6, SRZ ;  /* 0x0000000000067805 */ /* 0x000fca000001ff00 */
[----:B0-----:R0:W-:Y:S01]  /*60f0*/  STG.E.128 desc[UR36][R8.64], R4 ;  /* 0x0000000408007986 */ /* 0x0011e2000c101d24 */
[----:B------:R-:W-:Y:S05]  /*6100*/  BRA `(.L_x_19359) ;  /* 0x0000000800687947 */ /* 0x000fea0003800000 */
.L_x_19367:
        /* <DEDUP_REMOVED lines=21> */
.L_x_19372:
[----:B------:R-:W-:Y:S05]  /*6260*/  BSYNC B0 ;  /* 0x0000000000007941 */ /* 0x000fea0003800000 */
.L_x_19371:
[----:B------:R-:W-:-:S05]  /*6270*/  LOP3.LUT R5, R0, R5, RZ, 0xfc, !PT ;  /* 0x0000000500057212 */ /* 0x000fca00078efcff */
[----:B------:R0:W-:Y:S01]  /*6280*/  STG.E.U8 desc[UR36][R8.64], R5 ;  /* 0x0000000508007986 */ /* 0x0001e2000c101124 */
[----:B------:R-:W-:Y:S05]  /*6290*/  BRA `(.L_x_19359) ;  /* 0x0000000800047947 */ /* 0x000fea0003800000 */
.L_x_19370:
        /* <DEDUP_REMOVED lines=13> */
.L_x_19374:
[----:B------:R-:W-:Y:S01]  /*6370*/  IMAD.MOV.U32 R0, RZ, RZ, 0x7f ;  /* 0x0000007fff007424 */ /* 0x000fe200078e00ff */
[----:B------:R-:W-:-:S04]  /*6380*/  ISETP.GT.U32.AND P0, PT, R3, 0x7f800000, PT ;  /* 0x7f8000000300780c */ /* 0x000fc80003f04070 */
[----:B------:R-:W-:-:S09]  /*6390*/  SEL R0, R0, 0x7c, P0 ;  /* 0x0000007c00007807 */ /* 0x000fd20000000000 */
.L_x_19375:
[----:B------:R-:W-:Y:S05]  /*63a0*/  BSYNC B0 ;  /* 0x0000000000007941 */ /* 0x000fea0003800000 */
.L_x_19373:
[----:B------:R-:W-:-:S04]  /*63b0*/  LOP3.LUT R3, R17, 0x80000000, RZ, 0xc0, !PT ;  /* 0x8000000011037812 */ /* 0x000fc800078ec0ff */
[----:B------:R-:W-:-:S04]  /*63c0*/  SHF.R.U32.HI R3, RZ, 0x18, R3 ;  /* 0x00000018ff037819 */ /* 0x000fc80000011603 */
[----:B------:R-:W-:-:S05]  /*63d0*/  LOP3.LUT R3, R0, R3, RZ, 0xfc, !PT ;  /* 0x0000000300037212 */ /* 0x000fca00078efcff */
[----:B------:R0:W-:Y:S01]  /*63e0*/  STG.E.U8 desc[UR36][R8.64], R3 ;  /* 0x0000000308007986 */ /* 0x0001e2000c101124 */
[----:B------:R-:W-:Y:S05]  /*63f0*/  BRA `(.L_x_19359) ;  /* 0x0000000400ac7947 */ /* 0x000fea0003800000 */
.L_x_19369:
[----:B------:R-:W0:Y:S02]  /*6400*/  I2F.S16 R0, R17 ;  /* 0x0000001100007306 */ /* 0x000e240000101400 */
[----:B0-----:R-:W-:-:S05]  /*6410*/  F2FP.BF16.F32.PACK_AB R0, RZ, R0 ;  /* 0x00000000ff00723e */ /* 0x001fca00000010ff */
[----:B------:R0:W-:Y:S01]  /*6420*/  STG.E.U16 desc[UR36][R8.64], R0 ;  /* 0x0000000008007986 */ /* 0x0001e2000c101524 */
[----:B------:R-:W-:Y:S05]  /*6430*/  BRA `(.L_x_19359) ;  /* 0x00000004009c7947 */ /* 0x000fea0003800000 */
.L_x_19366:
        /* <DEDUP_REMOVED lines=10> */
.L_x_19378:
        /* <DEDUP_REMOVED lines=17> */
.L_x_19381:
[----:B------:R-:W-:-:S04]  /*65f0*/  LOP3.LUT R3, R17, 0x80000000, RZ, 0xc0, !PT ;  /* 0x8000000011037812 */ /* 0x000fc800078ec0ff */
[----:B------:R-:W-:-:S04]  /*6600*/  SHF.R.U32.HI R3, RZ, 0x18, R3 ;  /* 0x00000018ff037819 */ /* 0x000fc80000011603 */
[----:B------:R-:W-:-:S04]  /*6610*/  LOP3.LUT R0, R0, R3, RZ, 0xfc, !PT ;  /* 0x0000000300007212 */ /* 0x000fc800078efcff */
[----:B------:R-:W-:-:S07]  /*6620*/  PRMT R4, R0, 0x7610, R4 ;  /* 0x0000761000047816 */ /* 0x000fce0000000004 */
.L_x_19380:
[----:B------:R-:W-:Y:S05]  /*6630*/  BSYNC B0 ;  /* 0x0000000000007941 */ /* 0x000fea0003800000 */
.L_x_19379:
[----:B------:R0:W-:Y:S01]  /*6640*/  STG.E.U8 desc[UR36][R8.64], R4 ;  /* 0x0000000408007986 */ /* 0x0001e2000c101124 */
[----:B------:R-:W-:Y:S05]  /*6650*/  BRA `(.L_x_19359) ;  /* 0x0000000400147947 */ /* 0x000fea0003800000 */
.L_x_19377:
        /* <DEDUP_REMOVED lines=17> */
.L_x_19384:
[----:B------:R-:W-:-:S04]  /*6770*/  LOP3.LUT R3, R17, 0x80000000, RZ, 0xc0, !PT ;  /* 0x8000000011037812 */ /* 0x000fc800078ec0ff */
[----:B------:R-:W-:-:S04]  /*6780*/  SHF.R.U32.HI R3, RZ, 0x18, R3 ;  /* 0x00000018ff037819 */ /* 0x000fc80000011603 */
[----:B------:R-:W-:-:S04]  /*6790*/  LOP3.LUT R0, R0, R3, RZ, 0xfc, !PT ;  /* 0x0000000300007212 */ /* 0x000fc800078efcff */
[----:B------:R-:W-:-:S07]  /*67a0*/  PRMT R4, R0, 0x7610, R4 ;  /* 0x0000761000047816 */ /* 0x000fce0000000004 */
.L_x_19383:
[----:B------:R-:W-:Y:S05]  /*67b0*/  BSYNC B0 ;  /* 0x0000000000007941 */ /* 0x000fea0003800000 */
.L_x_19382:
[----:B------:R0:W-:Y:S01]  /*67c0*/  STG.E.U8 desc[UR36][R8.64], R4 ;  /* 0x0000000408007986 */ /* 0x0001e2000c101124 */
[----:B------:R-:W-:Y:S05]  /*67d0*/  BRA `(.L_x_19359) ;  /* 0x0000000000b47947 */ /* 0x000fea0003800000 */
.L_x_19376:
        /* <DEDUP_REMOVED lines=22> */
.L_x_19358:
        /* <DEDUP_REMOVED lines=16> */
.L_x_19387:
[----:B------:R-:W-:Y:S05]  /*6a40*/  BRA `(.L_x_19359) ;  /* 0x0000000000187947 */ /* 0x000fea0003800000 */
.L_x_19386:
[----:B------:R-:W-:-:S04]  /*6a50*/  PRMT R4, R17, 0x9910, RZ ;  /* 0x0000991011047816 */ /* 0x000fc800000000ff */
[----:B------:R-:W-:-:S05]  /*6a60*/  SHF.R.S32.HI R5, RZ, 0x1f, R4 ;  /* 0x0000001fff057819 */ /* 0x000fca0000011404 */
[----:B------:R0:W-:Y:S01]  /*6a70*/  STG.E.64 desc[UR36][R8.64], R4 ;  /* 0x0000000408007986 */ /* 0x0001e2000c101b24 */
[----:B------:R-:W-:Y:S05]  /*6a80*/  BRA `(.L_x_19359) ;  /* 0x0000000000087947 */ /* 0x000fea0003800000 */
.L_x_19385:
[----:B------:R-:W-:-:S05]  /*6a90*/  PRMT R3, R17, 0x9910, RZ ;  /* 0x0000991011037816 */ /* 0x000fca00000000ff */
[----:B------:R0:W-:Y:S02]  /*6aa0*/  STG.E desc[UR36][R8.64], R3 ;  /* 0x0000000308007986 */ /* 0x0001e4000c101924 */
.L_x_19359:
[----:B------:R-:W-:-:S07]  /*6ab0*/  VIADD R2, R2, 0x80 ;  /* 0x0000008002027836 */ /* 0x000fce0000000000 */
.L_x_19319:
[----:B------:R-:W-:Y:S05]  /*6ac0*/  BSYNC B6 ;  /* 0x0000000000067941 */ /* 0x000fea0003800000 */
.L_x_19318:
        /* <DEDUP_REMOVED lines=21> */
.L_x_19391:
[----:B------:R-:W-:Y:S01]  /*6c20*/  STG.E.U8 desc[UR36][R2.64], R16 ;  /* 0x0000001002007986 */ /* 0x000fe2000c101124 */
[----:B------:R-:W-:Y:S05]  /*6c30*/  EXIT ;  /* 0x000000000000794d */ /* 0x000fea0003800000 */
.L_x_19390:
        /* <DEDUP_REMOVED lines=10> */
.L_x_19394:
[----:B------:R-:W-:-:S05]  /*6ce0*/  PRMT R5, R16, 0x9910, RZ ;  /* 0x0000991010057816 */ /* 0x000fca00000000ff */
[----:B------:R-:W-:Y:S01]  /*6cf0*/  STG.E desc[UR36][R2.64], R5 ;  /* 0x0000000502007986 */ /* 0x000fe2000c101924 */
[----:B------:R-:W-:Y:S05]  /*6d00*/  EXIT ;  /* 0x000000000000794d */ /* 0x000fea0003800000 */
.L_x_19393:
[----:B------:R-:W-:Y:S01]  /*6d10*/  STG.E.U16 desc[UR36][R2.64], R16 ;  /* 0x0000001002007986 */ /* 0x000fe2000c101524 */
[----:B------:R-:W-:Y:S05]  /*6d20*/  EXIT ;  /* 0x000000000000794d */ /* 0x000fea0003800000 */
.L_x_19389:
        /* <DEDUP_REMOVED lines=9> */
.L_x_19396:
[----:B------:R-:W0:Y:S02]  /*6dc0*/  I2F.S16 R0, R16 ;  /* 0x0000001000007306 */ /* 0x000e240000101400 */
[----:B0-----:R-:W-:-:S05]  /*6dd0*/  F2FP.F16.F32.PACK_AB R0, RZ, R0 ;  /* 0x00000000ff00723e */ /* 0x001fca00000000ff */
[----:B------:R-:W-:Y:S01]  /*6de0*/  STG.E.U16 desc[UR36][R2.64], R0 ;  /* 0x0000000002007986 */ /* 0x000fe2000c101524 */
[----:B------:R-:W-:Y:S05]  /*6df0*/  EXIT ;  /* 0x000000000000794d */ /* 0x000fea0003800000 */
.L_x_19395:
        /* <DEDUP_REMOVED lines=10> */
.L_x_19398:
[----:B------:R-:W0:Y:S02]  /*6ea0*/  I2F.S16 R16, R16 ;  /* 0x0000001000107306 */ /* 0x000e240000101400 */
[----:B0-----:R-:W-:-:S04]  /*6eb0*/  F2FP.F16.F32.PACK_AB R5, RZ, R16 ;  /* 0x00000010ff05723e */ /* 0x001fc800000000ff */
[----:B------:R-:W-:-:S05]  /*6ec0*/  PRMT R5, R5, 0x5410, RZ ;  /* 0x0000541005057816 */ /* 0x000fca00000000ff */
[----:B------:R-:W-:Y:S01]  /*6ed0*/  STG.E desc[UR36][R2.64], R5 ;  /* 0x0000000502007986 */ /* 0x000fe2000c101924 */
[----:B------:R-:W-:Y:S05]  /*6ee0*/  EXIT ;  /* 0x000000000000794d */ /* 0x000fea0003800000 */
.L_x_19397:
[----:B------:R-:W0:Y:S02]  /*6ef0*/  I2F.F64.S16 R16, R16 ;  /* 0x0000001000107312 */ /* 0x000e240000101c00 */
[----:B0-----:R-:W-:Y:S01]  /*6f00*/  STG.E.64 desc[UR36][R2.64], R16 ;  /* 0x0000001002007986 */ /* 0x001fe2000c101b24 */
[----:B------:R-:W-:Y:S05]  /*6f10*/  EXIT ;  /* 0x000000000000794d */ /* 0x000fea0003800000 */
.L_x_19388:
        /* <DEDUP_REMOVED lines=13> */
.L_x_19401:
[----:B------:R-:W0:Y:S01]  /*6ff0*/  I2F.F64.S16 R16, R16 ;  /* 0x0000001000107312 */ /* 0x000e220000101c00 */
[----:B------:R-:W-:-:S05]  /*7000*/  CS2R R18, SRZ ;  /* 0x0000000000127805 */ /* 0x000fca000001ff00 */
[----:B0-----:R-:W-:Y:S01]  /*7010*/  STG.E.128 desc[UR36][R2.64], R16 ;  /* 0x0000001002007986 */ /* 0x001fe2000c101d24 */
[----:B------:R-:W-:Y:S05]  /*7020*/  EXIT ;  /* 0x000000000000794d */ /* 0x000fea0003800000 */
.L_x_19400:
        /* <DEDUP_REMOVED lines=21> */
.L_x_19405:
[----:B------:R-:W-:Y:S05]  /*7180*/  BSYNC B0 ;  /* 0x0000000000007941 */ /* 0x000fea0003800000 */
.L_x_19404:
[----:B------:R-:W-:-:S05]  /*7190*/  LOP3.LUT R5, R0, R5, RZ, 0xfc, !PT ;  /* 0x0000000500057212 */ /* 0x000fca00078efcff */
[----:B------:R-:W-:Y:S01]  /*71a0*/  STG.E.U8 desc[UR36][R2.64], R5 ;  /* 0x0000000502007986 */ /* 0x000fe2000c101124 */
[----:B------:R-:W-:Y:S05]  /*71b0*/  EXIT ;  /* 0x000000000000794d */ /* 0x000fea0003800000 */
.L_x_19403:
        /* <DEDUP_REMOVED lines=13> */
.L_x_19407:
[----:B------:R-:W-:Y:S01]  /*7290*/  IMAD.MOV.U32 R0, RZ, RZ, 0x7f ;  /* 0x0000007fff007424 */ /* 0x000fe200078e00ff */
[----:B------:R-:W-:-:S04]  /*72a0*/  ISETP.GT.U32.AND P0, PT, R4, 0x7f800000, PT ;  /* 0x7f8000000400780c */ /* 0x000fc80003f04070 */
[----:B------:R-:W-:-:S09]  /*72b0*/  SEL R0, R0, 0x7c, P0 ;  /* 0x0000007c00007807 */ /* 0x000fd20000000000 */
.L_x_19408:
[----:B------:R-:W-:Y:S05]  /*72c0*/  BSYNC B0 ;  /* 0x0000000000007941 */ /* 0x000fea0003800000 */
.L_x_19406:
[----:B------:R-:W-:-:S04]  /*72d0*/  LOP3.LUT R4, R5, 0x80000000, RZ, 0xc0, !PT ;  /* 0x8000000005047812 */ /* 0x000fc800078ec0ff */
[----:B------:R-:W-:-:S04]  /*72e0*/  SHF.R.U32.HI R5, RZ, 0x18, R4 ;  /* 0x00000018ff057819 */ /* 0x000fc80000011604 */
[----:B------:R-:W-:-:S05]  /*72f0*/  LOP3.LUT R5, R0, R5, RZ, 0xfc, !PT ;  /* 0x0000000500057212 */ /* 0x000fca00078efcff */
[----:B------:R-:W-:Y:S01]  /*7300*/  STG.E.U8 desc[UR36][R2.64], R5 ;  /* 0x0000000502007986 */ /* 0x000fe2000c101124 */
[----:B------:R-:W-:Y:S05]  /*7310*/  EXIT ;  /* 0x000000000000794d */ /* 0x000fea0003800000 */
.L_x_19402:
[----:B------:R-:W0:Y:S02]  /*7320*/  I2F.S16 R0, R16 ;  /* 0x0000001000007306 */ /* 0x000e240000101400 */
[----:B0-----:R-:W-:-:S05]  /*7330*/  F2FP.BF16.F32.PACK_AB R0, RZ, R0 ;  /* 0x00000000ff00723e */ /* 0x001fca00000010ff */
[----:B------:R-:W-:Y:S01]  /*7340*/  STG.E.U16 desc[UR36][R2.64], R0 ;  /* 0x0000000002007986 */ /* 0x000fe2000c101524 */
[----:B------:R-:W-:Y:S05]  /*7350*/  EXIT ;  /* 0x000000000000794d */ /* 0x000fea0003800000 */
.L_x_19399:
        /* <DEDUP_REMOVED lines=10> */
.L_x_19411:
        /* <DEDUP_REMOVED lines=17> */
.L_x_19414:
[----:B------:R-:W-:-:S04]  /*7510*/  LOP3.LUT R0, R7, 0x80000000, RZ, 0xc0, !PT ;  /* 0x8000000007007812 */ /* 0x000fc800078ec0ff */
[----:B------:R-:W-:-:S04]  /*7520*/  SHF.R.U32.HI R5, RZ, 0x18, R0 ;  /* 0x00000018ff057819 */ /* 0x000fc80000011600 */
[----:B------:R-:W-:-:S04]  /*7530*/  LOP3.LUT R4, R4, R5, RZ, 0xfc, !PT ;  /* 0x0000000504047212 */ /* 0x000fc800078efcff */
[----:B------:R-:W-:-:S07]  /*7540*/  PRMT R0, R4, 0x7610, R0 ;  /* 0x0000761004007816 */ /* 0x000fce0000000000 */
.L_x_19413:
[----:B------:R-:W-:Y:S05]  /*7550*/  BSYNC B0 ;  /* 0x0000000000007941 */ /* 0x000fea0003800000 */
.L_x_19412:
[----:B------:R-:W-:Y:S01]  /*7560*/  STG.E.U8 desc[UR36][R2.64], R0 ;  /* 0x0000000002007986 */ /* 0x000fe2000c101124 */
[----:B------:R-:W-:Y:S05]  /*7570*/  EXIT ;  /* 0x000000000000794d */ /* 0x000fea0003800000 */
.L_x_19410:
        /* <DEDUP_REMOVED lines=17> */
.L_x_19417:
[----:B------:R-:W-:-:S04]  /*7690*/  LOP3.LUT R0, R7, 0x80000000, RZ, 0xc0, !PT ;  /* 0x8000000007007812 */ /* 0x000fc800078ec0ff */
[----:B------:R-:W-:-:S04]  /*76a0*/  SHF.R.U32.HI R5, RZ, 0x18, R0 ;  /* 0x00000018ff057819 */ /* 0x000fc80000011600 */
[----:B------:R-:W-:-:S04]  /*76b0*/  LOP3.LUT R4, R4, R5, RZ, 0xfc, !PT ;  /* 0x0000000504047212 */ /* 0x000fc800078efcff */
[----:B------:R-:W-:-:S07]  /*76c0*/  PRMT R0, R4, 0x7610, R0 ;  /* 0x0000761004007816 */ /* 0x000fce0000000000 */
.L_x_19416:
[----:B------:R-:W-:Y:S05]  /*76d0*/  BSYNC B0 ;  /* 0x0000000000007941 */ /* 0x000fea0003800000 */
.L_x_19415:
[----:B------:R-:W-:Y:S01]  /*76e0*/  STG.E.U8 desc[UR36][R2.64], R0 ;  /* 0x0000000002007986 */ /* 0x000fe2000c101124 */
[----:B------:R-:W-:Y:S05]  /*76f0*/  EXIT ;  /* 0x000000000000794d */ /* 0x000fea0003800000 */
.L_x_19409:
        /* <DEDUP_REMOVED lines=22> */
.L_x_19392:
        /* <DEDUP_REMOVED lines=16> */
.L_x_19420:
[----:B------:R-:W-:Y:S05]  /*7960*/  EXIT ;  /* 0x000000000000794d */ /* 0x000fea0003800000 */
.L_x_19419:
[----:B------:R-:W-:-:S04]  /*7970*/  PRMT R4, R16, 0x9910, RZ ;  /* 0x0000991010047816 */ /* 0x000fc800000000ff */
[----:B------:R-:W-:-:S05]  /*7980*/  SHF.R.S32.HI R5, RZ, 0x1f, R4 ;  /* 0x0000001fff057819 */ /* 0x000fca0000011404 */
[----:B------:R-:W-:Y:S01]  /*7990*/  STG.E.64 desc[UR36][R2.64], R4 ;  /* 0x0000000402007986 */ /* 0x000fe2000c101b24 */
[----:B------:R-:W-:Y:S05]  /*79a0*/  EXIT ;  /* 0x000000000000794d */ /* 0x000fea0003800000 */
.L_x_19418:
[----:B------:R-:W-:-:S05]  /*79b0*/  PRMT R5, R16, 0x9910, RZ ;  /* 0x0000991010057816 */ /* 0x000fca00000000ff */
[----:B------:R-:W-:Y:S01]  /*79c0*/  STG.E desc[UR36][R2.64], R5 ;  /* 0x0000000502007986 */ /* 0x000fe2000c101924 */
[----:B------:R-:W-:Y:S05]  /*79d0*/  EXIT ;  /* 0x000000000000794d */ /* 0x000fea0003800000 */
.L_x_19421:
        /* <DEDUP_REMOVED lines=10> */
.L_x_26303:


//--------------------- .text._ZN2at6native18elementwise_kernelILi128ELi4EZNS0_22gpu_kernel_impl_nocastINS0_13AUnaryFunctorIsssNS0_17BitwiseAndFunctorIsEEEEEEvRNS_18TensorIteratorBaseERKT_EUliE_EEviT1_ --------------------------
	.section	.text._ZN2at6native18elementwise_kernelILi128ELi4EZNS0_22gpu_kernel_impl_nocastINS0_13AUnaryFunctorIsssNS0_17BitwiseAndFunctorIsEEEEEEvRNS_18TensorIteratorBaseERKT_EUliE_EEviT1_,"ax",@progbits
	.align	128
        .global         _ZN2at6native18elementwise_kernelILi128ELi4EZNS0_22gpu_kernel_impl_nocastINS0_13AUnaryFunctorIsssNS0_17BitwiseAndFunctorIsEEEEEEvRNS_18TensorIteratorBaseERKT_EUliE_EEviT1_
        .type           _ZN2at6native18elementwise_kernelILi128ELi4EZNS0_22gpu_kernel_impl_nocastINS0_13AUnaryFunctorIsssNS0_17BitwiseAndFunctorIsEEEEEEvRNS_18TensorIteratorBaseERKT_EUliE_EEviT1_,@function
        .size           _ZN2at6native18elementwise_kernelILi128ELi4EZNS0_22gpu_kernel_impl_nocastINS0_13AUnaryFunctorIsssNS0_17BitwiseAndFunctorIsEEEEEEvRNS_18TensorIteratorBaseERKT_EUliE_EEviT1_,(.L_x_26304 - _ZN2at6native18elementwise_kernelILi128ELi4EZNS0_22gpu_kernel_impl_nocastINS0_13AUnaryFunctorIsssNS0_17BitwiseAndFunctorIsEEEEEEvRNS_18TensorIteratorBaseERKT_EUliE_EEviT1_)
        .other          _ZN2at6native18elementwise_kernelILi128ELi4EZNS0_22gpu_kernel_impl_nocastINS0_13AUnaryFunctorIsssNS0_17BitwiseAndFunctorIsEEEEEEvRNS_18TensorIteratorBaseERKT_EUliE_EEviT1_,@"STO_CUDA_ENTRY STV_DEFAULT"
_ZN2at6native18elementwise_kernelILi128ELi4EZNS0_22gpu_kernel_impl_nocastINS0_13AUnaryFunctorIsssNS0_17BitwiseAndFunctorIsEEEEEEvRNS_18TensorIteratorBaseERKT_EUliE_EEviT1_:
.text._ZN2at6native18elementwise_kernelILi128ELi4EZNS0_22gpu_kernel_impl_nocastINS0_13AUnaryFunctorIsssNS0_17BitwiseAndFunctorIsEEEEEEvRNS_18TensorIteratorBaseERKT_EUliE_EEviT1_:
        /* <DEDUP_REMOVED lines=312> */
.L_x_19424:
        /* <DEDUP_REMOVED lines=10> */
.L_x_19423:
[----:B------:R-:W-:Y:S05]  /*1420*/  BSYNC B0 ;  /* 0x0000000000007941 */ /* 0x000fea0003800000 */
.L_x_19422:
        /* <DEDUP_REMOVED lines=305> */
.L_x_19427:
        /* <DEDUP_REMOVED lines=314> */
.L_x_19428:
        /* <DEDUP_REMOVED lines=10> */
.L_x_19426:
[----:B------:R-:W-:Y:S05]  /*3b80*/  BSYNC B0 ;  /* 0x0000000000007941 */ /* 0x000fea0003800000 */
.L_x_19425:
        /* <DEDUP_REMOVED lines=304> */
.L_x_19429:
        /* <DEDUP_REMOVED lines=10> */
.L_x_19430:
        /* <DEDUP_REMOVED lines=13> */
.L_x_26304:


//--------------------- .text._ZN2at6native27unrolled_elementwise_kernelINS0_13AUnaryFunctorIsssNS0_17BitwiseAndFunctorIsEEEESt5arrayIPcLm2EELi4E23TrivialOffsetCalculatorILi1EjESA_NS0_6memory15LoadWithoutCastENSB_16StoreWithoutCastEEEviT_T0_T2_T3_T4_T5_ --------------------------
	.section	.text._ZN2at6native27unrolled_elementwise_kernelINS0_13AUnaryFunctorIsssNS0_17BitwiseAndFunctorIsEEEESt5arrayIPcLm2EELi4E23TrivialOffsetCalculatorILi1EjESA_NS0_6memory15LoadWithoutCastENSB_16StoreWithoutCastEEEviT_T0_T2_T3_T4_T5_,"ax",@progbits
	.align	128
        .global         _ZN2at6native27unrolled_elementwise_kernelINS0_13AUnaryFunctorIsssNS0_17BitwiseAndFunctorIsEEEESt5arrayIPcLm2EELi4E23TrivialOffsetCalculatorILi1EjESA_NS0_6memory15LoadWithoutCastENSB_16StoreWithoutCastEEEviT_T0_T2_T3_T4_T5_
        .type           _ZN2at6native27unrolled_elementwise_kernelINS0_13AUnaryFunctorIsssNS0_17BitwiseAndFunctorIsEEEESt5arrayIPcLm2EELi4E23TrivialOffsetCalculatorILi1EjESA_NS0_6memory15LoadWithoutCastENSB_16StoreWithoutCastEEEviT_T0_T2_T3_T4_T5_,@function
        .size           _ZN2at6native27unrolled_elementwise_kernelINS0_13AUnaryFunctorIsssNS0_17BitwiseAndFunctorIsEEEESt5arrayIPcLm2EELi4E23TrivialOffsetCalculatorILi1EjESA_NS0_6memory15LoadWithoutCastENSB_16StoreWithoutCastEEEviT_T0_T2_T3_T4_T5_,(.L_x_26305 - _ZN2at6native27unrolled_elementwise_kernelINS0_13AUnaryFunctorIsssNS0_17BitwiseAndFunctorIsEEEESt5arrayIPcLm2EELi4E23TrivialOffsetCalculatorILi1EjESA_NS0_6memory15LoadWithoutCastENSB_16StoreWithoutCastEEEviT_T0_T2_T3_T4_T5_)
        .other          _ZN2at6native27unrolled_elementwise_kernelINS0_13AUnaryFunctorIsssNS0_17BitwiseAndFunctorIsEEEESt5arrayIPcLm2EELi4E23TrivialOffsetCalculatorILi1EjESA_NS0_6memory15LoadWithoutCastENSB_16StoreWithoutCastEEEviT_T0_T2_T3_T4_T5_,@"STO_CUDA_ENTRY STV_DEFAULT"
_ZN2at6native27unrolled_elementwise_kernelINS0_13AUnaryFunctorIsssNS0_17BitwiseAndFunctorIsEEEESt5arrayIPcLm2EELi4E23TrivialOffsetCalculatorILi1EjESA_NS0_6memory15LoadWithoutCastENSB_16StoreWithoutCastEEEviT_T0_T2_T3_T4_T5_:
.text._ZN2at6native27unrolled_elementwise_kernelINS0_13AUnaryFunctorIsssNS0_17BitwiseAndFunctorIsEEEESt5arrayIPcLm2EELi4E23TrivialOffsetCalculatorILi1EjESA_NS0_6memory15LoadWithoutCastENSB_16StoreWithoutCastEEEviT_T0_T2_T3_T4_T5_:
        /* <DEDUP_REMOVED lines=59> */
.L_x_19432:
[----:B------:R-:W-:Y:S05]  /*03b0*/  BSYNC B0 ;  /* 0x0000000000007941 */ /* 0x000fea0003800000 */
.L_x_19431:
[----:B------:R-:W-:-:S13]  /*03c0*/  ISETP.GE.AND P0, PT, R19, R2, PT ;  /* 0x000000021300720c */ /* 0x000fda0003f06270 */
[----:B------:R-:W-:Y:S05]  /*03d0*/  @P0 EXIT ;  /* 0x000000000000094d */ /* 0x000fea0003800000 */
[----:B0-----:R-:W0:Y:S01]  /*03e0*/  LDC.64 R2, c[0x0][0x218] ;  /* 0x00008600ff027b82 */ /* 0x001e220000000a00 */
[----:B------:R-:W-:-:S05]  /*03f0*/  LEA R19, R0, R19, 0x9 ;  /* 0x0000001300137211 */ /* 0x000fca00078e48ff */
[----:B0-----:R-:W-:-:S05]  /*0400*/  IMAD.WIDE.U32 R2, R19, 0x2, R2 ;  /* 0x0000000213027825 */ /* 0x001fca00078e0002 */
[----:B------:R-:W-:Y:S01]  /*0410*/  STG.E.U16 desc[UR4][R2.64], R11 ;  /* 0x0000000b02007986 */ /* 0x000fe2000c101504 */
[----:B------:R-:W-:Y:S05]  /*0420*/  EXIT ;  /* 0x000000000000794d */ /* 0x000fea0003800000 */
.L_x_19433:
        /* <DEDUP_REMOVED lines=13> */
.L_x_26305:


//--------------------- .text._ZN2at6native29vectorized_elementwise_kernelILi2ENS0_13AUnaryFunctorIsssNS0_17BitwiseAndFunctorIsEEEESt5arrayIPcLm2EEEEviT0_T1_ --------------------------
	.section	.text._ZN2at6native29vectorized_elementwise_kernelILi2ENS0_13AUnaryFunctorIsssNS0_17BitwiseAndFunctorIsEEEESt5arrayIPcLm2EEEEviT0_T1_,"ax",@progbits
	.align	128
        .global         _ZN2at6native29vectorized_elementwise_kernelILi2ENS0_13AUnaryFunctorIsssNS0_17BitwiseAndFunctorIsEEEESt5arrayIPcLm2EEEEviT0_T1_
        .type           _ZN2at6native29vectorized_elementwise_kernelILi2ENS0_13AUnaryFunctorIsssNS0_17BitwiseAndFunctorIsEEEESt5arrayIPcLm2EEEEviT0_T1_,@function
        .size           _ZN2at6native29vectorized_elementwise_kernelILi2ENS0_13AUnaryFunctorIsssNS0_17BitwiseAndFunctorIsEEEESt5arrayIPcLm2EEEEviT0_T1_,(.L_x_26306 - _ZN2at6native29vectorized_elementwise_kernelILi2ENS0_13AUnaryFunctorIsssNS0_17BitwiseAndFunctorIsEEEESt5arrayIPcLm2EEEEviT0_T1_)
        .other          _ZN2at6native29vectorized_elementwise_kernelILi2ENS0_13AUnaryFunctorIsssNS0_17BitwiseAndFunctorIsEEEESt5arrayIPcLm2EEEEviT0_T1_,@"STO_CUDA_ENTRY STV_DEFAULT"
_ZN2at6native29vectorized_elementwise_kernelILi2ENS0_13AUnaryFunctorIsssNS0_17BitwiseAndFunctorIsEEEESt5arrayIPcLm2EEEEviT0_T1_:
.text._ZN2at6native29vectorized_elementwise_kernelILi2ENS0_13AUnaryFunctorIsssNS0_17BitwiseAndFunctorIsEEEESt5arrayIPcLm2EEEEviT0_T1_:
        /* <DEDUP_REMOVED lines=41> */
.L_x_19434:
        /* <DEDUP_REMOVED lines=87> */
.L_x_19437:
[----:B------:R-:W-:-:S13]  /*0800*/  ISETP.GE.AND P0, PT, R19, R16, PT ;  /* 0x000000101300720c */ /* 0x000fda0003f06270 */
[----:B------:R-:W-:Y:S05]  /*0810*/  @P0 BRA `(.L_x_19439) ;  /* 0x0000000000300947 */ /* 0x000fea0003800000 */
[----:B0-----:R-:W0:Y:S01]  /*0820*/  LDC.64 R4, c[0x0][0x218] ;  /* 0x00008600ff047b82 */ /* 0x001e220000000a00 */
[----:B------:R-:W-:Y:S02]  /*0830*/  IMAD.IADD R7, R0, 0x1, R19 ;  /* 0x0000000100077824 */ /* 0x000fe400078e0213 */
[----:B------:R-:W-:Y:S02]  /*0840*/  VIADD R19, R19, 0x80 ;  /* 0x0000008013137836 */ /* 0x000fe40000000000 */
[----:B0-----:R-:W-:-:S05]  /*0850*/  IMAD.WIDE.U32 R4, R7, 0x2, R4 ;  /* 0x0000000207047825 */ /* 0x001fca00078e0004 */
[----:B------:R1:W-:Y:S02]  /*0860*/  STG.E.U16 desc[UR6][R4.64], R21 ;  /* 0x0000001504007986 */ /* 0x0003e4000c101506 */
.L_x_19438:
[----:B------:R-:W-:-:S13]  /*0870*/  ISETP.GE.AND P0, PT, R19, R16, PT ;  /* 0x000000101300720c */ /* 0x000fda0003f06270 */
[----:B------:R-:W-:Y:S05]  /*0880*/  @P0 BRA `(.L_x_19440) ;  /* 0x0000000000340947 */ /* 0x000fea0003800000 */
[----:B01----:R-:W0:Y:S01]  /*0890*/  LDC.64 R4, c[0x0][0x218] ;  /* 0x00008600ff047b82 */ /* 0x003e220000000a00 */
[----:B------:R-:W-:Y:S01]  /*08a0*/  IMAD.IADD R7, R0, 0x1, R19 ;  /* 0x0000000100077824 */ /* 0x000fe200078e0213 */
[----:B------:R-:W-:-:S03]  /*08b0*/  IADD3 R19, R19, 0x80, RZ ;  /* 0x0000008013137810 */ /* 0x000fc60007ffe0ff */
[----:B0-----:R-:W-:-:S05]  /*08c0*/  IMAD.WIDE.U32 R4, R7, 0x2, R4 ;  /* 0x0000000207047825 */ /* 0x001fca00078e0004 */
[----:B------:R1:W-:Y:S02]  /*08d0*/  STG.E.U16 desc[UR6][R4.64], R23 ;  /* 0x0000001704007986 */ /* 0x0003e4000c101506 */
.L_x_19439:
        /* <DEDUP_REMOVED lines=8> */
.L_x_19440:
[----:B------:R-:W-:Y:S05]  /*0960*/  BSYNC B1 ;  /* 0x0000000000017941 */ /* 0x000fea0003800000 */
.L_x_19436:
[----:B------:R-:W-:-:S13]  /*0970*/  ISETP.GE.AND P0, PT, R19, R16, PT ;  /* 0x000000101300720c */ /* 0x000fda0003f06270 */
[----:B012---:R-:W0:Y:S01]  /*0980*/  @!P0 LDC.64 R4, c[0x0][0x218] ;  /* 0x00008600ff048b82 */ /* 0x007e220000000a00 */
[----:B------:R-:W-:Y:S02]  /*0990*/  @!P0 IMAD.IADD R3, R0, 0x1, R19 ;  /* 0x0000000100038824 */ /* 0x000fe400078e0213 */
[----:B------:R-:W-:Y:S02]  /*09a0*/  @!P0 VIADD R19, R19, 0x80 ;  /* 0x0000008013138836 */ /* 0x000fe40000000000 */
[----:B0-----:R-:W-:-:S05]  /*09b0*/  @!P0 IMAD.WIDE.U32 R4, R3, 0x2, R4 ;  /* 0x0000000203048825 */ /* 0x001fca00078e0004 */
[----:B------:R2:W-:Y:S02]  /*09c0*/  @!P0 STG.E.U16 desc[UR6][R4.64], R2 ;  /* 0x0000000204008986 */ /* 0x0005e4000c101506 */
.L_x_19441:
[----:B------:R-:W-:Y:S05]  /*09d0*/  BSYNC B0 ;  /* 0x0000000000007941 */ /* 0x000fea0003800000 */
.L_x_19435:
        /* <DEDUP_REMOVED lines=8> */
.L_x_19442:
        /* <DEDUP_REMOVED lines=10> */
.L_x_26306:


//--------------------- .text._ZN2at6native29vectorized_elementwise_kernelILi4ENS0_13AUnaryFunctorIsssNS0_17BitwiseAndFunctorIsEEEESt5arrayIPcLm2EEEEviT0_T1_ --------------------------
	.section	.text._ZN2at6native29vectorized_elementwise_kernelILi4ENS0_13AUnaryFunctorIsssNS0_17BitwiseAndFunctorIsEEEESt5arrayIPcLm2EEEEviT0_T1_,"ax",@progbits
	.align	128
        .global         _ZN2at6native29vectorized_elementwise_kernelILi4ENS0_13AUnaryFunctorIsssNS0_17BitwiseAndFunctorIsEEEESt5arrayIPcLm2EEEEviT0_T1_
        .type           _ZN2at6native29vectorized_elementwise_kernelILi4ENS0_13AUnaryFunctorIsssNS0_17BitwiseAndFunctorIsEEEESt5arrayIPcLm2EEEEviT0_T1_,@function
        .size           _ZN2at6native29vectorized_elementwise_kernelILi4ENS0_13AUnaryFunctorIsssNS0_17BitwiseAndFunctorIsEEEESt5arrayIPcLm2EEEEviT0_T1_,(.L_x_26307 - _ZN2at6native29vectorized_elementwise_kernelILi4ENS0_13AUnaryFunctorIsssNS0_17BitwiseAndFunctorIsEEEESt5arrayIPcLm2EEEEviT0_T1_)
        .other          _ZN2at6native29vectorized_elementwise_kernelILi4ENS0_13AUnaryFunctorIsssNS0_17BitwiseAndFunctorIsEEEESt5arrayIPcLm2EEEEviT0_T1_,@"STO_CUDA_ENTRY STV_DEFAULT"
_ZN2at6native29vectorized_elementwise_kernelILi4ENS0_13AUnaryFunctorIsssNS0_17BitwiseAndFunctorIsEEEESt5arrayIPcLm2EEEEviT0_T1_:
.text._ZN2at6native29vectorized_elementwise_kernelILi4ENS0_13AUnaryFunctorIsssNS0_17BitwiseAndFunctorIsEEEESt5arrayIPcLm2EEEEviT0_T1_:
        /* <DEDUP_REMOVED lines=37> */
.L_x_19443:
        /* <DEDUP_REMOVED lines=87> */
.L_x_19446:
[----:B------:R-:W-:-:S13]  /*07c0*/  ISETP.GE.AND P0, PT, R19, R16, PT ;  /* 0x000000101300720c */ /* 0x000fda0003f06270 */
[----:B------:R-:W-:Y:S05]  /*07d0*/  @P0 BRA `(.L_x_19448) ;  /* 0x0000000000300947 */ /* 0x000fea0003800000 */
[----:B0-----:R-:W0:Y:S01]  /*07e0*/  LDC.64 R4, c[0x0][0x218] ;  /* 0x00008600ff047b82 */ /* 0x001e220000000a00 */
[----:B------:R-:W-:Y:S02]  /*07f0*/  IMAD.IADD R7, R0, 0x1, R19 ;  /* 0x0000000100077824 */ /* 0x000fe400078e0213 */
[----:B------:R-:W-:Y:S02]  /*0800*/  VIADD R19, R19, 0x80 ;  /* 0x0000008013137836 */ /* 0x000fe40000000000 */
[----:B0-----:R-:W-:-:S05]  /*0810*/  IMAD.WIDE.U32 R4, R7, 0x2, R4 ;  /* 0x0000000207047825 */ /* 0x001fca00078e0004 */
[----:B------:R1:W-:Y:S02]  /*0820*/  STG.E.U16 desc[UR6][R4.64], R21 ;  /* 0x0000001504007986 */ /* 0x0003e4000c101506 */
.L_x_19447:
[----:B------:R-:W-:-:S13]  /*0830*/  ISETP.GE.AND P0, PT, R19, R16, PT ;  /* 0x000000101300720c */ /* 0x000fda0003f06270 */
[----:B------:R-:W-:Y:S05]  /*0840*/  @P0 BRA `(.L_x_19449) ;  /* 0x0000000000340947 */ /* 0x000fea0003800000 */
[----:B01----:R-:W0:Y:S01]  /*0850*/  LDC.64 R4, c[0x0][0x218] ;  /* 0x00008600ff047b82 */ /* 0x003e220000000a00 */
[----:B------:R-:W-:Y:S01]  /*0860*/  IMAD.IADD R7, R0, 0x1, R19 ;  /* 0x0000000100077824 */ /* 0x000fe200078e0213 */
[----:B------:R-:W-:-:S03]  /*0870*/  IADD3 R19, R19, 0x80, RZ ;  /* 0x0000008013137810 */ /* 0x000fc60007ffe0ff */
[----:B0-----:R-:W-:-:S05]  /*0880*/  IMAD.WIDE.U32 R4, R7, 0x2, R4 ;  /* 0x0000000207047825 */ /* 0x001fca00078e0004 */
[----:B------:R1:W-:Y:S02]  /*0890*/  STG.E.U16 desc[UR6][R4.64], R23 ;  /* 0x0000001704007986 */ /* 0x0003e4000c101506 */
.L_x_19448:
        /* <DEDUP_REMOVED lines=8> */
.L_x_19449:
[----:B------:R-:W-:Y:S05]  /*0920*/  BSYNC B1 ;  /* 0x0000000000017941 */ /* 0x000fea0003800000 */
.L_x_19445:
[----:B------:R-:W-:-:S13]  /*0930*/  ISETP.GE.AND P0, PT, R19, R16, PT ;  /* 0x000000101300720c */ /* 0x000fda0003f06270 */
[----:B012---:R-:W0:Y:S01]  /*0940*/  @!P0 LDC.64 R4, c[0x0][0x218] ;  /* 0x00008600ff048b82 */ /* 0x007e220000000a00 */
[----:B------:R-:W-:Y:S02]  /*0950*/  @!P0 IMAD.IADD R3, R0, 0x1, R19 ;  /* 0x0000000100038824 */ /* 0x000fe400078e0213 */
[----:B------:R-:W-:Y:S02]  /*0960*/  @!P0 VIADD R19, R19, 0x80 ;  /* 0x0000008013138836 */ /* 0x000fe40000000000 */
[----:B0-----:R-:W-:-:S05]  /*0970*/  @!P0 IMAD.WIDE.U32 R4, R3, 0x2, R4 ;  /* 0x0000000203048825 */ /* 0x001fca00078e0004 */
[----:B------:R2:W-:Y:S02]  /*0980*/  @!P0 STG.E.U16 desc[UR6][R4.64], R2 ;  /* 0x0000000204008986 */ /* 0x0005e4000c101506 */
.L_x_19450:
[----:B------:R-:W-:Y:S05]  /*0990*/  BSYNC B0 ;  /* 0x0000000000007941 */ /* 0x000fea0003800000 */
.L_x_19444:
        /* <DEDUP_REMOVED lines=8> */
.L_x_19451:
        /* <DEDUP_REMOVED lines=14> */
.L_x_26307:


//--------------------- .text._ZN2at6native29vectorized_elementwise_kernelILi8ENS0_13AUnaryFunctorIsssNS0_17BitwiseAndFunctorIsEEEESt5arrayIPcLm2EEEEviT0_T1_ --------------------------
	.section	.text._ZN2at6native29vectorized_elementwise_kernelILi8ENS0_13AUnaryFunctorIsssNS0_17BitwiseAndFunctorIsEEEESt5arrayIPcLm2EEEEviT0_T1_,"ax",@progbits
	.align	128
        .global         _ZN2at6native29vectorized_elementwise_kernelILi8ENS0_13AUnaryFunctorIsssNS0_17BitwiseAndFunctorIsEEEESt5arrayIPcLm2EEEEviT0_T1_
        .type           _ZN2at6native29vectorized_elementwise_kernelILi8ENS0_13AUnaryFunctorIsssNS0_17BitwiseAndFunctorIsEEEESt5arrayIPcLm2EEEEviT0_T1_,@function
        .size           _ZN2at6native29vectorized_elementwise_kernelILi8ENS0_13AUnaryFunctorIsssNS0_17BitwiseAndFunctorIsEEEESt5arrayIPcLm2EEEEviT0_T1_,(.L_x_26308 - _ZN2at6native29vectorized_elementwise_kernelILi8ENS0_13AUnaryFunctorIsssNS0_17BitwiseAndFunctorIsEEEESt5arrayIPcLm2EEEEviT0_T1_)
        .other          _ZN2at6native29vectorized_elementwise_kernelILi8ENS0_13AUnaryFunctorIsssNS0_17BitwiseAndFunctorIsEEEESt5arrayIPcLm2EEEEviT0_T1_,@"STO_CUDA_ENTRY STV_DEFAULT"
_ZN2at6native29vectorized_elementwise_kernelILi8ENS0_13AUnaryFunctorIsssNS0_17BitwiseAndFunctorIsEEEESt5arrayIPcLm2EEEEviT0_T1_:
.text._ZN2at6native29vectorized_elementwise_kernelILi8ENS0_13AUnaryFunctorIsssNS0_17BitwiseAndFunctorIsEEEESt5arrayIPcLm2EEEEviT0_T1_:
        /* <DEDUP_REMOVED lines=35> */
.L_x_19452:
        /* <DEDUP_REMOVED lines=87> */
.L_x_19455:
[----:B------:R-:W-:-:S13]  /*07a0*/  ISETP.GE.AND P0, PT, R19, R16, PT ;  /* 0x000000101300720c */ /* 0x000fda0003f06270 */
[----:B------:R-:W-:Y:S05]  /*07b0*/  @P0 BRA `(.L_x_19457) ;  /* 0x0000000000300947 */ /* 0x000fea0003800000 */
[----:B0-----:R-:W0:Y:S01]  /*07c0*/  LDC.64 R4, c[0x0][0x218] ;  /* 0x00008600ff047b82 */ /* 0x001e220000000a00 */
[----:B------:R-:W-:Y:S02]  /*07d0*/  IMAD.IADD R7, R0, 0x1, R19 ;  /* 0x0000000100077824 */ /* 0x000fe400078e0213 */
[----:B------:R-:W-:Y:S02]  /*07e0*/  VIADD R19, R19, 0x80 ;  /* 0x0000008013137836 */ /* 0x000fe40000000000 */
[----:B0-----:R-:W-:-:S05]  /*07f0*/  IMAD.WIDE.U32 R4, R7, 0x2, R4 ;  /* 0x0000000207047825 */ /* 0x001fca00078e0004 */
[----:B------:R1:W-:Y:S02]  /*0800*/  STG.E.U16 desc[UR6][R4.64], R21 ;  /* 0x0000001504007986 */ /* 0x0003e4000c101506 */
.L_x_19456:
[----:B------:R-:W-:-:S13]  /*0810*/  ISETP.GE.AND P0, PT, R19, R16, PT ;  /* 0x000000101300720c */ /* 0x000fda0003f06270 */
[----:B------:R-:W-:Y:S05]  /*0820*/  @P0 BRA `(.L_x_19458) ;  /* 0x0000000000340947 */ /* 0x000fea0003800000 */
[----:B01----:R-:W0:Y:S01]  /*0830*/  LDC.64 R4, c[0x0][0x218] ;  /* 0x00008600ff047b82 */ /* 0x003e220000000a00 */
[----:B------:R-:W-:Y:S01]  /*0840*/  IMAD.IADD R7, R0, 0x1, R19 ;  /* 0x0000000100077824 */ /* 0x000fe200078e0213 */
[----:B------:R-:W-:-:S03]  /*0850*/  IADD3 R19, R19, 0x80, RZ ;  /* 0x0000008013137810 */ /* 0x000fc60007ffe0ff */
[----:B0-----:R-:W-:-:S05]  /*0860*/  IMAD.WIDE.U32 R4, R7, 0x2, R4 ;  /* 0x0000000207047825 */ /* 0x001fca00078e0004 */
[----:B------:R1:W-:Y:S02]  /*0870*/  STG.E.U16 desc[UR6][R4.64], R23 ;  /* 0x0000001704007986 */ /* 0x0003e4000c101506 */
.L_x_19457:
        /* <DEDUP_REMOVED lines=8> */
.L_x_19458:
[----:B------:R-:W-:Y:S05]  /*0900*/  BSYNC B1 ;  /* 0x0000000000017941 */ /* 0x000fea0003800000 */
.L_x_19454:
[----:B------:R-:W-:-:S13]  /*0910*/  ISETP.GE.AND P0, PT, R19, R16, PT ;  /* 0x000000101300720c */ /* 0x000fda0003f06270 */
[----:B012---:R-:W0:Y:S01]  /*0920*/  @!P0 LDC.64 R4, c[0x0][0x218] ;  /* 0x00008600ff048b82 */ /* 0x007e220000000a00 */
[----:B------:R-:W-:Y:S02]  /*0930*/  @!P0 IMAD.IADD R3, R0, 0x1, R19 ;  /* 0x0000000100038824 */ /* 0x000fe400078e0213 */
[----:B------:R-:W-:Y:S02]  /*0940*/  @!P0 VIADD R19, R19, 0x80 ;  /* 0x0000008013138836 */ /* 0x000fe40000000000 */
[----:B0-----:R-:W-:-:S05]  /*0950*/  @!P0 IMAD.WIDE.U32 R4, R3, 0x2, R4 ;  /* 0x0000000203048825 */ /* 0x001fca00078e0004 */
[----:B------:R2:W-:Y:S02]  /*0960*/  @!P0 STG.E.U16 desc[UR6][R4.64], R2 ;  /* 0x0000000204008986 */ /* 0x0005e4000c101506 */
.L_x_19459:
[----:B------:R-:W-:Y:S05]  /*0970*/  BSYNC B0 ;  /* 0x0000000000007941 */ /* 0x000fea0003800000 */
.L_x_19453:
        /* <DEDUP_REMOVED lines=8> */
.L_x_19460:
        /* <DEDUP_REMOVED lines=16> */
.L_x_26308:


//--------------------- .text._ZN2at6native18elementwise_kernelILi128ELi4EZNS0_15gpu_kernel_implINS0_13BinaryFunctorIsssNS0_17BitwiseAndFunctorIsEEEEEEvRNS_18TensorIteratorBaseERKT_EUliE_EEviT1_ --------------------------
	.section	.text._ZN2at6native18elementwise_kernelILi128ELi4EZNS0_15gpu_kernel_implINS0_13BinaryFunctorIsssNS0_17BitwiseAndFunctorIsEEEEEEvRNS_18TensorIteratorBaseERKT_EUliE_EEviT1_,"ax",@progbits
	.align	128
        .global         _ZN2at6native18elementwise_kernelILi128ELi4EZNS0_15gpu_kernel_implINS0_13BinaryFunctorIsssNS0_17BitwiseAndFunctorIsEEEEEEvRNS_18TensorIteratorBaseERKT_EUliE_EEviT1_
        .type           _ZN2at6native18elementwise_kernelILi128ELi4EZNS0_15gpu_kernel_implINS0_13BinaryFunctorIsssNS0_17BitwiseAndFunctorIsEEEEEEvRNS_18TensorIteratorBaseERKT_EUliE_EEviT1_,@function
        .size           _ZN2at6native18elementwise_kernelILi128ELi4EZNS0_15gpu_kernel_implINS0_13BinaryFunctorIsssNS0_17BitwiseAndFunctorIsEEEEEEvRNS_18TensorIteratorBaseERKT_EUliE_EEviT1_,(.L_x_26309 - _ZN2at6native18elementwise_kernelILi128ELi4EZNS0_15gpu_kernel_implINS0_13BinaryFunctorIsssNS0_17BitwiseAndFunctorIsEEEEEEvRNS_18TensorIteratorBaseERKT_EUliE_EEviT1_)
        .other          _ZN2at6native18elementwise_kernelILi128ELi4EZNS0_15gpu_kernel_implINS0_13BinaryFunctorIsssNS0_17BitwiseAndFunctorIsEEEEEEvRNS_18TensorIteratorBaseERKT_EUliE_EEviT1_,@"STO_CUDA_ENTRY STV_DEFAULT"
_ZN2at6native18elementwise_kernelILi128ELi4EZNS0_15gpu_kernel_implINS0_13BinaryFunctorIsssNS0_17BitwiseAndFunctorIsEEEEEEvRNS_18TensorIteratorBaseERKT_EUliE_EEviT1_:
.text._ZN2at6native18elementwise_kernelILi128ELi4EZNS0_15gpu_kernel_implINS0_13BinaryFunctorIsssNS0_17BitwiseAndFunctorIsEEEEEEvRNS_18TensorIteratorBaseERKT_EUliE_EEviT1_:
        /* <DEDUP_REMOVED lines=365> */
.L_x_19463:
        /* <DEDUP_REMOVED lines=20> */
.L_x_19467:
[----:B------:R0:W5:Y:S01]  /*1810*/  LDG.E.U8 R19, desc[UR36][R2.64] ;  /* 0x0000002402137981 */ /* 0x000162000c1e1100 */
[----:B------:R-:W-:Y:S05]  /*1820*/  BRA `(.L_x_19469) ;  /* 0x0000000c00547947 */ /* 0x000fea0003800000 */
.L_x_19466:
        /* <DEDUP_REMOVED lines=8> */
.L_x_19471:
[----:B------:R0:W5:Y:S01]  /*18b0*/  LDG.E.U16 R19, desc[UR36][R2.64] ;  /* 0x0000002402137981 */ /* 0x000162000c1e1500 */
[----:B------:R-:W-:Y:S05]  /*18c0*/  BRA `(.L_x_19469) ;  /* 0x0000000c002c7947 */ /* 0x000fea0003800000 */
.L_x_19470:
[----:B------:R0:W5:Y:S01]  /*18d0*/  LDG.E.U16 R19, desc[UR36][R2.64] ;  /* 0x0000002402137981 */ /* 0x000162000c1e1500 */
[----:B------:R-:W-:Y:S05]  /*18e0*/  BRA `(.L_x_19469) ;  /* 0x0000000c00247947 */ /* 0x000fea0003800000 */
.L_x_19465:
        /* <DEDUP_REMOVED lines=9> */
.L_x_19473:
[----:B------:R-:W2:Y:S02]  /*1980*/  LDG.E.U16 R0, desc[UR36][R2.64] ;  /* 0x0000002402007981 */ /* 0x000ea4000c1e1500 */
[----:B--2---:R-:W-:-:S06]  /*1990*/  HADD2.F32 R0, -RZ, R0.H0_H0 ;  /* 0x20000000ff007230 */ /* 0x004fcc0000004100 */
[----:B------:R-:W0:Y:S02]  /*19a0*/  F2I.FTZ.TRUNC.NTZ R0, R0 ;  /* 0x0000000000007305 */ /* 0x000e24000021f100 */
[----:B0-----:R-:W-:Y:S01]  /*19b0*/  PRMT R19, R0, 0x7610, R19 ;  /* 0x0000761000137816 */ /* 0x001fe20000000013 */
[----:B------:R-:W-:Y:S06]  /*19c0*/  BRA `(.L_x_19469) ;  /* 0x0000000800ec7947 */ /* 0x000fec0003800000 */
.L_x_19472:
        /* <DEDUP_REMOVED lines=9> */
.L_x_19475:
[----:B------:R-:W2:Y:S02]  /*1a60*/  LDG.E.U16 R2, desc[UR36][R2.64] ;  /* 0x0000002402027981 */ /* 0x000ea4000c1e1500 */
[----:B--2---:R-:W-:-:S06]  /*1a70*/  HADD2.F32 R0, -RZ, R2.H0_H0 ;  /* 0x20000002ff007230 */ /* 0x004fcc0000004100 */
[----:B------:R-:W0:Y:S02]  /*1a80*/  F2I.FTZ.TRUNC.NTZ R0, R0 ;  /* 0x0000000000007305 */ /* 0x000e24000021f100 */
[----:B0-----:R-:W-:Y:S01]  /*1a90*/  PRMT R19, R0, 0x7610, R19 ;  /* 0x0000761000137816 */ /* 0x001fe20000000013 */
[----:B------:R-:W-:Y:S06]  /*1aa0*/  BRA `(.L_x_19469) ;  /* 0x0000000800b47947 */ /* 0x000fec0003800000 */
.L_x_19474:
[----:B------:R-:W2:Y:S02]  /*1ab0*/  LDG.E.64 R2, desc[UR36][R2.64] ;  /* 0x0000002402027981 */ /* 0x000ea4000c1e1b00 */
[----:B--2---:R0:W1:Y:S01]  /*1ac0*/  F2I.F64.TRUNC R19, R2 ;  /* 0x0000000200137311 */ /* 0x004062000030d100 */
[----:B------:R-:W-:Y:S05]  /*1ad0*/  BRA `(.L_x_19469) ;  /* 0x0000000800a87947 */ /* 0x000fea0003800000 */
.L_x_19464:
        /* <DEDUP_REMOVED lines=12> */
.L_x_19478:
[----:B------:R-:W2:Y:S02]  /*1ba0*/  LDG.E.64 R2, desc[UR36][R2.64] ;  /* 0x0000002402027981 */ /* 0x000ea4000c1e1b00 */
[----:B--2---:R3:W4:Y:S01]  /*1bb0*/  F2I.F64.TRUNC R19, R2 ;  /* 0x0000000200137311 */ /* 0x004722000030d100 */
[----:B------:R-:W-:Y:S05]  /*1bc0*/  BRA `(.L_x_19469) ;  /* 0x00000008006c7947 */ /* 0x000fea0003800000 */
.L_x_19477:
        /* <DEDUP_REMOVED lines=28> */
.L_x_19480:
        /* <DEDUP_REMOVED lines=15> */
.L_x_19479:
[----:B------:R-:W2:Y:S02]  /*1e80*/  LDG.E.U16 R0, desc[UR36][R2.64] ;  /* 0x0000002402007981 */ /* 0x000ea4000c1e1500 */
[----:B--2---:R-:W-:-:S06]  /*1e90*/  IMAD.U32 R0, R0, 0x10000, RZ ;  /* 0x0001000000007824 */ /* 0x004fcc00078e00ff */
[----:B------:R-:W0:Y:S02]  /*1ea0*/  F2I.FTZ.TRUNC.NTZ R0, R0 ;  /* 0x0000000000007305 */ /* 0x000e24000021f100 */
[----:B0-----:R-:W-:Y:S01]  /*1eb0*/  PRMT R19, R0, 0x7610, R19 ;  /* 0x0000761000137816 */ /* 0x001fe20000000013 */
[----:B------:R-:W-:Y:S06]  /*1ec0*/  BRA `(.L_x_19469) ;  /* 0x0000000400ac7947 */ /* 0x000fec0003800000 */
.L_x_19476:
        /* <DEDUP_REMOVED lines=10> */
.L_x_19483:
        /* <DEDUP_REMOVED lines=21> */
.L_x_19487:
[----:B------:R-:W-:Y:S05]  /*20c0*/  BSYNC B1 ;  /* 0x0000000000017941 */ /* 0x000fea0003800000 */
.L_x_19486:
[----:B------:R-:W-:Y:S01]  /*20d0*/  LEA R3, R0, 0x3b800000, 0x17 ;  /* 0x3b80000000037811 */ /* 0x000fe200078eb8ff */
[----:B------:R-:W-:-:S05]  /*20e0*/  IMAD.SHL.U32 R0, R2, 0x100000, RZ ;  /* 0x0010000002007824 */ /* 0x000fca00078e00ff */
[----:B------:R-:W-:-:S07]  /*20f0*/  LOP3.LUT R0, R3, R0, R4, 0xfe, !PT ;  /* 0x0000000003007212 */ /* 0x000fce00078efe04 */
.L_x_19485:
[----:B------:R-:W-:Y:S05]  /*2100*/  BSYNC B0 ;  /* 0x0000000000007941 */ /* 0x000fea0003800000 */
.L_x_19484:
[----:B------:R-:W0:Y:S02]  /*2110*/  F2I.FTZ.TRUNC.NTZ R0, R0 ;  /* 0x0000000000007305 */ /* 0x000e24000021f100 */
[----:B0-----:R-:W-:Y:S01]  /*2120*/  PRMT R19, R0, 0x7610, R19 ;  /* 0x0000761000137816 */ /* 0x001fe20000000013 */
[----:B------:R-:W-:Y:S06]  /*2130*/  BRA `(.L_x_19469) ;  /* 0x0000000400107947 */ /* 0x000fec0003800000 */
.L_x_19482:
        /* <DEDUP_REMOVED lines=21> */
.L_x_19491:
[----:B------:R-:W-:Y:S05]  /*2290*/  BSYNC B1 ;  /* 0x0000000000017941 */ /* 0x000fea0003800000 */
.L_x_19490:
[----:B------:R-:W-:Y:S01]  /*22a0*/  LEA R3, R0, 0x37800000, 0x17 ;  /* 0x3780000000037811 */ /* 0x000fe200078eb8ff */
[----:B------:R-:W-:-:S05]  /*22b0*/  IMAD.SHL.U32 R0, R2, 0x200000, RZ ;  /* 0x0020000002007824 */ /* 0x000fca00078e00ff */
[----:B------:R-:W-:-:S07]  /*22c0*/  LOP3.LUT R0, R3, R0, R4, 0xfe, !PT ;  /* 0x0000000003007212 */ /* 0x000fce00078efe04 */
.L_x_19489:
[----:B------:R-:W-:Y:S05]  /*22d0*/  BSYNC B0 ;  /* 0x0000000000007941 */ /* 0x000fea0003800000 */
.L_x_19488:
[----:B------:R-:W0:Y:S02]  /*22e0*/  F2I.FTZ.TRUNC.NTZ R0, R0 ;  /* 0x0000000000007305 */ /* 0x000e24000021f100 */
[----:B0-----:R-:W-:Y:S01]  /*22f0*/  PRMT R19, R0, 0x7610, R19 ;  /* 0x0000761000137816 */ /* 0x001fe20000000013 */
[----:B------:R-:W-:Y:S06]  /*2300*/  BRA `(.L_x_19469) ;  /* 0x00000000009c7947 */ /* 0x000fec0003800000 */
.L_x_19481:
        /* <DEDUP_REMOVED lines=14> */
.L_x_19495:
[----:B------:R-:W-:Y:S05]  /*23f0*/  BSYNC B0 ;  /* 0x0000000000007941 */ /* 0x000fea0003800000 */
.L_x_19494:
[----:B------:R-:W0:Y:S02]  /*2400*/  F2I.FTZ.TRUNC.NTZ R0, R0 ;  /* 0x0000000000007305 */ /* 0x000e24000021f100 */
[----:B0-----:R-:W-:Y:S01]  /*2410*/  PRMT R19, R0, 0x7610, R19 ;  /* 0x0000761000137816 */ /* 0x001fe20000000013 */
[----:B------:R-:W-:Y:S06]  /*2420*/  BRA `(.L_x_19469) ;  /* 0x0000000000547947 */ /* 0x000fec0003800000 */
.L_x_19468:
        /* <DEDUP_REMOVED lines=16> */
.L_x_19496:
[----:B------:R-:W-:Y:S01]  /*2530*/  PRMT R19, RZ, 0x7610, R19 ;  /* 0x00007610ff137816 */ /* 0x000fe20000000013 */
[----:B------:R-:W-:Y:S06]  /*2540*/  BRA `(.L_x_19469) ;  /* 0x00000000000c7947 */ /* 0x000fec0003800000 */
.L_x_19493:
[----:B------:R2:W5:Y:S01]  /*2550*/  LDG.E.U16 R19, desc[UR36][R2.64] ;  /* 0x0000002402137981 */ /* 0x000562000c1e1500 */
[----:B------:R-:W-:Y:S05]  /*2560*/  BRA `(.L_x_19469) ;  /* 0x0000000000047947 */ /* 0x000fea0003800000 */
.L_x_19492:
[----:B------:R1:W5:Y:S02]  /*2570*/  LDG.E.U16 R19, desc[UR36][R2.64] ;  /* 0x0000002402137981 */ /* 0x000364000c1e1500 */
.L_x_19469:
        /* <DEDUP_REMOVED lines=17> */
.L_x_19500:
[----:B------:R3:W5:Y:S01]  /*2690*/  LDG.E.U8 R0, desc[UR36][R2.64] ;  /* 0x0000002402007981 */ /* 0x000762000c1e1100 */
[----:B------:R-:W-:Y:S05]  /*26a0*/  BRA `(.L_x_19502) ;  /* 0x0000000c00547947 */ /* 0x000fea0003800000 */
.L_x_19499:
        /* <DEDUP_REMOVED lines=8> */
.L_x_19504:
[----:B------:R1:W5:Y:S01]  /*2730*/  LDG.E.U16 R0, desc[UR36][R2.64] ;  /* 0x0000002402007981 */ /* 0x000362000c1e1500 */
[----:B------:R-:W-:Y:S05]  /*2740*/  BRA `(.L_x_19502) ;  /* 0x0000000c002c7947 */ /* 0x000fea0003800000 */
.L_x_19503:
[----:B------:R2:W5:Y:S01]  /*2750*/  LDG.E.U16 R0, desc[UR36][R2.64] ;  /* 0x0000002402007981 */ /* 0x000562000c1e1500 */
[----:B------:R-:W-:Y:S05]  /*2760*/  BRA `(.L_x_19502) ;  /* 0x0000000c00247947 */ /* 0x000fea0003800000 */
.L_x_19498:
        /* <DEDUP_REMOVED lines=9> */
.L_x_19506:
[----:B------:R-:W2:Y:S02]  /*2800*/  LDG.E.U16 R4, desc[UR36][R2.64] ;  /* 0x0000002402047981 */ /* 0x000ea4000c1e1500 */
[----:B--2---:R-:W-:-:S06]  /*2810*/  HADD2.F32 R4, -RZ, R4.H0_H0 ;  /* 0x20000004ff047230 */ /* 0x004fcc0000004100 */
[----:B------:R-:W0:Y:S02]  /*2820*/  F2I.FTZ.TRUNC.NTZ R4, R4 ;  /* 0x0000000400047305 */ /* 0x000e24000021f100 */
[----:B0-----:R-:W-:Y:S01]  /*2830*/  PRMT R0, R4, 0x7610, R0 ;  /* 0x0000761004007816 */ /* 0x001fe20000000000 */
[----:B------:R-:W-:Y:S06]  /*2840*/  BRA `(.L_x_19502) ;  /* 0x0000000800ec7947 */ /* 0x000fec0003800000 */
.L_x_19505:
        /* <DEDUP_REMOVED lines=9> */
.L_x_19508:
[----:B------:R-:W2:Y:S02]  /*28e0*/  LDG.E.U16 R2, desc[UR36][R2.64] ;  /* 0x0000002402027981 */ /* 0x000ea4000c1e1500 */
[----:B--2---:R-:W-:-:S06]  /*28f0*/  HADD2.F32 R4, -RZ, R2.H0_H0 ;  /* 0x20000002ff047230 */ /* 0x004fcc0000004100 */
[----:B------:R-:W0:Y:S02]  /*2900*/  F2I.FTZ.TRUNC.NTZ R4, R4 ;  /* 0x0000000400047305 */ /* 0x000e24000021f100 */
[----:B0-----:R-:W-:Y:S01]  /*2910*/  PRMT R0, R4, 0x7610, R0 ;  /* 0x0000761004007816 */ /* 0x001fe20000000000 */
[----:B------:R-:W-:Y:S06]  /*2920*/  BRA `(.L_x_19502) ;  /* 0x0000000800b47947 */ /* 0x000fec0003800000 */
.L_x_19507:
[----:B------:R-:W2:Y:S02]  /*2930*/  LDG.E.64 R2, desc[UR36][R2.64] ;  /* 0x0000002402027981 */ /* 0x000ea4000c1e1b00 */
[----:B--2---:R0:W1:Y:S01]  /*2940*/  F2I.F64.TRUNC R0, R2 ;  /* 0x0000000200007311 */ /* 0x004062000030d100 */
[----:B------:R-:W-:Y:S05]  /*2950*/  BRA `(.L_x_19502) ;  /* 0x0000000800a87947 */ /* 0x000fea0003800000 */
.L_x_19497:
        /* <DEDUP_REMOVED lines=12> */
.L_x_19511:
[----:B------:R-:W2:Y:S02]  /*2a20*/  LDG.E.64 R2, desc[UR36][R2.64] ;  /* 0x0000002402027981 */ /* 0x000ea4000c1e1b00 */
[----:B--2---:R0:W1:Y:S01]  /*2a30*/  F2I.F64.TRUNC R0, R2 ;  /* 0x0000000200007311 */ /* 0x004062000030d100 */
[----:B------:R-:W-:Y:S05]  /*2a40*/  BRA `(.L_x_19502) ;  /* 0x00000008006c7947 */ /* 0x000fea0003800000 */
.L_x_19510:
        /* <DEDUP_REMOVED lines=28> */
.L_x_19513:
        /* <DEDUP_REMOVED lines=15> */
.L_x_19512:
[----:B------:R-:W2:Y:S02]  /*2d00*/  LDG.E.U16 R4, desc[UR36][R2.64] ;  /* 0x0000002402047981 */ /* 0x000ea4000c1e1500 */
[----:B--2---:R-:W-:-:S06]  /*2d10*/  IMAD.U32 R4, R4, 0x10000, RZ ;  /* 0x0001000004047824 */ /* 0x004fcc00078e00ff */
[----:B------:R-:W0:Y:S02]  /*2d20*/  F2I.FTZ.TRUNC.NTZ R4, R4 ;  /* 0x0000000400047305 */ /* 0x000e24000021f100 */
[----:B0-----:R-:W-:Y:S01]  /*2d30*/  PRMT R0, R4, 0x7610, R0 ;  /* 0x0000761004007816 */ /* 0x001fe20000000000 */
[----:B------:R-:W-:Y:S06]  /*2d40*/  BRA `(.L_x_19502) ;  /* 0x0000000400ac7947 */ /* 0x000fec0003800000 */
.L_x_19509:
        /* <DEDUP_REMOVED lines=10> */
.L_x_19516:
        /* <DEDUP_REMOVED lines=21> */
.L_x_19520:
[----:B------:R-:W-:Y:S05]  /*2f40*/  BSYNC B1 ;  /* 0x0000000000017941 */ /* 0x000fea0003800000 */
.L_x_19519:
[----:B------:R-:W-:Y:S01]  /*2f50*/  IMAD.SHL.U32 R2, R2, 0x100000, RZ ;  /* 0x0010000002027824 */ /* 0x000fe200078e00ff */
[----:B------:R-:W-:-:S04]  /*2f60*/  LEA R3, R0, 0x3b800000, 0x17 ;  /* 0x3b80000000037811 */ /* 0x000fc800078eb8ff */
[----:B------:R-:W-:-:S07]  /*2f70*/  LOP3.LUT R4, R3, R2, R4, 0xfe, !PT ;  /* 0x0000000203047212 */ /* 0x000fce00078efe04 */
.L_x_19518:
[----:B------:R-:W-:Y:S05]  /*2f80*/  BSYNC B0 ;  /* 0x0000000000007941 */ /* 0x000fea0003800000 */
.L_x_19517:
[----:B------:R-:W0:Y:S02]  /*2f90*/  F2I.FTZ.TRUNC.NTZ R4, R4 ;  /* 0x0000000400047305 */ /* 0x000e24000021f100 */
[----:B0-----:R-:W-:Y:S01]  /*2fa0*/  PRMT R0, R4, 0x7610, R0 ;  /* 0x0000761004007816 */ /* 0x001fe20000000000 */
[----:B------:R-:W-:Y:S06]  /*2fb0*/  BRA `(.L_x_19502) ;  /* 0x0000000400107947 */ /* 0x000fec0003800000 */
.L_x_19515:
        /* <DEDUP_REMOVED lines=21> */
.L_x_19524:
[----:B------:R-:W-:Y:S05]  /*3110*/  BSYNC B1 ;  /* 0x0000000000017941 */ /* 0x000fea0003800000 */
.L_x_19523:
[----:B------:R-:W-:Y:S01]  /*3120*/  IMAD.SHL.U32 R2, R2, 0x200000, RZ ;  /* 0x0020000002027824 */ /* 0x000fe200078e00ff */
[----:B------:R-:W-:-:S04]  /*3130*/  LEA R3, R0, 0x37800000, 0x17 ;  /* 0x3780000000037811 */ /* 0x000fc800078eb8ff */
[----:B------:R-:W-:-:S07]  /*3140*/  LOP3.LUT R4, R3, R2, R4, 0xfe, !PT ;  /* 0x0000000203047212 */ /* 0x000fce00078efe04 */
.L_x_19522:
[----:B------:R-:W-:Y:S05]  /*3150*/  BSYNC B0 ;  /* 0x0000000000007941 */ /* 0x000fea0003800000 */
.L_x_19521:
[----:B------:R-:W0:Y:S02]  /*3160*/  F2I.FTZ.TRUNC.NTZ R4, R4 ;  /* 0x0000000400047305 */ /* 0x000e24000021f100 */
[----:B0-----:R-:W-:Y:S01]  /*3170*/  PRMT R0, R4, 0x7610, R0 ;  /* 0x0000761004007816 */ /* 0x001fe20000000000 */
[----:B------:R-:W-:Y:S06]  /*3180*/  BRA `(.L_x_19502) ;  /* 0x00000000009c7947 */ /* 0x000fec0003800000 */
.L_x_19514:
        /* <DEDUP_REMOVED lines=14> */
.L_x_19528:
[----:B------:R-:W-:Y:S05]  /*3270*/  BSYNC B0 ;  /* 0x0000000000007941 */ /* 0x000fea0003800000 */
.L_x_19527:
[----:B------:R-:W0:Y:S02]  /*3280*/  F2I.FTZ.TRUNC.NTZ R4, R4 ;  /* 0x0000000400047305 */ /* 0x000e24000021f100 */
[----:B0-----:R-:W-:Y:S01]  /*3290*/  PRMT R0, R4, 0x7610, R0 ;  /* 0x0000761004007816 */ /* 0x001fe20000000000 */
[----:B------:R-:W-:Y:S06]  /*32a0*/  BRA `(.L_x_19502) ;  /* 0x0000000000547947 */ /* 0x000fec0003800000 */
.L_x_19501:
        /* <DEDUP_REMOVED lines=16> */
.L_x_19529:
[----:B------:R-:W-:Y:S01]  /*33b0*/  PRMT R0, RZ, 0x7610, R0 ;  /* 0x00007610ff007816 */ /* 0x000fe20000000000 */
[----:B------:R-:W-:Y:S06]  /*33c0*/  BRA `(.L_x_19502) ;  /* 0x00000000000c7947 */ /* 0x000fec0003800000 */
.L_x_19526:
[----:B------:R0:W5:Y:S01]  /*33d0*/  LDG.E.U16 R0, desc[UR36][R2.64] ;  /* 0x0000002402007981 */ /* 0x000162000c1e1500 */
[----:B------:R-:W-:Y:S05]  /*33e0*/  BRA `(.L_x_19502) ;  /* 0x0000000000047947 */ /* 0x000fea0003800000 */
.L_x_19525:
[----:B------:R0:W5:Y:S02]  /*33f0*/  LDG.E.U16 R0, desc[UR36][R2.64] ;  /* 0x0000002402007981 */ /* 0x000164000c1e1500 */
.L_x_19502:
        /* <DEDUP_REMOVED lines=15> */
.L_x_19533:
[----:B------:R1:W-:Y:S01]  /*34f0*/  STG.E.U8 desc[UR36][R16.64], R19 ;  /* 0x0000001310007986 */ /* 0x0003e2000c101124 */
[----:B------:R-:W-:Y:S05]  /*3500*/  BRA `(.L_x_19535) ;  /* 0x0000000c00647947 */ /* 0x000fea0003800000 */
.L_x_19532:
        /* <DEDUP_REMOVED lines=10> */
.L_x_19537:
[----:B------:R-:W-:-:S05]  /*35b0*/  PRMT R3, R19, 0x9910, RZ ;  /* 0x0000991013037816 */ /* 0x000fca00000000ff */
[----:B------:R3:W-:Y:S01]  /*35c0*/  STG.E desc[UR36][R16.64], R3 ;  /* 0x0000000310007986 */ /* 0x0007e2000c101924 */
[----:B------:R-:W-:Y:S05]  /*35d0*/  BRA `(.L_x_19535) ;  /* 0x0000000c00307947 */ /* 0x000fea0003800000 */
.L_x_19536:
[----:B------:R2:W-:Y:S01]  /*35e0*/  STG.E.U16 desc[UR36][R16.64], R19 ;  /* 0x0000001310007986 */ /* 0x0005e2000c101524 */
[----:B------:R-:W-:Y:S05]  /*35f0*/  BRA `(.L_x_19535) ;  /* 0x0000000c00287947 */ /* 0x000fea0003800000 */
.L_x_19531:
        /* <DEDUP_REMOVED lines=9> */
.L_x_19539:
[----:B------:R-:W0:Y:S02]  /*3690*/  I2F.S16 R0, R19 ;  /* 0x0000001300007306 */ /* 0x000e240000101400 */
[----:B0-----:R-:W-:-:S05]  /*36a0*/  F2FP.F16.F32.PACK_AB R0, RZ, R0 ;  /* 0x00000000ff00723e */ /* 0x001fca00000000ff */
[----:B------:R0:W-:Y:S01]  /*36b0*/  STG.E.U16 desc[UR36][R16.64], R0 ;  /* 0x0000000010007986 */ /* 0x0001e2000c101524 */
[----:B------:R-:W-:Y:S05]  /*36c0*/  BRA `(.L_x_19535) ;  /* 0x0000000800f47947 */ /* 0x000fea0003800000 */
.L_x_19538:
        /* <DEDUP_REMOVED lines=10> */
.L_x_19541:
[----:B------:R-:W0:Y:S02]  /*3770*/  I2F.S16 R19, R19 ;  /* 0x0000001300137306 */ /* 0x000e240000101400 */
[----:B0-----:R-:W-:-:S04]  /*3780*/  F2FP.F16.F32.PACK_AB R3, RZ, R19 ;  /* 0x00000013ff03723e */ /* 0x001fc800000000ff */
[----:B------:R-:W-:-:S05]  /*3790*/  PRMT R3, R3, 0x5410, RZ ;  /* 0x0000541003037816 */ /* 0x000fca00000000ff */
[----:B------:R0:W-:Y:S01]  /*37a0*/  STG.E desc[UR36][R16.64], R3 ;  /* 0x0000000310007986 */ /* 0x0001e2000c101924 */
[----:B------:R-:W-:Y:S05]  /*37b0*/  BRA `(.L_x_19535) ;  /* 0x0000000800b87947 */ /* 0x000fea0003800000 */
.L_x_19540:
[----:B------:R-:W0:Y:S02]  /*37c0*/  I2F.F64.S16 R2, R19 ;  /* 0x0000001300027312 */ /* 0x000e240000101c00 */
[----:B0-----:R0:W-:Y:S01]  /*37d0*/  STG.E.64 desc[UR36][R16.64], R2 ;  /* 0x0000000210007986 */ /* 0x0011e2000c101b24 */
[----:B------:R-:W-:Y:S05]  /*37e0*/  BRA `(.L_x_19535) ;  /* 0x0000000800ac7947 */ /* 0x000fea0003800000 */
.L_x_19530:
        /* <DEDUP_REMOVED lines=13> */
.L_x_19544:
[----:B------:R-:W0:Y:S01]  /*38c0*/  I2F.F64.S16 R4, R19 ;  /* 0x0000001300047312 */ /* 0x000e220000101c00 */
[----:B------:R-:W-:-:S05]  /*38d0*/  CS2R R6, SRZ ;  /* 0x0000000000067805 */ /* 0x000fca000001ff00 */
[----:B0-----:R0:W-:Y:S01]  /*38e0*/  STG.E.128 desc[UR36][R16.64], R4 ;  /* 0x0000000410007986 */ /* 0x0011e2000c101d24 */
[----:B------:R-:W-:Y:S05]  /*38f0*/  BRA `(.L_x_19535) ;  /* 0x0000000800687947 */ /* 0x000fea0003800000 */
.L_x_19543:
        /* <DEDUP_REMOVED lines=21> */
.L_x_19548:
[----:B------:R-:W-:Y:S05]  /*3a50*/  BSYNC B0 ;  /* 0x0000000000007941 */ /* 0x000fea0003800000 */
.L_x_19547:
[----:B------:R-:W-:-:S05]  /*3a60*/  LOP3.LUT R3, R0, R3, RZ, 0xfc, !PT ;  /* 0x0000000300037212 */ /* 0x000fca00078efcff */
[----:B------:R0:W-:Y:S01]  /*3a70*/  STG.E.U8 desc[UR36][R16.64], R3 ;  /* 0x0000000310007986 */ /* 0x0001e2000c101124 */
[----:B------:R-:W-:Y:S05]  /*3a80*/  BRA `(.L_x_19535) ;  /* 0x0000000800047947 */ /* 0x000fea0003800000 */
.L_x_19546:
        /* <DEDUP_REMOVED lines=13> */
.L_x_19550:
[----:B------:R-:W-:Y:S01]  /*3b60*/  IMAD.MOV.U32 R0, RZ, RZ, 0x7f ;  /* 0x0000007fff007424 */ /* 0x000fe200078e00ff */
[----:B------:R-:W-:-:S04]  /*3b70*/  ISETP.GT.U32.AND P0, PT, R2, 0x7f800000, PT ;  /* 0x7f8000000200780c */ /* 0x000fc80003f04070 */
[----:B------:R-:W-:-:S09]  /*3b80*/  SEL R0, R0, 0x7c, P0 ;  /* 0x0000007c00007807 */ /* 0x000fd20000000000 */
.L_x_19551:
[----:B------:R-:W-:Y:S05]  /*3b90*/  BSYNC B0 ;  /* 0x0000000000007941 */ /* 0x000fea0003800000 */
.L_x_19549:
[----:B------:R-:W-:-:S04]  /*3ba0*/  LOP3.LUT R2, R19, 0x80000000, RZ, 0xc0, !PT ;  /* 0x8000000013027812 */ /* 0x000fc800078ec0ff */
[----:B------:R-:W-:-:S04]  /*3bb0*/  SHF.R.U32.HI R3, RZ, 0x18, R2 ;  /* 0x00000018ff037819 */ /* 0x000fc80000011602 */
[----:B------:R-:W-:-:S05]  /*3bc0*/  LOP3.LUT R3, R0, R3, RZ, 0xfc, !PT ;  /* 0x0000000300037212 */ /* 0x000fca00078efcff */
[----:B------:R0:W-:Y:S01]  /*3bd0*/  STG.E.U8 desc[UR36][R16.64], R3 ;  /* 0x0000000310007986 */ /* 0x0001e2000c101124 */
[----:B------:R-:W-:Y:S05]  /*3be0*/  BRA `(.L_x_19535) ;  /* 0x0000000400ac7947 */ /* 0x000fea0003800000 */
.L_x_19545:
[----:B------:R-:W0:Y:S02]  /*3bf0*/  I2F.S16 R0, R19 ;  /* 0x0000001300007306 */ /* 0x000e240000101400 */
[----:B0-----:R-:W-:-:S05]  /*3c00*/  F2FP.BF16.F32.PACK_AB R0, RZ, R0 ;  /* 0x00000000ff00723e */ /* 0x001fca00000010ff */
[----:B------:R0:W-:Y:S01]  /*3c10*/  STG.E.U16 desc[UR36][R16.64], R0 ;  /* 0x0000000010007986 */ /* 0x0001e2000c101524 */
[----:B------:R-:W-:Y:S05]  /*3c20*/  BRA `(.L_x_19535) ;  /* 0x00000004009c7947 */ /* 0x000fea0003800000 */
.L_x_19542:
        /* <DEDUP_REMOVED lines=10> */
.L_x_19554:
        /* <DEDUP_REMOVED lines=17> */
.L_x_19557:
[----:B------:R-:W-:-:S04]  /*3de0*/  LOP3.LUT R2, R19, 0x80000000, RZ, 0xc0, !PT ;  /* 0x8000000013027812 */ /* 0x000fc800078ec0ff */
[----:B------:R-:W-:-:S04]  /*3df0*/  SHF.R.U32.HI R3, RZ, 0x18, R2 ;  /* 0x00000018ff037819 */ /* 0x000fc80000011602 */
[----:B------:R-:W-:-:S04]  /*3e00*/  LOP3.LUT R0, R0, R3, RZ, 0xfc, !PT ;  /* 0x0000000300007212 */ /* 0x000fc800078efcff */
[----:B------:R-:W-:-:S07]  /*3e10*/  PRMT R8, R0, 0x7610, R8 ;  /* 0x0000761000087816 */ /* 0x000fce0000000008 */
.L_x_19556:
[----:B------:R-:W-:Y:S05]  /*3e20*/  BSYNC B0 ;  /* 0x0000000000007941 */ /* 0x000fea0003800000 */
.L_x_19555:
[----:B------:R0:W-:Y:S01]  /*3e30*/  STG.E.U8 desc[UR36][R16.64], R8 ;  /* 0x0000000810007986 */ /* 0x0001e2000c101124 */
[----:B------:R-:W-:Y:S05]  /*3e40*/  BRA `(.L_x_19535) ;  /* 0x0000000400147947 */ /* 0x000fea0003800000 */
.L_x_19553:
        /* <DEDUP_REMOVED lines=17> */
.L_x_19560:
[----:B------:R-:W-:-:S04]  /*3f60*/  LOP3.LUT R2, R19, 0x80000000, RZ, 0xc0, !PT ;  /* 0x8000000013027812 */ /* 0x000fc800078ec0ff */
[----:B------:R-:W-:-:S04]  /*3f70*/  SHF.R.U32.HI R3, RZ, 0x18, R2 ;  /* 0x00000018ff037819 */ /* 0x000fc80000011602 */
[----:B------:R-:W-:-:S04]  /*3f80*/  LOP3.LUT R0, R0, R3, RZ, 0xfc, !PT ;  /* 0x0000000300007212 */ /* 0x000fc800078efcff */
[----:B------:R-:W-:-:S07]  /*3f90*/  PRMT R8, R0, 0x7610, R8 ;  /* 0x0000761000087816 */ /* 0x000fce0000000008 */
.L_x_19559:
[----:B------:R-:W-:Y:S05]  /*3fa0*/  BSYNC B0 ;  /* 0x0000000000007941 */ /* 0x000fea0003800000 */
.L_x_19558:
[----:B------:R0:W-:Y:S01]  /*3fb0*/  STG.E.U8 desc[UR36][R16.64], R8 ;  /* 0x0000000810007986 */ /* 0x0001e2000c101124 */
[----:B------:R-:W-:Y:S05]  /*3fc0*/  BRA `(.L_x_19535) ;  /* 0x0000000000b47947 */ /* 0x000fea0003800000 */
.L_x_19552:
        /* <DEDUP_REMOVED lines=22> */
.L_x_19534:
        /* <DEDUP_REMOVED lines=16> */
.L_x_19563:
[----:B------:R-:W-:Y:S05]  /*4230*/  BRA `(.L_x_19535) ;  /* 0x0000000000187947 */ /* 0x000fea0003800000 */
.L_x_19562:
[----:B------:R-:W-:-:S04]  /*4240*/  PRMT R2, R19, 0x9910, RZ ;  /* 0x0000991013027816 */ /* 0x000fc800000000ff */
[----:B------:R-:W-:-:S05]  /*4250*/  SHF.R.S32.HI R3, RZ, 0x1f, R2 ;  /* 0x0000001fff037819 */ /* 0x000fca0000011402 */
[----:B------:R0:W-:Y:S01]  /*4260*/  STG.E.64 desc[UR36][R16.64], R2 ;  /* 0x0000000210007986 */ /* 0x0001e2000c101b24 */
[----:B------:R-:W-:Y:S05]  /*4270*/  BRA `(.L_x_19535) ;  /* 0x0000000000087947 */ /* 0x000fea0003800000 */
.L_x_19561:
[----:B------:R-:W-:-:S05]  /*4280*/  PRMT R3, R19, 0x9910, RZ ;  /* 0x0000991013037816 */ /* 0x000fca00000000ff */
[----:B------:R0:W-:Y:S02]  /*4290*/  STG.E desc[UR36][R16.64], R3 ;  /* 0x0000000310007986 */ /* 0x0001e4000c101924 */
.L_x_19535:
[----:B------:R-:W-:-:S04]  /*42a0*/  IMAD R18, R18, 0x200, R23 ;  /* 0x0000020012127824 */ /* 0x000fc800078e0217 */
[----:B012---:R-:W-:-:S07]  /*42b0*/  VIADD R19, R18, 0x80 ;  /* 0x0000008012137836 */ /* 0x007fce0000000000 */
.L_x_19462:
[----:B------:R-:W-:Y:S05]  /*42c0*/  BSYNC B6 ;  /* 0x0000000000067941 */ /* 0x000fea0003800000 */
.L_x_19461:
        /* <DEDUP_REMOVED lines=358> */
.L_x_19566:
        /* <DEDUP_REMOVED lines=20> */
.L_x_19570:
[----:B------:R0:W5:Y:S01]  /*5a70*/  LDG.E.U8 R22, desc[UR36][R2.64] ;  /* 0x0000002402167981 */ /* 0x000162000c1e1100 */
[----:B------:R-:W-:Y:S05]  /*5a80*/  BRA `(.L_x_19572) ;  /* 0x0000000c00547947 */ /* 0x000fea0003800000 */
.L_x_19569:
        /* <DEDUP_REMOVED lines=8> */
.L_x_19574:
[----:B------:R0:W5:Y:S01]  /*5b10*/  LDG.E.U16 R22, desc[UR36][R2.64] ;  /* 0x0000002402167981 */ /* 0x000162000c1e1500 */
[----:B------:R-:W-:Y:S05]  /*5b20*/  BRA `(.L_x_19572) ;  /* 0x0000000c002c7947 */ /* 0x000fea0003800000 */
.L_x_19573:
[----:B------:R0:W5:Y:S01]  /*5b30*/  LDG.E.U16 R22, desc[UR36][R2.64] ;  /* 0x0000002402167981 */ /* 0x000162000c1e1500 */
[----:B------:R-:W-:Y:S05]  /*5b40*/  BRA `(.L_x_19572) ;  /* 0x0000000c00247947 */ /* 0x000fea0003800000 */
.L_x_19568:
        /* <DEDUP_REMOVED lines=9> */
.L_x_19576:
[----:B------:R-:W2:Y:S02]  /*5be0*/  LDG.E.U16 R0, desc[UR36][R2.64] ;  /* 0x0000002402007981 */ /* 0x000ea4000c1e1500 */
[----:B--2---:R-:W-:-:S06]  /*5bf0*/  HADD2.F32 R0, -RZ, R0.H0_H0 ;  /* 0x20000000ff007230 */ /* 0x004fcc0000004100 */
[----:B------:R-:W0:Y:S02]  /*5c00*/  F2I.FTZ.TRUNC.NTZ R0, R0 ;  /* 0x0000000000007305 */ /* 0x000e24000021f100 */
[----:B0-----:R-:W-:Y:S01]  /*5c10*/  PRMT R22, R0, 0x7610, R22 ;  /* 0x0000761000167816 */ /* 0x001fe20000000016 */
[----:B------:R-:W-:Y:S06]  /*5c20*/  BRA `(.L_x_19572) ;  /* 0x0000000800ec7947 */ /* 0x000fec0003800000 */
.L_x_19575:
        /* <DEDUP_REMOVED lines=9> */
.L_x_19578:
[----:B------:R-:W2:Y:S02]  /*5cc0*/  LDG.E.U16 R2, desc[UR36][R2.64] ;  /* 0x0000002402027981 */ /* 0x000ea4000c1e1500 */
[----:B--2---:R-:W-:-:S06]  /*5cd0*/  HADD2.F32 R0, -RZ, R2.H0_H0 ;  /* 0x20000002ff007230 */ /* 0x004fcc0000004100 */
[----:B------:R-:W0:Y:S02]  /*5ce0*/  F2I.FTZ.TRUNC.NTZ R0, R0 ;  /* 0x0000000000007305 */ /* 0x000e24000021f100 */
[----:B0-----:R-:W-:Y:S01]  /*5cf0*/  PRMT R22, R0, 0x7610, R22 ;  /* 0x0000761000167816 */ /* 0x001fe20000000016 */
[----:B------:R-:W-:Y:S06]  /*5d00*/  BRA `(.L_x_19572) ;  /* 0x0000000800b47947 */ /* 0x000fec0003800000 */
.L_x_19577:
[----:B------:R-:W2:Y:S02]  /*5d10*/  LDG.E.64 R2, desc[UR36][R2.64] ;  /* 0x0000002402027981 */ /* 0x000ea4000c1e1b00 */
[----:B--2---:R0:W1:Y:S01]  /*5d20*/  F2I.F64.TRUNC R22, R2 ;  /* 0x0000000200167311 */ /* 0x004062000030d100 */
[----:B------:R-:W-:Y:S05]  /*5d30*/  BRA `(.L_x_19572) ;  /* 0x0000000800a87947 */ /* 0x000fea0003800000 */
.L_x_19567:
        /* <DEDUP_REMOVED lines=12> */
.L_x_19581:
[----:B------:R-:W2:Y:S02]  /*5e00*/  LDG.E.64 R2, desc[UR36][R2.64] ;  /* 0x0000002402027981 */ /* 0x000ea4000c1e1b00 */
[----:B--2---:R0:W1:Y:S01]  /*5e10*/  F2I.F64.TRUNC R22, R2 ;  /* 0x0000000200167311 */ /* 0x004062000030d100 */
[----:B------:R-:W-:Y:S05]  /*5e20*/  BRA `(.L_x_19572) ;  /* 0x00000008006c7947 */ /* 0x000fea0003800000 */
.L_x_19580:
        /* <DEDUP_REMOVED lines=28> */
.L_x_19583:
        /* <DEDUP_REMOVED lines=15> */
.L_x_19582:
[----:B------:R-:W2:Y:S02]  /*60e0*/  LDG.E.U16 R0, desc[UR36][R2.64] ;  /* 0x0000002402007981 */ /* 0x000ea4000c1e1500 */
[----:B--2---:R-:W-:-:S06]  /*60f0*/  IMAD.U32 R0, R0, 0x10000, RZ ;  /* 0x0001000000007824 */ /* 0x004fcc00078e00ff */
[----:B------:R-:W0:Y:S02]  /*6100*/  F2I.FTZ.TRUNC.NTZ R0, R0 ;  /* 0x0000000000007305 */ /* 0x000e24000021f100 */
[----:B0-----:R-:W-:Y:S01]  /*6110*/  PRMT R22, R0, 0x7610, R22 ;  /* 0x0000761000167816 */ /* 0x001fe20000000016 */
[----:B------:R-:W-:Y:S06]  /*6120*/  BRA `(.L_x_19572) ;  /* 0x0000000400ac7947 */ /* 0x000fec0003800000 */
.L_x_19579:
        /* <DEDUP_REMOVED lines=10> */
.L_x_19586:
        /* <DEDUP_REMOVED lines=21> */
.L_x_19590:
[----:B------:R-:W-:Y:S05]  /*6320*/  BSYNC B1 ;  /* 0x0000000000017941 */ /* 0x000fea0003800000 */
.L_x_19589:
[----:B------:R-:W-:Y:S01]  /*6330*/  LEA R3, R0, 0x3b800000, 0x17 ;  /* 0x3b80000000037811 */ /* 0x000fe200078eb8ff */
[----:B------:R-:W-:-:S05]  /*6340*/  IMAD.SHL.U32 R0, R2, 0x100000, RZ ;  /* 0x0010000002007824 */ /* 0x000fca00078e00ff */
[----:B------:R-:W-:-:S07]  /*6350*/  LOP3.LUT R0, R3, R0, R4, 0xfe, !PT ;  /* 0x0000000003007212 */ /* 0x000fce00078efe04 */
.L_x_19588:
[----:B------:R-:W-:Y:S05]  /*6360*/  BSYNC B0 ;  /* 0x0000000000007941 */ /* 0x000fea0003800000 */
.L_x_19587:
[----:B------:R-:W0:Y:S02]  /*6370*/  F2I.FTZ.TRUNC.NTZ R0, R0 ;  /* 0x0000000000007305 */ /* 0x000e24000021f100 */
[----:B0-----:R-:W-:Y:S01]  /*6380*/  PRMT R22, R0, 0x7610, R22 ;  /* 0x0000761000167816 */ /* 0x001fe20000000016 */
[----:B------:R-:W-:Y:S06]  /*6390*/  BRA `(.L_x_19572) ;  /* 0x0000000400107947 */ /* 0x000fec0003800000 */
.L_x_19585:
        /* <DEDUP_REMOVED lines=21> */
.L_x_19594:
[----:B------:R-:W-:Y:S05]  /*64f0*/  BSYNC B1 ;  /* 0x0000000000017941 */ /* 0x000fea0003800000 */
.L_x_19593:
[----:B------:R-:W-:Y:S01]  /*6500*/  LEA R3, R0, 0x37800000, 0x17 ;  /* 0x3780000000037811 */ /* 0x000fe200078eb8ff */
[----:B------:R-:W-:-:S05]  /*6510*/  IMAD.SHL.U32 R0, R2, 0x200000, RZ ;  /* 0x0020000002007824 */ /* 0x000fca00078e00ff */
[----:B------:R-:W-:-:S07]  /*6520*/  LOP3.LUT R0, R3, R0, R4, 0xfe, !PT ;  /* 0x0000000003007212 */ /* 0x000fce00078efe04 */
.L_x_19592:
[----:B------:R-:W-:Y:S05]  /*6530*/  BSYNC B0 ;  /* 0x0000000000007941 */ /* 0x000fea0003800000 */
.L_x_19591:
[----:B------:R-:W0:Y:S02]  /*6540*/  F2I.FTZ.TRUNC.NTZ R0, R0 ;  /* 0x0000000000007305 */ /* 0x000e24000021f100 */
[----:B0-----:R-:W-:Y:S01]  /*6550*/  PRMT R22, R0, 0x7610, R22 ;  /* 0x0000761000167816 */ /* 0x001fe20000000016 */
[----:B------:R-:W-:Y:S06]  /*6560*/  BRA `(.L_x_19572) ;  /* 0x00000000009c7947 */ /* 0x000fec0003800000 */
.L_x_19584:
        /* <DEDUP_REMOVED lines=14> */
.L_x_19598:
[----:B------:R-:W-:Y:S05]  /*6650*/  BSYNC B0 ;  /* 0x0000000000007941 */ /* 0x000fea0003800000 */
.L_x_19597:
[----:B------:R-:W0:Y:S02]  /*6660*/  F2I.FTZ.TRUNC.NTZ R0, R0 ;  /* 0x0000000000007305 */ /* 0x000e24000021f100 */
[----:B0-----:R-:W-:Y:S01]  /*6670*/  PRMT R22, R0, 0x7610, R22 ;  /* 0x0000761000167816 */ /* 0x001fe20000000016 */
[----:B------:R-:W-:Y:S06]  /*6680*/  BRA `(.L_x_19572) ;  /* 0x0000000000547947 */ /* 0x000fec0003800000 */
.L_x_19571:
        /* <DEDUP_REMOVED lines=16> */
.L_x_19599:
[----:B------:R-:W-:Y:S01]  /*6790*/  PRMT R22, RZ, 0x7610, R22 ;  /* 0x00007610ff167816 */ /* 0x000fe20000000016 */
[----:B------:R-:W-:Y:S06]  /*67a0*/  BRA `(.L_x_19572) ;  /* 0x00000000000c7947 */ /* 0x000fec0003800000 */
.L_x_19596:
[----:B------:R3:W5:Y:S01]  /*67b0*/  LDG.E.U16 R22, desc[UR36][R2.64] ;  /* 0x0000002402167981 */ /* 0x000762000c1e1500 */
[----:B------:R-:W-:Y:S05]  /*67c0*/  BRA `(.L_x_19572) ;  /* 0x0000000000047947 */ /* 0x000fea0003800000 */
.L_x_19595:
[----:B------:R4:W5:Y:S02]  /*67d0*/  LDG.E.U16 R22, desc[UR36][R2.64] ;  /* 0x0000002402167981 */ /* 0x000964000c1e1500 */
.L_x_19572:
        /* <DEDUP_REMOVED lines=17> */
.L_x_19603:
[----:B------:R4:W5:Y:S01]  /*68f0*/  LDG.E.U8 R5, desc[UR36][R2.64] ;  /* 0x0000002402057981 */ /* 0x000962000c1e1100 */
[----:B------:R-:W-:Y:S05]  /*6900*/  BRA `(.L_x_19605) ;  /* 0x0000000c00547947 */ /* 0x000fea0003800000 */
.L_x_19602:
        /* <DEDUP_REMOVED lines=8> */
.L_x_19607:
[----:B------:R2:W5:Y:S01]  /*6990*/  LDG.E.U16 R5, desc[UR36][R2.64] ;  /* 0x0000002402057981 */ /* 0x000562000c1e1500 */
[----:B------:R-:W-:Y:S05]  /*69a0*/  BRA `(.L_x_19605) ;  /* 0x0000000c002c7947 */ /* 0x000fea0003800000 */
.L_x_19606:
[----:B------:R0:W5:Y:S01]  /*69b0*/  LDG.E.U16 R5, desc[UR36][R2.64] ;  /* 0x0000002402057981 */ /* 0x000162000c1e1500 */
[----:B------:R-:W-:Y:S05]  /*69c0*/  BRA `(.L_x_19605) ;  /* 0x0000000c00247947 */ /* 0x000fea0003800000 */
.L_x_19601:
        /* <DEDUP_REMOVED lines=9> */
.L_x_19609:
[----:B------:R-:W2:Y:S02]  /*6a60*/  LDG.E.U16 R0, desc[UR36][R2.64] ;  /* 0x0000002402007981 */ /* 0x000ea4000c1e1500 */
[----:B--2---:R-:W-:-:S06]  /*6a70*/  HADD2.F32 R0, -RZ, R0.H0_H0 ;  /* 0x20000000ff007230 */ /* 0x004fcc0000004100 */
[----:B------:R-:W0:Y:S02]  /*6a80*/  F2I.FTZ.TRUNC.NTZ R0, R0 ;  /* 0x0000000000007305 */ /* 0x000e24000021f100 */
[----:B0-----:R-:W-:Y:S01]  /*6a90*/  PRMT R5, R0, 0x7610, R5 ;  /* 0x0000761000057816 */ /* 0x001fe20000000005 */
[----:B------:R-:W-:Y:S06]  /*6aa0*/  BRA `(.L_x_19605) ;  /* 0x0000000800ec7947 */ /* 0x000fec0003800000 */
.L_x_19608:
        /* <DEDUP_REMOVED lines=9> */
.L_x_19611:
[----:B------:R-:W2:Y:S02]  /*6b40*/  LDG.E.U16 R2, desc[UR36][R2.64] ;  /* 0x0000002402027981 */ /* 0x000ea4000c1e1500 */
[----:B--2---:R-:W-:-:S06]  /*6b50*/  HADD2.F32 R0, -RZ, R2.H0_H0 ;  /* 0x20000002ff007230 */ /* 0x004fcc0000004100 */
[----:B------:R-:W0:Y:S02]  /*6b60*/  F2I.FTZ.TRUNC.NTZ R0, R0 ;  /* 0x0000000000007305 */ /* 0x000e24000021f100 */
[----:B0-----:R-:W-:Y:S01]  /*6b70*/  PRMT R5, R0, 0x7610, R5 ;  /* 0x0000761000057816 */ /* 0x001fe20000000005 */
[----:B------:R-:W-:Y:S06]  /*6b80*/  BRA `(.L_x_19605) ;  /* 0x0000000800b47947 */ /* 0x000fec0003800000 */
.L_x_19610:
[----:B------:R-:W2:Y:S02]  /*6b90*/  LDG.E.64 R2, desc[UR36][R2.64] ;  /* 0x0000002402027981 */ /* 0x000ea4000c1e1b00 */
[----:B--2---:R0:W1:Y:S01]  /*6ba0*/  F2I.F64.TRUNC R5, R2 ;  /* 0x0000000200057311 */ /* 0x004062000030d100 */
[----:B------:R-:W-:Y:S05]  /*6bb0*/  BRA `(.L_x_19605) ;  /* 0x0000000800a87947 */ /* 0x000fea0003800000 */
.L_x_19600:
        /* <DEDUP_REMOVED lines=12> */
.L_x_19614:
[----:B------:R-:W2:Y:S02]  /*6c80*/  LDG.E.64 R2, desc[UR36][R2.64] ;  /* 0x0000002402027981 */ /* 0x000ea4000c1e1b00 */
[----:B--2---:R0:W1:Y:S01]  /*6c90*/  F2I.F64.TRUNC R5, R2 ;  /* 0x0000000200057311 */ /* 0x004062000030d100 */
[----:B------:R-:W-:Y:S05]  /*6ca0*/  BRA `(.L_x_19605) ;  /* 0x00000008006c7947 */ /* 0x000fea0003800000 */
.L_x_19613:
        /* <DEDUP_REMOVED lines=28> */
.L_x_19616:
        /* <DEDUP_REMOVED lines=15> */
.L_x_19615:
[----:B------:R-:W2:Y:S02]  /*6f60*/  LDG.E.U16 R0, desc[UR36][R2.64] ;  /* 0x0000002402007981 */ /* 0x000ea4000c1e1500 */
[----:B--2---:R-:W-:-:S06]  /*6f70*/  IMAD.U32 R0, R0, 0x10000, RZ ;  /* 0x0001000000007824 */ /* 0x004fcc00078e00ff */
[----:B------:R-:W0:Y:S02]  /*6f80*/  F2I.FTZ.TRUNC.NTZ R0, R0 ;  /* 0x0000000000007305 */ /* 0x000e24000021f100 */
[----:B0-----:R-:W-:Y:S01]  /*6f90*/  PRMT R5, R0, 0x7610, R5 ;  /* 0x0000761000057816 */ /* 0x001fe20000000005 */
[----:B------:R-:W-:Y:S06]  /*6fa0*/  BRA `(.L_x_19605) ;  /* 0x0000000400ac7947 */ /* 0x000fec0003800000 */
.L_x_19612:
        /* <DEDUP_REMOVED lines=10> */
.L_x_19619:
        /* <DEDUP_REMOVED lines=21> */
.L_x_19623:
[----:B------:R-:W-:Y:S05]  /*71a0*/  BSYNC B1 ;  /* 0x0000000000017941 */ /* 0x000fea0003800000 */
.L_x_19622:
[----:B------:R-:W-:Y:S01]  /*71b0*/  LEA R3, R0, 0x3b800000, 0x17 ;  /* 0x3b80000000037811 */ /* 0x000fe200078eb8ff */
[----:B------:R-:W-:-:S05]  /*71c0*/  IMAD.SHL.U32 R0, R2, 0x100000, RZ ;  /* 0x0010000002007824 */ /* 0x000fca00078e00ff */
[----:B------:R-:W-:-:S07]  /*71d0*/  LOP3.LUT R0, R3, R0, R4, 0xfe, !PT ;  /* 0x0000000003007212 */ /* 0x000fce00078efe04 */
.L_x_19621:
[----:B------:R-:W-:Y:S05]  /*71e0*/  BSYNC B0 ;  /* 0x0000000000007941 */ /* 0x000fea0003800000 */
.L_x_19620:
[----:B------:R-:W0:Y:S02]  /*71f0*/  F2I.FTZ.TRUNC.NTZ R0, R0 ;  /* 0x0000000000007305 */ /* 0x000e24000021f100 */
[----:B0-----:R-:W-:Y:S01]  /*7200*/  PRMT R5, R0, 0x7610, R5 ;  /* 0x0000761000057816 */ /* 0x001fe20000000005 */
[----:B------:R-:W-:Y:S06]  /*7210*/  BRA `(.L_x_19605) ;  /* 0x0000000400107947 */ /* 0x000fec0003800000 */
.L_x_19618:
        /* <DEDUP_REMOVED lines=21> */
.L_x_19627:
[----:B------:R-:W-:Y:S05]  /*7370*/  BSYNC B1 ;  /* 0x0000000000017941 */ /* 0x000fea0003800000 */
.L_x_19626:
[----:B------:R-:W-:Y:S01]  /*7380*/  LEA R3, R0, 0x37800000, 0x17 ;  /* 0x3780000000037811 */ /* 0x000fe200078eb8ff */
[----:B------:R-:W-:-:S05]  /*7390*/  IMAD.SHL.U32 R0, R2, 0x200000, RZ ;  /* 0x0020000002007824 */ /* 0x000fca00078e00ff */
[----:B------:R-:W-:-:S07]  /*73a0*/  LOP3.LUT R0, R3, R0, R4, 0xfe, !PT ;  /* 0x0000000003007212 */ /* 0x000fce00078efe04 */
.L_x_19625:
[----:B------:R-:W-:Y:S05]  /*73b0*/  BSYNC B0 ;  /* 0x0000000000007941 */ /* 0x000fea0003800000 */
.L_x_19624:
[----:B------:R-:W0:Y:S02]  /*73c0*/  F2I.FTZ.TRUNC.NTZ R0, R0 ;  /* 0x0000000000007305 */ /* 0x000e24000021f100 */
[----:B0-----:R-:W-:Y:S01]  /*73d0*/  PRMT R5, R0, 0x7610, R5 ;  /* 0x0000761000057816 */ /* 0x001fe20000000005 */
[----:B------:R-:W-:Y:S06]  /*73e0*/  BRA `(.L_x_19605) ;  /* 0x00000000009c7947 */ /* 0x000fec0003800000 */
.L_x_19617:
        /* <DEDUP_REMOVED lines=14> */
.L_x_19631:
[----:B------:R-:W-:Y:S05]  /*74d0*/  BSYNC B0 ;  /* 0x0000000000007941 */ /* 0x000fea0003800000 */
.L_x_19630:
[----:B------:R-:W0:Y:S02]  /*74e0*/  F2I.FTZ.TRUNC.NTZ R0, R0 ;  /* 0x0000000000007305 */ /* 0x000e24000021f100 */
[----:B0-----:R-:W-:Y:S01]  /*74f0*/  PRMT R5, R0, 0x7610, R5 ;  /* 0x0000761000057816 */ /* 0x001fe20000000005 */
[----:B------:R-:W-:Y:S06]  /*7500*/  BRA `(.L_x_19605) ;  /* 0x0000000000547947 */ /* 0x000fec0003800000 */
.L_x_19604:
        /* <DEDUP_REMOVED lines=16> */
.L_x_19632:
[----:B------:R-:W-:Y:S01]  /*7610*/  PRMT R5, RZ, 0x7610, R5 ;  /* 0x00007610ff057816 */ /* 0x000fe20000000005 */
[----:B------:R-:W-:Y:S06]  /*7620*/  BRA `(.L_x_19605) ;  /* 0x00000000000c7947 */ /* 0x000fec0003800000 */
.L_x_19629:
[----:B------:R0:W5:Y:S01]  /*7630*/  LDG.E.U16 R5, desc[UR36][R2.64] ;  /* 0x0000002402057981 */ /* 0x000162000c1e1500 */
[----:B------:R-:W-:Y:S05]  /*7640*/  BRA `(.L_x_19605) ;  /* 0x0000000000047947 */ /* 0x000fea0003800000 */
.L_x_19628:
[----:B------:R0:W5:Y:S02]  /*7650*/  LDG.E.U16 R5, desc[UR36][R2.64] ;  /* 0x0000002402057981 */ /* 0x000164000c1e1500 */
.L_x_19605:
        /* <DEDUP_REMOVED lines=15> */
.L_x_19636:
[----:B------:R0:W-:Y:S01]  /*7750*/  STG.E.U8 desc[UR36][R16.64], R5 ;  /* 0x0000000510007986 */ /* 0x0001e2000c101124 */
[----:B------:R-:W-:Y:S05]  /*7760*/  BRA `(.L_x_19638) ;  /* 0x0000000c00647947 */ /* 0x000fea0003800000 */
.L_x_19635:
        /* <DEDUP_REMOVED lines=10> */
.L_x_19640:
[----:B------:R-:W-:-:S05]  /*7810*/  PRMT R3, R5, 0x9910, RZ ;  /* 0x0000991005037816 */ /* 0x000fca00000000ff */
[----:B------:R3:W-:Y:S01]  /*7820*/  STG.E desc[UR36][R16.64], R3 ;  /* 0x0000000310007986 */ /* 0x0007e2000c101924 */
[----:B------:R-:W-:Y:S05]  /*7830*/  BRA `(.L_x_19638) ;  /* 0x0000000c00307947 */ /* 0x000fea0003800000 */
.L_x_19639:
[----:B------:R2:W-:Y:S01]  /*7840*/  STG.E.U16 desc[UR36][R16.64], R5 ;  /* 0x0000000510007986 */ /* 0x0005e2000c101524 */
[----:B------:R-:W-:Y:S05]  /*7850*/  BRA `(.L_x_19638) ;  /* 0x0000000c00287947 */ /* 0x000fea0003800000 */
.L_x_19634:
        /* <DEDUP_REMOVED lines=9> */
.L_x_19642:
[----:B------:R-:W0:Y:S02]  /*78f0*/  I2F.S16 R0, R5 ;  /* 0x0000000500007306 */ /* 0x000e240000101400 */
[----:B0-----:R-:W-:-:S05]  /*7900*/  F2FP.F16.F32.PACK_AB R0, RZ, R0 ;  /* 0x00000000ff00723e */ /* 0x001fca00000000ff */
[----:B------:R0:W-:Y:S01]  /*7910*/  STG.E.U16 desc[UR36][R16.64], R0 ;  /* 0x0000000010007986 */ /* 0x0001e2000c101524 */
[----:B------:R-:W-:Y:S05]  /*7920*/  BRA `(.L_x_19638) ;  /* 0x0000000800f47947 */ /* 0x000fea0003800000 */
.L_x_19641:
        /* <DEDUP_REMOVED lines=10> */
.L_x_19644:
[----:B------:R-:W0:Y:S02]  /*79d0*/  I2F.S16 R5, R5 ;  /* 0x0000000500057306 */ /* 0x000e240000101400 */
[----:B0-----:R-:W-:-:S04]  /*79e0*/  F2FP.F16.F32.PACK_AB R3, RZ, R5 ;  /* 0x00000005ff03723e */ /* 0x001fc800000000ff */
[----:B------:R-:W-:-:S05]  /*79f0*/  PRMT R3, R3, 0x5410, RZ ;  /* 0x0000541003037816 */ /* 0x000fca00000000ff */
[----:B------:R0:W-:Y:S01]  /*7a00*/  STG.E desc[UR36][R16.64], R3 ;  /* 0x0000000310007986 */ /* 0x0001e2000c101924 */
[----:B------:R-:W-:Y:S05]  /*7a10*/  BRA `(.L_x_19638) ;  /* 0x0000000800b87947 */ /* 0x000fea0003800000 */
.L_x_19643:
[----:B------:R-:W0:Y:S02]  /*7a20*/  I2F.F64.S16 R2, R5 ;  /* 0x0000000500027312 */ /* 0x000e240000101c00 */
[----:B0-----:R0:W-:Y:S01]  /*7a30*/  STG.E.64 desc[UR36][R16.64], R2 ;  /* 0x0000000210007986 */ /* 0x0011e2000c101b24 */
[----:B------:R-:W-:Y:S05]  /*7a40*/  BRA `(.L_x_19638) ;  /* 0x0000000800ac7947 */ /* 0x000fea0003800000 */
.L_x_19633:
        /* <DEDUP_REMOVED lines=13> */
.L_x_19647:
[----:B------:R-:W0:Y:S01]  /*7b20*/  I2F.F64.S16 R4, R5 ;  /* 0x0000000500047312 */ /* 0x000e220000101c00 */
[----:B------:R-:W-:-:S05]  /*7b30*/  CS2R R6, SRZ ;  /* 0x0000000000067805 */ /* 0x000fca000001ff00 */
[----:B0-----:R0:W-:Y:S01]  /*7b40*/  STG.E.128 desc[UR36][R16.64], R4 ;  /* 0x0000000410007986 */ /* 0x0011e2000c101d24 */
[----:B------:R-:W-:Y:S05]  /*7b50*/  BRA `(.L_x_19638) ;  /* 0x0000000800687947 */ /* 0x000fea0003800000 */
.L_x_19646:
        /* <DEDUP_REMOVED lines=21> */
.L_x_19651:
[----:B------:R-:W-:Y:S05]  /*7cb0*/  BSYNC B0 ;  /* 0x0000000000007941 */ /* 0x000fea0003800000 */
.L_x_19650:
[----:B------:R-:W-:-:S05]  /*7cc0*/  LOP3.LUT R3, R0, R3, RZ, 0xfc, !PT ;  /* 0x0000000300037212 */ /* 0x000fca00078efcff */
[----:B------:R0:W-:Y:S01]  /*7cd0*/  STG.E.U8 desc[UR36][R16.64], R3 ;  /* 0x0000000310007986 */ /* 0x0001e2000c101124 */
[----:B------:R-:W-:Y:S05]  /*7ce0*/  BRA `(.L_x_19638) ;  /* 0x0000000800047947 */ /* 0x000fea0003800000 */
.L_x_19649:
        /* <DEDUP_REMOVED lines=13> */
.L_x_19653:
[----:B------:R-:W-:Y:S01]  /*7dc0*/  IMAD.MOV.U32 R0, RZ, RZ, 0x7f ;  /* 0x0000007fff007424 */ /* 0x000fe200078e00ff */
[----:B------:R-:W-:-:S04]  /*7dd0*/  ISETP.GT.U32.AND P0, PT, R2, 0x7f800000, PT ;  /* 0x7f8000000200780c */ /* 0x000fc80003f04070 */
[----:B------:R-:W-:-:S09]  /*7de0*/  SEL R0, R0, 0x7c, P0 ;  /* 0x0000007c00007807 */ /* 0x000fd20000000000 */
.L_x_19654:
[----:B------:R-:W-:Y:S05]  /*7df0*/  BSYNC B0 ;  /* 0x0000000000007941 */ /* 0x000fea0003800000 */
.L_x_19652:
[----:B------:R-:W-:-:S04]  /*7e00*/  LOP3.LUT R2, R5, 0x80000000, RZ, 0xc0, !PT ;  /* 0x8000000005027812 */ /* 0x000fc800078ec0ff */
[----:B------:R-:W-:-:S04]  /*7e10*/  SHF.R.U32.HI R3, RZ, 0x18, R2 ;  /* 0x00000018ff037819 */ /* 0x000fc80000011602 */
[----:B------:R-:W-:-:S05]  /*7e20*/  LOP3.LUT R3, R0, R3, RZ, 0xfc, !PT ;  /* 0x0000000300037212 */ /* 0x000fca00078efcff */
[----:B------:R0:W-:Y:S01]  /*7e30*/  STG.E.U8 desc[UR36][R16.64], R3 ;  /* 0x0000000310007986 */ /* 0x0001e2000c101124 */
[----:B------:R-:W-:Y:S05]  /*7e40*/  BRA `(.L_x_19638) ;  /* 0x0000000400ac7947 */ /* 0x000fea0003800000 */
.L_x_19648:
[----:B------:R-:W0:Y:S02]  /*7e50*/  I2F.S16 R0, R5 ;  /* 0x0000000500007306 */ /* 0x000e240000101400 */
[----:B0-----:R-:W-:-:S05]  /*7e60*/  F2FP.BF16.F32.PACK_AB R0, RZ, R0 ;  /* 0x00000000ff00723e */ /* 0x001fca00000010ff */
[----:B------:R0:W-:Y:S01]  /*7e70*/  STG.E.U16 desc[UR36][R16.64], R0 ;  /* 0x0000000010007986 */ /* 0x0001e2000c101524 */
[----:B------:R-:W-:Y:S05]  /*7e80*/  BRA `(.L_x_19638) ;  /* 0x00000004009c7947 */ /* 0x000fea0003800000 */
.L_x_19645:
        /* <DEDUP_REMOVED lines=10> */
.L_x_19657:
        /* <DEDUP_REMOVED lines=17> */
.L_x_19660:
[----:B------:R-:W-:-:S04]  /*8040*/  LOP3.LUT R2, R5, 0x80000000, RZ, 0xc0, !PT ;  /* 0x8000000005027812 */ /* 0x000fc800078ec0ff */
[----:B------:R-:W-:-:S04]  /*8050*/  SHF.R.U32.HI R3, RZ, 0x18, R2 ;  /* 0x00000018ff037819 */ /* 0x000fc80000011602 */
[----:B------:R-:W-:-:S04]  /*8060*/  LOP3.LUT R0, R0, R3, RZ, 0xfc, !PT ;  /* 0x0000000300007212 */ /* 0x000fc800078efcff */
[----:B------:R-:W-:-:S07]  /*8070*/  PRMT R8, R0, 0x7610, R8 ;  /* 0x0000761000087816 */ /* 0x000fce0000000008 */
.L_x_19659:
[----:B------:R-:W-:Y:S05]  /*8080*/  BSYNC B0 ;  /* 0x0000000000007941 */ /* 0x000fea0003800000 */
.L_x_19658:
[----:B------:R0:W-:Y:S01]  /*8090*/  STG.E.U8 desc[UR36][R16.64], R8 ;  /* 0x0000000810007986 */ /* 0x0001e2000c101124 */
[----:B------:R-:W-:Y:S05]  /*80a0*/  BRA `(.L_x_19638) ;  /* 0x0000000400147947 */ /* 0x000fea0003800000 */
.L_x_19656:
        /* <DEDUP_REMOVED lines=17> */
.L_x_19663:
[----:B------:R-:W-:-:S04]  /*81c0*/  LOP3.LUT R2, R5, 0x80000000, RZ, 0xc0, !PT ;  /* 0x8000000005027812 */ /* 0x000fc800078ec0ff */
[----:B------:R-:W-:-:S04]  /*81d0*/  SHF.R.U32.HI R3, RZ, 0x18, R2 ;  /* 0x00000018ff037819 */ /* 0x000fc80000011602 */
[----:B------:R-:W-:-:S04]  /*81e0*/  LOP3.LUT R0, R0, R3, RZ, 0xfc, !PT ;  /* 0x0000000300007212 */ /* 0x000fc800078efcff */
[----:B------:R-:W-:-:S07]  /*81f0*/  PRMT R8, R0, 0x7610, R8 ;  /* 0x0000761000087816 */ /* 0x000fce0000000008 */
.L_x_19662:
[----:B------:R-:W-:Y:S05]  /*8200*/  BSYNC B0 ;  /* 0x0000000000007941 */ /* 0x000fea0003800000 */
.L_x_19661:
[----:B------:R0:W-:Y:S01]  /*8210*/  STG.E.U8 desc[UR36][R16.64], R8 ;  /* 0x0000000810007986 */ /* 0x0001e2000c101124 */
[----:B------:R-:W-:Y:S05]  /*8220*/  BRA `(.L_x_19638) ;  /* 0x0000000000b47947 */ /* 0x000fea0003800000 */
.L_x_19655:
        /* <DEDUP_REMOVED lines=22> */
.L_x_19637:
        /* <DEDUP_REMOVED lines=16> */
.L_x_19666:
[----:B------:R-:W-:Y:S05]  /*8490*/  BRA `(.L_x_19638) ;  /* 0x0000000000187947 */ /* 0x000fea0003800000 */
.L_x_19665:
[----:B------:R-:W-:-:S04]  /*84a0*/  PRMT R2, R5, 0x9910, RZ ;  /* 0x0000991005027816 */ /* 0x000fc800000000ff */
[----:B------:R-:W-:-:S05]  /*84b0*/  SHF.R.S32.HI R3, RZ, 0x1f, R2 ;  /* 0x0000001fff037819 */ /* 0x000fca0000011402 */
[----:B------:R0:W-:Y:S01]  /*84c0*/  STG.E.64 desc[UR36][R16.64], R2 ;  /* 0x0000000210007986 */ /* 0x0001e2000c101b24 */
[----:B------:R-:W-:Y:S05]  /*84d0*/  BRA `(.L_x_19638) ;  /* 0x0000000000087947 */ /* 0x000fea0003800000 */
.L_x_19664:
[----:B------:R-:W-:-:S05]  /*84e0*/  PRMT R3, R5, 0x9910, RZ ;  /* 0x0000991005037816 */ /* 0x000fca00000000ff */
[----:B------:R0:W-:Y:S02]  /*84f0*/  STG.E desc[UR36][R16.64], R3 ;  /* 0x0000000310007986 */ /* 0x0001e4000c101924 */
.L_x_19638:
[----:B------:R-:W-:-:S07]  /*8500*/  VIADD R19, R19, 0x80 ;  /* 0x0000008013137836 */ /* 0x000fce0000000000 */
.L_x_19565:
[----:B------:R-:W-:Y:S05]  /*8510*/  BSYNC B6 ;  /* 0x0000000000067941 */ /* 0x000fea0003800000 */
.L_x_19564:
        /* <DEDUP_REMOVED lines=358> */
.L_x_19669:
        /* <DEDUP_REMOVED lines=20> */
.L_x_19673:
[----:B------:R0:W5:Y:S01]  /*9cc0*/  LDG.E.U8 R22, desc[UR36][R2.64] ;  /* 0x0000002402167981 */ /* 0x000162000c1e1100 */
[----:B------:R-:W-:Y:S05]  /*9cd0*/  BRA `(.L_x_19675) ;  /* 0x0000000c00547947 */ /* 0x000fea0003800000 */
.L_x_19672:
        /* <DEDUP_REMOVED lines=8> */
.L_x_19677:
[----:B------:R0:W5:Y:S01]  /*9d60*/  LDG.E.U16 R22, desc[UR36][R2.64] ;  /* 0x0000002402167981 */ /* 0x000162000c1e1500 */
[----:B------:R-:W-:Y:S05]  /*9d70*/  BRA `(.L_x_19675) ;  /* 0x0000000c002c7947 */ /* 0x000fea0003800000 */
.L_x_19676:
[----:B------:R0:W5:Y:S01]  /*9d80*/  LDG.E.U16 R22, desc[UR36][R2.64] ;  /* 0x0000002402167981 */ /* 0x000162000c1e1500 */
[----:B------:R-:W-:Y:S05]  /*9d90*/  BRA `(.L_x_19675) ;  /* 0x0000000c00247947 */ /* 0x000fea0003800000 */
.L_x_19671:
        /* <DEDUP_REMOVED lines=9> */
.L_x_19679:
[----:B------:R-:W2:Y:S02]  /*9e30*/  LDG.E.U16 R0, desc[UR36][R2.64] ;  /* 0x0000002402007981 */ /* 0x000ea4000c1e1500 */
[----:B--2---:R-:W-:-:S06]  /*9e40*/  HADD2.F32 R0, -RZ, R0.H0_H0 ;  /* 0x20000000ff007230 */ /* 0x004fcc0000004100 */
[----:B------:R-:W0:Y:S02]  /*9e50*/  F2I.FTZ.TRUNC.NTZ R0, R0 ;  /* 0x0000000000007305 */ /* 0x000e24000021f100 */
[----:B0-----:R-:W-:Y:S01]  /*9e60*/  PRMT R22, R0, 0x7610, R22 ;  /* 0x0000761000167816 */ /* 0x001fe20000000016 */
[----:B------:R-:W-:Y:S06]  /*9e70*/  BRA `(.L_x_19675) ;  /* 0x0000000800ec7947 */ /* 0x000fec0003800000 */
.L_x_19678:
        /* <DEDUP_REMOVED lines=9> */
.L_x_19681:
[----:B------:R-:W2:Y:S02]  /*9f10*/  LDG.E.U16 R2, desc[UR36][R2.64] ;  /* 0x0000002402027981 */ /* 0x000ea4000c1e1500 */
[----:B--2---:R-:W-:-:S06]  /*9f20*/  HADD2.F32 R0, -RZ, R2.H0_H0 ;  /* 0x20000002ff007230 */ /* 0x004fcc0000004100 */
[----:B------:R-:W0:Y:S02]  /*9f30*/  F2I.FTZ.TRUNC.NTZ R0, R0 ;  /* 0x0000000000007305 */ /* 0x000e24000021f100 */
[----:B0-----:R-:W-:Y:S01]  /*9f40*/  PRMT R22, R0, 0x7610, R22 ;  /* 0x0000761000167816 */ /* 0x001fe20000000016 */
[----:B------:R-:W-:Y:S06]  /*9f50*/  BRA `(.L_x_19675) ;  /* 0x0000000800b47947 */ /* 0x000fec0003800000 */
.L_x_19680:
[----:B------:R-:W2:Y:S02]  /*9f60*/  LDG.E.64 R2, desc[UR36][R2.64] ;  /* 0x0000002402027981 */ /* 0x000ea4000c1e1b00 */
[----:B--2---:R2:W3:Y:S01]  /*9f70*/  F2I.F64.TRUNC R22, R2 ;  /* 0x0000000200167311 */ /* 0x0044e2000030d100 */
[----:B------:R-:W-:Y:S05]  /*9f80*/  BRA `(.L_x_19675) ;  /* 0x0000000800a87947 */ /* 0x000fea0003800000 */
.L_x_19670:
        /* <DEDUP_REMOVED lines=12> */
.L_x_19684:
[----:B------:R-:W2:Y:S02]  /*a050*/  LDG.E.64 R2, desc[UR36][R2.64] ;  /* 0x0000002402027981 */ /* 0x000ea4000c1e1b00 */
[----:B--2---:R0:W1:Y:S01]  /*a060*/  F2I.F64.TRUNC R22, R2 ;  /* 0x0000000200167311 */ /* 0x004062000030d100 */
[----:B------:R-:W-:Y:S05]  /*a070*/  BRA `(.L_x_19675) ;  /* 0x00000008006c7947 */ /* 0x000fea0003800000 */
.L_x_19683:
        /* <DEDUP_REMOVED lines=28> */
.L_x_19686:
        /* <DEDUP_REMOVED lines=15> */
.L_x_19685:
[----:B------:R-:W2:Y:S02]  /*a330*/  LDG.E.U16 R0, desc[UR36][R2.64] ;  /* 0x0000002402007981 */ /* 0x000ea4000c1e1500 */
[----:B--2---:R-:W-:-:S06]  /*a340*/  IMAD.U32 R0, R0, 0x10000, RZ ;  /* 0x0001000000007824 */ /* 0x004fcc00078e00ff */
[----:B------:R-:W0:Y:S02]  /*a350*/  F2I.FTZ.TRUNC.NTZ R0, R0 ;  /* 0x0000000000007305 */ /* 0x000e24000021f100 */
[----:B0-----:R-:W-:Y:S01]  /*a360*/  PRMT R22, R0, 0x7610, R22 ;  /* 0x0000761000167816 */ /* 0x001fe20000000016 */
[----:B------:R-:W-:Y:S06]  /*a370*/  BRA `(.L_x_19675) ;  /* 0x0000000400ac7947 */ /* 0x000fec0003800000 */
.L_x_19682:
        /* <DEDUP_REMOVED lines=10> */
.L_x_19689:
        /* <DEDUP_REMOVED lines=21> */
.L_x_19693:
[----:B------:R-:W-:Y:S05]  /*a570*/  BSYNC B1 ;  /* 0x0000000000017941 */ /* 0x000fea0003800000 */
.L_x_19692:
[----:B------:R-:W-:Y:S01]  /*a580*/  LEA R3, R0, 0x3b800000, 0x17 ;  /* 0x3b80000000037811 */ /* 0x000fe200078eb8ff */
[----:B------:R-:W-:-:S05]  /*a590*/  IMAD.SHL.U32 R0, R2, 0x100000, RZ ;  /* 0x0010000002007824 */ /* 0x000fca00078e00ff */
[----:B------:R-:W-:-:S07]  /*a5a0*/  LOP3.LUT R0, R3, R0, R4, 0xfe, !PT ;  /* 0x0000000003007212 */ /* 0x000fce00078efe04 */
.L_x_19691:
[----:B------:R-:W-:Y:S05]  /*a5b0*/  BSYNC B0 ;  /* 0x0000000000007941 */ /* 0x000fea0003800000 */
.L_x_19690:
[----:B------:R-:W0:Y:S02]  /*a5c0*/  F2I.FTZ.TRUNC.NTZ R0, R0 ;  /* 0x0000000000007305 */ /* 0x000e24000021f100 */
[----:B0-----:R-:W-:Y:S01]  /*a5d0*/  PRMT R22, R0, 0x7610, R22 ;  /* 0x0000761000167816 */ /* 0x001fe20000000016 */
[----:B------:R-:W-:Y:S06]  /*a5e0*/  BRA `(.L_x_19675) ;  /* 0x0000000400107947 */ /* 0x000fec0003800000 */
.L_x_19688:
        /* <DEDUP_REMOVED lines=21> */
.L_x_19697:
[----:B------:R-:W-:Y:S05]  /*a740*/  BSYNC B1 ;  /* 0x0000000000017941 */ /* 0x000fea0003800000 */
.L_x_19696:
[----:B------:R-:W-:Y:S01]  /*a750*/  LEA R3, R0, 0x37800000, 0x17 ;  /* 0x3780000000037811 */ /* 0x000fe200078eb8ff */
[----:B------:R-:W-:-:S05]  /*a760*/  IMAD.SHL.U32 R0, R2, 0x200000, RZ ;  /* 0x0020000002007824 */ /* 0x000fca00078e00ff */
[----:B------:R-:W-:-:S07]  /*a770*/  LOP3.LUT R0, R3, R0, R4, 0xfe, !PT ;  /* 0x0000000003007212 */ /* 0x000fce00078efe04 */
.L_x_19695:
[----:B------:R-:W-:Y:S05]  /*a780*/  BSYNC B0 ;  /* 0x0000000000007941 */ /* 0x000fea0003800000 */
.L_x_19694:
[----:B------:R-:W0:Y:S02]  /*a790*/  F2I.FTZ.TRUNC.NTZ R0, R0 ;  /* 0x0000000000007305 */ /* 0x000e24000021f100 */
[----:B0-----:R-:W-:Y:S01]  /*a7a0*/  PRMT R22, R0, 0x7610, R22 ;  /* 0x0000761000167816 */ /* 0x001fe20000000016 */
[----:B------:R-:W-:Y:S06]  /*a7b0*/  BRA `(.L_x_19675) ;  /* 0x00000000009c7947 */ /* 0x000fec0003800000 */
.L_x_19687:
        /* <DEDUP_REMOVED lines=14> */
.L_x_19701:
[----:B------:R-:W-:Y:S05]  /*a8a0*/  BSYNC B0 ;  /* 0x0000000000007941 */ /* 0x000fea0003800000 */
.L_x_19700:
[----:B------:R-:W0:Y:S02]  /*a8b0*/  F2I.FTZ.TRUNC.NTZ R0, R0 ;  /* 0x0000000000007305 */ /* 0x000e24000021f100 */
[----:B0-----:R-:W-:Y:S01]  /*a8c0*/  PRMT R22, R0, 0x7610, R22 ;  /* 0x0000761000167816 */ /* 0x001fe20000000016 */
[----:B------:R-:W-:Y:S06]  /*a8d0*/  BRA `(.L_x_19675) ;  /* 0x0000000000547947 */ /* 0x000fec0003800000 */
.L_x_19674:
        /* <DEDUP_REMOVED lines=16> */
.L_x_19702:
[----:B------:R-:W-:Y:S01]  /*a9e0*/  PRMT R22, RZ, 0x7610, R22 ;  /* 0x00007610ff167816 */ /* 0x000fe20000000016 */
[----:B------:R-:W-:Y:S06]  /*a9f0*/  BRA `(.L_x_19675) ;  /* 0x00000000000c7947 */ /* 0x000fec0003800000 */
.L_x_19699:
[----:B------:R0:W5:Y:S01]  /*aa00*/  LDG.E.U16 R22, desc[UR36][R2.64] ;  /* 0x0000002402167981 */ /* 0x000162000c1e1500 */
[----:B------:R-:W-:Y:S05]  /*aa10*/  BRA `(.L_x_19675) ;  /* 0x0000000000047947 */ /* 0x000fea0003800000 */
.L_x_19698:
[----:B------:R0:W5:Y:S02]  /*aa20*/  LDG.E.U16 R22, desc[UR36][R2.64] ;  /* 0x0000002402167981 */ /* 0x000164000c1e1500 */
.L_x_19675:
        /* <DEDUP_REMOVED lines=17> */
.L_x_19706:
[----:B------:R0:W5:Y:S01]  /*ab40*/  LDG.E.U8 R5, desc[UR36][R2.64] ;  /* 0x0000002402057981 */ /* 0x000162000c1e1100 */
[----:B------:R-:W-:Y:S05]  /*ab50*/  BRA `(.L_x_19708) ;  /* 0x0000000c00547947 */ /* 0x000fea0003800000 */
.L_x_19705:
        /* <DEDUP_REMOVED lines=8> */
.L_x_19710:
[----:B------:R0:W5:Y:S01]  /*abe0*/  LDG.E.U16 R5, desc[UR36][R2.64] ;  /* 0x0000002402057981 */ /* 0x000162000c1e1500 */
[----:B------:R-:W-:Y:S05]  /*abf0*/  BRA `(.L_x_19708) ;  /* 0x0000000c002c7947 */ /* 0x000fea0003800000 */
.L_x_19709:
[----:B------:R0:W5:Y:S01]  /*ac00*/  LDG.E.U16 R5, desc[UR36][R2.64] ;  /* 0x0000002402057981 */ /* 0x000162000c1e1500 */
[----:B------:R-:W-:Y:S05]  /*ac10*/  BRA `(.L_x_19708) ;  /* 0x0000000c00247947 */ /* 0x000fea0003800000 */
.L_x_19704:
        /* <DEDUP_REMOVED lines=9> */
.L_x_19712:
[----:B------:R-:W2:Y:S02]  /*acb0*/  LDG.E.U16 R0, desc[UR36][R2.64] ;  /* 0x0000002402007981 */ /* 0x000ea4000c1e1500 */
[----:B--2---:R-:W-:-:S06]  /*acc0*/  HADD2.F32 R0, -RZ, R0.H0_H0 ;  /* 0x20000000ff007230 */ /* 0x004fcc0000004100 */
[----:B------:R-:W0:Y:S02]  /*acd0*/  F2I.FTZ.TRUNC.NTZ R0, R0 ;  /* 0x0000000000007305 */ /* 0x000e24000021f100 */
[----:B0-----:R-:W-:Y:S01]  /*ace0*/  PRMT R5, R0, 0x7610, R5 ;  /* 0x0000761000057816 */ /* 0x001fe20000000005 */
[----:B------:R-:W-:Y:S06]  /*acf0*/  BRA `(.L_x_19708) ;  /* 0x0000000800ec7947 */ /* 0x000fec0003800000 */
.L_x_19711:
        /* <DEDUP_REMOVED lines=9> */
.L_x_19714:
[----:B------:R-:W2:Y:S02]  /*ad90*/  LDG.E.U16 R2, desc[UR36][R2.64] ;  /* 0x0000002402027981 */ /* 0x000ea4000c1e1500 */
[----:B--2---:R-:W-:-:S06]  /*ada0*/  HADD2.F32 R0, -RZ, R2.H0_H0 ;  /* 0x20000002ff007230 */ /* 0x004fcc0000004100 */
[----:B------:R-:W0:Y:S02]  /*adb0*/  F2I.FTZ.TRUNC.NTZ R0, R0 ;  /* 0x0000000000007305 */ /* 0x000e24000021f100 */
[----:B0-----:R-:W-:Y:S01]  /*adc0*/  PRMT R5, R0, 0x7610, R5 ;  /* 0x0000761000057816 */ /* 0x001fe20000000005 */
[----:B------:R-:W-:Y:S06]  /*add0*/  BRA `(.L_x_19708) ;  /* 0x0000000800b47947 */ /* 0x000fec0003800000 */
.L_x_19713:
[----:B------:R-:W2:Y:S02]  /*ade0*/  LDG.E.64 R2, desc[UR36][R2.64] ;  /* 0x0000002402027981 */ /* 0x000ea4000c1e1b00 */
[----:B--2---:R0:W1:Y:S01]  /*adf0*/  F2I.F64.TRUNC R5, R2 ;  /* 0x0000000200057311 */ /* 0x004062000030d100 */
[----:B------:R-:W-:Y:S05]  /*ae00*/  BRA `(.L_x_19708) ;  /* 0x0000000800a87947 */ /* 0x000fea0003800000 */
.L_x_19703:
        /* <DEDUP_REMOVED lines=12> */
.L_x_19717:
[----:B------:R-:W2:Y:S02]  /*aed0*/  LDG.E.64 R2, desc[UR36][R2.64] ;  /* 0x0000002402027981 */ /* 0x000ea4000c1e1b00 */
[----:B--2---:R0:W1:Y:S01]  /*aee0*/  F2I.F64.TRUNC R5, R2 ;  /* 0x0000000200057311 */ /* 0x004062000030d100 */
[----:B------:R-:W-:Y:S05]  /*aef0*/  BRA `(.L_x_19708) ;  /* 0x00000008006c7947 */ /* 0x000fea0003800000 */
.L_x_19716:
        /* <DEDUP_REMOVED lines=28> */
.L_x_19719:
        /* <DEDUP_REMOVED lines=15> */
.L_x_19718:
[----:B------:R-:W2:Y:S02]  /*b1b0*/  LDG.E.U16 R0, desc[UR36][R2.64] ;  /* 0x0000002402007981 */ /* 0x000ea4000c1e1500 */
[----:B--2---:R-:W-:-:S06]  /*b1c0*/  IMAD.U32 R0, R0, 0x10000, RZ ;  /* 0x0001000000007824 */ /* 0x004fcc00078e00ff */
[----:B------:R-:W0:Y:S02]  /*b1d0*/  F2I.FTZ.TRUNC.NTZ R0, R0 ;  /* 0x0000000000007305 */ /* 0x000e24000021f100 */
[----:B0-----:R-:W-:Y:S01]  /*b1e0*/  PRMT R5, R0, 0x7610, R5 ;  /* 0x0000761000057816 */ /* 0x001fe20000000005 */
[----:B------:R-:W-:Y:S06]  /*b1f0*/  BRA `(.L_x_19708) ;  /* 0x0000000400ac7947 */ /* 0x000fec0003800000 */
.L_x_19715:
        /* <DEDUP_REMOVED lines=10> */
.L_x_19722:
        /* <DEDUP_REMOVED lines=21> */
.L_x_19726:
[----:B------:R-:W-:Y:S05]  /*b3f0*/  BSYNC B1 ;  /* 0x0000000000017941 */ /* 0x000fea0003800000 */
.L_x_19725:
[----:B------:R-:W-:Y:S01]  /*b400*/  LEA R3, R0, 0x3b800000, 0x17 ;  /* 0x3b80000000037811 */ /* 0x000fe200078eb8ff */
[----:B------:R-:W-:-:S05]  /*b410*/  IMAD.SHL.U32 R0, R2, 0x100000, RZ ;  /* 0x0010000002007824 */ /* 0x000fca00078e00ff */
[----:B------:R-:W-:-:S07]  /*b420*/  LOP3.LUT R0, R3, R0, R4, 0xfe, !PT ;  /* 0x0000000003007212 */ /* 0x000fce00078efe04 */
.L_x_19724:
[----:B------:R-:W-:Y:S05]  /*b430*/  BSYNC B0 ;  /* 0x0000000000007941 */ /* 0x000fea0003800000 */
.L_x_19723:
[----:B------:R-:W0:Y:S02]  /*b440*/  F2I.FTZ.TRUNC.NTZ R0, R0 ;  /* 0x0000000000007305 */ /* 0x000e24000021f100 */
[----:B0-----:R-:W-:Y:S01]  /*b450*/  PRMT R5, R0, 0x7610, R5 ;  /* 0x0000761000057816 */ /* 0x001fe20000000005 */
[----:B------:R-:W-:Y:S06]  /*b460*/  BRA `(.L_x_19708) ;  /* 0x0000000400107947 */ /* 0x000fec0003800000 */
.L_x_19721:
        /* <DEDUP_REMOVED lines=21> */
.L_x_19730:
[----:B------:R-:W-:Y:S05]  /*b5c0*/  BSYNC B1 ;  /* 0x0000000000017941 */ /* 0x000fea0003800000 */
.L_x_19729:
[----:B------:R-:W-:Y:S01]  /*b5d0*/  LEA R3, R0, 0x37800000, 0x17 ;  /* 0x3780000000037811 */ /* 0x000fe200078eb8ff */
[----:B------:R-:W-:-:S05]  /*b5e0*/  IMAD.SHL.U32 R0, R2, 0x200000, RZ ;  /* 0x0020000002007824 */ /* 0x000fca00078e00ff */
[----:B------:R-:W-:-:S07]  /*b5f0*/  LOP3.LUT R0, R3, R0, R4, 0xfe, !PT ;  /* 0x0000000003007212 */ /* 0x000fce00078efe04 */
.L_x_19728:
[----:B------:R-:W-:Y:S05]  /*b600*/  BSYNC B0 ;  /* 0x0000000000007941 */ /* 0x000fea0003800000 */
.L_x_19727:
[----:B------:R-:W0:Y:S02]  /*b610*/  F2I.FTZ.TRUNC.NTZ R0, R0 ;  /* 0x0000000000007305 */ /* 0x000e24000021f100 */
[----:B0-----:R-:W-:Y:S01]  /*b620*/  PRMT R5, R0, 0x7610, R5 ;  /* 0x0000761000057816 */ /* 0x001fe20000000005 */
[----:B------:R-:W-:Y:S06]  /*b630*/  BRA `(.L_x_19708) ;  /* 0x00000000009c7947 */ /* 0x000fec0003800000 */
.L_x_19720:
        /* <DEDUP_REMOVED lines=14> */
.L_x_19734:
[----:B------:R-:W-:Y:S05]  /*b720*/  BSYNC B0 ;  /* 0x0000000000007941 */ /* 0x000fea0003800000 */
.L_x_19733:
[----:B------:R-:W0:Y:S02]  /*b730*/  F2I.FTZ.TRUNC.NTZ R0, R0 ;  /* 0x0000000000007305 */ /* 0x000e24000021f100 */
[----:B0-----:R-:W-:Y:S01]  /*b740*/  PRMT R5, R0, 0x7610, R5 ;  /* 0x0000761000057816 */ /* 0x001fe20000000005 */
[----:B------:R-:W-:Y:S06]  /*b750*/  BRA `(.L_x_19708) ;  /* 0x0000000000547947 */ /* 0x000fec0003800000 */
.L_x_19707:
        /* <DEDUP_REMOVED lines=16> */
.L_x_19735:
[----:B------:R-:W-:Y:S01]  /*b860*/  PRMT R5, RZ, 0x7610, R5 ;  /* 0x00007610ff057816 */ /* 0x000fe20000000005 */
[----:B------:R-:W-:Y:S06]  /*b870*/  BRA `(.L_x_19708) ;  /* 0x00000000000c7947 */ /* 0x000fec0003800000 */
.L_x_19732:
[----:B------:R0:W5:Y:S01]  /*b880*/  LDG.E.U16 R5, desc[UR36][R2.64] ;  /* 0x0000002402057981 */ /* 0x000162000c1e1500 */
[----:B------:R-:W-:Y:S05]  /*b890*/  BRA `(.L_x_19708) ;  /* 0x0000000000047947 */ /* 0x000fea0003800000 */
.L_x_19731:
[----:B------:R0:W5:Y:S02]  /*b8a0*/  LDG.E.U16 R5, desc[UR36][R2.64] ;  /* 0x0000002402057981 */ /* 0x000164000c1e1500 */
.L_x_19708:
        /* <DEDUP_REMOVED lines=15> */
.L_x_19739:
[----:B------:R0:W-:Y:S01]  /*b9a0*/  STG.E.U8 desc[UR36][R16.64], R5 ;  /* 0x0000000510007986 */ /* 0x0001e2000c101124 */
[----:B------:R-:W-:Y:S05]  /*b9b0*/  BRA `(.L_x_19741) ;  /* 0x0000000c00647947 */ /* 0x000fea0003800000 */
.L_x_19738:
        /* <DEDUP_REMOVED lines=10> */
.L_x_19743:
[----:B------:R-:W-:-:S05]  /*ba60*/  PRMT R3, R5, 0x9910, RZ ;  /* 0x0000991005037816 */ /* 0x000fca00000000ff */
[----:B------:R0:W-:Y:S01]  /*ba70*/  STG.E desc[UR36][R16.64], R3 ;  /* 0x0000000310007986 */ /* 0x0001e2000c101924 */
[----:B------:R-:W-:Y:S05]  /*ba80*/  BRA `(.L_x_19741) ;  /* 0x0000000c00307947 */ /* 0x000fea0003800000 */
.L_x_19742:
[----:B------:R0:W-:Y:S01]  /*ba90*/  STG.E.U16 desc[UR36][R16.64], R5 ;  /* 0x0000000510007986 */ /* 0x0001e2000c101524 */
[----:B------:R-:W-:Y:S05]  /*baa0*/  BRA `(.L_x_19741) ;  /* 0x0000000c00287947 */ /* 0x000fea0003800000 */
.L_x_19737:
        /* <DEDUP_REMOVED lines=9> */
.L_x_19745:
[----:B------:R-:W0:Y:S02]  /*bb40*/  I2F.S16 R0, R5 ;  /* 0x0000000500007306 */ /* 0x000e240000101400 */
[----:B0-----:R-:W-:-:S05]  /*bb50*/  F2FP.F16.F32.PACK_AB R0, RZ, R0 ;  /* 0x00000000ff00723e */ /* 0x001fca00000000ff */
[----:B------:R0:W-:Y:S01]  /*bb60*/  STG.E.U16 desc[UR36][R16.64], R0 ;  /* 0x0000000010007986 */ /* 0x0001e2000c101524 */
[----:B------:R-:W-:Y:S05]  /*bb70*/  BRA `(.L_x_19741) ;  /* 0x0000000800f47947 */ /* 0x000fea0003800000 */
.L_x_19744:
        /* <DEDUP_REMOVED lines=10> */
.L_x_19747:
[----:B------:R-:W0:Y:S02]  /*bc20*/  I2F.S16 R5, R5 ;  /* 0x0000000500057306 */ /* 0x000e240000101400 */
[----:B0-----:R-:W-:-:S04]  /*bc30*/  F2FP.F16.F32.PACK_AB R3, RZ, R5 ;  /* 0x00000005ff03723e */ /* 0x001fc800000000ff */
[----:B------:R-:W-:-:S05]  /*bc40*/  PRMT R3, R3, 0x5410, RZ ;  /* 0x0000541003037816 */ /* 0x000fca00000000ff */
[----:B------:R0:W-:Y:S01]  /*bc50*/  STG.E desc[UR36][R16.64], R3 ;  /* 0x0000000310007986 */ /* 0x0001e2000c101924 */
[----:B------:R-:W-:Y:S05]  /*bc60*/  BRA `(.L_x_19741) ;  /* 0x0000000800b87947 */ /* 0x000fea0003800000 */
.L_x_19746:
[----:B------:R-:W0:Y:S02]  /*bc70*/  I2F.F64.S16 R2, R5 ;  /* 0x0000000500027312 */ /* 0x000e240000101c00 */
[----:B0-----:R0:W-:Y:S01]  /*bc80*/  STG.E.64 desc[UR36][R16.64], R2 ;  /* 0x0000000210007986 */ /* 0x0011e2000c101b24 */
[----:B------:R-:W-:Y:S05]  /*bc90*/  BRA `(.L_x_19741) ;  /* 0x0000000800ac7947 */ /* 0x000fea0003800000 */
.L_x_19736:
        /* <DEDUP_REMOVED lines=13> */
.L_x_19750:
[----:B------:R-:W0:Y:S01]  /*bd70*/  I2F.F64.S16 R4, R5 ;  /* 0x0000000500047312 */ /* 0x000e220000101c00 */
[----:B------:R-:W-:-:S05]  /*bd80*/  CS2R R6, SRZ ;  /* 0x0000000000067805 */ /* 0x000fca000001ff00 */
[----:B0-----:R0:W-:Y:S01]  /*bd90*/  STG.E.128 desc[UR36][R16.64], R4 ;  /* 0x0000000410007986 */ /* 0x0011e2000c101d24 */
[----:B------:R-:W-:Y:S05]  /*bda0*/  BRA `(.L_x_19741) ;  /* 0x0000000800687947 */ /* 0x000fea0003800000 */
.L_x_19749:
        /* <DEDUP_REMOVED lines=21> */
.L_x_19754:
[----:B------:R-:W-:Y:S05]  /*bf00*/  BSYNC B0 ;  /* 0x0000000000007941 */ /* 0x000fea0003800000 */
.L_x_19753:
[----:B------:R-:W-:-:S05]  /*bf10*/  LOP3.LUT R3, R0, R3, RZ, 0xfc, !PT ;  /* 0x0000000300037212 */ /* 0x000fca00078efcff */
[----:B------:R0:W-:Y:S01]  /*bf20*/  STG.E.U8 desc[UR36][R16.64], R3 ;  /* 0x0000000310007986 */ /* 0x0001e2000c101124 */
[----:B------:R-:W-:Y:S05]  /*bf30*/  BRA `(.L_x_19741) ;  /* 0x0000000800047947 */ /* 0x000fea0003800000 */
.L_x_19752:
        /* <DEDUP_REMOVED lines=13> */
.L_x_19756:
[----:B------:R-:W-:Y:S01]  /*c010*/  IMAD.MOV.U32 R0, RZ, RZ, 0x7f ;  /* 0x0000007fff007424 */ /* 0x000fe200078e00ff */
[----:B------:R-:W-:-:S04]  /*c020*/  ISETP.GT.U32.AND P0, PT, R2, 0x7f800000, PT ;  /* 0x7f8000000200780c */ /* 0x000fc80003f04070 */
[----:B------:R-:W-:-:S09]  /*c030*/  SEL R0, R0, 0x7c, P0 ;  /* 0x0000007c00007807 */ /* 0x000fd20000000000 */
.L_x_19757:
[----:B------:R-:W-:Y:S05]  /*c040*/  BSYNC B0 ;  /* 0x0000000000007941 */ /* 0x000fea0003800000 */
.L_x_19755:
[----:B------:R-:W-:-:S04]  /*c050*/  LOP3.LUT R2, R5, 0x80000000, RZ, 0xc0, !PT ;  /* 0x8000000005027812 */ /* 0x000fc800078ec0ff */
[----:B------:R-:W-:-:S04]  /*c060*/  SHF.R.U32.HI R3, RZ, 0x18, R2 ;  /* 0x00000018ff037819 */ /* 0x000fc80000011602 */
[----:B------:R-:W-:-:S05]  /*c070*/  LOP3.LUT R3, R0, R3, RZ, 0xfc, !PT ;  /* 0x0000000300037212 */ /* 0x000fca00078efcff */
[----:B------:R0:W-:Y:S01]  /*c080*/  STG.E.U8 desc[UR36][R16.64], R3 ;  /* 0x0000000310007986 */ /* 0x0001e2000c101124 */
[----:B------:R-:W-:Y:S05]  /*c090*/  BRA `(.L_x_19741) ;  /* 0x0000000400ac7947 */ /* 0x000fea0003800000 */
.L_x_19751:
[----:B------:R-:W0:Y:S02]  /*c0a0*/  I2F.S16 R0, R5 ;  /* 0x0000000500007306 */ /* 0x000e240000101400 */
[----:B0-----:R-:W-:-:S05]  /*c0b0*/  F2FP.BF16.F32.PACK_AB R0, RZ, R0 ;  /* 0x00000000ff00723e */ /* 0x001fca00000010ff */
[----:B------:R0:W-:Y:S01]  /*c0c0*/  STG.E.U16 desc[UR36][R16.64], R0 ;  /* 0x0000000010007986 */ /* 0x0001e2000c101524 */
[----:B------:R-:W-:Y:S05]  /*c0d0*/  BRA `(.L_x_19741) ;  /* 0x00000004009c7947 */ /* 0x000fea0003800000 */
.L_x_19748:
        /* <DEDUP_REMOVED lines=10> */
.L_x_19760:
        /* <DEDUP_REMOVED lines=17> */
.L_x_19763:
[----:B------:R-:W-:-:S04]  /*c290*/  LOP3.LUT R2, R5, 0x80000000, RZ, 0xc0, !PT ;  /* 0x8000000005027812 */ /* 0x000fc800078ec0ff */
[----:B------:R-:W-:-:S04]  /*c2a0*/  SHF.R.U32.HI R3, RZ, 0x18, R2 ;  /* 0x00000018ff037819 */ /* 0x000fc80000011602 */
[----:B------:R-:W-:-:S04]  /*c2b0*/  LOP3.LUT R0, R0, R3, RZ, 0xfc, !PT ;  /* 0x0000000300007212 */ /* 0x000fc800078efcff */
[----:B------:R-:W-:-:S07]  /*c2c0*/  PRMT R8, R0, 0x7610, R8 ;  /* 0x0000761000087816 */ /* 0x000fce0000000008 */
.L_x_19762:
[----:B------:R-:W-:Y:S05]  /*c2d0*/  BSYNC B0 ;  /* 0x0000000000007941 */ /* 0x000fea0003800000 */
.L_x_19761:
[----:B------:R3:W-:Y:S01]  /*c2e0*/  STG.E.U8 desc[UR36][R16.64], R8 ;  /* 0x0000000810007986 */ /* 0x0007e2000c101124 */
[----:B------:R-:W-:Y:S05]  /*c2f0*/  BRA `(.L_x_19741) ;  /* 0x0000000400147947 */ /* 0x000fea0003800000 */
.L_x_19759:
        /* <DEDUP_REMOVED lines=17> */
.L_x_19766:
[----:B------:R-:W-:-:S04]  /*c410*/  LOP3.LUT R2, R5, 0x80000000, RZ, 0xc0, !PT ;  /* 0x8000000005027812 */ /* 0x000fc800078ec0ff */
[----:B------:R-:W-:-:S04]  /*c420*/  SHF.R.U32.HI R3, RZ, 0x18, R2 ;  /* 0x00000018ff037819 */ /* 0x000fc80000011602 */
[----:B------:R-:W-:-:S04]  /*c430*/  LOP3.LUT R0, R0, R3, RZ, 0xfc, !PT ;  /* 0x0000000300007212 */ /* 0x000fc800078efcff */
[----:B------:R-:W-:-:S07]  /*c440*/  PRMT R8, R0, 0x7610, R8 ;  /* 0x0000761000087816 */ /* 0x000fce0000000008 */
.L_x_19765:
[----:B------:R-:W-:Y:S05]  /*c450*/  BSYNC B0 ;  /* 0x0000000000007941 */ /* 0x000fea0003800000 */
.L_x_19764:
[----:B------:R0:W-:Y:S01]  /*c460*/  STG.E.U8 desc[UR36][R16.64], R8 ;  /* 0x0000000810007986 */ /* 0x0001e2000c101124 */
[----:B------:R-:W-:Y:S05]  /*c470*/  BRA `(.L_x_19741) ;  /* 0x0000000000b47947 */ /* 0x000fea0003800000 */
.L_x_19758:
        /* <DEDUP_REMOVED lines=22> */
.L_x_19740:
        /* <DEDUP_REMOVED lines=16> */
.L_x_19769:
[----:B------:R-:W-:Y:S05]  /*c6e0*/  BRA `(.L_x_19741) ;  /* 0x0000000000187947 */ /* 0x000fea0003800000 */
.L_x_19768:
[----:B------:R-:W-:-:S04]  /*c6f0*/  PRMT R2, R5, 0x9910, RZ ;  /* 0x0000991005027816 */ /* 0x000fc800000000ff */
[----:B------:R-:W-:-:S05]  /*c700*/  SHF.R.S32.HI R3, RZ, 0x1f, R2 ;  /* 0x0000001fff037819 */ /* 0x000fca0000011402 */
[----:B------:R1:W-:Y:S01]  /*c710*/  STG.E.64 desc[UR36][R16.64], R2 ;  /* 0x0000000210007986 */ /* 0x0003e2000c101b24 */
[----:B------:R-:W-:Y:S05]  /*c720*/  BRA `(.L_x_19741) ;  /* 0x0000000000087947 */ /* 0x000fea0003800000 */
.L_x_19767:
[----:B------:R-:W-:-:S05]  /*c730*/  PRMT R3, R5, 0x9910, RZ ;  /* 0x0000991005037816 */ /* 0x000fca00000000ff */
[----:B------:R0:W-:Y:S02]  /*c740*/  STG.E desc[UR36][R16.64], R3 ;  /* 0x0000000310007986 */ /* 0x0001e4000c101924 */
.L_x_19741:
[----:B------:R-:W-:-:S07]  /*c750*/  VIADD R19, R19, 0x80 ;  /* 0x0000008013137836 */ /* 0x000fce0000000000 */
.L_x_19668:
[----:B------:R-:W-:Y:S05]  /*c760*/  BSYNC B6 ;  /* 0x0000000000067941 */ /* 0x000fea0003800000 */
.L_x_19667:
        /* <DEDUP_REMOVED lines=357> */
.L_x_19770:
        /* <DEDUP_REMOVED lines=20> */
.L_x_19774:
[----:B------:R0:W5:Y:S01]  /*df00*/  LDG.E.U8 R19, desc[UR36][R2.64] ;  /* 0x0000002402137981 */ /* 0x000162000c1e1100 */
[----:B------:R-:W-:Y:S05]  /*df10*/  BRA `(.L_x_19776) ;  /* 0x0000000c00547947 */ /* 0x000fea0003800000 */
.L_x_19773:
        /* <DEDUP_REMOVED lines=8> */
.L_x_19778:
[----:B------:R0:W5:Y:S01]  /*dfa0*/  LDG.E.U16 R19, desc[UR36][R2.64] ;  /* 0x0000002402137981 */ /* 0x000162000c1e1500 */
[----:B------:R-:W-:Y:S05]  /*dfb0*/  BRA `(.L_x_19776) ;  /* 0x0000000c002c7947 */ /* 0x000fea0003800000 */
.L_x_19777:
[----:B------:R0:W5:Y:S01]  /*dfc0*/  LDG.E.U16 R19, desc[UR36][R2.64] ;  /* 0x0000002402137981 */ /* 0x000162000c1e1500 */
[----:B------:R-:W-:Y:S05]  /*dfd0*/  BRA `(.L_x_19776) ;  /* 0x0000000c00247947 */ /* 0x000fea0003800000 */
.L_x_19772:
        /* <DEDUP_REMOVED lines=9> */
.L_x_19780:
[----:B------:R-:W2:Y:S02]  /*e070*/  LDG.E.U16 R0, desc[UR36][R2.64] ;  /* 0x0000002402007981 */ /* 0x000ea4000c1e1500 */
[----:B--2---:R-:W-:-:S06]  /*e080*/  HADD2.F32 R0, -RZ, R0.H0_H0 ;  /* 0x20000000ff007230 */ /* 0x004fcc0000004100 */
[----:B------:R-:W0:Y:S02]  /*e090*/  F2I.FTZ.TRUNC.NTZ R0, R0 ;  /* 0x0000000000007305 */ /* 0x000e24000021f100 */
[----:B0-----:R-:W-:Y:S01]  /*e0a0*/  PRMT R19, R0, 0x7610, R19 ;  /* 0x0000761000137816 */ /* 0x001fe20000000013 */
[----:B------:R-:W-:Y:S06]  /*e0b0*/  BRA `(.L_x_19776) ;  /* 0x0000000800ec7947 */ /* 0x000fec0003800000 */
.L_x_19779:
        /* <DEDUP_REMOVED lines=9> */
.L_x_19782:
[----:B------:R-:W2:Y:S02]  /*e150*/  LDG.E.U16 R2, desc[UR36][R2.64] ;  /* 0x0000002402027981 */ /* 0x000ea4000c1e1500 */
[----:B--2---:R-:W-:-:S06]  /*e160*/  HADD2.F32 R0, -RZ, R2.H0_H0 ;  /* 0x20000002ff007230 */ /* 0x004fcc0000004100 */
[----:B------:R-:W0:Y:S02]  /*e170*/  F2I.FTZ.TRUNC.NTZ R0, R0 ;  /* 0x0000000000007305 */ /* 0x000e24000021f100 */
[----:B0-----:R-:W-:Y:S01]  /*e180*/  PRMT R19, R0, 0x7610, R19 ;  /* 0x0000761000137816 */ /* 0x001fe20000000013 */
[----:B------:R-:W-:Y:S06]  /*e190*/  BRA `(.L_x_19776) ;  /* 0x0000000800b47947 */ /* 0x000fec0003800000 */
.L_x_19781:
[----:B------:R-:W2:Y:S02]  /*e1a0*/  LDG.E.64 R2, desc[UR36][R2.64] ;  /* 0x0000002402027981 */ /* 0x000ea4000c1e1b00 */
[----:B--2---:R0:W1:Y:S01]  /*e1b0*/  F2I.F64.TRUNC R19, R2 ;  /* 0x0000000200137311 */ /* 0x004062000030d100 */
[----:B------:R-:W-:Y:S05]  /*e1c0*/  BRA `(.L_x_19776) ;  /* 0x0000000800a87947 */ /* 0x000fea0003800000 */
.L_x_19771:
        /* <DEDUP_REMOVED lines=12> */
.L_x_19785:
[----:B------:R-:W2:Y:S02]  /*e290*/  LDG.E.64 R2, desc[UR36][R2.64] ;  /* 0x0000002402027981 */ /* 0x000ea4000c1e1b00 */
[----:B--2---:R0:W1:Y:S01]  /*e2a0*/  F2I.F64.TRUNC R19, R2 ;  /* 0x0000000200137311 */ /* 0x004062000030d100 */
[----:B------:R-:W-:Y:S05]  /*e2b0*/  BRA `(.L_x_19776) ;  /* 0x00000008006c7947 */ /* 0x000fea0003800000 */
.L_x_19784:
        /* <DEDUP_REMOVED lines=28> */
.L_x_19787:
        /* <DEDUP_REMOVED lines=15> */
.L_x_19786:
[----:B------:R-:W2:Y:S02]  /*e570*/  LDG.E.U16 R0, desc[UR36][R2.64] ;  /* 0x0000002402007981 */ /* 0x000ea4000c1e1500 */
[----:B--2---:R-:W-:-:S06]  /*e580*/  IMAD.U32 R0, R0, 0x10000, RZ ;  /* 0x0001000000007824 */ /* 0x004fcc00078e00ff */
[----:B------:R-:W0:Y:S02]  /*e590*/  F2I.FTZ.TRUNC.NTZ R0, R0 ;  /* 0x0000000000007305 */ /* 0x000e24000021f100 */
[----:B0-----:R-:W-:Y:S01]  /*e5a0*/  PRMT R19, R0, 0x7610, R19 ;  /* 0x0000761000137816 */ /* 0x001fe20000000013 */
[----:B------:R-:W-:Y:S06]  /*e5b0*/  BRA `(.L_x_19776) ;  /* 0x0000000400ac7947 */ /* 0x000fec0003800000 */
.L_x_19783:
        /* <DEDUP_REMOVED lines=10> */
.L_x_19790:
        /* <DEDUP_REMOVED lines=21> */
.L_x_19794:
[----:B------:R-:W-:Y:S05]  /*e7b0*/  BSYNC B1 ;  /* 0x0000000000017941 */ /* 0x000fea0003800000 */
.L_x_19793:
[----:B------:R-:W-:Y:S01]  /*e7c0*/  LEA R3, R0, 0x3b800000, 0x17 ;  /* 0x3b80000000037811 */ /* 0x000fe200078eb8ff */
[----:B------:R-:W-:-:S05]  /*e7d0*/  IMAD.SHL.U32 R0, R2, 0x100000, RZ ;  /* 0x0010000002007824 */ /* 0x000fca00078e00ff */
[----:B------:R-:W-:-:S07]  /*e7e0*/  LOP3.LUT R0, R3, R0, R4, 0xfe, !PT ;  /* 0x0000000003007212 */ /* 0x000fce00078efe04 */
.L_x_19792:
[----:B------:R-:W-:Y:S05]  /*e7f0*/  BSYNC B0 ;  /* 0x0000000000007941 */ /* 0x000fea0003800000 */
.L_x_19791:
[----:B------:R-:W0:Y:S02]  /*e800*/  F2I.FTZ.TRUNC.NTZ R0, R0 ;  /* 0x0000000000007305 */ /* 0x000e24000021f100 */
[----:B0-----:R-:W-:Y:S01]  /*e810*/  PRMT R19, R0, 0x7610, R19 ;  /* 0x0000761000137816 */ /* 0x001fe20000000013 */
[----:B------:R-:W-:Y:S06]  /*e820*/  BRA `(.L_x_19776) ;  /* 0x0000000400107947 */ /* 0x000fec0003800000 */
.L_x_19789:
        /* <DEDUP_REMOVED lines=21> */
.L_x_19798:
[----:B------:R-:W-:Y:S05]  /*e980*/  BSYNC B1 ;  /* 0x0000000000017941 */ /* 0x000fea0003800000 */
.L_x_19797:
[----:B------:R-:W-:Y:S01]  /*e990*/  LEA R3, R0, 0x37800000, 0x17 ;  /* 0x3780000000037811 */ /* 0x000fe200078eb8ff */
[----:B------:R-:W-:-:S05]  /*e9a0*/  IMAD.SHL.U32 R0, R2, 0x200000, RZ ;  /* 0x0020000002007824 */ /* 0x000fca00078e00ff */
[----:B------:R-:W-:-:S07]  /*e9b0*/  LOP3.LUT R0, R3, R0, R4, 0xfe, !PT ;  /* 0x0000000003007212 */ /* 0x000fce00078efe04 */
.L_x_19796:
[----:B------:R-:W-:Y:S05]  /*e9c0*/  BSYNC B0 ;  /* 0x0000000000007941 */ /* 0x000fea0003800000 */
.L_x_19795:
[----:B------:R-:W0:Y:S02]  /*e9d0*/  F2I.FTZ.TRUNC.NTZ R0, R0 ;  /* 0x0000000000007305 */ /* 0x000e24000021f100 */
[----:B0-----:R-:W-:Y:S01]  /*e9e0*/  PRMT R19, R0, 0x7610, R19 ;  /* 0x0000761000137816 */ /* 0x001fe20000000013 */
[----:B------:R-:W-:Y:S06]  /*e9f0*/  BRA `(.L_x_19776) ;  /* 0x00000000009c7947 */ /* 0x000fec0003800000 */
.L_x_19788:
        /* <DEDUP_REMOVED lines=14> */
.L_x_19802:
[----:B------:R-:W-:Y:S05]  /*eae0*/  BSYNC B0 ;  /* 0x0000000000007941 */ /* 0x000fea0003800000 */
.L_x_19801:
[----:B------:R-:W0:Y:S02]  /*eaf0*/  F2I.FTZ.TRUNC.NTZ R0, R0 ;  /* 0x0000000000007305 */ /* 0x000e24000021f100 */
[----:B0-----:R-:W-:Y:S01]  /*eb00*/  PRMT R19, R0, 0x7610, R19 ;  /* 0x0000761000137816 */ /* 0x001fe20000000013 */
[----:B------:R-:W-:Y:S06]  /*eb10*/  BRA `(.L_x_19776) ;  /* 0x0000000000547947 */ /* 0x000fec0003800000 */
.L_x_19775:
        /* <DEDUP_REMOVED lines=16> */
.L_x_19803:
[----:B------:R-:W-:Y:S01]  /*ec20*/  PRMT R19, RZ, 0x7610, R19 ;  /* 0x00007610ff137816 */ /* 0x000fe20000000013 */
[----:B------:R-:W-:Y:S06]  /*ec30*/  BRA `(.L_x_19776) ;  /* 0x00000000000c7947 */ /* 0x000fec0003800000 */
.L_x_19800:
[----:B------:R2:W5:Y:S01]  /*ec40*/  LDG.E.U16 R19, desc[UR36][R2.64] ;  /* 0x0000002402137981 */ /* 0x000562000c1e1500 */
[----:B------:R-:W-:Y:S05]  /*ec50*/  BRA `(.L_x_19776) ;  /* 0x0000000000047947 */ /* 0x000fea0003800000 */
.L_x_19799:
[----:B------:R3:W5:Y:S02]  /*ec60*/  LDG.E.U16 R19, desc[UR36][R2.64] ;  /* 0x0000002402137981 */ /* 0x000764000c1e1500 */
.L_x_19776:
        /* <DEDUP_REMOVED lines=17> */
.L_x_19807:
[----:B------:R1:W5:Y:S01]  /*ed80*/  LDG.E.U8 R0, desc[UR36][R2.64] ;  /* 0x0000002402007981 */ /* 0x000362000c1e1100 */
[----:B------:R-:W-:Y:S05]  /*ed90*/  BRA `(.L_x_19809) ;  /* 0x0000000c00547947 */ /* 0x000fea0003800000 */
.L_x_19806:
        /* <DEDUP_REMOVED lines=8> */
.L_x_19811:
[----:B------:R3:W5:Y:S01]  /*ee20*/  LDG.E.U16 R0, desc[UR36][R2.64] ;  /* 0x0000002402007981 */ /* 0x000762000c1e1500 */
[----:B------:R-:W-:Y:S05]  /*ee30*/  BRA `(.L_x_19809) ;  /* 0x0000000c002c7947 */ /* 0x000fea0003800000 */
.L_x_19810:
[----:B------:R4:W5:Y:S01]  /*ee40*/  LDG.E.U16 R0, desc[UR36][R2.64] ;  /* 0x0000002402007981 */ /* 0x000962000c1e1500 */
[----:B------:R-:W-:Y:S05]  /*ee50*/  BRA `(.L_x_19809) ;  /* 0x0000000c00247947 */ /* 0x000fea0003800000 */
.L_x_19805:
        /* <DEDUP_REMOVED lines=9> */
.L_x_19813:
[----:B------:R-:W2:Y:S02]  /*eef0*/  LDG.E.U16 R4, desc[UR36][R2.64] ;  /* 0x0000002402047981 */ /* 0x000ea4000c1e1500 */
[----:B--2---:R-:W-:-:S06]  /*ef00*/  HADD2.F32 R4, -RZ, R4.H0_H0 ;  /* 0x20000004ff047230 */ /* 0x004fcc0000004100 */
[----:B------:R-:W0:Y:S02]  /*ef10*/  F2I.FTZ.TRUNC.NTZ R4, R4 ;  /* 0x0000000400047305 */ /* 0x000e24000021f100 */
[----:B0-----:R-:W-:Y:S01]  /*ef20*/  PRMT R0, R4, 0x7610, R0 ;  /* 0x0000761004007816 */ /* 0x001fe20000000000 */
[----:B------:R-:W-:Y:S06]  /*ef30*/  BRA `(.L_x_19809) ;  /* 0x0000000800ec7947 */ /* 0x000fec0003800000 */
.L_x_19812:
        /* <DEDUP_REMOVED lines=9> */
.L_x_19815:
[----:B------:R-:W2:Y:S02]  /*efd0*/  LDG.E.U16 R2, desc[UR36][R2.64] ;  /* 0x0000002402027981 */ /* 0x000ea4000c1e1500 */
[----:B--2---:R-:W-:-:S06]  /*efe0*/  HADD2.F32 R4, -RZ, R2.H0_H0 ;  /* 0x20000002ff047230 */ /* 0x004fcc0000004100 */
[----:B------:R-:W0:Y:S02]  /*eff0*/  F2I.FTZ.TRUNC.NTZ R4, R4 ;  /* 0x0000000400047305 */ /* 0x000e24000021f100 */
[----:B0-----:R-:W-:Y:S01]  /*f000*/  PRMT R0, R4, 0x7610, R0 ;  /* 0x0000761004007816 */ /* 0x001fe20000000000 */
[----:B------:R-:W-:Y:S06]  /*f010*/  BRA `(.L_x_19809) ;  /* 0x0000000800b47947 */ /* 0x000fec0003800000 */
.L_x_19814:
[----:B------:R-:W2:Y:S02]  /*f020*/  LDG.E.64 R2, desc[UR36][R2.64] ;  /* 0x0000002402027981 */ /* 0x000ea4000c1e1b00 */
[----:B--2---:R0:W1:Y:S01]  /*f030*/  F2I.F64.TRUNC R0, R2 ;  /* 0x0000000200007311 */ /* 0x004062000030d100 */
[----:B------:R-:W-:Y:S05]  /*f040*/  BRA `(.L_x_19809) ;  /* 0x0000000800a87947 */ /* 0x000fea0003800000 */
.L_x_19804:
        /* <DEDUP_REMOVED lines=12> */
.L_x_19818:
[----:B------:R-:W2:Y:S02]  /*f110*/  LDG.E.64 R2, desc[UR36][R2.64] ;  /* 0x0000002402027981 */ /* 0x000ea4000c1e1b00 */
[----:B--2---:R0:W1:Y:S01]  /*f120*/  F2I.F64.TRUNC R0, R2 ;  /* 0x0000000200007311 */ /* 0x004062000030d100 */
[----:B------:R-:W-:Y:S05]  /*f130*/  BRA `(.L_x_19809) ;  /* 0x00000008006c7947 */ /* 0x000fea0003800000 */
.L_x_19817:
        /* <DEDUP_REMOVED lines=28> */
.L_x_19820:
        /* <DEDUP_REMOVED lines=15> */
.L_x_19819:
[----:B------:R-:W2:Y:S02]  /*f3f0*/  LDG.E.U16 R4, desc[UR36][R2.64] ;  /* 0x0000002402047981 */ /* 0x000ea4000c1e1500 */
[----:B--2---:R-:W-:-:S06]  /*f400*/  IMAD.U32 R4, R4, 0x10000, RZ ;  /* 0x0001000004047824 */ /* 0x004fcc00078e00ff */
[----:B------:R-:W0:Y:S02]  /*f410*/  F2I.FTZ.TRUNC.NTZ R4, R4 ;  /* 0x0000000400047305 */ /* 0x000e24000021f100 */
[----:B0-----:R-:W-:Y:S01]  /*f420*/  PRMT R0, R4, 0x7610, R0 ;  /* 0x0000761004007816 */ /* 0x001fe20000000000 */
[----:B------:R-:W-:Y:S06]  /*f430*/  BRA `(.L_x_19809) ;  /* 0x0000000400ac7947 */ /* 0x000fec0003800000 */
.L_x_19816:
        /* <DEDUP_REMOVED lines=10> */
.L_x_19823:
        /* <DEDUP_REMOVED lines=21> */
.L_x_19827:
[----:B------:R-:W-:Y:S05]  /*f630*/  BSYNC B1 ;  /* 0x0000000000017941 */ /* 0x000fea0003800000 */
.L_x_19826:
[----:B------:R-:W-:Y:S01]  /*f640*/  IMAD.SHL.U32 R2, R2, 0x100000, RZ ;  /* 0x0010000002027824 */ /* 0x000fe200078e00ff */
[----:B------:R-:W-:-:S04]  /*f650*/  LEA R3, R0, 0x3b800000, 0x17 ;  /* 0x3b80000000037811 */ /* 0x000fc800078eb8ff */
[----:B------:R-:W-:-:S07]  /*f660*/  LOP3.LUT R4, R3, R2, R4, 0xfe, !PT ;  /* 0x0000000203047212 */ /* 0x000fce00078efe04 */
.L_x_19825:
[----:B------:R-:W-:Y:S05]  /*f670*/  BSYNC B0 ;  /* 0x0000000000007941 */ /* 0x000fea0003800000 */
.L_x_19824:
[----:B------:R-:W0:Y:S02]  /*f680*/  F2I.FTZ.TRUNC.NTZ R4, R4 ;  /* 0x0000000400047305 */ /* 0x000e24000021f100 */
[----:B0-----:R-:W-:Y:S01]  /*f690*/  PRMT R0, R4, 0x7610, R0 ;  /* 0x0000761004007816 */ /* 0x001fe20000000000 */
[----:B------:R-:W-:Y:S06]  /*f6a0*/  BRA `(.L_x_19809) ;  /* 0x0000000400107947 */ /* 0x000fec0003800000 */
.L_x_19822:
        /* <DEDUP_REMOVED lines=21> */
.L_x_19831:
[----:B------:R-:W-:Y:S05]  /*f800*/  BSYNC B1 ;  /* 0x0000000000017941 */ /* 0x000fea0003800000 */
.L_x_19830:
[----:B------:R-:W-:Y:S01]  /*f810*/  IMAD.SHL.U32 R2, R2, 0x200000, RZ ;  /* 0x0020000002027824 */ /* 0x000fe200078e00ff */
[----:B------:R-:W-:-:S04]  /*f820*/  LEA R3, R0, 0x37800000, 0x17 ;  /* 0x3780000000037811 */ /* 0x000fc800078eb8ff */
[----:B------:R-:W-:-:S07]  /*f830*/  LOP3.LUT R4, R3, R2, R4, 0xfe, !PT ;  /* 0x0000000203047212 */ /* 0x000fce00078efe04 */
.L_x_19829:
[----:B------:R-:W-:Y:S05]  /*f840*/  BSYNC B0 ;  /* 0x0000000000007941 */ /* 0x000fea0003800000 */
.L_x_19828:
[----:B------:R-:W0:Y:S02]  /*f850*/  F2I.FTZ.TRUNC.NTZ R4, R4 ;  /* 0x0000000400047305 */ /* 0x000e24000021f100 */
[----:B0-----:R-:W-:Y:S01]  /*f860*/  PRMT R0, R4, 0x7610, R0 ;  /* 0x0000761004007816 */ /* 0x001fe20000000000 */
[----:B------:R-:W-:Y:S06]  /*f870*/  BRA `(.L_x_19809) ;  /* 0x00000000009c7947 */ /* 0x000fec0003800000 */
.L_x_19821:
        /* <DEDUP_REMOVED lines=14> */
.L_x_19835:
[----:B------:R-:W-:Y:S05]  /*f960*/  BSYNC B0 ;  /* 0x0000000000007941 */ /* 0x000fea0003800000 */
.L_x_19834:
[----:B------:R-:W0:Y:S02]  /*f970*/  F2I.FTZ.TRUNC.NTZ R4, R4 ;  /* 0x0000000400047305 */ /* 0x000e24000021f100 */
[----:B0-----:R-:W-:Y:S01]  /*f980*/  PRMT R0, R4, 0x7610, R0 ;  /* 0x0000761004007816 */ /* 0x001fe20000000000 */
[----:B------:R-:W-:Y:S06]  /*f990*/  BRA `(.L_x_19809) ;  /* 0x0000000000547947 */ /* 0x000fec0003800000 */
.L_x_19808:
        /* <DEDUP_REMOVED lines=16> */
.L_x_19836:
[----:B------:R-:W-:Y:S01]  /*faa0*/  PRMT R0, RZ, 0x7610, R0 ;  /* 0x00007610ff007816 */ /* 0x000fe20000000000 */
[----:B------:R-:W-:Y:S06]  /*fab0*/  BRA `(.L_x_19809) ;  /* 0x00000000000c7947 */ /* 0x000fec0003800000 */
.L_x_19833:
[----:B------:R0:W5:Y:S01]  /*fac0*/  LDG.E.U16 R0, desc[UR36][R2.64] ;  /* 0x0000002402007981 */ /* 0x000162000c1e1500 */
[----:B------:R-:W-:Y:S05]  /*fad0*/  BRA `(.L_x_19809) ;  /* 0x0000000000047947 */ /* 0x000fea0003800000 */
.L_x_19832:
[----:B------:R0:W5:Y:S02]  /*fae0*/  LDG.E.U16 R0, desc[UR36][R2.64] ;  /* 0x0000002402007981 */ /* 0x000164000c1e1500 */
.L_x_19809:
        /* <DEDUP_REMOVED lines=15> */
.L_x_19840:
[----:B------:R-:W-:Y:S01]  /*fbe0*/  STG.E.U8 desc[UR36][R16.64], R19 ;  /* 0x0000001310007986 */ /* 0x000fe2000c101124 */
[----:B------:R-:W-:Y:S05]  /*fbf0*/  EXIT ;  /* 0x000000000000794d */ /* 0x000fea0003800000 */
.L_x_19839:
        /* <DEDUP_REMOVED lines=10> */
.L_x_19843:
[----:B------:R-:W-:-:S05]  /*fca0*/  PRMT R3, R19, 0x9910, RZ ;  /* 0x0000991013037816 */ /* 0x000fca00000000ff */
[----:B------:R-:W-:Y:S01]  /*fcb0*/  STG.E desc[UR36][R16.64], R3 ;  /* 0x0000000310007986 */ /* 0x000fe2000c101924 */
[----:B------:R-:W-:Y:S05]  /*fcc0*/  EXIT ;  /* 0x000000000000794d */ /* 0x000fea0003800000 */
.L_x_19842:
[----:B------:R-:W-:Y:S01]  /*fcd0*/  STG.E.U16 desc[UR36][R16.64], R19 ;  /* 0x0000001310007986 */ /* 0x000fe2000c101524 */
[----:B------:R-:W-:Y:S05]  /*fce0*/  EXIT ;  /* 0x000000000000794d */ /* 0x000fea0003800000 */
.L_x_19838:
        /* <DEDUP_REMOVED lines=9> */
.L_x_19845:
[----:B------:R-:W0:Y:S02]  /*fd80*/  I2F.S16 R0, R19 ;  /* 0x0000001300007306 */ /* 0x000e240000101400 */
[----:B0-----:R-:W-:-:S05]  /*fd90*/  F2FP.F16.F32.PACK_AB R0, RZ, R0 ;  /* 0x00000000ff00723e */ /* 0x001fca00000000ff */
[----:B------:R-:W-:Y:S01]  /*fda0*/  STG.E.U16 desc[UR36][R16.64], R0 ;  /* 0x0000000010007986 */ /* 0x000fe2000c101524 */
[----:B------:R-:W-:Y:S05]  /*fdb0*/  EXIT ;  /* 0x000000000000794d */ /* 0x000fea0003800000 */
.L_x_19844:
        /* <DEDUP_REMOVED lines=10> */
.L_x_19847:
[----:B------:R-:W0:Y:S02]  /*fe60*/  I2F.S16 R19, R19 ;  /* 0x0000001300137306 */ /* 0x000e240000101400 */
[----:B0-----:R-:W-:-:S04]  /*fe70*/  F2FP.F16.F32.PACK_AB R3, RZ, R19 ;  /* 0x00000013ff03723e */ /* 0x001fc800000000ff */
[----:B------:R-:W-:-:S05]  /*fe80*/  PRMT R3, R3, 0x5410, RZ ;  /* 0x0000541003037816 */ /* 0x000fca00000000ff */
[----:B------:R-:W-:Y:S01]  /*fe90*/  STG.E desc[UR36][R16.64], R3 ;  /* 0x0000000310007986 */ /* 0x000fe2000c101924 */
[----:B------:R-:W-:Y:S05]  /*fea0*/  EXIT ;  /* 0x000000000000794d */ /* 0x000fea0003800000 */
.L_x_19846:
[----:B------:R-:W0:Y:S02]  /*feb0*/  I2F.F64.S16 R2, R19 ;  /* 0x0000001300027312 */ /* 0x000e240000101c00 */
[----:B0-----:R-:W-:Y:S01]  /*fec0*/  STG.E.64 desc[UR36][R16.64], R2 ;  /* 0x0000000210007986 */ /* 0x001fe2000c101b24 */
[----:B------:R-:W-:Y:S05]  /*fed0*/  EXIT ;  /* 0x000000000000794d */ /* 0x000fea0003800000 */
.L_x_19837:
        /* <DEDUP_REMOVED lines=13> */
.L_x_19850:
[----:B------:R-:W0:Y:S01]  /*ffb0*/  I2F.F64.S16 R4, R19 ;  /* 0x0000001300047312 */ /* 0x000e220000101c00 */
[----:B------:R-:W-:-:S05]  /*ffc0*/  CS2R R6, SRZ ;  /* 0x0000000000067805 */ /* 0x000fca000001ff00 */
[----:B0-----:R-:W-:Y:S01]  /*ffd0*/  STG.E.128 desc[UR36][R16.64], R4 ;  /* 0x0000000410007986 */ /* 0x001fe2000c101d24 */
[----:B------:R-:W-:Y:S05]  /*ffe0*/  EXIT ;  /* 0x000000000000794d */ /* 0x000fea0003800000 */
.L_x_19849:
        /* <DEDUP_REMOVED lines=21> */
.L_x_19854:
[----:B------:R-:W-:Y:S05]  /*10140*/  BSYNC B0 ;  /* 0x0000000000007941 */ /* 0x000fea0003800000 */
.L_x_19853:
[----:B------:R-:W-:-:S05]  /*10150*/  LOP3.LUT R3, R0, R3, RZ, 0xfc, !PT ;  /* 0x0000000300037212 */ /* 0x000fca00078efcff */
[----:B------:R-:W-:Y:S01]  /*10160*/  STG.E.U8 desc[UR36][R16.64], R3 ;  /* 0x0000000310007986 */ /* 0x000fe2000c101124 */
[----:B------:R-:W-:Y:S05]  /*10170*/  EXIT ;  /* 0x000000000000794d */ /* 0x000fea0003800000 */
.L_x_19852:
        /* <DEDUP_REMOVED lines=13> */
.L_x_19856:
[----:B------:R-:W-:Y:S01]  /*10250*/  IMAD.MOV.U32 R0, RZ, RZ, 0x7f ;  /* 0x0000007fff007424 */ /* 0x000fe200078e00ff */
[----:B------:R-:W-:-:S04]  /*10260*/  ISETP.GT.U32.AND P0, PT, R2, 0x7f800000, PT ;  /* 0x7f8000000200780c */ /* 0x000fc80003f04070 */
[----:B------:R-:W-:-:S09]  /*10270*/  SEL R0, R0, 0x7c, P0 ;  /* 0x0000007c00007807 */ /* 0x000fd20000000000 */
.L_x_19857:
[----:B------:R-:W-:Y:S05]  /*10280*/  BSYNC B0 ;  /* 0x0000000000007941 */ /* 0x000fea0003800000 */
.L_x_19855:
[----:B------:R-:W-:-:S04]  /*10290*/  LOP3.LUT R2, R19, 0x80000000, RZ, 0xc0, !PT ;  /* 0x8000000013027812 */ /* 0x000fc800078ec0ff */
[----:B------:R-:W-:-:S04]  /*102a0*/  SHF.R.U32.HI R3, RZ, 0x18, R2 ;  /* 0x00000018ff037819 */ /* 0x000fc80000011602 */
[----:B------:R-:W-:-:S05]  /*102b0*/  LOP3.LUT R3, R0, R3, RZ, 0xfc, !PT ;  /* 0x0000000300037212 */ /* 0x000fca00078efcff */
[----:B------:R-:W-:Y:S01]  /*102c0*/  STG.E.U8 desc[UR36][R16.64], R3 ;  /* 0x0000000310007986 */ /* 0x000fe2000c101124 */
[----:B------:R-:W-:Y:S05]  /*102d0*/  EXIT ;  /* 0x000000000000794d */ /* 0x000fea0003800000 */
.L_x_19851:
[----:B------:R-:W0:Y:S02]  /*102e0*/  I2F.S16 R0, R19 ;  /* 0x0000001300007306 */ /* 0x000e240000101400 */
[----:B0-----:R-:W-:-:S05]  /*102f0*/  F2FP.BF16.F32.PACK_AB R0, RZ, R0 ;  /* 0x00000000ff00723e */ /* 0x001fca00000010ff */
[----:B------:R-:W-:Y:S01]  /*10300*/  STG.E.U16 desc[UR36][R16.64], R0 ;  /* 0x0000000010007986 */ /* 0x000fe2000c101524 */
[----:B------:R-:W-:Y:S05]  /*10310*/  EXIT ;  /* 0x000000000000794d */ /* 0x000fea0003800000 */
.L_x_19848:
        /* <DEDUP_REMOVED lines=10> */
.L_x_19860:
        /* <DEDUP_REMOVED lines=17> */
.L_x_19863:
[----:B------:R-:W-:-:S04]  /*104d0*/  LOP3.LUT R2, R19, 0x80000000, RZ, 0xc0, !PT ;  /* 0x8000000013027812 */ /* 0x000fc800078ec0ff */
[----:B------:R-:W-:-:S04]  /*104e0*/  SHF.R.U32.HI R3, RZ, 0x18, R2 ;  /* 0x00000018ff037819 */ /* 0x000fc80000011602 */
[----:B------:R-:W-:-:S04]  /*104f0*/  LOP3.LUT R0, R0, R3, RZ, 0xfc, !PT ;  /* 0x0000000300007212 */ /* 0x000fc800078efcff */
[----:B------:R-:W-:-:S07]  /*10500*/  PRMT R8, R0, 0x7610, R8 ;  /* 0x0000761000087816 */ /* 0x000fce0000000008 */
.L_x_19862:
[----:B------:R-:W-:Y:S05]  /*10510*/  BSYNC B0 ;  /* 0x0000000000007941 */ /* 0x000fea0003800000 */
.L_x_19861:
[----:B------:R-:W-:Y:S01]  /*10520*/  STG.E.U8 desc[UR36][R16.64], R8 ;  /* 0x0000000810007986 */ /* 0x000fe2000c101124 */
[----:B------:R-:W-:Y:S05]  /*10530*/  EXIT ;  /* 0x000000000000794d */ /* 0x000fea0003800000 */
.L_x_19859:
        /* <DEDUP_REMOVED lines=17> */
.L_x_19866:
[----:B------:R-:W-:-:S04]  /*10650*/  LOP3.LUT R2, R19, 0x80000000, RZ, 0xc0, !PT ;  /* 0x8000000013027812 */ /* 0x000fc800078ec0ff */
[----:B------:R-:W-:-:S04]  /*10660*/  SHF.R.U32.HI R3, RZ, 0x18, R2 ;  /* 0x00000018ff037819 */ /* 0x000fc80000011602 */
[----:B------:R-:W-:-:S04]  /*10670*/  LOP3.LUT R0, R0, R3, RZ, 0xfc, !PT ;  /* 0x0000000300007212 */ /* 0x000fc800078efcff */
[----:B------:R-:W-:-:S07]  /*10680*/  PRMT R8, R0, 0x7610, R8 ;  /* 0x0000761000087816 */ /* 0x000fce0000000008 */
.L_x_19865:
[----:B------:R-:W-:Y:S05]  /*10690*/  BSYNC B0 ;  /* 0x0000000000007941 */ /* 0x000fea0003800000 */
.L_x_19864:
[----:B------:R-:W-:Y:S01]  /*106a0*/  STG.E.U8 desc[UR36][R16.64], R8 ;  /* 0x0000000810007986 */ /* 0x000fe2000c101124 */
[----:B------:R-:W-:Y:S05]  /*106b0*/  EXIT ;  /* 0x000000000000794d */ /* 0x000fea0003800000 */
.L_x_19858:
        /* <DEDUP_REMOVED lines=22> */
.L_x_19841:
        /* <DEDUP_REMOVED lines=16> */
.L_x_19869:
[----:B------:R-:W-:Y:S05]  /*10920*/  EXIT ;  /* 0x000000000000794d */ /* 0x000fea0003800000 */
.L_x_19868:
[----:B------:R-:W-:-:S04]  /*10930*/  PRMT R2, R19, 0x9910, RZ ;  /* 0x0000991013027816 */ /* 0x000fc800000000ff */
[----:B------:R-:W-:-:S05]  /*10940*/  SHF.R.S32.HI R3, RZ, 0x1f, R2 ;  /* 0x0000001fff037819 */ /* 0x000fca0000011402 */
[----:B------:R-:W-:Y:S01]  /*10950*/  STG.E.64 desc[UR36][R16.64], R2 ;  /* 0x0000000210007986 */ /* 0x000fe2000c101b24 */
[----:B------:R-:W-:Y:S05]  /*10960*/  EXIT ;  /* 0x000000000000794d */ /* 0x000fea0003800000 */
.L_x_19867:
[----:B------:R-:W-:-:S05]  /*10970*/  PRMT R3, R19, 0x9910, RZ ;  /* 0x0000991013037816 */ /* 0x000fca00000000ff */
[----:B------:R-:W-:Y:S01]  /*10980*/  STG.E desc[UR36][R16.64], R3 ;  /* 0x0000000310007986 */ /* 0x000fe2000c101924 */
[----:B------:R-:W-:Y:S05]  /*10990*/  EXIT ;  /* 0x000000000000794d */ /* 0x000fea0003800000 */
.L_x_19870:
        /* <DEDUP_REMOVED lines=14> */
.L_x_26309:


//--------------------- .text._ZN2at6native27unrolled_elementwise_kernelINS0_13BinaryFunctorIsssNS0_17BitwiseAndFunctorIsEEEESt5arrayIPcLm3EELi4E23TrivialOffsetCalculatorILi2EjES9_ILi1EjENS0_6memory12LoadWithCastILi2EEENSC_13StoreWithCastILi1EEEEEviT_T0_T2_T3_T4_T5_ --------------------------
	.section	.text._ZN2at6native27unrolled_elementwise_kernelINS0_13BinaryFunctorIsssNS0_17BitwiseAndFunctorIsEEEESt5arrayIPcLm3EELi4E23TrivialOffsetCalculatorILi2EjES9_ILi1EjENS0_6memory12LoadWithCastILi2EEENSC_13StoreWithCastILi1EEEEEviT_T0_T2_T3_T4_T5_,"ax",@progbits
	.align	128
        .global         _ZN2at6native27unrolled_elementwise_kernelINS0_13BinaryFunctorIsssNS0_17BitwiseAndFunctorIsEEEESt5arrayIPcLm3EELi4E23TrivialOffsetCalculatorILi2EjES9_ILi1EjENS0_6memory12LoadWithCastILi2EEENSC_13StoreWithCastILi1EEEEEviT_T0_T2_T3_T4_T5_
        .type           _ZN2at6native27unrolled_elementwise_kernelINS0_13BinaryFunctorIsssNS0_17BitwiseAndFunctorIsEEEESt5arrayIPcLm3EELi4E23TrivialOffsetCalculatorILi2EjES9_ILi1EjENS0_6memory12LoadWithCastILi2EEENSC_13StoreWithCastILi1EEEEEviT_T0_T2_T3_T4_T5_,@function
        .size           _ZN2at6native27unrolled_elementwise_kernelINS0_13BinaryFunctorIsssNS0_17BitwiseAndFunctorIsEEEESt5arrayIPcLm3EELi4E23TrivialOffsetCalculatorILi2EjES9_ILi1EjENS0_6memory12LoadWithCastILi2EEENSC_13StoreWithCastILi1EEEEEviT_T0_T2_T3_T4_T5_,(.L_x_26310 - _ZN2at6native27unrolled_elementwise_kernelINS0_13BinaryFunctorIsssNS0_17BitwiseAndFunctorIsEEEESt5arrayIPcLm3EELi4E23TrivialOffsetCalculatorILi2EjES9_ILi1EjENS0_6memory12LoadWithCastILi2EEENSC_13StoreWithCastILi1EEEEEviT_T0_T2_T3_T4_T5_)
        .other          _ZN2at6native27unrolled_elementwise_kernelINS0_13BinaryFunctorIsssNS0_17BitwiseAndFunctorIsEEEESt5arrayIPcLm3EELi4E23TrivialOffsetCalculatorILi2EjES9_ILi1EjENS0_6memory12LoadWithCastILi2EEENSC_13StoreWithCastILi1EEEEEviT_T0_T2_T3_T4_T5_,@"STO_CUDA_ENTRY STV_DEFAULT"
_ZN2at6native27unrolled_elementwise_kernelINS0_13BinaryFunctorIsssNS0_17BitwiseAndFunctorIsEEEESt5arrayIPcLm3EELi4E23TrivialOffsetCalculatorILi2EjES9_ILi1EjENS0_6memory12LoadWithCastILi2EEENSC_13StoreWithCastILi1EEEEEviT_T0_T2_T3_T4_T5_:
.text._ZN2at6native27unrolled_elementwise_kernelINS0_13BinaryFunctorIsssNS0_17BitwiseAndFunctorIsEEEESt5arrayIPcLm3EELi4E23TrivialOffsetCalculatorILi2EjES9_ILi1EjENS0_6memory12LoadWithCastILi2EEENSC_13StoreWithCastILi1EEEEEviT_T0_T2_T3_T4_T5_:
        /* <DEDUP_REMOVED lines=33> */
.L_x_19876:
[----:B------:R3:W5:Y:S01]  /*0210*/  LDG.E.U8 R22, desc[UR36][R4.64] ;  /* 0x0000002404167981 */ /* 0x000762000c1e1100 */
[----:B------:R-:W-:Y:S05]  /*0220*/  BRA `(.L_x_19878) ;  /* 0x0000000c00587947 */ /* 0x000fea0003800000 */
.L_x_19875:
        /* <DEDUP_REMOVED lines=8> */
.L_x_19880:
[----:B------:R1:W5:Y:S01]  /*02b0*/  LDG.E.U16 R22, desc[UR36][R4.64] ;  /* 0x0000002404167981 */ /* 0x000362000c1e1500 */
[----:B------:R-:W-:Y:S05]  /*02c0*/  BRA `(.L_x_19878) ;  /* 0x0000000c00307947 */ /* 0x000fea0003800000 */
.L_x_19879:
[----:B------:R2:W5:Y:S01]  /*02d0*/  LDG.E.U16 R22, desc[UR36][R4.64] ;  /* 0x0000002404167981 */ /* 0x000562000c1e1500 */
[----:B------:R-:W-:Y:S05]  /*02e0*/  BRA `(.L_x_19878) ;  /* 0x0000000c00287947 */ /* 0x000fea0003800000 */
.L_x_19874:
        /* <DEDUP_REMOVED lines=9> */
.L_x_19882:
[----:B------:R-:W2:Y:S02]  /*0380*/  LDG.E.U16 R0, desc[UR36][R4.64] ;  /* 0x0000002404007981 */ /* 0x000ea4000c1e1500 */
[----:B--2---:R-:W-:-:S06]  /*0390*/  HADD2.F32 R0, -RZ, R0.H0_H0 ;  /* 0x20000000ff007230 */ /* 0x004fcc0000004100 */
[----:B------:R-:W0:Y:S02]  /*03a0*/  F2I.FTZ.TRUNC.NTZ R0, R0 ;  /* 0x0000000000007305 */ /* 0x000e24000021f100 */
[----:B0-----:R-:W-:Y:S01]  /*03b0*/  PRMT R22, R0, 0x7610, R22 ;  /* 0x0000761000167816 */ /* 0x001fe20000000016 */
[----:B------:R-:W-:Y:S06]  /*03c0*/  BRA `(.L_x_19878) ;  /* 0x0000000800f07947 */ /* 0x000fec0003800000 */
.L_x_19881:
        /* <DEDUP_REMOVED lines=9> */
.L_x_19884:
[----:B------:R-:W2:Y:S02]  /*0460*/  LDG.E.U16 R4, desc[UR36][R4.64] ;  /* 0x0000002404047981 */ /* 0x000ea4000c1e1500 */
[----:B--2---:R-:W-:-:S06]  /*0470*/  HADD2.F32 R0, -RZ, R4.H0_H0 ;  /* 0x20000004ff007230 */ /* 0x004fcc0000004100 */
[----:B------:R-:W0:Y:S02]  /*0480*/  F2I.FTZ.TRUNC.NTZ R0, R0 ;  /* 0x0000000000007305 */ /* 0x000e24000021f100 */
[----:B0-----:R-:W-:Y:S01]  /*0490*/  PRMT R22, R0, 0x7610, R22 ;  /* 0x0000761000167816 */ /* 0x001fe20000000016 */
[----:B------:R-:W-:Y:S06]  /*04a0*/  BRA `(.L_x_19878) ;  /* 0x0000000800b87947 */ /* 0x000fec0003800000 */
.L_x_19883:
[----:B------:R-:W2:Y:S02]  /*04b0*/  LDG.E.64 R4, desc[UR36][R4.64] ;  /* 0x0000002404047981 */ /* 0x000ea4000c1e1b00 */
[----:B--2---:R0:W1:Y:S01]  /*04c0*/  F2I.F64.TRUNC R22, R4 ;  /* 0x0000000400167311 */ /* 0x004062000030d100 */
[----:B------:R-:W-:Y:S05]  /*04d0*/  BRA `(.L_x_19878) ;  /* 0x0000000800ac7947 */ /* 0x000fea0003800000 */
.L_x_19873:
        /* <DEDUP_REMOVED lines=12> */
.L_x_19887:
[----:B------:R-:W2:Y:S02]  /*05a0*/  LDG.E.64 R4, desc[UR36][R4.64] ;  /* 0x0000002404047981 */ /* 0x000ea4000c1e1b00 */
[----:B--2---:R0:W1:Y:S01]  /*05b0*/  F2I.F64.TRUNC R22, R4 ;  /* 0x0000000400167311 */ /* 0x004062000030d100 */
[----:B------:R-:W-:Y:S05]  /*05c0*/  BRA `(.L_x_19878) ;  /* 0x0000000800707947 */ /* 0x000fea0003800000 */
.L_x_19886:
        /* <DEDUP_REMOVED lines=28> */
.L_x_19889:
        /* <DEDUP_REMOVED lines=16> */
.L_x_19888:
[----:B------:R-:W2:Y:S02]  /*0890*/  LDG.E.U16 R0, desc[UR36][R4.64] ;  /* 0x0000002404007981 */ /* 0x000ea4000c1e1500 */
[----:B--2---:R-:W-:-:S06]  /*08a0*/  IMAD.U32 R0, R0, 0x10000, RZ ;  /* 0x0001000000007824 */ /* 0x004fcc00078e00ff */
[----:B------:R-:W0:Y:S02]  /*08b0*/  F2I.FTZ.TRUNC.NTZ R0, R0 ;  /* 0x0000000000007305 */ /* 0x000e24000021f100 */
[----:B0-----:R-:W-:Y:S01]  /*08c0*/  PRMT R22, R0, 0x7610, R22 ;  /* 0x0000761000167816 */ /* 0x001fe20000000016 */
[----:B------:R-:W-:Y:S06]  /*08d0*/  BRA `(.L_x_19878) ;  /* 0x0000000400ac7947 */ /* 0x000fec0003800000 */
.L_x_19885:
        /* <DEDUP_REMOVED lines=10> */
.L_x_19892:
        /* <DEDUP_REMOVED lines=21> */
.L_x_19896:
[----:B------:R-:W-:Y:S05]  /*0ad0*/  BSYNC B1 ;  /* 0x0000000000017941 */ /* 0x000fea0003800000 */
.L_x_19895:
[----:B------:R-:W-:Y:S01]  /*0ae0*/  LEA R5, R0, 0x3b800000, 0x17 ;  /* 0x3b80000000057811 */ /* 0x000fe200078eb8ff */
[----:B------:R-:W-:-:S05]  /*0af0*/  IMAD.SHL.U32 R0, R3, 0x100000, RZ ;  /* 0x0010000003007824 */ /* 0x000fca00078e00ff */
[----:B------:R-:W-:-:S07]  /*0b00*/  LOP3.LUT R0, R5, R0, R6, 0xfe, !PT ;  /* 0x0000000005007212 */ /* 0x000fce00078efe06 */
.L_x_19894:
[----:B------:R-:W-:Y:S05]  /*0b10*/  BSYNC B0 ;  /* 0x0000000000007941 */ /* 0x000fea0003800000 */
.L_x_19893:
[----:B------:R-:W0:Y:S02]  /*0b20*/  F2I.FTZ.TRUNC.NTZ R0, R0 ;  /* 0x0000000000007305 */ /* 0x000e24000021f100 */
[----:B0-----:R-:W-:Y:S01]  /*0b30*/  PRMT R22, R0, 0x7610, R22 ;  /* 0x0000761000167816 */ /* 0x001fe20000000016 */
[----:B------:R-:W-:Y:S06]  /*0b40*/  BRA `(.L_x_19878) ;  /* 0x0000000400107947 */ /* 0x000fec0003800000 */
.L_x_19891:
        /* <DEDUP_REMOVED lines=21> */
.L_x_19900:
[----:B------:R-:W-:Y:S05]  /*0ca0*/  BSYNC B1 ;  /* 0x0000000000017941 */ /* 0x000fea0003800000 */
.L_x_19899:
[----:B------:R-:W-:Y:S01]  /*0cb0*/  LEA R5, R0, 0x37800000, 0x17 ;  /* 0x3780000000057811 */ /* 0x000fe200078eb8ff */
[----:B------:R-:W-:-:S05]  /*0cc0*/  IMAD.SHL.U32 R0, R3, 0x200000, RZ ;  /* 0x0020000003007824 */ /* 0x000fca00078e00ff */
[----:B------:R-:W-:-:S07]  /*0cd0*/  LOP3.LUT R0, R5, R0, R6, 0xfe, !PT ;  /* 0x0000000005007212 */ /* 0x000fce00078efe06 */
.L_x_19898:
[----:B------:R-:W-:Y:S05]  /*0ce0*/  BSYNC B0 ;  /* 0x0000000000007941 */ /* 0x000fea0003800000 */
.L_x_19897:
[----:B------:R-:W0:Y:S02]  /*0cf0*/  F2I.FTZ.TRUNC.NTZ R0, R0 ;  /* 0x0000000000007305 */ /* 0x000e24000021f100 */
[----:B0-----:R-:W-:Y:S01]  /*0d00*/  PRMT R22, R0, 0x7610, R22 ;  /* 0x0000761000167816 */ /* 0x001fe20000000016 */
[----:B------:R-:W-:Y:S06]  /*0d10*/  BRA `(.L_x_19878) ;  /* 0x00000000009c7947 */ /* 0x000fec0003800000 */
.L_x_19890:
        /* <DEDUP_REMOVED lines=14> */
.L_x_19904:
[----:B------:R-:W-:Y:S05]  /*0e00*/  BSYNC B0 ;  /* 0x0000000000007941 */ /* 0x000fea0003800000 */
.L_x_19903:
[----:B------:R-:W0:Y:S02]  /*0e10*/  F2I.FTZ.TRUNC.NTZ R0, R0 ;  /* 0x0000000000007305 */ /* 0x000e24000021f100 */
[----:B0-----:R-:W-:Y:S01]  /*0e20*/  PRMT R22, R0, 0x7610, R22 ;  /* 0x0000761000167816 */ /* 0x001fe20000000016 */
[----:B------:R-:W-:Y:S06]  /*0e30*/  BRA `(.L_x_19878) ;  /* 0x0000000000547947 */ /* 0x000fec0003800000 */
.L_x_19877:
        /* <DEDUP_REMOVED lines=16> */
.L_x_19905:
[----:B------:R-:W-:Y:S01]  /*0f40*/  PRMT R22, RZ, 0x7610, R22 ;  /* 0x00007610ff167816 */ /* 0x000fe20000000016 */
[----:B------:R-:W-:Y:S06]  /*0f50*/  BRA `(.L_x_19878) ;  /* 0x00000000000c7947 */ /* 0x000fec0003800000 */
.L_x_19902:
[----:B------:R0:W5:Y:S01]  /*0f60*/  LDG.E.U16 R22, desc[UR36][R4.64] ;  /* 0x0000002404167981 */ /* 0x000162000c1e1500 */
[----:B------:R-:W-:Y:S05]  /*0f70*/  BRA `(.L_x_19878) ;  /* 0x0000000000047947 */ /* 0x000fea0003800000 */
.L_x_19901:
[----:B------:R0:W5:Y:S02]  /*0f80*/  LDG.E.U16 R22, desc[UR36][R4.64] ;  /* 0x0000002404167981 */ /* 0x000164000c1e1500 */
.L_x_19878:
        /* <DEDUP_REMOVED lines=18> */
.L_x_19909:
[----:B------:R1:W5:Y:S01]  /*10b0*/  LDG.E.U8 R25, desc[UR36][R4.64] ;  /* 0x0000002404197981 */ /* 0x000362000c1e1100 */
[----:B------:R-:W-:Y:S05]  /*10c0*/  BRA `(.L_x_19911) ;  /* 0x0000000c00547947 */ /* 0x000fea0003800000 */
.L_x_19908:
        /* <DEDUP_REMOVED lines=8> */
.L_x_19913:
[----:B------:R3:W5:Y:S01]  /*1150*/  LDG.E.U16 R25, desc[UR36][R4.64] ;  /* 0x0000002404197981 */ /* 0x000762000c1e1500 */
[----:B------:R-:W-:Y:S05]  /*1160*/  BRA `(.L_x_19911) ;  /* 0x0000000c002c7947 */ /* 0x000fea0003800000 */
.L_x_19912:
[----:B------:R2:W5:Y:S01]  /*1170*/  LDG.E.U16 R25, desc[UR36][R4.64] ;  /* 0x0000002404197981 */ /* 0x000562000c1e1500 */
[----:B------:R-:W-:Y:S05]  /*1180*/  BRA `(.L_x_19911) ;  /* 0x0000000c00247947 */ /* 0x000fea0003800000 */
.L_x_19907:
        /* <DEDUP_REMOVED lines=9> */
.L_x_19915:
[----:B------:R-:W2:Y:S02]  /*1220*/  LDG.E.U16 R0, desc[UR36][R4.64] ;  /* 0x0000002404007981 */ /* 0x000ea4000c1e1500 */
[----:B--2---:R-:W-:-:S06]  /*1230*/  HADD2.F32 R0, -RZ, R0.H0_H0 ;  /* 0x20000000ff007230 */ /* 0x004fcc0000004100 */
[----:B------:R-:W0:Y:S02]  /*1240*/  F2I.FTZ.TRUNC.NTZ R0, R0 ;  /* 0x0000000000007305 */ /* 0x000e24000021f100 */
[----:B0-----:R-:W-:Y:S01]  /*1250*/  PRMT R25, R0, 0x7610, R25 ;  /* 0x0000761000197816 */ /* 0x001fe20000000019 */
[----:B------:R-:W-:Y:S06]  /*1260*/  BRA `(.L_x_19911) ;  /* 0x0000000800ec7947 */ /* 0x000fec0003800000 */
.L_x_19914:
        /* <DEDUP_REMOVED lines=9> */
.L_x_19917:
[----:B------:R-:W2:Y:S02]  /*1300*/  LDG.E.U16 R4, desc[UR36][R4.64] ;  /* 0x0000002404047981 */ /* 0x000ea4000c1e1500 */
[----:B--2---:R-:W-:-:S06]  /*1310*/  HADD2.F32 R0, -RZ, R4.H0_H0 ;  /* 0x20000004ff007230 */ /* 0x004fcc0000004100 */
[----:B------:R-:W0:Y:S02]  /*1320*/  F2I.FTZ.TRUNC.NTZ R0, R0 ;  /* 0x0000000000007305 */ /* 0x000e24000021f100 */
[----:B0-----:R-:W-:Y:S01]  /*1330*/  PRMT R25, R0, 0x7610, R25 ;  /* 0x0000761000197816 */ /* 0x001fe20000000019 */
[----:B------:R-:W-:Y:S06]  /*1340*/  BRA `(.L_x_19911) ;  /* 0x0000000800b47947 */ /* 0x000fec0003800000 */
.L_x_19916:
[----:B------:R-:W2:Y:S02]  /*1350*/  LDG.E.64 R4, desc[UR36][R4.64] ;  /* 0x0000002404047981 */ /* 0x000ea4000c1e1b00 */
[----:B--2---:R0:W1:Y:S01]  /*1360*/  F2I.F64.TRUNC R25, R4 ;  /* 0x0000000400197311 */ /* 0x004062000030d100 */
[----:B------:R-:W-:Y:S05]  /*1370*/  BRA `(.L_x_19911) ;  /* 0x0000000800a87947 */ /* 0x000fea0003800000 */
.L_x_19906:
        /* <DEDUP_REMOVED lines=12> */
.L_x_19920:
[----:B------:R-:W2:Y:S02]  /*1440*/  LDG.E.64 R4, desc[UR36][R4.64] ;  /* 0x0000002404047981 */ /* 0x000ea4000c1e1b00 */
[----:B--2---:R0:W1:Y:S01]  /*1450*/  F2I.F64.TRUNC R25, R4 ;  /* 0x0000000400197311 */ /* 0x004062000030d100 */
[----:B------:R-:W-:Y:S05]  /*1460*/  BRA `(.L_x_19911) ;  /* 0x00000008006c7947 */ /* 0x000fea0003800000 */
.L_x_19919:
        /* <DEDUP_REMOVED lines=28> */
.L_x_19922:
        /* <DEDUP_REMOVED lines=15> */
.L_x_19921:
[----:B------:R-:W2:Y:S02]  /*1720*/  LDG.E.U16 R0, desc[UR36][R4.64] ;  /* 0x0000002404007981 */ /* 0x000ea4000c1e1500 */
[----:B--2---:R-:W-:-:S06]  /*1730*/  IMAD.U32 R0, R0, 0x10000, RZ ;  /* 0x0001000000007824 */ /* 0x004fcc00078e00ff */
[----:B------:R-:W0:Y:S02]  /*1740*/  F2I.FTZ.TRUNC.NTZ R0, R0 ;  /* 0x0000000000007305 */ /* 0x000e24000021f100 */
[----:B0-----:R-:W-:Y:S01]  /*1750*/  PRMT R25, R0, 0x7610, R25 ;  /* 0x0000761000197816 */ /* 0x001fe20000000019 */
[----:B------:R-:W-:Y:S06]  /*1760*/  BRA `(.L_x_19911) ;  /* 0x0000000400ac7947 */ /* 0x000fec0003800000 */
.L_x_19918:
        /* <DEDUP_REMOVED lines=10> */
.L_x_19925:
        /* <DEDUP_REMOVED lines=21> */
.L_x_19929:
[----:B------:R-:W-:Y:S05]  /*1960*/  BSYNC B1 ;  /* 0x0000000000017941 */ /* 0x000fea0003800000 */
.L_x_19928:
[----:B------:R-:W-:Y:S01]  /*1970*/  LEA R5, R0, 0x3b800000, 0x17 ;  /* 0x3b80000000057811 */ /* 0x000fe200078eb8ff */
[----:B------:R-:W-:-:S05]  /*1980*/  IMAD.SHL.U32 R0, R3, 0x100000, RZ ;  /* 0x0010000003007824 */ /* 0x000fca00078e00ff */
[----:B------:R-:W-:-:S07]  /*1990*/  LOP3.LUT R0, R5, R0, R6, 0xfe, !PT ;  /* 0x0000000005007212 */ /* 0x000fce00078efe06 */
.L_x_19927:
[----:B------:R-:W-:Y:S05]  /*19a0*/  BSYNC B0 ;  /* 0x0000000000007941 */ /* 0x000fea0003800000 */
.L_x_19926:
[----:B------:R-:W0:Y:S02]  /*19b0*/  F2I.FTZ.TRUNC.NTZ R0, R0 ;  /* 0x0000000000007305 */ /* 0x000e24000021f100 */
[----:B0-----:R-:W-:Y:S01]  /*19c0*/  PRMT R25, R0, 0x7610, R25 ;  /* 0x0000761000197816 */ /* 0x001fe20000000019 */
[----:B------:R-:W-:Y:S06]  /*19d0*/  BRA `(.L_x_19911) ;  /* 0x0000000400107947 */ /* 0x000fec0003800000 */
.L_x_19924:
        /* <DEDUP_REMOVED lines=21> */
.L_x_19933:
[----:B------:R-:W-:Y:S05]  /*1b30*/  BSYNC B1 ;  /* 0x0000000000017941 */ /* 0x000fea0003800000 */
.L_x_19932:
[----:B------:R-:W-:Y:S01]  /*1b40*/  LEA R5, R0, 0x37800000, 0x17 ;  /* 0x3780000000057811 */ /* 0x000fe200078eb8ff */
[----:B------:R-:W-:-:S05]  /*1b50*/  IMAD.SHL.U32 R0, R3, 0x200000, RZ ;  /* 0x0020000003007824 */ /* 0x000fca00078e00ff */
[----:B------:R-:W-:-:S07]  /*1b60*/  LOP3.LUT R0, R5, R0, R6, 0xfe, !PT ;  /* 0x0000000005007212 */ /* 0x000fce00078efe06 */
.L_x_19931:
[----:B------:R-:W-:Y:S05]  /*1b70*/  BSYNC B0 ;  /* 0x0000000000007941 */ /* 0x000fea0003800000 */
.L_x_19930:
[----:B------:R-:W0:Y:S02]  /*1b80*/  F2I.FTZ.TRUNC.NTZ R0, R0 ;  /* 0x0000000000007305 */ /* 0x000e24000021f100 */
[----:B0-----:R-:W-:Y:S01]  /*1b90*/  PRMT R25, R0, 0x7610, R25 ;  /* 0x0000761000197816 */ /* 0x001fe20000000019 */
[----:B------:R-:W-:Y:S06]  /*1ba0*/  BRA `(.L_x_19911) ;  /* 0x00000000009c7947 */ /* 0x000fec0003800000 */
.L_x_19923:
        /* <DEDUP_REMOVED lines=14> */
.L_x_19937:
[----:B------:R-:W-:Y:S05]  /*1c90*/  BSYNC B0 ;  /* 0x0000000000007941 */ /* 0x000fea0003800000 */
.L_x_19936:
[----:B------:R-:W0:Y:S02]  /*1ca0*/  F2I.FTZ.TRUNC.NTZ R0, R0 ;  /* 0x0000000000007305 */ /* 0x000e24000021f100 */
[----:B0-----:R-:W-:Y:S01]  /*1cb0*/  PRMT R25, R0, 0x7610, R25 ;  /* 0x0000761000197816 */ /* 0x001fe20000000019 */
[----:B------:R-:W-:Y:S06]  /*1cc0*/  BRA `(.L_x_19911) ;  /* 0x0000000000547947 */ /* 0x000fec0003800000 */
.L_x_19910:
        /* <DEDUP_REMOVED lines=16> */
.L_x_19938:
[----:B------:R-:W-:Y:S01]  /*1dd0*/  PRMT R25, RZ, 0x7610, R25 ;  /* 0x00007610ff197816 */ /* 0x000fe20000000019 */
[----:B------:R-:W-:Y:S06]  /*1de0*/  BRA `(.L_x_19911) ;  /* 0x00000000000c7947 */ /* 0x000fec0003800000 */
.L_x_19935:
[----:B------:R0:W5:Y:S01]  /*1df0*/  LDG.E.U16 R25, desc[UR36][R4.64] ;  /* 0x0000002404197981 */ /* 0x000162000c1e1500 */
[----:B------:R-:W-:Y:S05]  /*1e00*/  BRA `(.L_x_19911) ;  /* 0x0000000000047947 */ /* 0x000fea0003800000 */
.L_x_19934:
[----:B------:R0:W5:Y:S02]  /*1e10*/  LDG.E.U16 R25, desc[UR36][R4.64] ;  /* 0x0000002404197981 */ /* 0x000164000c1e1500 */
.L_x_19911:
[----:B------:R-:W2:Y:S02]  /*1e20*/  S2R R29, SR_TID.X ;  /* 0x00000000001d7919 */ /* 0x000ea40000002100 */
[----:B--2---:R-:W-:-:S07]  /*1e30*/  VIADD R29, R29, 0x80 ;  /* 0x000000801d1d7836 */ /* 0x004fce0000000000 */
.L_x_19872:
[----:B------:R-:W-:Y:S05]  /*1e40*/  BSYNC B6 ;  /* 0x0000000000067941 */ /* 0x000fea0003800000 */
.L_x_19871:
        /* <DEDUP_REMOVED lines=23> */
.L_x_19944:
[----:B------:R0:W5:Y:S01]  /*1fc0*/  LDG.E.U8 R28, desc[UR36][R4.64] ;  /* 0x00000024041c7981 */ /* 0x000162000c1e1100 */
[----:B------:R-:W-:Y:S05]  /*1fd0*/  BRA `(.L_x_19946) ;  /* 0x0000000c00547947 */ /* 0x000fea0003800000 */
.L_x_19943:
        /* <DEDUP_REMOVED lines=8> */
.L_x_19948:
[----:B------:R0:W5:Y:S01]  /*2060*/  LDG.E.U16 R28, desc[UR36][R4.64] ;  /* 0x00000024041c7981 */ /* 0x000162000c1e1500 */
[----:B------:R-:W-:Y:S05]  /*2070*/  BRA `(.L_x_19946) ;  /* 0x0000000c002c7947 */ /* 0x000fea0003800000 */
.L_x_19947:
[----:B------:R0:W5:Y:S01]  /*2080*/  LDG.E.U16 R28, desc[UR36][R4.64] ;  /* 0x00000024041c7981 */ /* 0x000162000c1e1500 */
[----:B------:R-:W-:Y:S05]  /*2090*/  BRA `(.L_x_19946) ;  /* 0x0000000c00247947 */ /* 0x000fea0003800000 */
.L_x_19942:
        /* <DEDUP_REMOVED lines=9> */
.L_x_19950:
[----:B------:R-:W2:Y:S02]  /*2130*/  LDG.E.U16 R0, desc[UR36][R4.64] ;  /* 0x0000002404007981 */ /* 0x000ea4000c1e1500 */
[----:B--2---:R-:W-:-:S06]  /*2140*/  HADD2.F32 R0, -RZ, R0.H0_H0 ;  /* 0x20000000ff007230 */ /* 0x004fcc0000004100 */
[----:B------:R-:W0:Y:S02]  /*2150*/  F2I.FTZ.TRUNC.NTZ R0, R0 ;  /* 0x0000000000007305 */ /* 0x000e24000021f100 */
[----:B0-----:R-:W-:Y:S01]  /*2160*/  PRMT R28, R0, 0x7610, R28 ;  /* 0x00007610001c7816 */ /* 0x001fe2000000001c */
[----:B------:R-:W-:Y:S06]  /*2170*/  BRA `(.L_x_19946) ;  /* 0x0000000800ec7947 */ /* 0x000fec0003800000 */
.L_x_19949:
        /* <DEDUP_REMOVED lines=9> */
.L_x_19952:
[----:B------:R-:W2:Y:S02]  /*2210*/  LDG.E.U16 R4, desc[UR36][R4.64] ;  /* 0x0000002404047981 */ /* 0x000ea4000c1e1500 */
[----:B--2---:R-:W-:-:S06]  /*2220*/  HADD2.F32 R0, -RZ, R4.H0_H0 ;  /* 0x20000004ff007230 */ /* 0x004fcc0000004100 */
[----:B------:R-:W0:Y:S02]  /*2230*/  F2I.FTZ.TRUNC.NTZ R0, R0 ;  /* 0x0000000000007305 */ /* 0x000e24000021f100 */
[----:B0-----:R-:W-:Y:S01]  /*2240*/  PRMT R28, R0, 0x7610, R28 ;  /* 0x00007610001c7816 */ /* 0x001fe2000000001c */
[----:B------:R-:W-:Y:S06]  /*2250*/  BRA `(.L_x_19946) ;  /* 0x0000000800b47947 */ /* 0x000fec0003800000 */
.L_x_19951:
[----:B------:R-:W2:Y:S02]  /*2260*/  LDG.E.64 R4, desc[UR36][R4.64] ;  /* 0x0000002404047981 */ /* 0x000ea4000c1e1b00 */
[----:B--2---:R0:W1:Y:S01]  /*2270*/  F2I.F64.TRUNC R28, R4 ;  /* 0x00000004001c7311 */ /* 0x004062000030d100 */
[----:B------:R-:W-:Y:S05]  /*2280*/  BRA `(.L_x_19946) ;  /* 0x0000000800a87947 */ /* 0x000fea0003800000 */
.L_x_19941:
        /* <DEDUP_REMOVED lines=12> */
.L_x_19955:
[----:B------:R-:W2:Y:S02]  /*2350*/  LDG.E.64 R4, desc[UR36][R4.64] ;  /* 0x0000002404047981 */ /* 0x000ea4000c1e1b00 */
[----:B--2---:R0:W1:Y:S01]  /*2360*/  F2I.F64.TRUNC R28, R4 ;  /* 0x00000004001c7311 */ /* 0x004062000030d100 */
[----:B------:R-:W-:Y:S05]  /*2370*/  BRA `(.L_x_19946) ;  /* 0x00000008006c7947 */ /* 0x000fea0003800000 */
.L_x_19954:
        /* <DEDUP_REMOVED lines=28> */
.L_x_19957:
        /* <DEDUP_REMOVED lines=15> */
.L_x_19956:
[----:B------:R-:W2:Y:S02]  /*2630*/  LDG.E.U16 R0, desc[UR36][R4.64] ;  /* 0x0000002404007981 */ /* 0x000ea4000c1e1500 */
[----:B--2---:R-:W-:-:S06]  /*2640*/  IMAD.U32 R0, R0, 0x10000, RZ ;  /* 0x0001000000007824 */ /* 0x004fcc00078e00ff */
[----:B------:R-:W0:Y:S02]  /*2650*/  F2I.FTZ.TRUNC.NTZ R0, R0 ;  /* 0x0000000000007305 */ /* 0x000e24000021f100 */
[----:B0-----:R-:W-:Y:S01]  /*2660*/  PRMT R28, R0, 0x7610, R28 ;  /* 0x00007610001c7816 */ /* 0x001fe2000000001c */
[----:B------:R-:W-:Y:S06]  /*2670*/  BRA `(.L_x_19946) ;  /* 0x0000000400ac7947 */ /* 0x000fec0003800000 */
.L_x_19953:
        /* <DEDUP_REMOVED lines=10> */
.L_x_19960:
        /* <DEDUP_REMOVED lines=21> */
.L_x_19964:
[----:B------:R-:W-:Y:S05]  /*2870*/  BSYNC B1 ;  /* 0x0000000000017941 */ /* 0x000fea0003800000 */
.L_x_19963:
[----:B------:R-:W-:Y:S01]  /*2880*/  LEA R5, R0, 0x3b800000, 0x17 ;  /* 0x3b80000000057811 */ /* 0x000fe200078eb8ff */
[----:B------:R-:W-:-:S05]  /*2890*/  IMAD.SHL.U32 R0, R3, 0x100000, RZ ;  /* 0x0010000003007824 */ /* 0x000fca00078e00ff */
[----:B------:R-:W-:-:S07]  /*28a0*/  LOP3.LUT R0, R5, R0, R6, 0xfe, !PT ;  /* 0x0000000005007212 */ /* 0x000fce00078efe06 */
.L_x_19962:
[----:B------:R-:W-:Y:S05]  /*28b0*/  BSYNC B0 ;  /* 0x0000000000007941 */ /* 0x000fea0003800000 */
.L_x_19961:
[----:B------:R-:W0:Y:S02]  /*28c0*/  F2I.FTZ.TRUNC.NTZ R0, R0 ;  /* 0x0000000000007305 */ /* 0x000e24000021f100 */
[----:B0-----:R-:W-:Y:S01]  /*28d0*/  PRMT R28, R0, 0x7610, R28 ;  /* 0x00007610001c7816 */ /* 0x001fe2000000001c */
[----:B------:R-:W-:Y:S06]  /*28e0*/  BRA `(.L_x_19946) ;  /* 0x0000000400107947 */ /* 0x000fec0003800000 */
.L_x_19959:
        /* <DEDUP_REMOVED lines=21> */
.L_x_19968:
[----:B------:R-:W-:Y:S05]  /*2a40*/  BSYNC B1 ;  /* 0x0000000000017941 */ /* 0x000fea0003800000 */
.L_x_19967:
[----:B------:R-:W-:Y:S01]  /*2a50*/  LEA R5, R0, 0x37800000, 0x17 ;  /* 0x3780000000057811 */ /* 0x000fe200078eb8ff */
[----:B------:R-:W-:-:S05]  /*2a60*/  IMAD.SHL.U32 R0, R3, 0x200000, RZ ;  /* 0x0020000003007824 */ /* 0x000fca00078e00ff */
[----:B------:R-:W-:-:S07]  /*2a70*/  LOP3.LUT R0, R5, R0, R6, 0xfe, !PT ;  /* 0x0000000005007212 */ /* 0x000fce00078efe06 */
.L_x_19966:
[----:B------:R-:W-:Y:S05]  /*2a80*/  BSYNC B0 ;  /* 0x0000000000007941 */ /* 0x000fea0003800000 */
.L_x_19965:
[----:B------:R-:W0:Y:S02]  /*2a90*/  F2I.FTZ.TRUNC.NTZ R0, R0 ;  /* 0x0000000000007305 */ /* 0x000e24000021f100 */
[----:B0-----:R-:W-:Y:S01]  /*2aa0*/  PRMT R28, R0, 0x7610, R28 ;  /* 0x00007610001c7816 */ /* 0x001fe2000000001c */
[----:B------:R-:W-:Y:S06]  /*2ab0*/  BRA `(.L_x_19946) ;  /* 0x00000000009c7947 */ /* 0x000fec0003800000 */
.L_x_19958:
        /* <DEDUP_REMOVED lines=14> */
.L_x_19972:
[----:B------:R-:W-:Y:S05]  /*2ba0*/  BSYNC B0 ;  /* 0x0000000000007941 */ /* 0x000fea0003800000 */
.L_x_19971:
[----:B------:R-:W0:Y:S02]  /*2bb0*/  F2I.FTZ.TRUNC.NTZ R0, R0 ;  /* 0x0000000000007305 */ /* 0x000e24000021f100 */
[----:B0-----:R-:W-:Y:S01]  /*2bc0*/  PRMT R28, R0, 0x7610, R28 ;  /* 0x00007610001c7816 */ /* 0x001fe2000000001c */
[----:B------:R-:W-:Y:S06]  /*2bd0*/  BRA `(.L_x_19946) ;  /* 0x0000000000547947 */ /* 0x000fec0003800000 */
.L_x_19945:
        /* <DEDUP_REMOVED lines=16> */
.L_x_19973:
[----:B------:R-:W-:Y:S01]  /*2ce0*/  PRMT R28, RZ, 0x7610, R28 ;  /* 0x00007610ff1c7816 */ /* 0x000fe2000000001c */
[----:B------:R-:W-:Y:S06]  /*2cf0*/  BRA `(.L_x_19946) ;  /* 0x00000000000c7947 */ /* 0x000fec0003800000 */
.L_x_19970:
[----:B------:R2:W5:Y:S01]  /*2d00*/  LDG.E.U16 R28, desc[UR36][R4.64] ;  /* 0x00000024041c7981 */ /* 0x000562000c1e1500 */
[----:B------:R-:W-:Y:S05]  /*2d10*/  BRA `(.L_x_19946) ;  /* 0x0000000000047947 */ /* 0x000fea0003800000 */
.L_x_19969:
[----:B------:R3:W5:Y:S02]  /*2d20*/  LDG.E.U16 R28, desc[UR36][R4.64] ;  /* 0x00000024041c7981 */ /* 0x000764000c1e1500 */
.L_x_19946:
        /* <DEDUP_REMOVED lines=18> */
.L_x_19977:
[----:B------:R0:W5:Y:S01]  /*2e50*/  LDG.E.U8 R27, desc[UR36][R4.64] ;  /* 0x00000024041b7981 */ /* 0x000162000c1e1100 */
[----:B------:R-:W-:Y:S05]  /*2e60*/  BRA `(.L_x_19979) ;  /* 0x0000000c00547947 */ /* 0x000fea0003800000 */
.L_x_19976:
        /* <DEDUP_REMOVED lines=8> */
.L_x_19981:
[----:B------:R0:W5:Y:S01]  /*2ef0*/  LDG.E.U16 R27, desc[UR36][R4.64] ;  /* 0x00000024041b7981 */ /* 0x000162000c1e1500 */
[----:B------:R-:W-:Y:S05]  /*2f00*/  BRA `(.L_x_19979) ;  /* 0x0000000c002c7947 */ /* 0x000fea0003800000 */
.L_x_19980:
[----:B------:R0:W5:Y:S01]  /*2f10*/  LDG.E.U16 R27, desc[UR36][R4.64] ;  /* 0x00000024041b7981 */ /* 0x000162000c1e1500 */
[----:B------:R-:W-:Y:S05]  /*2f20*/  BRA `(.L_x_19979) ;  /* 0x0000000c00247947 */ /* 0x000fea0003800000 */
.L_x_19975:
        /* <DEDUP_REMOVED lines=9> */
.L_x_19983:
[----:B------:R-:W2:Y:S02]  /*2fc0*/  LDG.E.U16 R0, desc[UR36][R4.64] ;  /* 0x0000002404007981 */ /* 0x000ea4000c1e1500 */
[----:B--2---:R-:W-:-:S06]  /*2fd0*/  HADD2.F32 R0, -RZ, R0.H0_H0 ;  /* 0x20000000ff007230 */ /* 0x004fcc0000004100 */
[----:B------:R-:W0:Y:S02]  /*2fe0*/  F2I.FTZ.TRUNC.NTZ R0, R0 ;  /* 0x0000000000007305 */ /* 0x000e24000021f100 */
[----:B0-----:R-:W-:Y:S01]  /*2ff0*/  PRMT R27, R0, 0x7610, R27 ;  /* 0x00007610001b7816 */ /* 0x001fe2000000001b */
[----:B------:R-:W-:Y:S06]  /*3000*/  BRA `(.L_x_19979) ;  /* 0x0000000800ec7947 */ /* 0x000fec0003800000 */
.L_x_19982:
        /* <DEDUP_REMOVED lines=9> */
.L_x_19985:
[----:B------:R-:W2:Y:S02]  /*30a0*/  LDG.E.U16 R4, desc[UR36][R4.64] ;  /* 0x0000002404047981 */ /* 0x000ea4000c1e1500 */
[----:B--2---:R-:W-:-:S06]  /*30b0*/  HADD2.F32 R0, -RZ, R4.H0_H0 ;  /* 0x20000004ff007230 */ /* 0x004fcc0000004100 */
[----:B------:R-:W0:Y:S02]  /*30c0*/  F2I.FTZ.TRUNC.NTZ R0, R0 ;  /* 0x0000000000007305 */ /* 0x000e24000021f100 */
[----:B0-----:R-:W-:Y:S01]  /*30d0*/  PRMT R27, R0, 0x7610, R27 ;  /* 0x00007610001b7816 */ /* 0x001fe2000000001b */
[----:B------:R-:W-:Y:S06]  /*30e0*/  BRA `(.L_x_19979) ;  /* 0x0000000800b47947 */ /* 0x000fec0003800000 */
.L_x_19984:
[----:B------:R-:W2:Y:S02]  /*30f0*/  LDG.E.64 R4, desc[UR36][R4.64] ;  /* 0x0000002404047981 */ /* 0x000ea4000c1e1b00 */
[----:B--2---:R0:W2:Y:S01]  /*3100*/  F2I.F64.TRUNC R27, R4 ;  /* 0x00000004001b7311 */ /* 0x0040a2000030d100 */
[----:B------:R-:W-:Y:S05]  /*3110*/  BRA `(.L_x_19979) ;  /* 0x0000000800a87947 */ /* 0x000fea0003800000 */
.L_x_19974:
        /* <DEDUP_REMOVED lines=12> */
.L_x_19988:
[----:B------:R-:W2:Y:S02]  /*31e0*/  LDG.E.64 R4, desc[UR36][R4.64] ;  /* 0x0000002404047981 */ /* 0x000ea4000c1e1b00 */
[----:B--2---:R4:W0:Y:S01]  /*31f0*/  F2I.F64.TRUNC R27, R4 ;  /* 0x00000004001b7311 */ /* 0x004822000030d100 */
[----:B------:R-:W-:Y:S05]  /*3200*/  BRA `(.L_x_19979) ;  /* 0x00000008006c7947 */ /* 0x000fea0003800000 */
.L_x_19987:
        /* <DEDUP_REMOVED lines=28> */
.L_x_19990:
        /* <DEDUP_REMOVED lines=15> */
.L_x_19989:
[----:B------:R-:W2:Y:S02]  /*34c0*/  LDG.E.U16 R0, desc[UR36][R4.64] ;  /* 0x0000002404007981 */ /* 0x000ea4000c1e1500 */
[----:B--2---:R-:W-:-:S06]  /*34d0*/  IMAD.U32 R0, R0, 0x10000, RZ ;  /* 0x0001000000007824 */ /* 0x004fcc00078e00ff */
[----:B------:R-:W0:Y:S02]  /*34e0*/  F2I.FTZ.TRUNC.NTZ R0, R0 ;  /* 0x0000000000007305 */ /* 0x000e24000021f100 */
[----:B0-----:R-:W-:Y:S01]  /*34f0*/  PRMT R27, R0, 0x7610, R27 ;  /* 0x00007610001b7816 */ /* 0x001fe2000000001b */
[----:B------:R-:W-:Y:S06]  /*3500*/  BRA `(.L_x_19979) ;  /* 0x0000000400ac7947 */ /* 0x000fec0003800000 */
.L_x_19986:
        /* <DEDUP_REMOVED lines=10> */
.L_x_19993:
        /* <DEDUP_REMOVED lines=21> */
.L_x_19997:
[----:B------:R-:W-:Y:S05]  /*3700*/  BSYNC B1 ;  /* 0x0000000000017941 */ /* 0x000fea0003800000 */
.L_x_19996:
[----:B------:R-:W-:Y:S01]  /*3710*/  LEA R5, R0, 0x3b800000, 0x17 ;  /* 0x3b80000000057811 */ /* 0x000fe200078eb8ff */
[----:B------:R-:W-:-:S05]  /*3720*/  IMAD.SHL.U32 R0, R3, 0x100000, RZ ;  /* 0x0010000003007824 */ /* 0x000fca00078e00ff */
[----:B------:R-:W-:-:S07]  /*3730*/  LOP3.LUT R0, R5, R0, R6, 0xfe, !PT ;  /* 0x0000000005007212 */ /* 0x000fce00078efe06 */
.L_x_19995:
[----:B------:R-:W-:Y:S05]  /*3740*/  BSYNC B0 ;  /* 0x0000000000007941 */ /* 0x000fea0003800000 */
.L_x_19994:
[----:B------:R-:W0:Y:S02]  /*3750*/  F2I.FTZ.TRUNC.NTZ R0, R0 ;  /* 0x0000000000007305 */ /* 0x000e24000021f100 */
[----:B0-----:R-:W-:Y:S01]  /*3760*/  PRMT R27, R0, 0x7610, R27 ;  /* 0x00007610001b7816 */ /* 0x001fe2000000001b */
[----:B------:R-:W-:Y:S06]  /*3770*/  BRA `(.L_x_19979) ;  /* 0x0000000400107947 */ /* 0x000fec0003800000 */
.L_x_19992:
        /* <DEDUP_REMOVED lines=21> */
.L_x_20001:
[----:B------:R-:W-:Y:S05]  /*38d0*/  BSYNC B1 ;  /* 0x0000000000017941 */ /* 0x000fea0003800000 */
.L_x_20000:
[----:B------:R-:W-:Y:S01]  /*38e0*/  LEA R5, R0, 0x37800000, 0x17 ;  /* 0x3780000000057811 */ /* 0x000fe200078eb8ff */
[----:B------:R-:W-:-:S05]  /*38f0*/  IMAD.SHL.U32 R0, R3, 0x200000, RZ ;  /* 0x0020000003007824 */ /* 0x000fca00078e00ff */
[----:B------:R-:W-:-:S07]  /*3900*/  LOP3.LUT R0, R5, R0, R6, 0xfe, !PT ;  /* 0x0000000005007212 */ /* 0x000fce00078efe06 */
.L_x_19999:
[----:B------:R-:W-:Y:S05]  /*3910*/  BSYNC B0 ;  /* 0x0000000000007941 */ /* 0x000fea0003800000 */
.L_x_19998:
[----:B------:R-:W0:Y:S02]  /*3920*/  F2I.FTZ.TRUNC.NTZ R0, R0 ;  /* 0x0000000000007305 */ /* 0x000e24000021f100 */
[----:B0-----:R-:W-:Y:S01]  /*3930*/  PRMT R27, R0, 0x7610, R27 ;  /* 0x00007610001b7816 */ /* 0x001fe2000000001b */
[----:B------:R-:W-:Y:S06]  /*3940*/  BRA `(.L_x_19979) ;  /* 0x00000000009c7947 */ /* 0x000fec0003800000 */
.L_x_19991:
        /* <DEDUP_REMOVED lines=14> */
.L_x_20005:
[----:B------:R-:W-:Y:S05]  /*3a30*/  BSYNC B0 ;  /* 0x0000000000007941 */ /* 0x000fea0003800000 */
.L_x_20004:
[----:B------:R-:W0:Y:S02]  /*3a40*/  F2I.FTZ.TRUNC.NTZ R0, R0 ;  /* 0x0000000000007305 */ /* 0x000e24000021f100 */
[----:B0-----:R-:W-:Y:S01]  /*3a50*/  PRMT R27, R0, 0x7610, R27 ;  /* 0x00007610001b7816 */ /* 0x001fe2000000001b */
[----:B------:R-:W-:Y:S06]  /*3a60*/  BRA `(.L_x_19979) ;  /* 0x0000000000547947 */ /* 0x000fec0003800000 */
.L_x_19978:
        /* <DEDUP_REMOVED lines=16> */
.L_x_20006:
[----:B------:R-:W-:Y:S01]  /*3b70*/  PRMT R27, RZ, 0x7610, R27 ;  /* 0x00007610ff1b7816 */ /* 0x000fe2000000001b */
[----:B------:R-:W-:Y:S06]  /*3b80*/  BRA `(.L_x_19979) ;  /* 0x00000000000c7947 */ /* 0x000fec0003800000 */
.L_x_20003:
[----:B------:R2:W5:Y:S01]  /*3b90*/  LDG.E.U16 R27, desc[UR36][R4.64] ;  /* 0x00000024041b7981 */ /* 0x000562000c1e1500 */
[----:B------:R-:W-:Y:S05]  /*3ba0*/  BRA `(.L_x_19979) ;  /* 0x0000000000047947 */ /* 0x000fea0003800000 */
.L_x_20002:
[----:B------:R3:W5:Y:S02]  /*3bb0*/  LDG.E.U16 R27, desc[UR36][R4.64] ;  /* 0x00000024041b7981 */ /* 0x000764000c1e1500 */
.L_x_19979:
[----:B------:R-:W-:-:S07]  /*3bc0*/  VIADD R29, R29, 0x80 ;  /* 0x000000801d1d7836 */ /* 0x000fce0000000000 */
.L_x_19940:
[----:B------:R-:W-:Y:S05]  /*3bd0*/  BSYNC B6 ;  /* 0x0000000000067941 */ /* 0x000fea0003800000 */
.L_x_19939:
        /* <DEDUP_REMOVED lines=25> */
.L_x_20012:
[----:B------:R0:W5:Y:S01]  /*3d70*/  LDG.E.U8 R19, desc[UR36][R4.64] ;  /* 0x0000002404137981 */ /* 0x000162000c1e1100 */
[----:B------:R-:W-:Y:S05]  /*3d80*/  BRA `(.L_x_20014) ;  /* 0x0000000c00547947 */ /* 0x000fea0003800000 */
.L_x_20011:
        /* <DEDUP_REMOVED lines=8> */
.L_x_20016:
[----:B------:R0:W5:Y:S01]  /*3e10*/  LDG.E.U16 R19, desc[UR36][R4.64] ;  /* 0x0000002404137981 */ /* 0x000162000c1e1500 */
[----:B------:R-:W-:Y:S05]  /*3e20*/  BRA `(.L_x_20014) ;  /* 0x0000000c002c7947 */ /* 0x000fea0003800000 */
.L_x_20015:
[----:B------:R0:W5:Y:S01]  /*3e30*/  LDG.E.U16 R19, desc[UR36][R4.64] ;  /* 0x0000002404137981 */ /* 0x000162000c1e1500 */
[----:B------:R-:W-:Y:S05]  /*3e40*/  BRA `(.L_x_20014) ;  /* 0x0000000c00247947 */ /* 0x000fea0003800000 */
.L_x_20010:
        /* <DEDUP_REMOVED lines=9> */
.L_x_20018:
[----:B------:R-:W2:Y:S02]  /*3ee0*/  LDG.E.U16 R0, desc[UR36][R4.64] ;  /* 0x0000002404007981 */ /* 0x000ea4000c1e1500 */
[----:B--2---:R-:W-:-:S06]  /*3ef0*/  HADD2.F32 R0, -RZ, R0.H0_H0 ;  /* 0x20000000ff007230 */ /* 0x004fcc0000004100 */
[----:B------:R-:W0:Y:S02]  /*3f00*/  F2I.FTZ.TRUNC.NTZ R0, R0 ;  /* 0x0000000000007305 */ /* 0x000e24000021f100 */
[----:B0-----:R-:W-:Y:S01]  /*3f10*/  PRMT R19, R0, 0x7610, R19 ;  /* 0x0000761000137816 */ /* 0x001fe20000000013 */
[----:B------:R-:W-:Y:S06]  /*3f20*/  BRA `(.L_x_20014) ;  /* 0x0000000800ec7947 */ /* 0x000fec0003800000 */
.L_x_20017:
        /* <DEDUP_REMOVED lines=9> */
.L_x_20020:
[----:B------:R-:W2:Y:S02]  /*3fc0*/  LDG.E.U16 R4, desc[UR36][R4.64] ;  /* 0x0000002404047981 */ /* 0x000ea4000c1e1500 */
[----:B--2---:R-:W-:-:S06]  /*3fd0*/  HADD2.F32 R0, -RZ, R4.H0_H0 ;  /* 0x20000004ff007230 */ /* 0x004fcc0000004100 */
[----:B------:R-:W0:Y:S02]  /*3fe0*/  F2I.FTZ.TRUNC.NTZ R0, R0 ;  /* 0x0000000000007305 */ /* 0x000e24000021f100 */
[----:B0-----:R-:W-:Y:S01]  /*3ff0*/  PRMT R19, R0, 0x7610, R19 ;  /* 0x0000761000137816 */ /* 0x001fe20000000013 */
[----:B------:R-:W-:Y:S06]  /*4000*/  BRA `(.L_x_20014) ;  /* 0x0000000800b47947 */ /* 0x000fec0003800000 */
.L_x_20019:
[----:B------:R-:W2:Y:S02]  /*4010*/  LDG.E.64 R4, desc[UR36][R4.64] ;  /* 0x0000002404047981 */ /* 0x000ea4000c1e1b00 */
[----:B--2---:R0:W1:Y:S01]  /*4020*/  F2I.F64.TRUNC R19, R4 ;  /* 0x0000000400137311 */ /* 0x004062000030d100 */
[----:B------:R-:W-:Y:S05]  /*4030*/  BRA `(.L_x_20014) ;  /* 0x0000000800a87947 */ /* 0x000fea0003800000 */
.L_x_20009:
        /* <DEDUP_REMOVED lines=12> */
.L_x_20023:
[----:B------:R-:W2:Y:S02]  /*4100*/  LDG.E.64 R4, desc[UR36][R4.64] ;  /* 0x0000002404047981 */ /* 0x000ea4000c1e1b00 */
[----:B--2---:R0:W1:Y:S01]  /*4110*/  F2I.F64.TRUNC R19, R4 ;  /* 0x0000000400137311 */ /* 0x004062000030d100 */
[----:B------:R-:W-:Y:S05]  /*4120*/  BRA `(.L_x_20014) ;  /* 0x00000008006c7947 */ /* 0x000fea0003800000 */
.L_x_20022:
        /* <DEDUP_REMOVED lines=28> */
.L_x_20025:
        /* <DEDUP_REMOVED lines=15> */
.L_x_20024:
[----:B------:R-:W2:Y:S02]  /*43e0*/  LDG.E.U16 R0, desc[UR36][R4.64] ;  /* 0x0000002404007981 */ /* 0x000ea4000c1e1500 */
[----:B--2---:R-:W-:-:S06]  /*43f0*/  IMAD.U32 R0, R0, 0x10000, RZ ;  /* 0x0001000000007824 */ /* 0x004fcc00078e00ff */
[----:B------:R-:W0:Y:S02]  /*4400*/  F2I.FTZ.TRUNC.NTZ R0, R0 ;  /* 0x0000000000007305 */ /* 0x000e24000021f100 */
[----:B0-----:R-:W-:Y:S01]  /*4410*/  PRMT R19, R0, 0x7610, R19 ;  /* 0x0000761000137816 */ /* 0x001fe20000000013 */
[----:B------:R-:W-:Y:S06]  /*4420*/  BRA `(.L_x_20014) ;  /* 0x0000000400ac7947 */ /* 0x000fec0003800000 */
.L_x_20021:
        /* <DEDUP_REMOVED lines=10> */
.L_x_20028:
        /* <DEDUP_REMOVED lines=21> */
.L_x_20032:
[----:B------:R-:W-:Y:S05]  /*4620*/  BSYNC B1 ;  /* 0x0000000000017941 */ /* 0x000fea0003800000 */
.L_x_20031:
[----:B------:R-:W-:Y:S01]  /*4630*/  LEA R5, R0, 0x3b800000, 0x17 ;  /* 0x3b80000000057811 */ /* 0x000fe200078eb8ff */
[----:B------:R-:W-:-:S05]  /*4640*/  IMAD.SHL.U32 R0, R3, 0x100000, RZ ;  /* 0x0010000003007824 */ /* 0x000fca00078e00ff */
[----:B------:R-:W-:-:S07]  /*4650*/  LOP3.LUT R0, R5, R0, R6, 0xfe, !PT ;  /* 0x0000000005007212 */ /* 0x000fce00078efe06 */
.L_x_20030:
[----:B------:R-:W-:Y:S05]  /*4660*/  BSYNC B0 ;  /* 0x0000000000007941 */ /* 0x000fea0003800000 */
.L_x_20029:
[----:B------:R-:W0:Y:S02]  /*4670*/  F2I.FTZ.TRUNC.NTZ R0, R0 ;  /* 0x0000000000007305 */ /* 0x000e24000021f100 */
[----:B0-----:R-:W-:Y:S01]  /*4680*/  PRMT R19, R0, 0x7610, R19 ;  /* 0x0000761000137816 */ /* 0x001fe20000000013 */
[----:B------:R-:W-:Y:S06]  /*4690*/  BRA `(.L_x_20014) ;  /* 0x0000000400107947 */ /* 0x000fec0003800000 */
.L_x_20027:
        /* <DEDUP_REMOVED lines=21> */
.L_x_20036:
[----:B------:R-:W-:Y:S05]  /*47f0*/  BSYNC B1 ;  /* 0x0000000000017941 */ /* 0x000fea0003800000 */
.L_x_20035:
[----:B------:R-:W-:Y:S01]  /*4800*/  LEA R5, R0, 0x37800000, 0x17 ;  /* 0x3780000000057811 */ /* 0x000fe200078eb8ff */
[----:B------:R-:W-:-:S05]  /*4810*/  IMAD.SHL.U32 R0, R3, 0x200000, RZ ;  /* 0x0020000003007824 */ /* 0x000fca00078e00ff */
[----:B------:R-:W-:-:S07]  /*4820*/  LOP3.LUT R0, R5, R0, R6, 0xfe, !PT ;  /* 0x0000000005007212 */ /* 0x000fce00078efe06 */
.L_x_20034:
[----:B------:R-:W-:Y:S05]  /*4830*/  BSYNC B0 ;  /* 0x0000000000007941 */ /* 0x000fea0003800000 */
.L_x_20033:
[----:B------:R-:W0:Y:S02]  /*4840*/  F2I.FTZ.TRUNC.NTZ R0, R0 ;  /* 0x0000000000007305 */ /* 0x000e24000021f100 */
[----:B0-----:R-:W-:Y:S01]  /*4850*/  PRMT R19, R0, 0x7610, R19 ;  /* 0x0000761000137816 */ /* 0x001fe20000000013 */
[----:B------:R-:W-:Y:S06]  /*4860*/  BRA `(.L_x_20014) ;  /* 0x00000000009c7947 */ /* 0x000fec0003800000 */
.L_x_20026:
        /* <DEDUP_REMOVED lines=14> */
.L_x_20040:
[----:B------:R-:W-:Y:S05]  /*4950*/  BSYNC B0 ;  /* 0x0000000000007941 */ /* 0x000fea0003800000 */
.L_x_20039:
[----:B------:R-:W0:Y:S02]  /*4960*/  F2I.FTZ.TRUNC.NTZ R0, R0 ;  /* 0x0000000000007305 */ /* 0x000e24000021f100 */
[----:B0-----:R-:W-:Y:S01]  /*4970*/  PRMT R19, R0, 0x7610, R19 ;  /* 0x0000761000137816 */ /* 0x001fe20000000013 */
[----:B------:R-:W-:Y:S06]  /*4980*/  BRA `(.L_x_20014) ;  /* 0x0000000000547947 */ /* 0x000fec0003800000 */
.L_x_20013:
        /* <DEDUP_REMOVED lines=16> */
.L_x_20041:
[----:B------:R-:W-:Y:S01]  /*4a90*/  PRMT R19, RZ, 0x7610, R19 ;  /* 0x00007610ff137816 */ /* 0x000fe20000000013 */
[----:B------:R-:W-:Y:S06]  /*4aa0*/  BRA `(.L_x_20014) ;  /* 0x00000000000c7947 */ /* 0x000fec0003800000 */
.L_x_20038:
[----:B------:R3:W5:Y:S01]  /*4ab0*/  LDG.E.U16 R19, desc[UR36][R4.64] ;  /* 0x0000002404137981 */ /* 0x000762000c1e1500 */
[----:B------:R-:W-:Y:S05]  /*4ac0*/  BRA `(.L_x_20014) ;  /* 0x0000000000047947 */ /* 0x000fea0003800000 */
.L_x_20037:
[----:B------:R4:W5:Y:S02]  /*4ad0*/  LDG.E.U16 R19, desc[UR36][R4.64] ;  /* 0x0000002404137981 */ /* 0x000964000c1e1500 */
.L_x_20014:
        /* <DEDUP_REMOVED lines=19> */
.L_x_20045:
[----:B------:R0:W5:Y:S01]  /*4c10*/  LDG.E.U8 R26, desc[UR36][R4.64] ;  /* 0x00000024041a7981 */ /* 0x000162000c1e1100 */
[----:B------:R-:W-:Y:S05]  /*4c20*/  BRA `(.L_x_20047) ;  /* 0x0000000c00547947 */ /* 0x000fea0003800000 */
.L_x_20044:
        /* <DEDUP_REMOVED lines=8> */
.L_x_20049:
[----:B------:R0:W5:Y:S01]  /*4cb0*/  LDG.E.U16 R26, desc[UR36][R4.64] ;  /* 0x00000024041a7981 */ /* 0x000162000c1e1500 */
[----:B------:R-:W-:Y:S05]  /*4cc0*/  BRA `(.L_x_20047) ;  /* 0x0000000c002c7947 */ /* 0x000fea0003800000 */
.L_x_20048:
[----:B------:R0:W5:Y:S01]  /*4cd0*/  LDG.E.U16 R26, desc[UR36][R4.64] ;  /* 0x00000024041a7981 */ /* 0x000162000c1e1500 */
[----:B------:R-:W-:Y:S05]  /*4ce0*/  BRA `(.L_x_20047) ;  /* 0x0000000c00247947 */ /* 0x000fea0003800000 */
.L_x_20043:
        /* <DEDUP_REMOVED lines=9> */
.L_x_20051:
[----:B------:R-:W2:Y:S02]  /*4d80*/  LDG.E.U16 R0, desc[UR36][R4.64] ;  /* 0x0000002404007981 */ /* 0x000ea4000c1e1500 */
[----:B--2---:R-:W-:-:S06]  /*4d90*/  HADD2.F32 R0, -RZ, R0.H0_H0 ;  /* 0x20000000ff007230 */ /* 0x004fcc0000004100 */
[----:B------:R-:W0:Y:S02]  /*4da0*/  F2I.FTZ.TRUNC.NTZ R0, R0 ;  /* 0x0000000000007305 */ /* 0x000e24000021f100 */
[----:B0-----:R-:W-:Y:S01]  /*4db0*/  PRMT R26, R0, 0x7610, R26 ;  /* 0x00007610001a7816 */ /* 0x001fe2000000001a */
[----:B------:R-:W-:Y:S06]  /*4dc0*/  BRA `(.L_x_20047) ;  /* 0x0000000800ec7947 */ /* 0x000fec0003800000 */
.L_x_20050:
        /* <DEDUP_REMOVED lines=9> */
.L_x_20053:
[----:B------:R-:W2:Y:S02]  /*4e60*/  LDG.E.U16 R4, desc[UR36][R4.64] ;  /* 0x0000002404047981 */ /* 0x000ea4000c1e1500 */
[----:B--2---:R-:W-:-:S06]  /*4e70*/  HADD2.F32 R0, -RZ, R4.H0_H0 ;  /* 0x20000004ff007230 */ /* 0x004fcc0000004100 */
[----:B------:R-:W0:Y:S02]  /*4e80*/  F2I.FTZ.TRUNC.NTZ R0, R0 ;  /* 0x0000000000007305 */ /* 0x000e24000021f100 */
[----:B0-----:R-:W-:Y:S01]  /*4e90*/  PRMT R26, R0, 0x7610, R26 ;  /* 0x00007610001a7816 */ /* 0x001fe2000000001a */
[----:B------:R-:W-:Y:S06]  /*4ea0*/  BRA `(.L_x_20047) ;  /* 0x0000000800b47947 */ /* 0x000fec0003800000 */
.L_x_20052:
[----:B------:R-:W2:Y:S02]  /*4eb0*/  LDG.E.64 R4, desc[UR36][R4.64] ;  /* 0x0000002404047981 */ /* 0x000ea4000c1e1b00 */
[----:B--2---:R0:W1:Y:S01]  /*4ec0*/  F2I.F64.TRUNC R26, R4 ;  /* 0x00000004001a7311 */ /* 0x004062000030d100 */
[----:B------:R-:W-:Y:S05]  /*4ed0*/  BRA `(.L_x_20047) ;  /* 0x0000000800a87947 */ /* 0x000fea0003800000 */
.L_x_20042:
        /* <DEDUP_REMOVED lines=12> */
.L_x_20056:
[----:B------:R-:W2:Y:S02]  /*4fa0*/  LDG.E.64 R4, desc[UR36][R4.64] ;  /* 0x0000002404047981 */ /* 0x000ea4000c1e1b00 */
[----:B--2---:R3:W4:Y:S01]  /*4fb0*/  F2I.F64.TRUNC R26, R4 ;  /* 0x00000004001a7311 */ /* 0x004722000030d100 */
[----:B------:R-:W-:Y:S05]  /*4fc0*/  BRA `(.L_x_20047) ;  /* 0x00000008006c7947 */ /* 0x000fea0003800000 */
.L_x_20055:
        /* <DEDUP_REMOVED lines=28> */
.L_x_20058:
        /* <DEDUP_REMOVED lines=15> */
.L_x_20057:
[----:B------:R-:W2:Y:S02]  /*5280*/  LDG.E.U16 R0, desc[UR36][R4.64] ;  /* 0x0000002404007981 */ /* 0x000ea4000c1e1500 */
[----:B--2---:R-:W-:-:S06]  /*5290*/  IMAD.U32 R0, R0, 0x10000, RZ ;  /* 0x0001000000007824 */ /* 0x004fcc00078e00ff */
[----:B------:R-:W0:Y:S02]  /*52a0*/  F2I.FTZ.TRUNC.NTZ R0, R0 ;  /* 0x0000000000007305 */ /* 0x000e24000021f100 */
[----:B0-----:R-:W-:Y:S01]  /*52b0*/  PRMT R26, R0, 0x7610, R26 ;  /* 0x00007610001a7816 */ /* 0x001fe2000000001a */
[----:B------:R-:W-:Y:S06]  /*52c0*/  BRA `(.L_x_20047) ;  /* 0x0000000400ac7947 */ /* 0x000fec0003800000 */
.L_x_20054:
        /* <DEDUP_REMOVED lines=10> */
.L_x_20061:
        /* <DEDUP_REMOVED lines=21> */
.L_x_20065:
[----:B------:R-:W-:Y:S05]  /*54c0*/  BSYNC B1 ;  /* 0x0000000000017941 */ /* 0x000fea0003800000 */
.L_x_20064:
[----:B------:R-:W-:Y:S01]  /*54d0*/  LEA R5, R0, 0x3b800000, 0x17 ;  /* 0x3b80000000057811 */ /* 0x000fe200078eb8ff */
[----:B------:R-:W-:-:S05]  /*54e0*/  IMAD.SHL.U32 R0, R3, 0x100000, RZ ;  /* 0x0010000003007824 */ /* 0x000fca00078e00ff */
[----:B------:R-:W-:-:S07]  /*54f0*/  LOP3.LUT R0, R5, R0, R6, 0xfe, !PT ;  /* 0x0000000005007212 */ /* 0x000fce00078efe06 */
.L_x_20063:
[----:B------:R-:W-:Y:S05]  /*5500*/  BSYNC B0 ;  /* 0x0000000000007941 */ /* 0x000fea0003800000 */
.L_x_20062:
[----:B------:R-:W0:Y:S02]  /*5510*/  F2I.FTZ.TRUNC.NTZ R0, R0 ;  /* 0x0000000000007305 */ /* 0x000e24000021f100 */
[----:B0-----:R-:W-:Y:S01]  /*5520*/  PRMT R26, R0, 0x7610, R26 ;  /* 0x00007610001a7816 */ /* 0x001fe2000000001a */
[----:B------:R-:W-:Y:S06]  /*5530*/  BRA `(.L_x_20047) ;  /* 0x0000000400107947 */ /* 0x000fec0003800000 */
.L_x_20060:
        /* <DEDUP_REMOVED lines=21> */
.L_x_20069:
[----:B------:R-:W-:Y:S05]  /*5690*/  BSYNC B1 ;  /* 0x0000000000017941 */ /* 0x000fea0003800000 */
.L_x_20068:
[----:B------:R-:W-:Y:S01]  /*56a0*/  LEA R5, R0, 0x37800000, 0x17 ;  /* 0x3780000000057811 */ /* 0x000fe200078eb8ff */
[----:B------:R-:W-:-:S05]  /*56b0*/  IMAD.SHL.U32 R0, R3, 0x200000, RZ ;  /* 0x0020000003007824 */ /* 0x000fca00078e00ff */
[----:B------:R-:W-:-:S07]  /*56c0*/  LOP3.LUT R0, R5, R0, R6, 0xfe, !PT ;  /* 0x0000000005007212 */ /* 0x000fce00078efe06 */
.L_x_20067:
[----:B------:R-:W-:Y:S05]  /*56d0*/  BSYNC B0 ;  /* 0x0000000000007941 */ /* 0x000fea0003800000 */
.L_x_20066:
[----:B------:R-:W0:Y:S02]  /*56e0*/  F2I.FTZ.TRUNC.NTZ R0, R0 ;  /* 0x0000000000007305 */ /* 0x000e24000021f100 */
[----:B0-----:R-:W-:Y:S01]  /*56f0*/  PRMT R26, R0, 0x7610, R26 ;  /* 0x00007610001a7816 */ /* 0x001fe2000000001a */
[----:B------:R-:W-:Y:S06]  /*5700*/  BRA `(.L_x_20047) ;  /* 0x00000000009c7947 */ /* 0x000fec0003800000 */
.L_x_20059:
        /* <DEDUP_REMOVED lines=14> */
.L_x_20073:
[----:B------:R-:W-:Y:S05]  /*57f0*/  BSYNC B0 ;  /* 0x0000000000007941 */ /* 0x000fea0003800000 */
.L_x_20072:
[----:B------:R-:W0:Y:S02]  /*5800*/  F2I.FTZ.TRUNC.NTZ R0, R0 ;  /* 0x0000000000007305 */ /* 0x000e24000021f100 */
[----:B0-----:R-:W-:Y:S01]  /*5810*/  PRMT R26, R0, 0x7610, R26 ;  /* 0x00007610001a7816 */ /* 0x001fe2000000001a */
[----:B------:R-:W-:Y:S06]  /*5820*/  BRA `(.L_x_20047) ;  /* 0x0000000000547947 */ /* 0x000fec0003800000 */
.L_x_20046:
        /* <DEDUP_REMOVED lines=16> */
.L_x_20074:
[----:B------:R-:W-:Y:S01]  /*5930*/  PRMT R26, RZ, 0x7610, R26 ;  /* 0x00007610ff1a7816 */ /* 0x000fe2000000001a */
[----:B------:R-:W-:Y:S06]  /*5940*/  BRA `(.L_x_20047) ;  /* 0x00000000000c7947 */ /* 0x000fec0003800000 */
.L_x_20071:
[----:B------:R1:W5:Y:S01]  /*5950*/  LDG.E.U16 R26, desc[UR36][R4.64] ;  /* 0x00000024041a7981 */ /* 0x000362000c1e1500 */
[----:B------:R-:W-:Y:S05]  /*5960*/  BRA `(.L_x_20047) ;  /* 0x0000000000047947 */ /* 0x000fea0003800000 */
.L_x_20070:
[----:B------:R2:W5:Y:S02]  /*5970*/  LDG.E.U16 R26, desc[UR36][R4.64] ;  /* 0x00000024041a7981 */ /* 0x000564000c1e1500 */
.L_x_20047:
[----:B------:R-:W-:-:S07]  /*5980*/  VIADD R29, R29, 0x80 ;  /* 0x000000801d1d7836 */ /* 0x000fce0000000000 */
.L_x_20008:
[----:B------:R-:W-:Y:S05]  /*5990*/  BSYNC B6 ;  /* 0x0000000000067941 */ /* 0x000fea0003800000 */
.L_x_20007:
        /* <DEDUP_REMOVED lines=23> */
.L_x_20080:
[----:B------:R0:W5:Y:S01]  /*5b10*/  LDG.E.U8 R24, desc[UR36][R4.64] ;  /* 0x0000002404187981 */ /* 0x000162000c1e1100 */
[----:B------:R-:W-:Y:S05]  /*5b20*/  BRA `(.L_x_20082) ;  /* 0x0000000c00547947 */ /* 0x000fea0003800000 */
.L_x_20079:
        /* <DEDUP_REMOVED lines=8> */
.L_x_20084:
[----:B------:R3:W5:Y:S01]  /*5bb0*/  LDG.E.U16 R24, desc[UR36][R4.64] ;  /* 0x0000002404187981 */ /* 0x000762000c1e1500 */
[----:B------:R-:W-:Y:S05]  /*5bc0*/  BRA `(.L_x_20082) ;  /* 0x0000000c002c7947 */ /* 0x000fea0003800000 */
.L_x_20083:
[----:B------:R2:W5:Y:S01]  /*5bd0*/  LDG.E.U16 R24, desc[UR36][R4.64] ;  /* 0x0000002404187981 */ /* 0x000562000c1e1500 */
[----:B------:R-:W-:Y:S05]  /*5be0*/  BRA `(.L_x_20082) ;  /* 0x0000000c00247947 */ /* 0x000fea0003800000 */
.L_x_20078:
        /* <DEDUP_REMOVED lines=9> */
.L_x_20086:
[----:B------:R-:W2:Y:S02]  /*5c80*/  LDG.E.U16 R0, desc[UR36][R4.64] ;  /* 0x0000002404007981 */ /* 0x000ea4000c1e1500 */
[----:B--2---:R-:W-:-:S06]  /*5c90*/  HADD2.F32 R0, -RZ, R0.H0_H0 ;  /* 0x20000000ff007230 */ /* 0x004fcc0000004100 */
[----:B------:R-:W0:Y:S02]  /*5ca0*/  F2I.FTZ.TRUNC.NTZ R0, R0 ;  /* 0x0000000000007305 */ /* 0x000e24000021f100 */
[----:B0-----:R-:W-:Y:S01]  /*5cb0*/  PRMT R24, R0, 0x7610, R24 ;  /* 0x0000761000187816 */ /* 0x001fe20000000018 */
[----:B------:R-:W-:Y:S06]  /*5cc0*/  BRA `(.L_x_20082) ;  /* 0x0000000800ec7947 */ /* 0x000fec0003800000 */
.L_x_20085:
        /* <DEDUP_REMOVED lines=9> */
.L_x_20088:
[----:B------:R-:W2:Y:S02]  /*5d60*/  LDG.E.U16 R4, desc[UR36][R4.64] ;  /* 0x0000002404047981 */ /* 0x000ea4000c1e1500 */
[----:B--2---:R-:W-:-:S06]  /*5d70*/  HADD2.F32 R0, -RZ, R4.H0_H0 ;  /* 0x20000004ff007230 */ /* 0x004fcc0000004100 */
[----:B------:R-:W0:Y:S02]  /*5d80*/  F2I.FTZ.TRUNC.NTZ R0, R0 ;  /* 0x0000000000007305 */ /* 0x000e24000021f100 */
[----:B0-----:R-:W-:Y:S01]  /*5d90*/  PRMT R24, R0, 0x7610, R24 ;  /* 0x0000761000187816 */ /* 0x001fe20000000018 */
[----:B------:R-:W-:Y:S06]  /*5da0*/  BRA `(.L_x_20082) ;  /* 0x0000000800b47947 */ /* 0x000fec0003800000 */
.L_x_20087:
[----:B------:R-:W2:Y:S02]  /*5db0*/  LDG.E.64 R4, desc[UR36][R4.64] ;  /* 0x0000002404047981 */ /* 0x000ea4000c1e1b00 */
[----:B--2---:R0:W1:Y:S01]  /*5dc0*/  F2I.F64.TRUNC R24, R4 ;  /* 0x0000000400187311 */ /* 0x004062000030d100 */
[----:B------:R-:W-:Y:S05]  /*5dd0*/  BRA `(.L_x_20082) ;  /* 0x0000000800a87947 */ /* 0x000fea0003800000 */
.L_x_20077:
        /* <DEDUP_REMOVED lines=12> */
.L_x_20091:
[----:B------:R-:W2:Y:S02]  /*5ea0*/  LDG.E.64 R4, desc[UR36][R4.64] ;  /* 0x0000002404047981 */ /* 0x000ea4000c1e1b00 */
[----:B--2---:R0:W1:Y:S01]  /*5eb0*/  F2I.F64.TRUNC R24, R4 ;  /* 0x0000000400187311 */ /* 0x004062000030d100 */
[----:B------:R-:W-:Y:S05]  /*5ec0*/  BRA `(.L_x_20082) ;  /* 0x00000008006c7947 */ /* 0x000fea0003800000 */
.L_x_20090:
        /* <DEDUP_REMOVED lines=28> */
.L_x_20093:
        /* <DEDUP_REMOVED lines=15> */
.L_x_20092:
[----:B------:R-:W2:Y:S02]  /*6180*/  LDG.E.U16 R0, desc[UR36][R4.64] ;  /* 0x0000002404007981 */ /* 0x000ea4000c1e1500 */
[----:B--2---:R-:W-:-:S06]  /*6190*/  IMAD.U32 R0, R0, 0x10000, RZ ;  /* 0x0001000000007824 */ /* 0x004fcc00078e00ff */
[----:B------:R-:W0:Y:S02]  /*61a0*/  F2I.FTZ.TRUNC.NTZ R0, R0 ;  /* 0x0000000000007305 */ /* 0x000e24000021f100 */
[----:B0-----:R-:W-:Y:S01]  /*61b0*/  PRMT R24, R0, 0x7610, R24 ;  /* 0x0000761000187816 */ /* 0x001fe20000000018 */
[----:B------:R-:W-:Y:S06]  /*61c0*/  BRA `(.L_x_20082) ;  /* 0x0000000400ac7947 */ /* 0x000fec0003800000 */
.L_x_20089:
        /* <DEDUP_REMOVED lines=10> */
.L_x_20096:
        /* <DEDUP_REMOVED lines=21> */
.L_x_20100:
[----:B------:R-:W-:Y:S05]  /*63c0*/  BSYNC B1 ;  /* 0x0000000000017941 */ /* 0x000fea0003800000 */
.L_x_20099:
[----:B------:R-:W-:Y:S01]  /*63d0*/  LEA R5, R0, 0x3b800000, 0x17 ;  /* 0x3b80000000057811 */ /* 0x000fe200078eb8ff */
[----:B------:R-:W-:-:S05]  /*63e0*/  IMAD.SHL.U32 R0, R3, 0x100000, RZ ;  /* 0x0010000003007824 */ /* 0x000fca00078e00ff */
[----:B------:R-:W-:-:S07]  /*63f0*/  LOP3.LUT R0, R5, R0, R6, 0xfe, !PT ;  /* 0x0000000005007212 */ /* 0x000fce00078efe06 */
.L_x_20098:
[----:B------:R-:W-:Y:S05]  /*6400*/  BSYNC B0 ;  /* 0x0000000000007941 */ /* 0x000fea0003800000 */
.L_x_20097:
[----:B------:R-:W0:Y:S02]  /*6410*/  F2I.FTZ.TRUNC.NTZ R0, R0 ;  /* 0x0000000000007305 */ /* 0x000e24000021f100 */
[----:B0-----:R-:W-:Y:S01]  /*6420*/  PRMT R24, R0, 0x7610, R24 ;  /* 0x0000761000187816 */ /* 0x001fe20000000018 */
[----:B------:R-:W-:Y:S06]  /*6430*/  BRA `(.L_x_20082) ;  /* 0x0000000400107947 */ /* 0x000fec0003800000 */
.L_x_20095:
        /* <DEDUP_REMOVED lines=21> */
.L_x_20104:
[----:B------:R-:W-:Y:S05]  /*6590*/  BSYNC B1 ;  /* 0x0000000000017941 */ /* 0x000fea0003800000 */
.L_x_20103:
[----:B------:R-:W-:Y:S01]  /*65a0*/  LEA R5, R0, 0x37800000, 0x17 ;  /* 0x3780000000057811 */ /* 0x000fe200078eb8ff */
[----:B------:R-:W-:-:S05]  /*65b0*/  IMAD.SHL.U32 R0, R3, 0x200000, RZ ;  /* 0x0020000003007824 */ /* 0x000fca00078e00ff */
[----:B------:R-:W-:-:S07]  /*65c0*/  LOP3.LUT R0, R5, R0, R6, 0xfe, !PT ;  /* 0x0000000005007212 */ /* 0x000fce00078efe06 */
.L_x_20102:
[----:B------:R-:W-:Y:S05]  /*65d0*/  BSYNC B0 ;  /* 0x0000000000007941 */ /* 0x000fea0003800000 */
.L_x_20101:
[----:B------:R-:W0:Y:S02]  /*65e0*/  F2I.FTZ.TRUNC.NTZ R0, R0 ;  /* 0x0000000000007305 */ /* 0x000e24000021f100 */
[----:B0-----:R-:W-:Y:S01]  /*65f0*/  PRMT R24, R0, 0x7610, R24 ;  /* 0x0000761000187816 */ /* 0x001fe20000000018 */
[----:B------:R-:W-:Y:S06]  /*6600*/  BRA `(.L_x_20082) ;  /* 0x00000000009c7947 */ /* 0x000fec0003800000 */
.L_x_20094:
        /* <DEDUP_REMOVED lines=14> */
.L_x_20108:
[----:B------:R-:W-:Y:S05]  /*66f0*/  BSYNC B0 ;  /* 0x0000000000007941 */ /* 0x000fea0003800000 */
.L_x_20107:
[----:B------:R-:W0:Y:S02]  /*6700*/  F2I.FTZ.TRUNC.NTZ R0, R0 ;  /* 0x0000000000007305 */ /* 0x000e24000021f100 */
[----:B0-----:R-:W-:Y:S01]  /*6710*/  PRMT R24, R0, 0x7610, R24 ;  /* 0x0000761000187816 */ /* 0x001fe20000000018 */
[----:B------:R-:W-:Y:S06]  /*6720*/  BRA `(.L_x_20082) ;  /* 0x0000000000547947 */ /* 0x000fec0003800000 */
.L_x_20081:
        /* <DEDUP_REMOVED lines=16> */
.L_x_20109:
[----:B------:R-:W-:Y:S01]  /*6830*/  PRMT R24, RZ, 0x7610, R24 ;  /* 0x00007610ff187816 */ /* 0x000fe20000000018 */
[----:B------:R-:W-:Y:S06]  /*6840*/  BRA `(.L_x_20082) ;  /* 0x00000000000c7947 */ /* 0x000fec0003800000 */
.L_x_20106:
[----:B------:R0:W5:Y:S01]  /*6850*/  LDG.E.U16 R24, desc[UR36][R4.64] ;  /* 0x0000002404187981 */ /* 0x000162000c1e1500 */
[----:B------:R-:W-:Y:S05]  /*6860*/  BRA `(.L_x_20082) ;  /* 0x0000000000047947 */ /* 0x000fea0003800000 */
.L_x_20105:
[----:B------:R0:W5:Y:S02]  /*6870*/  LDG.E.U16 R24, desc[UR36][R4.64] ;  /* 0x0000002404187981 */ /* 0x000164000c1e1500 */
.L_x_20082:
        /* <DEDUP_REMOVED lines=19> */
.L_x_20113:
[----:B------:R0:W5:Y:S01]  /*69b0*/  LDG.E.U8 R17, desc[UR36][R4.64] ;  /* 0x0000002404117981 */ /* 0x000162000c1e1100 */
[----:B------:R-:W-:Y:S05]  /*69c0*/  BRA `(.L_x_20076) ;  /* 0x0000000c00507947 */ /* 0x000fea0003800000 */
.L_x_20112:
        /* <DEDUP_REMOVED lines=8> */
.L_x_20116:
[----:B------:R0:W5:Y:S01]  /*6a50*/  LDG.E.U16 R17, desc[UR36][R4.64] ;  /* 0x0000002404117981 */ /* 0x000162000c1e1500 */
[----:B------:R-:W-:Y:S05]  /*6a60*/  BRA `(.L_x_20076) ;  /* 0x0000000c00287947 */ /* 0x000fea0003800000 */
.L_x_20115:
[----:B------:R0:W5:Y:S01]  /*6a70*/  LDG.E.U16 R17, desc[UR36][R4.64] ;  /* 0x0000002404117981 */ /* 0x000162000c1e1500 */
[----:B------:R-:W-:Y:S05]  /*6a80*/  BRA `(.L_x_20076) ;  /* 0x0000000c00207947 */ /* 0x000fea0003800000 */
.L_x_20111:
        /* <DEDUP_REMOVED lines=9> */
.L_x_20118:
[----:B------:R-:W2:Y:S02]  /*6b20*/  LDG.E.U16 R0, desc[UR36][R4.64] ;  /* 0x0000002404007981 */ /* 0x000ea4000c1e1500 */
[----:B--2---:R-:W-:-:S06]  /*6b30*/  HADD2.F32 R0, -RZ, R0.H0_H0 ;  /* 0x20000000ff007230 */ /* 0x004fcc0000004100 */
[----:B------:R-:W0:Y:S02]  /*6b40*/  F2I.FTZ.TRUNC.NTZ R0, R0 ;  /* 0x0000000000007305 */ /* 0x000e24000021f100 */
[----:B0-----:R-:W-:Y:S01]  /*6b50*/  PRMT R17, R0, 0x7610, R17 ;  /* 0x0000761000117816 */ /* 0x001fe20000000011 */
[----:B------:R-:W-:Y:S06]  /*6b60*/  BRA `(.L_x_20076) ;  /* 0x0000000800e87947 */ /* 0x000fec0003800000 */
.L_x_20117:
        /* <DEDUP_REMOVED lines=9> */
.L_x_20120:
[----:B------:R-:W2:Y:S02]  /*6c00*/  LDG.E.U16 R4, desc[UR36][R4.64] ;  /* 0x0000002404047981 */ /* 0x000ea4000c1e1500 */
[----:B--2---:R-:W-:-:S06]  /*6c10*/  HADD2.F32 R0, -RZ, R4.H0_H0 ;  /* 0x20000004ff007230 */ /* 0x004fcc0000004100 */
[----:B------:R-:W0:Y:S02]  /*6c20*/  F2I.FTZ.TRUNC.NTZ R0, R0 ;  /* 0x0000000000007305 */ /* 0x000e24000021f100 */
[----:B0-----:R-:W-:Y:S01]  /*6c30*/  PRMT R17, R0, 0x7610, R17 ;  /* 0x0000761000117816 */ /* 0x001fe20000000011 */
[----:B------:R-:W-:Y:S06]  /*6c40*/  BRA `(.L_x_20076) ;  /* 0x0000000800b07947 */ /* 0x000fec0003800000 */
.L_x_20119:
[----:B------:R-:W2:Y:S02]  /*6c50*/  LDG.E.64 R4, desc[UR36][R4.64] ;  /* 0x0000002404047981 */ /* 0x000ea4000c1e1b00 */
[----:B--2---:R0:W1:Y:S01]  /*6c60*/  F2I.F64.TRUNC R17, R4 ;  /* 0x0000000400117311 */ /* 0x004062000030d100 */
[----:B------:R-:W-:Y:S05]  /*6c70*/  BRA `(.L_x_20076) ;  /* 0x0000000800a47947 */ /* 0x000fea0003800000 */
.L_x_20110:
        /* <DEDUP_REMOVED lines=12> */
.L_x_20123:
[----:B------:R-:W2:Y:S02]  /*6d40*/  LDG.E.64 R4, desc[UR36][R4.64] ;  /* 0x0000002404047981 */ /* 0x000ea4000c1e1b00 */
[----:B--2---:R0:W1:Y:S01]  /*6d50*/  F2I.F64.TRUNC R17, R4 ;  /* 0x0000000400117311 */ /* 0x004062000030d100 */
[----:B------:R-:W-:Y:S05]  /*6d60*/  BRA `(.L_x_20076) ;  /* 0x0000000800687947 */ /* 0x000fea0003800000 */
.L_x_20122:
        /* <DEDUP_REMOVED lines=28> */
.L_x_20125:
        /* <DEDUP_REMOVED lines=15> */
.L_x_20124:
[----:B------:R-:W2:Y:S02]  /*7020*/  LDG.E.U16 R0, desc[UR36][R4.64] ;  /* 0x0000002404007981 */ /* 0x000ea4000c1e1500 */
[----:B--2---:R-:W-:-:S06]  /*7030*/  IMAD.U32 R0, R0, 0x10000, RZ ;  /* 0x0001000000007824 */ /* 0x004fcc00078e00ff */
[----:B------:R-:W0:Y:S02]  /*7040*/  F2I.FTZ.TRUNC.NTZ R0, R0 ;  /* 0x0000000000007305 */ /* 0x000e24000021f100 */
[----:B0-----:R-:W-:Y:S01]  /*7050*/  PRMT R17, R0, 0x7610, R17 ;  /* 0x0000761000117816 */ /* 0x001fe20000000011 */
[----:B------:R-:W-:Y:S06]  /*7060*/  BRA `(.L_x_20076) ;  /* 0x0000000400a87947 */ /* 0x000fec0003800000 */
.L_x_20121:
        /* <DEDUP_REMOVED lines=10> */
.L_x_20128:
        /* <DEDUP_REMOVED lines=21> */
.L_x_20132:
[----:B------:R-:W-:Y:S05]  /*7260*/  BSYNC B1 ;  /* 0x0000000000017941 */ /* 0x000fea0003800000 */
.L_x_20131:
[----:B------:R-:W-:Y:S01]  /*7270*/  LEA R5, R0, 0x3b800000, 0x17 ;  /* 0x3b80000000057811 */ /* 0x000fe200078eb8ff */
[----:B------:R-:W-:-:S05]  /*7280*/  IMAD.SHL.U32 R0, R3, 0x100000, RZ ;  /* 0x0010000003007824 */ /* 0x000fca00078e00ff */
[----:B------:R-:W-:-:S07]  /*7290*/  LOP3.LUT R0, R5, R0, R6, 0xfe, !PT ;  /* 0x0000000005007212 */ /* 0x000fce00078efe06 */
.L_x_20130:
[----:B------:R-:W-:Y:S05]  /*72a0*/  BSYNC B0 ;  /* 0x0000000000007941 */ /* 0x000fea0003800000 */
.L_x_20129:
[----:B------:R-:W0:Y:S02]  /*72b0*/  F2I.FTZ.TRUNC.NTZ R0, R0 ;  /* 0x0000000000007305 */ /* 0x000e24000021f100 */
[----:B0-----:R-:W-:Y:S01]  /*72c0*/  PRMT R17, R0, 0x7610, R17 ;  /* 0x0000761000117816 */ /* 0x001fe20000000011 */
[----:B------:R-:W-:Y:S06]  /*72d0*/  BRA `(.L_x_20076) ;  /* 0x00000004000c7947 */ /* 0x000fec0003800000 */
.L_x_20127:
        /* <DEDUP_REMOVED lines=21> */
.L_x_20136:
[----:B------:R-:W-:Y:S05]  /*7430*/  BSYNC B1 ;  /* 0x0000000000017941 */ /* 0x000fea0003800000 */
.L_x_20135:
[----:B------:R-:W-:Y:S01]  /*7440*/  LEA R5, R0, 0x37800000, 0x17 ;  /* 0x3780000000057811 */ /* 0x000fe200078eb8ff */
[----:B------:R-:W-:-:S05]  /*7450*/  IMAD.SHL.U32 R0, R3, 0x200000, RZ ;  /* 0x0020000003007824 */ /* 0x000fca00078e00ff */
[----:B------:R-:W-:-:S07]  /*7460*/  LOP3.LUT R0, R5, R0, R6, 0xfe, !PT ;  /* 0x0000000005007212 */ /* 0x000fce00078efe06 */
.L_x_20134:
[----:B------:R-:W-:Y:S05]  /*7470*/  BSYNC B0 ;  /* 0x0000000000007941 */ /* 0x000fea0003800000 */
.L_x_20133:
[----:B------:R-:W0:Y:S02]  /*7480*/  F2I.FTZ.TRUNC.NTZ R0, R0 ;  /* 0x0000000000007305 */ /* 0x000e24000021f100 */
[----:B0-----:R-:W-:Y:S01]  /*7490*/  PRMT R17, R0, 0x7610, R17 ;  /* 0x0000761000117816 */ /* 0x001fe20000000011 */
[----:B------:R-:W-:Y:S06]  /*74a0*/  BRA `(.L_x_20076) ;  /* 0x0000000000987947 */ /* 0x000fec0003800000 */
.L_x_20126:
        /* <DEDUP_REMOVED lines=14> */
.L_x_20140:
[----:B------:R-:W-:Y:S05]  /*7590*/  BSYNC B0 ;  /* 0x0000000000007941 */ /* 0x000fea0003800000 */
.L_x_20139:
[----:B------:R-:W0:Y:S02]  /*75a0*/  F2I.FTZ.TRUNC.NTZ R0, R0 ;  /* 0x0000000000007305 */ /* 0x000e24000021f100 */
[----:B0-----:R-:W-:Y:S01]  /*75b0*/  PRMT R17, R0, 0x7610, R17 ;  /* 0x0000761000117816 */ /* 0x001fe20000000011 */
[----:B------:R-:W-:Y:S06]  /*75c0*/  BRA `(.L_x_20076) ;  /* 0x0000000000507947 */ /* 0x000fec0003800000 */
.L_x_20114:
        /* <DEDUP_REMOVED lines=16> */
.L_x_20141:
[----:B------:R-:W-:Y:S05]  /*76d0*/  BRA `(.L_x_20076) ;  /* 0x00000000000c7947 */ /* 0x000fea0003800000 */
.L_x_20138:
[----:B------:R0:W5:Y:S01]  /*76e0*/  LDG.E.U16 R17, desc[UR36][R4.64] ;  /* 0x0000002404117981 */ /* 0x000162000c1e1500 */
[----:B------:R-:W-:Y:S05]  /*76f0*/  BRA `(.L_x_20076) ;  /* 0x0000000000047947 */ /* 0x000fea0003800000 */
.L_x_20137:
[----:B------:R0:W5:Y:S02]  /*7700*/  LDG.E.U16 R17, desc[UR36][R4.64] ;  /* 0x0000002404117981 */ /* 0x000164000c1e1500 */
.L_x_20076:
[----:B------:R-:W-:Y:S05]  /*7710*/  BSYNC B6 ;  /* 0x0000000000067941 */ /* 0x000fea0003800000 */
.L_x_20075:
        /* <DEDUP_REMOVED lines=30> */
.L_x_20147:
[----:B------:R0:W-:Y:S01]  /*7900*/  STG.E.U8 desc[UR36][R8.64], R25 ;  /* 0x0000001908007986 */ /* 0x0001e2000c101124 */
[----:B------:R-:W-:Y:S05]  /*7910*/  BRA `(.L_x_20143) ;  /* 0x0000000c00647947 */ /* 0x000fea0003800000 */
.L_x_20146:
        /* <DEDUP_REMOVED lines=10> */
.L_x_20150:
[----:B------:R-:W-:-:S05]  /*79c0*/  PRMT R3, R25, 0x9910, RZ ;  /* 0x0000991019037816 */ /* 0x000fca00000000ff */
[----:B------:R0:W-:Y:S01]  /*79d0*/  STG.E desc[UR36][R8.64], R3 ;  /* 0x0000000308007986 */ /* 0x0001e2000c101924 */
[----:B------:R-:W-:Y:S05]  /*79e0*/  BRA `(.L_x_20143) ;  /* 0x0000000c00307947 */ /* 0x000fea0003800000 */
.L_x_20149:
[----:B------:R0:W-:Y:S01]  /*79f0*/  STG.E.U16 desc[UR36][R8.64], R25 ;  /* 0x0000001908007986 */ /* 0x0001e2000c101524 */
[----:B------:R-:W-:Y:S05]  /*7a00*/  BRA `(.L_x_20143) ;  /* 0x0000000c00287947 */ /* 0x000fea0003800000 */
.L_x_20145:
        /* <DEDUP_REMOVED lines=9> */
.L_x_20152:
[----:B------:R-:W0:Y:S02]  /*7aa0*/  I2F.S16 R0, R25 ;  /* 0x0000001900007306 */ /* 0x000e240000101400 */
[----:B0-----:R-:W-:-:S05]  /*7ab0*/  F2FP.F16.F32.PACK_AB R0, RZ, R0 ;  /* 0x00000000ff00723e */ /* 0x001fca00000000ff */
[----:B------:R0:W-:Y:S01]  /*7ac0*/  STG.E.U16 desc[UR36][R8.64], R0 ;  /* 0x0000000008007986 */ /* 0x0001e2000c101524 */
[----:B------:R-:W-:Y:S05]  /*7ad0*/  BRA `(.L_x_20143) ;  /* 0x0000000800f47947 */ /* 0x000fea0003800000 */
.L_x_20151:
        /* <DEDUP_REMOVED lines=10> */
.L_x_20154:
[----:B------:R-:W0:Y:S02]  /*7b80*/  I2F.S16 R25, R25 ;  /* 0x0000001900197306 */ /* 0x000e240000101400 */
[----:B0-----:R-:W-:-:S04]  /*7b90*/  F2FP.F16.F32.PACK_AB R3, RZ, R25 ;  /* 0x00000019ff03723e */ /* 0x001fc800000000ff */
[----:B------:R-:W-:-:S05]  /*7ba0*/  PRMT R3, R3, 0x5410, RZ ;  /* 0x0000541003037816 */ /* 0x000fca00000000ff */
[----:B------:R3:W-:Y:S01]  /*7bb0*/  STG.E desc[UR36][R8.64], R3 ;  /* 0x0000000308007986 */ /* 0x0007e2000c101924 */
[----:B------:R-:W-:Y:S05]  /*7bc0*/  BRA `(.L_x_20143) ;  /* 0x0000000800b87947 */ /* 0x000fea0003800000 */
.L_x_20153:
[----:B------:R-:W0:Y:S02]  /*7bd0*/  I2F.F64.S16 R4, R25 ;  /* 0x0000001900047312 */ /* 0x000e240000101c00 */
[----:B0-----:R4:W-:Y:S01]  /*7be0*/  STG.E.64 desc[UR36][R8.64], R4 ;  /* 0x0000000408007986 */ /* 0x0019e2000c101b24 */
[----:B------:R-:W-:Y:S05]  /*7bf0*/  BRA `(.L_x_20143) ;  /* 0x0000000800ac7947 */ /* 0x000fea0003800000 */
.L_x_20144:
        /* <DEDUP_REMOVED lines=13> */
.L_x_20157:
[----:B------:R-:W0:Y:S01]  /*7cd0*/  I2F.F64.S16 R4, R25 ;  /* 0x0000001900047312 */ /* 0x000e220000101c00 */
[----:B------:R-:W-:-:S05]  /*7ce0*/  CS2R R6, SRZ ;  /* 0x0000000000067805 */ /* 0x000fca000001ff00 */
[----:B0-----:R0:W-:Y:S01]  /*7cf0*/  STG.E.128 desc[UR36][R8.64], R4 ;  /* 0x0000000408007986 */ /* 0x0011e2000c101d24 */
[----:B------:R-:W-:Y:S05]  /*7d00*/  BRA `(.L_x_20143) ;  /* 0x0000000800687947 */ /* 0x000fea0003800000 */
.L_x_20156:
        /* <DEDUP_REMOVED lines=21> */
.L_x_20161:
[----:B------:R-:W-:Y:S05]  /*7e60*/  BSYNC B0 ;  /* 0x0000000000007941 */ /* 0x000fea0003800000 */
.L_x_20160:
[----:B------:R-:W-:-:S05]  /*7e70*/  LOP3.LUT R5, R0, R5, RZ, 0xfc, !PT ;  /* 0x0000000500057212 */ /* 0x000fca00078efcff */
[----:B------:R0:W-:Y:S01]  /*7e80*/  STG.E.U8 desc[UR36][R8.64], R5 ;  /* 0x0000000508007986 */ /* 0x0001e2000c101124 */
[----:B------:R-:W-:Y:S05]  /*7e90*/  BRA `(.L_x_20143) ;  /* 0x0000000800047947 */ /* 0x000fea0003800000 */
.L_x_20159:
        /* <DEDUP_REMOVED lines=13> */
.L_x_20163:
[----:B------:R-:W-:Y:S01]  /*7f70*/  IMAD.MOV.U32 R0, RZ, RZ, 0x7f ;  /* 0x0000007fff007424 */ /* 0x000fe200078e00ff */
[----:B------:R-:W-:-:S04]  /*7f80*/  ISETP.GT.U32.AND P0, PT, R3, 0x7f800000, PT ;  /* 0x7f8000000300780c */ /* 0x000fc80003f04070 */
[----:B------:R-:W-:-:S09]  /*7f90*/  SEL R0, R0, 0x7c, P0 ;  /* 0x0000007c00007807 */ /* 0x000fd20000000000 */
.L_x_20164:
[----:B------:R-:W-:Y:S05]  /*7fa0*/  BSYNC B0 ;  /* 0x0000000000007941 */ /* 0x000fea0003800000 */
.L_x_20162:
[----:B------:R-:W-:-:S04]  /*7fb0*/  LOP3.LUT R3, R25, 0x80000000, RZ, 0xc0, !PT ;  /* 0x8000000019037812 */ /* 0x000fc800078ec0ff */
[----:B------:R-:W-:-:S04]  /*7fc0*/  SHF.R.U32.HI R3, RZ, 0x18, R3 ;  /* 0x00000018ff037819 */ /* 0x000fc80000011603 */
[----:B------:R-:W-:-:S05]  /*7fd0*/  LOP3.LUT R3, R0, R3, RZ, 0xfc, !PT ;  /* 0x0000000300037212 */ /* 0x000fca00078efcff */
[----:B------:R0:W-:Y:S01]  /*7fe0*/  STG.E.U8 desc[UR36][R8.64], R3 ;  /* 0x0000000308007986 */ /* 0x0001e2000c101124 */
[----:B------:R-:W-:Y:S05]  /*7ff0*/  BRA `(.L_x_20143) ;  /* 0x0000000400ac7947 */ /* 0x000fea0003800000 */
.L_x_20158:
[----:B------:R-:W0:Y:S02]  /*8000*/  I2F.S16 R0, R25 ;  /* 0x0000001900007306 */ /* 0x000e240000101400 */
[----:B0-----:R-:W-:-:S05]  /*8010*/  F2FP.BF16.F32.PACK_AB R0, RZ, R0 ;  /* 0x00000000ff00723e */ /* 0x001fca00000010ff */
[----:B------:R0:W-:Y:S01]  /*8020*/  STG.E.U16 desc[UR36][R8.64], R0 ;  /* 0x0000000008007986 */ /* 0x0001e2000c101524 */
[----:B------:R-:W-:Y:S05]  /*8030*/  BRA `(.L_x_20143) ;  /* 0x00000004009c7947 */ /* 0x000fea0003800000 */
.L_x_20155:
        /* <DEDUP_REMOVED lines=10> */
.L_x_20167:
        /* <DEDUP_REMOVED lines=17> */
.L_x_20170:
[----:B------:R-:W-:-:S04]  /*81f0*/  LOP3.LUT R3, R25, 0x80000000, RZ, 0xc0, !PT ;  /* 0x8000000019037812 */ /* 0x000fc800078ec0ff */
[----:B------:R-:W-:-:S04]  /*8200*/  SHF.R.U32.HI R3, RZ, 0x18, R3 ;  /* 0x00000018ff037819 */ /* 0x000fc80000011603 */
[----:B------:R-:W-:-:S04]  /*8210*/  LOP3.LUT R0, R0, R3, RZ, 0xfc, !PT ;  /* 0x0000000300007212 */ /* 0x000fc800078efcff */
[----:B------:R-:W-:-:S07]  /*8220*/  PRMT R4, R0, 0x7610, R4 ;  /* 0x0000761000047816 */ /* 0x000fce0000000004 */
.L_x_20169:
[----:B------:R-:W-:Y:S05]  /*8230*/  BSYNC B0 ;  /* 0x0000000000007941 */ /* 0x000fea0003800000 */
.L_x_20168:
[----:B------:R0:W-:Y:S01]  /*8240*/  STG.E.U8 desc[UR36][R8.64], R4 ;  /* 0x0000000408007986 */ /* 0x0001e2000c101124 */
[----:B------:R-:W-:Y:S05]  /*8250*/  BRA `(.L_x_20143) ;  /* 0x0000000400147947 */ /* 0x000fea0003800000 */
.L_x_20166:
        /* <DEDUP_REMOVED lines=17> */
.L_x_20173:
[----:B------:R-:W-:-:S04]  /*8370*/  LOP3.LUT R3, R25, 0x80000000, RZ, 0xc0, !PT ;  /* 0x8000000019037812 */ /* 0x000fc800078ec0ff */
[----:B------:R-:W-:-:S04]  /*8380*/  SHF.R.U32.HI R3, RZ, 0x18, R3 ;  /* 0x00000018ff037819 */ /* 0x000fc80000011603 */
[----:B------:R-:W-:-:S04]  /*8390*/  LOP3.LUT R0, R0, R3, RZ, 0xfc, !PT ;  /* 0x0000000300007212 */ /* 0x000fc800078efcff */
[----:B------:R-:W-:-:S07]  /*83a0*/  PRMT R4, R0, 0x7610, R4 ;  /* 0x0000761000047816 */ /* 0x000fce0000000004 */
.L_x_20172:
[----:B------:R-:W-:Y:S05]  /*83b0*/  BSYNC B0 ;  /* 0x0000000000007941 */ /* 0x000fea0003800000 */
.L_x_20171:
[----:B------:R0:W-:Y:S01]  /*83c0*/  STG.E.U8 desc[UR36][R8.64], R4 ;  /* 0x0000000408007986 */ /* 0x0001e2000c101124 */
[----:B------:R-:W-:Y:S05]  /*83d0*/  BRA `(.L_x_20143) ;  /* 0x0000000000b47947 */ /* 0x000fea0003800000 */
.L_x_20165:
        /* <DEDUP_REMOVED lines=22> */
.L_x_20148:
        /* <DEDUP_REMOVED lines=16> */
.L_x_20176:
[----:B------:R-:W-:Y:S05]  /*8640*/  BRA `(.L_x_20143) ;  /* 0x0000000000187947 */ /* 0x000fea0003800000 */
.L_x_20175:
[----:B------:R-:W-:-:S04]  /*8650*/  PRMT R4, R25, 0x9910, RZ ;  /* 0x0000991019047816 */ /* 0x000fc800000000ff */
[----:B------:R-:W-:-:S05]  /*8660*/  SHF.R.S32.HI R5, RZ, 0x1f, R4 ;  /* 0x0000001fff057819 */ /* 0x000fca0000011404 */
[----:B------:R0:W-:Y:S01]  /*8670*/  STG.E.64 desc[UR36][R8.64], R4 ;  /* 0x0000000408007986 */ /* 0x0001e2000c101b24 */
[----:B------:R-:W-:Y:S05]  /*8680*/  BRA `(.L_x_20143) ;  /* 0x0000000000087947 */ /* 0x000fea0003800000 */
.L_x_20174:
[----:B------:R-:W-:-:S05]  /*8690*/  PRMT R3, R25, 0x9910, RZ ;  /* 0x0000991019037816 */ /* 0x000fca00000000ff */
[----:B------:R0:W-:Y:S02]  /*86a0*/  STG.E desc[UR36][R8.64], R3 ;  /* 0x0000000308007986 */ /* 0x0001e4000c101924 */
.L_x_20143:
[----:B------:R-:W-:Y:S05]  /*86b0*/  BSYNC B6 ;  /* 0x0000000000067941 */ /* 0x000fea0003800000 */
.L_x_20142:
        /* <DEDUP_REMOVED lines=23> */
.L_x_20182:
[----:B------:R0:W-:Y:S01]  /*8830*/  STG.E.U8 desc[UR36][R8.64], R22 ;  /* 0x0000001608007986 */ /* 0x0001e2000c101124 */
[----:B------:R-:W-:Y:S05]  /*8840*/  BRA `(.L_x_20184) ;  /* 0x0000000c00647947 */ /* 0x000fea0003800000 */
.L_x_20181:
        /* <DEDUP_REMOVED lines=10> */
.L_x_20186:
[----:B------:R-:W-:-:S05]  /*88f0*/  PRMT R3, R22, 0x9910, RZ ;  /* 0x0000991016037816 */ /* 0x000fca00000000ff */
[----:B------:R0:W-:Y:S01]  /*8900*/  STG.E desc[UR36][R8.64], R3 ;  /* 0x0000000308007986 */ /* 0x0001e2000c101924 */
[----:B------:R-:W-:Y:S05]  /*8910*/  BRA `(.L_x_20184) ;  /* 0x0000000c00307947 */ /* 0x000fea0003800000 */
.L_x_20185:
[----:B------:R0:W-:Y:S01]  /*8920*/  STG.E.U16 desc[UR36][R8.64], R22 ;  /* 0x0000001608007986 */ /* 0x0001e2000c101524 */
[----:B------:R-:W-:Y:S05]  /*8930*/  BRA `(.L_x_20184) ;  /* 0x0000000c00287947 */ /* 0x000fea0003800000 */
.L_x_20180:
        /* <DEDUP_REMOVED lines=9> */
.L_x_20188:
[----:B------:R-:W0:Y:S02]  /*89d0*/  I2F.S16 R0, R22 ;  /* 0x0000001600007306 */ /* 0x000e240000101400 */
[----:B0-----:R-:W-:-:S05]  /*89e0*/  F2FP.F16.F32.PACK_AB R0, RZ, R0 ;  /* 0x00000000ff00723e */ /* 0x001fca00000000ff */
[----:B------:R0:W-:Y:S01]  /*89f0*/  STG.E.U16 desc[UR36][R8.64], R0 ;  /* 0x0000000008007986 */ /* 0x0001e2000c101524 */
[----:B------:R-:W-:Y:S05]  /*8a00*/  BRA `(.L_x_20184) ;  /* 0x0000000800f47947 */ /* 0x000fea0003800000 */
.L_x_20187:
        /* <DEDUP_REMOVED lines=10> */
.L_x_20190:
[----:B------:R-:W0:Y:S02]  /*8ab0*/  I2F.S16 R22, R22 ;  /* 0x0000001600167306 */ /* 0x000e240000101400 */
[----:B0-----:R-:W-:-:S04]  /*8ac0*/  F2FP.F16.F32.PACK_AB R3, RZ, R22 ;  /* 0x00000016ff03723e */ /* 0x001fc800000000ff */
[----:B------:R-:W-:-:S05]  /*8ad0*/  PRMT R3, R3, 0x5410, RZ ;  /* 0x0000541003037816 */ /* 0x000fca00000000ff */
[----:B------:R3:W-:Y:S01]  /*8ae0*/  STG.E desc[UR36][R8.64], R3 ;  /* 0x0000000308007986 */ /* 0x0007e2000c101924 */
[----:B------:R-:W-:Y:S05]  /*8af0*/  BRA `(.L_x_20184) ;  /* 0x0000000800b87947 */ /* 0x000fea0003800000 */
.L_x_20189:
[----:B------:R-:W0:Y:S02]  /*8b00*/  I2F.F64.S16 R4, R22 ;  /* 0x0000001600047312 */ /* 0x000e240000101c00 */
[----:B0-----:R4:W-:Y:S01]  /*8b10*/  STG.E.64 desc[UR36][R8.64], R4 ;  /* 0x0000000408007986 */ /* 0x0019e2000c101b24 */
[----:B------:R-:W-:Y:S05]  /*8b20*/  BRA `(.L_x_20184) ;  /* 0x0000000800ac7947 */ /* 0x000fea0003800000 */
.L_x_20179:
        /* <DEDUP_REMOVED lines=13> */
.L_x_20193:
[----:B------:R-:W0:Y:S01]  /*8c00*/  I2F.F64.S16 R4, R22 ;  /* 0x0000001600047312 */ /* 0x000e220000101c00 */
[----:B------:R-:W-:-:S05]  /*8c10*/  CS2R R6, SRZ ;  /* 0x0000000000067805 */ /* 0x000fca000001ff00 */
[----:B0-----:R0:W-:Y:S01]  /*8c20*/  STG.E.128 desc[UR36][R8.64], R4 ;  /* 0x0000000408007986 */ /* 0x0011e2000c101d24 */
[----:B------:R-:W-:Y:S05]  /*8c30*/  BRA `(.L_x_20184) ;  /* 0x0000000800687947 */ /* 0x000fea0003800000 */
.L_x_20192:
        /* <DEDUP_REMOVED lines=21> */
.L_x_20197:
[----:B------:R-:W-:Y:S05]  /*8d90*/  BSYNC B0 ;  /* 0x0000000000007941 */ /* 0x000fea0003800000 */
.L_x_20196:
[----:B------:R-:W-:-:S05]  /*8da0*/  LOP3.LUT R5, R0, R5, RZ, 0xfc, !PT ;  /* 0x0000000500057212 */ /* 0x000fca00078efcff */
[----:B------:R0:W-:Y:S01]  /*8db0*/  STG.E.U8 desc[UR36][R8.64], R5 ;  /* 0x0000000508007986 */ /* 0x0001e2000c101124 */
[----:B------:R-:W-:Y:S05]  /*8dc0*/  BRA `(.L_x_20184) ;  /* 0x0000000800047947 */ /* 0x000fea0003800000 */
.L_x_20195:
        /* <DEDUP_REMOVED lines=13> */
.L_x_20199:
[----:B------:R-:W-:Y:S01]  /*8ea0*/  IMAD.MOV.U32 R0, RZ, RZ, 0x7f ;  /* 0x0000007fff007424 */ /* 0x000fe200078e00ff */
[----:B------:R-:W-:-:S04]  /*8eb0*/  ISETP.GT.U32.AND P0, PT, R3, 0x7f800000, PT ;  /* 0x7f8000000300780c */ /* 0x000fc80003f04070 */
[----:B------:R-:W-:-:S09]  /*8ec0*/  SEL R0, R0, 0x7c, P0 ;  /* 0x0000007c00007807 */ /* 0x000fd20000000000 */
.L_x_20200:
[----:B------:R-:W-:Y:S05]  /*8ed0*/  BSYNC B0 ;  /* 0x0000000000007941 */ /* 0x000fea0003800000 */
.L_x_20198:
[----:B------:R-:W-:-:S04]  /*8ee0*/  LOP3.LUT R3, R5, 0x80000000, RZ, 0xc0, !PT ;  /* 0x8000000005037812 */ /* 0x000fc800078ec0ff */
[----:B------:R-:W-:-:S04]  /*8ef0*/  SHF.R.U32.HI R3, RZ, 0x18, R3 ;  /* 0x00000018ff037819 */ /* 0x000fc80000011603 */
[----:B------:R-:W-:-:S05]  /*8f00*/  LOP3.LUT R3, R0, R3, RZ, 0xfc, !PT ;  /* 0x0000000300037212 */ /* 0x000fca00078efcff */
[----:B------:R0:W-:Y:S01]  /*8f10*/  STG.E.U8 desc[UR36][R8.64], R3 ;  /* 0x0000000308007986 */ /* 0x0001e2000c101124 */
[----:B------:R-:W-:Y:S05]  /*8f20*/  BRA `(.L_x_20184) ;  /* 0x0000000400ac7947 */ /* 0x000fea0003800000 */
.L_x_20194:
[----:B------:R-:W0:Y:S02]  /*8f30*/  I2F.S16 R0, R22 ;  /* 0x0000001600007306 */ /* 0x000e240000101400 */
[----:B0-----:R-:W-:-:S05]  /*8f40*/  F2FP.BF16.F32.PACK_AB R0, RZ, R0 ;  /* 0x00000000ff00723e */ /* 0x001fca00000010ff */
[----:B------:R0:W-:Y:S01]  /*8f50*/  STG.E.U16 desc[UR36][R8.64], R0 ;  /* 0x0000000008007986 */ /* 0x0001e2000c101524 */
[----:B------:R-:W-:Y:S05]  /*8f60*/  BRA `(.L_x_20184) ;  /* 0x00000004009c7947 */ /* 0x000fea0003800000 */
.L_x_20191:
        /* <DEDUP_REMOVED lines=10> */
.L_x_20203:
        /* <DEDUP_REMOVED lines=17> */
.L_x_20206:
[----:B------:R-:W-:-:S04]  /*9120*/  LOP3.LUT R3, R5, 0x80000000, RZ, 0xc0, !PT ;  /* 0x8000000005037812 */ /* 0x000fc800078ec0ff */
[----:B------:R-:W-:-:S04]  /*9130*/  SHF.R.U32.HI R3, RZ, 0x18, R3 ;  /* 0x00000018ff037819 */ /* 0x000fc80000011603 */
[----:B------:R-:W-:-:S04]  /*9140*/  LOP3.LUT R0, R0, R3, RZ, 0xfc, !PT ;  /* 0x0000000300007212 */ /* 0x000fc800078efcff */
[----:B------:R-:W-:-:S07]  /*9150*/  PRMT R4, R0, 0x7610, R4 ;  /* 0x0000761000047816 */ /* 0x000fce0000000004 */
.L_x_20205:
[----:B------:R-:W-:Y:S05]  /*9160*/  BSYNC B0 ;  /* 0x0000000000007941 */ /* 0x000fea0003800000 */
.L_x_20204:
[----:B------:R0:W-:Y:S01]  /*9170*/  STG.E.U8 desc[UR36][R8.64], R4 ;  /* 0x0000000408007986 */ /* 0x0001e2000c101124 */
[----:B------:R-:W-:Y:S05]  /*9180*/  BRA `(.L_x_20184) ;  /* 0x0000000400147947 */ /* 0x000fea0003800000 */
.L_x_20202:
        /* <DEDUP_REMOVED lines=17> */
.L_x_20209:
[----:B------:R-:W-:-:S04]  /*92a0*/  LOP3.LUT R3, R5, 0x80000000, RZ, 0xc0, !PT ;  /* 0x8000000005037812 */ /* 0x000fc800078ec0ff */
[----:B------:R-:W-:-:S04]  /*92b0*/  SHF.R.U32.HI R3, RZ, 0x18, R3 ;  /* 0x00000018ff037819 */ /* 0x000fc80000011603 */
[----:B------:R-:W-:-:S04]  /*92c0*/  LOP3.LUT R0, R0, R3, RZ, 0xfc, !PT ;  /* 0x0000000300007212 */ /* 0x000fc800078efcff */
[----:B------:R-:W-:-:S07]  /*92d0*/  PRMT R4, R0, 0x7610, R4 ;  /* 0x0000761000047816 */ /* 0x000fce0000000004 */
.L_x_20208:
[----:B------:R-:W-:Y:S05]  /*92e0*/  BSYNC B0 ;  /* 0x0000000000007941 */ /* 0x000fea0003800000 */
.L_x_20207:
[----:B------:R0:W-:Y:S01]  /*92f0*/  STG.E.U8 desc[UR36][R8.64], R4 ;  /* 0x0000000408007986 */ /* 0x0001e2000c101124 */
[----:B------:R-:W-:Y:S05]  /*9300*/  BRA `(.L_x_20184) ;  /* 0x0000000000b47947 */ /* 0x000fea0003800000 */
.L_x_20201:
        /* <DEDUP_REMOVED lines=22> */
.L_x_20183:
        /* <DEDUP_REMOVED lines=16> */
.L_x_20212:
[----:B------:R-:W-:Y:S05]  /*9570*/  BRA `(.L_x_20184) ;  /* 0x0000000000187947 */ /* 0x000fea0003800000 */
.L_x_20211:
[----:B------:R-:W-:-:S04]  /*9580*/  PRMT R4, R22, 0x9910, RZ ;  /* 0x0000991016047816 */ /* 0x000fc800000000ff */
[----:B------:R-:W-:-:S05]  /*9590*/  SHF.R.S32.HI R5, RZ, 0x1f, R4 ;  /* 0x0000001fff057819 */ /* 0x000fca0000011404 */
[----:B------:R0:W-:Y:S01]  /*95a0*/  STG.E.64 desc[UR36][R8.64], R4 ;  /* 0x0000000408007986 */ /* 0x0001e2000c101b24 */
[----:B------:R-:W-:Y:S05]  /*95b0*/  BRA `(.L_x_20184) ;  /* 0x0000000000087947 */ /* 0x000fea0003800000 */
.L_x_20210:
[----:B------:R-:W-:-:S05]  /*95c0*/  PRMT R3, R22, 0x9910, RZ ;  /* 0x0000991016037816 */ /* 0x000fca00000000ff */
[----:B------:R0:W-:Y:S02]  /*95d0*/  STG.E desc[UR36][R8.64], R3 ;  /* 0x0000000308007986 */ /* 0x0001e4000c101924 */
.L_x_20184:
        /* <DEDUP_REMOVED lines=23> */
.L_x_20216:
[----:B------:R0:W-:Y:S01]  /*9750*/  STG.E.U8 desc[UR36][R8.64], R19 ;  /* 0x0000001308007986 */ /* 0x0001e2000c101124 */
[----:B------:R-:W-:Y:S05]  /*9760*/  BRA `(.L_x_20218) ;  /* 0x0000000c00647947 */ /* 0x000fea0003800000 */
.L_x_20215:
        /* <DEDUP_REMOVED lines=10> */
.L_x_20220:
[----:B------:R-:W-:-:S05]  /*9810*/  PRMT R3, R19, 0x9910, RZ ;  /* 0x0000991013037816 */ /* 0x000fca00000000ff */
[----:B------:R0:W-:Y:S01]  /*9820*/  STG.E desc[UR36][R8.64], R3 ;  /* 0x0000000308007986 */ /* 0x0001e2000c101924 */
[----:B------:R-:W-:Y:S05]  /*9830*/  BRA `(.L_x_20218) ;  /* 0x0000000c00307947 */ /* 0x000fea0003800000 */
.L_x_20219:
[----:B------:R0:W-:Y:S01]  /*9840*/  STG.E.U16 desc[UR36][R8.64], R19 ;  /* 0x0000001308007986 */ /* 0x0001e2000c101524 */
[----:B------:R-:W-:Y:S05]  /*9850*/  BRA `(.L_x_20218) ;  /* 0x0000000c00287947 */ /* 0x000fea0003800000 */
.L_x_20214:
        /* <DEDUP_REMOVED lines=9> */
.L_x_20222:
[----:B------:R-:W0:Y:S02]  /*98f0*/  I2F.S16 R0, R19 ;  /* 0x0000001300007306 */ /* 0x000e240000101400 */
[----:B0-----:R-:W-:-:S05]  /*9900*/  F2FP.F16.F32.PACK_AB R0, RZ, R0 ;  /* 0x00000000ff00723e */ /* 0x001fca00000000ff */
[----:B------:R4:W-:Y:S01]  /*9910*/  STG.E.U16 desc[UR36][R8.64], R0 ;  /* 0x0000000008007986 */ /* 0x0009e2000c101524 */
[----:B------:R-:W-:Y:S05]  /*9920*/  BRA `(.L_x_20218) ;  /* 0x0000000800f47947 */ /* 0x000fea0003800000 */
.L_x_20221:
        /* <DEDUP_REMOVED lines=10> */
.L_x_20224:
[----:B------:R-:W0:Y:S02]  /*99d0*/  I2F.S16 R19, R19 ;  /* 0x0000001300137306 */ /* 0x000e240000101400 */
[----:B0-----:R-:W-:-:S04]  /*99e0*/  F2FP.F16.F32.PACK_AB R3, RZ, R19 ;  /* 0x00000013ff03723e */ /* 0x001fc800000000ff */
[----:B------:R-:W-:-:S05]  /*99f0*/  PRMT R3, R3, 0x5410, RZ ;  /* 0x0000541003037816 */ /* 0x000fca00000000ff */
[----:B------:R2:W-:Y:S01]  /*9a00*/  STG.E desc[UR36][R8.64], R3 ;  /* 0x0000000308007986 */ /* 0x0005e2000c101924 */
[----:B------:R-:W-:Y:S05]  /*9a10*/  BRA `(.L_x_20218) ;  /* 0x0000000800b87947 */ /* 0x000fea0003800000 */
.L_x_20223:
[----:B------:R-:W0:Y:S02]  /*9a20*/  I2F.F64.S16 R4, R19 ;  /* 0x0000001300047312 */ /* 0x000e240000101c00 */
[----:B0-----:R0:W-:Y:S01]  /*9a30*/  STG.E.64 desc[UR36][R8.64], R4 ;  /* 0x0000000408007986 */ /* 0x0011e2000c101b24 */
[----:B------:R-:W-:Y:S05]  /*9a40*/  BRA `(.L_x_20218) ;  /* 0x0000000800ac7947 */ /* 0x000fea0003800000 */
.L_x_20213:
        /* <DEDUP_REMOVED lines=13> */
.L_x_20227:
[----:B------:R-:W0:Y:S01]  /*9b20*/  I2F.F64.S16 R4, R19 ;  /* 0x0000001300047312 */ /* 0x000e220000101c00 */
[----:B------:R-:W-:-:S05]  /*9b30*/  CS2R R6, SRZ ;  /* 0x0000000000067805 */ /* 0x000fca000001ff00 */
[----:B0-----:R0:W-:Y:S01]  /*9b40*/  STG.E.128 desc[UR36][R8.64], R4 ;  /* 0x0000000408007986 */ /* 0x0011e2000c101d24 */
[----:B------:R-:W-:Y:S05]  /*9b50*/  BRA `(.L_x_20218) ;  /* 0x0000000800687947 */ /* 0x000fea0003800000 */
.L_x_20226:
        /* <DEDUP_REMOVED lines=21> */
.L_x_20231:
[----:B------:R-:W-:Y:S05]  /*9cb0*/  BSYNC B0 ;  /* 0x0000000000007941 */ /* 0x000fea0003800000 */
.L_x_20230:
[----:B------:R-:W-:-:S05]  /*9cc0*/  LOP3.LUT R5, R0, R5, RZ, 0xfc, !PT ;  /* 0x0000000500057212 */ /* 0x000fca00078efcff */
[----:B------:R0:W-:Y:S01]  /*9cd0*/  STG.E.U8 desc[UR36][R8.64], R5 ;  /* 0x0000000508007986 */ /* 0x0001e2000c101124 */
[----:B------:R-:W-:Y:S05]  /*9ce0*/  BRA `(.L_x_20218) ;  /* 0x0000000800047947 */ /* 0x000fea0003800000 */
.L_x_20229:
        /* <DEDUP_REMOVED lines=13> */
.L_x_20233:
[----:B------:R-:W-:Y:S01]  /*9dc0*/  IMAD.MOV.U32 R0, RZ, RZ, 0x7f ;  /* 0x0000007fff007424 */ /* 0x000fe200078e00ff */
[----:B------:R-:W-:-:S04]  /*9dd0*/  ISETP.GT.U32.AND P0, PT, R3, 0x7f800000, PT ;  /* 0x7f8000000300780c */ /* 0x000fc80003f04070 */
[----:B------:R-:W-:-:S09]  /*9de0*/  SEL R0, R0, 0x7c, P0 ;  /* 0x0000007c00007807 */ /* 0x000fd20000000000 */
.L_x_20234:
[----:B------:R-:W-:Y:S05]  /*9df0*/  BSYNC B0 ;  /* 0x0000000000007941 */ /* 0x000fea0003800000 */
.L_x_20232:
[----:B------:R-:W-:-:S04]  /*9e00*/  LOP3.LUT R3, R19, 0x80000000, RZ, 0xc0, !PT ;  /* 0x8000000013037812 */ /* 0x000fc800078ec0ff */
[----:B------:R-:W-:-:S04]  /*9e10*/  SHF.R.U32.HI R3, RZ, 0x18, R3 ;  /* 0x00000018ff037819 */ /* 0x000fc80000011603 */
[----:B------:R-:W-:-:S05]  /*9e20*/  LOP3.LUT R3, R0, R3, RZ, 0xfc, !PT ;  /* 0x0000000300037212 */ /* 0x000fca00078efcff */
[----:B------:R0:W-:Y:S01]  /*9e30*/  STG.E.U8 desc[UR36][R8.64], R3 ;  /* 0x0000000308007986 */ /* 0x0001e2000c101124 */
[----:B------:R-:W-:Y:S05]  /*9e40*/  BRA `(.L_x_20218) ;  /* 0x0000000400ac7947 */ /* 0x000fea0003800000 */
.L_x_20228:
[----:B------:R-:W0:Y:S02]  /*9e50*/  I2F.S16 R0, R19 ;  /* 0x0000001300007306 */ /* 0x000e240000101400 */
[----:B0-----:R-:W-:-:S05]  /*9e60*/  F2FP.BF16.F32.PACK_AB R0, RZ, R0 ;  /* 0x00000000ff00723e */ /* 0x001fca00000010ff */
[----:B------:R0:W-:Y:S01]  /*9e70*/  STG.E.U16 desc[UR36][R8.64], R0 ;  /* 0x0000000008007986 */ /* 0x0001e2000c101524 */
[----:B------:R-:W-:Y:S05]  /*9e80*/  BRA `(.L_x_20218) ;  /* 0x00000004009c7947 */ /* 0x000fea0003800000 */
.L_x_20225:
        /* <DEDUP_REMOVED lines=10> */
.L_x_20237:
        /* <DEDUP_REMOVED lines=17> */
.L_x_20240:
[----:B------:R-:W-:-:S04]  /*a040*/  LOP3.LUT R3, R19, 0x80000000, RZ, 0xc0, !PT ;  /* 0x8000000013037812 */ /* 0x000fc800078ec0ff */
[----:B------:R-:W-:-:S04]  /*a050*/  SHF.R.U32.HI R3, RZ, 0x18, R3 ;  /* 0x00000018ff037819 */ /* 0x000fc80000011603 */
[----:B------:R-:W-:-:S04]  /*a060*/  LOP3.LUT R0, R0, R3, RZ, 0xfc, !PT ;  /* 0x0000000300007212 */ /* 0x000fc800078efcff */
[----:B------:R-:W-:-:S07]  /*a070*/  PRMT R4, R0, 0x7610, R4 ;  /* 0x0000761000047816 */ /* 0x000fce0000000004 */
.L_x_20239:
[----:B------:R-:W-:Y:S05]  /*a080*/  BSYNC B0 ;  /* 0x0000000000007941 */ /* 0x000fea0003800000 */
.L_x_20238:
[----:B------:R0:W-:Y:S01]  /*a090*/  STG.E.U8 desc[UR36][R8.64], R4 ;  /* 0x0000000408007986 */ /* 0x0001e2000c101124 */
[----:B------:R-:W-:Y:S05]  /*a0a0*/  BRA `(.L_x_20218) ;  /* 0x0000000400147947 */ /* 0x000fea0003800000 */
.L_x_20236:
        /* <DEDUP_REMOVED lines=17> */
.L_x_20243:
[----:B------:R-:W-:-:S04]  /*a1c0*/  LOP3.LUT R3, R19, 0x80000000, RZ, 0xc0, !PT ;  /* 0x8000000013037812 */ /* 0x000fc800078ec0ff */
[----:B------:R-:W-:-:S04]  /*a1d0*/  SHF.R.U32.HI R3, RZ, 0x18, R3 ;  /* 0x00000018ff037819 */ /* 0x000fc80000011603 */
[----:B------:R-:W-:-:S04]  /*a1e0*/  LOP3.LUT R0, R0, R3, RZ, 0xfc, !PT ;  /* 0x0000000300007212 */ /* 0x000fc800078efcff */
[----:B------:R-:W-:-:S07]  /*a1f0*/  PRMT R4, R0, 0x7610, R4 ;  /* 0x0000761000047816 */ /* 0x000fce0000000004 */
.L_x_20242:
[----:B------:R-:W-:Y:S05]  /*a200*/  BSYNC B0 ;  /* 0x0000000000007941 */ /* 0x000fea0003800000 */
.L_x_20241:
[----:B------:R0:W-:Y:S01]  /*a210*/  STG.E.U8 desc[UR36][R8.64], R4 ;  /* 0x0000000408007986 */ /* 0x0001e2000c101124 */
[----:B------:R-:W-:Y:S05]  /*a220*/  BRA `(.L_x_20218) ;  /* 0x0000000000b47947 */ /* 0x000fea0003800000 */
.L_x_20235:
        /* <DEDUP_REMOVED lines=22> */
.L_x_20217:
        /* <DEDUP_REMOVED lines=16> */
.L_x_20246:
[----:B------:R-:W-:Y:S05]  /*a490*/  BRA `(.L_x_20218) ;  /* 0x0000000000187947 */ /* 0x000fea0003800000 */
.L_x_20245:
[----:B------:R-:W-:-:S04]  /*a4a0*/  PRMT R4, R19, 0x9910, RZ ;  /* 0x0000991013047816 */ /* 0x000fc800000000ff */
[----:B------:R-:W-:-:S05]  /*a4b0*/  SHF.R.S32.HI R5, RZ, 0x1f, R4 ;  /* 0x0000001fff057819 */ /* 0x000fca0000011404 */
[----:B------:R0:W-:Y:S01]  /*a4c0*/  STG.E.64 desc[UR36][R8.64], R4 ;  /* 0x0000000408007986 */ /* 0x0001e2000c101b24 */
[----:B------:R-:W-:Y:S05]  /*a4d0*/  BRA `(.L_x_20218) ;  /* 0x0000000000087947 */ /* 0x000fea0003800000 */
.L_x_20244:
[----:B------:R-:W-:-:S05]  /*a4e0*/  PRMT R3, R19, 0x9910, RZ ;  /* 0x0000991013037816 */ /* 0x000fca00000000ff */
[----:B------:R0:W-:Y:S02]  /*a4f0*/  STG.E desc[UR36][R8.64], R3 ;  /* 0x0000000308007986 */ /* 0x0001e4000c101924 */
.L_x_20218:
[----:B------:R-:W-:-:S07]  /*a500*/  VIADD R23, R23, 0x80 ;  /* 0x0000008017177836 */ /* 0x000fce0000000000 */
.L_x_20178:
[----:B------:R-:W-:Y:S05]  /*a510*/  BSYNC B6 ;  /* 0x0000000000067941 */ /* 0x000fea0003800000 */
.L_x_20177:
        /* <DEDUP_REMOVED lines=21> */
.L_x_20250:
[----:B------:R-:W-:Y:S01]  /*a670*/  STG.E.U8 desc[UR36][R2.64], R17 ;  /* 0x0000001102007986 */ /* 0x000fe2000c101124 */
[----:B------:R-:W-:Y:S05]  /*a680*/  EXIT ;  /* 0x000000000000794d */ /* 0x000fea0003800000 */
.L_x_20249:
        /* <DEDUP_REMOVED lines=10> */
.L_x_20253:
[----:B------:R-:W-:-:S05]  /*a730*/  PRMT R5, R17, 0x9910, RZ ;  /* 0x0000991011057816 */ /* 0x000fca00000000ff */
[----:B------:R-:W-:Y:S01]  /*a740*/  STG.E desc[UR36][R2.64], R5 ;  /* 0x0000000502007986 */ /* 0x000fe2000c101924 */
[----:B------:R-:W-:Y:S05]  /*a750*/  EXIT ;  /* 0x000000000000794d */ /* 0x000fea0003800000 */
.L_x_20252:
[----:B------:R-:W-:Y:S01]  /*a760*/  STG.E.U16 desc[UR36][R2.64], R17 ;  /* 0x0000001102007986 */ /* 0x000fe2000c101524 */
[----:B------:R-:W-:Y:S05]  /*a770*/  EXIT ;  /* 0x000000000000794d */ /* 0x000fea0003800000 */
.L_x_20248:
        /* <DEDUP_REMOVED lines=9> */
.L_x_20255:
[----:B------:R-:W0:Y:S02]  /*a810*/  I2F.S16 R0, R17 ;  /* 0x0000001100007306 */ /* 0x000e240000101400 */
[----:B0-----:R-:W-:-:S05]  /*a820*/  F2FP.F16.F32.PACK_AB R0, RZ, R0 ;  /* 0x00000000ff00723e */ /* 0x001fca00000000ff */
[----:B------:R-:W-:Y:S01]  /*a830*/  STG.E.U16 desc[UR36][R2.64], R0 ;  /* 0x0000000002007986 */ /* 0x000fe2000c101524 */
[----:B------:R-:W-:Y:S05]  /*a840*/  EXIT ;  /* 0x000000000000794d */ /* 0x000fea0003800000 */
.L_x_20254:
        /* <DEDUP_REMOVED lines=10> */
.L_x_20257:
[----:B------:R-:W0:Y:S02]  /*a8f0*/  I2F.S16 R17, R17 ;  /* 0x0000001100117306 */ /* 0x000e240000101400 */
[----:B0-----:R-:W-:-:S04]  /*a900*/  F2FP.F16.F32.PACK_AB R5, RZ, R17 ;  /* 0x00000011ff05723e */ /* 0x001fc800000000ff */
[----:B------:R-:W-:-:S05]  /*a910*/  PRMT R5, R5, 0x5410, RZ ;  /* 0x0000541005057816 */ /* 0x000fca00000000ff */
[----:B------:R-:W-:Y:S01]  /*a920*/  STG.E desc[UR36][R2.64], R5 ;  /* 0x0000000502007986 */ /* 0x000fe2000c101924 */
[----:B------:R-:W-:Y:S05]  /*a930*/  EXIT ;  /* 0x000000000000794d */ /* 0x000fea0003800000 */
.L_x_20256:
[----:B------:R-:W0:Y:S02]  /*a940*/  I2F.F64.S16 R4, R17 ;  /* 0x0000001100047312 */ /* 0x000e240000101c00 */
[----:B0-----:R-:W-:Y:S01]  /*a950*/  STG.E.64 desc[UR36][R2.64], R4 ;  /* 0x0000000402007986 */ /* 0x001fe2000c101b24 */
[----:B------:R-:W-:Y:S05]  /*a960*/  EXIT ;  /* 0x000000000000794d */ /* 0x000fea0003800000 */
.L_x_20247:
        /* <DEDUP_REMOVED lines=13> */
.L_x_20260:
[----:B------:R-:W0:Y:S01]  /*aa40*/  I2F.F64.S16 R4, R17 ;  /* 0x0000001100047312 */ /* 0x000e220000101c00 */
[----:B------:R-:W-:-:S05]  /*aa50*/  CS2R R6, SRZ ;  /* 0x0000000000067805 */ /* 0x000fca000001ff00 */
[----:B0-----:R-:W-:Y:S01]  /*aa60*/  STG.E.128 desc[UR36][R2.64], R4 ;  /* 0x0000000402007986 */ /* 0x001fe2000c101d24 */
[----:B------:R-:W-:Y:S05]  /*aa70*/  EXIT ;  /* 0x000000000000794d */ /* 0x000fea0003800000 */
.L_x_20259:
        /* <DEDUP_REMOVED lines=21> */
.L_x_20264:
[----:B------:R-:W-:Y:S05]  /*abd0*/  BSYNC B0 ;  /* 0x0000000000007941 */ /* 0x000fea0003800000 */
.L_x_20263:
[----:B------:R-:W-:-:S05]  /*abe0*/  LOP3.LUT R5, R0, R5, RZ, 0xfc, !PT ;  /* 0x0000000500057212 */ /* 0x000fca00078efcff */
[----:B------:R-:W-:Y:S01]  /*abf0*/  STG.E.U8 desc[UR36][R2.64], R5 ;  /* 0x0000000502007986 */ /* 0x000fe2000c101124 */
[----:B------:R-:W-:Y:S05]  /*ac00*/  EXIT ;  /* 0x000000000000794d */ /* 0x000fea0003800000 */
.L_x_20262:
        /* <DEDUP_REMOVED lines=13> */
.L_x_20266:
[----:B------:R-:W-:Y:S01]  /*ace0*/  IMAD.MOV.U32 R0, RZ, RZ, 0x7f ;  /* 0x0000007fff007424 */ /* 0x000fe200078e00ff */
[----:B------:R-:W-:-:S04]  /*acf0*/  ISETP.GT.U32.AND P0, PT, R4, 0x7f800000, PT ;  /* 0x7f8000000400780c */ /* 0x000fc80003f04070 */
[----:B------:R-:W-:-:S09]  /*ad00*/  SEL R0, R0, 0x7c, P0 ;  /* 0x0000007c00007807 */ /* 0x000fd20000000000 */
.L_x_20267:
[----:B------:R-:W-:Y:S05]  /*ad10*/  BSYNC B0 ;  /* 0x0000000000007941 */ /* 0x000fea0003800000 */
.L_x_20265:
[----:B------:R-:W-:-:S04]  /*ad20*/  LOP3.LUT R4, R17, 0x80000000, RZ, 0xc0, !PT ;  /* 0x8000000011047812 */ /* 0x000fc800078ec0ff */
[----:B------:R-:W-:-:S04]  /*ad30*/  SHF.R.U32.HI R5, RZ, 0x18, R4 ;  /* 0x00000018ff057819 */ /* 0x000fc80000011604 */
[----:B------:R-:W-:-:S05]  /*ad40*/  LOP3.LUT R5, R0, R5, RZ, 0xfc, !PT ;  /* 0x0000000500057212 */ /* 0x000fca00078efcff */
[----:B------:R-:W-:Y:S01]  /*ad50*/  STG.E.U8 desc[UR36][R2.64], R5 ;  /* 0x0000000502007986 */ /* 0x000fe2000c101124 */
[----:B------:R-:W-:Y:S05]  /*ad60*/  EXIT ;  /* 0x000000000000794d */ /* 0x000fea0003800000 */
.L_x_20261:
[----:B------:R-:W0:Y:S02]  /*ad70*/  I2F.S16 R0, R17 ;  /* 0x0000001100007306 */ /* 0x000e240000101400 */
[----:B0-----:R-:W-:-:S05]  /*ad80*/  F2FP.BF16.F32.PACK_AB R0, RZ, R0 ;  /* 0x00000000ff00723e */ /* 0x001fca00000010ff */
[----:B------:R-:W-:Y:S01]  /*ad90*/  STG.E.U16 desc[UR36][R2.64], R0 ;  /* 0x0000000002007986 */ /* 0x000fe2000c101524 */
[----:B------:R-:W-:Y:S05]  /*ada0*/  EXIT ;  /* 0x000000000000794d */ /* 0x000fea0003800000 */
.L_x_20258:
        /* <DEDUP_REMOVED lines=10> */
.L_x_20270:
        /* <DEDUP_REMOVED lines=17> */
.L_x_20273:
[----:B------:R-:W-:-:S04]  /*af60*/  LOP3.LUT R0, R17, 0x80000000, RZ, 0xc0, !PT ;  /* 0x8000000011007812 */ /* 0x000fc800078ec0ff */
[----:B------:R-:W-:-:S04]  /*af70*/  SHF.R.U32.HI R5, RZ, 0x18, R0 ;  /* 0x00000018ff057819 */ /* 0x000fc80000011600 */
[----:B------:R-:W-:-:S04]  /*af80*/  LOP3.LUT R4, R4, R5, RZ, 0xfc, !PT ;  /* 0x0000000504047212 */ /* 0x000fc800078efcff */
[----:B------:R-:W-:-:S07]  /*af90*/  PRMT R0, R4, 0x7610, R0 ;  /* 0x0000761004007816 */ /* 0x000fce0000000000 */
.L_x_20272:
[----:B------:R-:W-:Y:S05]  /*afa0*/  BSYNC B0 ;  /* 0x0000000000007941 */ /* 0x000fea0003800000 */
.L_x_20271:
[----:B------:R-:W-:Y:S01]  /*afb0*/  STG.E.U8 desc[UR36][R2.64], R0 ;  /* 0x0000000002007986 */ /* 0x000fe2000c101124 */
[----:B------:R-:W-:Y:S05]  /*afc0*/  EXIT ;  /* 0x000000000000794d */ /* 0x000fea0003800000 */
.L_x_20269:
        /* <DEDUP_REMOVED lines=17> */
.L_x_20276:
[----:B------:R-:W-:-:S04]  /*b0e0*/  LOP3.LUT R0, R17, 0x80000000, RZ, 0xc0, !PT ;  /* 0x8000000011007812 */ /* 0x000fc800078ec0ff */
[----:B------:R-:W-:-:S04]  /*b0f0*/  SHF.R.U32.HI R5, RZ, 0x18, R0 ;  /* 0x00000018ff057819 */ /* 0x000fc80000011600 */
[----:B------:R-:W-:-:S04]  /*b100*/  LOP3.LUT R4, R4, R5, RZ, 0xfc, !PT ;  /* 0x0000000504047212 */ /* 0x000fc800078efcff */
[----:B------:R-:W-:-:S07]  /*b110*/  PRMT R0, R4, 0x7610, R0 ;  /* 0x0000761004007816 */ /* 0x000fce0000000000 */
.L_x_20275:
[----:B------:R-:W-:Y:S05]  /*b120*/  BSYNC B0 ;  /* 0x0000000000007941 */ /* 0x000fea0003800000 */
.L_x_20274:
[----:B------:R-:W-:Y:S01]  /*b130*/  STG.E.U8 desc[UR36][R2.64], R0 ;  /* 0x0000000002007986 */ /* 0x000fe2000c101124 */
[----:B------:R-:W-:Y:S05]  /*b140*/  EXIT ;  /* 0x000000000000794d */ /* 0x000fea0003800000 */
.L_x_20268:
        /* <DEDUP_REMOVED lines=22> */
.L_x_20251:
        /* <DEDUP_REMOVED lines=16> */
.L_x_20279:
[----:B------:R-:W-:Y:S05]  /*b3b0*/  EXIT ;  /* 0x000000000000794d */ /* 0x000fea0003800000 */
.L_x_20278:
[----:B------:R-:W-:-:S04]  /*b3c0*/  PRMT R4, R17, 0x9910, RZ ;  /* 0x0000991011047816 */ /* 0x000fc800000000ff */
[----:B------:R-:W-:-:S05]  /*b3d0*/  SHF.R.S32.HI R5, RZ, 0x1f, R4 ;  /* 0x0000001fff057819 */ /* 0x000fca0000011404 */
[----:B------:R-:W-:Y:S01]  /*b3e0*/  STG.E.64 desc[UR36][R2.64], R4 ;  /* 0x0000000402007986 */ /* 0x000fe2000c101b24 */
[----:B------:R-:W-:Y:S05]  /*b3f0*/  EXIT ;  /* 0x000000000000794d */ /* 0x000fea0003800000 */
.L_x_20277:
[----:B------:R-:W-:-:S05]  /*b400*/  PRMT R5, R17, 0x9910, RZ ;  /* 0x0000991011057816 */ /* 0x000fca00000000ff */
[----:B------:R-:W-:Y:S01]  /*b410*/  STG.E desc[UR36][R2.64], R5 ;  /* 0x0000000502007986 */ /* 0x000fe2000c101924 */
[----:B------:R-:W-:Y:S05]  /*b420*/  EXIT ;  /* 0x000000000000794d */ /* 0x000fea0003800000 */
.L_x_20280:
        /* <DEDUP_REMOVED lines=13> */
.L_x_26310:


//--------------------- .text._ZN2at6native18elementwise_kernelILi128ELi4EZNS0_22gpu_kernel_impl_nocastINS0_13BinaryFunctorIsssNS0_17BitwiseAndFunctorIsEEEEEEvRNS_18TensorIteratorBaseERKT_EUliE_EEviT1_ --------------------------
	.section	.text._ZN2at6native18elementwise_kernelILi128ELi4EZNS0_22gpu_kernel_impl_nocastINS0_13BinaryFunctorIsssNS0_17BitwiseAndFunctorIsEEEEEEvRNS_18TensorIteratorBaseERKT_EUliE_EEviT1_,"ax",@progbits
	.align	128
        .global         _ZN2at6native18elementwise_kernelILi128ELi4EZNS0_22gpu_kernel_impl_nocastINS0_13BinaryFunctorIsssNS0_17BitwiseAndFunctorIsEEEEEEvRNS_18TensorIteratorBaseERKT_EUliE_EEviT1_
        .type           _ZN2at6native18elementwise_kernelILi128ELi4EZNS0_22gpu_kernel_impl_nocastINS0_13BinaryFunctorIsssNS0_17BitwiseAndFunctorIsEEEEEEvRNS_18TensorIteratorBaseERKT_EUliE_EEviT1_,@function
        .size           _ZN2at6native18elementwise_kernelILi128ELi4EZNS0_22gpu_kernel_impl_nocastINS0_13BinaryFunctorIsssNS0_17BitwiseAndFunctorIsEEEEEEvRNS_18TensorIteratorBaseERKT_EUliE_EEviT1_,(.L_x_26311 - _ZN2at6native18elementwise_kernelILi128ELi4EZNS0_22gpu_kernel_impl_nocastINS0_13BinaryFunctorIsssNS0_17BitwiseAndFunctorIsEEEEEEvRNS_18TensorIteratorBaseERKT_EUliE_EEviT1_)
        .other          _ZN2at6native18elementwise_kernelILi128ELi4EZNS0_22gpu_kernel_impl_nocastINS0_13BinaryFunctorIsssNS0_17BitwiseAndFunctorIsEEEEEEvRNS_18TensorIteratorBaseERKT_EUliE_EEviT1_,@"STO_CUDA_ENTRY STV_DEFAULT"
_ZN2at6native18elementwise_kernelILi128ELi4EZNS0_22gpu_kernel_impl_nocastINS0_13BinaryFunctorIsssNS0_17BitwiseAndFunctorIsEEEEEEvRNS_18TensorIteratorBaseERKT_EUliE_EEviT1_:
.text._ZN2at6native18elementwise_kernelILi128ELi4EZNS0_22gpu_kernel_impl_nocastINS0_13BinaryFunctorIsssNS0_17BitwiseAndFunctorIsEEEEEEvRNS_18TensorIteratorBaseERKT_EUliE_EEviT1_:
        /* <DEDUP_REMOVED lines=363> */
.L_x_20283:
        /* <DEDUP_REMOVED lines=14> */
.L_x_20282:
[----:B------:R-:W-:Y:S05]  /*1790*/  BSYNC B0 ;  /* 0x0000000000007941 */ /* 0x000fea0003800000 */
.L_x_20281:
        /* <DEDUP_REMOVED lines=356> */
.L_x_20286:
        /* <DEDUP_REMOVED lines=369> */
.L_x_20287:
        /* <DEDUP_REMOVED lines=14> */
.L_x_20285:
[----:B------:R-:W-:Y:S05]  /*45d0*/  BSYNC B0 ;  /* 0x0000000000007941 */ /* 0x000fea0003800000 */
.L_x_20284:
        /* <DEDUP_REMOVED lines=355> */
.L_x_20288:
        /* <DEDUP_REMOVED lines=14> */
.L_x_20289:
        /* <DEDUP_REMOVED lines=9> */
.L_x_26311:


//--------------------- .text._ZN2at6native27unrolled_elementwise_kernelINS0_13BinaryFunctorIsssNS0_17BitwiseAndFunctorIsEEEESt5arrayIPcLm3EELi4E23TrivialOffsetCalculatorILi2EjES9_ILi1EjENS0_6memory15LoadWithoutCastENSC_16StoreWithoutCastEEEviT_T0_T2_T3_T4_T5_ --------------------------
	.section	.text._ZN2at6native27unrolled_elementwise_kernelINS0_13BinaryFunctorIsssNS0_17BitwiseAndFunctorIsEEEESt5arrayIPcLm3EELi4E23TrivialOffsetCalculatorILi2EjES9_ILi1EjENS0_6memory15LoadWithoutCastENSC_16StoreWithoutCastEEEviT_T0_T2_T3_T4_T5_,"ax",@progbits
	.align	128
        .global         _ZN2at6native27unrolled_elementwise_kernelINS0_13BinaryFunctorIsssNS0_17BitwiseAndFunctorIsEEEESt5arrayIPcLm3EELi4E23TrivialOffsetCalculatorILi2EjES9_ILi1EjENS0_6memory15LoadWithoutCastENSC_16StoreWithoutCastEEEviT_T0_T2_T3_T4_T5_
        .type           _ZN2at6native27unrolled_elementwise_kernelINS0_13BinaryFunctorIsssNS0_17BitwiseAndFunctorIsEEEESt5arrayIPcLm3EELi4E23TrivialOffsetCalculatorILi2EjES9_ILi1EjENS0_6memory15LoadWithoutCastENSC_16StoreWithoutCastEEEviT_T0_T2_T3_T4_T5_,@function
        .size           _ZN2at6native27unrolled_elementwise_kernelINS0_13BinaryFunctorIsssNS0_17BitwiseAndFunctorIsEEEESt5arrayIPcLm3EELi4E23TrivialOffsetCalculatorILi2EjES9_ILi1EjENS0_6memory15LoadWithoutCastENSC_16StoreWithoutCastEEEviT_T0_T2_T3_T4_T5_,(.L_x_26312 - _ZN2at6native27unrolled_elementwise_kernelINS0_13BinaryFunctorIsssNS0_17BitwiseAndFunctorIsEEEESt5arrayIPcLm3EELi4E23TrivialOffsetCalculatorILi2EjES9_ILi1EjENS0_6memory15LoadWithoutCastENSC_16StoreWithoutCastEEEviT_T0_T2_T3_T4_T5_)
        .other          _ZN2at6native27unrolled_elementwise_kernelINS0_13BinaryFunctorIsssNS0_17BitwiseAndFunctorIsEEEESt5arrayIPcLm3EELi4E23TrivialOffsetCalculatorILi2EjES9_ILi1EjENS0_6memory15LoadWithoutCastENSC_16StoreWithoutCastEEEviT_T0_T2_T3_T4_T5_,@"STO_CUDA_ENTRY STV_DEFAULT"
_ZN2at6native27unrolled_elementwise_kernelINS0_13BinaryFunctorIsssNS0_17BitwiseAndFunctorIsEEEESt5arrayIPcLm3EELi4E23TrivialOffsetCalculatorILi2EjES9_ILi1EjENS0_6memory15LoadWithoutCastENSC_16StoreWithoutCastEEEviT_T0_T2_T3_T4_T5_:
.text._ZN2at6native27unrolled_elementwise_kernelINS0_13BinaryFunctorIsssNS0_17BitwiseAndFunctorIsEEEESt5arrayIPcLm3EELi4E23TrivialOffsetCalculatorILi2EjES9_ILi1EjENS0_6memory15LoadWithoutCastENSC_16StoreWithoutCastEEEviT_T0_T2_T3_T4_T5_:
        /* <DEDUP_REMOVED lines=73> */
.L_x_20291:
[----:B------:R-:W-:Y:S05]  /*0490*/  BSYNC B0 ;  /* 0x0000000000007941 */ /* 0x000fea0003800000 */
.L_x_20290:
        /* <DEDUP_REMOVED lines=8> */
.L_x_20292:
        /* <DEDUP_REMOVED lines=14> */
.L_x_26312:


//--------------------- .text._ZN2at6native29vectorized_elementwise_kernelILi2ENS0_13BinaryFunctorIsssNS0_17BitwiseAndFunctorIsEEEESt5arrayIPcLm3EEEEviT0_T1_ --------------------------
	.section	.text._ZN2at6native29vectorized_elementwise_kernelILi2ENS0_13BinaryFunctorIsssNS0_17BitwiseAndFunctorIsEEEESt5arrayIPcLm3EEEEviT0_T1_,"ax",@progbits
	.align	128
        .global         _ZN2at6native29vectorized_elementwise_kernelILi2ENS0_13BinaryFunctorIsssNS0_17BitwiseAndFunctorIsEEEESt5arrayIPcLm3EEEEviT0_T1_
        .type           _ZN2at6native29vectorized_elementwise_kernelILi2ENS0_13BinaryFunctorIsssNS0_17BitwiseAndFunctorIsEEEESt5arrayIPcLm3EEEEviT0_T1_,@function
        .size           _ZN2at6native29vectorized_elementwise_kernelILi2ENS0_13BinaryFunctorIsssNS0_17BitwiseAndFunctorIsEEEESt5arrayIPcLm3EEEEviT0_T1_,(.L_x_26313 - _ZN2at6native29vectorized_elementwise_kernelILi2ENS0_13BinaryFunctorIsssNS0_17BitwiseAndFunctorIsEEEESt5arrayIPcLm3EEEEviT0_T1_)
        .other          _ZN2at6native29vectorized_elementwise_kernelILi2ENS0_13BinaryFunctorIsssNS0_17BitwiseAndFunctorIsEEEESt5arrayIPcLm3EEEEviT0_T1_,@"STO_CUDA_ENTRY STV_DEFAULT"
_ZN2at6native29vectorized_elementwise_kernelILi2ENS0_13BinaryFunctorIsssNS0_17BitwiseAndFunctorIsEEEESt5arrayIPcLm3EEEEviT0_T1_:
.text._ZN2at6native29vectorized_elementwise_kernelILi2ENS0_13BinaryFunctorIsssNS0_17BitwiseAndFunctorIsEEEESt5arrayIPcLm3EEEEviT0_T1_:
        /* <DEDUP_REMOVED lines=51> */
.L_x_20293:
        /* <DEDUP_REMOVED lines=119> */
.L_x_20296:
[----:B------:R-:W-:-:S13]  /*0aa0*/  ISETP.GE.AND P0, PT, R3, R2, PT ;  /* 0x000000020300720c */ /* 0x000fda0003f06270 */
[----:B------:R-:W-:Y:S05]  /*0ab0*/  @P0 BRA `(.L_x_20298) ;  /* 0x0000000000300947 */ /* 0x000fea0003800000 */
[----:B0-----:R-:W0:Y:S01]  /*0ac0*/  LDC.64 R8, c[0x0][0x218] ;  /* 0x00008600ff087b82 */ /* 0x001e220000000a00 */
[----:B------:R-:W-:Y:S01]  /*0ad0*/  IMAD.IADD R11, R0, 0x1, R3 ;  /* 0x00000001000b7824 */ /* 0x000fe200078e0203 */
[----:B------:R-:W-:-:S03]  /*0ae0*/  IADD3 R3, R3, 0x80, RZ ;  /* 0x0000008003037810 */ /* 0x000fc60007ffe0ff */
[----:B0-----:R-:W-:-:S05]  /*0af0*/  IMAD.WIDE.U32 R8, R11, 0x2, R8 ;  /* 0x000000020b087825 */ /* 0x001fca00078e0008 */
[----:B------:R1:W-:Y:S02]  /*0b00*/  STG.E.U16 desc[UR4][R8.64], R5 ;  /* 0x0000000508007986 */ /* 0x0003e4000c101504 */
.L_x_20297:
[----:B------:R-:W-:-:S13]  /*0b10*/  ISETP.GE.AND P0, PT, R3, R2, PT ;  /* 0x000000020300720c */ /* 0x000fda0003f06270 */
[----:B------:R-:W-:Y:S05]  /*0b20*/  @P0 BRA `(.L_x_20299) ;  /* 0x0000000000340947 */ /* 0x000fea0003800000 */
[----:B-1----:R-:W1:Y:S01]  /*0b30*/  LDC.64 R4, c[0x0][0x218] ;  /* 0x00008600ff047b82 */ /* 0x002e620000000a00 */
[----:B0-----:R-:W-:Y:S02]  /*0b40*/  IMAD.IADD R9, R0, 0x1, R3 ;  /* 0x0000000100097824 */ /* 0x001fe400078e0203 */
[----:B------:R-:W-:Y:S02]  /*0b50*/  VIADD R3, R3, 0x80 ;  /* 0x0000008003037836 */ /* 0x000fe40000000000 */
[----:B-1----:R-:W-:-:S05]  /*0b60*/  IMAD.WIDE.U32 R4, R9, 0x2, R4 ;  /* 0x0000000209047825 */ /* 0x002fca00078e0004 */
[----:B------:R1:W-:Y:S02]  /*0b70*/  STG.E.U16 desc[UR4][R4.64], R6 ;  /* 0x0000000604007986 */ /* 0x0003e4000c101504 */
.L_x_20298:
        /* <DEDUP_REMOVED lines=8> */
.L_x_20299:
[----:B------:R-:W-:Y:S05]  /*0c00*/  BSYNC B1 ;  /* 0x0000000000017941 */ /* 0x000fea0003800000 */
.L_x_20295:
[----:B------:R-:W-:-:S13]  /*0c10*/  ISETP.GE.AND P0, PT, R3, R2, PT ;  /* 0x000000020300720c */ /* 0x000fda0003f06270 */
[----:B-12---:R-:W1:Y:S01]  /*0c20*/  @!P0 LDC.64 R4, c[0x0][0x218] ;  /* 0x00008600ff048b82 */ /* 0x006e620000000a00 */
[----:B0-----:R-:W-:Y:S02]  /*0c30*/  @!P0 IMAD.IADD R9, R0, 0x1, R3 ;  /* 0x0000000100098824 */ /* 0x001fe400078e0203 */
[----:B------:R-:W-:Y:S02]  /*0c40*/  @!P0 VIADD R3, R3, 0x80 ;  /* 0x0000008003038836 */ /* 0x000fe40000000000 */
[----:B-1----:R-:W-:-:S05]  /*0c50*/  @!P0 IMAD.WIDE.U32 R4, R9, 0x2, R4 ;  /* 0x0000000209048825 */ /* 0x002fca00078e0004 */
[----:B------:R2:W-:Y:S02]  /*0c60*/  @!P0 STG.E.U16 desc[UR4][R4.64], R7 ;  /* 0x0000000704008986 */ /* 0x0005e4000c101504 */
.L_x_20300:
[----:B------:R-:W-:Y:S05]  /*0c70*/  BSYNC B0 ;  /* 0x0000000000007941 */ /* 0x000fea0003800000 */
.L_x_20294:
        /* <DEDUP_REMOVED lines=8> */
.L_x_20301:
        /* <DEDUP_REMOVED lines=16> */
.L_x_26313:


//--------------------- .text._ZN2at6native29vectorized_elementwise_kernelILi4ENS0_13BinaryFunctorIsssNS0_17BitwiseAndFunctorIsEEEESt5arrayIPcLm3EEEEviT0_T1_ --------------------------
	.section	.text._ZN2at6native29vectorized_elementwise_kernelILi4ENS0_13BinaryFunctorIsssNS0_17BitwiseAndFunctorIsEEEESt5arrayIPcLm3EEEEviT0_T1_,"ax",@progbits
	.align	128
        .global         _ZN2at6native29vectorized_elementwise_kernelILi4ENS0_13BinaryFunctorIsssNS0_17BitwiseAndFunctorIsEEEESt5arrayIPcLm3EEEEviT0_T1_
        .type           _ZN2at6native29vectorized_elementwise_kernelILi4ENS0_13BinaryFunctorIsssNS0_17BitwiseAndFunctorIsEEEESt5arrayIPcLm3EEEEviT0_T1_,@function
        .size           _ZN2at6native29vectorized_elementwise_kernelILi4ENS0_13BinaryFunctorIsssNS0_17BitwiseAndFunctorIsEEEESt5arrayIPcLm3EEEEviT0_T1_,(.L_x_26314 - _ZN2at6native29vectorized_elementwise_kernelILi4ENS0_13BinaryFunctorIsssNS0_17BitwiseAndFunctorIsEEEESt5arrayIPcLm3EEEEviT0_T1_)
        .other          _ZN2at6native29vectorized_elementwise_kernelILi4ENS0_13BinaryFunctorIsssNS0_17BitwiseAndFunctorIsEEEESt5arrayIPcLm3EEEEviT0_T1_,@"STO_CUDA_ENTRY STV_DEFAULT"
_ZN2at6native29vectorized_elementwise_kernelILi4ENS0_13BinaryFunctorIsssNS0_17BitwiseAndFunctorIsEEEESt5arrayIPcLm3EEEEviT0_T1_:
.text._ZN2at6native29vectorized_elementwise_kernelILi4ENS0_13BinaryFunctorIsssNS0_17BitwiseAndFunctorIsEEEESt5arrayIPcLm3EEEEviT0_T1_:
        /* <DEDUP_REMOVED lines=45> */
.L_x_20302:
        /* <DEDUP_REMOVED lines=119> */
.L_x_20305:
[----:B------:R-:W-:-:S13]  /*0a40*/  ISETP.GE.AND P0, PT, R3, R2, PT ;  /* 0x000000020300720c */ /* 0x000fda0003f06270 */
[----:B------:R-:W-:Y:S05]  /*0a50*/  @P0 BRA `(.L_x_20307) ;  /* 0x0000000000300947 */ /* 0x000fea0003800000 */
[----:B0-----:R-:W0:Y:S01]  /*0a60*/  LDC.64 R8, c[0x0][0x218] ;  /* 0x00008600ff087b82 */ /* 0x001e220000000a00 */
[----:B------:R-:W-:Y:S01]  /*0a70*/  IMAD.IADD R11, R0, 0x1, R3 ;  /* 0x00000001000b7824 */ /* 0x000fe200078e0203 */
[----:B------:R-:W-:-:S03]  /*0a80*/  IADD3 R3, R3, 0x80, RZ ;  /* 0x0000008003037810 */ /* 0x000fc60007ffe0ff */
[----:B0-----:R-:W-:-:S05]  /*0a90*/  IMAD.WIDE.U32 R8, R11, 0x2, R8 ;  /* 0x000000020b087825 */ /* 0x001fca00078e0008 */
[----:B------:R1:W-:Y:S02]  /*0aa0*/  STG.E.U16 desc[UR4][R8.64], R5 ;  /* 0x0000000508007986 */ /* 0x0003e4000c101504 */
.L_x_20306:
[----:B------:R-:W-:-:S13]  /*0ab0*/  ISETP.GE.AND P0, PT, R3, R2, PT ;  /* 0x000000020300720c */ /* 0x000fda0003f06270 */
[----:B------:R-:W-:Y:S05]  /*0ac0*/  @P0 BRA `(.L_x_20308) ;  /* 0x0000000000340947 */ /* 0x000fea0003800000 */
[----:B-1----:R-:W1:Y:S01]  /*0ad0*/  LDC.64 R4, c[0x0][0x218] ;  /* 0x00008600ff047b82 */ /* 0x002e620000000a00 */
[----:B0-----:R-:W-:Y:S02]  /*0ae0*/  IMAD.IADD R9, R0, 0x1, R3 ;  /* 0x0000000100097824 */ /* 0x001fe400078e0203 */
[----:B------:R-:W-:Y:S02]  /*0af0*/  VIADD R3, R3, 0x80 ;  /* 0x0000008003037836 */ /* 0x000fe40000000000 */
[----:B-1----:R-:W-:-:S05]  /*0b00*/  IMAD.WIDE.U32 R4, R9, 0x2, R4 ;  /* 0x0000000209047825 */ /* 0x002fca00078e0004 */
[----:B------:R1:W-:Y:S02]  /*0b10*/  STG.E.U16 desc[UR4][R4.64], R6 ;  /* 0x0000000604007986 */ /* 0x0003e4000c101504 */
.L_x_20307:
        /* <DEDUP_REMOVED lines=8> */
.L_x_20308:
[----:B------:R-:W-:Y:S05]  /*0ba0*/  BSYNC B1 ;  /* 0x0000000000017941 */ /* 0x000fea0003800000 */
.L_x_20304:
[----:B------:R-:W-:-:S13]  /*0bb0*/  ISETP.GE.AND P0, PT, R3, R2, PT ;  /* 0x000000020300720c */ /* 0x000fda0003f06270 */
[----:B-12---:R-:W1:Y:S01]  /*0bc0*/  @!P0 LDC.64 R4, c[0x0][0x218] ;  /* 0x00008600ff048b82 */ /* 0x006e620000000a00 */
[----:B0-----:R-:W-:Y:S02]  /*0bd0*/  @!P0 IMAD.IADD R9, R0, 0x1, R3 ;  /* 0x0000000100098824 */ /* 0x001fe400078e0203 */
[----:B------:R-:W-:Y:S02]  /*0be0*/  @!P0 VIADD R3, R3, 0x80 ;  /* 0x0000008003038836 */ /* 0x000fe40000000000 */
[----:B-1----:R-:W-:-:S05]  /*0bf0*/  @!P0 IMAD.WIDE.U32 R4, R9, 0x2, R4 ;  /* 0x0000000209048825 */ /* 0x002fca00078e0004 */
[----:B------:R2:W-:Y:S02]  /*0c00*/  @!P0 STG.E.U16 desc[UR4][R4.64], R7 ;  /* 0x0000000704008986 */ /* 0x0005e4000c101504 */
.L_x_20309:
[----:B------:R-:W-:Y:S05]  /*0c10*/  BSYNC B0 ;  /* 0x0000000000007941 */ /* 0x000fea0003800000 */
.L_x_20303:
        /* <DEDUP_REMOVED lines=8> */
.L_x_20310:
        /* <DEDUP_REMOVED lines=14> */
.L_x_26314:


//--------------------- .text._ZN2at6native29vectorized_elementwise_kernelILi8ENS0_13BinaryFunctorIsssNS0_17BitwiseAndFunctorIsEEEESt5arrayIPcLm3EEEEviT0_T1_ --------------------------
	.section	.text._ZN2at6native29vectorized_elementwise_kernelILi8ENS0_13BinaryFunctorIsssNS0_17BitwiseAndFunctorIsEEEESt5arrayIPcLm3EEEEviT0_T1_,"ax",@progbits
	.align	128
        .global         _ZN2at6native29vectorized_elementwise_kernelILi8ENS0_13BinaryFunctorIsssNS0_17BitwiseAndFunctorIsEEEESt5arrayIPcLm3EEEEviT0_T1_
        .type           _ZN2at6native29vectorized_elementwise_kernelILi8ENS0_13BinaryFunctorIsssNS0_17BitwiseAndFunctorIsEEEESt5arrayIPcLm3EEEEviT0_T1_,@function
        .size           _ZN2at6native29vectorized_elementwise_kernelILi8ENS0_13BinaryFunctorIsssNS0_17BitwiseAndFunctorIsEEEESt5arrayIPcLm3EEEEviT0_T1_,(.L_x_26315 - _ZN2at6native29vectorized_elementwise_kernelILi8ENS0_13BinaryFunctorIsssNS0_17BitwiseAndFunctorIsEEEESt5arrayIPcLm3EEEEviT0_T1_)
        .other          _ZN2at6native29vectorized_elementwise_kernelILi8ENS0_13BinaryFunctorIsssNS0_17BitwiseAndFunctorIsEEEESt5arrayIPcLm3EEEEviT0_T1_,@"STO_CUDA_ENTRY STV_DEFAULT"
_ZN2at6native29vectorized_elementwise_kernelILi8ENS0_13BinaryFunctorIsssNS0_17BitwiseAndFunctorIsEEEESt5arrayIPcLm3EEEEviT0_T1_:
.text._ZN2at6native29vectorized_elementwise_kernelILi8ENS0_13BinaryFunctorIsssNS0_17BitwiseAndFunctorIsEEEESt5arrayIPcLm3EEEEviT0_T1_:
        /* <DEDUP_REMOVED lines=42> */
.L_x_20311:
        /* <DEDUP_REMOVED lines=119> */
.L_x_20314:
[----:B------:R-:W-:-:S13]  /*0a10*/  ISETP.GE.AND P0, PT, R3, R2, PT ;  /* 0x000000020300720c */ /* 0x000fda0003f06270 */
[----:B------:R-:W-:Y:S05]  /*0a20*/  @P0 BRA `(.L_x_20316) ;  /* 0x0000000000300947 */ /* 0x000fea0003800000 */
[----:B0-----:R-:W0:Y:S01]  /*0a30*/  LDC.64 R8, c[0x0][0x218] ;  /* 0x00008600ff087b82 */ /* 0x001e220000000a00 */
[----:B------:R-:W-:Y:S01]  /*0a40*/  IMAD.IADD R11, R0, 0x1, R3 ;  /* 0x00000001000b7824 */ /* 0x000fe200078e0203 */
[----:B------:R-:W-:-:S03]  /*0a50*/  IADD3 R3, R3, 0x80, RZ ;  /* 0x0000008003037810 */ /* 0x000fc60007ffe0ff */
[----:B0-----:R-:W-:-:S05]  /*0a60*/  IMAD.WIDE.U32 R8, R11, 0x2, R8 ;  /* 0x000000020b087825 */ /* 0x001fca00078e0008 */
[----:B------:R1:W-:Y:S02]  /*0a70*/  STG.E.U16 desc[UR4][R8.64], R5 ;  /* 0x0000000508007986 */ /* 0x0003e4000c101504 */
.L_x_20315:
[----:B------:R-:W-:-:S13]  /*0a80*/  ISETP.GE.AND P0, PT, R3, R2, PT ;  /* 0x000000020300720c */ /* 0x000fda0003f06270 */
[----:B------:R-:W-:Y:S05]  /*0a90*/  @P0 BRA `(.L_x_20317) ;  /* 0x0000000000340947 */ /* 0x000fea0003800000 */
[----:B-1----:R-:W1:Y:S01]  /*0aa0*/  LDC.64 R4, c[0x0][0x218] ;  /* 0x00008600ff047b82 */ /* 0x002e620000000a00 */
[----:B0-----:R-:W-:Y:S02]  /*0ab0*/  IMAD.IADD R9, R0, 0x1, R3 ;  /* 0x0000000100097824 */ /* 0x001fe400078e0203 */
[----:B------:R-:W-:Y:S02]  /*0ac0*/  VIADD R3, R3, 0x80 ;  /* 0x0000008003037836 */ /* 0x000fe40000000000 */
[----:B-1----:R-:W-:-:S05]  /*0ad0*/  IMAD.WIDE.U32 R4, R9, 0x2, R4 ;  /* 0x0000000209047825 */ /* 0x002fca00078e0004 */
[----:B------:R1:W-:Y:S02]  /*0ae0*/  STG.E.U16 desc[UR4][R4.64], R6 ;  /* 0x0000000604007986 */ /* 0x0003e4000c101504 */
.L_x_20316:
        /* <DEDUP_REMOVED lines=8> */
.L_x_20317:
[----:B------:R-:W-:Y:S05]  /*0b70*/  BSYNC B1 ;  /* 0x0000000000017941 */ /* 0x000fea0003800000 */
.L_x_20313:
[----:B------:R-:W-:-:S13]  /*0b80*/  ISETP.GE.AND P0, PT, R3, R2, PT ;  /* 0x000000020300720c */ /* 0x000fda0003f06270 */
[----:B-12---:R-:W1:Y:S01]  /*0b90*/  @!P0 LDC.64 R4, c[0x0][0x218] ;  /* 0x00008600ff048b82 */ /* 0x006e620000000a00 */
[----:B0-----:R-:W-:Y:S02]  /*0ba0*/  @!P0 IMAD.IADD R9, R0, 0x1, R3 ;  /* 0x0000000100098824 */ /* 0x001fe400078e0203 */
[----:B------:R-:W-:Y:S02]  /*0bb0*/  @!P0 VIADD R3, R3, 0x80 ;  /* 0x0000008003038836 */ /* 0x000fe40000000000 */
[----:B-1----:R-:W-:-:S05]  /*0bc0*/  @!P0 IMAD.WIDE.U32 R4, R9, 0x2, R4 ;  /* 0x0000000209048825 */ /* 0x002fca00078e0004 */
[----:B------:R2:W-:Y:S02]  /*0bd0*/  @!P0 STG.E.U16 desc[UR4][R4.64], R7 ;  /* 0x0000000704008986 */ /* 0x0005e4000c101504 */
.L_x_20318:
[----:B------:R-:W-:Y:S05]  /*0be0*/  BSYNC B0 ;  /* 0x0000000000007941 */ /* 0x000fea0003800000 */
.L_x_20312:
        /* <DEDUP_REMOVED lines=8> */
.L_x_20319:
        /* <DEDUP_REMOVED lines=9> */
.L_x_26315:


//--------------------- .text._ZN2at6native18elementwise_kernelILi128ELi4EZNS0_15gpu_kernel_implINS0_13AUnaryFunctorIlllNS0_17BitwiseAndFunctorIlEEEEEEvRNS_18TensorIteratorBaseERKT_EUliE_EEviT1_ --------------------------
	.section	.text._ZN2at6native18elementwise_kernelILi128ELi4EZNS0_15gpu_kernel_implINS0_13AUnaryFunctorIlllNS0_17BitwiseAndFunctorIlEEEEEEvRNS_18TensorIteratorBaseERKT_EUliE_EEviT1_,"ax",@progbits
	.align	128
        .global         _ZN2at6native18elementwise_kernelILi128ELi4EZNS0_15gpu_kernel_implINS0_13AUnaryFunctorIlllNS0_17BitwiseAndFunctorIlEEEEEEvRNS_18TensorIteratorBaseERKT_EUliE_EEviT1_
        .type           _ZN2at6native18elementwise_kernelILi128ELi4EZNS0_15gpu_kernel_implINS0_13AUnaryFunctorIlllNS0_17BitwiseAndFunctorIlEEEEEEvRNS_18TensorIteratorBaseERKT_EUliE_EEviT1_,@function
        .size           _ZN2at6native18elementwise_kernelILi128ELi4EZNS0_15gpu_kernel_implINS0_13AUnaryFunctorIlllNS0_17BitwiseAndFunctorIlEEEEEEvRNS_18TensorIteratorBaseERKT_EUliE_EEviT1_,(.L_x_26316 - _ZN2at6native18elementwise_kernelILi128ELi4EZNS0_15gpu_kernel_implINS0_13AUnaryFunctorIlllNS0_17BitwiseAndFunctorIlEEEEEEvRNS_18TensorIteratorBaseERKT_EUliE_EEviT1_)
        .other          _ZN2at6native18elementwise_kernelILi128ELi4EZNS0_15gpu_kernel_implINS0_13AUnaryFunctorIlllNS0_17BitwiseAndFunctorIlEEEEEEvRNS_18TensorIteratorBaseERKT_EUliE_EEviT1_,@"STO_CUDA_ENTRY STV_DEFAULT"
_ZN2at6native18elementwise_kernelILi128ELi4EZNS0_15gpu_kernel_implINS0_13AUnaryFunctorIlllNS0_17BitwiseAndFunctorIlEEEEEEvRNS_18TensorIteratorBaseERKT_EUliE_EEviT1_:
.text._ZN2at6native18elementwise_kernelILi128ELi4EZNS0_15gpu_kernel_implINS0_13AUnaryFunctorIlllNS0_17BitwiseAndFunctorIlEEEEEEvRNS_18TensorIteratorBaseERKT_EUliE_EEviT1_:
        /* <DEDUP_REMOVED lines=314> */
.L_x_20322:
        /* <DEDUP_REMOVED lines=21> */
.L_x_20326:
[----:B------:R0:W5:Y:S01]  /*14f0*/  LDG.E.U8 R2, desc[UR36][R4.64] ;  /* 0x0000002404027981 */ /* 0x000162000c1e1100 */
[----:B------:R-:W-:Y:S01]  /*1500*/  IMAD.MOV.U32 R3, RZ, RZ, RZ ;  /* 0x000000ffff037224 */ /* 0x000fe200078e00ff */
[----:B------:R-:W-:Y:S06]  /*1510*/  BRA `(.L_x_20328) ;  /* 0x0000000c00487947 */ /* 0x000fec0003800000 */
.L_x_20325:
        /* <DEDUP_REMOVED lines=8> */
.L_x_20330:
[----:B------:R-:W2:Y:S02]  /*15a0*/  LDG.E R2, desc[UR36][R4.64] ;  /* 0x0000002404027981 */ /* 0x000ea4000c1e1900 */
[----:B--2---:R-:W-:Y:S01]  /*15b0*/  SHF.R.S32.HI R3, RZ, 0x1f, R2 ;  /* 0x0000001fff037819 */ /* 0x004fe20000011402 */
[----:B------:R-:W-:Y:S06]  /*15c0*/  BRA `(.L_x_20328) ;  /* 0x0000000c001c7947 */ /* 0x000fec0003800000 */
.L_x_20329:
[----:B------:R-:W2:Y:S02]  /*15d0*/  LDG.E.S16 R2, desc[UR36][R4.64] ;  /* 0x0000002404027981 */ /* 0x000ea4000c1e1700 */
[----:B--2---:R-:W-:Y:S01]  /*15e0*/  SHF.R.S32.HI R3, RZ, 0x1f, R2 ;  /* 0x0000001fff037819 */ /* 0x004fe20000011402 */
[----:B------:R-:W-:Y:S06]  /*15f0*/  BRA `(.L_x_20328) ;  /* 0x0000000c00107947 */ /* 0x000fec0003800000 */
.L_x_20324:
        /* <DEDUP_REMOVED lines=9> */
.L_x_20332:
[----:B------:R-:W2:Y:S02]  /*1690*/  LDG.E.U16 R4, desc[UR36][R4.64] ;  /* 0x0000002404047981 */ /* 0x000ea4000c1e1500 */
[----:B--2---:R-:W-:-:S06]  /*16a0*/  HADD2.F32 R2, -RZ, R4.H0_H0 ;  /* 0x20000004ff027230 */ /* 0x004fcc0000004100 */
[----:B------:R-:W0:Y:S01]  /*16b0*/  F2I.S64.TRUNC R2, R2 ;  /* 0x0000000200027311 */ /* 0x000e22000020d900 */
[----:B------:R-:W-:Y:S05]  /*16c0*/  BRA `(.L_x_20328) ;  /* 0x0000000800dc7947 */ /* 0x000fea0003800000 */
.L_x_20331:
        /* <DEDUP_REMOVED lines=9> */
.L_x_20334:
[----:B------:R-:W2:Y:S02]  /*1760*/  LDG.E.U16 R4, desc[UR36][R4.64] ;  /* 0x0000002404047981 */ /* 0x000ea4000c1e1500 */
[----:B--2---:R-:W-:-:S06]  /*1770*/  HADD2.F32 R2, -RZ, R4.H0_H0 ;  /* 0x20000004ff027230 */ /* 0x004fcc0000004100 */
[----:B------:R-:W0:Y:S01]  /*1780*/  F2I.S64.TRUNC R2, R2 ;  /* 0x0000000200027311 */ /* 0x000e22000020d900 */
[----:B------:R-:W-:Y:S05]  /*1790*/  BRA `(.L_x_20328) ;  /* 0x0000000800a87947 */ /* 0x000fea0003800000 */
.L_x_20333:
[----:B------:R-:W2:Y:S02]  /*17a0*/  LDG.E.64 R2, desc[UR36][R4.64] ;  /* 0x0000002404027981 */ /* 0x000ea4000c1e1b00 */
[----:B--2---:R-:W0:Y:S01]  /*17b0*/  F2I.S64.F64.TRUNC R2, R2 ;  /* 0x0000000200027311 */ /* 0x004e22000030d900 */
[----:B------:R-:W-:Y:S05]  /*17c0*/  BRA `(.L_x_20328) ;  /* 0x00000008009c7947 */ /* 0x000fea0003800000 */
.L_x_20323:
        /* <DEDUP_REMOVED lines=13> */
.L_x_20337:
[----:B------:R-:W2:Y:S02]  /*18a0*/  LDG.E.64 R2, desc[UR36][R4.64] ;  /* 0x0000002404027981 */ /* 0x000ea4000c1e1b00 */
[----:B--2---:R-:W0:Y:S01]  /*18b0*/  F2I.S64.F64.TRUNC R2, R2 ;  /* 0x0000000200027311 */ /* 0x004e22000030d900 */
[----:B------:R-:W-:Y:S05]  /*18c0*/  BRA `(.L_x_20328) ;  /* 0x00000008005c7947 */ /* 0x000fea0003800000 */
.L_x_20336:
        /* <DEDUP_REMOVED lines=27> */
.L_x_20339:
        /* <DEDUP_REMOVED lines=14> */
.L_x_20338:
[----:B------:R-:W2:Y:S02]  /*1b60*/  LDG.E.U16 R2, desc[UR36][R4.64] ;  /* 0x0000002404027981 */ /* 0x000ea4000c1e1500 */
[----:B--2---:R-:W-:-:S06]  /*1b70*/  IMAD.U32 R2, R2, 0x10000, RZ ;  /* 0x0001000002027824 */ /* 0x004fcc00078e00ff */
[----:B------:R-:W0:Y:S01]  /*1b80*/  F2I.S64.TRUNC R2, R2 ;  /* 0x0000000200027311 */ /* 0x000e22000020d900 */
[----:B------:R-:W-:Y:S05]  /*1b90*/  BRA `(.L_x_20328) ;  /* 0x0000000400a87947 */ /* 0x000fea0003800000 */
.L_x_20335:
        /* <DEDUP_REMOVED lines=11> */
.L_x_20342:
        /* <DEDUP_REMOVED lines=21> */
.L_x_20346:
[----:B------:R-:W-:Y:S05]  /*1da0*/  BSYNC B1 ;  /* 0x0000000000017941 */ /* 0x000fea0003800000 */
.L_x_20345:
[----:B------:R-:W-:Y:S01]  /*1db0*/  IMAD.SHL.U32 R2, R2, 0x100000, RZ ;  /* 0x0010000002027824 */ /* 0x000fe200078e00ff */
[----:B------:R-:W-:-:S04]  /*1dc0*/  LEA R3, R0, 0x3b800000, 0x17 ;  /* 0x3b80000000037811 */ /* 0x000fc800078eb8ff */
[----:B------:R-:W-:-:S07]  /*1dd0*/  LOP3.LUT R2, R3, R2, R4, 0xfe, !PT ;  /* 0x0000000203027212 */ /* 0x000fce00078efe04 */
.L_x_20344:
[----:B------:R-:W-:Y:S05]  /*1de0*/  BSYNC B0 ;  /* 0x0000000000007941 */ /* 0x000fea0003800000 */
.L_x_20343:
[----:B------:R-:W1:Y:S01]  /*1df0*/  F2I.S64.TRUNC R2, R2 ;  /* 0x0000000200027311 */ /* 0x000e62000020d900 */
[----:B------:R-:W-:Y:S05]  /*1e00*/  BRA `(.L_x_20328) ;  /* 0x00000004000c7947 */ /* 0x000fea0003800000 */
.L_x_20341:
        /* <DEDUP_REMOVED lines=21> */
.L_x_20350:
[----:B------:R-:W-:Y:S05]  /*1f60*/  BSYNC B1 ;  /* 0x0000000000017941 */ /* 0x000fea0003800000 */
.L_x_20349:
[----:B------:R-:W-:Y:S01]  /*1f70*/  IMAD.SHL.U32 R2, R2, 0x200000, RZ ;  /* 0x0020000002027824 */ /* 0x000fe200078e00ff */
[----:B------:R-:W-:-:S04]  /*1f80*/  LEA R3, R0, 0x37800000, 0x17 ;  /* 0x3780000000037811 */ /* 0x000fc800078eb8ff */
[----:B------:R-:W-:-:S07]  /*1f90*/  LOP3.LUT R2, R3, R2, R4, 0xfe, !PT ;  /* 0x0000000203027212 */ /* 0x000fce00078efe04 */
.L_x_20348:
[----:B------:R-:W-:Y:S05]  /*1fa0*/  BSYNC B0 ;  /* 0x0000000000007941 */ /* 0x000fea0003800000 */
.L_x_20347:
[----:B------:R-:W2:Y:S01]  /*1fb0*/  F2I.S64.TRUNC R2, R2 ;  /* 0x0000000200027311 */ /* 0x000ea2000020d900 */
[----:B------:R-:W-:Y:S05]  /*1fc0*/  BRA `(.L_x_20328) ;  /* 0x00000000009c7947 */ /* 0x000fea0003800000 */
.L_x_20340:
        /* <DEDUP_REMOVED lines=14> */
.L_x_20354:
[----:B------:R-:W-:Y:S05]  /*20b0*/  BSYNC B0 ;  /* 0x0000000000007941 */ /* 0x000fea0003800000 */
.L_x_20353:
[----:B------:R-:W4:Y:S01]  /*20c0*/  F2I.S64.TRUNC R2, R2 ;  /* 0x0000000200027311 */ /* 0x000f22000020d900 */
[----:B------:R-:W-:Y:S05]  /*20d0*/  BRA `(.L_x_20328) ;  /* 0x0000000000587947 */ /* 0x000fea0003800000 */
.L_x_20327:
        /* <DEDUP_REMOVED lines=16> */
.L_x_20355:
[----:B------:R-:W-:Y:S01]  /*21e0*/  CS2R R2, SRZ ;  /* 0x0000000000027805 */ /* 0x000fe2000001ff00 */
[----:B------:R-:W-:Y:S06]  /*21f0*/  BRA `(.L_x_20328) ;  /* 0x0000000000107947 */ /* 0x000fec0003800000 */
.L_x_20352:
[----:B------:R0:W5:Y:S01]  /*2200*/  LDG.E.64 R2, desc[UR36][R4.64] ;  /* 0x0000002404027981 */ /* 0x000162000c1e1b00 */
[----:B------:R-:W-:Y:S05]  /*2210*/  BRA `(.L_x_20328) ;  /* 0x0000000000087947 */ /* 0x000fea0003800000 */
.L_x_20351:
[----:B------:R3:W5:Y:S01]  /*2220*/  LDG.E R2, desc[UR36][R4.64] ;  /* 0x0000002404027981 */ /* 0x000762000c1e1900 */
[----:B------:R-:W-:-:S07]  /*2230*/  IMAD.MOV.U32 R3, RZ, RZ, RZ ;  /* 0x000000ffff037224 */ /* 0x000fce00078e00ff */
.L_x_20328:
        /* <DEDUP_REMOVED lines=18> */
.L_x_20359:
[----:B------:R3:W-:Y:S01]  /*2360*/  STG.E.U8 desc[UR36][R16.64], R5 ;  /* 0x0000000510007986 */ /* 0x0007e2000c101124 */
[----:B------:R-:W-:Y:S05]  /*2370*/  BRA `(.L_x_20361) ;  /* 0x0000000c00507947 */ /* 0x000fea0003800000 */
.L_x_20358:
        /* <DEDUP_REMOVED lines=8> */
.L_x_20363:
[----:B------:R1:W-:Y:S01]  /*2400*/  STG.E desc[UR36][R16.64], R5 ;  /* 0x0000000510007986 */ /* 0x0003e2000c101924 */
[----:B------:R-:W-:Y:S05]  /*2410*/  BRA `(.L_x_20361) ;  /* 0x0000000c00287947 */ /* 0x000fea0003800000 */
.L_x_20362:
[----:B------:R2:W-:Y:S01]  /*2420*/  STG.E.U16 desc[UR36][R16.64], R5 ;  /* 0x0000000510007986 */ /* 0x0005e2000c101524 */
[----:B------:R-:W-:Y:S05]  /*2430*/  BRA `(.L_x_20361) ;  /* 0x0000000c00207947 */ /* 0x000fea0003800000 */
.L_x_20357:
        /* <DEDUP_REMOVED lines=9> */
.L_x_20365:
[----:B------:R-:W0:Y:S02]  /*24d0*/  I2F.S64 R0, R2 ;  /* 0x0000000200007312 */ /* 0x000e240000301400 */
[----:B0-----:R-:W-:-:S05]  /*24e0*/  F2FP.F16.F32.PACK_AB R0, RZ, R0 ;  /* 0x00000000ff00723e */ /* 0x001fca00000000ff */
[----:B------:R0:W-:Y:S01]  /*24f0*/  STG.E.U16 desc[UR36][R16.64], R0 ;  /* 0x0000000010007986 */ /* 0x0001e2000c101524 */
[----:B------:R-:W-:Y:S05]  /*2500*/  BRA `(.L_x_20361) ;  /* 0x0000000800ec7947 */ /* 0x000fea0003800000 */
.L_x_20364:
        /* <DEDUP_REMOVED lines=10> */
.L_x_20367:
[----:B------:R-:W0:Y:S02]  /*25b0*/  I2F.S64 R2, R2 ;  /* 0x0000000200027312 */ /* 0x000e240000301400 */
[----:B0-----:R-:W-:-:S04]  /*25c0*/  F2FP.F16.F32.PACK_AB R3, RZ, R2 ;  /* 0x00000002ff03723e */ /* 0x001fc800000000ff */
[----:B------:R-:W-:-:S05]  /*25d0*/  PRMT R3, R3, 0x5410, RZ ;  /* 0x0000541003037816 */ /* 0x000fca00000000ff */
[----:B------:R0:W-:Y:S01]  /*25e0*/  STG.E desc[UR36][R16.64], R3 ;  /* 0x0000000310007986 */ /* 0x0001e2000c101924 */
[----:B------:R-:W-:Y:S05]  /*25f0*/  BRA `(.L_x_20361) ;  /* 0x0000000800b07947 */ /* 0x000fea0003800000 */
.L_x_20366:
[----:B------:R-:W0:Y:S02]  /*2600*/  I2F.F64.S64 R2, R2 ;  /* 0x0000000200027312 */ /* 0x000e240000301c00 */
[----:B0-----:R0:W-:Y:S01]  /*2610*/  STG.E.64 desc[UR36][R16.64], R2 ;  /* 0x0000000210007986 */ /* 0x0011e2000c101b24 */
[----:B------:R-:W-:Y:S05]  /*2620*/  BRA `(.L_x_20361) ;  /* 0x0000000800a47947 */ /* 0x000fea0003800000 */
.L_x_20356:
        /* <DEDUP_REMOVED lines=13> */
.L_x_20370:
[----:B------:R-:W0:Y:S01]  /*2700*/  I2F.F64.S64 R4, R2 ;  /* 0x0000000200047312 */ /* 0x000e220000301c00 */
[----:B------:R-:W-:-:S05]  /*2710*/  CS2R R6, SRZ ;  /* 0x0000000000067805 */ /* 0x000fca000001ff00 */
[----:B0-----:R0:W-:Y:S01]  /*2720*/  STG.E.128 desc[UR36][R16.64], R4 ;  /* 0x0000000410007986 */ /* 0x0011e2000c101d24 */
[----:B------:R-:W-:Y:S05]  /*2730*/  BRA `(.L_x_20361) ;  /* 0x0000000800607947 */ /* 0x000fea0003800000 */
.L_x_20369:
        /* <DEDUP_REMOVED lines=21> */
.L_x_20374:
[----:B------:R-:W-:Y:S05]  /*2890*/  BSYNC B0 ;  /* 0x0000000000007941 */ /* 0x000fea0003800000 */
.L_x_20373:
[----:B------:R-:W-:-:S05]  /*28a0*/  LOP3.LUT R5, R0, R5, RZ, 0xfc, !PT ;  /* 0x0000000500057212 */ /* 0x000fca00078efcff */
[----:B------:R0:W-:Y:S01]  /*28b0*/  STG.E.U8 desc[UR36][R16.64], R5 ;  /* 0x0000000510007986 */ /* 0x0001e2000c101124 */
[----:B------:R-:W-:Y:S05]  /*28c0*/  BRA `(.L_x_20361) ;  /* 0x0000000400fc7947 */ /* 0x000fea0003800000 */
.L_x_20372:
        /* <DEDUP_REMOVED lines=13> */
.L_x_20376:
[----:B------:R-:W-:Y:S01]  /*29a0*/  IMAD.MOV.U32 R0, RZ, RZ, 0x7f ;  /* 0x0000007fff007424 */ /* 0x000fe200078e00ff */
[----:B------:R-:W-:-:S04]  /*29b0*/  ISETP.GT.U32.AND P0, PT, R4, 0x7f800000, PT ;  /* 0x7f8000000400780c */ /* 0x000fc80003f04070 */
[----:B------:R-:W-:-:S09]  /*29c0*/  SEL R0, R0, 0x7c, P0 ;  /* 0x0000007c00007807 */ /* 0x000fd20000000000 */
.L_x_20377:
[----:B------:R-:W-:Y:S05]  /*29d0*/  BSYNC B0 ;  /* 0x0000000000007941 */ /* 0x000fea0003800000 */
.L_x_20375:
[----:B------:R-:W-:-:S04]  /*29e0*/  LOP3.LUT R2, R3, 0x80000000, RZ, 0xc0, !PT ;  /* 0x8000000003027812 */ /* 0x000fc800078ec0ff */
[----:B------:R-:W-:-:S04]  /*29f0*/  SHF.R.U32.HI R3, RZ, 0x18, R2 ;  /* 0x00000018ff037819 */ /* 0x000fc80000011602 */
[----:B------:R-:W-:-:S05]  /*2a00*/  LOP3.LUT R3, R0, R3, RZ, 0xfc, !PT ;  /* 0x0000000300037212 */ /* 0x000fca00078efcff */
[----:B------:R0:W-:Y:S01]  /*2a10*/  STG.E.U8 desc[UR36][R16.64], R3 ;  /* 0x0000000310007986 */ /* 0x0001e2000c101124 */
[----:B------:R-:W-:Y:S05]  /*2a20*/  BRA `(.L_x_20361) ;  /* 0x0000000400a47947 */ /* 0x000fea0003800000 */
.L_x_20371:
[----:B------:R-:W0:Y:S02]  /*2a30*/  I2F.S64 R0, R2 ;  /* 0x0000000200007312 */ /* 0x000e240000301400 */
[----:B0-----:R-:W-:-:S05]  /*2a40*/  F2FP.BF16.F32.PACK_AB R0, RZ, R0 ;  /* 0x00000000ff00723e */ /* 0x001fca00000010ff */
[----:B------:R0:W-:Y:S01]  /*2a50*/  STG.E.U16 desc[UR36][R16.64], R0 ;  /* 0x0000000010007986 */ /* 0x0001e2000c101524 */
[----:B------:R-:W-:Y:S05]  /*2a60*/  BRA `(.L_x_20361) ;  /* 0x0000000400947947 */ /* 0x000fea0003800000 */
.L_x_20368:
        /* <DEDUP_REMOVED lines=10> */
.L_x_20380:
        /* <DEDUP_REMOVED lines=17> */
.L_x_20383:
[----:B------:R-:W-:-:S04]  /*2c20*/  LOP3.LUT R2, R3, 0x80000000, RZ, 0xc0, !PT ;  /* 0x8000000003027812 */ /* 0x000fc800078ec0ff */
[----:B------:R-:W-:-:S04]  /*2c30*/  SHF.R.U32.HI R3, RZ, 0x18, R2 ;  /* 0x00000018ff037819 */ /* 0x000fc80000011602 */
[----:B------:R-:W-:-:S04]  /*2c40*/  LOP3.LUT R0, R0, R3, RZ, 0xfc, !PT ;  /* 0x0000000300007212 */ /* 0x000fc800078efcff */
[----:B------:R-:W-:-:S07]  /*2c50*/  PRMT R8, R0, 0x7610, R8 ;  /* 0x0000761000087816 */ /* 0x000fce0000000008 */
.L_x_20382:
[----:B------:R-:W-:Y:S05]  /*2c60*/  BSYNC B0 ;  /* 0x0000000000007941 */ /* 0x000fea0003800000 */
.L_x_20381:
[----:B------:R0:W-:Y:S01]  /*2c70*/  STG.E.U8 desc[UR36][R16.64], R8 ;  /* 0x0000000810007986 */ /* 0x0001e2000c101124 */
[----:B------:R-:W-:Y:S05]  /*2c80*/  BRA `(.L_x_20361) ;  /* 0x00000004000c7947 */ /* 0x000fea0003800000 */
.L_x_20379:
        /* <DEDUP_REMOVED lines=17> */
.L_x_20386:
[----:B------:R-:W-:-:S04]  /*2da0*/  LOP3.LUT R2, R3, 0x80000000, RZ, 0xc0, !PT ;  /* 0x8000000003027812 */ /* 0x000fc800078ec0ff */
[----:B------:R-:W-:-:S04]  /*2db0*/  SHF.R.U32.HI R3, RZ, 0x18, R2 ;  /* 0x00000018ff037819 */ /* 0x000fc80000011602 */
[----:B------:R-:W-:-:S04]  /*2dc0*/  LOP3.LUT R0, R0, R3, RZ, 0xfc, !PT ;  /* 0x0000000300007212 */ /* 0x000fc800078efcff */
[----:B------:R-:W-:-:S07]  /*2dd0*/  PRMT R8, R0, 0x7610, R8 ;  /* 0x0000761000087816 */ /* 0x000fce0000000008 */
.L_x_20385:
[----:B------:R-:W-:Y:S05]  /*2de0*/  BSYNC B0 ;  /* 0x0000000000007941 */ /* 0x000fea0003800000 */
.L_x_20384:
[----:B------:R0:W-:Y:S01]  /*2df0*/  STG.E.U8 desc[UR36][R16.64], R8 ;  /* 0x0000000810007986 */ /* 0x0001e2000c101124 */
[----:B------:R-:W-:Y:S05]  /*2e00*/  BRA `(.L_x_20361) ;  /* 0x0000000000ac7947 */ /* 0x000fea0003800000 */
.L_x_20378:
        /* <DEDUP_REMOVED lines=23> */
.L_x_20360:
        /* <DEDUP_REMOVED lines=16> */
.L_x_20389:
[----:B------:R-:W-:Y:S05]  /*3080*/  BRA `(.L_x_20361) ;  /* 0x00000000000c7947 */ /* 0x000fea0003800000 */
.L_x_20388:
[----:B------:R0:W-:Y:S01]  /*3090*/  STG.E.64 desc[UR36][R16.64], R2 ;  /* 0x0000000210007986 */ /* 0x0001e2000c101b24 */
[----:B------:R-:W-:Y:S05]  /*30a0*/  BRA `(.L_x_20361) ;  /* 0x0000000000047947 */ /* 0x000fea0003800000 */
.L_x_20387:
[----:B------:R0:W-:Y:S02]  /*30b0*/  STG.E desc[UR36][R16.64], R5 ;  /* 0x0000000510007986 */ /* 0x0001e4000c101924 */
.L_x_20361:
[----:B------:R-:W-:-:S04]  /*30c0*/  IMAD R18, R23, 0x200, R18 ;  /* 0x0000020017127824 */ /* 0x000fc800078e0212 */
[----:B------:R-:W-:-:S07]  /*30d0*/  VIADD R19, R18, 0x80 ;  /* 0x0000008012137836 */ /* 0x000fce0000000000 */
.L_x_20321:
[----:B------:R-:W-:Y:S05]  /*30e0*/  BSYNC B6 ;  /* 0x0000000000067941 */ /* 0x000fea0003800000 */
.L_x_20320:
        /* <DEDUP_REMOVED lines=307> */
.L_x_20392:
        /* <DEDUP_REMOVED lines=21> */
.L_x_20396:
[----:B------:R0:W5:Y:S01]  /*4570*/  LDG.E.U8 R2, desc[UR36][R4.64] ;  /* 0x0000002404027981 */ /* 0x000162000c1e1100 */
[----:B------:R-:W-:Y:S01]  /*4580*/  IMAD.MOV.U32 R3, RZ, RZ, RZ ;  /* 0x000000ffff037224 */ /* 0x000fe200078e00ff */
[----:B------:R-:W-:Y:S06]  /*4590*/  BRA `(.L_x_20398) ;  /* 0x0000000c00487947 */ /* 0x000fec0003800000 */
.L_x_20395:
        /* <DEDUP_REMOVED lines=8> */
.L_x_20400:
[----:B------:R-:W2:Y:S02]  /*4620*/  LDG.E R2, desc[UR36][R4.64] ;  /* 0x0000002404027981 */ /* 0x000ea4000c1e1900 */
[----:B--2---:R-:W-:Y:S01]  /*4630*/  SHF.R.S32.HI R3, RZ, 0x1f, R2 ;  /* 0x0000001fff037819 */ /* 0x004fe20000011402 */
[----:B------:R-:W-:Y:S06]  /*4640*/  BRA `(.L_x_20398) ;  /* 0x0000000c001c7947 */ /* 0x000fec0003800000 */
.L_x_20399:
[----:B------:R-:W2:Y:S02]  /*4650*/  LDG.E.S16 R2, desc[UR36][R4.64] ;  /* 0x0000002404027981 */ /* 0x000ea4000c1e1700 */
[----:B--2---:R-:W-:Y:S01]  /*4660*/  SHF.R.S32.HI R3, RZ, 0x1f, R2 ;  /* 0x0000001fff037819 */ /* 0x004fe20000011402 */
[----:B------:R-:W-:Y:S06]  /*4670*/  BRA `(.L_x_20398) ;  /* 0x0000000c00107947 */ /* 0x000fec0003800000 */
.L_x_20394:
        /* <DEDUP_REMOVED lines=9> */
.L_x_20402:
[----:B------:R-:W2:Y:S02]  /*4710*/  LDG.E.U16 R4, desc[UR36][R4.64] ;  /* 0x0000002404047981 */ /* 0x000ea4000c1e1500 */
[----:B--2---:R-:W-:-:S06]  /*4720*/  HADD2.F32 R2, -RZ, R4.H0_H0 ;  /* 0x20000004ff027230 */ /* 0x004fcc0000004100 */
[----:B------:R-:W0:Y:S01]  /*4730*/  F2I.S64.TRUNC R2, R2 ;  /* 0x0000000200027311 */ /* 0x000e22000020d900 */
[----:B------:R-:W-:Y:S05]  /*4740*/  BRA `(.L_x_20398) ;  /* 0x0000000800dc7947 */ /* 0x000fea0003800000 */
.L_x_20401:
        /* <DEDUP_REMOVED lines=9> */
.L_x_20404:
[----:B------:R-:W2:Y:S02]  /*47e0*/  LDG.E.U16 R4, desc[UR36][R4.64] ;  /* 0x0000002404047981 */ /* 0x000ea4000c1e1500 */
[----:B--2---:R-:W-:-:S06]  /*47f0*/  HADD2.F32 R2, -RZ, R4.H0_H0 ;  /* 0x20000004ff027230 */ /* 0x004fcc0000004100 */
[----:B------:R-:W0:Y:S01]  /*4800*/  F2I.S64.TRUNC R2, R2 ;  /* 0x0000000200027311 */ /* 0x000e22000020d900 */
[----:B------:R-:W-:Y:S05]  /*4810*/  BRA `(.L_x_20398) ;  /* 0x0000000800a87947 */ /* 0x000fea0003800000 */
.L_x_20403:
[----:B------:R-:W2:Y:S02]  /*4820*/  LDG.E.64 R2, desc[UR36][R4.64] ;  /* 0x0000002404027981 */ /* 0x000ea4000c1e1b00 */
[----:B--2---:R-:W0:Y:S01]  /*4830*/  F2I.S64.F64.TRUNC R2, R2 ;  /* 0x0000000200027311 */ /* 0x004e22000030d900 */
[----:B------:R-:W-:Y:S05]  /*4840*/  BRA `(.L_x_20398) ;  /* 0x00000008009c7947 */ /* 0x000fea0003800000 */
.L_x_20393:
        /* <DEDUP_REMOVED lines=13> */
.L_x_20407:
[----:B------:R-:W2:Y:S02]  /*4920*/  LDG.E.64 R2, desc[UR36][R4.64] ;  /* 0x0000002404027981 */ /* 0x000ea4000c1e1b00 */
[----:B--2---:R-:W0:Y:S01]  /*4930*/  F2I.S64.F64.TRUNC R2, R2 ;  /* 0x0000000200027311 */ /* 0x004e22000030d900 */
[----:B------:R-:W-:Y:S05]  /*4940*/  BRA `(.L_x_20398) ;  /* 0x00000008005c7947 */ /* 0x000fea0003800000 */
.L_x_20406:
        /* <DEDUP_REMOVED lines=27> */
.L_x_20409:
        /* <DEDUP_REMOVED lines=14> */
.L_x_20408:
[----:B------:R-:W2:Y:S02]  /*4be0*/  LDG.E.U16 R2, desc[UR36][R4.64] ;  /* 0x0000002404027981 */ /* 0x000ea4000c1e1500 */
[----:B--2---:R-:W-:-:S06]  /*4bf0*/  IMAD.U32 R2, R2, 0x10000, RZ ;  /* 0x0001000002027824 */ /* 0x004fcc00078e00ff */
[----:B------:R-:W0:Y:S01]  /*4c00*/  F2I.S64.TRUNC R2, R2 ;  /* 0x0000000200027311 */ /* 0x000e22000020d900 */
[----:B------:R-:W-:Y:S05]  /*4c10*/  BRA `(.L_x_20398) ;  /* 0x0000000400a87947 */ /* 0x000fea0003800000 */
.L_x_20405:
        /* <DEDUP_REMOVED lines=11> */
.L_x_20412:
        /* <DEDUP_REMOVED lines=21> */
.L_x_20416:
[----:B------:R-:W-:Y:S05]  /*4e20*/  BSYNC B1 ;  /* 0x0000000000017941 */ /* 0x000fea0003800000 */
.L_x_20415:
[----:B------:R-:W-:Y:S01]  /*4e30*/  IMAD.SHL.U32 R2, R2, 0x100000, RZ ;  /* 0x0010000002027824 */ /* 0x000fe200078e00ff */
[----:B------:R-:W-:-:S04]  /*4e40*/  LEA R3, R0, 0x3b800000, 0x17 ;  /* 0x3b80000000037811 */ /* 0x000fc800078eb8ff */
[----:B------:R-:W-:-:S07]  /*4e50*/  LOP3.LUT R2, R3, R2, R4, 0xfe, !PT ;  /* 0x0000000203027212 */ /* 0x000fce00078efe04 */
.L_x_20414:
[----:B------:R-:W-:Y:S05]  /*4e60*/  BSYNC B0 ;  /* 0x0000000000007941 */ /* 0x000fea0003800000 */
.L_x_20413:
[----:B------:R-:W1:Y:S01]  /*4e70*/  F2I.S64.TRUNC R2, R2 ;  /* 0x0000000200027311 */ /* 0x000e62000020d900 */
[----:B------:R-:W-:Y:S05]  /*4e80*/  BRA `(.L_x_20398) ;  /* 0x00000004000c7947 */ /* 0x000fea0003800000 */
.L_x_20411:
        /* <DEDUP_REMOVED lines=21> */
.L_x_20420:
[----:B------:R-:W-:Y:S05]  /*4fe0*/  BSYNC B1 ;  /* 0x0000000000017941 */ /* 0x000fea0003800000 */
.L_x_20419:
[----:B------:R-:W-:Y:S01]  /*4ff0*/  IMAD.SHL.U32 R2, R2, 0x200000, RZ ;  /* 0x0020000002027824 */ /* 0x000fe200078e00ff */
[----:B------:R-:W-:-:S04]  /*5000*/  LEA R3, R0, 0x37800000, 0x17 ;  /* 0x3780000000037811 */ /* 0x000fc800078eb8ff */
[----:B------:R-:W-:-:S07]  /*5010*/  LOP3.LUT R2, R3, R2, R4, 0xfe, !PT ;  /* 0x0000000203027212 */ /* 0x000fce00078efe04 */
.L_x_20418:
[----:B------:R-:W-:Y:S05]  /*5020*/  BSYNC B0 ;  /* 0x0000000000007941 */ /* 0x000fea0003800000 */
.L_x_20417:
[----:B------:R-:W2:Y:S01]  /*5030*/  F2I.S64.TRUNC R2, R2 ;  /* 0x0000000200027311 */ /* 0x000ea2000020d900 */
[----:B------:R-:W-:Y:S05]  /*5040*/  BRA `(.L_x_20398) ;  /* 0x00000000009c7947 */ /* 0x000fea0003800000 */
.L_x_20410:
        /* <DEDUP_REMOVED lines=14> */
.L_x_20424:
[----:B------:R-:W-:Y:S05]  /*5130*/  BSYNC B0 ;  /* 0x0000000000007941 */ /* 0x000fea0003800000 */
.L_x_20423:
[----:B------:R-:W0:Y:S01]  /*5140*/  F2I.S64.TRUNC R2, R2 ;  /* 0x0000000200027311 */ /* 0x000e22000020d900 */
[----:B------:R-:W-:Y:S05]  /*5150*/  BRA `(.L_x_20398) ;  /* 0x0000000000587947 */ /* 0x000fea0003800000 */
.L_x_20397:
        /* <DEDUP_REMOVED lines=16> */
.L_x_20425:
[----:B------:R-:W-:Y:S01]  /*5260*/  CS2R R2, SRZ ;  /* 0x0000000000027805 */ /* 0x000fe2000001ff00 */
[----:B------:R-:W-:Y:S06]  /*5270*/  BRA `(.L_x_20398) ;  /* 0x0000000000107947 */ /* 0x000fec0003800000 */
.L_x_20422:
[----:B------:R4:W5:Y:S01]  /*5280*/  LDG.E.64 R2, desc[UR36][R4.64] ;  /* 0x0000002404027981 */ /* 0x000962000c1e1b00 */
[----:B------:R-:W-:Y:S05]  /*5290*/  BRA `(.L_x_20398) ;  /* 0x0000000000087947 */ /* 0x000fea0003800000 */
.L_x_20421:
[----:B------:R3:W5:Y:S01]  /*52a0*/  LDG.E R2, desc[UR36][R4.64] ;  /* 0x0000002404027981 */ /* 0x000762000c1e1900 */
[----:B------:R-:W-:-:S07]  /*52b0*/  IMAD.MOV.U32 R3, RZ, RZ, RZ ;  /* 0x000000ffff037224 */ /* 0x000fce00078e00ff */
.L_x_20398:
        /* <DEDUP_REMOVED lines=18> */
.L_x_20429:
[----:B------:R0:W-:Y:S01]  /*53e0*/  STG.E.U8 desc[UR36][R16.64], R5 ;  /* 0x0000000510007986 */ /* 0x0001e2000c101124 */
[----:B------:R-:W-:Y:S05]  /*53f0*/  BRA `(.L_x_20431) ;  /* 0x0000000c00507947 */ /* 0x000fea0003800000 */
.L_x_20428:
        /* <DEDUP_REMOVED lines=8> */
.L_x_20433:
[----:B------:R0:W-:Y:S01]  /*5480*/  STG.E desc[UR36][R16.64], R5 ;  /* 0x0000000510007986 */ /* 0x0001e2000c101924 */
[----:B------:R-:W-:Y:S05]  /*5490*/  BRA `(.L_x_20431) ;  /* 0x0000000c00287947 */ /* 0x000fea0003800000 */
.L_x_20432:
[----:B------:R0:W-:Y:S01]  /*54a0*/  STG.E.U16 desc[UR36][R16.64], R5 ;  /* 0x0000000510007986 */ /* 0x0001e2000c101524 */
[----:B------:R-:W-:Y:S05]  /*54b0*/  BRA `(.L_x_20431) ;  /* 0x0000000c00207947 */ /* 0x000fea0003800000 */
.L_x_20427:
        /* <DEDUP_REMOVED lines=9> */
.L_x_20435:
[----:B------:R-:W0:Y:S02]  /*5550*/  I2F.S64 R0, R2 ;  /* 0x0000000200007312 */ /* 0x000e240000301400 */
[----:B0-----:R-:W-:-:S05]  /*5560*/  F2FP.F16.F32.PACK_AB R0, RZ, R0 ;  /* 0x00000000ff00723e */ /* 0x001fca00000000ff */
[----:B------:R0:W-:Y:S01]  /*5570*/  STG.E.U16 desc[UR36][R16.64], R0 ;  /* 0x0000000010007986 */ /* 0x0001e2000c101524 */
[----:B------:R-:W-:Y:S05]  /*5580*/  BRA `(.L_x_20431) ;  /* 0x0000000800ec7947 */ /* 0x000fea0003800000 */
.L_x_20434:
        /* <DEDUP_REMOVED lines=10> */
.L_x_20437:
[----:B------:R-:W0:Y:S02]  /*5630*/  I2F.S64 R2, R2 ;  /* 0x0000000200027312 */ /* 0x000e240000301400 */
[----:B0-----:R-:W-:-:S04]  /*5640*/  F2FP.F16.F32.PACK_AB R3, RZ, R2 ;  /* 0x00000002ff03723e */ /* 0x001fc800000000ff */
[----:B------:R-:W-:-:S05]  /*5650*/  PRMT R3, R3, 0x5410, RZ ;  /* 0x0000541003037816 */ /* 0x000fca00000000ff */
[----:B------:R0:W-:Y:S01]  /*5660*/  STG.E desc[UR36][R16.64], R3 ;  /* 0x0000000310007986 */ /* 0x0001e2000c101924 */
[----:B------:R-:W-:Y:S05]  /*5670*/  BRA `(.L_x_20431) ;  /* 0x0000000800b07947 */ /* 0x000fea0003800000 */
.L_x_20436:
[----:B------:R-:W0:Y:S02]  /*5680*/  I2F.F64.S64 R2, R2 ;  /* 0x0000000200027312 */ /* 0x000e240000301c00 */
[----:B0-----:R0:W-:Y:S01]  /*5690*/  STG.E.64 desc[UR36][R16.64], R2 ;  /* 0x0000000210007986 */ /* 0x0011e2000c101b24 */
[----:B------:R-:W-:Y:S05]  /*56a0*/  BRA `(.L_x_20431) ;  /* 0x0000000800a47947 */ /* 0x000fea0003800000 */
.L_x_20426:
        /* <DEDUP_REMOVED lines=13> */
.L_x_20440:
[----:B------:R-:W0:Y:S01]  /*5780*/  I2F.F64.S64 R4, R2 ;  /* 0x0000000200047312 */ /* 0x000e220000301c00 */
[----:B------:R-:W-:-:S05]  /*5790*/  CS2R R6, SRZ ;  /* 0x0000000000067805 */ /* 0x000fca000001ff00 */
[----:B0-----:R0:W-:Y:S01]  /*57a0*/  STG.E.128 desc[UR36][R16.64], R4 ;  /* 0x0000000410007986 */ /* 0x0011e2000c101d24 */
[----:B------:R-:W-:Y:S05]  /*57b0*/  BRA `(.L_x_20431) ;  /* 0x0000000800607947 */ /* 0x000fea0003800000 */
.L_x_20439:
        /* <DEDUP_REMOVED lines=21> */
.L_x_20444:
[----:B------:R-:W-:Y:S05]  /*5910*/  BSYNC B0 ;  /* 0x0000000000007941 */ /* 0x000fea0003800000 */
.L_x_20443:
[----:B------:R-:W-:-:S05]  /*5920*/  LOP3.LUT R5, R0, R5, RZ, 0xfc, !PT ;  /* 0x0000000500057212 */ /* 0x000fca00078efcff */
[----:B------:R0:W-:Y:S01]  /*5930*/  STG.E.U8 desc[UR36][R16.64], R5 ;  /* 0x0000000510007986 */ /* 0x0001e2000c101124 */
[----:B------:R-:W-:Y:S05]  /*5940*/  BRA `(.L_x_20431) ;  /* 0x0000000400fc7947 */ /* 0x000fea0003800000 */
.L_x_20442:
        /* <DEDUP_REMOVED lines=13> */
.L_x_20446:
[----:B------:R-:W-:Y:S01]  /*5a20*/  IMAD.MOV.U32 R0, RZ, RZ, 0x7f ;  /* 0x0000007fff007424 */ /* 0x000fe200078e00ff */
[----:B------:R-:W-:-:S04]  /*5a30*/  ISETP.GT.U32.AND P0, PT, R4, 0x7f800000, PT ;  /* 0x7f8000000400780c */ /* 0x000fc80003f04070 */
[----:B------:R-:W-:-:S09]  /*5a40*/  SEL R0, R0, 0x7c, P0 ;  /* 0x0000007c00007807 */ /* 0x000fd20000000000 */
.L_x_20447:
[----:B------:R-:W-:Y:S05]  /*5a50*/  BSYNC B0 ;  /* 0x0000000000007941 */ /* 0x000fea0003800000 */
.L_x_20445:
[----:B------:R-:W-:-:S04]  /*5a60*/  LOP3.LUT R2, R3, 0x80000000, RZ, 0xc0, !PT ;  /* 0x8000000003027812 */ /* 0x000fc800078ec0ff */
[----:B------:R-:W-:-:S04]  /*5a70*/  SHF.R.U32.HI R3, RZ, 0x18, R2 ;  /* 0x00000018ff037819 */ /* 0x000fc80000011602 */
[----:B------:R-:W-:-:S05]  /*5a80*/  LOP3.LUT R3, R0, R3, RZ, 0xfc, !PT ;  /* 0x0000000300037212 */ /* 0x000fca00078efcff */
[----:B------:R0:W-:Y:S01]  /*5a90*/  STG.E.U8 desc[UR36][R16.64], R3 ;  /* 0x0000000310007986 */ /* 0x0001e2000c101124 */
[----:B------:R-:W-:Y:S05]  /*5aa0*/  BRA `(.L_x_20431) ;  /* 0x0000000400a47947 */ /* 0x000fea0003800000 */
.L_x_20441:
[----:B------:R-:W0:Y:S02]  /*5ab0*/  I2F.S64 R0, R2 ;  /* 0x0000000200007312 */ /* 0x000e240000301400 */
[----:B0-----:R-:W-:-:S05]  /*5ac0*/  F2FP.BF16.F32.PACK_AB R0, RZ, R0 ;  /* 0x00000000ff00723e */ /* 0x001fca00000010ff */
[----:B------:R0:W-:Y:S01]  /*5ad0*/  STG.E.U16 desc[UR36][R16.64], R0 ;  /* 0x0000000010007986 */ /* 0x0001e2000c101524 */
[----:B------:R-:W-:Y:S05]  /*5ae0*/  BRA `(.L_x_20431) ;  /* 0x0000000400947947 */ /* 0x000fea0003800000 */
.L_x_20438:
        /* <DEDUP_REMOVED lines=10> */
.L_x_20450:
        /* <DEDUP_REMOVED lines=17> */
.L_x_20453:
[----:B------:R-:W-:-:S04]  /*5ca0*/  LOP3.LUT R2, R3, 0x80000000, RZ, 0xc0, !PT ;  /* 0x8000000003027812 */ /* 0x000fc800078ec0ff */
[----:B------:R-:W-:-:S04]  /*5cb0*/  SHF.R.U32.HI R3, RZ, 0x18, R2 ;  /* 0x00000018ff037819 */ /* 0x000fc80000011602 */
[----:B------:R-:W-:-:S04]  /*5cc0*/  LOP3.LUT R0, R0, R3, RZ, 0xfc, !PT ;  /* 0x0000000300007212 */ /* 0x000fc800078efcff */
[----:B------:R-:W-:-:S07]  /*5cd0*/  PRMT R8, R0, 0x7610, R8 ;  /* 0x0000761000087816 */ /* 0x000fce0000000008 */
.L_x_20452:
[----:B------:R-:W-:Y:S05]  /*5ce0*/  BSYNC B0 ;  /* 0x0000000000007941 */ /* 0x000fea0003800000 */
.L_x_20451:
[----:B------:R3:W-:Y:S01]  /*5cf0*/  STG.E.U8 desc[UR36][R16.64], R8 ;  /* 0x0000000810007986 */ /* 0x0007e2000c101124 */
[----:B------:R-:W-:Y:S05]  /*5d00*/  BRA `(.L_x_20431) ;  /* 0x00000004000c7947 */ /* 0x000fea0003800000 */
.L_x_20449:
        /* <DEDUP_REMOVED lines=17> */
.L_x_20456:
[----:B------:R-:W-:-:S04]  /*5e20*/  LOP3.LUT R2, R3, 0x80000000, RZ, 0xc0, !PT ;  /* 0x8000000003027812 */ /* 0x000fc800078ec0ff */
[----:B------:R-:W-:-:S04]  /*5e30*/  SHF.R.U32.HI R3, RZ, 0x18, R2 ;  /* 0x00000018ff037819 */ /* 0x000fc80000011602 */
[----:B------:R-:W-:-:S04]  /*5e40*/  LOP3.LUT R0, R0, R3, RZ, 0xfc, !PT ;  /* 0x0000000300007212 */ /* 0x000fc800078efcff */
[----:B------:R-:W-:-:S07]  /*5e50*/  PRMT R8, R0, 0x7610, R8 ;  /* 0x0000761000087816 */ /* 0x000fce0000000008 */
.L_x_20455:
[----:B------:R-:W-:Y:S05]  /*5e60*/  BSYNC B0 ;  /* 0x0000000000007941 */ /* 0x000fea0003800000 */
.L_x_20454:
[----:B------:R0:W-:Y:S01]  /*5e70*/  STG.E.U8 desc[UR36][R16.64], R8 ;  /* 0x0000000810007986 */ /* 0x0001e2000c101124 */
[----:B------:R-:W-:Y:S05]  /*5e80*/  BRA `(.L_x_20431) ;  /* 0x0000000000ac7947 */ /* 0x000fea0003800000 */
.L_x_20448:
        /* <DEDUP_REMOVED lines=23> */
.L_x_20430:
        /* <DEDUP_REMOVED lines=16> */
.L_x_20459:
[----:B------:R-:W-:Y:S05]  /*6100*/  BRA `(.L_x_20431) ;  /* 0x00000000000c7947 */ /* 0x000fea0003800000 */
.L_x_20458:
[----:B------:R2:W-:Y:S01]  /*6110*/  STG.E.64 desc[UR36][R16.64], R2 ;  /* 0x0000000210007986 */ /* 0x0005e2000c101b24 */
[----:B------:R-:W-:Y:S05]  /*6120*/  BRA `(.L_x_20431) ;  /* 0x0000000000047947 */ /* 0x000fea0003800000 */
.L_x_20457:
[----:B------:R0:W-:Y:S02]  /*6130*/  STG.E desc[UR36][R16.64], R5 ;  /* 0x0000000510007986 */ /* 0x0001e4000c101924 */
.L_x_20431:
[----:B------:R-:W-:-:S07]  /*6140*/  VIADD R19, R19, 0x80 ;  /* 0x0000008013137836 */ /* 0x000fce0000000000 */
.L_x_20391:
[----:B------:R-:W-:Y:S05]  /*6150*/  BSYNC B6 ;  /* 0x0000000000067941 */ /* 0x000fea0003800000 */
.L_x_20390:
        /* <DEDUP_REMOVED lines=307> */
.L_x_20462:
        /* <DEDUP_REMOVED lines=21> */
.L_x_20466:
[----:B------:R0:W5:Y:S01]  /*75e0*/  LDG.E.U8 R2, desc[UR36][R4.64] ;  /* 0x0000002404027981 */ /* 0x000162000c1e1100 */
[----:B------:R-:W-:Y:S01]  /*75f0*/  IMAD.MOV.U32 R3, RZ, RZ, RZ ;  /* 0x000000ffff037224 */ /* 0x000fe200078e00ff */
[----:B------:R-:W-:Y:S06]  /*7600*/  BRA `(.L_x_20468) ;  /* 0x0000000c00487947 */ /* 0x000fec0003800000 */
.L_x_20465:
        /* <DEDUP_REMOVED lines=8> */
.L_x_20470:
[----:B------:R-:W2:Y:S02]  /*7690*/  LDG.E R2, desc[UR36][R4.64] ;  /* 0x0000002404027981 */ /* 0x000ea4000c1e1900 */
[----:B--2---:R-:W-:Y:S01]  /*76a0*/  SHF.R.S32.HI R3, RZ, 0x1f, R2 ;  /* 0x0000001fff037819 */ /* 0x004fe20000011402 */
[----:B------:R-:W-:Y:S06]  /*76b0*/  BRA `(.L_x_20468) ;  /* 0x0000000c001c7947 */ /* 0x000fec0003800000 */
.L_x_20469:
[----:B------:R-:W2:Y:S02]  /*76c0*/  LDG.E.S16 R2, desc[UR36][R4.64] ;  /* 0x0000002404027981 */ /* 0x000ea4000c1e1700 */
[----:B--2---:R-:W-:Y:S01]  /*76d0*/  SHF.R.S32.HI R3, RZ, 0x1f, R2 ;  /* 0x0000001fff037819 */ /* 0x004fe20000011402 */
[----:B------:R-:W-:Y:S06]  /*76e0*/  BRA `(.L_x_20468) ;  /* 0x0000000c00107947 */ /* 0x000fec0003800000 */
.L_x_20464:
        /* <DEDUP_REMOVED lines=9> */
.L_x_20472:
[----:B------:R-:W2:Y:S02]  /*7780*/  LDG.E.U16 R4, desc[UR36][R4.64] ;  /* 0x0000002404047981 */ /* 0x000ea4000c1e1500 */
[----:B--2---:R-:W-:-:S06]  /*7790*/  HADD2.F32 R2, -RZ, R4.H0_H0 ;  /* 0x20000004ff027230 */ /* 0x004fcc0000004100 */
[----:B------:R-:W0:Y:S01]  /*77a0*/  F2I.S64.TRUNC R2, R2 ;  /* 0x0000000200027311 */ /* 0x000e22000020d900 */
[----:B------:R-:W-:Y:S05]  /*77b0*/  BRA `(.L_x_20468) ;  /* 0x0000000800dc7947 */ /* 0x000fea0003800000 */
.L_x_20471:
        /* <DEDUP_REMOVED lines=9> */
.L_x_20474:
[----:B------:R-:W2:Y:S02]  /*7850*/  LDG.E.U16 R4, desc[UR36][R4.64] ;  /* 0x0000002404047981 */ /* 0x000ea4000c1e1500 */
[----:B--2---:R-:W-:-:S06]  /*7860*/  HADD2.F32 R2, -RZ, R4.H0_H0 ;  /* 0x20000004ff027230 */ /* 0x004fcc0000004100 */
[----:B------:R-:W0:Y:S01]  /*7870*/  F2I.S64.TRUNC R2, R2 ;  /* 0x0000000200027311 */ /* 0x000e22000020d900 */
[----:B------:R-:W-:Y:S05]  /*7880*/  BRA `(.L_x_20468) ;  /* 0x0000000800a87947 */ /* 0x000fea0003800000 */
.L_x_20473:
[----:B------:R-:W2:Y:S02]  /*7890*/  LDG.E.64 R2, desc[UR36][R4.64] ;  /* 0x0000002404027981 */ /* 0x000ea4000c1e1b00 */
[----:B--2---:R-:W0:Y:S01]  /*78a0*/  F2I.S64.F64.TRUNC R2, R2 ;  /* 0x0000000200027311 */ /* 0x004e22000030d900 */
[----:B------:R-:W-:Y:S05]  /*78b0*/  BRA `(.L_x_20468) ;  /* 0x00000008009c7947 */ /* 0x000fea0003800000 */
.L_x_20463:
        /* <DEDUP_REMOVED lines=13> */
.L_x_20477:
[----:B------:R-:W2:Y:S02]  /*7990*/  LDG.E.64 R2, desc[UR36][R4.64] ;  /* 0x0000002404027981 */ /* 0x000ea4000c1e1b00 */
[----:B--2---:R-:W0:Y:S01]  /*79a0*/  F2I.S64.F64.TRUNC R2, R2 ;  /* 0x0000000200027311 */ /* 0x004e22000030d900 */
[----:B------:R-:W-:Y:S05]  /*79b0*/  BRA `(.L_x_20468) ;  /* 0x00000008005c7947 */ /* 0x000fea0003800000 */
.L_x_20476:
        /* <DEDUP_REMOVED lines=27> */
.L_x_20479:
        /* <DEDUP_REMOVED lines=14> */
.L_x_20478:
[----:B------:R-:W2:Y:S02]  /*7c50*/  LDG.E.U16 R2, desc[UR36][R4.64] ;  /* 0x0000002404027981 */ /* 0x000ea4000c1e1500 */
[----:B--2---:R-:W-:-:S06]  /*7c60*/  IMAD.U32 R2, R2, 0x10000, RZ ;  /* 0x0001000002027824 */ /* 0x004fcc00078e00ff */
[----:B------:R-:W0:Y:S01]  /*7c70*/  F2I.S64.TRUNC R2, R2 ;  /* 0x0000000200027311 */ /* 0x000e22000020d900 */
[----:B------:R-:W-:Y:S05]  /*7c80*/  BRA `(.L_x_20468) ;  /* 0x0000000400a87947 */ /* 0x000fea0003800000 */
.L_x_20475:
        /* <DEDUP_REMOVED lines=11> */
.L_x_20482:
        /* <DEDUP_REMOVED lines=21> */
.L_x_20486:
[----:B------:R-:W-:Y:S05]  /*7e90*/  BSYNC B1 ;  /* 0x0000000000017941 */ /* 0x000fea0003800000 */
.L_x_20485:
[----:B------:R-:W-:Y:S01]  /*7ea0*/  IMAD.SHL.U32 R2, R2, 0x100000, RZ ;  /* 0x0010000002027824 */ /* 0x000fe200078e00ff */
[----:B------:R-:W-:-:S04]  /*7eb0*/  LEA R3, R0, 0x3b800000, 0x17 ;  /* 0x3b80000000037811 */ /* 0x000fc800078eb8ff */
[----:B------:R-:W-:-:S07]  /*7ec0*/  LOP3.LUT R2, R3, R2, R4, 0xfe, !PT ;  /* 0x0000000203027212 */ /* 0x000fce00078efe04 */
.L_x_20484:
[----:B------:R-:W-:Y:S05]  /*7ed0*/  BSYNC B0 ;  /* 0x0000000000007941 */ /* 0x000fea0003800000 */
.L_x_20483:
[----:B------:R-:W1:Y:S01]  /*7ee0*/  F2I.S64.TRUNC R2, R2 ;  /* 0x0000000200027311 */ /* 0x000e62000020d900 */
[----:B------:R-:W-:Y:S05]  /*7ef0*/  BRA `(.L_x_20468) ;  /* 0x00000004000c7947 */ /* 0x000fea0003800000 */
.L_x_20481:
        /* <DEDUP_REMOVED lines=21> */
.L_x_20490:
[----:B------:R-:W-:Y:S05]  /*8050*/  BSYNC B1 ;  /* 0x0000000000017941 */ /* 0x000fea0003800000 */
.L_x_20489:
[----:B------:R-:W-:Y:S01]  /*8060*/  IMAD.SHL.U32 R2, R2, 0x200000, RZ ;  /* 0x0020000002027824 */ /* 0x000fe200078e00ff */
[----:B------:R-:W-:-:S04]  /*8070*/  LEA R3, R0, 0x37800000, 0x17 ;  /* 0x3780000000037811 */ /* 0x000fc800078eb8ff */
[----:B------:R-:W-:-:S07]  /*8080*/  LOP3.LUT R2, R3, R2, R4, 0xfe, !PT ;  /* 0x0000000203027212 */ /* 0x000fce00078efe04 */
.L_x_20488:
[----:B------:R-:W-:Y:S05]  /*8090*/  BSYNC B0 ;  /* 0x0000000000007941 */ /* 0x000fea0003800000 */
.L_x_20487:
[----:B------:R-:W2:Y:S01]  /*80a0*/  F2I.S64.TRUNC R2, R2 ;  /* 0x0000000200027311 */ /* 0x000ea2000020d900 */
[----:B------:R-:W-:Y:S05]  /*80b0*/  BRA `(.L_x_20468) ;  /* 0x00000000009c7947 */ /* 0x000fea0003800000 */
.L_x_20480:
        /* <DEDUP_REMOVED lines=14> */
.L_x_20494:
[----:B------:R-:W-:Y:S05]  /*81a0*/  BSYNC B0 ;  /* 0x0000000000007941 */ /* 0x000fea0003800000 */
.L_x_20493:
[----:B------:R-:W4:Y:S01]  /*81b0*/  F2I.S64.TRUNC R2, R2 ;  /* 0x0000000200027311 */ /* 0x000f22000020d900 */
[----:B------:R-:W-:Y:S05]  /*81c0*/  BRA `(.L_x_20468) ;  /* 0x0000000000587947 */ /* 0x000fea0003800000 */
.L_x_20467:
        /* <DEDUP_REMOVED lines=16> */
.L_x_20495:
[----:B------:R-:W-:Y:S01]  /*82d0*/  CS2R R2, SRZ ;  /* 0x0000000000027805 */ /* 0x000fe2000001ff00 */
[----:B------:R-:W-:Y:S06]  /*82e0*/  BRA `(.L_x_20468) ;  /* 0x0000000000107947 */ /* 0x000fec0003800000 */
.L_x_20492:
[----:B------:R3:W5:Y:S01]  /*82f0*/  LDG.E.64 R2, desc[UR36][R4.64] ;  /* 0x0000002404027981 */ /* 0x000762000c1e1b00 */
[----:B------:R-:W-:Y:S05]  /*8300*/  BRA `(.L_x_20468) ;  /* 0x0000000000087947 */ /* 0x000fea0003800000 */
.L_x_20491:
[----:B------:R0:W5:Y:S01]  /*8310*/  LDG.E R2, desc[UR36][R4.64] ;  /* 0x0000002404027981 */ /* 0x000162000c1e1900 */
[----:B------:R-:W-:-:S07]  /*8320*/  IMAD.MOV.U32 R3, RZ, RZ, RZ ;  /* 0x000000ffff037224 */ /* 0x000fce00078e00ff */
.L_x_20468:
        /* <DEDUP_REMOVED lines=18> */
.L_x_20499:
[----:B------:R3:W-:Y:S01]  /*8450*/  STG.E.U8 desc[UR36][R16.64], R5 ;  /* 0x0000000510007986 */ /* 0x0007e2000c101124 */
[----:B------:R-:W-:Y:S05]  /*8460*/  BRA `(.L_x_20501) ;  /* 0x0000000c00507947 */ /* 0x000fea0003800000 */
.L_x_20498:
        /* <DEDUP_REMOVED lines=8> */
.L_x_20503:
[----:B------:R2:W-:Y:S01]  /*84f0*/  STG.E desc[UR36][R16.64], R5 ;  /* 0x0000000510007986 */ /* 0x0005e2000c101924 */
[----:B------:R-:W-:Y:S05]  /*8500*/  BRA `(.L_x_20501) ;  /* 0x0000000c00287947 */ /* 0x000fea0003800000 */
.L_x_20502:
[----:B------:R0:W-:Y:S01]  /*8510*/  STG.E.U16 desc[UR36][R16.64], R5 ;  /* 0x0000000510007986 */ /* 0x0001e2000c101524 */
[----:B------:R-:W-:Y:S05]  /*8520*/  BRA `(.L_x_20501) ;  /* 0x0000000c00207947 */ /* 0x000fea0003800000 */
.L_x_20497:
        /* <DEDUP_REMOVED lines=9> */
.L_x_20505:
[----:B------:R-:W0:Y:S02]  /*85c0*/  I2F.S64 R0, R2 ;  /* 0x0000000200007312 */ /* 0x000e240000301400 */
[----:B0-----:R-:W-:-:S05]  /*85d0*/  F2FP.F16.F32.PACK_AB R0, RZ, R0 ;  /* 0x00000000ff00723e */ /* 0x001fca00000000ff */
[----:B------:R0:W-:Y:S01]  /*85e0*/  STG.E.U16 desc[UR36][R16.64], R0 ;  /* 0x0000000010007986 */ /* 0x0001e2000c101524 */
[----:B------:R-:W-:Y:S05]  /*85f0*/  BRA `(.L_x_20501) ;  /* 0x0000000800ec7947 */ /* 0x000fea0003800000 */
.L_x_20504:
        /* <DEDUP_REMOVED lines=10> */
.L_x_20507:
[----:B------:R-:W0:Y:S02]  /*86a0*/  I2F.S64 R2, R2 ;  /* 0x0000000200027312 */ /* 0x000e240000301400 */
[----:B0-----:R-:W-:-:S04]  /*86b0*/  F2FP.F16.F32.PACK_AB R3, RZ, R2 ;  /* 0x00000002ff03723e */ /* 0x001fc800000000ff */
[----:B------:R-:W-:-:S05]  /*86c0*/  PRMT R3, R3, 0x5410, RZ ;  /* 0x0000541003037816 */ /* 0x000fca00000000ff */
[----:B------:R0:W-:Y:S01]  /*86d0*/  STG.E desc[UR36][R16.64], R3 ;  /* 0x0000000310007986 */ /* 0x0001e2000c101924 */
[----:B------:R-:W-:Y:S05]  /*86e0*/  BRA `(.L_x_20501) ;  /* 0x0000000800b07947 */ /* 0x000fea0003800000 */
.L_x_20506:
[----:B------:R-:W0:Y:S02]  /*86f0*/  I2F.F64.S64 R2, R2 ;  /* 0x0000000200027312 */ /* 0x000e240000301c00 */
[----:B0-----:R0:W-:Y:S01]  /*8700*/  STG.E.64 desc[UR36][R16.64], R2 ;  /* 0x0000000210007986 */ /* 0x0011e2000c101b24 */
[----:B------:R-:W-:Y:S05]  /*8710*/  BRA `(.L_x_20501) ;  /* 0x0000000800a47947 */ /* 0x000fea0003800000 */
.L_x_20496:
        /* <DEDUP_REMOVED lines=13> */
.L_x_20510:
[----:B------:R-:W0:Y:S01]  /*87f0*/  I2F.F64.S64 R4, R2 ;  /* 0x0000000200047312 */ /* 0x000e220000301c00 */
[----:B------:R-:W-:-:S05]  /*8800*/  CS2R R6, SRZ ;  /* 0x0000000000067805 */ /* 0x000fca000001ff00 */
[----:B0-----:R0:W-:Y:S01]  /*8810*/  STG.E.128 desc[UR36][R16.64], R4 ;  /* 0x0000000410007986 */ /* 0x0011e2000c101d24 */
[----:B------:R-:W-:Y:S05]  /*8820*/  BRA `(.L_x_20501) ;  /* 0x0000000800607947 */ /* 0x000fea0003800000 */
.L_x_20509:
        /* <DEDUP_REMOVED lines=21> */
.L_x_20514:
[----:B------:R-:W-:Y:S05]  /*8980*/  BSYNC B0 ;  /* 0x0000000000007941 */ /* 0x000fea0003800000 */
.L_x_20513:
[----:B------:R-:W-:-:S05]  /*8990*/  LOP3.LUT R5, R0, R5, RZ, 0xfc, !PT ;  /* 0x0000000500057212 */ /* 0x000fca00078efcff */
[----:B------:R0:W-:Y:S01]  /*89a0*/  STG.E.U8 desc[UR36][R16.64], R5 ;  /* 0x0000000510007986 */ /* 0x0001e2000c101124 */
[----:B------:R-:W-:Y:S05]  /*89b0*/  BRA `(.L_x_20501) ;  /* 0x0000000400fc7947 */ /* 0x000fea0003800000 */
.L_x_20512:
        /* <DEDUP_REMOVED lines=13> */
.L_x_20516:
[----:B------:R-:W-:Y:S01]  /*8a90*/  IMAD.MOV.U32 R0, RZ, RZ, 0x7f ;  /* 0x0000007fff007424 */ /* 0x000fe200078e00ff */
[----:B------:R-:W-:-:S04]  /*8aa0*/  ISETP.GT.U32.AND P0, PT, R4, 0x7f800000, PT ;  /* 0x7f8000000400780c */ /* 0x000fc80003f04070 */
[----:B------:R-:W-:-:S09]  /*8ab0*/  SEL R0, R0, 0x7c, P0 ;  /* 0x0000007c00007807 */ /* 0x000fd20000000000 */
.L_x_20517:
[----:B------:R-:W-:Y:S05]  /*8ac0*/  BSYNC B0 ;  /* 0x0000000000007941 */ /* 0x000fea0003800000 */
.L_x_20515:
[----:B------:R-:W-:-:S04]  /*8ad0*/  LOP3.LUT R2, R3, 0x80000000, RZ, 0xc0, !PT ;  /* 0x8000000003027812 */ /* 0x000fc800078ec0ff */
[----:B------:R-:W-:-:S04]  /*8ae0*/  SHF.R.U32.HI R3, RZ, 0x18, R2 ;  /* 0x00000018ff037819 */ /* 0x000fc80000011602 */
[----:B------:R-:W-:-:S05]  /*8af0*/  LOP3.LUT R3, R0, R3, RZ, 0xfc, !PT ;  /* 0x0000000300037212 */ /* 0x000fca00078efcff */
[----:B------:R0:W-:Y:S01]  /*8b00*/  STG.E.U8 desc[UR36][R16.64], R3 ;  /* 0x0000000310007986 */ /* 0x0001e2000c101124 */
[----:B------:R-:W-:Y:S05]  /*8b10*/  BRA `(.L_x_20501) ;  /* 0x0000000400a47947 */ /* 0x000fea0003800000 */
.L_x_20511:
[----:B------:R-:W0:Y:S02]  /*8b20*/  I2F.S64 R0, R2 ;  /* 0x0000000200007312 */ /* 0x000e240000301400 */
[----:B0-----:R-:W-:-:S05]  /*8b30*/  F2FP.BF16.F32.PACK_AB R0, RZ, R0 ;  /* 0x00000000ff00723e */ /* 0x001fca00000010ff */
[----:B------:R0:W-:Y:S01]  /*8b40*/  STG.E.U16 desc[UR36][R16.64], R0 ;  /* 0x0000000010007986 */ /* 0x0001e2000c101524 */
[----:B------:R-:W-:Y:S05]  /*8b50*/  BRA `(.L_x_20501) ;  /* 0x0000000400947947 */ /* 0x000fea0003800000 */
.L_x_20508:
        /* <DEDUP_REMOVED lines=10> */
.L_x_20520:
        /* <DEDUP_REMOVED lines=17> */
.L_x_20523:
[----:B------:R-:W-:-:S04]  /*8d10*/  LOP3.LUT R2, R3, 0x80000000, RZ, 0xc0, !PT ;  /* 0x8000000003027812 */ /* 0x000fc800078ec0ff */
[----:B------:R-:W-:-:S04]  /*8d20*/  SHF.R.U32.HI R3, RZ, 0x18, R2 ;  /* 0x00000018ff037819 */ /* 0x000fc80000011602 */
[----:B------:R-:W-:-:S04]  /*8d30*/  LOP3.LUT R0, R0, R3, RZ, 0xfc, !PT ;  /* 0x0000000300007212 */ /* 0x000fc800078efcff */
[----:B------:R-:W-:-:S07]  /*8d40*/  PRMT R8, R0, 0x7610, R8 ;  /* 0x0000761000087816 */ /* 0x000fce0000000008 */
.L_x_20522:
[----:B------:R-:W-:Y:S05]  /*8d50*/  BSYNC B0 ;  /* 0x0000000000007941 */ /* 0x000fea0003800000 */
.L_x_20521:
[----:B------:R0:W-:Y:S01]  /*8d60*/  STG.E.U8 desc[UR36][R16.64], R8 ;  /* 0x0000000810007986 */ /* 0x0001e2000c101124 */
[----:B------:R-:W-:Y:S05]  /*8d70*/  BRA `(.L_x_20501) ;  /* 0x00000004000c7947 */ /* 0x000fea0003800000 */
.L_x_20519:
        /* <DEDUP_REMOVED lines=17> */
.L_x_20526:
[----:B------:R-:W-:-:S04]  /*8e90*/  LOP3.LUT R2, R3, 0x80000000, RZ, 0xc0, !PT ;  /* 0x8000000003027812 */ /* 0x000fc800078ec0ff */
[----:B------:R-:W-:-:S04]  /*8ea0*/  SHF.R.U32.HI R3, RZ, 0x18, R2 ;  /* 0x00000018ff037819 */ /* 0x000fc80000011602 */
[----:B------:R-:W-:-:S04]  /*8eb0*/  LOP3.LUT R0, R0, R3, RZ, 0xfc, !PT ;  /* 0x0000000300007212 */ /* 0x000fc800078efcff */
[----:B------:R-:W-:-:S07]  /*8ec0*/  PRMT R8, R0, 0x7610, R8 ;  /* 0x0000761000087816 */ /* 0x000fce0000000008 */
.L_x_20525:
[----:B------:R-:W-:Y:S05]  /*8ed0*/  BSYNC B0 ;  /* 0x0000000000007941 */ /* 0x000fea0003800000 */
.L_x_20524:
[----:B------:R0:W-:Y:S01]  /*8ee0*/  STG.E.U8 desc[UR36][R16.64], R8 ;  /* 0x0000000810007986 */ /* 0x0001e2000c101124 */
[----:B------:R-:W-:Y:S05]  /*8ef0*/  BRA `(.L_x_20501) ;  /* 0x0000000000ac7947 */ /* 0x000fea0003800000 */
.L_x_20518:
        /* <DEDUP_REMOVED lines=23> */
.L_x_20500:
        /* <DEDUP_REMOVED lines=16> */
.L_x_20529:
[----:B------:R-:W-:Y:S05]  /*9170*/  BRA `(.L_x_20501) ;  /* 0x00000000000c7947 */ /* 0x000fea0003800000 */
.L_x_20528:
[----:B------:R0:W-:Y:S01]  /*9180*/  STG.E.64 desc[UR36][R16.64], R2 ;  /* 0x0000000210007986 */ /* 0x0001e2000c101b24 */
[----:B------:R-:W-:Y:S05]  /*9190*/  BRA `(.L_x_20501) ;  /* 0x0000000000047947 */ /* 0x000fea0003800000 */
.L_x_20527:
[----:B------:R0:W-:Y:S02]  /*91a0*/  STG.E desc[UR36][R16.64], R5 ;  /* 0x0000000510007986 */ /* 0x0001e4000c101924 */
.L_x_20501:
[----:B------:R-:W-:-:S07]  /*91b0*/  VIADD R19, R19, 0x80 ;  /* 0x0000008013137836 */ /* 0x000fce0000000000 */
.L_x_20461:
[----:B------:R-:W-:Y:S05]  /*91c0*/  BSYNC B6 ;  /* 0x0000000000067941 */ /* 0x000fea0003800000 */
.L_x_20460:
        /* <DEDUP_REMOVED lines=306> */
.L_x_20530:
        /* <DEDUP_REMOVED lines=21> */
.L_x_20534:
[----:B------:R1:W5:Y:S01]  /*a640*/  LDG.E.U8 R2, desc[UR36][R4.64] ;  /* 0x0000002404027981 */ /* 0x000362000c1e1100 */
[----:B------:R-:W-:Y:S01]  /*a650*/  IMAD.MOV.U32 R3, RZ, RZ, RZ ;  /* 0x000000ffff037224 */ /* 0x000fe200078e00ff */
[----:B------:R-:W-:Y:S06]  /*a660*/  BRA `(.L_x_20536) ;  /* 0x0000000c00487947 */ /* 0x000fec0003800000 */
.L_x_20533:
        /* <DEDUP_REMOVED lines=8> */
.L_x_20538:
[----:B------:R-:W2:Y:S02]  /*a6f0*/  LDG.E R2, desc[UR36][R4.64] ;  /* 0x0000002404027981 */ /* 0x000ea4000c1e1900 */
[----:B--2---:R-:W-:Y:S01]  /*a700*/  SHF.R.S32.HI R3, RZ, 0x1f, R2 ;  /* 0x0000001fff037819 */ /* 0x004fe20000011402 */
[----:B------:R-:W-:Y:S06]  /*a710*/  BRA `(.L_x_20536) ;  /* 0x0000000c001c7947 */ /* 0x000fec0003800000 */
.L_x_20537:
[----:B------:R-:W2:Y:S02]  /*a720*/  LDG.E.S16 R2, desc[UR36][R4.64] ;  /* 0x0000002404027981 */ /* 0x000ea4000c1e1700 */
[----:B--2---:R-:W-:Y:S01]  /*a730*/  SHF.R.S32.HI R3, RZ, 0x1f, R2 ;  /* 0x0000001fff037819 */ /* 0x004fe20000011402 */
[----:B------:R-:W-:Y:S06]  /*a740*/  BRA `(.L_x_20536) ;  /* 0x0000000c00107947 */ /* 0x000fec0003800000 */
.L_x_20532:
        /* <DEDUP_REMOVED lines=9> */
.L_x_20540:
[----:B------:R-:W2:Y:S02]  /*a7e0*/  LDG.E.U16 R4, desc[UR36][R4.64] ;  /* 0x0000002404047981 */ /* 0x000ea4000c1e1500 */
[----:B--2---:R-:W-:-:S06]  /*a7f0*/  HADD2.F32 R2, -RZ, R4.H0_H0 ;  /* 0x20000004ff027230 */ /* 0x004fcc0000004100 */
[----:B------:R-:W0:Y:S01]  /*a800*/  F2I.S64.TRUNC R2, R2 ;  /* 0x0000000200027311 */ /* 0x000e22000020d900 */
[----:B------:R-:W-:Y:S05]  /*a810*/  BRA `(.L_x_20536) ;  /* 0x0000000800dc7947 */ /* 0x000fea0003800000 */
.L_x_20539:
        /* <DEDUP_REMOVED lines=9> */
.L_x_20542:
[----:B------:R-:W2:Y:S02]  /*a8b0*/  LDG.E.U16 R4, desc[UR36][R4.64] ;  /* 0x0000002404047981 */ /* 0x000ea4000c1e1500 */
[----:B--2---:R-:W-:-:S06]  /*a8c0*/  HADD2.F32 R2, -RZ, R4.H0_H0 ;  /* 0x20000004ff027230 */ /* 0x004fcc0000004100 */
[----:B------:R-:W4:Y:S01]  /*a8d0*/  F2I.S64.TRUNC R2, R2 ;  /* 0x0000000200027311 */ /* 0x000f22000020d900 */
[----:B------:R-:W-:Y:S05]  /*a8e0*/  BRA `(.L_x_20536) ;  /* 0x0000000800a87947 */ /* 0x000fea0003800000 */
.L_x_20541:
[----:B------:R-:W2:Y:S02]  /*a8f0*/  LDG.E.64 R2, desc[UR36][R4.64] ;  /* 0x0000002404027981 */ /* 0x000ea4000c1e1b00 */
[----:B--2---:R-:W2:Y:S01]  /*a900*/  F2I.S64.F64.TRUNC R2, R2 ;  /* 0x0000000200027311 */ /* 0x004ea2000030d900 */
[----:B------:R-:W-:Y:S05]  /*a910*/  BRA `(.L_x_20536) ;  /* 0x00000008009c7947 */ /* 0x000fea0003800000 */
.L_x_20531:
        /* <DEDUP_REMOVED lines=13> */
.L_x_20545:
[----:B------:R-:W2:Y:S02]  /*a9f0*/  LDG.E.64 R2, desc[UR36][R4.64] ;  /* 0x0000002404027981 */ /* 0x000ea4000c1e1b00 */
[----:B--2---:R-:W0:Y:S01]  /*aa00*/  F2I.S64.F64.TRUNC R2, R2 ;  /* 0x0000000200027311 */ /* 0x004e22000030d900 */
[----:B------:R-:W-:Y:S05]  /*aa10*/  BRA `(.L_x_20536) ;  /* 0x00000008005c7947 */ /* 0x000fea0003800000 */
.L_x_20544:
        /* <DEDUP_REMOVED lines=27> */
.L_x_20547:
        /* <DEDUP_REMOVED lines=14> */
.L_x_20546:
[----:B------:R-:W2:Y:S02]  /*acb0*/  LDG.E.U16 R2, desc[UR36][R4.64] ;  /* 0x0000002404027981 */ /* 0x000ea4000c1e1500 */
[----:B--2---:R-:W-:-:S06]  /*acc0*/  IMAD.U32 R2, R2, 0x10000, RZ ;  /* 0x0001000002027824 */ /* 0x004fcc00078e00ff */
[----:B------:R-:W0:Y:S01]  /*acd0*/  F2I.S64.TRUNC R2, R2 ;  /* 0x0000000200027311 */ /* 0x000e22000020d900 */
[----:B------:R-:W-:Y:S05]  /*ace0*/  BRA `(.L_x_20536) ;  /* 0x0000000400a87947 */ /* 0x000fea0003800000 */
.L_x_20543:
        /* <DEDUP_REMOVED lines=11> */
.L_x_20550:
        /* <DEDUP_REMOVED lines=21> */
.L_x_20554:
[----:B------:R-:W-:Y:S05]  /*aef0*/  BSYNC B1 ;  /* 0x0000000000017941 */ /* 0x000fea0003800000 */
.L_x_20553:
[----:B------:R-:W-:Y:S01]  /*af00*/  IMAD.SHL.U32 R2, R2, 0x100000, RZ ;  /* 0x0010000002027824 */ /* 0x000fe200078e00ff */
[----:B------:R-:W-:-:S04]  /*af10*/  LEA R3, R0, 0x3b800000, 0x17 ;  /* 0x3b80000000037811 */ /* 0x000fc800078eb8ff */
[----:B------:R-:W-:-:S07]  /*af20*/  LOP3.LUT R2, R3, R2, R4, 0xfe, !PT ;  /* 0x0000000203027212 */ /* 0x000fce00078efe04 */
.L_x_20552:
[----:B------:R-:W-:Y:S05]  /*af30*/  BSYNC B0 ;  /* 0x0000000000007941 */ /* 0x000fea0003800000 */
.L_x_20551:
[----:B------:R-:W0:Y:S01]  /*af40*/  F2I.S64.TRUNC R2, R2 ;  /* 0x0000000200027311 */ /* 0x000e22000020d900 */
[----:B------:R-:W-:Y:S05]  /*af50*/  BRA `(.L_x_20536) ;  /* 0x00000004000c7947 */ /* 0x000fea0003800000 */
.L_x_20549:
        /* <DEDUP_REMOVED lines=21> */
.L_x_20558:
[----:B------:R-:W-:Y:S05]  /*b0b0*/  BSYNC B1 ;  /* 0x0000000000017941 */ /* 0x000fea0003800000 */
.L_x_20557:
[----:B------:R-:W-:Y:S01]  /*b0c0*/  IMAD.SHL.U32 R2, R2, 0x200000, RZ ;  /* 0x0020000002027824 */ /* 0x000fe200078e00ff */
[----:B------:R-:W-:-:S04]  /*b0d0*/  LEA R3, R0, 0x37800000, 0x17 ;  /* 0x3780000000037811 */ /* 0x000fc800078eb8ff */
[----:B------:R-:W-:-:S07]  /*b0e0*/  LOP3.LUT R2, R3, R2, R4, 0xfe, !PT ;  /* 0x0000000203027212 */ /* 0x000fce00078efe04 */
.L_x_20556:
[----:B------:R-:W-:Y:S05]  /*b0f0*/  BSYNC B0 ;  /* 0x0000000000007941 */ /* 0x000fea0003800000 */
.L_x_20555:
[----:B------:R-:W0:Y:S01]  /*b100*/  F2I.S64.TRUNC R2, R2 ;  /* 0x0000000200027311 */ /* 0x000e22000020d900 */
[----:B------:R-:W-:Y:S05]  /*b110*/  BRA `(.L_x_20536) ;  /* 0x00000000009c7947 */ /* 0x000fea0003800000 */
.L_x_20548:
        /* <DEDUP_REMOVED lines=14> */
.L_x_20562:
[----:B------:R-:W-:Y:S05]  /*b200*/  BSYNC B0 ;  /* 0x0000000000007941 */ /* 0x000fea0003800000 */
.L_x_20561:
[----:B------:R-:W0:Y:S01]  /*b210*/  F2I.S64.TRUNC R2, R2 ;  /* 0x0000000200027311 */ /* 0x000e22000020d900 */
[----:B------:R-:W-:Y:S05]  /*b220*/  BRA `(.L_x_20536) ;  /* 0x0000000000587947 */ /* 0x000fea0003800000 */
.L_x_20535:
        /* <DEDUP_REMOVED lines=16> */
.L_x_20563:
[----:B------:R-:W-:Y:S01]  /*b330*/  CS2R R2, SRZ ;  /* 0x0000000000027805 */ /* 0x000fe2000001ff00 */
[----:B------:R-:W-:Y:S06]  /*b340*/  BRA `(.L_x_20536) ;  /* 0x0000000000107947 */ /* 0x000fec0003800000 */
.L_x_20560:
[----:B------:R0:W5:Y:S01]  /*b350*/  LDG.E.64 R2, desc[UR36][R4.64] ;  /* 0x0000002404027981 */ /* 0x000162000c1e1b00 */
[----:B------:R-:W-:Y:S05]  /*b360*/  BRA `(.L_x_20536) ;  /* 0x0000000000087947 */ /* 0x000fea0003800000 */
.L_x_20559:
[----:B------:R0:W5:Y:S01]  /*b370*/  LDG.E R2, desc[UR36][R4.64] ;  /* 0x0000002404027981 */ /* 0x000162000c1e1900 */
[----:B------:R-:W-:-:S07]  /*b380*/  IMAD.MOV.U32 R3, RZ, RZ, RZ ;  /* 0x000000ffff037224 */ /* 0x000fce00078e00ff */
.L_x_20536:
        /* <DEDUP_REMOVED lines=18> */
.L_x_20567:
[----:B------:R-:W-:Y:S01]  /*b4b0*/  STG.E.U8 desc[UR36][R16.64], R5 ;  /* 0x0000000510007986 */ /* 0x000fe2000c101124 */
[----:B------:R-:W-:Y:S05]  /*b4c0*/  EXIT ;  /* 0x000000000000794d */ /* 0x000fea0003800000 */
.L_x_20566:
        /* <DEDUP_REMOVED lines=8> */
.L_x_20570:
[----:B------:R-:W-:Y:S01]  /*b550*/  STG.E desc[UR36][R16.64], R5 ;  /* 0x0000000510007986 */ /* 0x000fe2000c101924 */
[----:B------:R-:W-:Y:S05]  /*b560*/  EXIT ;  /* 0x000000000000794d */ /* 0x000fea0003800000 */
.L_x_20569:
[----:B------:R-:W-:Y:S01]  /*b570*/  STG.E.U16 desc[UR36][R16.64], R5 ;  /* 0x0000000510007986 */ /* 0x000fe2000c101524 */
[----:B------:R-:W-:Y:S05]  /*b580*/  EXIT ;  /* 0x000000000000794d */ /* 0x000fea0003800000 */
.L_x_20565:
        /* <DEDUP_REMOVED lines=9> */
.L_x_20572:
[----:B------:R-:W0:Y:S02]  /*b620*/  I2F.S64 R0, R2 ;  /* 0x0000000200007312 */ /* 0x000e240000301400 */
[----:B0-----:R-:W-:-:S05]  /*b630*/  F2FP.F16.F32.PACK_AB R0, RZ, R0 ;  /* 0x00000000ff00723e */ /* 0x001fca00000000ff */
[----:B------:R-:W-:Y:S01]  /*b640*/  STG.E.U16 desc[UR36][R16.64], R0 ;  /* 0x0000000010007986 */ /* 0x000fe2000c101524 */
[----:B------:R-:W-:Y:S05]  /*b650*/  EXIT ;  /* 0x000000000000794d */ /* 0x000fea0003800000 */
.L_x_20571:
        /* <DEDUP_REMOVED lines=10> */
.L_x_20574:
[----:B------:R-:W0:Y:S02]  /*b700*/  I2F.S64 R2, R2 ;  /* 0x0000000200027312 */ /* 0x000e240000301400 */
[----:B0-----:R-:W-:-:S04]  /*b710*/  F2FP.F16.F32.PACK_AB R3, RZ, R2 ;  /* 0x00000002ff03723e */ /* 0x001fc800000000ff */
[----:B------:R-:W-:-:S05]  /*b720*/  PRMT R3, R3, 0x5410, RZ ;  /* 0x0000541003037816 */ /* 0x000fca00000000ff */
[----:B------:R-:W-:Y:S01]  /*b730*/  STG.E desc[UR36][R16.64], R3 ;  /* 0x0000000310007986 */ /* 0x000fe2000c101924 */
[----:B------:R-:W-:Y:S05]  /*b740*/  EXIT ;  /* 0x000000000000794d */ /* 0x000fea0003800000 */
.L_x_20573:
[----:B------:R-:W0:Y:S02]  /*b750*/  I2F.F64.S64 R2, R2 ;  /* 0x0000000200027312 */ /* 0x000e240000301c00 */
[----:B0-----:R-:W-:Y:S01]  /*b760*/  STG.E.64 desc[UR36][R16.64], R2 ;  /* 0x0000000210007986 */ /* 0x001fe2000c101b24 */
[----:B------:R-:W-:Y:S05]  /*b770*/  EXIT ;  /* 0x000000000000794d */ /* 0x000fea0003800000 */
.L_x_20564:
        /* <DEDUP_REMOVED lines=13> */
.L_x_20577:
[----:B------:R-:W0:Y:S01]  /*b850*/  I2F.F64.S64 R4, R2 ;  /* 0x0000000200047312 */ /* 0x000e220000301c00 */
[----:B------:R-:W-:-:S05]  /*b860*/  CS2R R6, SRZ ;  /* 0x0000000000067805 */ /* 0x000fca000001ff00 */
[----:B0-----:R-:W-:Y:S01]  /*b870*/  STG.E.128 desc[UR36][R16.64], R4 ;  /* 0x0000000410007986 */ /* 0x001fe2000c101d24 */
[----:B------:R-:W-:Y:S05]  /*b880*/  EXIT ;  /* 0x000000000000794d */ /* 0x000fea0003800000 */
.L_x_20576:
        /* <DEDUP_REMOVED lines=21> */
.L_x_20581:
[----:B------:R-:W-:Y:S05]  /*b9e0*/  BSYNC B0 ;  /* 0x0000000000007941 */ /* 0x000fea0003800000 */
.L_x_20580:
[----:B------:R-:W-:-:S05]  /*b9f0*/  LOP3.LUT R5, R0, R5, RZ, 0xfc, !PT ;  /* 0x0000000500057212 */ /* 0x000fca00078efcff */
[----:B------:R-:W-:Y:S01]  /*ba00*/  STG.E.U8 desc[UR36][R16.64], R5 ;  /* 0x0000000510007986 */ /* 0x000fe2000c101124 */
[----:B------:R-:W-:Y:S05]  /*ba10*/  EXIT ;  /* 0x000000000000794d */ /* 0x000fea0003800000 */
.L_x_20579:
        /* <DEDUP_REMOVED lines=13> */
.L_x_20583:
[----:B------:R-:W-:Y:S01]  /*baf0*/  IMAD.MOV.U32 R0, RZ, RZ, 0x7f ;  /* 0x0000007fff007424 */ /* 0x000fe200078e00ff */
[----:B------:R-:W-:-:S04]  /*bb00*/  ISETP.GT.U32.AND P0, PT, R4, 0x7f800000, PT ;  /* 0x7f8000000400780c */ /* 0x000fc80003f04070 */
[----:B------:R-:W-:-:S09]  /*bb10*/  SEL R0, R0, 0x7c, P0 ;  /* 0x0000007c00007807 */ /* 0x000fd20000000000 */
.L_x_20584:
[----:B------:R-:W-:Y:S05]  /*bb20*/  BSYNC B0 ;  /* 0x0000000000007941 */ /* 0x000fea0003800000 */
.L_x_20582:
[----:B------:R-:W-:-:S04]  /*bb30*/  LOP3.LUT R2, R3, 0x80000000, RZ, 0xc0, !PT ;  /* 0x8000000003027812 */ /* 0x000fc800078ec0ff */
[----:B------:R-:W-:-:S04]  /*bb40*/  SHF.R.U32.HI R3, RZ, 0x18, R2 ;  /* 0x00000018ff037819 */ /* 0x000fc80000011602 */
[----:B------:R-:W-:-:S05]  /*bb50*/  LOP3.LUT R3, R0, R3, RZ, 0xfc, !PT ;  /* 0x0000000300037212 */ /* 0x000fca00078efcff */
[----:B------:R-:W-:Y:S01]  /*bb60*/  STG.E.U8 desc[UR36][R16.64], R3 ;  /* 0x0000000310007986 */ /* 0x000fe2000c101124 */
[----:B------:R-:W-:Y:S05]  /*bb70*/  EXIT ;  /* 0x000000000000794d */ /* 0x000fea0003800000 */
.L_x_20578:
[----:B------:R-:W0:Y:S02]  /*bb80*/  I2F.S64 R0, R2 ;  /* 0x0000000200007312 */ /* 0x000e240000301400 */
[----:B0-----:R-:W-:-:S05]  /*bb90*/  F2FP.BF16.F32.PACK_AB R0, RZ, R0 ;  /* 0x00000000ff00723e */ /* 0x001fca00000010ff */
[----:B------:R-:W-:Y:S01]  /*bba0*/  STG.E.U16 desc[UR36][R16.64], R0 ;  /* 0x0000000010007986 */ /* 0x000fe2000c101524 */
[----:B------:R-:W-:Y:S05]  /*bbb0*/  EXIT ;  /* 0x000000000000794d */ /* 0x000fea0003800000 */
.L_x_20575:
        /* <DEDUP_REMOVED lines=10> */
.L_x_20587:
        /* <DEDUP_REMOVED lines=17> */
.L_x_20590:
[----:B------:R-:W-:-:S04]  /*bd70*/  LOP3.LUT R2, R3, 0x80000000, RZ, 0xc0, !PT ;  /* 0x8000000003027812 */ /* 0x000fc800078ec0ff */
[----:B------:R-:W-:-:S04]  /*bd80*/  SHF.R.U32.HI R3, RZ, 0x18, R2 ;  /* 0x00000018ff037819 */ /* 0x000fc80000011602 */
[----:B------:R-:W-:-:S04]  /*bd90*/  LOP3.LUT R0, R0, R3, RZ, 0xfc, !PT ;  /* 0x0000000300007212 */ /* 0x000fc800078efcff */
[----:B------:R-:W-:-:S07]  /*bda0*/  PRMT R8, R0, 0x7610, R8 ;  /* 0x0000761000087816 */ /* 0x000fce0000000008 */
.L_x_20589:
[----:B------:R-:W-:Y:S05]  /*bdb0*/  BSYNC B0 ;  /* 0x0000000000007941 */ /* 0x000fea0003800000 */
.L_x_20588:
[----:B------:R-:W-:Y:S01]  /*bdc0*/  STG.E.U8 desc[UR36][R16.64], R8 ;  /* 0x0000000810007986 */ /* 0x000fe2000c101124 */
[----:B------:R-:W-:Y:S05]  /*bdd0*/  EXIT ;  /* 0x000000000000794d */ /* 0x000fea0003800000 */
.L_x_20586:
        /* <DEDUP_REMOVED lines=17> */
.L_x_20593:
[----:B------:R-:W-:-:S04]  /*bef0*/  LOP3.LUT R2, R3, 0x80000000, RZ, 0xc0, !PT ;  /* 0x8000000003027812 */ /* 0x000fc800078ec0ff */
[----:B------:R-:W-:-:S04]  /*bf00*/  SHF.R.U32.HI R3, RZ, 0x18, R2 ;  /* 0x00000018ff037819 */ /* 0x000fc80000011602 */
[----:B------:R-:W-:-:S04]  /*bf10*/  LOP3.LUT R0, R0, R3, RZ, 0xfc, !PT ;  /* 0x0000000300007212 */ /* 0x000fc800078efcff */
[----:B------:R-:W-:-:S07]  /*bf20*/  PRMT R8, R0, 0x7610, R8 ;  /* 0x0000761000087816 */ /* 0x000fce0000000008 */
.L_x_20592:
[----:B------:R-:W-:Y:S05]  /*bf30*/  BSYNC B0 ;  /* 0x0000000000007941 */ /* 0x000fea0003800000 */
.L_x_20591:
[----:B------:R-:W-:Y:S01]  /*bf40*/  STG.E.U8 desc[UR36][R16.64], R8 ;  /* 0x0000000810007986 */ /* 0x000fe2000c101124 */
[----:B------:R-:W-:Y:S05]  /*bf50*/  EXIT ;  /* 0x000000000000794d */ /* 0x000fea0003800000 */
.L_x_20585:
        /* <DEDUP_REMOVED lines=23> */
.L_x_20568:
        /* <DEDUP_REMOVED lines=16> */
.L_x_20596:
[----:B------:R-:W-:Y:S05]  /*c1d0*/  EXIT ;  /* 0x000000000000794d */ /* 0x000fea0003800000 */
.L_x_20595:
[----:B------:R-:W-:Y:S01]  /*c1e0*/  STG.E.64 desc[UR36][R16.64], R2 ;  /* 0x0000000210007986 */ /* 0x000fe2000c101b24 */
[----:B------:R-:W-:Y:S05]  /*c1f0*/  EXIT ;  /* 0x000000000000794d */ /* 0x000fea0003800000 */
.L_x_20594:
[----:B------:R-:W-:Y:S01]  /*c200*/  STG.E desc[UR36][R16.64], R5 ;  /* 0x0000000510007986 */ /* 0x000fe2000c101924 */
[----:B------:R-:W-:Y:S05]  /*c210*/  EXIT ;  /* 0x000000000000794d */ /* 0x000fea0003800000 */
.L_x_20597:
        /* <DEDUP_REMOVED lines=14> */
.L_x_26316:


//--------------------- .text._ZN2at6native27unrolled_elementwise_kernelINS0_13AUnaryFunctorIlllNS0_17BitwiseAndFunctorIlEEEESt5arrayIPcLm2EELi4E23TrivialOffsetCalculatorILi1EjESA_NS0_6memory12LoadWithCastILi1EEENSB_13StoreWithCastILi1EEEEEviT_T0_T2_T3_T4_T5_ --------------------------
	.section	.text._ZN2at6native27unrolled_elementwise_kernelINS0_13AUnaryFunctorIlllNS0_17BitwiseAndFunctorIlEEEESt5arrayIPcLm2EELi4E23TrivialOffsetCalculatorILi1EjESA_NS0_6memory12LoadWithCastILi1EEENSB_13StoreWithCastILi1EEEEEviT_T0_T2_T3_T4_T5_,"ax",@progbits
	.align	128
        .global         _ZN2at6native27unrolled_elementwise_kernelINS0_13AUnaryFunctorIlllNS0_17BitwiseAndFunctorIlEEEESt5arrayIPcLm2EELi4E23TrivialOffsetCalculatorILi1EjESA_NS0_6memory12LoadWithCastILi1EEENSB_13StoreWithCastILi1EEEEEviT_T0_T2_T3_T4_T5_
        .type           _ZN2at6native27unrolled_elementwise_kernelINS0_13AUnaryFunctorIlllNS0_17BitwiseAndFunctorIlEEEESt5arrayIPcLm2EELi4E23TrivialOffsetCalculatorILi1EjESA_NS0_6memory12LoadWithCastILi1EEENSB_13StoreWithCastILi1EEEEEviT_T0_T2_T3_T4_T5_,@function
        .size           _ZN2at6native27unrolled_elementwise_kernelINS0_13AUnaryFunctorIlllNS0_17BitwiseAndFunctorIlEEEESt5arrayIPcLm2EELi4E23TrivialOffsetCalculatorILi1EjESA_NS0_6memory12LoadWithCastILi1EEENSB_13StoreWithCastILi1EEEEEviT_T0_T2_T3_T4_T5_,(.L_x_26317 - _ZN2at6native27unrolled_elementwise_kernelINS0_13AUnaryFunctorIlllNS0_17BitwiseAndFunctorIlEEEESt5arrayIPcLm2EELi4E23TrivialOffsetCalculatorILi1EjESA_NS0_6memory12LoadWithCastILi1EEENSB_13StoreWithCastILi1EEEEEviT_T0_T2_T3_T4_T5_)
        .other          _ZN2at6native27unrolled_elementwise_kernelINS0_13AUnaryFunctorIlllNS0_17BitwiseAndFunctorIlEEEESt5arrayIPcLm2EELi4E23TrivialOffsetCalculatorILi1EjESA_NS0_6memory12LoadWithCastILi1EEENSB_13StoreWithCastILi1EEEEEviT_T0_T2_T3_T4_T5_,@"STO_CUDA_ENTRY STV_DEFAULT"
_ZN2at6native27unrolled_elementwise_kernelINS0_13AUnaryFunctorIlllNS0_17BitwiseAndFunctorIlEEEESt5arrayIPcLm2EELi4E23TrivialOffsetCalculatorILi1EjESA_NS0_6memory12LoadWithCastILi1EEENSB_13StoreWithCastILi1EEEEEviT_T0_T2_T3_T4_T5_:
.text._ZN2at6native27unrolled_elementwise_kernelINS0_13AUnaryFunctorIlllNS0_17BitwiseAndFunctorIlEEEESt5arrayIPcLm2EELi4E23TrivialOffsetCalculatorILi1EjESA_NS0_6memory12LoadWithCastILi1EEENSB_13StoreWithCastILi1EEEEEviT_T0_T2_T3_T4_T5_:
        /* <DEDUP_REMOVED lines=32> */
.L_x_20603:
[----:B------:R1:W5:Y:S01]  /*0200*/  LDG.E.U8 R28, desc[UR36][R4.64] ;  /* 0x00000024041c7981 */ /* 0x000362000c1e1100 */
[----:B------:R-:W-:Y:S01]  /*0210*/  IMAD.MOV.U32 R29, RZ, RZ, RZ ;  /* 0x000000ffff1d7224 */ /* 0x000fe200078e00ff */
[----:B------:R-:W-:Y:S06]  /*0220*/  BRA `(.L_x_20605) ;  /* 0x0000000c004c7947 */ /* 0x000fec0003800000 */
.L_x_20602:
        /* <DEDUP_REMOVED lines=8> */
.L_x_20607:
[----:B------:R-:W2:Y:S02]  /*02b0*/  LDG.E R28, desc[UR36][R4.64] ;  /* 0x00000024041c7981 */ /* 0x000ea4000c1e1900 */
[----:B--2---:R-:W-:Y:S01]  /*02c0*/  SHF.R.S32.HI R29, RZ, 0x1f, R28 ;  /* 0x0000001fff1d7819 */ /* 0x004fe2000001141c */
[----:B------:R-:W-:Y:S06]  /*02d0*/  BRA `(.L_x_20605) ;  /* 0x0000000c00207947 */ /* 0x000fec0003800000 */
.L_x_20606:
[----:B------:R-:W2:Y:S02]  /*02e0*/  LDG.E.S16 R28, desc[UR36][R4.64] ;  /* 0x00000024041c7981 */ /* 0x000ea4000c1e1700 */
[----:B--2---:R-:W-:Y:S01]  /*02f0*/  SHF.R.S32.HI R29, RZ, 0x1f, R28 ;  /* 0x0000001fff1d7819 */ /* 0x004fe2000001141c */
[----:B------:R-:W-:Y:S06]  /*0300*/  BRA `(.L_x_20605) ;  /* 0x0000000c00147947 */ /* 0x000fec0003800000 */
.L_x_20601:
        /* <DEDUP_REMOVED lines=9> */
.L_x_20609:
[----:B------:R-:W2:Y:S02]  /*03a0*/  LDG.E.U16 R4, desc[UR36][R4.64] ;  /* 0x0000002404047981 */ /* 0x000ea4000c1e1500 */
[----:B--2---:R-:W-:-:S06]  /*03b0*/  HADD2.F32 R28, -RZ, R4.H0_H0 ;  /* 0x20000004ff1c7230 */ /* 0x004fcc0000004100 */
[----:B------:R-:W0:Y:S01]  /*03c0*/  F2I.S64.TRUNC R28, R28 ;  /* 0x0000001c001c7311 */ /* 0x000e22000020d900 */
[----:B------:R-:W-:Y:S05]  /*03d0*/  BRA `(.L_x_20605) ;  /* 0x0000000800e07947 */ /* 0x000fea0003800000 */
.L_x_20608:
        /* <DEDUP_REMOVED lines=9> */
.L_x_20611:
[----:B------:R-:W2:Y:S02]  /*0470*/  LDG.E.U16 R4, desc[UR36][R4.64] ;  /* 0x0000002404047981 */ /* 0x000ea4000c1e1500 */
[----:B--2---:R-:W-:-:S06]  /*0480*/  HADD2.F32 R28, -RZ, R4.H0_H0 ;  /* 0x20000004ff1c7230 */ /* 0x004fcc0000004100 */
[----:B------:R-:W4:Y:S01]  /*0490*/  F2I.S64.TRUNC R28, R28 ;  /* 0x0000001c001c7311 */ /* 0x000f22000020d900 */
[----:B------:R-:W-:Y:S05]  /*04a0*/  BRA `(.L_x_20605) ;  /* 0x0000000800ac7947 */ /* 0x000fea0003800000 */
.L_x_20610:
[----:B------:R-:W2:Y:S02]  /*04b0*/  LDG.E.64 R4, desc[UR36][R4.64] ;  /* 0x0000002404047981 */ /* 0x000ea4000c1e1b00 */
[----:B--2---:R2:W3:Y:S01]  /*04c0*/  F2I.S64.F64.TRUNC R28, R4 ;  /* 0x00000004001c7311 */ /* 0x0044e2000030d900 */
[----:B------:R-:W-:Y:S05]  /*04d0*/  BRA `(.L_x_20605) ;  /* 0x0000000800a07947 */ /* 0x000fea0003800000 */
.L_x_20600:
        /* <DEDUP_REMOVED lines=13> */
.L_x_20614:
[----:B------:R-:W2:Y:S02]  /*05b0*/  LDG.E.64 R4, desc[UR36][R4.64] ;  /* 0x0000002404047981 */ /* 0x000ea4000c1e1b00 */
[----:B--2---:R0:W1:Y:S01]  /*05c0*/  F2I.S64.F64.TRUNC R28, R4 ;  /* 0x00000004001c7311 */ /* 0x004062000030d900 */
[----:B------:R-:W-:Y:S05]  /*05d0*/  BRA `(.L_x_20605) ;  /* 0x0000000800607947 */ /* 0x000fea0003800000 */
.L_x_20613:
        /* <DEDUP_REMOVED lines=27> */
.L_x_20616:
        /* <DEDUP_REMOVED lines=15> */
.L_x_20615:
[----:B------:R-:W2:Y:S02]  /*0880*/  LDG.E.U16 R28, desc[UR36][R4.64] ;  /* 0x00000024041c7981 */ /* 0x000ea4000c1e1500 */
[----:B--2---:R-:W-:-:S06]  /*0890*/  IMAD.U32 R28, R28, 0x10000, RZ ;  /* 0x000100001c1c7824 */ /* 0x004fcc00078e00ff */
[----:B------:R-:W0:Y:S01]  /*08a0*/  F2I.S64.TRUNC R28, R28 ;  /* 0x0000001c001c7311 */ /* 0x000e22000020d900 */
[----:B------:R-:W-:Y:S05]  /*08b0*/  BRA `(.L_x_20605) ;  /* 0x0000000400a87947 */ /* 0x000fea0003800000 */
.L_x_20612:
        /* <DEDUP_REMOVED lines=11> */
.L_x_20619:
        /* <DEDUP_REMOVED lines=21> */
.L_x_20623:
[----:B------:R-:W-:Y:S05]  /*0ac0*/  BSYNC B1 ;  /* 0x0000000000017941 */ /* 0x000fea0003800000 */
.L_x_20622:
[----:B------:R-:W-:Y:S01]  /*0ad0*/  IMAD.SHL.U32 R3, R3, 0x100000, RZ ;  /* 0x0010000003037824 */ /* 0x000fe200078e00ff */
[----:B------:R-:W-:-:S04]  /*0ae0*/  LEA R5, R0, 0x3b800000, 0x17 ;  /* 0x3b80000000057811 */ /* 0x000fc800078eb8ff */
[----:B------:R-:W-:-:S07]  /*0af0*/  LOP3.LUT R28, R5, R3, R28, 0xfe, !PT ;  /* 0x00000003051c7212 */ /* 0x000fce00078efe1c */
.L_x_20621:
[----:B------:R-:W-:Y:S05]  /*0b00*/  BSYNC B0 ;  /* 0x0000000000007941 */ /* 0x000fea0003800000 */
.L_x_20620:
[----:B------:R-:W0:Y:S01]  /*0b10*/  F2I.S64.TRUNC R28, R28 ;  /* 0x0000001c001c7311 */ /* 0x000e22000020d900 */
[----:B------:R-:W-:Y:S05]  /*0b20*/  BRA `(.L_x_20605) ;  /* 0x00000004000c7947 */ /* 0x000fea0003800000 */
.L_x_20618:
        /* <DEDUP_REMOVED lines=21> */
.L_x_20627:
[----:B------:R-:W-:Y:S05]  /*0c80*/  BSYNC B1 ;  /* 0x0000000000017941 */ /* 0x000fea0003800000 */
.L_x_20626:
[----:B------:R-:W-:Y:S01]  /*0c90*/  IMAD.SHL.U32 R3, R3, 0x200000, RZ ;  /* 0x0020000003037824 */ /* 0x000fe200078e00ff */
[----:B------:R-:W-:-:S04]  /*0ca0*/  LEA R5, R0, 0x37800000, 0x17 ;  /* 0x3780000000057811 */ /* 0x000fc800078eb8ff */
[----:B------:R-:W-:-:S07]  /*0cb0*/  LOP3.LUT R28, R5, R3, R28, 0xfe, !PT ;  /* 0x00000003051c7212 */ /* 0x000fce00078efe1c */
.L_x_20625:
[----:B------:R-:W-:Y:S05]  /*0cc0*/  BSYNC B0 ;  /* 0x0000000000007941 */ /* 0x000fea0003800000 */
.L_x_20624:
[----:B------:R-:W0:Y:S01]  /*0cd0*/  F2I.S64.TRUNC R28, R28 ;  /* 0x0000001c001c7311 */ /* 0x000e22000020d900 */
[----:B------:R-:W-:Y:S05]  /*0ce0*/  BRA `(.L_x_20605) ;  /* 0x00000000009c7947 */ /* 0x000fea0003800000 */
.L_x_20617:
        /* <DEDUP_REMOVED lines=14> */
.L_x_20631:
[----:B------:R-:W-:Y:S05]  /*0dd0*/  BSYNC B0 ;  /* 0x0000000000007941 */ /* 0x000fea0003800000 */
.L_x_20630:
[----:B------:R-:W0:Y:S01]  /*0de0*/  F2I.S64.TRUNC R28, R28 ;  /* 0x0000001c001c7311 */ /* 0x000e22000020d900 */
[----:B------:R-:W-:Y:S05]  /*0df0*/  BRA `(.L_x_20605) ;  /* 0x0000000000587947 */ /* 0x000fea0003800000 */
.L_x_20604:
        /* <DEDUP_REMOVED lines=16> */
.L_x_20632:
[----:B------:R-:W-:Y:S01]  /*0f00*/  CS2R R28, SRZ ;  /* 0x00000000001c7805 */ /* 0x000fe2000001ff00 */
[----:B------:R-:W-:Y:S06]  /*0f10*/  BRA `(.L_x_20605) ;  /* 0x0000000000107947 */ /* 0x000fec0003800000 */
.L_x_20629:
[----:B------:R0:W5:Y:S01]  /*0f20*/  LDG.E.64 R28, desc[UR36][R4.64] ;  /* 0x00000024041c7981 */ /* 0x000162000c1e1b00 */
[----:B------:R-:W-:Y:S05]  /*0f30*/  BRA `(.L_x_20605) ;  /* 0x0000000000087947 */ /* 0x000fea0003800000 */
.L_x_20628:
[----:B------:R0:W5:Y:S01]  /*0f40*/  LDG.E R28, desc[UR36][R4.64] ;  /* 0x00000024041c7981 */ /* 0x000162000c1e1900 */
[----:B------:R-:W-:-:S07]  /*0f50*/  IMAD.MOV.U32 R29, RZ, RZ, RZ ;  /* 0x000000ffff1d7224 */ /* 0x000fce00078e00ff */
.L_x_20605:
[----:B------:R-:W2:Y:S02]  /*0f60*/  S2R R19, SR_TID.X ;  /* 0x0000000000137919 */ /* 0x000ea40000002100 */
[----:B--2---:R-:W-:-:S07]  /*0f70*/  VIADD R19, R19, 0x80 ;  /* 0x0000008013137836 */ /* 0x004fce0000000000 */
.L_x_20599:
[----:B------:R-:W-:Y:S05]  /*0f80*/  BSYNC B6 ;  /* 0x0000000000067941 */ /* 0x000fea0003800000 */
.L_x_20598:
        /* <DEDUP_REMOVED lines=24> */
.L_x_20638:
[----:B------:R0:W5:Y:S01]  /*1110*/  LDG.E.U8 R24, desc[UR36][R4.64] ;  /* 0x0000002404187981 */ /* 0x000162000c1e1100 */
[----:B------:R-:W-:Y:S01]  /*1120*/  IMAD.MOV.U32 R25, RZ, RZ, RZ ;  /* 0x000000ffff197224 */ /* 0x000fe200078e00ff */
[----:B------:R-:W-:Y:S06]  /*1130*/  BRA `(.L_x_20640) ;  /* 0x0000000c00487947 */ /* 0x000fec0003800000 */
.L_x_20637:
        /* <DEDUP_REMOVED lines=8> */
.L_x_20642:
[----:B------:R-:W2:Y:S02]  /*11c0*/  LDG.E R24, desc[UR36][R4.64] ;  /* 0x0000002404187981 */ /* 0x000ea4000c1e1900 */
[----:B--2---:R-:W-:Y:S01]  /*11d0*/  SHF.R.S32.HI R25, RZ, 0x1f, R24 ;  /* 0x0000001fff197819 */ /* 0x004fe20000011418 */
[----:B------:R-:W-:Y:S06]  /*11e0*/  BRA `(.L_x_20640) ;  /* 0x0000000c001c7947 */ /* 0x000fec0003800000 */
.L_x_20641:
[----:B------:R-:W2:Y:S02]  /*11f0*/  LDG.E.S16 R24, desc[UR36][R4.64] ;  /* 0x0000002404187981 */ /* 0x000ea4000c1e1700 */
[----:B--2---:R-:W-:Y:S01]  /*1200*/  SHF.R.S32.HI R25, RZ, 0x1f, R24 ;  /* 0x0000001fff197819 */ /* 0x004fe20000011418 */
[----:B------:R-:W-:Y:S06]  /*1210*/  BRA `(.L_x_20640) ;  /* 0x0000000c00107947 */ /* 0x000fec0003800000 */
.L_x_20636:
        /* <DEDUP_REMOVED lines=9> */
.L_x_20644:
[----:B------:R-:W2:Y:S02]  /*12b0*/  LDG.E.U16 R4, desc[UR36][R4.64] ;  /* 0x0000002404047981 */ /* 0x000ea4000c1e1500 */
[----:B--2---:R-:W-:-:S06]  /*12c0*/  HADD2.F32 R24, -RZ, R4.H0_H0 ;  /* 0x20000004ff187230 */ /* 0x004fcc0000004100 */
[----:B------:R-:W0:Y:S01]  /*12d0*/  F2I.S64.TRUNC R24, R24 ;  /* 0x0000001800187311 */ /* 0x000e22000020d900 */
[----:B------:R-:W-:Y:S05]  /*12e0*/  BRA `(.L_x_20640) ;  /* 0x0000000800dc7947 */ /* 0x000fea0003800000 */
.L_x_20643:
        /* <DEDUP_REMOVED lines=9> */
.L_x_20646:
[----:B------:R-:W2:Y:S02]  /*1380*/  LDG.E.U16 R4, desc[UR36][R4.64] ;  /* 0x0000002404047981 */ /* 0x000ea4000c1e1500 */
[----:B--2---:R-:W-:-:S06]  /*1390*/  HADD2.F32 R24, -RZ, R4.H0_H0 ;  /* 0x20000004ff187230 */ /* 0x004fcc0000004100 */
[----:B------:R-:W0:Y:S01]  /*13a0*/  F2I.S64.TRUNC R24, R24 ;  /* 0x0000001800187311 */ /* 0x000e22000020d900 */
[----:B------:R-:W-:Y:S05]  /*13b0*/  BRA `(.L_x_20640) ;  /* 0x0000000800a87947 */ /* 0x000fea0003800000 */
.L_x_20645:
[----:B------:R-:W2:Y:S02]  /*13c0*/  LDG.E.64 R4, desc[UR36][R4.64] ;  /* 0x0000002404047981 */ /* 0x000ea4000c1e1b00 */
[----:B--2---:R0:W1:Y:S01]  /*13d0*/  F2I.S64.F64.TRUNC R24, R4 ;  /* 0x0000000400187311 */ /* 0x004062000030d900 */
[----:B------:R-:W-:Y:S05]  /*13e0*/  BRA `(.L_x_20640) ;  /* 0x00000008009c7947 */ /* 0x000fea0003800000 */
.L_x_20635:
        /* <DEDUP_REMOVED lines=13> */
.L_x_20649:
[----:B------:R-:W2:Y:S02]  /*14c0*/  LDG.E.64 R4, desc[UR36][R4.64] ;  /* 0x0000002404047981 */ /* 0x000ea4000c1e1b00 */
[----:B--2---:R0:W1:Y:S01]  /*14d0*/  F2I.S64.F64.TRUNC R24, R4 ;  /* 0x0000000400187311 */ /* 0x004062000030d900 */
[----:B------:R-:W-:Y:S05]  /*14e0*/  BRA `(.L_x_20640) ;  /* 0x00000008005c7947 */ /* 0x000fea0003800000 */
.L_x_20648:
        /* <DEDUP_REMOVED lines=27> */
.L_x_20651:
        /* <DEDUP_REMOVED lines=14> */
.L_x_20650:
[----:B------:R-:W2:Y:S02]  /*1780*/  LDG.E.U16 R24, desc[UR36][R4.64] ;  /* 0x0000002404187981 */ /* 0x000ea4000c1e1500 */
[----:B--2---:R-:W-:-:S06]  /*1790*/  IMAD.U32 R24, R24, 0x10000, RZ ;  /* 0x0001000018187824 */ /* 0x004fcc00078e00ff */
[----:B------:R-:W0:Y:S01]  /*17a0*/  F2I.S64.TRUNC R24, R24 ;  /* 0x0000001800187311 */ /* 0x000e22000020d900 */
[----:B------:R-:W-:Y:S05]  /*17b0*/  BRA `(.L_x_20640) ;  /* 0x0000000400a87947 */ /* 0x000fea0003800000 */
.L_x_20647:
        /* <DEDUP_REMOVED lines=11> */
.L_x_20654:
        /* <DEDUP_REMOVED lines=21> */
.L_x_20658:
[----:B------:R-:W-:Y:S05]  /*19c0*/  BSYNC B1 ;  /* 0x0000000000017941 */ /* 0x000fea0003800000 */
.L_x_20657:
[----:B------:R-:W-:Y:S01]  /*19d0*/  IMAD.SHL.U32 R3, R3, 0x100000, RZ ;  /* 0x0010000003037824 */ /* 0x000fe200078e00ff */
[----:B------:R-:W-:-:S04]  /*19e0*/  LEA R5, R0, 0x3b800000, 0x17 ;  /* 0x3b80000000057811 */ /* 0x000fc800078eb8ff */
[----:B------:R-:W-:-:S07]  /*19f0*/  LOP3.LUT R24, R5, R3, R24, 0xfe, !PT ;  /* 0x0000000305187212 */ /* 0x000fce00078efe18 */
.L_x_20656:
[----:B------:R-:W-:Y:S05]  /*1a00*/  BSYNC B0 ;  /* 0x0000000000007941 */ /* 0x000fea0003800000 */
.L_x_20655:
[----:B------:R-:W0:Y:S01]  /*1a10*/  F2I.S64.TRUNC R24, R24 ;  /* 0x0000001800187311 */ /* 0x000e22000020d900 */
[----:B------:R-:W-:Y:S05]  /*1a20*/  BRA `(.L_x_20640) ;  /* 0x00000004000c7947 */ /* 0x000fea0003800000 */
.L_x_20653:
        /* <DEDUP_REMOVED lines=21> */
.L_x_20662:
[----:B------:R-:W-:Y:S05]  /*1b80*/  BSYNC B1 ;  /* 0x0000000000017941 */ /* 0x000fea0003800000 */
.L_x_20661:
[----:B------:R-:W-:Y:S01]  /*1b90*/  IMAD.SHL.U32 R3, R3, 0x200000, RZ ;  /* 0x0020000003037824 */ /* 0x000fe200078e00ff */
[----:B------:R-:W-:-:S04]  /*1ba0*/  LEA R5, R0, 0x37800000, 0x17 ;  /* 0x3780000000057811 */ /* 0x000fc800078eb8ff */
[----:B------:R-:W-:-:S07]  /*1bb0*/  LOP3.LUT R24, R5, R3, R24, 0xfe, !PT ;  /* 0x0000000305187212 */ /* 0x000fce00078efe18 */
.L_x_20660:
[----:B------:R-:W-:Y:S05]  /*1bc0*/  BSYNC B0 ;  /* 0x0000000000007941 */ /* 0x000fea0003800000 */
.L_x_20659:
[----:B------:R-:W0:Y:S01]  /*1bd0*/  F2I.S64.TRUNC R24, R24 ;  /* 0x0000001800187311 */ /* 0x000e22000020d900 */
[----:B------:R-:W-:Y:S05]  /*1be0*/  BRA `(.L_x_20640) ;  /* 0x00000000009c7947 */ /* 0x000fea0003800000 */
.L_x_20652:
        /* <DEDUP_REMOVED lines=14> */
.L_x_20666:
[----:B------:R-:W-:Y:S05]  /*1cd0*/  BSYNC B0 ;  /* 0x0000000000007941 */ /* 0x000fea0003800000 */
.L_x_20665:
[----:B------:R-:W0:Y:S01]  /*1ce0*/  F2I.S64.TRUNC R24, R24 ;  /* 0x0000001800187311 */ /* 0x000e22000020d900 */
[----:B------:R-:W-:Y:S05]  /*1cf0*/  BRA `(.L_x_20640) ;  /* 0x0000000000587947 */ /* 0x000fea0003800000 */
.L_x_20639:
        /* <DEDUP_REMOVED lines=16> */
.L_x_20667:
[----:B------:R-:W-:Y:S01]  /*1e00*/  CS2R R24, SRZ ;  /* 0x0000000000187805 */ /* 0x000fe2000001ff00 */
[----:B------:R-:W-:Y:S06]  /*1e10*/  BRA `(.L_x_20640) ;  /* 0x0000000000107947 */ /* 0x000fec0003800000 */
.L_x_20664:
[----:B------:R0:W5:Y:S01]  /*1e20*/  LDG.E.64 R24, desc[UR36][R4.64] ;  /* 0x0000002404187981 */ /* 0x000162000c1e1b00 */
[----:B------:R-:W-:Y:S05]  /*1e30*/  BRA `(.L_x_20640) ;  /* 0x0000000000087947 */ /* 0x000fea0003800000 */
.L_x_20663:
[----:B------:R0:W5:Y:S01]  /*1e40*/  LDG.E R24, desc[UR36][R4.64] ;  /* 0x0000002404187981 */ /* 0x000162000c1e1900 */
[----:B------:R-:W-:-:S07]  /*1e50*/  IMAD.MOV.U32 R25, RZ, RZ, RZ ;  /* 0x000000ffff197224 */ /* 0x000fce00078e00ff */
.L_x_20640:
[----:B------:R-:W-:-:S07]  /*1e60*/  VIADD R19, R19, 0x80 ;  /* 0x0000008013137836 */ /* 0x000fce0000000000 */
.L_x_20634:
[----:B------:R-:W-:Y:S05]  /*1e70*/  BSYNC B6 ;  /* 0x0000000000067941 */ /* 0x000fea0003800000 */
.L_x_20633:
        /* <DEDUP_REMOVED lines=26> */
.L_x_20673:
[----:B------:R0:W5:Y:S01]  /*2020*/  LDG.E.U8 R26, desc[UR36][R4.64] ;  /* 0x00000024041a7981 */ /* 0x000162000c1e1100 */
[----:B------:R-:W-:Y:S01]  /*2030*/  IMAD.MOV.U32 R27, RZ, RZ, RZ ;  /* 0x000000ffff1b7224 */ /* 0x000fe200078e00ff */
[----:B------:R-:W-:Y:S06]  /*2040*/  BRA `(.L_x_20675) ;  /* 0x0000000c00487947 */ /* 0x000fec0003800000 */
.L_x_20672:
        /* <DEDUP_REMOVED lines=8> */
.L_x_20677:
[----:B------:R-:W2:Y:S02]  /*20d0*/  LDG.E R26, desc[UR36][R4.64] ;  /* 0x00000024041a7981 */ /* 0x000ea4000c1e1900 */
[----:B--2---:R-:W-:Y:S01]  /*20e0*/  SHF.R.S32.HI R27, RZ, 0x1f, R26 ;  /* 0x0000001fff1b7819 */ /* 0x004fe2000001141a */
[----:B------:R-:W-:Y:S06]  /*20f0*/  BRA `(.L_x_20675) ;  /* 0x0000000c001c7947 */ /* 0x000fec0003800000 */
.L_x_20676:
[----:B------:R-:W2:Y:S02]  /*2100*/  LDG.E.S16 R26, desc[UR36][R4.64] ;  /* 0x00000024041a7981 */ /* 0x000ea4000c1e1700 */
[----:B--2---:R-:W-:Y:S01]  /*2110*/  SHF.R.S32.HI R27, RZ, 0x1f, R26 ;  /* 0x0000001fff1b7819 */ /* 0x004fe2000001141a */
[----:B------:R-:W-:Y:S06]  /*2120*/  BRA `(.L_x_20675) ;  /* 0x0000000c00107947 */ /* 0x000fec0003800000 */
.L_x_20671:
        /* <DEDUP_REMOVED lines=9> */
.L_x_20679:
[----:B------:R-:W2:Y:S02]  /*21c0*/  LDG.E.U16 R4, desc[UR36][R4.64] ;  /* 0x0000002404047981 */ /* 0x000ea4000c1e1500 */
[----:B--2---:R-:W-:-:S06]  /*21d0*/  HADD2.F32 R26, -RZ, R4.H0_H0 ;  /* 0x20000004ff1a7230 */ /* 0x004fcc0000004100 */
[----:B------:R-:W0:Y:S01]  /*21e0*/  F2I.S64.TRUNC R26, R26 ;  /* 0x0000001a001a7311 */ /* 0x000e22000020d900 */
[----:B------:R-:W-:Y:S05]  /*21f0*/  BRA `(.L_x_20675) ;  /* 0x0000000800dc7947 */ /* 0x000fea0003800000 */
.L_x_20678:
        /* <DEDUP_REMOVED lines=9> */
.L_x_20681:
[----:B------:R-:W2:Y:S02]  /*2290*/  LDG.E.U16 R4, desc[UR36][R4.64] ;  /* 0x0000002404047981 */ /* 0x000ea4000c1e1500 */
[----:B--2---:R-:W-:-:S06]  /*22a0*/  HADD2.F32 R26, -RZ, R4.H0_H0 ;  /* 0x20000004ff1a7230 */ /* 0x004fcc0000004100 */
[----:B------:R-:W0:Y:S01]  /*22b0*/  F2I.S64.TRUNC R26, R26 ;  /* 0x0000001a001a7311 */ /* 0x000e22000020d900 */
[----:B------:R-:W-:Y:S05]  /*22c0*/  BRA `(.L_x_20675) ;  /* 0x0000000800a87947 */ /* 0x000fea0003800000 */
.L_x_20680:
[----:B------:R-:W2:Y:S02]  /*22d0*/  LDG.E.64 R4, desc[UR36][R4.64] ;  /* 0x0000002404047981 */ /* 0x000ea4000c1e1b00 */
[----:B--2---:R0:W1:Y:S01]  /*22e0*/  F2I.S64.F64.TRUNC R26, R4 ;  /* 0x00000004001a7311 */ /* 0x004062000030d900 */
[----:B------:R-:W-:Y:S05]  /*22f0*/  BRA `(.L_x_20675) ;  /* 0x00000008009c7947 */ /* 0x000fea0003800000 */
.L_x_20670:
        /* <DEDUP_REMOVED lines=13> */
.L_x_20684:
[----:B------:R-:W2:Y:S02]  /*23d0*/  LDG.E.64 R4, desc[UR36][R4.64] ;  /* 0x0000002404047981 */ /* 0x000ea4000c1e1b00 */
[----:B--2---:R0:W1:Y:S01]  /*23e0*/  F2I.S64.F64.TRUNC R26, R4 ;  /* 0x00000004001a7311 */ /* 0x004062000030d900 */
[----:B------:R-:W-:Y:S05]  /*23f0*/  BRA `(.L_x_20675) ;  /* 0x00000008005c7947 */ /* 0x000fea0003800000 */
.L_x_20683:
        /* <DEDUP_REMOVED lines=27> */
.L_x_20686:
        /* <DEDUP_REMOVED lines=14> */
.L_x_20685:
[----:B------:R-:W2:Y:S02]  /*2690*/  LDG.E.U16 R26, desc[UR36][R4.64] ;  /* 0x00000024041a7981 */ /* 0x000ea4000c1e1500 */
[----:B--2---:R-:W-:-:S06]  /*26a0*/  IMAD.U32 R26, R26, 0x10000, RZ ;  /* 0x000100001a1a7824 */ /* 0x004fcc00078e00ff */
[----:B------:R-:W0:Y:S01]  /*26b0*/  F2I.S64.TRUNC R26, R26 ;  /* 0x0000001a001a7311 */ /* 0x000e22000020d900 */
[----:B------:R-:W-:Y:S05]  /*26c0*/  BRA `(.L_x_20675) ;  /* 0x0000000400a87947 */ /* 0x000fea0003800000 */
.L_x_20682:
        /* <DEDUP_REMOVED lines=11> */
.L_x_20689:
        /* <DEDUP_REMOVED lines=21> */
.L_x_20693:
[----:B------:R-:W-:Y:S05]  /*28d0*/  BSYNC B1 ;  /* 0x0000000000017941 */ /* 0x000fea0003800000 */
.L_x_20692:
[----:B------:R-:W-:Y:S01]  /*28e0*/  IMAD.SHL.U32 R3, R3, 0x100000, RZ ;  /* 0x0010000003037824 */ /* 0x000fe200078e00ff */
[----:B------:R-:W-:-:S04]  /*28f0*/  LEA R5, R0, 0x3b800000, 0x17 ;  /* 0x3b80000000057811 */ /* 0x000fc800078eb8ff */
[----:B------:R-:W-:-:S07]  /*2900*/  LOP3.LUT R26, R5, R3, R26, 0xfe, !PT ;  /* 0x00000003051a7212 */ /* 0x000fce00078efe1a */
.L_x_20691:
[----:B------:R-:W-:Y:S05]  /*2910*/  BSYNC B0 ;  /* 0x0000000000007941 */ /* 0x000fea0003800000 */
.L_x_20690:
[----:B------:R-:W1:Y:S01]  /*2920*/  F2I.S64.TRUNC R26, R26 ;  /* 0x0000001a001a7311 */ /* 0x000e62000020d900 */
[----:B------:R-:W-:Y:S05]  /*2930*/  BRA `(.L_x_20675) ;  /* 0x00000004000c7947 */ /* 0x000fea0003800000 */
.L_x_20688:
        /* <DEDUP_REMOVED lines=21> */
.L_x_20697:
[----:B------:R-:W-:Y:S05]  /*2a90*/  BSYNC B1 ;  /* 0x0000000000017941 */ /* 0x000fea0003800000 */
.L_x_20696:
[----:B------:R-:W-:Y:S01]  /*2aa0*/  IMAD.SHL.U32 R3, R3, 0x200000, RZ ;  /* 0x0020000003037824 */ /* 0x000fe200078e00ff */
[----:B------:R-:W-:-:S04]  /*2ab0*/  LEA R5, R0, 0x37800000, 0x17 ;  /* 0x3780000000057811 */ /* 0x000fc800078eb8ff */
[----:B------:R-:W-:-:S07]  /*2ac0*/  LOP3.LUT R26, R5, R3, R26, 0xfe, !PT ;  /* 0x00000003051a7212 */ /* 0x000fce00078efe1a */
.L_x_20695:
[----:B------:R-:W-:Y:S05]  /*2ad0*/  BSYNC B0 ;  /* 0x0000000000007941 */ /* 0x000fea0003800000 */
.L_x_20694:
[----:B------:R-:W2:Y:S01]  /*2ae0*/  F2I.S64.TRUNC R26, R26 ;  /* 0x0000001a001a7311 */ /* 0x000ea2000020d900 */
[----:B------:R-:W-:Y:S05]  /*2af0*/  BRA `(.L_x_20675) ;  /* 0x00000000009c7947 */ /* 0x000fea0003800000 */
.L_x_20687:
        /* <DEDUP_REMOVED lines=14> */
.L_x_20701:
[----:B------:R-:W-:Y:S05]  /*2be0*/  BSYNC B0 ;  /* 0x0000000000007941 */ /* 0x000fea0003800000 */
.L_x_20700:
[----:B------:R-:W0:Y:S01]  /*2bf0*/  F2I.S64.TRUNC R26, R26 ;  /* 0x0000001a001a7311 */ /* 0x000e22000020d900 */
[----:B------:R-:W-:Y:S05]  /*2c00*/  BRA `(.L_x_20675) ;  /* 0x0000000000587947 */ /* 0x000fea0003800000 */
.L_x_20674:
        /* <DEDUP_REMOVED lines=16> */
.L_x_20702:
[----:B------:R-:W-:Y:S01]  /*2d10*/  CS2R R26, SRZ ;  /* 0x00000000001a7805 */ /* 0x000fe2000001ff00 */
[----:B------:R-:W-:Y:S06]  /*2d20*/  BRA `(.L_x_20675) ;  /* 0x0000000000107947 */ /* 0x000fec0003800000 */
.L_x_20699:
[----:B------:R0:W5:Y:S01]  /*2d30*/  LDG.E.64 R26, desc[UR36][R4.64] ;  /* 0x00000024041a7981 */ /* 0x000162000c1e1b00 */
[----:B------:R-:W-:Y:S05]  /*2d40*/  BRA `(.L_x_20675) ;  /* 0x0000000000087947 */ /* 0x000fea0003800000 */
.L_x_20698:
[----:B------:R0:W5:Y:S01]  /*2d50*/  LDG.E R26, desc[UR36][R4.64] ;  /* 0x00000024041a7981 */ /* 0x000162000c1e1900 */
[----:B------:R-:W-:-:S07]  /*2d60*/  IMAD.MOV.U32 R27, RZ, RZ, RZ ;  /* 0x000000ffff1b7224 */ /* 0x000fce00078e00ff */
.L_x_20675:
[----:B------:R-:W-:-:S07]  /*2d70*/  VIADD R19, R19, 0x80 ;  /* 0x0000008013137836 */ /* 0x000fce0000000000 */
.L_x_20669:
[----:B------:R-:W-:Y:S05]  /*2d80*/  BSYNC B6 ;  /* 0x0000000000067941 */ /* 0x000fea0003800000 */
.L_x_20668:
        /* <DEDUP_REMOVED lines=23> */
.L_x_20708:
[----:B------:R0:W5:Y:S01]  /*2f00*/  LDG.E.U8 R22, desc[UR36][R4.64] ;  /* 0x0000002404167981 */ /* 0x000162000c1e1100 */
[----:B------:R-:W-:Y:S01]  /*2f10*/  IMAD.MOV.U32 R23, RZ, RZ, RZ ;  /* 0x000000ffff177224 */ /* 0x000fe200078e00ff */
[----:B------:R-:W-:Y:S06]  /*2f20*/  BRA `(.L_x_20704) ;  /* 0x0000000c00447947 */ /* 0x000fec0003800000 */
.L_x_20707:
        /* <DEDUP_REMOVED lines=8> */
.L_x_20711:
[----:B------:R-:W2:Y:S02]  /*2fb0*/  LDG.E R22, desc[UR36][R4.64] ;  /* 0x0000002404167981 */ /* 0x000ea4000c1e1900 */
[----:B--2---:R-:W-:Y:S01]  /*2fc0*/  SHF.R.S32.HI R23, RZ, 0x1f, R22 ;  /* 0x0000001fff177819 */ /* 0x004fe20000011416 */
[----:B------:R-:W-:Y:S06]  /*2fd0*/  BRA `(.L_x_20704) ;  /* 0x0000000c00187947 */ /* 0x000fec0003800000 */
.L_x_20710:
[----:B------:R-:W2:Y:S02]  /*2fe0*/  LDG.E.S16 R22, desc[UR36][R4.64] ;  /* 0x0000002404167981 */ /* 0x000ea4000c1e1700 */
[----:B--2---:R-:W-:Y:S01]  /*2ff0*/  SHF.R.S32.HI R23, RZ, 0x1f, R22 ;  /* 0x0000001fff177819 */ /* 0x004fe20000011416 */
[----:B------:R-:W-:Y:S06]  /*3000*/  BRA `(.L_x_20704) ;  /* 0x0000000c000c7947 */ /* 0x000fec0003800000 */
.L_x_20706:
        /* <DEDUP_REMOVED lines=9> */
.L_x_20713:
[----:B------:R-:W2:Y:S02]  /*30a0*/  LDG.E.U16 R4, desc[UR36][R4.64] ;  /* 0x0000002404047981 */ /* 0x000ea4000c1e1500 */
[----:B--2---:R-:W-:-:S06]  /*30b0*/  HADD2.F32 R22, -RZ, R4.H0_H0 ;  /* 0x20000004ff167230 */ /* 0x004fcc0000004100 */
[----:B------:R-:W0:Y:S01]  /*30c0*/  F2I.S64.TRUNC R22, R22 ;  /* 0x0000001600167311 */ /* 0x000e22000020d900 */
[----:B------:R-:W-:Y:S05]  /*30d0*/  BRA `(.L_x_20704) ;  /* 0x0000000800d87947 */ /* 0x000fea0003800000 */
.L_x_20712:
        /* <DEDUP_REMOVED lines=9> */
.L_x_20715:
[----:B------:R-:W2:Y:S02]  /*3170*/  LDG.E.U16 R4, desc[UR36][R4.64] ;  /* 0x0000002404047981 */ /* 0x000ea4000c1e1500 */
[----:B--2---:R-:W-:-:S06]  /*3180*/  HADD2.F32 R22, -RZ, R4.H0_H0 ;  /* 0x20000004ff167230 */ /* 0x004fcc0000004100 */
[----:B------:R-:W0:Y:S01]  /*3190*/  F2I.S64.TRUNC R22, R22 ;  /* 0x0000001600167311 */ /* 0x000e22000020d900 */
[----:B------:R-:W-:Y:S05]  /*31a0*/  BRA `(.L_x_20704) ;  /* 0x0000000800a47947 */ /* 0x000fea0003800000 */
.L_x_20714:
[----:B------:R-:W2:Y:S02]  /*31b0*/  LDG.E.64 R4, desc[UR36][R4.64] ;  /* 0x0000002404047981 */ /* 0x000ea4000c1e1b00 */
[----:B--2---:R0:W1:Y:S01]  /*31c0*/  F2I.S64.F64.TRUNC R22, R4 ;  /* 0x0000000400167311 */ /* 0x004062000030d900 */
[----:B------:R-:W-:Y:S05]  /*31d0*/  BRA `(.L_x_20704) ;  /* 0x0000000800987947 */ /* 0x000fea0003800000 */
.L_x_20705:
        /* <DEDUP_REMOVED lines=13> */
.L_x_20718:
[----:B------:R-:W2:Y:S02]  /*32b0*/  LDG.E.64 R4, desc[UR36][R4.64] ;  /* 0x0000002404047981 */ /* 0x000ea4000c1e1b00 */
[----:B--2---:R0:W1:Y:S01]  /*32c0*/  F2I.S64.F64.TRUNC R22, R4 ;  /* 0x0000000400167311 */ /* 0x004062000030d900 */
[----:B------:R-:W-:Y:S05]  /*32d0*/  BRA `(.L_x_20704) ;  /* 0x0000000800587947 */ /* 0x000fea0003800000 */
.L_x_20717:
        /* <DEDUP_REMOVED lines=27> */
.L_x_20720:
        /* <DEDUP_REMOVED lines=14> */
.L_x_20719:
[----:B------:R-:W2:Y:S02]  /*3570*/  LDG.E.U16 R22, desc[UR36][R4.64] ;  /* 0x0000002404167981 */ /* 0x000ea4000c1e1500 */
[----:B--2---:R-:W-:-:S06]  /*3580*/  IMAD.U32 R22, R22, 0x10000, RZ ;  /* 0x0001000016167824 */ /* 0x004fcc00078e00ff */
[----:B------:R-:W0:Y:S01]  /*3590*/  F2I.S64.TRUNC R22, R22 ;  /* 0x0000001600167311 */ /* 0x000e22000020d900 */
[----:B------:R-:W-:Y:S05]  /*35a0*/  BRA `(.L_x_20704) ;  /* 0x0000000400a47947 */ /* 0x000fea0003800000 */
.L_x_20716:
        /* <DEDUP_REMOVED lines=11> */
.L_x_20723:
        /* <DEDUP_REMOVED lines=21> */
.L_x_20727:
[----:B------:R-:W-:Y:S05]  /*37b0*/  BSYNC B1 ;  /* 0x0000000000017941 */ /* 0x000fea0003800000 */
.L_x_20726:
[----:B------:R-:W-:Y:S01]  /*37c0*/  IMAD.SHL.U32 R3, R3, 0x100000, RZ ;  /* 0x0010000003037824 */ /* 0x000fe200078e00ff */
[----:B------:R-:W-:-:S04]  /*37d0*/  LEA R5, R0, 0x3b800000, 0x17 ;  /* 0x3b80000000057811 */ /* 0x000fc800078eb8ff */
[----:B------:R-:W-:-:S07]  /*37e0*/  LOP3.LUT R22, R5, R3, R22, 0xfe, !PT ;  /* 0x0000000305167212 */ /* 0x000fce00078efe16 */
.L_x_20725:
[----:B------:R-:W-:Y:S05]  /*37f0*/  BSYNC B0 ;  /* 0x0000000000007941 */ /* 0x000fea0003800000 */
.L_x_20724:
[----:B------:R-:W0:Y:S01]  /*3800*/  F2I.S64.TRUNC R22, R22 ;  /* 0x0000001600167311 */ /* 0x000e22000020d900 */
[----:B------:R-:W-:Y:S05]  /*3810*/  BRA `(.L_x_20704) ;  /* 0x0000000400087947 */ /* 0x000fea0003800000 */
.L_x_20722:
        /* <DEDUP_REMOVED lines=21> */
.L_x_20731:
[----:B------:R-:W-:Y:S05]  /*3970*/  BSYNC B1 ;  /* 0x0000000000017941 */ /* 0x000fea0003800000 */
.L_x_20730:
[----:B------:R-:W-:Y:S01]  /*3980*/  IMAD.SHL.U32 R3, R3, 0x200000, RZ ;  /* 0x0020000003037824 */ /* 0x000fe200078e00ff */
[----:B------:R-:W-:-:S04]  /*3990*/  LEA R5, R0, 0x37800000, 0x17 ;  /* 0x3780000000057811 */ /* 0x000fc800078eb8ff */
[----:B------:R-:W-:-:S07]  /*39a0*/  LOP3.LUT R22, R5, R3, R22, 0xfe, !PT ;  /* 0x0000000305167212 */ /* 0x000fce00078efe16 */
.L_x_20729:
[----:B------:R-:W-:Y:S05]  /*39b0*/  BSYNC B0 ;  /* 0x0000000000007941 */ /* 0x000fea0003800000 */
.L_x_20728:
[----:B------:R-:W0:Y:S01]  /*39c0*/  F2I.S64.TRUNC R22, R22 ;  /* 0x0000001600167311 */ /* 0x000e22000020d900 */
[----:B------:R-:W-:Y:S05]  /*39d0*/  BRA `(.L_x_20704) ;  /* 0x0000000000987947 */ /* 0x000fea0003800000 */
.L_x_20721:
        /* <DEDUP_REMOVED lines=14> */
.L_x_20735:
[----:B------:R-:W-:Y:S05]  /*3ac0*/  BSYNC B0 ;  /* 0x0000000000007941 */ /* 0x000fea0003800000 */
.L_x_20734:
[----:B------:R-:W0:Y:S01]  /*3ad0*/  F2I.S64.TRUNC R22, R22 ;  /* 0x0000001600167311 */ /* 0x000e22000020d900 */
[----:B------:R-:W-:Y:S05]  /*3ae0*/  BRA `(.L_x_20704) ;  /* 0x0000000000547947 */ /* 0x000fea0003800000 */
.L_x_20709:
        /* <DEDUP_REMOVED lines=16> */
.L_x_20736:
[----:B------:R-:W-:Y:S05]  /*3bf0*/  BRA `(.L_x_20704) ;  /* 0x0000000000107947 */ /* 0x000fea0003800000 */
.L_x_20733:
[----:B------:R0:W5:Y:S01]  /*3c00*/  LDG.E.64 R22, desc[UR36][R4.64] ;  /* 0x0000002404167981 */ /* 0x000162000c1e1b00 */
[----:B------:R-:W-:Y:S05]  /*3c10*/  BRA `(.L_x_20704) ;  /* 0x0000000000087947 */ /* 0x000fea0003800000 */
.L_x_20732:
[----:B------:R0:W5:Y:S01]  /*3c20*/  LDG.E R22, desc[UR36][R4.64] ;  /* 0x0000002404167981 */ /* 0x000162000c1e1900 */
[----:B------:R-:W-:-:S07]  /*3c30*/  IMAD.MOV.U32 R23, RZ, RZ, RZ ;  /* 0x000000ffff177224 */ /* 0x000fce00078e00ff */
.L_x_20704:
[----:B------:R-:W-:Y:S05]  /*3c40*/  BSYNC B6 ;  /* 0x0000000000067941 */ /* 0x000fea0003800000 */
.L_x_20703:
        /* <DEDUP_REMOVED lines=37> */
.L_x_20742:
[----:B------:R0:W-:Y:S01]  /*3ea0*/  STG.E.U8 desc[UR36][R8.64], R3 ;  /* 0x0000000308007986 */ /* 0x0001e2000c101124 */
[----:B------:R-:W-:Y:S05]  /*3eb0*/  BRA `(.L_x_20738) ;  /* 0x0000000c00447947 */ /* 0x000fea0003800000 */
.L_x_20741:
        /* <DEDUP_REMOVED lines=8> */
.L_x_20745:
[----:B------:R0:W-:Y:S01]  /*3f40*/  STG.E desc[UR36][R8.64], R3 ;  /* 0x0000000308007986 */ /* 0x0001e2000c101924 */
[----:B------:R-:W-:Y:S05]  /*3f50*/  BRA `(.L_x_20738) ;  /* 0x0000000c001c7947 */ /* 0x000fea0003800000 */
.L_x_20744:
[----:B------:R0:W-:Y:S01]  /*3f60*/  STG.E.U16 desc[UR36][R8.64], R3 ;  /* 0x0000000308007986 */ /* 0x0001e2000c101524 */
[----:B------:R-:W-:Y:S05]  /*3f70*/  BRA `(.L_x_20738) ;  /* 0x0000000c00147947 */ /* 0x000fea0003800000 */
.L_x_20740:
        /* <DEDUP_REMOVED lines=9> */
.L_x_20747:
[----:B------:R-:W0:Y:S02]  /*4010*/  I2F.S64 R0, R4 ;  /* 0x0000000400007312 */ /* 0x000e240000301400 */
[----:B0-----:R-:W-:-:S05]  /*4020*/  F2FP.F16.F32.PACK_AB R0, RZ, R0 ;  /* 0x00000000ff00723e */ /* 0x001fca00000000ff */
[----:B------:R0:W-:Y:S01]  /*4030*/  STG.E.U16 desc[UR36][R8.64], R0 ;  /* 0x0000000008007986 */ /* 0x0001e2000c101524 */
[----:B------:R-:W-:Y:S05]  /*4040*/  BRA `(.L_x_20738) ;  /* 0x0000000800e07947 */ /* 0x000fea0003800000 */
.L_x_20746:
        /* <DEDUP_REMOVED lines=10> */
.L_x_20749:
[----:B------:R-:W0:Y:S02]  /*40f0*/  I2F.S64 R4, R4 ;  /* 0x0000000400047312 */ /* 0x000e240000301400 */
[----:B0-----:R-:W-:-:S04]  /*4100*/  F2FP.F16.F32.PACK_AB R3, RZ, R4 ;  /* 0x00000004ff03723e */ /* 0x001fc800000000ff */
[----:B------:R-:W-:-:S05]  /*4110*/  PRMT R3, R3, 0x5410, RZ ;  /* 0x0000541003037816 */ /* 0x000fca00000000ff */
[----:B------:R0:W-:Y:S01]  /*4120*/  STG.E desc[UR36][R8.64], R3 ;  /* 0x0000000308007986 */ /* 0x0001e2000c101924 */
[----:B------:R-:W-:Y:S05]  /*4130*/  BRA `(.L_x_20738) ;  /* 0x0000000800a47947 */ /* 0x000fea0003800000 */
.L_x_20748:
[----:B------:R-:W0:Y:S02]  /*4140*/  I2F.F64.S64 R4, R4 ;  /* 0x0000000400047312 */ /* 0x000e240000301c00 */
[----:B0-----:R0:W-:Y:S01]  /*4150*/  STG.E.64 desc[UR36][R8.64], R4 ;  /* 0x0000000408007986 */ /* 0x0011e2000c101b24 */
[----:B------:R-:W-:Y:S05]  /*4160*/  BRA `(.L_x_20738) ;  /* 0x0000000800987947 */ /* 0x000fea0003800000 */
.L_x_20739:
        /* <DEDUP_REMOVED lines=13> */
.L_x_20752:
[----:B------:R-:W0:Y:S01]  /*4240*/  I2F.F64.S64 R4, R4 ;  /* 0x0000000400047312 */ /* 0x000e220000301c00 */
[----:B------:R-:W-:-:S05]  /*4250*/  CS2R R6, SRZ ;  /* 0x0000000000067805 */ /* 0x000fca000001ff00 */
[----:B0-----:R0:W-:Y:S01]  /*4260*/  STG.E.128 desc[UR36][R8.64], R4 ;  /* 0x0000000408007986 */ /* 0x0011e2000c101d24 */
[----:B------:R-:W-:Y:S05]  /*4270*/  BRA `(.L_x_20738) ;  /* 0x0000000800547947 */ /* 0x000fea0003800000 */
.L_x_20751:
        /* <DEDUP_REMOVED lines=21> */
.L_x_20756:
[----:B------:R-:W-:Y:S05]  /*43d0*/  BSYNC B0 ;  /* 0x0000000000007941 */ /* 0x000fea0003800000 */
.L_x_20755:
[----:B------:R-:W-:-:S05]  /*43e0*/  LOP3.LUT R7, R0, R7, RZ, 0xfc, !PT ;  /* 0x0000000700077212 */ /* 0x000fca00078efcff */
[----:B------:R0:W-:Y:S01]  /*43f0*/  STG.E.U8 desc[UR36][R8.64], R7 ;  /* 0x0000000708007986 */ /* 0x0001e2000c101124 */
[----:B------:R-:W-:Y:S05]  /*4400*/  BRA `(.L_x_20738) ;  /* 0x0000000400f07947 */ /* 0x000fea0003800000 */
.L_x_20754:
        /* <DEDUP_REMOVED lines=13> */
.L_x_20758:
[----:B------:R-:W-:Y:S01]  /*44e0*/  IMAD.MOV.U32 R0, RZ, RZ, 0x7f ;  /* 0x0000007fff007424 */ /* 0x000fe200078e00ff */
[----:B------:R-:W-:-:S04]  /*44f0*/  ISETP.GT.U32.AND P0, PT, R3, 0x7f800000, PT ;  /* 0x7f8000000300780c */ /* 0x000fc80003f04070 */
[----:B------:R-:W-:-:S09]  /*4500*/  SEL R0, R0, 0x7c, P0 ;  /* 0x0000007c00007807 */ /* 0x000fd20000000000 */
.L_x_20759:
[----:B------:R-:W-:Y:S05]  /*4510*/  BSYNC B0 ;  /* 0x0000000000007941 */ /* 0x000fea0003800000 */
.L_x_20757:
[----:B------:R-:W-:-:S04]  /*4520*/  LOP3.LUT R3, R5, 0x80000000, RZ, 0xc0, !PT ;  /* 0x8000000005037812 */ /* 0x000fc800078ec0ff */
[----:B------:R-:W-:-:S04]  /*4530*/  SHF.R.U32.HI R3, RZ, 0x18, R3 ;  /* 0x00000018ff037819 */ /* 0x000fc80000011603 */
[----:B------:R-:W-:-:S05]  /*4540*/  LOP3.LUT R3, R0, R3, RZ, 0xfc, !PT ;  /* 0x0000000300037212 */ /* 0x000fca00078efcff */
[----:B------:R0:W-:Y:S01]  /*4550*/  STG.E.U8 desc[UR36][R8.64], R3 ;  /* 0x0000000308007986 */ /* 0x0001e2000c101124 */
[----:B------:R-:W-:Y:S05]  /*4560*/  BRA `(.L_x_20738) ;  /* 0x0000000400987947 */ /* 0x000fea0003800000 */
.L_x_20753:
[----:B------:R-:W0:Y:S02]  /*4570*/  I2F.S64 R0, R4 ;  /* 0x0000000400007312 */ /* 0x000e240000301400 */
[----:B0-----:R-:W-:-:S05]  /*4580*/  F2FP.BF16.F32.PACK_AB R0, RZ, R0 ;  /* 0x00000000ff00723e */ /* 0x001fca00000010ff */
[----:B------:R0:W-:Y:S01]  /*4590*/  STG.E.U16 desc[UR36][R8.64], R0 ;  /* 0x0000000008007986 */ /* 0x0001e2000c101524 */
[----:B------:R-:W-:Y:S05]  /*45a0*/  BRA `(.L_x_20738) ;  /* 0x0000000400887947 */ /* 0x000fea0003800000 */
.L_x_20750:
        /* <DEDUP_REMOVED lines=10> */
.L_x_20762:
        /* <DEDUP_REMOVED lines=17> */
.L_x_20765:
[----:B------:R-:W-:-:S04]  /*4760*/  LOP3.LUT R0, R5, 0x80000000, RZ, 0xc0, !PT ;  /* 0x8000000005007812 */ /* 0x000fc800078ec0ff */
[----:B------:R-:W-:-:S04]  /*4770*/  SHF.R.U32.HI R0, RZ, 0x18, R0 ;  /* 0x00000018ff007819 */ /* 0x000fc80000011600 */
[----:B------:R-:W-:-:S07]  /*4780*/  LOP3.LUT R0, R3, R0, RZ, 0xfc, !PT ;  /* 0x0000000003007212 */ /* 0x000fce00078efcff */
.L_x_20764:
[----:B------:R-:W-:Y:S05]  /*4790*/  BSYNC B0 ;  /* 0x0000000000007941 */ /* 0x000fea0003800000 */
.L_x_20763:
[----:B------:R3:W-:Y:S01]  /*47a0*/  STG.E.U8 desc[UR36][R8.64], R0 ;  /* 0x0000000008007986 */ /* 0x0007e2000c101124 */
[----:B------:R-:W-:Y:S05]  /*47b0*/  BRA `(.L_x_20738) ;  /* 0x0000000400047947 */ /* 0x000fea0003800000 */
.L_x_20761:
        /* <DEDUP_REMOVED lines=17> */
.L_x_20768:
[----:B------:R-:W-:-:S04]  /*48d0*/  LOP3.LUT R0, R5, 0x80000000, RZ, 0xc0, !PT ;  /* 0x8000000005007812 */ /* 0x000fc800078ec0ff */
[----:B------:R-:W-:-:S04]  /*48e0*/  SHF.R.U32.HI R0, RZ, 0x18, R0 ;  /* 0x00000018ff007819 */ /* 0x000fc80000011600 */
[----:B------:R-:W-:-:S07]  /*48f0*/  LOP3.LUT R0, R3, R0, RZ, 0xfc, !PT ;  /* 0x0000000003007212 */ /* 0x000fce00078efcff */
.L_x_20767:
[----:B------:R-:W-:Y:S05]  /*4900*/  BSYNC B0 ;  /* 0x0000000000007941 */ /* 0x000fea0003800000 */
.L_x_20766:
[----:B------:R0:W-:Y:S01]  /*4910*/  STG.E.U8 desc[UR36][R8.64], R0 ;  /* 0x0000000008007986 */ /* 0x0001e2000c101124 */
[----:B------:R-:W-:Y:S05]  /*4920*/  BRA `(.L_x_20738) ;  /* 0x0000000000a87947 */ /* 0x000fea0003800000 */
.L_x_20760:
        /* <DEDUP_REMOVED lines=22> */
.L_x_20743:
        /* <DEDUP_REMOVED lines=16> */
.L_x_20771:
[----:B------:R-:W-:Y:S05]  /*4b90*/  BRA `(.L_x_20738) ;  /* 0x00000000000c7947 */ /* 0x000fea0003800000 */
.L_x_20770:
[----:B------:R2:W-:Y:S01]  /*4ba0*/  STG.E.64 desc[UR36][R8.64], R4 ;  /* 0x0000000408007986 */ /* 0x0005e2000c101b24 */
[----:B------:R-:W-:Y:S05]  /*4bb0*/  BRA `(.L_x_20738) ;  /* 0x0000000000047947 */ /* 0x000fea0003800000 */
.L_x_20769:
[----:B------:R0:W-:Y:S02]  /*4bc0*/  STG.E desc[UR36][R8.64], R3 ;  /* 0x0000000308007986 */ /* 0x0001e4000c101924 */
.L_x_20738:
[----:B------:R-:W-:Y:S05]  /*4bd0*/  BSYNC B6 ;  /* 0x0000000000067941 */ /* 0x000fea0003800000 */
.L_x_20737:
        /* <DEDUP_REMOVED lines=23> */
.L_x_20777:
[----:B------:R0:W-:Y:S01]  /*4d50*/  STG.E.U8 desc[UR36][R8.64], R24 ;  /* 0x0000001808007986 */ /* 0x0001e2000c101124 */
[----:B------:R-:W-:Y:S05]  /*4d60*/  BRA `(.L_x_20779) ;  /* 0x0000000c004c7947 */ /* 0x000fea0003800000 */
.L_x_20776:
        /* <DEDUP_REMOVED lines=8> */
.L_x_20781:
[----:B------:R0:W-:Y:S01]  /*4df0*/  STG.E desc[UR36][R8.64], R24 ;  /* 0x0000001808007986 */ /* 0x0001e2000c101924 */
[----:B------:R-:W-:Y:S05]  /*4e00*/  BRA `(.L_x_20779) ;  /* 0x0000000c00247947 */ /* 0x000fea0003800000 */
.L_x_20780:
[----:B------:R0:W-:Y:S01]  /*4e10*/  STG.E.U16 desc[UR36][R8.64], R24 ;  /* 0x0000001808007986 */ /* 0x0001e2000c101524 */
[----:B------:R-:W-:Y:S05]  /*4e20*/  BRA `(.L_x_20779) ;  /* 0x0000000c001c7947 */ /* 0x000fea0003800000 */
.L_x_20775:
        /* <DEDUP_REMOVED lines=9> */
.L_x_20783:
[----:B------:R-:W0:Y:S02]  /*4ec0*/  I2F.S64 R0, R24 ;  /* 0x0000001800007312 */ /* 0x000e240000301400 */
[----:B0-----:R-:W-:-:S05]  /*4ed0*/  F2FP.F16.F32.PACK_AB R0, RZ, R0 ;  /* 0x00000000ff00723e */ /* 0x001fca00000000ff */
[----:B------:R0:W-:Y:S01]  /*4ee0*/  STG.E.U16 desc[UR36][R8.64], R0 ;  /* 0x0000000008007986 */ /* 0x0001e2000c101524 */
[----:B------:R-:W-:Y:S05]  /*4ef0*/  BRA `(.L_x_20779) ;  /* 0x0000000800e87947 */ /* 0x000fea0003800000 */
.L_x_20782:
        /* <DEDUP_REMOVED lines=10> */
.L_x_20785:
[----:B------:R-:W0:Y:S02]  /*4fa0*/  I2F.S64 R24, R24 ;  /* 0x0000001800187312 */ /* 0x000e240000301400 */
[----:B0-----:R-:W-:-:S04]  /*4fb0*/  F2FP.F16.F32.PACK_AB R3, RZ, R24 ;  /* 0x00000018ff03723e */ /* 0x001fc800000000ff */
[----:B------:R-:W-:-:S05]  /*4fc0*/  PRMT R3, R3, 0x5410, RZ ;  /* 0x0000541003037816 */ /* 0x000fca00000000ff */
[----:B------:R0:W-:Y:S01]  /*4fd0*/  STG.E desc[UR36][R8.64], R3 ;  /* 0x0000000308007986 */ /* 0x0001e2000c101924 */
[----:B------:R-:W-:Y:S05]  /*4fe0*/  BRA `(.L_x_20779) ;  /* 0x0000000800ac7947 */ /* 0x000fea0003800000 */
.L_x_20784:
[----:B------:R-:W0:Y:S02]  /*4ff0*/  I2F.F64.S64 R24, R24 ;  /* 0x0000001800187312 */ /* 0x000e240000301c00 */
[----:B0-----:R0:W-:Y:S01]  /*5000*/  STG.E.64 desc[UR36][R8.64], R24 ;  /* 0x0000001808007986 */ /* 0x0011e2000c101b24 */
[----:B------:R-:W-:Y:S05]  /*5010*/  BRA `(.L_x_20779) ;  /* 0x0000000800a07947 */ /* 0x000fea0003800000 */
.L_x_20774:
        /* <DEDUP_REMOVED lines=13> */
.L_x_20788:
[----:B------:R-:W0:Y:S01]  /*50f0*/  I2F.F64.S64 R4, R24 ;  /* 0x0000001800047312 */ /* 0x000e220000301c00 */
[----:B------:R-:W-:-:S05]  /*5100*/  CS2R R6, SRZ ;  /* 0x0000000000067805 */ /* 0x000fca000001ff00 */
[----:B0-----:R0:W-:Y:S01]  /*5110*/  STG.E.128 desc[UR36][R8.64], R4 ;  /* 0x0000000408007986 */ /* 0x0011e2000c101d24 */
[----:B------:R-:W-:Y:S05]  /*5120*/  BRA `(.L_x_20779) ;  /* 0x00000008005c7947 */ /* 0x000fea0003800000 */
.L_x_20787:
        /* <DEDUP_REMOVED lines=21> */
.L_x_20792:
[----:B------:R-:W-:Y:S05]  /*5280*/  BSYNC B0 ;  /* 0x0000000000007941 */ /* 0x000fea0003800000 */
.L_x_20791:
[----:B------:R-:W-:-:S05]  /*5290*/  LOP3.LUT R5, R0, R5, RZ, 0xfc, !PT ;  /* 0x0000000500057212 */ /* 0x000fca00078efcff */
[----:B------:R0:W-:Y:S01]  /*52a0*/  STG.E.U8 desc[UR36][R8.64], R5 ;  /* 0x0000000508007986 */ /* 0x0001e2000c101124 */
[----:B------:R-:W-:Y:S05]  /*52b0*/  BRA `(.L_x_20779) ;  /* 0x0000000400f87947 */ /* 0x000fea0003800000 */
.L_x_20790:
        /* <DEDUP_REMOVED lines=13> */
.L_x_20794:
[----:B------:R-:W-:Y:S01]  /*5390*/  IMAD.MOV.U32 R0, RZ, RZ, 0x7f ;  /* 0x0000007fff007424 */ /* 0x000fe200078e00ff */
[----:B------:R-:W-:-:S04]  /*53a0*/  ISETP.GT.U32.AND P0, PT, R3, 0x7f800000, PT ;  /* 0x7f8000000300780c */ /* 0x000fc80003f04070 */
[----:B------:R-:W-:-:S09]  /*53b0*/  SEL R0, R0, 0x7c, P0 ;  /* 0x0000007c00007807 */ /* 0x000fd20000000000 */
.L_x_20795:
[----:B------:R-:W-:Y:S05]  /*53c0*/  BSYNC B0 ;  /* 0x0000000000007941 */ /* 0x000fea0003800000 */
.L_x_20793:
[----:B------:R-:W-:-:S04]  /*53d0*/  LOP3.LUT R3, R25, 0x80000000, RZ, 0xc0, !PT ;  /* 0x8000000019037812 */ /* 0x000fc800078ec0ff */
[----:B------:R-:W-:-:S04]  /*53e0*/  SHF.R.U32.HI R3, RZ, 0x18, R3 ;  /* 0x00000018ff037819 */ /* 0x000fc80000011603 */
[----:B------:R-:W-:-:S05]  /*53f0*/  LOP3.LUT R3, R0, R3, RZ, 0xfc, !PT ;  /* 0x0000000300037212 */ /* 0x000fca00078efcff */
[----:B------:R0:W-:Y:S01]  /*5400*/  STG.E.U8 desc[UR36][R8.64], R3 ;  /* 0x0000000308007986 */ /* 0x0001e2000c101124 */
[----:B------:R-:W-:Y:S05]  /*5410*/  BRA `(.L_x_20779) ;  /* 0x0000000400a07947 */ /* 0x000fea0003800000 */
.L_x_20789:
[----:B------:R-:W0:Y:S02]  /*5420*/  I2F.S64 R0, R24 ;  /* 0x0000001800007312 */ /* 0x000e240000301400 */
[----:B0-----:R-:W-:-:S05]  /*5430*/  F2FP.BF16.F32.PACK_AB R0, RZ, R0 ;  /* 0x00000000ff00723e */ /* 0x001fca00000010ff */
[----:B------:R0:W-:Y:S01]  /*5440*/  STG.E.U16 desc[UR36][R8.64], R0 ;  /* 0x0000000008007986 */ /* 0x0001e2000c101524 */
[----:B------:R-:W-:Y:S05]  /*5450*/  BRA `(.L_x_20779) ;  /* 0x0000000400907947 */ /* 0x000fea0003800000 */
.L_x_20786:
        /* <DEDUP_REMOVED lines=10> */
.L_x_20798:
        /* <DEDUP_REMOVED lines=17> */
.L_x_20801:
[----:B------:R-:W-:-:S04]  /*5610*/  LOP3.LUT R3, R25, 0x80000000, RZ, 0xc0, !PT ;  /* 0x8000000019037812 */ /* 0x000fc800078ec0ff */
[----:B------:R-:W-:-:S04]  /*5620*/  SHF.R.U32.HI R3, RZ, 0x18, R3 ;  /* 0x00000018ff037819 */ /* 0x000fc80000011603 */
[----:B------:R-:W-:-:S04]  /*5630*/  LOP3.LUT R0, R0, R3, RZ, 0xfc, !PT ;  /* 0x0000000300007212 */ /* 0x000fc800078efcff */
[----:B------:R-:W-:-:S07]  /*5640*/  PRMT R4, R0, 0x7610, R4 ;  /* 0x0000761000047816 */ /* 0x000fce0000000004 */
.L_x_20800:
[----:B------:R-:W-:Y:S05]  /*5650*/  BSYNC B0 ;  /* 0x0000000000007941 */ /* 0x000fea0003800000 */
.L_x_20799:
[----:B------:R3:W-:Y:S01]  /*5660*/  STG.E.U8 desc[UR36][R8.64], R4 ;  /* 0x0000000408007986 */ /* 0x0007e2000c101124 */
[----:B------:R-:W-:Y:S05]  /*5670*/  BRA `(.L_x_20779) ;  /* 0x0000000400087947 */ /* 0x000fea0003800000 */
.L_x_20797:
        /* <DEDUP_REMOVED lines=17> */
.L_x_20804:
[----:B------:R-:W-:-:S04]  /*5790*/  LOP3.LUT R3, R25, 0x80000000, RZ, 0xc0, !PT ;  /* 0x8000000019037812 */ /* 0x000fc800078ec0ff */
[----:B------:R-:W-:-:S04]  /*57a0*/  SHF.R.U32.HI R3, RZ, 0x18, R3 ;  /* 0x00000018ff037819 */ /* 0x000fc80000011603 */
[----:B------:R-:W-:-:S04]  /*57b0*/  LOP3.LUT R0, R0, R3, RZ, 0xfc, !PT ;  /* 0x0000000300007212 */ /* 0x000fc800078efcff */
[----:B------:R-:W-:-:S07]  /*57c0*/  PRMT R4, R0, 0x7610, R4 ;  /* 0x0000761000047816 */ /* 0x000fce0000000004 */
.L_x_20803:
[----:B------:R-:W-:Y:S05]  /*57d0*/  BSYNC B0 ;  /* 0x0000000000007941 */ /* 0x000fea0003800000 */
.L_x_20802:
[----:B------:R0:W-:Y:S01]  /*57e0*/  STG.E.U8 desc[UR36][R8.64], R4 ;  /* 0x0000000408007986 */ /* 0x0001e2000c101124 */
[----:B------:R-:W-:Y:S05]  /*57f0*/  BRA `(.L_x_20779) ;  /* 0x0000000000a87947 */ /* 0x000fea0003800000 */
.L_x_20796:
        /* <DEDUP_REMOVED lines=22> */
.L_x_20778:
        /* <DEDUP_REMOVED lines=16> */
.L_x_20807:
[----:B------:R-:W-:Y:S05]  /*5a60*/  BRA `(.L_x_20779) ;  /* 0x00000000000c7947 */ /* 0x000fea0003800000 */
.L_x_20806:
[----:B------:R2:W-:Y:S01]  /*5a70*/  STG.E.64 desc[UR36][R8.64], R24 ;  /* 0x0000001808007986 */ /* 0x0005e2000c101b24 */
[----:B------:R-:W-:Y:S05]  /*5a80*/  BRA `(.L_x_20779) ;  /* 0x0000000000047947 */ /* 0x000fea0003800000 */
.L_x_20805:
[----:B------:R0:W-:Y:S02]  /*5a90*/  STG.E desc[UR36][R8.64], R24 ;  /* 0x0000001808007986 */ /* 0x0001e4000c101924 */
.L_x_20779:
        /* <DEDUP_REMOVED lines=23> */
.L_x_20811:
[----:B------:R3:W-:Y:S01]  /*5c10*/  STG.E.U8 desc[UR36][R8.64], R18 ;  /* 0x0000001208007986 */ /* 0x0007e2000c101124 */
[----:B------:R-:W-:Y:S05]  /*5c20*/  BRA `(.L_x_20813) ;  /* 0x0000000c004c7947 */ /* 0x000fea0003800000 */
.L_x_20810:
        /* <DEDUP_REMOVED lines=8> */
.L_x_20815:
[----:B------:R2:W-:Y:S01]  /*5cb0*/  STG.E desc[UR36][R8.64], R18 ;  /* 0x0000001208007986 */ /* 0x0005e2000c101924 */
[----:B------:R-:W-:Y:S05]  /*5cc0*/  BRA `(.L_x_20813) ;  /* 0x0000000c00247947 */ /* 0x000fea0003800000 */
.L_x_20814:
[----:B------:R0:W-:Y:S01]  /*5cd0*/  STG.E.U16 desc[UR36][R8.64], R18 ;  /* 0x0000001208007986 */ /* 0x0001e2000c101524 */
[----:B------:R-:W-:Y:S05]  /*5ce0*/  BRA `(.L_x_20813) ;  /* 0x0000000c001c7947 */ /* 0x000fea0003800000 */
.L_x_20809:
        /* <DEDUP_REMOVED lines=9> */
.L_x_20817:
[----:B------:R-:W0:Y:S02]  /*5d80*/  I2F.S64 R0, R26 ;  /* 0x0000001a00007312 */ /* 0x000e240000301400 */
[----:B0-----:R-:W-:-:S05]  /*5d90*/  F2FP.F16.F32.PACK_AB R0, RZ, R0 ;  /* 0x00000000ff00723e */ /* 0x001fca00000000ff */
[----:B------:R0:W-:Y:S01]  /*5da0*/  STG.E.U16 desc[UR36][R8.64], R0 ;  /* 0x0000000008007986 */ /* 0x0001e2000c101524 */
[----:B------:R-:W-:Y:S05]  /*5db0*/  BRA `(.L_x_20813) ;  /* 0x0000000800e87947 */ /* 0x000fea0003800000 */
.L_x_20816:
        /* <DEDUP_REMOVED lines=10> */
.L_x_20819:
[----:B------:R-:W0:Y:S02]  /*5e60*/  I2F.S64 R26, R26 ;  /* 0x0000001a001a7312 */ /* 0x000e240000301400 */
[----:B0-----:R-:W-:-:S04]  /*5e70*/  F2FP.F16.F32.PACK_AB R3, RZ, R26 ;  /* 0x0000001aff03723e */ /* 0x001fc800000000ff */
[----:B------:R-:W-:-:S05]  /*5e80*/  PRMT R3, R3, 0x5410, RZ ;  /* 0x0000541003037816 */ /* 0x000fca00000000ff */
[----:B------:R0:W-:Y:S01]  /*5e90*/  STG.E desc[UR36][R8.64], R3 ;  /* 0x0000000308007986 */ /* 0x0001e2000c101924 */
[----:B------:R-:W-:Y:S05]  /*5ea0*/  BRA `(.L_x_20813) ;  /* 0x0000000800ac7947 */ /* 0x000fea0003800000 */
.L_x_20818:
[----:B------:R-:W0:Y:S02]  /*5eb0*/  I2F.F64.S64 R26, R26 ;  /* 0x0000001a001a7312 */ /* 0x000e240000301c00 */
[----:B0-----:R0:W-:Y:S01]  /*5ec0*/  STG.E.64 desc[UR36][R8.64], R26 ;  /* 0x0000001a08007986 */ /* 0x0011e2000c101b24 */
[----:B------:R-:W-:Y:S05]  /*5ed0*/  BRA `(.L_x_20813) ;  /* 0x0000000800a07947 */ /* 0x000fea0003800000 */
.L_x_20808:
        /* <DEDUP_REMOVED lines=13> */
.L_x_20822:
[----:B------:R-:W0:Y:S01]  /*5fb0*/  I2F.F64.S64 R4, R26 ;  /* 0x0000001a00047312 */ /* 0x000e220000301c00 */
[----:B------:R-:W-:-:S05]  /*5fc0*/  CS2R R6, SRZ ;  /* 0x0000000000067805 */ /* 0x000fca000001ff00 */
[----:B0-----:R0:W-:Y:S01]  /*5fd0*/  STG.E.128 desc[UR36][R8.64], R4 ;  /* 0x0000000408007986 */ /* 0x0011e2000c101d24 */
[----:B------:R-:W-:Y:S05]  /*5fe0*/  BRA `(.L_x_20813) ;  /* 0x00000008005c7947 */ /* 0x000fea0003800000 */
.L_x_20821:
        /* <DEDUP_REMOVED lines=21> */
.L_x_20826:
[----:B------:R-:W-:Y:S05]  /*6140*/  BSYNC B0 ;  /* 0x0000000000007941 */ /* 0x000fea0003800000 */
.L_x_20825:
[----:B------:R-:W-:-:S05]  /*6150*/  LOP3.LUT R5, R0, R5, RZ, 0xfc, !PT ;  /* 0x0000000500057212 */ /* 0x000fca00078efcff */
[----:B------:R0:W-:Y:S01]  /*6160*/  STG.E.U8 desc[UR36][R8.64], R5 ;  /* 0x0000000508007986 */ /* 0x0001e2000c101124 */
[----:B------:R-:W-:Y:S05]  /*6170*/  BRA `(.L_x_20813) ;  /* 0x0000000400f87947 */ /* 0x000fea0003800000 */
.L_x_20824:
        /* <DEDUP_REMOVED lines=13> */
.L_x_20828:
[----:B------:R-:W-:Y:S01]  /*6250*/  IMAD.MOV.U32 R0, RZ, RZ, 0x7f ;  /* 0x0000007fff007424 */ /* 0x000fe200078e00ff */
[----:B------:R-:W-:-:S04]  /*6260*/  ISETP.GT.U32.AND P0, PT, R3, 0x7f800000, PT ;  /* 0x7f8000000300780c */ /* 0x000fc80003f04070 */
[----:B------:R-:W-:-:S09]  /*6270*/  SEL R0, R0, 0x7c, P0 ;  /* 0x0000007c00007807 */ /* 0x000fd20000000000 */
.L_x_20829:
[----:B------:R-:W-:Y:S05]  /*6280*/  BSYNC B0 ;  /* 0x0000000000007941 */ /* 0x000fea0003800000 */
.L_x_20827:
[----:B------:R-:W-:-:S04]  /*6290*/  LOP3.LUT R3, R27, 0x80000000, RZ, 0xc0, !PT ;  /* 0x800000001b037812 */ /* 0x000fc800078ec0ff */
[----:B------:R-:W-:-:S04]  /*62a0*/  SHF.R.U32.HI R3, RZ, 0x18, R3 ;  /* 0x00000018ff037819 */ /* 0x000fc80000011603 */
[----:B------:R-:W-:-:S05]  /*62b0*/  LOP3.LUT R3, R0, R3, RZ, 0xfc, !PT ;  /* 0x0000000300037212 */ /* 0x000fca00078efcff */
[----:B------:R0:W-:Y:S01]  /*62c0*/  STG.E.U8 desc[UR36][R8.64], R3 ;  /* 0x0000000308007986 */ /* 0x0001e2000c101124 */
[----:B------:R-:W-:Y:S05]  /*62d0*/  BRA `(.L_x_20813) ;  /* 0x0000000400a07947 */ /* 0x000fea0003800000 */
.L_x_20823:
[----:B------:R-:W0:Y:S02]  /*62e0*/  I2F.S64 R0, R26 ;  /* 0x0000001a00007312 */ /* 0x000e240000301400 */
[----:B0-----:R-:W-:-:S05]  /*62f0*/  F2FP.BF16.F32.PACK_AB R0, RZ, R0 ;  /* 0x00000000ff00723e */ /* 0x001fca00000010ff */
[----:B------:R0:W-:Y:S01]  /*6300*/  STG.E.U16 desc[UR36][R8.64], R0 ;  /* 0x0000000008007986 */ /* 0x0001e2000c101524 */
[----:B------:R-:W-:Y:S05]  /*6310*/  BRA `(.L_x_20813) ;  /* 0x0000000400907947 */ /* 0x000fea0003800000 */
.L_x_20820:
        /* <DEDUP_REMOVED lines=10> */
.L_x_20832:
        /* <DEDUP_REMOVED lines=17> */
.L_x_20835:
[----:B------:R-:W-:-:S04]  /*64d0*/  LOP3.LUT R3, R27, 0x80000000, RZ, 0xc0, !PT ;  /* 0x800000001b037812 */ /* 0x000fc800078ec0ff */
[----:B------:R-:W-:-:S04]  /*64e0*/  SHF.R.U32.HI R3, RZ, 0x18, R3 ;  /* 0x00000018ff037819 */ /* 0x000fc80000011603 */
[----:B------:R-:W-:-:S04]  /*64f0*/  LOP3.LUT R0, R0, R3, RZ, 0xfc, !PT ;  /* 0x0000000300007212 */ /* 0x000fc800078efcff */
[----:B------:R-:W-:-:S07]  /*6500*/  PRMT R4, R0, 0x7610, R4 ;  /* 0x0000761000047816 */ /* 0x000fce0000000004 */
.L_x_20834:
[----:B------:R-:W-:Y:S05]  /*6510*/  BSYNC B0 ;  /* 0x0000000000007941 */ /* 0x000fea0003800000 */
.L_x_20833:
[----:B------:R0:W-:Y:S01]  /*6520*/  STG.E.U8 desc[UR36][R8.64], R4 ;  /* 0x0000000408007986 */ /* 0x0001e2000c101124 */
[----:B------:R-:W-:Y:S05]  /*6530*/  BRA `(.L_x_20813) ;  /* 0x0000000400087947 */ /* 0x000fea0003800000 */
.L_x_20831:
        /* <DEDUP_REMOVED lines=17> */
.L_x_20838:
[----:B------:R-:W-:-:S04]  /*6650*/  LOP3.LUT R3, R27, 0x80000000, RZ, 0xc0, !PT ;  /* 0x800000001b037812 */ /* 0x000fc800078ec0ff */
[----:B------:R-:W-:-:S04]  /*6660*/  SHF.R.U32.HI R3, RZ, 0x18, R3 ;  /* 0x00000018ff037819 */ /* 0x000fc80000011603 */
[----:B------:R-:W-:-:S04]  /*6670*/  LOP3.LUT R0, R0, R3, RZ, 0xfc, !PT ;  /* 0x0000000300007212 */ /* 0x000fc800078efcff */
[----:B------:R-:W-:-:S07]  /*6680*/  PRMT R4, R0, 0x7610, R4 ;  /* 0x0000761000047816 */ /* 0x000fce0000000004 */
.L_x_20837:
[----:B------:R-:W-:Y:S05]  /*6690*/  BSYNC B0 ;  /* 0x0000000000007941 */ /* 0x000fea0003800000 */
.L_x_20836:
[----:B------:R0:W-:Y:S01]  /*66a0*/  STG.E.U8 desc[UR36][R8.64], R4 ;  /* 0x0000000408007986 */ /* 0x0001e2000c101124 */
[----:B------:R-:W-:Y:S05]  /*66b0*/  BRA `(.L_x_20813) ;  /* 0x0000000000a87947 */ /* 0x000fea0003800000 */
.L_x_20830:
        /* <DEDUP_REMOVED lines=22> */
.L_x_20812:
        /* <DEDUP_REMOVED lines=16> */
.L_x_20841:
[----:B------:R-:W-:Y:S05]  /*6920*/  BRA `(.L_x_20813) ;  /* 0x00000000000c7947 */ /* 0x000fea0003800000 */
.L_x_20840:
[----:B------:R0:W-:Y:S01]  /*6930*/  STG.E.64 desc[UR36][R8.64], R26 ;  /* 0x0000001a08007986 */ /* 0x0001e2000c101b24 */
[----:B------:R-:W-:Y:S05]  /*6940*/  BRA `(.L_x_20813) ;  /* 0x0000000000047947 */ /* 0x000fea0003800000 */
.L_x_20839:
[----:B------:R0:W-:Y:S02]  /*6950*/  STG.E desc[UR36][R8.64], R18 ;  /* 0x0000001208007986 */ /* 0x0001e4000c101924 */
.L_x_20813:
[----:B------:R-:W-:-:S07]  /*6960*/  VIADD R19, R19, 0x80 ;  /* 0x0000008013137836 */ /* 0x000fce0000000000 */
.L_x_20773:
[----:B------:R-:W-:Y:S05]  /*6970*/  BSYNC B6 ;  /* 0x0000000000067941 */ /* 0x000fea0003800000 */
.L_x_20772:
        /* <DEDUP_REMOVED lines=21> */
.L_x_20845:
[----:B------:R-:W-:Y:S01]  /*6ad0*/  STG.E.U8 desc[UR36][R2.64], R22 ;  /* 0x0000001602007986 */ /* 0x000fe2000c101124 */
[----:B------:R-:W-:Y:S05]  /*6ae0*/  EXIT ;  /* 0x000000000000794d */ /* 0x000fea0003800000 */
.L_x_20844:
        /* <DEDUP_REMOVED lines=8> */
.L_x_20848:
[----:B------:R-:W-:Y:S01]  /*6b70*/  STG.E desc[UR36][R2.64], R22 ;  /* 0x0000001602007986 */ /* 0x000fe2000c101924 */
[----:B------:R-:W-:Y:S05]  /*6b80*/  EXIT ;  /* 0x000000000000794d */ /* 0x000fea0003800000 */
.L_x_20847:
[----:B------:R-:W-:Y:S01]  /*6b90*/  STG.E.U16 desc[UR36][R2.64], R22 ;  /* 0x0000001602007986 */ /* 0x000fe2000c101524 */
[----:B------:R-:W-:Y:S05]  /*6ba0*/  EXIT ;  /* 0x000000000000794d */ /* 0x000fea0003800000 */
.L_x_20843:
        /* <DEDUP_REMOVED lines=9> */
.L_x_20850:
[----:B------:R-:W0:Y:S02]  /*6c40*/  I2F.S64 R0, R22 ;  /* 0x0000001600007312 */ /* 0x000e240000301400 */
[----:B0-----:R-:W-:-:S05]  /*6c50*/  F2FP.F16.F32.PACK_AB R0, RZ, R0 ;  /* 0x00000000ff00723e */ /* 0x001fca00000000ff */
[----:B------:R-:W-:Y:S01]  /*6c60*/  STG.E.U16 desc[UR36][R2.64], R0 ;  /* 0x0000000002007986 */ /* 0x000fe2000c101524 */
[----:B------:R-:W-:Y:S05]  /*6c70*/  EXIT ;  /* 0x000000000000794d */ /* 0x000fea0003800000 */
.L_x_20849:
        /* <DEDUP_REMOVED lines=10> */
.L_x_20852:
[----:B------:R-:W0:Y:S02]  /*6d20*/  I2F.S64 R22, R22 ;  /* 0x0000001600167312 */ /* 0x000e240000301400 */
[----:B0-----:R-:W-:-:S04]  /*6d30*/  F2FP.F16.F32.PACK_AB R5, RZ, R22 ;  /* 0x00000016ff05723e */ /* 0x001fc800000000ff */
[----:B------:R-:W-:-:S05]  /*6d40*/  PRMT R5, R5, 0x5410, RZ ;  /* 0x0000541005057816 */ /* 0x000fca00000000ff */
[----:B------:R-:W-:Y:S01]  /*6d50*/  STG.E desc[UR36][R2.64], R5 ;  /* 0x0000000502007986 */ /* 0x000fe2000c101924 */
[----:B------:R-:W-:Y:S05]  /*6d60*/  EXIT ;  /* 0x000000000000794d */ /* 0x000fea0003800000 */
.L_x_20851:
[----:B------:R-:W0:Y:S02]  /*6d70*/  I2F.F64.S64 R22, R22 ;  /* 0x0000001600167312 */ /* 0x000e240000301c00 */
[----:B0-----:R-:W-:Y:S01]  /*6d80*/  STG.E.64 desc[UR36][R2.64], R22 ;  /* 0x0000001602007986 */ /* 0x001fe2000c101b24 */
[----:B------:R-:W-:Y:S05]  /*6d90*/  EXIT ;  /* 0x000000000000794d */ /* 0x000fea0003800000 */
.L_x_20842:
        /* <DEDUP_REMOVED lines=13> */
.L_x_20855:
[----:B------:R-:W0:Y:S01]  /*6e70*/  I2F.F64.S64 R4, R22 ;  /* 0x0000001600047312 */ /* 0x000e220000301c00 */
[----:B------:R-:W-:-:S05]  /*6e80*/  CS2R R6, SRZ ;  /* 0x0000000000067805 */ /* 0x000fca000001ff00 */
[----:B0-----:R-:W-:Y:S01]  /*6e90*/  STG.E.128 desc[UR36][R2.64], R4 ;  /* 0x0000000402007986 */ /* 0x001fe2000c101d24 */
[----:B------:R-:W-:Y:S05]  /*6ea0*/  EXIT ;  /* 0x000000000000794d */ /* 0x000fea0003800000 */
.L_x_20854:
        /* <DEDUP_REMOVED lines=21> */
.L_x_20859:
[----:B------:R-:W-:Y:S05]  /*7000*/  BSYNC B0 ;  /* 0x0000000000007941 */ /* 0x000fea0003800000 */
.L_x_20858:
[----:B------:R-:W-:-:S05]  /*7010*/  LOP3.LUT R5, R0, R5, RZ, 0xfc, !PT ;  /* 0x0000000500057212 */ /* 0x000fca00078efcff */
[----:B------:R-:W-:Y:S01]  /*7020*/  STG.E.U8 desc[UR36][R2.64], R5 ;  /* 0x0000000502007986 */ /* 0x000fe2000c101124 */
[----:B------:R-:W-:Y:S05]  /*7030*/  EXIT ;  /* 0x000000000000794d */ /* 0x000fea0003800000 */
.L_x_20857:
        /* <DEDUP_REMOVED lines=13> */
.L_x_20861:
[----:B------:R-:W-:Y:S01]  /*7110*/  IMAD.MOV.U32 R0, RZ, RZ, 0x7f ;  /* 0x0000007fff007424 */ /* 0x000fe200078e00ff */
[----:B------:R-:W-:-:S04]  /*7120*/  ISETP.GT.U32.AND P0, PT, R4, 0x7f800000, PT ;  /* 0x7f8000000400780c */ /* 0x000fc80003f04070 */
[----:B------:R-:W-:-:S09]  /*7130*/  SEL R0, R0, 0x7c, P0 ;  /* 0x0000007c00007807 */ /* 0x000fd20000000000 */
.L_x_20862:
[----:B------:R-:W-:Y:S05]  /*7140*/  BSYNC B0 ;  /* 0x0000000000007941 */ /* 0x000fea0003800000 */
.L_x_20860:
[----:B------:R-:W-:-:S04]  /*7150*/  LOP3.LUT R4, R23, 0x80000000, RZ, 0xc0, !PT ;  /* 0x8000000017047812 */ /* 0x000fc800078ec0ff */
[----:B------:R-:W-:-:S04]  /*7160*/  SHF.R.U32.HI R5, RZ, 0x18, R4 ;  /* 0x00000018ff057819 */ /* 0x000fc80000011604 */
[----:B------:R-:W-:-:S05]  /*7170*/  LOP3.LUT R5, R0, R5, RZ, 0xfc, !PT ;  /* 0x0000000500057212 */ /* 0x000fca00078efcff */
[----:B------:R-:W-:Y:S01]  /*7180*/  STG.E.U8 desc[UR36][R2.64], R5 ;  /* 0x0000000502007986 */ /* 0x000fe2000c101124 */
[----:B------:R-:W-:Y:S05]  /*7190*/  EXIT ;  /* 0x000000000000794d */ /* 0x000fea0003800000 */
.L_x_20856:
[----:B------:R-:W0:Y:S02]  /*71a0*/  I2F.S64 R0, R22 ;  /* 0x0000001600007312 */ /* 0x000e240000301400 */
[----:B0-----:R-:W-:-:S05]  /*71b0*/  F2FP.BF16.F32.PACK_AB R0, RZ, R0 ;  /* 0x00000000ff00723e */ /* 0x001fca00000010ff */
[----:B------:R-:W-:Y:S01]  /*71c0*/  STG.E.U16 desc[UR36][R2.64], R0 ;  /* 0x0000000002007986 */ /* 0x000fe2000c101524 */
[----:B------:R-:W-:Y:S05]  /*71d0*/  EXIT ;  /* 0x000000000000794d */ /* 0x000fea0003800000 */
.L_x_20853:
        /* <DEDUP_REMOVED lines=10> */
.L_x_20865:
        /* <DEDUP_REMOVED lines=17> */
.L_x_20868:
[----:B------:R-:W-:-:S04]  /*7390*/  LOP3.LUT R0, R23, 0x80000000, RZ, 0xc0, !PT ;  /* 0x8000000017007812 */ /* 0x000fc800078ec0ff */
[----:B------:R-:W-:-:S04]  /*73a0*/  SHF.R.U32.HI R5, RZ, 0x18, R0 ;  /* 0x00000018ff057819 */ /* 0x000fc80000011600 */
[----:B------:R-:W-:-:S04]  /*73b0*/  LOP3.LUT R4, R4, R5, RZ, 0xfc, !PT ;  /* 0x0000000504047212 */ /* 0x000fc800078efcff */
[----:B------:R-:W-:-:S07]  /*73c0*/  PRMT R0, R4, 0x7610, R0 ;  /* 0x0000761004007816 */ /* 0x000fce0000000000 */
.L_x_20867:
[----:B------:R-:W-:Y:S05]  /*73d0*/  BSYNC B0 ;  /* 0x0000000000007941 */ /* 0x000fea0003800000 */
.L_x_20866:
[----:B------:R-:W-:Y:S01]  /*73e0*/  STG.E.U8 desc[UR36][R2.64], R0 ;  /* 0x0000000002007986 */ /* 0x000fe2000c101124 */
[----:B------:R-:W-:Y:S05]  /*73f0*/  EXIT ;  /* 0x000000000000794d */ /* 0x000fea0003800000 */
.L_x_20864:
        /* <DEDUP_REMOVED lines=17> */
.L_x_20871:
[----:B------:R-:W-:-:S04]  /*7510*/  LOP3.LUT R0, R23, 0x80000000, RZ, 0xc0, !PT ;  /* 0x8000000017007812 */ /* 0x000fc800078ec0ff */
[----:B------:R-:W-:-:S04]  /*7520*/  SHF.R.U32.HI R5, RZ, 0x18, R0 ;  /* 0x00000018ff057819 */ /* 0x000fc80000011600 */
[----:B------:R-:W-:-:S04]  /*7530*/  LOP3.LUT R4, R4, R5, RZ, 0xfc, !PT ;  /* 0x0000000504047212 */ /* 0x000fc800078efcff */
[----:B------:R-:W-:-:S07]  /*7540*/  PRMT R0, R4, 0x7610, R0 ;  /* 0x0000761004007816 */ /* 0x000fce0000000000 */
.L_x_20870:
[----:B------:R-:W-:Y:S05]  /*7550*/  BSYNC B0 ;  /* 0x0000000000007941 */ /* 0x000fea0003800000 */
.L_x_20869:
[----:B------:R-:W-:Y:S01]  /*7560*/  STG.E.U8 desc[UR36][R2.64], R0 ;  /* 0x0000000002007986 */ /* 0x000fe2000c101124 */
[----:B------:R-:W-:Y:S05]  /*7570*/  EXIT ;  /* 0x000000000000794d */ /* 0x000fea0003800000 */
.L_x_20863:
        /* <DEDUP_REMOVED lines=22> */
.L_x_20846:
        /* <DEDUP_REMOVED lines=16> */
.L_x_20874:
[----:B------:R-:W-:Y:S05]  /*77e0*/  EXIT ;  /* 0x000000000000794d */ /* 0x000fea0003800000 */
.L_x_20873:
[----:B------:R-:W-:Y:S01]  /*77f0*/  STG.E.64 desc[UR36][R2.64], R22 ;  /* 0x0000001602007986 */ /* 0x000fe2000c101b24 */
[----:B------:R-:W-:Y:S05]  /*7800*/  EXIT ;  /* 0x000000000000794d */ /* 0x000fea0003800000 */
.L_x_20872:
[----:B------:R-:W-:Y:S01]  /*7810*/  STG.E desc[UR36][R2.64], R22 ;  /* 0x0000001602007986 */ /* 0x000fe2000c101924 */
[----:B------:R-:W-:Y:S05]  /*7820*/  EXIT ;  /* 0x000000000000794d */ /* 0x000fea0003800000 */
.L_x_20875:
        /* <DEDUP_REMOVED lines=13> */
.L_x_26317:


//--------------------- .text._ZN2at6native18elementwise_kernelILi128ELi2EZNS0_22gpu_kernel_impl_nocastINS0_13AUnaryFunctorIlllNS0_17BitwiseAndFunctorIlEEEEEEvRNS_18TensorIteratorBaseERKT_EUliE_EEviT1_ --------------------------
	.section	.text._ZN2at6native18elementwise_kernelILi128ELi2EZNS0_22gpu_kernel_impl_nocastINS0_13AUnaryFunctorIlllNS0_17BitwiseAndFunctorIlEEEEEEvRNS_18TensorIteratorBaseERKT_EUliE_EEviT1_,"ax",@progbits
	.align	128
        .global         _ZN2at6native18elementwise_kernelILi128ELi2EZNS0_22gpu_kernel_impl_nocastINS0_13AUnaryFunctorIlllNS0_17BitwiseAndFunctorIlEEEEEEvRNS_18TensorIteratorBaseERKT_EUliE_EEviT1_
        .type           _ZN2at6native18elementwise_kernelILi128ELi2EZNS0_22gpu_kernel_impl_nocastINS0_13AUnaryFunctorIlllNS0_17BitwiseAndFunctorIlEEEEEEvRNS_18TensorIteratorBaseERKT_EUliE_EEviT1_,@function
        .size           _ZN2at6native18elementwise_kernelILi128ELi2EZNS0_22gpu_kernel_impl_nocastINS0_13AUnaryFunctorIlllNS0_17BitwiseAndFunctorIlEEEEEEvRNS_18TensorIteratorBaseERKT_EUliE_EEviT1_,(.L_x_26318 - _ZN2at6native18elementwise_kernelILi128ELi2EZNS0_22gpu_kernel_impl_nocastINS0_13AUnaryFunctorIlllNS0_17BitwiseAndFunctorIlEEEEEEvRNS_18TensorIteratorBaseERKT_EUliE_EEviT1_)
        .other          _ZN2at6native18elementwise_kernelILi128ELi2EZNS0_22gpu_kernel_impl_nocastINS0_13AUnaryFunctorIlllNS0_17BitwiseAndFunctorIlEEEEEEvRNS_18TensorIteratorBaseERKT_EUliE_EEviT1_,@"STO_CUDA_ENTRY STV_DEFAULT"
_ZN2at6native18elementwise_kernelILi128ELi2EZNS0_22gpu_kernel_impl_nocastINS0_13AUnaryFunctorIlllNS0_17BitwiseAndFunctorIlEEEEEEvRNS_18TensorIteratorBaseERKT_EUliE_EEviT1_:
.text._ZN2at6native18elementwise_kernelILi128ELi2EZNS0_22gpu_kernel_impl_nocastINS0_13AUnaryFunctorIlllNS0_17BitwiseAndFunctorIlEEEEEEvRNS_18TensorIteratorBaseERKT_EUliE_EEviT1_:
        /* <DEDUP_REMOVED lines=312> */
.L_x_20878:
        /* <DEDUP_REMOVED lines=12> */
.L_x_20877:
[----:B------:R-:W-:Y:S05]  /*1440*/  BSYNC B0 ;  /* 0x0000000000007941 */ /* 0x000fea0003800000 */
.L_x_20876:
        /* <DEDUP_REMOVED lines=305> */
.L_x_20879:
        /* <DEDUP_REMOVED lines=12> */
.L_x_20880:
        /* <DEDUP_REMOVED lines=14> */
.L_x_26318:


//--------------------- .text._ZN2at6native27unrolled_elementwise_kernelINS0_13AUnaryFunctorIlllNS0_17BitwiseAndFunctorIlEEEESt5arrayIPcLm2EELi4E23TrivialOffsetCalculatorILi1EjESA_NS0_6memory15LoadWithoutCastENSB_16StoreWithoutCastEEEviT_T0_T2_T3_T4_T5_ --------------------------
	.section	.text._ZN2at6native27unrolled_elementwise_kernelINS0_13AUnaryFunctorIlllNS0_17BitwiseAndFunctorIlEEEESt5arrayIPcLm2EELi4E23TrivialOffsetCalculatorILi1EjESA_NS0_6memory15LoadWithoutCastENSB_16StoreWithoutCastEEEviT_T0_T2_T3_T4_T5_,"ax",@progbits
	.align	128
        .global         _ZN2at6native27unrolled_elementwise_kernelINS0_13AUnaryFunctorIlllNS0_17BitwiseAndFunctorIlEEEESt5arrayIPcLm2EELi4E23TrivialOffsetCalculatorILi1EjESA_NS0_6memory15LoadWithoutCastENSB_16StoreWithoutCastEEEviT_T0_T2_T3_T4_T5_
        .type           _ZN2at6native27unrolled_elementwise_kernelINS0_13AUnaryFunctorIlllNS0_17BitwiseAndFunctorIlEEEESt5arrayIPcLm2EELi4E23TrivialOffsetCalculatorILi1EjESA_NS0_6memory15LoadWithoutCastENSB_16StoreWithoutCastEEEviT_T0_T2_T3_T4_T5_,@function
        .size           _ZN2at6native27unrolled_elementwise_kernelINS0_13AUnaryFunctorIlllNS0_17BitwiseAndFunctorIlEEEESt5arrayIPcLm2EELi4E23TrivialOffsetCalculatorILi1EjESA_NS0_6memory15LoadWithoutCastENSB_16StoreWithoutCastEEEviT_T0_T2_T3_T4_T5_,(.L_x_26319 - _ZN2at6native27unrolled_elementwise_kernelINS0_13AUnaryFunctorIlllNS0_17BitwiseAndFunctorIlEEEESt5arrayIPcLm2EELi4E23TrivialOffsetCalculatorILi1EjESA_NS0_6memory15LoadWithoutCastENSB_16StoreWithoutCastEEEviT_T0_T2_T3_T4_T5_)
        .other          _ZN2at6native27unrolled_elementwise_kernelINS0_13AUnaryFunctorIlllNS0_17BitwiseAndFunctorIlEEEESt5arrayIPcLm2EELi4E23TrivialOffsetCalculatorILi1EjESA_NS0_6memory15LoadWithoutCastENSB_16StoreWithoutCastEEEviT_T0_T2_T3_T4_T5_,@"STO_CUDA_ENTRY STV_DEFAULT"
_ZN2at6native27unrolled_elementwise_kernelINS0_13AUnaryFunctorIlllNS0_17BitwiseAndFunctorIlEEEESt5arrayIPcLm2EELi4E23TrivialOffsetCalculatorILi1EjESA_NS0_6memory15LoadWithoutCastENSB_16StoreWithoutCastEEEviT_T0_T2_T3_T4_T5_:
.text._ZN2at6native27unrolled_elementwise_kernelINS0_13AUnaryFunctorIlllNS0_17BitwiseAndFunctorIlEEEESt5arrayIPcLm2EELi4E23TrivialOffsetCalculatorILi1EjESA_NS0_6memory15LoadWithoutCastENSB_16StoreWithoutCastEEEviT_T0_T2_T3_T4_T5_:
        /* <DEDUP_REMOVED lines=63> */
.L_x_20882:
[----:B------:R-:W-:Y:S05]  /*03f0*/  BSYNC B0 ;  /* 0x0000000000007941 */ /* 0x000fea0003800000 */
.L_x_20881:
[----:B------:R-:W-:-:S13]  /*0400*/  ISETP.GE.AND P0, PT, R11, R2, PT ;  /* 0x000000020b00720c */ /* 0x000fda0003f06270 */
[----:B------:R-:W-:Y:S05]  /*0410*/  @P0 EXIT ;  /* 0x000000000000094d */ /* 0x000fea0003800000 */
[----:B------:R-:W1:Y:S01]  /*0420*/  LDC.64 R2, c[0x0][0x228] ;  /* 0x00008a00ff027b82 */ /* 0x000e620000000a00 */
[----:B------:R-:W-:-:S04]  /*0430*/  IMAD R11, R0, 0x200, R11 ;  /* 0x00000200000b7824 */ /* 0x000fc800078e020b */
[----:B-1----:R-:W-:-:S05]  /*0440*/  IMAD.WIDE.U32 R2, R11, 0x8, R2 ;  /* 0x000000080b027825 */ /* 0x002fca00078e0002 */
[----:B------:R-:W-:Y:S01]  /*0450*/  STG.E.64 desc[UR4][R2.64], R4 ;  /* 0x0000000402007986 */ /* 0x000fe2000c101b04 */
[----:B------:R-:W-:Y:S05]  /*0460*/  EXIT ;  /* 0x000000000000794d */ /* 0x000fea0003800000 */
.L_x_20883:
        /* <DEDUP_REMOVED lines=9> */
.L_x_26319:


//--------------------- .text._ZN2at6native29vectorized_elementwise_kernelILi2ENS0_13AUnaryFunctorIlllNS0_17BitwiseAndFunctorIlEEEESt5arrayIPcLm2EEEEviT0_T1_ --------------------------
	.section	.text._ZN2at6native29vectorized_elementwise_kernelILi2ENS0_13AUnaryFunctorIlllNS0_17BitwiseAndFunctorIlEEEESt5arrayIPcLm2EEEEviT0_T1_,"ax",@progbits
	.align	128
        .global         _ZN2at6native29vectorized_elementwise_kernelILi2ENS0_13AUnaryFunctorIlllNS0_17BitwiseAndFunctorIlEEEESt5arrayIPcLm2EEEEviT0_T1_
        .type           _ZN2at6native29vectorized_elementwise_kernelILi2ENS0_13AUnaryFunctorIlllNS0_17BitwiseAndFunctorIlEEEESt5arrayIPcLm2EEEEviT0_T1_,@function
        .size           _ZN2at6native29vectorized_elementwise_kernelILi2ENS0_13AUnaryFunctorIlllNS0_17BitwiseAndFunctorIlEEEESt5arrayIPcLm2EEEEviT0_T1_,(.L_x_26320 - _ZN2at6native29vectorized_elementwise_kernelILi2ENS0_13AUnaryFunctorIlllNS0_17BitwiseAndFunctorIlEEEESt5arrayIPcLm2EEEEviT0_T1_)
        .other          _ZN2at6native29vectorized_elementwise_kernelILi2ENS0_13AUnaryFunctorIlllNS0_17BitwiseAndFunctorIlEEEESt5arrayIPcLm2EEEEviT0_T1_,@"STO_CUDA_ENTRY STV_DEFAULT"
_ZN2at6native29vectorized_elementwise_kernelILi2ENS0_13AUnaryFunctorIlllNS0_17BitwiseAndFunctorIlEEEESt5arrayIPcLm2EEEEviT0_T1_:
.text._ZN2at6native29vectorized_elementwise_kernelILi2ENS0_13AUnaryFunctorIlllNS0_17BitwiseAndFunctorIlEEEESt5arrayIPcLm2EEEEviT0_T1_:
        /* <DEDUP_REMOVED lines=52> */
.L_x_20884:
        /* <DEDUP_REMOVED lines=96> */
.L_x_20887:
[----:B------:R-:W-:-:S13]  /*0940*/  ISETP.GE.AND P0, PT, R3, R2, PT ;  /* 0x000000020300720c */ /* 0x000fda0003f06270 */
[----:B------:R-:W-:Y:S05]  /*0950*/  @P0 BRA `(.L_x_20889) ;  /* 0x0000000000300947 */ /* 0x000fea0003800000 */
[----:B0-----:R-:W0:Y:S01]  /*0960*/  LDC.64 R6, c[0x0][0x228] ;  /* 0x00008a00ff067b82 */ /* 0x001e220000000a00 */
[----:B------:R-:W-:Y:S02]  /*0970*/  IMAD.IADD R9, R0, 0x1, R3 ;  /* 0x0000000100097824 */ /* 0x000fe400078e0203 */
[----:B------:R-:W-:Y:S02]  /*0980*/  VIADD R3, R3, 0x80 ;  /* 0x0000008003037836 */ /* 0x000fe40000000000 */
[----:B0-----:R-:W-:-:S05]  /*0990*/  IMAD.WIDE.U32 R6, R9, 0x8, R6 ;  /* 0x0000000809067825 */ /* 0x001fca00078e0006 */
[----:B------:R1:W-:Y:S02]  /*09a0*/  STG.E.64 desc[UR4][R6.64], R10 ;  /* 0x0000000a06007986 */ /* 0x0003e4000c101b04 */
.L_x_20888:
[----:B------:R-:W-:-:S13]  /*09b0*/  ISETP.GE.AND P0, PT, R3, R2, PT ;  /* 0x000000020300720c */ /* 0x000fda0003f06270 */
[----:B------:R-:W-:Y:S05]  /*09c0*/  @P0 BRA `(.L_x_20890) ;  /* 0x0000000000340947 */ /* 0x000fea0003800000 */
[----:B01----:R-:W0:Y:S01]  /*09d0*/  LDC.64 R6, c[0x0][0x228] ;  /* 0x00008a00ff067b82 */ /* 0x003e220000000a00 */
[----:B------:R-:W-:Y:S01]  /*09e0*/  IMAD.IADD R9, R0, 0x1, R3 ;  /* 0x0000000100097824 */ /* 0x000fe200078e0203 */
[----:B------:R-:W-:-:S03]  /*09f0*/  IADD3 R3, R3, 0x80, RZ ;  /* 0x0000008003037810 */ /* 0x000fc60007ffe0ff */
[----:B0-----:R-:W-:-:S05]  /*0a00*/  IMAD.WIDE.U32 R6, R9, 0x8, R6 ;  /* 0x0000000809067825 */ /* 0x001fca00078e0006 */
[----:B------:R1:W-:Y:S02]  /*0a10*/  STG.E.64 desc[UR4][R6.64], R12 ;  /* 0x0000000c06007986 */ /* 0x0003e4000c101b04 */
.L_x_20889:
        /* <DEDUP_REMOVED lines=8> */
.L_x_20890:
[----:B------:R-:W-:Y:S05]  /*0aa0*/  BSYNC B1 ;  /* 0x0000000000017941 */ /* 0x000fea0003800000 */
.L_x_20886:
[----:B------:R-:W-:-:S13]  /*0ab0*/  ISETP.GE.AND P0, PT, R3, R2, PT ;  /* 0x000000020300720c */ /* 0x000fda0003f06270 */
[----:B012---:R-:W0:Y:S01]  /*0ac0*/  @!P0 LDC.64 R6, c[0x0][0x228] ;  /* 0x00008a00ff068b82 */ /* 0x007e220000000a00 */
[----:B------:R-:W-:Y:S02]  /*0ad0*/  @!P0 IMAD.IADD R9, R0, 0x1, R3 ;  /* 0x0000000100098824 */ /* 0x000fe400078e0203 */
[----:B------:R-:W-:Y:S02]  /*0ae0*/  @!P0 VIADD R3, R3, 0x80 ;  /* 0x0000008003038836 */ /* 0x000fe40000000000 */
[----:B0-----:R-:W-:-:S05]  /*0af0*/  @!P0 IMAD.WIDE.U32 R6, R9, 0x8, R6 ;  /* 0x0000000809068825 */ /* 0x001fca00078e0006 */
[----:B------:R2:W-:Y:S02]  /*0b00*/  @!P0 STG.E.64 desc[UR4][R6.64], R18 ;  /* 0x0000001206008986 */ /* 0x0005e4000c101b04 */
.L_x_20891:
[----:B------:R-:W-:Y:S05]  /*0b10*/  BSYNC B0 ;  /* 0x0000000000007941 */ /* 0x000fea0003800000 */
.L_x_20885:
        /* <DEDUP_REMOVED lines=8> */
.L_x_20892:
        /* <DEDUP_REMOVED lines=14> */
.L_x_26320:


//--------------------- .text._ZN2at6native29vectorized_elementwise_kernelILi4ENS0_13AUnaryFunctorIlllNS0_17BitwiseAndFunctorIlEEEESt5arrayIPcLm2EEEEviT0_T1_ --------------------------
	.section	.text._ZN2at6native29vectorized_elementwise_kernelILi4ENS0_13AUnaryFunctorIlllNS0_17BitwiseAndFunctorIlEEEESt5arrayIPcLm2EEEEviT0_T1_,"ax",@progbits
	.align	128
        .global         _ZN2at6native29vectorized_elementwise_kernelILi4ENS0_13AUnaryFunctorIlllNS0_17BitwiseAndFunctorIlEEEESt5arrayIPcLm2EEEEviT0_T1_
        .type           _ZN2at6native29vectorized_elementwise_kernelILi4ENS0_13AUnaryFunctorIlllNS0_17BitwiseAndFunctorIlEEEESt5arrayIPcLm2EEEEviT0_T1_,@function
        .size           _ZN2at6native29vectorized_elementwise_kernelILi4ENS0_13AUnaryFunctorIlllNS0_17BitwiseAndFunctorIlEEEESt5arrayIPcLm2EEEEviT0_T1_,(.L_x_26321 - _ZN2at6native29vectorized_elementwise_kernelILi4ENS0_13AUnaryFunctorIlllNS0_17BitwiseAndFunctorIlEEEESt5arrayIPcLm2EEEEviT0_T1_)
        .other          _ZN2at6native29vectorized_elementwise_kernelILi4ENS0_13AUnaryFunctorIlllNS0_17BitwiseAndFunctorIlEEEESt5arrayIPcLm2EEEEviT0_T1_,@"STO_CUDA_ENTRY STV_DEFAULT"
_ZN2at6native29vectorized_elementwise_kernelILi4ENS0_13AUnaryFunctorIlllNS0_17BitwiseAndFunctorIlEEEESt5arrayIPcLm2EEEEviT0_T1_:
.text._ZN2at6native29vectorized_elementwise_kernelILi4ENS0_13AUnaryFunctorIlllNS0_17BitwiseAndFunctorIlEEEESt5arrayIPcLm2EEEEviT0_T1_:
        /* <DEDUP_REMOVED lines=52> */
.L_x_20893:
        /* <DEDUP_REMOVED lines=96> */
.L_x_20896:
[----:B------:R-:W-:-:S13]  /*0940*/  ISETP.GE.AND P0, PT, R3, R2, PT ;  /* 0x000000020300720c */ /* 0x000fda0003f06270 */
[----:B------:R-:W-:Y:S05]  /*0950*/  @P0 BRA `(.L_x_20898) ;  /* 0x0000000000300947 */ /* 0x000fea0003800000 */
[----:B0-----:R-:W0:Y:S01]  /*0960*/  LDC.64 R6, c[0x0][0x228] ;  /* 0x00008a00ff067b82 */ /* 0x001e220000000a00 */
[----:B------:R-:W-:Y:S02]  /*0970*/  IMAD.IADD R9, R0, 0x1, R3 ;  /* 0x0000000100097824 */ /* 0x000fe400078e0203 */
[----:B------:R-:W-:Y:S02]  /*0980*/  VIADD R3, R3, 0x80 ;  /* 0x0000008003037836 */ /* 0x000fe40000000000 */
[----:B0-----:R-:W-:-:S05]  /*0990*/  IMAD.WIDE.U32 R6, R9, 0x8, R6 ;  /* 0x0000000809067825 */ /* 0x001fca00078e0006 */
[----:B------:R1:W-:Y:S02]  /*09a0*/  STG.E.64 desc[UR4][R6.64], R10 ;  /* 0x0000000a06007986 */ /* 0x0003e4000c101b04 */
.L_x_20897:
[----:B------:R-:W-:-:S13]  /*09b0*/  ISETP.GE.AND P0, PT, R3, R2, PT ;  /* 0x000000020300720c */ /* 0x000fda0003f06270 */
[----:B------:R-:W-:Y:S05]  /*09c0*/  @P0 BRA `(.L_x_20899) ;  /* 0x0000000000340947 */ /* 0x000fea0003800000 */
[----:B01----:R-:W0:Y:S01]  /*09d0*/  LDC.64 R6, c[0x0][0x228] ;  /* 0x00008a00ff067b82 */ /* 0x003e220000000a00 */
[----:B------:R-:W-:Y:S01]  /*09e0*/  IMAD.IADD R9, R0, 0x1, R3 ;  /* 0x0000000100097824 */ /* 0x000fe200078e0203 */
[----:B------:R-:W-:-:S03]  /*09f0*/  IADD3 R3, R3, 0x80, RZ ;  /* 0x0000008003037810 */ /* 0x000fc60007ffe0ff */
[----:B0-----:R-:W-:-:S05]  /*0a00*/  IMAD.WIDE.U32 R6, R9, 0x8, R6 ;  /* 0x0000000809067825 */ /* 0x001fca00078e0006 */
[----:B------:R1:W-:Y:S02]  /*0a10*/  STG.E.64 desc[UR4][R6.64], R12 ;  /* 0x0000000c06007986 */ /* 0x0003e4000c101b04 */
.L_x_20898:
        /* <DEDUP_REMOVED lines=8> */
.L_x_20899:
[----:B------:R-:W-:Y:S05]  /*0aa0*/  BSYNC B1 ;  /* 0x0000000000017941 */ /* 0x000fea0003800000 */
.L_x_20895:
[----:B------:R-:W-:-:S13]  /*0ab0*/  ISETP.GE.AND P0, PT, R3, R2, PT ;  /* 0x000000020300720c */ /* 0x000fda0003f06270 */
[----:B012---:R-:W0:Y:S01]  /*0ac0*/  @!P0 LDC.64 R6, c[0x0][0x228] ;  /* 0x00008a00ff068b82 */ /* 0x007e220000000a00 */
[----:B------:R-:W-:Y:S02]  /*0ad0*/  @!P0 IMAD.IADD R9, R0, 0x1, R3 ;  /* 0x0000000100098824 */ /* 0x000fe400078e0203 */
[----:B------:R-:W-:Y:S02]  /*0ae0*/  @!P0 VIADD R3, R3, 0x80 ;  /* 0x0000008003038836 */ /* 0x000fe40000000000 */
[----:B0-----:R-:W-:-:S05]  /*0af0*/  @!P0 IMAD.WIDE.U32 R6, R9, 0x8, R6 ;  /* 0x0000000809068825 */ /* 0x001fca00078e0006 */
[----:B------:R2:W-:Y:S02]  /*0b00*/  @!P0 STG.E.64 desc[UR4][R6.64], R18 ;  /* 0x0000001206008986 */ /* 0x0005e4000c101b04 */
.L_x_20900:
[----:B------:R-:W-:Y:S05]  /*0b10*/  BSYNC B0 ;  /* 0x0000000000007941 */ /* 0x000fea0003800000 */
.L_x_20894:
        /* <DEDUP_REMOVED lines=8> */
.L_x_20901:
        /* <DEDUP_REMOVED lines=14> */
.L_x_26321:


//--------------------- .text._ZN2at6native29vectorized_elementwise_kernelILi8ENS0_13AUnaryFunctorIlllNS0_17BitwiseAndFunctorIlEEEESt5arrayIPcLm2EEEEviT0_T1_ --------------------------
	.section	.text._ZN2at6native29vectorized_elementwise_kernelILi8ENS0_13AUnaryFunctorIlllNS0_17BitwiseAndFunctorIlEEEESt5arrayIPcLm2EEEEviT0_T1_,"ax",@progbits
	.align	128
        .global         _ZN2at6native29vectorized_elementwise_kernelILi8ENS0_13AUnaryFunctorIlllNS0_17BitwiseAndFunctorIlEEEESt5arrayIPcLm2EEEEviT0_T1_
        .type           _ZN2at6native29vectorized_elementwise_kernelILi8ENS0_13AUnaryFunctorIlllNS0_17BitwiseAndFunctorIlEEEESt5arrayIPcLm2EEEEviT0_T1_,@function
        .size           _ZN2at6native29vectorized_elementwise_kernelILi8ENS0_13AUnaryFunctorIlllNS0_17BitwiseAndFunctorIlEEEESt5arrayIPcLm2EEEEviT0_T1_,(.L_x_26322 - _ZN2at6native29vectorized_elementwise_kernelILi8ENS0_13AUnaryFunctorIlllNS0_17BitwiseAndFunctorIlEEEESt5arrayIPcLm2EEEEviT0_T1_)
        .other          _ZN2at6native29vectorized_elementwise_kernelILi8ENS0_13AUnaryFunctorIlllNS0_17BitwiseAndFunctorIlEEEESt5arrayIPcLm2EEEEviT0_T1_,@"STO_CUDA_ENTRY STV_DEFAULT"
_ZN2at6native29vectorized_elementwise_kernelILi8ENS0_13AUnaryFunctorIlllNS0_17BitwiseAndFunctorIlEEEESt5arrayIPcLm2EEEEviT0_T1_:
.text._ZN2at6native29vectorized_elementwise_kernelILi8ENS0_13AUnaryFunctorIlllNS0_17BitwiseAndFunctorIlEEEESt5arrayIPcLm2EEEEviT0_T1_:
        /* <DEDUP_REMOVED lines=52> */
.L_x_20902:
        /* <DEDUP_REMOVED lines=96> */
.L_x_20905:
[----:B------:R-:W-:-:S13]  /*0940*/  ISETP.GE.AND P0, PT, R3, R2, PT ;  /* 0x000000020300720c */ /* 0x000fda0003f06270 */
[----:B------:R-:W-:Y:S05]  /*0950*/  @P0 BRA `(.L_x_20907) ;  /* 0x0000000000300947 */ /* 0x000fea0003800000 */
[----:B0-----:R-:W0:Y:S01]  /*0960*/  LDC.64 R6, c[0x0][0x228] ;  /* 0x00008a00ff067b82 */ /* 0x001e220000000a00 */
[----:B------:R-:W-:Y:S02]  /*0970*/  IMAD.IADD R9, R0, 0x1, R3 ;  /* 0x0000000100097824 */ /* 0x000fe400078e0203 */
[----:B------:R-:W-:Y:S02]  /*0980*/  VIADD R3, R3, 0x80 ;  /* 0x0000008003037836 */ /* 0x000fe40000000000 */
[----:B0-----:R-:W-:-:S05]  /*0990*/  IMAD.WIDE.U32 R6, R9, 0x8, R6 ;  /* 0x0000000809067825 */ /* 0x001fca00078e0006 */
[----:B------:R1:W-:Y:S02]  /*09a0*/  STG.E.64 desc[UR4][R6.64], R10 ;  /* 0x0000000a06007986 */ /* 0x0003e4000c101b04 */
.L_x_20906:
[----:B------:R-:W-:-:S13]  /*09b0*/  ISETP.GE.AND P0, PT, R3, R2, PT ;  /* 0x000000020300720c */ /* 0x000fda0003f06270 */
[----:B------:R-:W-:Y:S05]  /*09c0*/  @P0 BRA `(.L_x_20908) ;  /* 0x0000000000340947 */ /* 0x000fea0003800000 */
[----:B01----:R-:W0:Y:S01]  /*09d0*/  LDC.64 R6, c[0x0][0x228] ;  /* 0x00008a00ff067b82 */ /* 0x003e220000000a00 */
[----:B------:R-:W-:Y:S01]  /*09e0*/  IMAD.IADD R9, R0, 0x1, R3 ;  /* 0x0000000100097824 */ /* 0x000fe200078e0203 */
[----:B------:R-:W-:-:S03]  /*09f0*/  IADD3 R3, R3, 0x80, RZ ;  /* 0x0000008003037810 */ /* 0x000fc60007ffe0ff */
[----:B0-----:R-:W-:-:S05]  /*0a00*/  IMAD.WIDE.U32 R6, R9, 0x8, R6 ;  /* 0x0000000809067825 */ /* 0x001fca00078e0006 */
[----:B------:R1:W-:Y:S02]  /*0a10*/  STG.E.64 desc[UR4][R6.64], R12 ;  /* 0x0000000c06007986 */ /* 0x0003e4000c101b04 */
.L_x_20907:
        /* <DEDUP_REMOVED lines=8> */
.L_x_20908:
[----:B------:R-:W-:Y:S05]  /*0aa0*/  BSYNC B1 ;  /* 0x0000000000017941 */ /* 0x000fea0003800000 */
.L_x_20904:
[----:B------:R-:W-:-:S13]  /*0ab0*/  ISETP.GE.AND P0, PT, R3, R2, PT ;  /* 0x000000020300720c */ /* 0x000fda0003f06270 */
[----:B012---:R-:W0:Y:S01]  /*0ac0*/  @!P0 LDC.64 R6, c[0x0][0x228] ;  /* 0x00008a00ff068b82 */ /* 0x007e220000000a00 */
[----:B------:R-:W-:Y:S02]  /*0ad0*/  @!P0 IMAD.IADD R9, R0, 0x1, R3 ;  /* 0x0000000100098824 */ /* 0x000fe400078e0203 */
[----:B------:R-:W-:Y:S02]  /*0ae0*/  @!P0 VIADD R3, R3, 0x80 ;  /* 0x0000008003038836 */ /* 0x000fe40000000000 */
[----:B0-----:R-:W-:-:S05]  /*0af0*/  @!P0 IMAD.WIDE.U32 R6, R9, 0x8, R6 ;  /* 0x0000000809068825 */ /* 0x001fca00078e0006 */
[----:B------:R2:W-:Y:S02]  /*0b00*/  @!P0 STG.E.64 desc[UR4][R6.64], R18 ;  /* 0x0000001206008986 */ /* 0x0005e4000c101b04 */
.L_x_20909:
[----:B------:R-:W-:Y:S05]  /*0b10*/  BSYNC B0 ;  /* 0x0000000000007941 */ /* 0x000fea0003800000 */
.L_x_20903:
        /* <DEDUP_REMOVED lines=8> */
.L_x_20910:
        /* <DEDUP_REMOVED lines=14> */
.L_x_26322:


//--------------------- .text._ZN2at6native18elementwise_kernelILi128ELi4EZNS0_15gpu_kernel_implINS0_13BinaryFunctorIlllNS0_17BitwiseAndFunctorIlEEEEEEvRNS_18TensorIteratorBaseERKT_EUliE_EEviT1_ --------------------------
	.section	.text._ZN2at6native18elementwise_kernelILi128ELi4EZNS0_15gpu_kernel_implINS0_13BinaryFunctorIlllNS0_17BitwiseAndFunctorIlEEEEEEvRNS_18TensorIteratorBaseERKT_EUliE_EEviT1_,"ax",@progbits
	.align	128
        .global         _ZN2at6native18elementwise_kernelILi128ELi4EZNS0_15gpu_kernel_implINS0_13BinaryFunctorIlllNS0_17BitwiseAndFunctorIlEEEEEEvRNS_18TensorIteratorBaseERKT_EUliE_EEviT1_
        .type           _ZN2at6native18elementwise_kernelILi128ELi4EZNS0_15gpu_kernel_implINS0_13BinaryFunctorIlllNS0_17BitwiseAndFunctorIlEEEEEEvRNS_18TensorIteratorBaseERKT_EUliE_EEviT1_,@function
        .size           _ZN2at6native18elementwise_kernelILi128ELi4EZNS0_15gpu_kernel_implINS0_13BinaryFunctorIlllNS0_17BitwiseAndFunctorIlEEEEEEvRNS_18TensorIteratorBaseERKT_EUliE_EEviT1_,(.L_x_26323 - _ZN2at6native18elementwise_kernelILi128ELi4EZNS0_15gpu_kernel_implINS0_13BinaryFunctorIlllNS0_17BitwiseAndFunctorIlEEEEEEvRNS_18TensorIteratorBaseERKT_EUliE_EEviT1_)
        .other          _ZN2at6native18elementwise_kernelILi128ELi4EZNS0_15gpu_kernel_implINS0_13BinaryFunctorIlllNS0_17BitwiseAndFunctorIlEEEEEEvRNS_18TensorIteratorBaseERKT_EUliE_EEviT1_,@"STO_CUDA_ENTRY STV_DEFAULT"
_ZN2at6native18elementwise_kernelILi128ELi4EZNS0_15gpu_kernel_implINS0_13BinaryFunctorIlllNS0_17BitwiseAndFunctorIlEEEEEEvRNS_18TensorIteratorBaseERKT_EUliE_EEviT1_:
.text._ZN2at6native18elementwise_kernelILi128ELi4EZNS0_15gpu_kernel_implINS0_13BinaryFunctorIlllNS0_17BitwiseAndFunctorIlEEEEEEvRNS_18TensorIteratorBaseERKT_EUliE_EEviT1_:
        /* <DEDUP_REMOVED lines=365> */
.L_x_20913:
        /* <DEDUP_REMOVED lines=21> */
.L_x_20917:
[----:B------:R0:W5:Y:S01]  /*1820*/  LDG.E.U8 R18, desc[UR36][R2.64] ;  /* 0x0000002402127981 */ /* 0x000162000c1e1100 */
[----:B------:R-:W-:Y:S01]  /*1830*/  IMAD.MOV.U32 R19, RZ, RZ, RZ ;  /* 0x000000ffff137224 */ /* 0x000fe200078e00ff */
[----:B------:R-:W-:Y:S06]  /*1840*/  BRA `(.L_x_20919) ;  /* 0x0000000c00487947 */ /* 0x000fec0003800000 */
.L_x_20916:
        /* <DEDUP_REMOVED lines=8> */
.L_x_20921:
[----:B------:R-:W2:Y:S02]  /*18d0*/  LDG.E R18, desc[UR36][R2.64] ;  /* 0x0000002402127981 */ /* 0x000ea4000c1e1900 */
[----:B--2---:R-:W-:Y:S01]  /*18e0*/  SHF.R.S32.HI R19, RZ, 0x1f, R18 ;  /* 0x0000001fff137819 */ /* 0x004fe20000011412 */
[----:B------:R-:W-:Y:S06]  /*18f0*/  BRA `(.L_x_20919) ;  /* 0x0000000c001c7947 */ /* 0x000fec0003800000 */
.L_x_20920:
[----:B------:R-:W2:Y:S02]  /*1900*/  LDG.E.S16 R18, desc[UR36][R2.64] ;  /* 0x0000002402127981 */ /* 0x000ea4000c1e1700 */
[----:B--2---:R-:W-:Y:S01]  /*1910*/  SHF.R.S32.HI R19, RZ, 0x1f, R18 ;  /* 0x0000001fff137819 */ /* 0x004fe20000011412 */
[----:B------:R-:W-:Y:S06]  /*1920*/  BRA `(.L_x_20919) ;  /* 0x0000000c00107947 */ /* 0x000fec0003800000 */
.L_x_20915:
        /* <DEDUP_REMOVED lines=9> */
.L_x_20923:
[----:B------:R-:W2:Y:S02]  /*19c0*/  LDG.E.U16 R2, desc[UR36][R2.64] ;  /* 0x0000002402027981 */ /* 0x000ea4000c1e1500 */
[----:B--2---:R-:W-:-:S06]  /*19d0*/  HADD2.F32 R18, -RZ, R2.H0_H0 ;  /* 0x20000002ff127230 */ /* 0x004fcc0000004100 */
[----:B------:R-:W0:Y:S01]  /*19e0*/  F2I.S64.TRUNC R18, R18 ;  /* 0x0000001200127311 */ /* 0x000e22000020d900 */
[----:B------:R-:W-:Y:S05]  /*19f0*/  BRA `(.L_x_20919) ;  /* 0x0000000800dc7947 */ /* 0x000fea0003800000 */
.L_x_20922:
        /* <DEDUP_REMOVED lines=9> */
.L_x_20925:
[----:B------:R-:W2:Y:S02]  /*1a90*/  LDG.E.U16 R2, desc[UR36][R2.64] ;  /* 0x0000002402027981 */ /* 0x000ea4000c1e1500 */
[----:B--2---:R-:W-:-:S06]  /*1aa0*/  HADD2.F32 R18, -RZ, R2.H0_H0 ;  /* 0x20000002ff127230 */ /* 0x004fcc0000004100 */
[----:B------:R-:W0:Y:S01]  /*1ab0*/  F2I.S64.TRUNC R18, R18 ;  /* 0x0000001200127311 */ /* 0x000e22000020d900 */
[----:B------:R-:W-:Y:S05]  /*1ac0*/  BRA `(.L_x_20919) ;  /* 0x0000000800a87947 */ /* 0x000fea0003800000 */
.L_x_20924:
[----:B------:R-:W2:Y:S02]  /*1ad0*/  LDG.E.64 R2, desc[UR36][R2.64] ;  /* 0x0000002402027981 */ /* 0x000ea4000c1e1b00 */
[----:B--2---:R0:W1:Y:S01]  /*1ae0*/  F2I.S64.F64.TRUNC R18, R2 ;  /* 0x0000000200127311 */ /* 0x004062000030d900 */
[----:B------:R-:W-:Y:S05]  /*1af0*/  BRA `(.L_x_20919) ;  /* 0x00000008009c7947 */ /* 0x000fea0003800000 */
.L_x_20914:
        /* <DEDUP_REMOVED lines=13> */
.L_x_20928:
[----:B------:R-:W2:Y:S02]  /*1bd0*/  LDG.E.64 R2, desc[UR36][R2.64] ;  /* 0x0000002402027981 */ /* 0x000ea4000c1e1b00 */
[----:B--2---:R0:W1:Y:S01]  /*1be0*/  F2I.S64.F64.TRUNC R18, R2 ;  /* 0x0000000200127311 */ /* 0x004062000030d900 */
[----:B------:R-:W-:Y:S05]  /*1bf0*/  BRA `(.L_x_20919) ;  /* 0x00000008005c7947 */ /* 0x000fea0003800000 */
.L_x_20927:
        /* <DEDUP_REMOVED lines=27> */
.L_x_20930:
        /* <DEDUP_REMOVED lines=14> */
.L_x_20929:
[----:B------:R-:W2:Y:S02]  /*1e90*/  LDG.E.U16 R18, desc[UR36][R2.64] ;  /* 0x0000002402127981 */ /* 0x000ea4000c1e1500 */
[----:B--2---:R-:W-:-:S06]  /*1ea0*/  IMAD.U32 R18, R18, 0x10000, RZ ;  /* 0x0001000012127824 */ /* 0x004fcc00078e00ff */
[----:B------:R-:W0:Y:S01]  /*1eb0*/  F2I.S64.TRUNC R18, R18 ;  /* 0x0000001200127311 */ /* 0x000e22000020d900 */
[----:B------:R-:W-:Y:S05]  /*1ec0*/  BRA `(.L_x_20919) ;  /* 0x0000000400a87947 */ /* 0x000fea0003800000 */
.L_x_20926:
        /* <DEDUP_REMOVED lines=11> */
.L_x_20933:
        /* <DEDUP_REMOVED lines=21> */
.L_x_20937:
[----:B------:R-:W-:Y:S05]  /*20d0*/  BSYNC B1 ;  /* 0x0000000000017941 */ /* 0x000fea0003800000 */
.L_x_20936:
[----:B------:R-:W-:Y:S01]  /*20e0*/  IMAD.SHL.U32 R2, R2, 0x100000, RZ ;  /* 0x0010000002027824 */ /* 0x000fe200078e00ff */
[----:B------:R-:W-:-:S04]  /*20f0*/  LEA R3, R0, 0x3b800000, 0x17 ;  /* 0x3b80000000037811 */ /* 0x000fc800078eb8ff */
[----:B------:R-:W-:-:S07]  /*2100*/  LOP3.LUT R18, R3, R2, R18, 0xfe, !PT ;  /* 0x0000000203127212 */ /* 0x000fce00078efe12 */
.L_x_20935:
[----:B------:R-:W-:Y:S05]  /*2110*/  BSYNC B0 ;  /* 0x0000000000007941 */ /* 0x000fea0003800000 */
.L_x_20934:
[----:B------:R-:W1:Y:S01]  /*2120*/  F2I.S64.TRUNC R18, R18 ;  /* 0x0000001200127311 */ /* 0x000e62000020d900 */
[----:B------:R-:W-:Y:S05]  /*2130*/  BRA `(.L_x_20919) ;  /* 0x00000004000c7947 */ /* 0x000fea0003800000 */
.L_x_20932:
        /* <DEDUP_REMOVED lines=21> */
.L_x_20941:
[----:B------:R-:W-:Y:S05]  /*2290*/  BSYNC B1 ;  /* 0x0000000000017941 */ /* 0x000fea0003800000 */
.L_x_20940:
[----:B------:R-:W-:Y:S01]  /*22a0*/  IMAD.SHL.U32 R2, R2, 0x200000, RZ ;  /* 0x0020000002027824 */ /* 0x000fe200078e00ff */
[----:B------:R-:W-:-:S04]  /*22b0*/  LEA R3, R0, 0x37800000, 0x17 ;  /* 0x3780000000037811 */ /* 0x000fc800078eb8ff */
[----:B------:R-:W-:-:S07]  /*22c0*/  LOP3.LUT R18, R3, R2, R18, 0xfe, !PT ;  /* 0x0000000203127212 */ /* 0x000fce00078efe12 */
.L_x_20939:
[----:B------:R-:W-:Y:S05]  /*22d0*/  BSYNC B0 ;  /* 0x0000000000007941 */ /* 0x000fea0003800000 */
.L_x_20938:
[----:B------:R-:W2:Y:S01]  /*22e0*/  F2I.S64.TRUNC R18, R18 ;  /* 0x0000001200127311 */ /* 0x000ea2000020d900 */
[----:B------:R-:W-:Y:S05]  /*22f0*/  BRA `(.L_x_20919) ;  /* 0x00000000009c7947 */ /* 0x000fea0003800000 */
.L_x_20931:
        /* <DEDUP_REMOVED lines=14> */
.L_x_20945:
[----:B------:R-:W-:Y:S05]  /*23e0*/  BSYNC B0 ;  /* 0x0000000000007941 */ /* 0x000fea0003800000 */
.L_x_20944:
[----:B------:R-:W4:Y:S01]  /*23f0*/  F2I.S64.TRUNC R18, R18 ;  /* 0x0000001200127311 */ /* 0x000f22000020d900 */
[----:B------:R-:W-:Y:S05]  /*2400*/  BRA `(.L_x_20919) ;  /* 0x0000000000587947 */ /* 0x000fea0003800000 */
.L_x_20918:
        /* <DEDUP_REMOVED lines=16> */
.L_x_20946:
[----:B------:R-:W-:Y:S01]  /*2510*/  CS2R R18, SRZ ;  /* 0x0000000000127805 */ /* 0x000fe2000001ff00 */
[----:B------:R-:W-:Y:S06]  /*2520*/  BRA `(.L_x_20919) ;  /* 0x0000000000107947 */ /* 0x000fec0003800000 */
.L_x_20943:
[----:B------:R0:W5:Y:S01]  /*2530*/  LDG.E.64 R18, desc[UR36][R2.64] ;  /* 0x0000002402127981 */ /* 0x000162000c1e1b00 */
[----:B------:R-:W-:Y:S05]  /*2540*/  BRA `(.L_x_20919) ;  /* 0x0000000000087947 */ /* 0x000fea0003800000 */
.L_x_20942:
[----:B------:R3:W5:Y:S01]  /*2550*/  LDG.E R18, desc[UR36][R2.64] ;  /* 0x0000002402127981 */ /* 0x000762000c1e1900 */
[----:B------:R-:W-:-:S07]  /*2560*/  IMAD.MOV.U32 R19, RZ, RZ, RZ ;  /* 0x000000ffff137224 */ /* 0x000fce00078e00ff */
.L_x_20919:
        /* <DEDUP_REMOVED lines=18> */
.L_x_20950:
[----:B------:R3:W5:Y:S01]  /*2690*/  LDG.E.U8 R2, desc[UR36][R4.64] ;  /* 0x0000002404027981 */ /* 0x000762000c1e1100 */
[----:B------:R-:W-:Y:S01]  /*26a0*/  IMAD.MOV.U32 R3, RZ, RZ, RZ ;  /* 0x000000ffff037224 */ /* 0x000fe200078e00ff */
[----:B------:R-:W-:Y:S06]  /*26b0*/  BRA `(.L_x_20952) ;  /* 0x0000000c00487947 */ /* 0x000fec0003800000 */
.L_x_20949:
        /* <DEDUP_REMOVED lines=8> */
.L_x_20954:
[----:B------:R-:W3:Y:S02]  /*2740*/  LDG.E R2, desc[UR36][R4.64] ;  /* 0x0000002404027981 */ /* 0x000ee4000c1e1900 */
[----:B---3--:R-:W-:Y:S01]  /*2750*/  SHF.R.S32.HI R3, RZ, 0x1f, R2 ;  /* 0x0000001fff037819 */ /* 0x008fe20000011402 */
[----:B------:R-:W-:Y:S06]  /*2760*/  BRA `(.L_x_20952) ;  /* 0x0000000c001c7947 */ /* 0x000fec0003800000 */
.L_x_20953:
[----:B------:R-:W3:Y:S02]  /*2770*/  LDG.E.S16 R2, desc[UR36][R4.64] ;  /* 0x0000002404027981 */ /* 0x000ee4000c1e1700 */
[----:B---3--:R-:W-:Y:S01]  /*2780*/  SHF.R.S32.HI R3, RZ, 0x1f, R2 ;  /* 0x0000001fff037819 */ /* 0x008fe20000011402 */
[----:B------:R-:W-:Y:S06]  /*2790*/  BRA `(.L_x_20952) ;  /* 0x0000000c00107947 */ /* 0x000fec0003800000 */
.L_x_20948:
        /* <DEDUP_REMOVED lines=9> */
.L_x_20956:
[----:B------:R-:W3:Y:S02]  /*2830*/  LDG.E.U16 R4, desc[UR36][R4.64] ;  /* 0x0000002404047981 */ /* 0x000ee4000c1e1500 */
[----:B---3--:R-:W-:-:S06]  /*2840*/  HADD2.F32 R2, -RZ, R4.H0_H0 ;  /* 0x20000004ff027230 */ /* 0x008fcc0000004100 */
[----:B------:R-:W0:Y:S01]  /*2850*/  F2I.S64.TRUNC R2, R2 ;  /* 0x0000000200027311 */ /* 0x000e22000020d900 */
[----:B------:R-:W-:Y:S05]  /*2860*/  BRA `(.L_x_20952) ;  /* 0x0000000800dc7947 */ /* 0x000fea0003800000 */
.L_x_20955:
        /* <DEDUP_REMOVED lines=9> */
.L_x_20958:
[----:B------:R-:W3:Y:S02]  /*2900*/  LDG.E.U16 R4, desc[UR36][R4.64] ;  /* 0x0000002404047981 */ /* 0x000ee4000c1e1500 */
[----:B---3--:R-:W-:-:S06]  /*2910*/  HADD2.F32 R2, -RZ, R4.H0_H0 ;  /* 0x20000004ff027230 */ /* 0x008fcc0000004100 */
[----:B------:R-:W0:Y:S01]  /*2920*/  F2I.S64.TRUNC R2, R2 ;  /* 0x0000000200027311 */ /* 0x000e22000020d900 */
[----:B------:R-:W-:Y:S05]  /*2930*/  BRA `(.L_x_20952) ;  /* 0x0000000800a87947 */ /* 0x000fea0003800000 */
.L_x_20957:
[----:B------:R-:W3:Y:S02]  /*2940*/  LDG.E.64 R2, desc[UR36][R4.64] ;  /* 0x0000002404027981 */ /* 0x000ee4000c1e1b00 */
[----:B---3--:R-:W0:Y:S01]  /*2950*/  F2I.S64.F64.TRUNC R2, R2 ;  /* 0x0000000200027311 */ /* 0x008e22000030d900 */
[----:B------:R-:W-:Y:S05]  /*2960*/  BRA `(.L_x_20952) ;  /* 0x00000008009c7947 */ /* 0x000fea0003800000 */
.L_x_20947:
        /* <DEDUP_REMOVED lines=13> */
.L_x_20961:
[----:B------:R-:W3:Y:S02]  /*2a40*/  LDG.E.64 R2, desc[UR36][R4.64] ;  /* 0x0000002404027981 */ /* 0x000ee4000c1e1b00 */
[----:B---3--:R-:W0:Y:S01]  /*2a50*/  F2I.S64.F64.TRUNC R2, R2 ;  /* 0x0000000200027311 */ /* 0x008e22000030d900 */
[----:B------:R-:W-:Y:S05]  /*2a60*/  BRA `(.L_x_20952) ;  /* 0x00000008005c7947 */ /* 0x000fea0003800000 */
.L_x_20960:
        /* <DEDUP_REMOVED lines=27> */
.L_x_20963:
        /* <DEDUP_REMOVED lines=14> */
.L_x_20962:
[----:B------:R-:W3:Y:S02]  /*2d00*/  LDG.E.U16 R2, desc[UR36][R4.64] ;  /* 0x0000002404027981 */ /* 0x000ee4000c1e1500 */
[----:B---3--:R-:W-:-:S06]  /*2d10*/  IMAD.U32 R2, R2, 0x10000, RZ ;  /* 0x0001000002027824 */ /* 0x008fcc00078e00ff */
[----:B------:R-:W0:Y:S01]  /*2d20*/  F2I.S64.TRUNC R2, R2 ;  /* 0x0000000200027311 */ /* 0x000e22000020d900 */
[----:B------:R-:W-:Y:S05]  /*2d30*/  BRA `(.L_x_20952) ;  /* 0x0000000400a87947 */ /* 0x000fea0003800000 */
.L_x_20959:
        /* <DEDUP_REMOVED lines=11> */
.L_x_20966:
        /* <DEDUP_REMOVED lines=21> */
.L_x_20970:
[----:B------:R-:W-:Y:S05]  /*2f40*/  BSYNC B1 ;  /* 0x0000000000017941 */ /* 0x000fea0003800000 */
.L_x_20969:
[----:B------:R-:W-:Y:S01]  /*2f50*/  IMAD.SHL.U32 R2, R2, 0x100000, RZ ;  /* 0x0010000002027824 */ /* 0x000fe200078e00ff */
[----:B------:R-:W-:-:S04]  /*2f60*/  LEA R3, R0, 0x3b800000, 0x17 ;  /* 0x3b80000000037811 */ /* 0x000fc800078eb8ff */
[----:B------:R-:W-:-:S07]  /*2f70*/  LOP3.LUT R2, R3, R2, R4, 0xfe, !PT ;  /* 0x0000000203027212 */ /* 0x000fce00078efe04 */
.L_x_20968:
[----:B------:R-:W-:Y:S05]  /*2f80*/  BSYNC B0 ;  /* 0x0000000000007941 */ /* 0x000fea0003800000 */
.L_x_20967:
[----:B------:R-:W0:Y:S01]  /*2f90*/  F2I.S64.TRUNC R2, R2 ;  /* 0x0000000200027311 */ /* 0x000e22000020d900 */
[----:B------:R-:W-:Y:S05]  /*2fa0*/  BRA `(.L_x_20952) ;  /* 0x00000004000c7947 */ /* 0x000fea0003800000 */
.L_x_20965:
        /* <DEDUP_REMOVED lines=21> */
.L_x_20974:
[----:B------:R-:W-:Y:S05]  /*3100*/  BSYNC B1 ;  /* 0x0000000000017941 */ /* 0x000fea0003800000 */
.L_x_20973:
[----:B------:R-:W-:Y:S01]  /*3110*/  IMAD.SHL.U32 R2, R2, 0x200000, RZ ;  /* 0x0020000002027824 */ /* 0x000fe200078e00ff */
[----:B------:R-:W-:-:S04]  /*3120*/  LEA R3, R0, 0x37800000, 0x17 ;  /* 0x3780000000037811 */ /* 0x000fc800078eb8ff */
[----:B------:R-:W-:-:S07]  /*3130*/  LOP3.LUT R2, R3, R2, R4, 0xfe, !PT ;  /* 0x0000000203027212 */ /* 0x000fce00078efe04 */
.L_x_20972:
[----:B------:R-:W-:Y:S05]  /*3140*/  BSYNC B0 ;  /* 0x0000000000007941 */ /* 0x000fea0003800000 */
.L_x_20971:
[----:B------:R-:W0:Y:S01]  /*3150*/  F2I.S64.TRUNC R2, R2 ;  /* 0x0000000200027311 */ /* 0x000e22000020d900 */
[----:B------:R-:W-:Y:S05]  /*3160*/  BRA `(.L_x_20952) ;  /* 0x00000000009c7947 */ /* 0x000fea0003800000 */
.L_x_20964:
        /* <DEDUP_REMOVED lines=14> */
.L_x_20978:
[----:B------:R-:W-:Y:S05]  /*3250*/  BSYNC B0 ;  /* 0x0000000000007941 */ /* 0x000fea0003800000 */
.L_x_20977:
[----:B------:R-:W0:Y:S01]  /*3260*/  F2I.S64.TRUNC R2, R2 ;  /* 0x0000000200027311 */ /* 0x000e22000020d900 */
[----:B------:R-:W-:Y:S05]  /*3270*/  BRA `(.L_x_20952) ;  /* 0x0000000000587947 */ /* 0x000fea0003800000 */
.L_x_20951:
        /* <DEDUP_REMOVED lines=16> */
.L_x_20979:
[----:B------:R-:W-:Y:S01]  /*3380*/  CS2R R2, SRZ ;  /* 0x0000000000027805 */ /* 0x000fe2000001ff00 */
[----:B------:R-:W-:Y:S06]  /*3390*/  BRA `(.L_x_20952) ;  /* 0x0000000000107947 */ /* 0x000fec0003800000 */
.L_x_20976:
[----:B------:R0:W5:Y:S01]  /*33a0*/  LDG.E.64 R2, desc[UR36][R4.64] ;  /* 0x0000002404027981 */ /* 0x000162000c1e1b00 */
[----:B------:R-:W-:Y:S05]  /*33b0*/  BRA `(.L_x_20952) ;  /* 0x0000000000087947 */ /* 0x000fea0003800000 */
.L_x_20975:
[----:B------:R0:W5:Y:S01]  /*33c0*/  LDG.E R2, desc[UR36][R4.64] ;  /* 0x0000002404027981 */ /* 0x000162000c1e1900 */
[----:B------:R-:W-:-:S07]  /*33d0*/  IMAD.MOV.U32 R3, RZ, RZ, RZ ;  /* 0x000000ffff037224 */ /* 0x000fce00078e00ff */
.L_x_20952:
        /* <DEDUP_REMOVED lines=17> */
.L_x_20983:
[----:B------:R1:W-:Y:S01]  /*34f0*/  STG.E.U8 desc[UR36][R16.64], R5 ;  /* 0x0000000510007986 */ /* 0x0003e2000c101124 */
[----:B------:R-:W-:Y:S05]  /*3500*/  BRA `(.L_x_20985) ;  /* 0x0000000c00507947 */ /* 0x000fea0003800000 */
.L_x_20982:
        /* <DEDUP_REMOVED lines=8> */
.L_x_20987:
[----:B------:R3:W-:Y:S01]  /*3590*/  STG.E desc[UR36][R16.64], R5 ;  /* 0x0000000510007986 */ /* 0x0007e2000c101924 */
[----:B------:R-:W-:Y:S05]  /*35a0*/  BRA `(.L_x_20985) ;  /* 0x0000000c00287947 */ /* 0x000fea0003800000 */
.L_x_20986:
[----:B------:R2:W-:Y:S01]  /*35b0*/  STG.E.U16 desc[UR36][R16.64], R5 ;  /* 0x0000000510007986 */ /* 0x0005e2000c101524 */
[----:B------:R-:W-:Y:S05]  /*35c0*/  BRA `(.L_x_20985) ;  /* 0x0000000c00207947 */ /* 0x000fea0003800000 */
.L_x_20981:
        /* <DEDUP_REMOVED lines=9> */
.L_x_20989:
[----:B------:R-:W0:Y:S02]  /*3660*/  I2F.S64 R0, R2 ;  /* 0x0000000200007312 */ /* 0x000e240000301400 */
[----:B0-----:R-:W-:-:S05]  /*3670*/  F2FP.F16.F32.PACK_AB R0, RZ, R0 ;  /* 0x00000000ff00723e */ /* 0x001fca00000000ff */
[----:B------:R0:W-:Y:S01]  /*3680*/  STG.E.U16 desc[UR36][R16.64], R0 ;  /* 0x0000000010007986 */ /* 0x0001e2000c101524 */
[----:B------:R-:W-:Y:S05]  /*3690*/  BRA `(.L_x_20985) ;  /* 0x0000000800ec7947 */ /* 0x000fea0003800000 */
.L_x_20988:
        /* <DEDUP_REMOVED lines=10> */
.L_x_20991:
[----:B------:R-:W0:Y:S02]  /*3740*/  I2F.S64 R2, R2 ;  /* 0x0000000200027312 */ /* 0x000e240000301400 */
[----:B0-----:R-:W-:-:S04]  /*3750*/  F2FP.F16.F32.PACK_AB R3, RZ, R2 ;  /* 0x00000002ff03723e */ /* 0x001fc800000000ff */
[----:B------:R-:W-:-:S05]  /*3760*/  PRMT R3, R3, 0x5410, RZ ;  /* 0x0000541003037816 */ /* 0x000fca00000000ff */
[----:B------:R0:W-:Y:S01]  /*3770*/  STG.E desc[UR36][R16.64], R3 ;  /* 0x0000000310007986 */ /* 0x0001e2000c101924 */
[----:B------:R-:W-:Y:S05]  /*3780*/  BRA `(.L_x_20985) ;  /* 0x0000000800b07947 */ /* 0x000fea0003800000 */
.L_x_20990:
[----:B------:R-:W0:Y:S02]  /*3790*/  I2F.F64.S64 R2, R2 ;  /* 0x0000000200027312 */ /* 0x000e240000301c00 */
[----:B0-----:R0:W-:Y:S01]  /*37a0*/  STG.E.64 desc[UR36][R16.64], R2 ;  /* 0x0000000210007986 */ /* 0x0011e2000c101b24 */
[----:B------:R-:W-:Y:S05]  /*37b0*/  BRA `(.L_x_20985) ;  /* 0x0000000800a47947 */ /* 0x000fea0003800000 */
.L_x_20980:
        /* <DEDUP_REMOVED lines=13> */
.L_x_20994:
[----:B------:R-:W0:Y:S01]  /*3890*/  I2F.F64.S64 R4, R2 ;  /* 0x0000000200047312 */ /* 0x000e220000301c00 */
[----:B------:R-:W-:-:S05]  /*38a0*/  CS2R R6, SRZ ;  /* 0x0000000000067805 */ /* 0x000fca000001ff00 */
[----:B0-----:R0:W-:Y:S01]  /*38b0*/  STG.E.128 desc[UR36][R16.64], R4 ;  /* 0x0000000410007986 */ /* 0x0011e2000c101d24 */
[----:B------:R-:W-:Y:S05]  /*38c0*/  BRA `(.L_x_20985) ;  /* 0x0000000800607947 */ /* 0x000fea0003800000 */
.L_x_20993:
        /* <DEDUP_REMOVED lines=21> */
.L_x_20998:
[----:B------:R-:W-:Y:S05]  /*3a20*/  BSYNC B0 ;  /* 0x0000000000007941 */ /* 0x000fea0003800000 */
.L_x_20997:
[----:B------:R-:W-:-:S05]  /*3a30*/  LOP3.LUT R5, R0, R5, RZ, 0xfc, !PT ;  /* 0x0000000500057212 */ /* 0x000fca00078efcff */
[----:B------:R0:W-:Y:S01]  /*3a40*/  STG.E.U8 desc[UR36][R16.64], R5 ;  /* 0x0000000510007986 */ /* 0x0001e2000c101124 */
[----:B------:R-:W-:Y:S05]  /*3a50*/  BRA `(.L_x_20985) ;  /* 0x0000000400fc7947 */ /* 0x000fea0003800000 */
.L_x_20996:
        /* <DEDUP_REMOVED lines=13> */
.L_x_21000:
[----:B------:R-:W-:Y:S01]  /*3b30*/  IMAD.MOV.U32 R0, RZ, RZ, 0x7f ;  /* 0x0000007fff007424 */ /* 0x000fe200078e00ff */
[----:B------:R-:W-:-:S04]  /*3b40*/  ISETP.GT.U32.AND P0, PT, R4, 0x7f800000, PT ;  /* 0x7f8000000400780c */ /* 0x000fc80003f04070 */
[----:B------:R-:W-:-:S09]  /*3b50*/  SEL R0, R0, 0x7c, P0 ;  /* 0x0000007c00007807 */ /* 0x000fd20000000000 */
.L_x_21001:
[----:B------:R-:W-:Y:S05]  /*3b60*/  BSYNC B0 ;  /* 0x0000000000007941 */ /* 0x000fea0003800000 */
.L_x_20999:
[----:B------:R-:W-:-:S04]  /*3b70*/  LOP3.LUT R2, R3, 0x80000000, RZ, 0xc0, !PT ;  /* 0x8000000003027812 */ /* 0x000fc800078ec0ff */
[----:B------:R-:W-:-:S04]  /*3b80*/  SHF.R.U32.HI R3, RZ, 0x18, R2 ;  /* 0x00000018ff037819 */ /* 0x000fc80000011602 */
[----:B------:R-:W-:-:S05]  /*3b90*/  LOP3.LUT R3, R0, R3, RZ, 0xfc, !PT ;  /* 0x0000000300037212 */ /* 0x000fca00078efcff */
[----:B------:R0:W-:Y:S01]  /*3ba0*/  STG.E.U8 desc[UR36][R16.64], R3 ;  /* 0x0000000310007986 */ /* 0x0001e2000c101124 */
[----:B------:R-:W-:Y:S05]  /*3bb0*/  BRA `(.L_x_20985) ;  /* 0x0000000400a47947 */ /* 0x000fea0003800000 */
.L_x_20995:
[----:B------:R-:W0:Y:S02]  /*3bc0*/  I2F.S64 R0, R2 ;  /* 0x0000000200007312 */ /* 0x000e240000301400 */
[----:B0-----:R-:W-:-:S05]  /*3bd0*/  F2FP.BF16.F32.PACK_AB R0, RZ, R0 ;  /* 0x00000000ff00723e */ /* 0x001fca00000010ff */
[----:B------:R0:W-:Y:S01]  /*3be0*/  STG.E.U16 desc[UR36][R16.64], R0 ;  /* 0x0000000010007986 */ /* 0x0001e2000c101524 */
[----:B------:R-:W-:Y:S05]  /*3bf0*/  BRA `(.L_x_20985) ;  /* 0x0000000400947947 */ /* 0x000fea0003800000 */
.L_x_20992:
        /* <DEDUP_REMOVED lines=10> */
.L_x_21004:
        /* <DEDUP_REMOVED lines=17> */
.L_x_21007:
[----:B------:R-:W-:-:S04]  /*3db0*/  LOP3.LUT R2, R3, 0x80000000, RZ, 0xc0, !PT ;  /* 0x8000000003027812 */ /* 0x000fc800078ec0ff */
[----:B------:R-:W-:-:S04]  /*3dc0*/  SHF.R.U32.HI R3, RZ, 0x18, R2 ;  /* 0x00000018ff037819 */ /* 0x000fc80000011602 */
[----:B------:R-:W-:-:S04]  /*3dd0*/  LOP3.LUT R0, R0, R3, RZ, 0xfc, !PT ;  /* 0x0000000300007212 */ /* 0x000fc800078efcff */
[----:B------:R-:W-:-:S07]  /*3de0*/  PRMT R8, R0, 0x7610, R8 ;  /* 0x0000761000087816 */ /* 0x000fce0000000008 */
.L_x_21006:
[----:B------:R-:W-:Y:S05]  /*3df0*/  BSYNC B0 ;  /* 0x0000000000007941 */ /* 0x000fea0003800000 */
.L_x_21005:
[----:B------:R0:W-:Y:S01]  /*3e00*/  STG.E.U8 desc[UR36][R16.64], R8 ;  /* 0x0000000810007986 */ /* 0x0001e2000c101124 */
[----:B------:R-:W-:Y:S05]  /*3e10*/  BRA `(.L_x_20985) ;  /* 0x00000004000c7947 */ /* 0x000fea0003800000 */
.L_x_21003:
        /* <DEDUP_REMOVED lines=17> */
.L_x_21010:
[----:B------:R-:W-:-:S04]  /*3f30*/  LOP3.LUT R2, R3, 0x80000000, RZ, 0xc0, !PT ;  /* 0x8000000003027812 */ /* 0x000fc800078ec0ff */
[----:B------:R-:W-:-:S04]  /*3f40*/  SHF.R.U32.HI R3, RZ, 0x18, R2 ;  /* 0x00000018ff037819 */ /* 0x000fc80000011602 */
[----:B------:R-:W-:-:S04]  /*3f50*/  LOP3.LUT R0, R0, R3, RZ, 0xfc, !PT ;  /* 0x0000000300007212 */ /* 0x000fc800078efcff */
[----:B------:R-:W-:-:S07]  /*3f60*/  PRMT R8, R0, 0x7610, R8 ;  /* 0x0000761000087816 */ /* 0x000fce0000000008 */
.L_x_21009:
[----:B------:R-:W-:Y:S05]  /*3f70*/  BSYNC B0 ;  /* 0x0000000000007941 */ /* 0x000fea0003800000 */
.L_x_21008:
[----:B------:R0:W-:Y:S01]  /*3f80*/  STG.E.U8 desc[UR36][R16.64], R8 ;  /* 0x0000000810007986 */ /* 0x0001e2000c101124 */
[----:B------:R-:W-:Y:S05]  /*3f90*/  BRA `(.L_x_20985) ;  /* 0x0000000000ac7947 */ /* 0x000fea0003800000 */
.L_x_21002:
        /* <DEDUP_REMOVED lines=23> */
.L_x_20984:
        /* <DEDUP_REMOVED lines=16> */
.L_x_21013:
[----:B------:R-:W-:Y:S05]  /*4210*/  BRA `(.L_x_20985) ;  /* 0x00000000000c7947 */ /* 0x000fea0003800000 */
.L_x_21012:
[----:B------:R0:W-:Y:S01]  /*4220*/  STG.E.64 desc[UR36][R16.64], R2 ;  /* 0x0000000210007986 */ /* 0x0001e2000c101b24 */
[----:B------:R-:W-:Y:S05]  /*4230*/  BRA `(.L_x_20985) ;  /* 0x0000000000047947 */ /* 0x000fea0003800000 */
.L_x_21011:
[----:B------:R0:W-:Y:S02]  /*4240*/  STG.E desc[UR36][R16.64], R5 ;  /* 0x0000000510007986 */ /* 0x0001e4000c101924 */
.L_x_20985:
[----:B------:R-:W-:-:S04]  /*4250*/  IMAD R22, R25, 0x200, R22 ;  /* 0x0000020019167824 */ /* 0x000fc800078e0216 */
[----:B------:R-:W-:-:S07]  /*4260*/  VIADD R23, R22, 0x80 ;  /* 0x0000008016177836 */ /* 0x000fce0000000000 */
.L_x_20912:
[----:B------:R-:W-:Y:S05]  /*4270*/  BSYNC B6 ;  /* 0x0000000000067941 */ /* 0x000fea0003800000 */
.L_x_20911:
        /* <DEDUP_REMOVED lines=358> */
.L_x_21016:
        /* <DEDUP_REMOVED lines=21> */
.L_x_21020:
[----:B------:R0:W5:Y:S01]  /*5a30*/  LDG.E.U8 R18, desc[UR36][R2.64] ;  /* 0x0000002402127981 */ /* 0x000162000c1e1100 */
[----:B------:R-:W-:Y:S01]  /*5a40*/  IMAD.MOV.U32 R19, RZ, RZ, RZ ;  /* 0x000000ffff137224 */ /* 0x000fe200078e00ff */
[----:B------:R-:W-:Y:S06]  /*5a50*/  BRA `(.L_x_21022) ;  /* 0x0000000c00487947 */ /* 0x000fec0003800000 */
.L_x_21019:
        /* <DEDUP_REMOVED lines=8> */
.L_x_21024:
[----:B------:R-:W2:Y:S02]  /*5ae0*/  LDG.E R18, desc[UR36][R2.64] ;  /* 0x0000002402127981 */ /* 0x000ea4000c1e1900 */
[----:B--2---:R-:W-:Y:S01]  /*5af0*/  SHF.R.S32.HI R19, RZ, 0x1f, R18 ;  /* 0x0000001fff137819 */ /* 0x004fe20000011412 */
[----:B------:R-:W-:Y:S06]  /*5b00*/  BRA `(.L_x_21022) ;  /* 0x0000000c001c7947 */ /* 0x000fec0003800000 */
.L_x_21023:
[----:B------:R-:W2:Y:S02]  /*5b10*/  LDG.E.S16 R18, desc[UR36][R2.64] ;  /* 0x0000002402127981 */ /* 0x000ea4000c1e1700 */
[----:B--2---:R-:W-:Y:S01]  /*5b20*/  SHF.R.S32.HI R19, RZ, 0x1f, R18 ;  /* 0x0000001fff137819 */ /* 0x004fe20000011412 */
[----:B------:R-:W-:Y:S06]  /*5b30*/  BRA `(.L_x_21022) ;  /* 0x0000000c00107947 */ /* 0x000fec0003800000 */
.L_x_21018:
        /* <DEDUP_REMOVED lines=9> */
.L_x_21026:
[----:B------:R-:W2:Y:S02]  /*5bd0*/  LDG.E.U16 R2, desc[UR36][R2.64] ;  /* 0x0000002402027981 */ /* 0x000ea4000c1e1500 */
[----:B--2---:R-:W-:-:S06]  /*5be0*/  HADD2.F32 R18, -RZ, R2.H0_H0 ;  /* 0x20000002ff127230 */ /* 0x004fcc0000004100 */
[----:B------:R-:W0:Y:S01]  /*5bf0*/  F2I.S64.TRUNC R18, R18 ;  /* 0x0000001200127311 */ /* 0x000e22000020d900 */
[----:B------:R-:W-:Y:S05]  /*5c00*/  BRA `(.L_x_21022) ;  /* 0x0000000800dc7947 */ /* 0x000fea0003800000 */
.L_x_21025:
        /* <DEDUP_REMOVED lines=9> */
.L_x_21028:
[----:B------:R-:W2:Y:S02]  /*5ca0*/  LDG.E.U16 R2, desc[UR36][R2.64] ;  /* 0x0000002402027981 */ /* 0x000ea4000c1e1500 */
[----:B--2---:R-:W-:-:S06]  /*5cb0*/  HADD2.F32 R18, -RZ, R2.H0_H0 ;  /* 0x20000002ff127230 */ /* 0x004fcc0000004100 */
[----:B------:R-:W0:Y:S01]  /*5cc0*/  F2I.S64.TRUNC R18, R18 ;  /* 0x0000001200127311 */ /* 0x000e22000020d900 */
[----:B------:R-:W-:Y:S05]  /*5cd0*/  BRA `(.L_x_21022) ;  /* 0x0000000800a87947 */ /* 0x000fea0003800000 */
.L_x_21027:
[----:B------:R-:W2:Y:S02]  /*5ce0*/  LDG.E.64 R2, desc[UR36][R2.64] ;  /* 0x0000002402027981 */ /* 0x000ea4000c1e1b00 */
[----:B--2---:R0:W1:Y:S01]  /*5cf0*/  F2I.S64.F64.TRUNC R18, R2 ;  /* 0x0000000200127311 */ /* 0x004062000030d900 */
[----:B------:R-:W-:Y:S05]  /*5d00*/  BRA `(.L_x_21022) ;  /* 0x00000008009c7947 */ /* 0x000fea0003800000 */
.L_x_21017:
        /* <DEDUP_REMOVED lines=13> */
.L_x_21031:
[----:B------:R-:W2:Y:S02]  /*5de0*/  LDG.E.64 R2, desc[UR36][R2.64] ;  /* 0x0000002402027981 */ /* 0x000ea4000c1e1b00 */
[----:B--2---:R0:W1:Y:S01]  /*5df0*/  F2I.S64.F64.TRUNC R18, R2 ;  /* 0x0000000200127311 */ /* 0x004062000030d900 */
[----:B------:R-:W-:Y:S05]  /*5e00*/  BRA `(.L_x_21022) ;  /* 0x00000008005c7947 */ /* 0x000fea0003800000 */
.L_x_21030:
        /* <DEDUP_REMOVED lines=27> */
.L_x_21033:
        /* <DEDUP_REMOVED lines=14> */
.L_x_21032:
[----:B------:R-:W2:Y:S02]  /*60a0*/  LDG.E.U16 R18, desc[UR36][R2.64] ;  /* 0x0000002402127981 */ /* 0x000ea4000c1e1500 */
[----:B--2---:R-:W-:-:S06]  /*60b0*/  IMAD.U32 R18, R18, 0x10000, RZ ;  /* 0x0001000012127824 */ /* 0x004fcc00078e00ff */
[----:B------:R-:W0:Y:S01]  /*60c0*/  F2I.S64.TRUNC R18, R18 ;  /* 0x0000001200127311 */ /* 0x000e22000020d900 */
[----:B------:R-:W-:Y:S05]  /*60d0*/  BRA `(.L_x_21022) ;  /* 0x0000000400a87947 */ /* 0x000fea0003800000 */
.L_x_21029:
        /* <DEDUP_REMOVED lines=11> */
.L_x_21036:
        /* <DEDUP_REMOVED lines=21> */
.L_x_21040:
[----:B------:R-:W-:Y:S05]  /*62e0*/  BSYNC B1 ;  /* 0x0000000000017941 */ /* 0x000fea0003800000 */
.L_x_21039:
[----:B------:R-:W-:Y:S01]  /*62f0*/  IMAD.SHL.U32 R2, R2, 0x100000, RZ ;  /* 0x0010000002027824 */ /* 0x000fe200078e00ff */
[----:B------:R-:W-:-:S04]  /*6300*/  LEA R3, R0, 0x3b800000, 0x17 ;  /* 0x3b80000000037811 */ /* 0x000fc800078eb8ff */
[----:B------:R-:W-:-:S07]  /*6310*/  LOP3.LUT R18, R3, R2, R18, 0xfe, !PT ;  /* 0x0000000203127212 */ /* 0x000fce00078efe12 */
.L_x_21038:
[----:B------:R-:W-:Y:S05]  /*6320*/  BSYNC B0 ;  /* 0x0000000000007941 */ /* 0x000fea0003800000 */
.L_x_21037:
[----:B------:R-:W0:Y:S01]  /*6330*/  F2I.S64.TRUNC R18, R18 ;  /* 0x0000001200127311 */ /* 0x000e22000020d900 */
[----:B------:R-:W-:Y:S05]  /*6340*/  BRA `(.L_x_21022) ;  /* 0x00000004000c7947 */ /* 0x000fea0003800000 */
.L_x_21035:
        /* <DEDUP_REMOVED lines=21> */
.L_x_21044:
[----:B------:R-:W-:Y:S05]  /*64a0*/  BSYNC B1 ;  /* 0x0000000000017941 */ /* 0x000fea0003800000 */
.L_x_21043:
[----:B------:R-:W-:Y:S01]  /*64b0*/  IMAD.SHL.U32 R2, R2, 0x200000, RZ ;  /* 0x0020000002027824 */ /* 0x000fe200078e00ff */
[----:B------:R-:W-:-:S04]  /*64c0*/  LEA R3, R0, 0x37800000, 0x17 ;  /* 0x3780000000037811 */ /* 0x000fc800078eb8ff */
[----:B------:R-:W-:-:S07]  /*64d0*/  LOP3.LUT R18, R3, R2, R18, 0xfe, !PT ;  /* 0x0000000203127212 */ /* 0x000fce00078efe12 */
.L_x_21042:
[----:B------:R-:W-:Y:S05]  /*64e0*/  BSYNC B0 ;  /* 0x0000000000007941 */ /* 0x000fea0003800000 */
.L_x_21041:
[----:B------:R-:W0:Y:S01]  /*64f0*/  F2I.S64.TRUNC R18, R18 ;  /* 0x0000001200127311 */ /* 0x000e22000020d900 */
[----:B------:R-:W-:Y:S05]  /*6500*/  BRA `(.L_x_21022) ;  /* 0x00000000009c7947 */ /* 0x000fea0003800000 */
.L_x_21034:
        /* <DEDUP_REMOVED lines=14> */
.L_x_21048:
[----:B------:R-:W-:Y:S05]  /*65f0*/  BSYNC B0 ;  /* 0x0000000000007941 */ /* 0x000fea0003800000 */
.L_x_21047:
[----:B------:R-:W0:Y:S01]  /*6600*/  F2I.S64.TRUNC R18, R18 ;  /* 0x0000001200127311 */ /* 0x000e22000020d900 */
[----:B------:R-:W-:Y:S05]  /*6610*/  BRA `(.L_x_21022) ;  /* 0x0000000000587947 */ /* 0x000fea0003800000 */
.L_x_21021:
        /* <DEDUP_REMOVED lines=16> */
.L_x_21049:
[----:B------:R-:W-:Y:S01]  /*6720*/  CS2R R18, SRZ ;  /* 0x0000000000127805 */ /* 0x000fe2000001ff00 */
[----:B------:R-:W-:Y:S06]  /*6730*/  BRA `(.L_x_21022) ;  /* 0x0000000000107947 */ /* 0x000fec0003800000 */
.L_x_21046:
[----:B------:R0:W5:Y:S01]  /*6740*/  LDG.E.64 R18, desc[UR36][R2.64] ;  /* 0x0000002402127981 */ /* 0x000162000c1e1b00 */
[----:B------:R-:W-:Y:S05]  /*6750*/  BRA `(.L_x_21022) ;  /* 0x0000000000087947 */ /* 0x000fea0003800000 */
.L_x_21045:
[----:B------:R0:W5:Y:S01]  /*6760*/  LDG.E R18, desc[UR36][R2.64] ;  /* 0x0000002402127981 */ /* 0x000162000c1e1900 */
[----:B------:R-:W-:-:S07]  /*6770*/  IMAD.MOV.U32 R19, RZ, RZ, RZ ;  /* 0x000000ffff137224 */ /* 0x000fce00078e00ff */
.L_x_21022:
        /* <DEDUP_REMOVED lines=18> */
.L_x_21053:
[----:B------:R2:W5:Y:S01]  /*68a0*/  LDG.E.U8 R2, desc[UR36][R4.64] ;  /* 0x0000002404027981 */ /* 0x000562000c1e1100 */
[----:B------:R-:W-:Y:S01]  /*68b0*/  IMAD.MOV.U32 R3, RZ, RZ, RZ ;  /* 0x000000ffff037224 */ /* 0x000fe200078e00ff */
[----:B------:R-:W-:Y:S06]  /*68c0*/  BRA `(.L_x_21055) ;  /* 0x0000000c00487947 */ /* 0x000fec0003800000 */
.L_x_21052:
        /* <DEDUP_REMOVED lines=8> */
.L_x_21057:
[----:B------:R-:W2:Y:S02]  /*6950*/  LDG.E R2, desc[UR36][R4.64] ;  /* 0x0000002404027981 */ /* 0x000ea4000c1e1900 */
[----:B--2---:R-:W-:Y:S01]  /*6960*/  SHF.R.S32.HI R3, RZ, 0x1f, R2 ;  /* 0x0000001fff037819 */ /* 0x004fe20000011402 */
[----:B------:R-:W-:Y:S06]  /*6970*/  BRA `(.L_x_21055) ;  /* 0x0000000c001c7947 */ /* 0x000fec0003800000 */
.L_x_21056:
[----:B------:R-:W2:Y:S02]  /*6980*/  LDG.E.S16 R2, desc[UR36][R4.64] ;  /* 0x0000002404027981 */ /* 0x000ea4000c1e1700 */
[----:B--2---:R-:W-:Y:S01]  /*6990*/  SHF.R.S32.HI R3, RZ, 0x1f, R2 ;  /* 0x0000001fff037819 */ /* 0x004fe20000011402 */
[----:B------:R-:W-:Y:S06]  /*69a0*/  BRA `(.L_x_21055) ;  /* 0x0000000c00107947 */ /* 0x000fec0003800000 */
.L_x_21051:
        /* <DEDUP_REMOVED lines=9> */
.L_x_21059:
[----:B------:R-:W2:Y:S02]  /*6a40*/  LDG.E.U16 R4, desc[UR36][R4.64] ;  /* 0x0000002404047981 */ /* 0x000ea4000c1e1500 */
[----:B--2---:R-:W-:-:S06]  /*6a50*/  HADD2.F32 R2, -RZ, R4.H0_H0 ;  /* 0x20000004ff027230 */ /* 0x004fcc0000004100 */
[----:B------:R-:W0:Y:S01]  /*6a60*/  F2I.S64.TRUNC R2, R2 ;  /* 0x0000000200027311 */ /* 0x000e22000020d900 */
[----:B------:R-:W-:Y:S05]  /*6a70*/  BRA `(.L_x_21055) ;  /* 0x0000000800dc7947 */ /* 0x000fea0003800000 */
.L_x_21058:
        /* <DEDUP_REMOVED lines=9> */
.L_x_21061:
[----:B------:R-:W2:Y:S02]  /*6b10*/  LDG.E.U16 R4, desc[UR36][R4.64] ;  /* 0x0000002404047981 */ /* 0x000ea4000c1e1500 */
[----:B--2---:R-:W-:-:S06]  /*6b20*/  HADD2.F32 R2, -RZ, R4.H0_H0 ;  /* 0x20000004ff027230 */ /* 0x004fcc0000004100 */
[----:B------:R-:W0:Y:S01]  /*6b30*/  F2I.S64.TRUNC R2, R2 ;  /* 0x0000000200027311 */ /* 0x000e22000020d900 */
[----:B------:R-:W-:Y:S05]  /*6b40*/  BRA `(.L_x_21055) ;  /* 0x0000000800a87947 */ /* 0x000fea0003800000 */
.L_x_21060:
[----:B------:R-:W2:Y:S02]  /*6b50*/  LDG.E.64 R2, desc[UR36][R4.64] ;  /* 0x0000002404027981 */ /* 0x000ea4000c1e1b00 */
[----:B--2---:R-:W4:Y:S01]  /*6b60*/  F2I.S64.F64.TRUNC R2, R2 ;  /* 0x0000000200027311 */ /* 0x004f22000030d900 */
[----:B------:R-:W-:Y:S05]  /*6b70*/  BRA `(.L_x_21055) ;  /* 0x00000008009c7947 */ /* 0x000fea0003800000 */
.L_x_21050:
        /* <DEDUP_REMOVED lines=13> */
.L_x_21064:
[----:B------:R-:W2:Y:S02]  /*6c50*/  LDG.E.64 R2, desc[UR36][R4.64] ;  /* 0x0000002404027981 */ /* 0x000ea4000c1e1b00 */
[----:B--2---:R-:W0:Y:S01]  /*6c60*/  F2I.S64.F64.TRUNC R2, R2 ;  /* 0x0000000200027311 */ /* 0x004e22000030d900 */
[----:B------:R-:W-:Y:S05]  /*6c70*/  BRA `(.L_x_21055) ;  /* 0x00000008005c7947 */ /* 0x000fea0003800000 */
.L_x_21063:
        /* <DEDUP_REMOVED lines=27> */
.L_x_21066:
        /* <DEDUP_REMOVED lines=14> */
.L_x_21065:
[----:B------:R-:W2:Y:S02]  /*6f10*/  LDG.E.U16 R2, desc[UR36][R4.64] ;  /* 0x0000002404027981 */ /* 0x000ea4000c1e1500 */
[----:B--2---:R-:W-:-:S06]  /*6f20*/  IMAD.U32 R2, R2, 0x10000, RZ ;  /* 0x0001000002027824 */ /* 0x004fcc00078e00ff */
[----:B------:R-:W0:Y:S01]  /*6f30*/  F2I.S64.TRUNC R2, R2 ;  /* 0x0000000200027311 */ /* 0x000e22000020d900 */
[----:B------:R-:W-:Y:S05]  /*6f40*/  BRA `(.L_x_21055) ;  /* 0x0000000400a87947 */ /* 0x000fea0003800000 */
.L_x_21062:
        /* <DEDUP_REMOVED lines=11> */
.L_x_21069:
        /* <DEDUP_REMOVED lines=21> */
.L_x_21073:
[----:B------:R-:W-:Y:S05]  /*7150*/  BSYNC B1 ;  /* 0x0000000000017941 */ /* 0x000fea0003800000 */
.L_x_21072:
[----:B------:R-:W-:Y:S01]  /*7160*/  IMAD.SHL.U32 R2, R2, 0x100000, RZ ;  /* 0x0010000002027824 */ /* 0x000fe200078e00ff */
[----:B------:R-:W-:-:S04]  /*7170*/  LEA R3, R0, 0x3b800000, 0x17 ;  /* 0x3b80000000037811 */ /* 0x000fc800078eb8ff */
[----:B------:R-:W-:-:S07]  /*7180*/  LOP3.LUT R2, R3, R2, R4, 0xfe, !PT ;  /* 0x0000000203027212 */ /* 0x000fce00078efe04 */
.L_x_21071:
[----:B------:R-:W-:Y:S05]  /*7190*/  BSYNC B0 ;  /* 0x0000000000007941 */ /* 0x000fea0003800000 */
.L_x_21070:
[----:B------:R-:W0:Y:S01]  /*71a0*/  F2I.S64.TRUNC R2, R2 ;  /* 0x0000000200027311 */ /* 0x000e22000020d900 */
[----:B------:R-:W-:Y:S05]  /*71b0*/  BRA `(.L_x_21055) ;  /* 0x00000004000c7947 */ /* 0x000fea0003800000 */
.L_x_21068:
        /* <DEDUP_REMOVED lines=21> */
.L_x_21077:
[----:B------:R-:W-:Y:S05]  /*7310*/  BSYNC B1 ;  /* 0x0000000000017941 */ /* 0x000fea0003800000 */
.L_x_21076:
[----:B------:R-:W-:Y:S01]  /*7320*/  IMAD.SHL.U32 R2, R2, 0x200000, RZ ;  /* 0x0020000002027824 */ /* 0x000fe200078e00ff */
[----:B------:R-:W-:-:S04]  /*7330*/  LEA R3, R0, 0x37800000, 0x17 ;  /* 0x3780000000037811 */ /* 0x000fc800078eb8ff */
[----:B------:R-:W-:-:S07]  /*7340*/  LOP3.LUT R2, R3, R2, R4, 0xfe, !PT ;  /* 0x0000000203027212 */ /* 0x000fce00078efe04 */
.L_x_21075:
[----:B------:R-:W-:Y:S05]  /*7350*/  BSYNC B0 ;  /* 0x0000000000007941 */ /* 0x000fea0003800000 */
.L_x_21074:
[----:B------:R-:W0:Y:S01]  /*7360*/  F2I.S64.TRUNC R2, R2 ;  /* 0x0000000200027311 */ /* 0x000e22000020d900 */
[----:B------:R-:W-:Y:S05]  /*7370*/  BRA `(.L_x_21055) ;  /* 0x00000000009c7947 */ /* 0x000fea0003800000 */
.L_x_21067:
        /* <DEDUP_REMOVED lines=14> */
.L_x_21081:
[----:B------:R-:W-:Y:S05]  /*7460*/  BSYNC B0 ;  /* 0x0000000000007941 */ /* 0x000fea0003800000 */
.L_x_21080:
[----:B------:R-:W0:Y:S01]  /*7470*/  F2I.S64.TRUNC R2, R2 ;  /* 0x0000000200027311 */ /* 0x000e22000020d900 */
[----:B------:R-:W-:Y:S05]  /*7480*/  BRA `(.L_x_21055) ;  /* 0x0000000000587947 */ /* 0x000fea0003800000 */
.L_x_21054:
        /* <DEDUP_REMOVED lines=16> */
.L_x_21082:
[----:B------:R-:W-:Y:S01]  /*7590*/  CS2R R2, SRZ ;  /* 0x0000000000027805 */ /* 0x000fe2000001ff00 */
[----:B------:R-:W-:Y:S06]  /*75a0*/  BRA `(.L_x_21055) ;  /* 0x0000000000107947 */ /* 0x000fec0003800000 */
.L_x_21079:
[----:B------:R0:W5:Y:S01]  /*75b0*/  LDG.E.64 R2, desc[UR36][R4.64] ;  /* 0x0000002404027981 */ /* 0x000162000c1e1b00 */
[----:B------:R-:W-:Y:S05]  /*75c0*/  BRA `(.L_x_21055) ;  /* 0x0000000000087947 */ /* 0x000fea0003800000 */
.L_x_21078:
[----:B------:R0:W5:Y:S01]  /*75d0*/  LDG.E R2, desc[UR36][R4.64] ;  /* 0x0000002404027981 */ /* 0x000162000c1e1900 */
[----:B------:R-:W-:-:S07]  /*75e0*/  IMAD.MOV.U32 R3, RZ, RZ, RZ ;  /* 0x000000ffff037224 */ /* 0x000fce00078e00ff */
.L_x_21055:
        /* <DEDUP_REMOVED lines=17> */
.L_x_21086:
[----:B------:R0:W-:Y:S01]  /*7700*/  STG.E.U8 desc[UR36][R16.64], R5 ;  /* 0x0000000510007986 */ /* 0x0001e2000c101124 */
[----:B------:R-:W-:Y:S05]  /*7710*/  BRA `(.L_x_21088) ;  /* 0x0000000c00507947 */ /* 0x000fea0003800000 */
.L_x_21085:
        /* <DEDUP_REMOVED lines=8> */
.L_x_21090:
[----:B------:R3:W-:Y:S01]  /*77a0*/  STG.E desc[UR36][R16.64], R5 ;  /* 0x0000000510007986 */ /* 0x0007e2000c101924 */
[----:B------:R-:W-:Y:S05]  /*77b0*/  BRA `(.L_x_21088) ;  /* 0x0000000c00287947 */ /* 0x000fea0003800000 */
.L_x_21089:
[----:B------:R2:W-:Y:S01]  /*77c0*/  STG.E.U16 desc[UR36][R16.64], R5 ;  /* 0x0000000510007986 */ /* 0x0005e2000c101524 */
[----:B------:R-:W-:Y:S05]  /*77d0*/  BRA `(.L_x_21088) ;  /* 0x0000000c00207947 */ /* 0x000fea0003800000 */
.L_x_21084:
        /* <DEDUP_REMOVED lines=9> */
.L_x_21092:
[----:B------:R-:W0:Y:S02]  /*7870*/  I2F.S64 R0, R2 ;  /* 0x0000000200007312 */ /* 0x000e240000301400 */
[----:B0-----:R-:W-:-:S05]  /*7880*/  F2FP.F16.F32.PACK_AB R0, RZ, R0 ;  /* 0x00000000ff00723e */ /* 0x001fca00000000ff */
[----:B------:R0:W-:Y:S01]  /*7890*/  STG.E.U16 desc[UR36][R16.64], R0 ;  /* 0x0000000010007986 */ /* 0x0001e2000c101524 */
[----:B------:R-:W-:Y:S05]  /*78a0*/  BRA `(.L_x_21088) ;  /* 0x0000000800ec7947 */ /* 0x000fea0003800000 */
.L_x_21091:
        /* <DEDUP_REMOVED lines=10> */
.L_x_21094:
[----:B------:R-:W0:Y:S02]  /*7950*/  I2F.S64 R2, R2 ;  /* 0x0000000200027312 */ /* 0x000e240000301400 */
[----:B0-----:R-:W-:-:S04]  /*7960*/  F2FP.F16.F32.PACK_AB R3, RZ, R2 ;  /* 0x00000002ff03723e */ /* 0x001fc800000000ff */
[----:B------:R-:W-:-:S05]  /*7970*/  PRMT R3, R3, 0x5410, RZ ;  /* 0x0000541003037816 */ /* 0x000fca00000000ff */
[----:B------:R0:W-:Y:S01]  /*7980*/  STG.E desc[UR36][R16.64], R3 ;  /* 0x0000000310007986 */ /* 0x0001e2000c101924 */
[----:B------:R-:W-:Y:S05]  /*7990*/  BRA `(.L_x_21088) ;  /* 0x0000000800b07947 */ /* 0x000fea0003800000 */
.L_x_21093:
[----:B------:R-:W0:Y:S02]  /*79a0*/  I2F.F64.S64 R2, R2 ;  /* 0x0000000200027312 */ /* 0x000e240000301c00 */
[----:B0-----:R0:W-:Y:S01]  /*79b0*/  STG.E.64 desc[UR36][R16.64], R2 ;  /* 0x0000000210007986 */ /* 0x0011e2000c101b24 */
[----:B------:R-:W-:Y:S05]  /*79c0*/  BRA `(.L_x_21088) ;  /* 0x0000000800a47947 */ /* 0x000fea0003800000 */
.L_x_21083:
        /* <DEDUP_REMOVED lines=13> */
.L_x_21097:
[----:B------:R-:W0:Y:S01]  /*7aa0*/  I2F.F64.S64 R4, R2 ;  /* 0x0000000200047312 */ /* 0x000e220000301c00 */
[----:B------:R-:W-:-:S05]  /*7ab0*/  CS2R R6, SRZ ;  /* 0x0000000000067805 */ /* 0x000fca000001ff00 */
[----:B0-----:R0:W-:Y:S01]  /*7ac0*/  STG.E.128 desc[UR36][R16.64], R4 ;  /* 0x0000000410007986 */ /* 0x0011e2000c101d24 */
[----:B------:R-:W-:Y:S05]  /*7ad0*/  BRA `(.L_x_21088) ;  /* 0x0000000800607947 */ /* 0x000fea0003800000 */
.L_x_21096:
        /* <DEDUP_REMOVED lines=21> */
.L_x_21101:
[----:B------:R-:W-:Y:S05]  /*7c30*/  BSYNC B0 ;  /* 0x0000000000007941 */ /* 0x000fea0003800000 */
.L_x_21100:
[----:B------:R-:W-:-:S05]  /*7c40*/  LOP3.LUT R5, R0, R5, RZ, 0xfc, !PT ;  /* 0x0000000500057212 */ /* 0x000fca00078efcff */
[----:B------:R0:W-:Y:S01]  /*7c50*/  STG.E.U8 desc[UR36][R16.64], R5 ;  /* 0x0000000510007986 */ /* 0x0001e2000c101124 */
[----:B------:R-:W-:Y:S05]  /*7c60*/  BRA `(.L_x_21088) ;  /* 0x0000000400fc7947 */ /* 0x000fea0003800000 */
.L_x_21099:
        /* <DEDUP_REMOVED lines=13> */
.L_x_21103:
[----:B------:R-:W-:Y:S01]  /*7d40*/  IMAD.MOV.U32 R0, RZ, RZ, 0x7f ;  /* 0x0000007fff007424 */ /* 0x000fe200078e00ff */
[----:B------:R-:W-:-:S04]  /*7d50*/  ISETP.GT.U32.AND P0, PT, R4, 0x7f800000, PT ;  /* 0x7f8000000400780c */ /* 0x000fc80003f04070 */
[----:B------:R-:W-:-:S09]  /*7d60*/  SEL R0, R0, 0x7c, P0 ;  /* 0x0000007c00007807 */ /* 0x000fd20000000000 */
.L_x_21104:
[----:B------:R-:W-:Y:S05]  /*7d70*/  BSYNC B0 ;  /* 0x0000000000007941 */ /* 0x000fea0003800000 */
.L_x_21102:
[----:B------:R-:W-:-:S04]  /*7d80*/  LOP3.LUT R2, R3, 0x80000000, RZ, 0xc0, !PT ;  /* 0x8000000003027812 */ /* 0x000fc800078ec0ff */
[----:B------:R-:W-:-:S04]  /*7d90*/  SHF.R.U32.HI R3, RZ, 0x18, R2 ;  /* 0x00000018ff037819 */ /* 0x000fc80000011602 */
[----:B------:R-:W-:-:S05]  /*7da0*/  LOP3.LUT R3, R0, R3, RZ, 0xfc, !PT ;  /* 0x0000000300037212 */ /* 0x000fca00078efcff */
[----:B------:R0:W-:Y:S01]  /*7db0*/  STG.E.U8 desc[UR36][R16.64], R3 ;  /* 0x0000000310007986 */ /* 0x0001e2000c101124 */
[----:B------:R-:W-:Y:S05]  /*7dc0*/  BRA `(.L_x_21088) ;  /* 0x0000000400a47947 */ /* 0x000fea0003800000 */
.L_x_21098:
[----:B------:R-:W0:Y:S02]  /*7dd0*/  I2F.S64 R0, R2 ;  /* 0x0000000200007312 */ /* 0x000e240000301400 */
[----:B0-----:R-:W-:-:S05]  /*7de0*/  F2FP.BF16.F32.PACK_AB R0, RZ, R0 ;  /* 0x00000000ff00723e */ /* 0x001fca00000010ff */
[----:B------:R0:W-:Y:S01]  /*7df0*/  STG.E.U16 desc[UR36][R16.64], R0 ;  /* 0x0000000010007986 */ /* 0x0001e2000c101524 */
[----:B------:R-:W-:Y:S05]  /*7e00*/  BRA `(.L_x_21088) ;  /* 0x0000000400947947 */ /* 0x000fea0003800000 */
.L_x_21095:
        /* <DEDUP_REMOVED lines=10> */
.L_x_21107:
        /* <DEDUP_REMOVED lines=17> */
.L_x_21110:
[----:B------:R-:W-:-:S04]  /*7fc0*/  LOP3.LUT R2, R3, 0x80000000, RZ, 0xc0, !PT ;  /* 0x8000000003027812 */ /* 0x000fc800078ec0ff */
[----:B------:R-:W-:-:S04]  /*7fd0*/  SHF.R.U32.HI R3, RZ, 0x18, R2 ;  /* 0x00000018ff037819 */ /* 0x000fc80000011602 */
[----:B------:R-:W-:-:S04]  /*7fe0*/  LOP3.LUT R0, R0, R3, RZ, 0xfc, !PT ;  /* 0x0000000300007212 */ /* 0x000fc800078efcff */
[----:B------:R-:W-:-:S07]  /*7ff0*/  PRMT R8, R0, 0x7610, R8 ;  /* 0x0000761000087816 */ /* 0x000fce0000000008 */
.L_x_21109:
[----:B------:R-:W-:Y:S05]  /*8000*/  BSYNC B0 ;  /* 0x0000000000007941 */ /* 0x000fea0003800000 */
.L_x_21108:
[----:B------:R0:W-:Y:S01]  /*8010*/  STG.E.U8 desc[UR36][R16.64], R8 ;  /* 0x0000000810007986 */ /* 0x0001e2000c101124 */
[----:B------:R-:W-:Y:S05]  /*8020*/  BRA `(.L_x_21088) ;  /* 0x00000004000c7947 */ /* 0x000fea0003800000 */
.L_x_21106:
        /* <DEDUP_REMOVED lines=17> */
.L_x_21113:
[----:B------:R-:W-:-:S04]  /*8140*/  LOP3.LUT R2, R3, 0x80000000, RZ, 0xc0, !PT ;  /* 0x8000000003027812 */ /* 0x000fc800078ec0ff */
[----:B------:R-:W-:-:S04]  /*8150*/  SHF.R.U32.HI R3, RZ, 0x18, R2 ;  /* 0x00000018ff037819 */ /* 0x000fc80000011602 */
[----:B------:R-:W-:-:S04]  /*8160*/  LOP3.LUT R0, R0, R3, RZ, 0xfc, !PT ;  /* 0x0000000300007212 */ /* 0x000fc800078efcff */
[----:B------:R-:W-:-:S07]  /*8170*/  PRMT R8, R0, 0x7610, R8 ;  /* 0x0000761000087816 */ /* 0x000fce0000000008 */
.L_x_21112:
[----:B------:R-:W-:Y:S05]  /*8180*/  BSYNC B0 ;  /* 0x0000000000007941 */ /* 0x000fea0003800000 */
.L_x_21111:
[----:B------:R0:W-:Y:S01]  /*8190*/  STG.E.U8 desc[UR36][R16.64], R8 ;  /* 0x0000000810007986 */ /* 0x0001e2000c101124 */
[----:B------:R-:W-:Y:S05]  /*81a0*/  BRA `(.L_x_21088) ;  /* 0x0000000000ac7947 */ /* 0x000fea0003800000 */
.L_x_21105:
        /* <DEDUP_REMOVED lines=23> */
.L_x_21087:
        /* <DEDUP_REMOVED lines=16> */
.L_x_21116:
[----:B------:R-:W-:Y:S05]  /*8420*/  BRA `(.L_x_21088) ;  /* 0x00000000000c7947 */ /* 0x000fea0003800000 */
.L_x_21115:
[----:B------:R0:W-:Y:S01]  /*8430*/  STG.E.64 desc[UR36][R16.64], R2 ;  /* 0x0000000210007986 */ /* 0x0001e2000c101b24 */
[----:B------:R-:W-:Y:S05]  /*8440*/  BRA `(.L_x_21088) ;  /* 0x0000000000047947 */ /* 0x000fea0003800000 */
.L_x_21114:
[----:B------:R0:W-:Y:S02]  /*8450*/  STG.E desc[UR36][R16.64], R5 ;  /* 0x0000000510007986 */ /* 0x0001e4000c101924 */
.L_x_21088:
[----:B------:R-:W-:-:S07]  /*8460*/  VIADD R23, R23, 0x80 ;  /* 0x0000008017177836 */ /* 0x000fce0000000000 */
.L_x_21015:
[----:B------:R-:W-:Y:S05]  /*8470*/  BSYNC B6 ;  /* 0x0000000000067941 */ /* 0x000fea0003800000 */
.L_x_21014:
        /* <DEDUP_REMOVED lines=358> */
.L_x_21119:
        /* <DEDUP_REMOVED lines=21> */
.L_x_21123:
[----:B------:R0:W5:Y:S01]  /*9c30*/  LDG.E.U8 R18, desc[UR36][R2.64] ;  /* 0x0000002402127981 */ /* 0x000162000c1e1100 */
[----:B------:R-:W-:Y:S01]  /*9c40*/  IMAD.MOV.U32 R19, RZ, RZ, RZ ;  /* 0x000000ffff137224 */ /* 0x000fe200078e00ff */
[----:B------:R-:W-:Y:S06]  /*9c50*/  BRA `(.L_x_21125) ;  /* 0x0000000c00487947 */ /* 0x000fec0003800000 */
.L_x_21122:
        /* <DEDUP_REMOVED lines=8> */
.L_x_21127:
[----:B------:R-:W2:Y:S02]  /*9ce0*/  LDG.E R18, desc[UR36][R2.64] ;  /* 0x0000002402127981 */ /* 0x000ea4000c1e1900 */
[----:B--2---:R-:W-:Y:S01]  /*9cf0*/  SHF.R.S32.HI R19, RZ, 0x1f, R18 ;  /* 0x0000001fff137819 */ /* 0x004fe20000011412 */
[----:B------:R-:W-:Y:S06]  /*9d00*/  BRA `(.L_x_21125) ;  /* 0x0000000c001c7947 */ /* 0x000fec0003800000 */
.L_x_21126:
[----:B------:R-:W2:Y:S02]  /*9d10*/  LDG.E.S16 R18, desc[UR36][R2.64] ;  /* 0x0000002402127981 */ /* 0x000ea4000c1e1700 */
[----:B--2---:R-:W-:Y:S01]  /*9d20*/  SHF.R.S32.HI R19, RZ, 0x1f, R18 ;  /* 0x0000001fff137819 */ /* 0x004fe20000011412 */
[----:B------:R-:W-:Y:S06]  /*9d30*/  BRA `(.L_x_21125) ;  /* 0x0000000c00107947 */ /* 0x000fec0003800000 */
.L_x_21121:
        /* <DEDUP_REMOVED lines=9> */
.L_x_21129:
[----:B------:R-:W2:Y:S02]  /*9dd0*/  LDG.E.U16 R2, desc[UR36][R2.64] ;  /* 0x0000002402027981 */ /* 0x000ea4000c1e1500 */
[----:B--2---:R-:W-:-:S06]  /*9de0*/  HADD2.F32 R18, -RZ, R2.H0_H0 ;  /* 0x20000002ff127230 */ /* 0x004fcc0000004100 */
[----:B------:R-:W2:Y:S01]  /*9df0*/  F2I.S64.TRUNC R18, R18 ;  /* 0x0000001200127311 */ /* 0x000ea2000020d900 */
[----:B------:R-:W-:Y:S05]  /*9e00*/  BRA `(.L_x_21125) ;  /* 0x0000000800dc7947 */ /* 0x000fea0003800000 */
.L_x_21128:
        /* <DEDUP_REMOVED lines=9> */
.L_x_21131:
[----:B------:R-:W2:Y:S02]  /*9ea0*/  LDG.E.U16 R2, desc[UR36][R2.64] ;  /* 0x0000002402027981 */ /* 0x000ea4000c1e1500 */
[----:B--2---:R-:W-:-:S06]  /*9eb0*/  HADD2.F32 R18, -RZ, R2.H0_H0 ;  /* 0x20000002ff127230 */ /* 0x004fcc0000004100 */
[----:B------:R-:W0:Y:S01]  /*9ec0*/  F2I.S64.TRUNC R18, R18 ;  /* 0x0000001200127311 */ /* 0x000e22000020d900 */
[----:B------:R-:W-:Y:S05]  /*9ed0*/  BRA `(.L_x_21125) ;  /* 0x0000000800a87947 */ /* 0x000fea0003800000 */
.L_x_21130:
[----:B------:R-:W2:Y:S02]  /*9ee0*/  LDG.E.64 R2, desc[UR36][R2.64] ;  /* 0x0000002402027981 */ /* 0x000ea4000c1e1b00 */
[----:B--2---:R3:W4:Y:S01]  /*9ef0*/  F2I.S64.F64.TRUNC R18, R2 ;  /* 0x0000000200127311 */ /* 0x004722000030d900 */
[----:B------:R-:W-:Y:S05]  /*9f00*/  BRA `(.L_x_21125) ;  /* 0x00000008009c7947 */ /* 0x000fea0003800000 */
.L_x_21120:
        /* <DEDUP_REMOVED lines=13> */
.L_x_21134:
[----:B------:R-:W2:Y:S02]  /*9fe0*/  LDG.E.64 R2, desc[UR36][R2.64] ;  /* 0x0000002402027981 */ /* 0x000ea4000c1e1b00 */
[----:B--2---:R0:W1:Y:S01]  /*9ff0*/  F2I.S64.F64.TRUNC R18, R2 ;  /* 0x0000000200127311 */ /* 0x004062000030d900 */
[----:B------:R-:W-:Y:S05]  /*a000*/  BRA `(.L_x_21125) ;  /* 0x00000008005c7947 */ /* 0x000fea0003800000 */
.L_x_21133:
        /* <DEDUP_REMOVED lines=27> */
.L_x_21136:
        /* <DEDUP_REMOVED lines=14> */
.L_x_21135:
[----:B------:R-:W2:Y:S02]  /*a2a0*/  LDG.E.U16 R18, desc[UR36][R2.64] ;  /* 0x0000002402127981 */ /* 0x000ea4000c1e1500 */
[----:B--2---:R-:W-:-:S06]  /*a2b0*/  IMAD.U32 R18, R18, 0x10000, RZ ;  /* 0x0001000012127824 */ /* 0x004fcc00078e00ff */
[----:B------:R-:W0:Y:S01]  /*a2c0*/  F2I.S64.TRUNC R18, R18 ;  /* 0x0000001200127311 */ /* 0x000e22000020d900 */
[----:B------:R-:W-:Y:S05]  /*a2d0*/  BRA `(.L_x_21125) ;  /* 0x0000000400a87947 */ /* 0x000fea0003800000 */
.L_x_21132:
        /* <DEDUP_REMOVED lines=11> */
.L_x_21139:
        /* <DEDUP_REMOVED lines=21> */
.L_x_21143:
[----:B------:R-:W-:Y:S05]  /*a4e0*/  BSYNC B1 ;  /* 0x0000000000017941 */ /* 0x000fea0003800000 */
.L_x_21142:
[----:B------:R-:W-:Y:S01]  /*a4f0*/  IMAD.SHL.U32 R2, R2, 0x100000, RZ ;  /* 0x0010000002027824 */ /* 0x000fe200078e00ff */
[----:B------:R-:W-:-:S04]  /*a500*/  LEA R3, R0, 0x3b800000, 0x17 ;  /* 0x3b80000000037811 */ /* 0x000fc800078eb8ff */
[----:B------:R-:W-:-:S07]  /*a510*/  LOP3.LUT R18, R3, R2, R18, 0xfe, !PT ;  /* 0x0000000203127212 */ /* 0x000fce00078efe12 */
.L_x_21141:
[----:B------:R-:W-:Y:S05]  /*a520*/  BSYNC B0 ;  /* 0x0000000000007941 */ /* 0x000fea0003800000 */
.L_x_21140:
[----:B------:R-:W0:Y:S01]  /*a530*/  F2I.S64.TRUNC R18, R18 ;  /* 0x0000001200127311 */ /* 0x000e22000020d900 */
[----:B------:R-:W-:Y:S05]  /*a540*/  BRA `(.L_x_21125) ;  /* 0x00000004000c7947 */ /* 0x000fea0003800000 */
.L_x_21138:
        /* <DEDUP_REMOVED lines=21> */
.L_x_21147:
[----:B------:R-:W-:Y:S05]  /*a6a0*/  BSYNC B1 ;  /* 0x0000000000017941 */ /* 0x000fea0003800000 */
.L_x_21146:
[----:B------:R-:W-:Y:S01]  /*a6b0*/  IMAD.SHL.U32 R2, R2, 0x200000, RZ ;  /* 0x0020000002027824 */ /* 0x000fe200078e00ff */
[----:B------:R-:W-:-:S04]  /*a6c0*/  LEA R3, R0, 0x37800000, 0x17 ;  /* 0x3780000000037811 */ /* 0x000fc800078eb8ff */
[----:B------:R-:W-:-:S07]  /*a6d0*/  LOP3.LUT R18, R3, R2, R18, 0xfe, !PT ;  /* 0x0000000203127212 */ /* 0x000fce00078efe12 */
.L_x_21145:
[----:B------:R-:W-:Y:S05]  /*a6e0*/  BSYNC B0 ;  /* 0x0000000000007941 */ /* 0x000fea0003800000 */
.L_x_21144:
[----:B------:R-:W0:Y:S01]  /*a6f0*/  F2I.S64.TRUNC R18, R18 ;  /* 0x0000001200127311 */ /* 0x000e22000020d900 */
[----:B------:R-:W-:Y:S05]  /*a700*/  BRA `(.L_x_21125) ;  /* 0x00000000009c7947 */ /* 0x000fea0003800000 */
.L_x_21137:
        /* <DEDUP_REMOVED lines=14> */
.L_x_21151:
[----:B------:R-:W-:Y:S05]  /*a7f0*/  BSYNC B0 ;  /* 0x0000000000007941 */ /* 0x000fea0003800000 */
.L_x_21150:
[----:B------:R-:W0:Y:S01]  /*a800*/  F2I.S64.TRUNC R18, R18 ;  /* 0x0000001200127311 */ /* 0x000e22000020d900 */
[----:B------:R-:W-:Y:S05]  /*a810*/  BRA `(.L_x_21125) ;  /* 0x0000000000587947 */ /* 0x000fea0003800000 */
.L_x_21124:
        /* <DEDUP_REMOVED lines=16> */
.L_x_21152:
[----:B------:R-:W-:Y:S01]  /*a920*/  CS2R R18, SRZ ;  /* 0x0000000000127805 */ /* 0x000fe2000001ff00 */
[----:B------:R-:W-:Y:S06]  /*a930*/  BRA `(.L_x_21125) ;  /* 0x0000000000107947 */ /* 0x000fec0003800000 */
.L_x_21149:
[----:B------:R0:W5:Y:S01]  /*a940*/  LDG.E.64 R18, desc[UR36][R2.64] ;  /* 0x0000002402127981 */ /* 0x000162000c1e1b00 */
[----:B------:R-:W-:Y:S05]  /*a950*/  BRA `(.L_x_21125) ;  /* 0x0000000000087947 */ /* 0x000fea0003800000 */
.L_x_21148:
[----:B------:R0:W5:Y:S01]  /*a960*/  LDG.E R18, desc[UR36][R2.64] ;  /* 0x0000002402127981 */ /* 0x000162000c1e1900 */
[----:B------:R-:W-:-:S07]  /*a970*/  IMAD.MOV.U32 R19, RZ, RZ, RZ ;  /* 0x000000ffff137224 */ /* 0x000fce00078e00ff */
.L_x_21125:
        /* <DEDUP_REMOVED lines=18> */
.L_x_21156:
[----:B------:R0:W5:Y:S01]  /*aaa0*/  LDG.E.U8 R2, desc[UR36][R4.64] ;  /* 0x0000002404027981 */ /* 0x000162000c1e1100 */
[----:B------:R-:W-:Y:S01]  /*aab0*/  IMAD.MOV.U32 R3, RZ, RZ, RZ ;  /* 0x000000ffff037224 */ /* 0x000fe200078e00ff */
[----:B------:R-:W-:Y:S06]  /*aac0*/  BRA `(.L_x_21158) ;  /* 0x0000000c00487947 */ /* 0x000fec0003800000 */
.L_x_21155:
        /* <DEDUP_REMOVED lines=8> */
.L_x_21160:
[----:B------:R-:W3:Y:S02]  /*ab50*/  LDG.E R2, desc[UR36][R4.64] ;  /* 0x0000002404027981 */ /* 0x000ee4000c1e1900 */
[----:B---3--:R-:W-:Y:S01]  /*ab60*/  SHF.R.S32.HI R3, RZ, 0x1f, R2 ;  /* 0x0000001fff037819 */ /* 0x008fe20000011402 */
[----:B------:R-:W-:Y:S06]  /*ab70*/  BRA `(.L_x_21158) ;  /* 0x0000000c001c7947 */ /* 0x000fec0003800000 */
.L_x_21159:
[----:B------:R-:W3:Y:S02]  /*ab80*/  LDG.E.S16 R2, desc[UR36][R4.64] ;  /* 0x0000002404027981 */ /* 0x000ee4000c1e1700 */
[----:B---3--:R-:W-:Y:S01]  /*ab90*/  SHF.R.S32.HI R3, RZ, 0x1f, R2 ;  /* 0x0000001fff037819 */ /* 0x008fe20000011402 */
[----:B------:R-:W-:Y:S06]  /*aba0*/  BRA `(.L_x_21158) ;  /* 0x0000000c00107947 */ /* 0x000fec0003800000 */
.L_x_21154:
        /* <DEDUP_REMOVED lines=9> */
.L_x_21162:
[----:B------:R-:W3:Y:S02]  /*ac40*/  LDG.E.U16 R4, desc[UR36][R4.64] ;  /* 0x0000002404047981 */ /* 0x000ee4000c1e1500 */
[----:B---3--:R-:W-:-:S06]  /*ac50*/  HADD2.F32 R2, -RZ, R4.H0_H0 ;  /* 0x20000004ff027230 */ /* 0x008fcc0000004100 */
[----:B------:R-:W0:Y:S01]  /*ac60*/  F2I.S64.TRUNC R2, R2 ;  /* 0x0000000200027311 */ /* 0x000e22000020d900 */
[----:B------:R-:W-:Y:S05]  /*ac70*/  BRA `(.L_x_21158) ;  /* 0x0000000800dc7947 */ /* 0x000fea0003800000 */
.L_x_21161:
        /* <DEDUP_REMOVED lines=9> */
.L_x_21164:
[----:B------:R-:W3:Y:S02]  /*ad10*/  LDG.E.U16 R4, desc[UR36][R4.64] ;  /* 0x0000002404047981 */ /* 0x000ee4000c1e1500 */
[----:B---3--:R-:W-:-:S06]  /*ad20*/  HADD2.F32 R2, -RZ, R4.H0_H0 ;  /* 0x20000004ff027230 */ /* 0x008fcc0000004100 */
[----:B------:R-:W0:Y:S01]  /*ad30*/  F2I.S64.TRUNC R2, R2 ;  /* 0x0000000200027311 */ /* 0x000e22000020d900 */
[----:B------:R-:W-:Y:S05]  /*ad40*/  BRA `(.L_x_21158) ;  /* 0x0000000800a87947 */ /* 0x000fea0003800000 */
.L_x_21163:
[----:B------:R-:W3:Y:S02]  /*ad50*/  LDG.E.64 R2, desc[UR36][R4.64] ;  /* 0x0000002404027981 */ /* 0x000ee4000c1e1b00 */
[----:B---3--:R-:W0:Y:S01]  /*ad60*/  F2I.S64.F64.TRUNC R2, R2 ;  /* 0x0000000200027311 */ /* 0x008e22000030d900 */
[----:B------:R-:W-:Y:S05]  /*ad70*/  BRA `(.L_x_21158) ;  /* 0x00000008009c7947 */ /* 0x000fea0003800000 */
.L_x_21153:
        /* <DEDUP_REMOVED lines=13> */
.L_x_21167:
[----:B------:R-:W3:Y:S02]  /*ae50*/  LDG.E.64 R2, desc[UR36][R4.64] ;  /* 0x0000002404027981 */ /* 0x000ee4000c1e1b00 */
[----:B---3--:R-:W0:Y:S01]  /*ae60*/  F2I.S64.F64.TRUNC R2, R2 ;  /* 0x0000000200027311 */ /* 0x008e22000030d900 */
[----:B------:R-:W-:Y:S05]  /*ae70*/  BRA `(.L_x_21158) ;  /* 0x00000008005c7947 */ /* 0x000fea0003800000 */
.L_x_21166:
        /* <DEDUP_REMOVED lines=27> */
.L_x_21169:
        /* <DEDUP_REMOVED lines=14> */
.L_x_21168:
[----:B------:R-:W3:Y:S02]  /*b110*/  LDG.E.U16 R2, desc[UR36][R4.64] ;  /* 0x0000002404027981 */ /* 0x000ee4000c1e1500 */
[----:B---3--:R-:W-:-:S06]  /*b120*/  IMAD.U32 R2, R2, 0x10000, RZ ;  /* 0x0001000002027824 */ /* 0x008fcc00078e00ff */
[----:B------:R-:W0:Y:S01]  /*b130*/  F2I.S64.TRUNC R2, R2 ;  /* 0x0000000200027311 */ /* 0x000e22000020d900 */
[----:B------:R-:W-:Y:S05]  /*b140*/  BRA `(.L_x_21158) ;  /* 0x0000000400a87947 */ /* 0x000fea0003800000 */
.L_x_21165:
        /* <DEDUP_REMOVED lines=11> */
.L_x_21172:
        /* <DEDUP_REMOVED lines=21> */
.L_x_21176:
[----:B------:R-:W-:Y:S05]  /*b350*/  BSYNC B1 ;  /* 0x0000000000017941 */ /* 0x000fea0003800000 */
.L_x_21175:
[----:B------:R-:W-:Y:S01]  /*b360*/  IMAD.SHL.U32 R2, R2, 0x100000, RZ ;  /* 0x0010000002027824 */ /* 0x000fe200078e00ff */
[----:B------:R-:W-:-:S04]  /*b370*/  LEA R3, R0, 0x3b800000, 0x17 ;  /* 0x3b80000000037811 */ /* 0x000fc800078eb8ff */
[----:B------:R-:W-:-:S07]  /*b380*/  LOP3.LUT R2, R3, R2, R4, 0xfe, !PT ;  /* 0x0000000203027212 */ /* 0x000fce00078efe04 */
.L_x_21174:
[----:B------:R-:W-:Y:S05]  /*b390*/  BSYNC B0 ;  /* 0x0000000000007941 */ /* 0x000fea0003800000 */
.L_x_21173:
[----:B------:R-:W0:Y:S01]  /*b3a0*/  F2I.S64.TRUNC R2, R2 ;  /* 0x0000000200027311 */ /* 0x000e22000020d900 */
[----:B------:R-:W-:Y:S05]  /*b3b0*/  BRA `(.L_x_21158) ;  /* 0x00000004000c7947 */ /* 0x000fea0003800000 */
.L_x_21171:
        /* <DEDUP_REMOVED lines=21> */
.L_x_21180:
[----:B------:R-:W-:Y:S05]  /*b510*/  BSYNC B1 ;  /* 0x0000000000017941 */ /* 0x000fea0003800000 */
.L_x_21179:
[----:B------:R-:W-:Y:S01]  /*b520*/  IMAD.SHL.U32 R2, R2, 0x200000, RZ ;  /* 0x0020000002027824 */ /* 0x000fe200078e00ff */
[----:B------:R-:W-:-:S04]  /*b530*/  LEA R3, R0, 0x37800000, 0x17 ;  /* 0x3780000000037811 */ /* 0x000fc800078eb8ff */
[----:B------:R-:W-:-:S07]  /*b540*/  LOP3.LUT R2, R3, R2, R4, 0xfe, !PT ;  /* 0x0000000203027212 */ /* 0x000fce00078efe04 */
.L_x_21178:
[----:B------:R-:W-:Y:S05]  /*b550*/  BSYNC B0 ;  /* 0x0000000000007941 */ /* 0x000fea0003800000 */
.L_x_21177:
[----:B------:R-:W0:Y:S01]  /*b560*/  F2I.S64.TRUNC R2, R2 ;  /* 0x0000000200027311 */ /* 0x000e22000020d900 */
[----:B------:R-:W-:Y:S05]  /*b570*/  BRA `(.L_x_21158) ;  /* 0x00000000009c7947 */ /* 0x000fea0003800000 */
.L_x_21170:
        /* <DEDUP_REMOVED lines=14> */
.L_x_21184:
[----:B------:R-:W-:Y:S05]  /*b660*/  BSYNC B0 ;  /* 0x0000000000007941 */ /* 0x000fea0003800000 */
.L_x_21183:
[----:B------:R-:W0:Y:S01]  /*b670*/  F2I.S64.TRUNC R2, R2 ;  /* 0x0000000200027311 */ /* 0x000e22000020d900 */
[----:B------:R-:W-:Y:S05]  /*b680*/  BRA `(.L_x_21158) ;  /* 0x0000000000587947 */ /* 0x000fea0003800000 */
.L_x_21157:
        /* <DEDUP_REMOVED lines=16> */
.L_x_21185:
[----:B------:R-:W-:Y:S01]  /*b790*/  CS2R R2, SRZ ;  /* 0x0000000000027805 */ /* 0x000fe2000001ff00 */
[----:B------:R-:W-:Y:S06]  /*b7a0*/  BRA `(.L_x_21158) ;  /* 0x0000000000107947 */ /* 0x000fec0003800000 */
.L_x_21182:
[----:B------:R0:W5:Y:S01]  /*b7b0*/  LDG.E.64 R2, desc[UR36][R4.64] ;  /* 0x0000002404027981 */ /* 0x000162000c1e1b00 */
[----:B------:R-:W-:Y:S05]  /*b7c0*/  BRA `(.L_x_21158) ;  /* 0x0000000000087947 */ /* 0x000fea0003800000 */
.L_x_21181:
[----:B------:R0:W5:Y:S01]  /*b7d0*/  LDG.E R2, desc[UR36][R4.64] ;  /* 0x0000002404027981 */ /* 0x000162000c1e1900 */
[----:B------:R-:W-:-:S07]  /*b7e0*/  IMAD.MOV.U32 R3, RZ, RZ, RZ ;  /* 0x000000ffff037224 */ /* 0x000fce00078e00ff */
.L_x_21158:
        /* <DEDUP_REMOVED lines=17> */
.L_x_21189:
[----:B------:R0:W-:Y:S01]  /*b900*/  STG.E.U8 desc[UR36][R16.64], R5 ;  /* 0x0000000510007986 */ /* 0x0001e2000c101124 */
[----:B------:R-:W-:Y:S05]  /*b910*/  BRA `(.L_x_21191) ;  /* 0x0000000c00507947 */ /* 0x000fea0003800000 */
.L_x_21188:
        /* <DEDUP_REMOVED lines=8> */
.L_x_21193:
[----:B------:R0:W-:Y:S01]  /*b9a0*/  STG.E desc[UR36][R16.64], R5 ;  /* 0x0000000510007986 */ /* 0x0001e2000c101924 */
[----:B------:R-:W-:Y:S05]  /*b9b0*/  BRA `(.L_x_21191) ;  /* 0x0000000c00287947 */ /* 0x000fea0003800000 */
.L_x_21192:
[----:B------:R0:W-:Y:S01]  /*b9c0*/  STG.E.U16 desc[UR36][R16.64], R5 ;  /* 0x0000000510007986 */ /* 0x0001e2000c101524 */
[----:B------:R-:W-:Y:S05]  /*b9d0*/  BRA `(.L_x_21191) ;  /* 0x0000000c00207947 */ /* 0x000fea0003800000 */
.L_x_21187:
        /* <DEDUP_REMOVED lines=9> */
.L_x_21195:
[----:B------:R-:W0:Y:S02]  /*ba70*/  I2F.S64 R0, R2 ;  /* 0x0000000200007312 */ /* 0x000e240000301400 */
[----:B0-----:R-:W-:-:S05]  /*ba80*/  F2FP.F16.F32.PACK_AB R0, RZ, R0 ;  /* 0x00000000ff00723e */ /* 0x001fca00000000ff */
[----:B------:R0:W-:Y:S01]  /*ba90*/  STG.E.U16 desc[UR36][R16.64], R0 ;  /* 0x0000000010007986 */ /* 0x0001e2000c101524 */
[----:B------:R-:W-:Y:S05]  /*baa0*/  BRA `(.L_x_21191) ;  /* 0x0000000800ec7947 */ /* 0x000fea0003800000 */
.L_x_21194:
        /* <DEDUP_REMOVED lines=10> */
.L_x_21197:
[----:B------:R-:W0:Y:S02]  /*bb50*/  I2F.S64 R2, R2 ;  /* 0x0000000200027312 */ /* 0x000e240000301400 */
[----:B0-----:R-:W-:-:S04]  /*bb60*/  F2FP.F16.F32.PACK_AB R3, RZ, R2 ;  /* 0x00000002ff03723e */ /* 0x001fc800000000ff */
[----:B------:R-:W-:-:S05]  /*bb70*/  PRMT R3, R3, 0x5410, RZ ;  /* 0x0000541003037816 */ /* 0x000fca00000000ff */
[----:B------:R0:W-:Y:S01]  /*bb80*/  STG.E desc[UR36][R16.64], R3 ;  /* 0x0000000310007986 */ /* 0x0001e2000c101924 */
[----:B------:R-:W-:Y:S05]  /*bb90*/  BRA `(.L_x_21191) ;  /* 0x0000000800b07947 */ /* 0x000fea0003800000 */
.L_x_21196:
[----:B------:R-:W0:Y:S02]  /*bba0*/  I2F.F64.S64 R2, R2 ;  /* 0x0000000200027312 */ /* 0x000e240000301c00 */
[----:B0-----:R0:W-:Y:S01]  /*bbb0*/  STG.E.64 desc[UR36][R16.64], R2 ;  /* 0x0000000210007986 */ /* 0x0011e2000c101b24 */
[----:B------:R-:W-:Y:S05]  /*bbc0*/  BRA `(.L_x_21191) ;  /* 0x0000000800a47947 */ /* 0x000fea0003800000 */
.L_x_21186:
        /* <DEDUP_REMOVED lines=13> */
.L_x_21200:
[----:B------:R-:W0:Y:S01]  /*bca0*/  I2F.F64.S64 R4, R2 ;  /* 0x0000000200047312 */ /* 0x000e220000301c00 */
[----:B------:R-:W-:-:S05]  /*bcb0*/  CS2R R6, SRZ ;  /* 0x0000000000067805 */ /* 0x000fca000001ff00 */
[----:B0-----:R0:W-:Y:S01]  /*bcc0*/  STG.E.128 desc[UR36][R16.64], R4 ;  /* 0x0000000410007986 */ /* 0x0011e2000c101d24 */
[----:B------:R-:W-:Y:S05]  /*bcd0*/  BRA `(.L_x_21191) ;  /* 0x0000000800607947 */ /* 0x000fea0003800000 */
.L_x_21199:
        /* <DEDUP_REMOVED lines=21> */
.L_x_21204:
[----:B------:R-:W-:Y:S05]  /*be30*/  BSYNC B0 ;  /* 0x0000000000007941 */ /* 0x000fea0003800000 */
.L_x_21203:
[----:B------:R-:W-:-:S05]  /*be40*/  LOP3.LUT R5, R0, R5, RZ, 0xfc, !PT ;  /* 0x0000000500057212 */ /* 0x000fca00078efcff */
[----:B------:R0:W-:Y:S01]  /*be50*/  STG.E.U8 desc[UR36][R16.64], R5 ;  /* 0x0000000510007986 */ /* 0x0001e2000c101124 */
[----:B------:R-:W-:Y:S05]  /*be60*/  BRA `(.L_x_21191) ;  /* 0x0000000400fc7947 */ /* 0x000fea0003800000 */
.L_x_21202:
        /* <DEDUP_REMOVED lines=13> */
.L_x_21206:
[----:B------:R-:W-:Y:S01]  /*bf40*/  IMAD.MOV.U32 R0, RZ, RZ, 0x7f ;  /* 0x0000007fff007424 */ /* 0x000fe200078e00ff */
[----:B------:R-:W-:-:S04]  /*bf50*/  ISETP.GT.U32.AND P0, PT, R4, 0x7f800000, PT ;  /* 0x7f8000000400780c */ /* 0x000fc80003f04070 */
[----:B------:R-:W-:-:S09]  /*bf60*/  SEL R0, R0, 0x7c, P0 ;  /* 0x0000007c00007807 */ /* 0x000fd20000000000 */
.L_x_21207:
[----:B------:R-:W-:Y:S05]  /*bf70*/  BSYNC B0 ;  /* 0x0000000000007941 */ /* 0x000fea0003800000 */
.L_x_21205:
[----:B------:R-:W-:-:S04]  /*bf80*/  LOP3.LUT R2, R3, 0x80000000, RZ, 0xc0, !PT ;  /* 0x8000000003027812 */ /* 0x000fc800078ec0ff */
[----:B------:R-:W-:-:S04]  /*bf90*/  SHF.R.U32.HI R3, RZ, 0x18, R2 ;  /* 0x00000018ff037819 */ /* 0x000fc80000011602 */
[----:B------:R-:W-:-:S05]  /*bfa0*/  LOP3.LUT R3, R0, R3, RZ, 0xfc, !PT ;  /* 0x0000000300037212 */ /* 0x000fca00078efcff */
[----:B------:R0:W-:Y:S01]  /*bfb0*/  STG.E.U8 desc[UR36][R16.64], R3 ;  /* 0x0000000310007986 */ /* 0x0001e2000c101124 */
[----:B------:R-:W-:Y:S05]  /*bfc0*/  BRA `(.L_x_21191) ;  /* 0x0000000400a47947 */ /* 0x000fea0003800000 */
.L_x_21201:
[----:B------:R-:W0:Y:S02]  /*bfd0*/  I2F.S64 R0, R2 ;  /* 0x0000000200007312 */ /* 0x000e240000301400 */
[----:B0-----:R-:W-:-:S05]  /*bfe0*/  F2FP.BF16.F32.PACK_AB R0, RZ, R0 ;  /* 0x00000000ff00723e */ /* 0x001fca00000010ff */
[----:B------:R0:W-:Y:S01]  /*bff0*/  STG.E.U16 desc[UR36][R16.64], R0 ;  /* 0x0000000010007986 */ /* 0x0001e2000c101524 */
[----:B------:R-:W-:Y:S05]  /*c000*/  BRA `(.L_x_21191) ;  /* 0x0000000400947947 */ /* 0x000fea0003800000 */
.L_x_21198:
        /* <DEDUP_REMOVED lines=10> */
.L_x_21210:
        /* <DEDUP_REMOVED lines=17> */
.L_x_21213:
[----:B------:R-:W-:-:S04]  /*c1c0*/  LOP3.LUT R2, R3, 0x80000000, RZ, 0xc0, !PT ;  /* 0x8000000003027812 */ /* 0x000fc800078ec0ff */
[----:B------:R-:W-:-:S04]  /*c1d0*/  SHF.R.U32.HI R3, RZ, 0x18, R2 ;  /* 0x00000018ff037819 */ /* 0x000fc80000011602 */
[----:B------:R-:W-:-:S04]  /*c1e0*/  LOP3.LUT R0, R0, R3, RZ, 0xfc, !PT ;  /* 0x0000000300007212 */ /* 0x000fc800078efcff */
[----:B------:R-:W-:-:S07]  /*c1f0*/  PRMT R8, R0, 0x7610, R8 ;  /* 0x0000761000087816 */ /* 0x000fce0000000008 */
.L_x_21212:
[----:B------:R-:W-:Y:S05]  /*c200*/  BSYNC B0 ;  /* 0x0000000000007941 */ /* 0x000fea0003800000 */
.L_x_21211:
[----:B------:R3:W-:Y:S01]  /*c210*/  STG.E.U8 desc[UR36][R16.64], R8 ;  /* 0x0000000810007986 */ /* 0x0007e2000c101124 */
[----:B------:R-:W-:Y:S05]  /*c220*/  BRA `(.L_x_21191) ;  /* 0x00000004000c7947 */ /* 0x000fea0003800000 */
.L_x_21209:
        /* <DEDUP_REMOVED lines=17> */
.L_x_21216:
[----:B------:R-:W-:-:S04]  /*c340*/  LOP3.LUT R2, R3, 0x80000000, RZ, 0xc0, !PT ;  /* 0x8000000003027812 */ /* 0x000fc800078ec0ff */
[----:B------:R-:W-:-:S04]  /*c350*/  SHF.R.U32.HI R3, RZ, 0x18, R2 ;  /* 0x00000018ff037819 */ /* 0x000fc80000011602 */
[----:B------:R-:W-:-:S04]  /*c360*/  LOP3.LUT R0, R0, R3, RZ, 0xfc, !PT ;  /* 0x0000000300007212 */ /* 0x000fc800078efcff */
[----:B------:R-:W-:-:S07]  /*c370*/  PRMT R8, R0, 0x7610, R8 ;  /* 0x0000761000087816 */ /* 0x000fce0000000008 */
.L_x_21215:
[----:B------:R-:W-:Y:S05]  /*c380*/  BSYNC B0 ;  /* 0x0000000000007941 */ /* 0x000fea0003800000 */
.L_x_21214:
[----:B------:R0:W-:Y:S01]  /*c390*/  STG.E.U8 desc[UR36][R16.64], R8 ;  /* 0x0000000810007986 */ /* 0x0001e2000c101124 */
[----:B------:R-:W-:Y:S05]  /*c3a0*/  BRA `(.L_x_21191) ;  /* 0x0000000000ac7947 */ /* 0x000fea0003800000 */
.L_x_21208:
        /* <DEDUP_REMOVED lines=23> */
.L_x_21190:
        /* <DEDUP_REMOVED lines=16> */
.L_x_21219:
[----:B------:R-:W-:Y:S05]  /*c620*/  BRA `(.L_x_21191) ;  /* 0x00000000000c7947 */ /* 0x000fea0003800000 */
.L_x_21218:
[----:B------:R1:W-:Y:S01]  /*c630*/  STG.E.64 desc[UR36][R16.64], R2 ;  /* 0x0000000210007986 */ /* 0x0003e2000c101b24 */
[----:B------:R-:W-:Y:S05]  /*c640*/  BRA `(.L_x_21191) ;  /* 0x0000000000047947 */ /* 0x000fea0003800000 */
.L_x_21217:
[----:B------:R0:W-:Y:S02]  /*c650*/  STG.E desc[UR36][R16.64], R5 ;  /* 0x0000000510007986 */ /* 0x0001e4000c101924 */
.L_x_21191:
[----:B------:R-:W-:-:S07]  /*c660*/  VIADD R23, R23, 0x80 ;  /* 0x0000008017177836 */ /* 0x000fce0000000000 */
.L_x_21118:
[----:B------:R-:W-:Y:S05]  /*c670*/  BSYNC B6 ;  /* 0x0000000000067941 */ /* 0x000fea0003800000 */
.L_x_21117:
        /* <DEDUP_REMOVED lines=357> */
.L_x_21220:
        /* <DEDUP_REMOVED lines=21> */
.L_x_21224:
[----:B------:R0:W5:Y:S01]  /*de20*/  LDG.E.U8 R18, desc[UR36][R2.64] ;  /* 0x0000002402127981 */ /* 0x000162000c1e1100 */
[----:B------:R-:W-:Y:S01]  /*de30*/  IMAD.MOV.U32 R19, RZ, RZ, RZ ;  /* 0x000000ffff137224 */ /* 0x000fe200078e00ff */
[----:B------:R-:W-:Y:S06]  /*de40*/  BRA `(.L_x_21226) ;  /* 0x0000000c00487947 */ /* 0x000fec0003800000 */
.L_x_21223:
        /* <DEDUP_REMOVED lines=8> */
.L_x_21228:
[----:B------:R-:W2:Y:S02]  /*ded0*/  LDG.E R18, desc[UR36][R2.64] ;  /* 0x0000002402127981 */ /* 0x000ea4000c1e1900 */
[----:B--2---:R-:W-:Y:S01]  /*dee0*/  SHF.R.S32.HI R19, RZ, 0x1f, R18 ;  /* 0x0000001fff137819 */ /* 0x004fe20000011412 */
[----:B------:R-:W-:Y:S06]  /*def0*/  BRA `(.L_x_21226) ;  /* 0x0000000c001c7947 */ /* 0x000fec0003800000 */
.L_x_21227:
[----:B------:R-:W2:Y:S02]  /*df00*/  LDG.E.S16 R18, desc[UR36][R2.64] ;  /* 0x0000002402127981 */ /* 0x000ea4000c1e1700 */
[----:B--2---:R-:W-:Y:S01]  /*df10*/  SHF.R.S32.HI R19, RZ, 0x1f, R18 ;  /* 0x0000001fff137819 */ /* 0x004fe20000011412 */
[----:B------:R-:W-:Y:S06]  /*df20*/  BRA `(.L_x_21226) ;  /* 0x0000000c00107947 */ /* 0x000fec0003800000 */
.L_x_21222:
        /* <DEDUP_REMOVED lines=9> */
.L_x_21230:
[----:B------:R-:W2:Y:S02]  /*dfc0*/  LDG.E.U16 R2, desc[UR36][R2.64] ;  /* 0x0000002402027981 */ /* 0x000ea4000c1e1500 */
[----:B--2---:R-:W-:-:S06]  /*dfd0*/  HADD2.F32 R18, -RZ, R2.H0_H0 ;  /* 0x20000002ff127230 */ /* 0x004fcc0000004100 */
[----:B------:R-:W0:Y:S01]  /*dfe0*/  F2I.S64.TRUNC R18, R18 ;  /* 0x0000001200127311 */ /* 0x000e22000020d900 */
[----:B------:R-:W-:Y:S05]  /*dff0*/  BRA `(.L_x_21226) ;  /* 0x0000000800dc7947 */ /* 0x000fea0003800000 */
.L_x_21229:
        /* <DEDUP_REMOVED lines=9> */
.L_x_21232:
[----:B------:R-:W2:Y:S02]  /*e090*/  LDG.E.U16 R2, desc[UR36][R2.64] ;  /* 0x0000002402027981 */ /* 0x000ea4000c1e1500 */
[----:B--2---:R-:W-:-:S06]  /*e0a0*/  HADD2.F32 R18, -RZ, R2.H0_H0 ;  /* 0x20000002ff127230 */ /* 0x004fcc0000004100 */
[----:B------:R-:W0:Y:S01]  /*e0b0*/  F2I.S64.TRUNC R18, R18 ;  /* 0x0000001200127311 */ /* 0x000e22000020d900 */
[----:B------:R-:W-:Y:S05]  /*e0c0*/  BRA `(.L_x_21226) ;  /* 0x0000000800a87947 */ /* 0x000fea0003800000 */
.L_x_21231:
[----:B------:R-:W2:Y:S02]  /*e0d0*/  LDG.E.64 R2, desc[UR36][R2.64] ;  /* 0x0000002402027981 */ /* 0x000ea4000c1e1b00 */
[----:B--2---:R0:W1:Y:S01]  /*e0e0*/  F2I.S64.F64.TRUNC R18, R2 ;  /* 0x0000000200127311 */ /* 0x004062000030d900 */
[----:B------:R-:W-:Y:S05]  /*e0f0*/  BRA `(.L_x_21226) ;  /* 0x00000008009c7947 */ /* 0x000fea0003800000 */
.L_x_21221:
        /* <DEDUP_REMOVED lines=13> */
.L_x_21235:
[----:B------:R-:W2:Y:S02]  /*e1d0*/  LDG.E.64 R2, desc[UR36][R2.64] ;  /* 0x0000002402027981 */ /* 0x000ea4000c1e1b00 */
[----:B--2---:R0:W1:Y:S01]  /*e1e0*/  F2I.S64.F64.TRUNC R18, R2 ;  /* 0x0000000200127311 */ /* 0x004062000030d900 */
[----:B------:R-:W-:Y:S05]  /*e1f0*/  BRA `(.L_x_21226) ;  /* 0x00000008005c7947 */ /* 0x000fea0003800000 */
.L_x_21234:
        /* <DEDUP_REMOVED lines=27> */
.L_x_21237:
        /* <DEDUP_REMOVED lines=14> */
.L_x_21236:
[----:B------:R-:W2:Y:S02]  /*e490*/  LDG.E.U16 R18, desc[UR36][R2.64] ;  /* 0x0000002402127981 */ /* 0x000ea4000c1e1500 */
[----:B--2---:R-:W-:-:S06]  /*e4a0*/  IMAD.U32 R18, R18, 0x10000, RZ ;  /* 0x0001000012127824 */ /* 0x004fcc00078e00ff */
[----:B------:R-:W4:Y:S01]  /*e4b0*/  F2I.S64.TRUNC R18, R18 ;  /* 0x0000001200127311 */ /* 0x000f22000020d900 */
[----:B------:R-:W-:Y:S05]  /*e4c0*/  BRA `(.L_x_21226) ;  /* 0x0000000400a87947 */ /* 0x000fea0003800000 */
.L_x_21233:
        /* <DEDUP_REMOVED lines=11> */
.L_x_21240:
        /* <DEDUP_REMOVED lines=21> */
.L_x_21244:
[----:B------:R-:W-:Y:S05]  /*e6d0*/  BSYNC B1 ;  /* 0x0000000000017941 */ /* 0x000fea0003800000 */
.L_x_21243:
[----:B------:R-:W-:Y:S01]  /*e6e0*/  IMAD.SHL.U32 R2, R2, 0x100000, RZ ;  /* 0x0010000002027824 */ /* 0x000fe200078e00ff */
[----:B------:R-:W-:-:S04]  /*e6f0*/  LEA R3, R0, 0x3b800000, 0x17 ;  /* 0x3b80000000037811 */ /* 0x000fc800078eb8ff */
[----:B------:R-:W-:-:S07]  /*e700*/  LOP3.LUT R18, R3, R2, R18, 0xfe, !PT ;  /* 0x0000000203127212 */ /* 0x000fce00078efe12 */
.L_x_21242:
[----:B------:R-:W-:Y:S05]  /*e710*/  BSYNC B0 ;  /* 0x0000000000007941 */ /* 0x000fea0003800000 */
.L_x_21241:
[----:B------:R-:W0:Y:S01]  /*e720*/  F2I.S64.TRUNC R18, R18 ;  /* 0x0000001200127311 */ /* 0x000e22000020d900 */
[----:B------:R-:W-:Y:S05]  /*e730*/  BRA `(.L_x_21226) ;  /* 0x00000004000c7947 */ /* 0x000fea0003800000 */
.L_x_21239:
        /* <DEDUP_REMOVED lines=21> */
.L_x_21248:
[----:B------:R-:W-:Y:S05]  /*e890*/  BSYNC B1 ;  /* 0x0000000000017941 */ /* 0x000fea0003800000 */
.L_x_21247:
[----:B------:R-:W-:Y:S01]  /*e8a0*/  IMAD.SHL.U32 R2, R2, 0x200000, RZ ;  /* 0x0020000002027824 */ /* 0x000fe200078e00ff */
[----:B------:R-:W-:-:S04]  /*e8b0*/  LEA R3, R0, 0x37800000, 0x17 ;  /* 0x3780000000037811 */ /* 0x000fc800078eb8ff */
[----:B------:R-:W-:-:S07]  /*e8c0*/  LOP3.LUT R18, R3, R2, R18, 0xfe, !PT ;  /* 0x0000000203127212 */ /* 0x000fce00078efe12 */
.L_x_21246:
[----:B------:R-:W-:Y:S05]  /*e8d0*/  BSYNC B0 ;  /* 0x0000000000007941 */ /* 0x000fea0003800000 */
.L_x_21245:
[----:B------:R-:W0:Y:S01]  /*e8e0*/  F2I.S64.TRUNC R18, R18 ;  /* 0x0000001200127311 */ /* 0x000e22000020d900 */
[----:B------:R-:W-:Y:S05]  /*e8f0*/  BRA `(.L_x_21226) ;  /* 0x00000000009c7947 */ /* 0x000fea0003800000 */
.L_x_21238:
        /* <DEDUP_REMOVED lines=14> */
.L_x_21252:
[----:B------:R-:W-:Y:S05]  /*e9e0*/  BSYNC B0 ;  /* 0x0000000000007941 */ /* 0x000fea0003800000 */
.L_x_21251:
[----:B------:R-:W0:Y:S01]  /*e9f0*/  F2I.S64.TRUNC R18, R18 ;  /* 0x0000001200127311 */ /* 0x000e22000020d900 */
[----:B------:R-:W-:Y:S05]  /*ea00*/  BRA `(.L_x_21226) ;  /* 0x0000000000587947 */ /* 0x000fea0003800000 */
.L_x_21225:
        /* <DEDUP_REMOVED lines=16> */
.L_x_21253:
[----:B------:R-:W-:Y:S01]  /*eb10*/  CS2R R18, SRZ ;  /* 0x0000000000127805 */ /* 0x000fe2000001ff00 */
[----:B------:R-:W-:Y:S06]  /*eb20*/  BRA `(.L_x_21226) ;  /* 0x0000000000107947 */ /* 0x000fec0003800000 */
.L_x_21250:
[----:B------:R0:W5:Y:S01]  /*eb30*/  LDG.E.64 R18, desc[UR36][R2.64] ;  /* 0x0000002402127981 */ /* 0x000162000c1e1b00 */
[----:B------:R-:W-:Y:S05]  /*eb40*/  BRA `(.L_x_21226) ;  /* 0x0000000000087947 */ /* 0x000fea0003800000 */
.L_x_21249:
[----:B------:R0:W5:Y:S01]  /*eb50*/  LDG.E R18, desc[UR36][R2.64] ;  /* 0x0000002402127981 */ /* 0x000162000c1e1900 */
[----:B------:R-:W-:-:S07]  /*eb60*/  IMAD.MOV.U32 R19, RZ, RZ, RZ ;  /* 0x000000ffff137224 */ /* 0x000fce00078e00ff */
.L_x_21226:
        /* <DEDUP_REMOVED lines=18> */
.L_x_21257:
[----:B------:R0:W5:Y:S01]  /*ec90*/  LDG.E.U8 R2, desc[UR36][R22.64] ;  /* 0x0000002416027981 */ /* 0x000162000c1e1100 */
[----:B------:R-:W-:Y:S01]  /*eca0*/  IMAD.MOV.U32 R3, RZ, RZ, RZ ;  /* 0x000000ffff037224 */ /* 0x000fe200078e00ff */
[----:B------:R-:W-:Y:S06]  /*ecb0*/  BRA `(.L_x_21259) ;  /* 0x0000000c00487947 */ /* 0x000fec0003800000 */
.L_x_21256:
        /* <DEDUP_REMOVED lines=8> */
.L_x_21261:
[----:B------:R-:W2:Y:S02]  /*ed40*/  LDG.E R2, desc[UR36][R22.64] ;  /* 0x0000002416027981 */ /* 0x000ea4000c1e1900 */
[----:B--2---:R-:W-:Y:S01]  /*ed50*/  SHF.R.S32.HI R3, RZ, 0x1f, R2 ;  /* 0x0000001fff037819 */ /* 0x004fe20000011402 */
[----:B------:R-:W-:Y:S06]  /*ed60*/  BRA `(.L_x_21259) ;  /* 0x0000000c001c7947 */ /* 0x000fec0003800000 */
.L_x_21260:
[----:B------:R-:W2:Y:S02]  /*ed70*/  LDG.E.S16 R2, desc[UR36][R22.64] ;  /* 0x0000002416027981 */ /* 0x000ea4000c1e1700 */
[----:B--2---:R-:W-:Y:S01]  /*ed80*/  SHF.R.S32.HI R3, RZ, 0x1f, R2 ;  /* 0x0000001fff037819 */ /* 0x004fe20000011402 */
[----:B------:R-:W-:Y:S06]  /*ed90*/  BRA `(.L_x_21259) ;  /* 0x0000000c00107947 */ /* 0x000fec0003800000 */
.L_x_21255:
        /* <DEDUP_REMOVED lines=9> */
.L_x_21263:
[----:B------:R-:W2:Y:S02]  /*ee30*/  LDG.E.U16 R22, desc[UR36][R22.64] ;  /* 0x0000002416167981 */ /* 0x000ea4000c1e1500 */
[----:B--2---:R-:W-:-:S06]  /*ee40*/  HADD2.F32 R2, -RZ, R22.H0_H0 ;  /* 0x20000016ff027230 */ /* 0x004fcc0000004100 */
[----:B------:R-:W0:Y:S01]  /*ee50*/  F2I.S64.TRUNC R2, R2 ;  /* 0x0000000200027311 */ /* 0x000e22000020d900 */
[----:B------:R-:W-:Y:S05]  /*ee60*/  BRA `(.L_x_21259) ;  /* 0x0000000800dc7947 */ /* 0x000fea0003800000 */
.L_x_21262:
        /* <DEDUP_REMOVED lines=9> */
.L_x_21265:
[----:B------:R-:W2:Y:S02]  /*ef00*/  LDG.E.U16 R22, desc[UR36][R22.64] ;  /* 0x0000002416167981 */ /* 0x000ea4000c1e1500 */
[----:B--2---:R-:W-:-:S06]  /*ef10*/  HADD2.F32 R2, -RZ, R22.H0_H0 ;  /* 0x20000016ff027230 */ /* 0x004fcc0000004100 */
[----:B------:R-:W0:Y:S01]  /*ef20*/  F2I.S64.TRUNC R2, R2 ;  /* 0x0000000200027311 */ /* 0x000e22000020d900 */
[----:B------:R-:W-:Y:S05]  /*ef30*/  BRA `(.L_x_21259) ;  /* 0x0000000800a87947 */ /* 0x000fea0003800000 */
.L_x_21264:
[----:B------:R-:W2:Y:S02]  /*ef40*/  LDG.E.64 R2, desc[UR36][R22.64] ;  /* 0x0000002416027981 */ /* 0x000ea4000c1e1b00 */
[----:B--2---:R-:W0:Y:S01]  /*ef50*/  F2I.S64.F64.TRUNC R2, R2 ;  /* 0x0000000200027311 */ /* 0x004e22000030d900 */
[----:B------:R-:W-:Y:S05]  /*ef60*/  BRA `(.L_x_21259) ;  /* 0x00000008009c7947 */ /* 0x000fea0003800000 */
.L_x_21254:
        /* <DEDUP_REMOVED lines=13> */
.L_x_21268:
[----:B------:R-:W2:Y:S02]  /*f040*/  LDG.E.64 R2, desc[UR36][R22.64] ;  /* 0x0000002416027981 */ /* 0x000ea4000c1e1b00 */
[----:B--2---:R-:W0:Y:S01]  /*f050*/  F2I.S64.F64.TRUNC R2, R2 ;  /* 0x0000000200027311 */ /* 0x004e22000030d900 */
[----:B------:R-:W-:Y:S05]  /*f060*/  BRA `(.L_x_21259) ;  /* 0x00000008005c7947 */ /* 0x000fea0003800000 */
.L_x_21267:
        /* <DEDUP_REMOVED lines=27> */
.L_x_21270:
        /* <DEDUP_REMOVED lines=14> */
.L_x_21269:
[----:B------:R-:W2:Y:S02]  /*f300*/  LDG.E.U16 R2, desc[UR36][R22.64] ;  /* 0x0000002416027981 */ /* 0x000ea4000c1e1500 */
[----:B--2---:R-:W-:-:S06]  /*f310*/  IMAD.U32 R2, R2, 0x10000, RZ ;  /* 0x0001000002027824 */ /* 0x004fcc00078e00ff */
[----:B------:R-:W0:Y:S01]  /*f320*/  F2I.S64.TRUNC R2, R2 ;  /* 0x0000000200027311 */ /* 0x000e22000020d900 */
[----:B------:R-:W-:Y:S05]  /*f330*/  BRA `(.L_x_21259) ;  /* 0x0000000400a87947 */ /* 0x000fea0003800000 */
.L_x_21266:
        /* <DEDUP_REMOVED lines=11> */
.L_x_21273:
        /* <DEDUP_REMOVED lines=21> */
.L_x_21277:
[----:B------:R-:W-:Y:S05]  /*f540*/  BSYNC B1 ;  /* 0x0000000000017941 */ /* 0x000fea0003800000 */
.L_x_21276:
[----:B------:R-:W-:Y:S01]  /*f550*/  IMAD.SHL.U32 R2, R2, 0x100000, RZ ;  /* 0x0010000002027824 */ /* 0x000fe200078e00ff */
[----:B------:R-:W-:-:S04]  /*f560*/  LEA R3, R0, 0x3b800000, 0x17 ;  /* 0x3b80000000037811 */ /* 0x000fc800078eb8ff */
[----:B------:R-:W-:-:S07]  /*f570*/  LOP3.LUT R2, R3, R2, R4, 0xfe, !PT ;  /* 0x0000000203027212 */ /* 0x000fce00078efe04 */
.L_x_21275:
[----:B------:R-:W-:Y:S05]  /*f580*/  BSYNC B0 ;  /* 0x0000000000007941 */ /* 0x000fea0003800000 */
.L_x_21274:
[----:B------:R-:W0:Y:S01]  /*f590*/  F2I.S64.TRUNC R2, R2 ;  /* 0x0000000200027311 */ /* 0x000e22000020d900 */
[----:B------:R-:W-:Y:S05]  /*f5a0*/  BRA `(.L_x_21259) ;  /* 0x00000004000c7947 */ /* 0x000fea0003800000 */
.L_x_21272:
        /* <DEDUP_REMOVED lines=21> */
.L_x_21281:
[----:B------:R-:W-:Y:S05]  /*f700*/  BSYNC B1 ;  /* 0x0000000000017941 */ /* 0x000fea0003800000 */
.L_x_21280:
[----:B------:R-:W-:Y:S01]  /*f710*/  IMAD.SHL.U32 R2, R2, 0x200000, RZ ;  /* 0x0020000002027824 */ /* 0x000fe200078e00ff */
[----:B------:R-:W-:-:S04]  /*f720*/  LEA R3, R0, 0x37800000, 0x17 ;  /* 0x3780000000037811 */ /* 0x000fc800078eb8ff */
[----:B------:R-:W-:-:S07]  /*f730*/  LOP3.LUT R2, R3, R2, R4, 0xfe, !PT ;  /* 0x0000000203027212 */ /* 0x000fce00078efe04 */
.L_x_21279:
[----:B------:R-:W-:Y:S05]  /*f740*/  BSYNC B0 ;  /* 0x0000000000007941 */ /* 0x000fea0003800000 */
.L_x_21278:
[----:B------:R-:W0:Y:S01]  /*f750*/  F2I.S64.TRUNC R2, R2 ;  /* 0x0000000200027311 */ /* 0x000e22000020d900 */
[----:B------:R-:W-:Y:S05]  /*f760*/  BRA `(.L_x_21259) ;  /* 0x00000000009c7947 */ /* 0x000fea0003800000 */
.L_x_21271:
        /* <DEDUP_REMOVED lines=14> */
.L_x_21285:
[----:B------:R-:W-:Y:S05]  /*f850*/  BSYNC B0 ;  /* 0x0000000000007941 */ /* 0x000fea0003800000 */
.L_x_21284:
[----:B------:R-:W0:Y:S01]  /*f860*/  F2I.S64.TRUNC R2, R2 ;  /* 0x0000000200027311 */ /* 0x000e22000020d900 */
[----:B------:R-:W-:Y:S05]  /*f870*/  BRA `(.L_x_21259) ;  /* 0x0000000000587947 */ /* 0x000fea0003800000 */
.L_x_21258:
        /* <DEDUP_REMOVED lines=16> */
.L_x_21286:
[----:B------:R-:W-:Y:S01]  /*f980*/  CS2R R2, SRZ ;  /* 0x0000000000027805 */ /* 0x000fe2000001ff00 */
[----:B------:R-:W-:Y:S06]  /*f990*/  BRA `(.L_x_21259) ;  /* 0x0000000000107947 */ /* 0x000fec0003800000 */
.L_x_21283:
[----:B------:R0:W5:Y:S01]  /*f9a0*/  LDG.E.64 R2, desc[UR36][R22.64] ;  /* 0x0000002416027981 */ /* 0x000162000c1e1b00 */
[----:B------:R-:W-:Y:S05]  /*f9b0*/  BRA `(.L_x_21259) ;  /* 0x0000000000087947 */ /* 0x000fea0003800000 */
.L_x_21282:
[----:B------:R0:W5:Y:S01]  /*f9c0*/  LDG.E R2, desc[UR36][R22.64] ;  /* 0x0000002416027981 */ /* 0x000162000c1e1900 */
[----:B------:R-:W-:-:S07]  /*f9d0*/  IMAD.MOV.U32 R3, RZ, RZ, RZ ;  /* 0x000000ffff037224 */ /* 0x000fce00078e00ff */
.L_x_21259:
        /* <DEDUP_REMOVED lines=17> */
.L_x_21290:
[----:B------:R-:W-:Y:S01]  /*faf0*/  STG.E.U8 desc[UR36][R16.64], R5 ;  /* 0x0000000510007986 */ /* 0x000fe2000c101124 */
[----:B------:R-:W-:Y:S05]  /*fb00*/  EXIT ;  /* 0x000000000000794d */ /* 0x000fea0003800000 */
.L_x_21289:
        /* <DEDUP_REMOVED lines=8> */
.L_x_21293:
[----:B------:R-:W-:Y:S01]  /*fb90*/  STG.E desc[UR36][R16.64], R5 ;  /* 0x0000000510007986 */ /* 0x000fe2000c101924 */
[----:B------:R-:W-:Y:S05]  /*fba0*/  EXIT ;  /* 0x000000000000794d */ /* 0x000fea0003800000 */
.L_x_21292:
[----:B------:R-:W-:Y:S01]  /*fbb0*/  STG.E.U16 desc[UR36][R16.64], R5 ;  /* 0x0000000510007986 */ /* 0x000fe2000c101524 */
[----:B------:R-:W-:Y:S05]  /*fbc0*/  EXIT ;  /* 0x000000000000794d */ /* 0x000fea0003800000 */
.L_x_21288:
        /* <DEDUP_REMOVED lines=9> */
.L_x_21295:
[----:B------:R-:W0:Y:S02]  /*fc60*/  I2F.S64 R0, R2 ;  /* 0x0000000200007312 */ /* 0x000e240000301400 */
[----:B0-----:R-:W-:-:S05]  /*fc70*/  F2FP.F16.F32.PACK_AB R0, RZ, R0 ;  /* 0x00000000ff00723e */ /* 0x001fca00000000ff */
[----:B------:R-:W-:Y:S01]  /*fc80*/  STG.E.U16 desc[UR36][R16.64], R0 ;  /* 0x0000000010007986 */ /* 0x000fe2000c101524 */
[----:B------:R-:W-:Y:S05]  /*fc90*/  EXIT ;  /* 0x000000000000794d */ /* 0x000fea0003800000 */
.L_x_21294:
        /* <DEDUP_REMOVED lines=10> */
.L_x_21297:
[----:B------:R-:W0:Y:S02]  /*fd40*/  I2F.S64 R2, R2 ;  /* 0x0000000200027312 */ /* 0x000e240000301400 */
[----:B0-----:R-:W-:-:S04]  /*fd50*/  F2FP.F16.F32.PACK_AB R3, RZ, R2 ;  /* 0x00000002ff03723e */ /* 0x001fc800000000ff */
[----:B------:R-:W-:-:S05]  /*fd60*/  PRMT R3, R3, 0x5410, RZ ;  /* 0x0000541003037816 */ /* 0x000fca00000000ff */
[----:B------:R-:W-:Y:S01]  /*fd70*/  STG.E desc[UR36][R16.64], R3 ;  /* 0x0000000310007986 */ /* 0x000fe2000c101924 */
[----:B------:R-:W-:Y:S05]  /*fd80*/  EXIT ;  /* 0x000000000000794d */ /* 0x000fea0003800000 */
.L_x_21296:
[----:B------:R-:W0:Y:S02]  /*fd90*/  I2F.F64.S64 R2, R2 ;  /* 0x0000000200027312 */ /* 0x000e240000301c00 */
[----:B0-----:R-:W-:Y:S01]  /*fda0*/  STG.E.64 desc[UR36][R16.64], R2 ;  /* 0x0000000210007986 */ /* 0x001fe2000c101b24 */
[----:B------:R-:W-:Y:S05]  /*fdb0*/  EXIT ;  /* 0x000000000000794d */ /* 0x000fea0003800000 */
.L_x_21287:
        /* <DEDUP_REMOVED lines=13> */
.L_x_21300:
[----:B------:R-:W0:Y:S01]  /*fe90*/  I2F.F64.S64 R4, R2 ;  /* 0x0000000200047312 */ /* 0x000e220000301c00 */
[----:B------:R-:W-:-:S05]  /*fea0*/  CS2R R6, SRZ ;  /* 0x0000000000067805 */ /* 0x000fca000001ff00 */
[----:B0-----:R-:W-:Y:S01]  /*feb0*/  STG.E.128 desc[UR36][R16.64], R4 ;  /* 0x0000000410007986 */ /* 0x001fe2000c101d24 */
[----:B------:R-:W-:Y:S05]  /*fec0*/  EXIT ;  /* 0x000000000000794d */ /* 0x000fea0003800000 */
.L_x_21299:
        /* <DEDUP_REMOVED lines=21> */
.L_x_21304:
[----:B------:R-:W-:Y:S05]  /*10020*/  BSYNC B0 ;  /* 0x0000000000007941 */ /* 0x000fea0003800000 */
.L_x_21303:
[----:B------:R-:W-:-:S05]  /*10030*/  LOP3.LUT R5, R0, R5, RZ, 0xfc, !PT ;  /* 0x0000000500057212 */ /* 0x000fca00078efcff */
[----:B------:R-:W-:Y:S01]  /*10040*/  STG.E.U8 desc[UR36][R16.64], R5 ;  /* 0x0000000510007986 */ /* 0x000fe2000c101124 */
[----:B------:R-:W-:Y:S05]  /*10050*/  EXIT ;  /* 0x000000000000794d */ /* 0x000fea0003800000 */
.L_x_21302:
        /* <DEDUP_REMOVED lines=13> */
.L_x_21306:
[----:B------:R-:W-:Y:S01]  /*10130*/  IMAD.MOV.U32 R0, RZ, RZ, 0x7f ;  /* 0x0000007fff007424 */ /* 0x000fe200078e00ff */
[----:B------:R-:W-:-:S04]  /*10140*/  ISETP.GT.U32.AND P0, PT, R4, 0x7f800000, PT ;  /* 0x7f8000000400780c */ /* 0x000fc80003f04070 */
[----:B------:R-:W-:-:S09]  /*10150*/  SEL R0, R0, 0x7c, P0 ;  /* 0x0000007c00007807 */ /* 0x000fd20000000000 */
.L_x_21307:
[----:B------:R-:W-:Y:S05]  /*10160*/  BSYNC B0 ;  /* 0x0000000000007941 */ /* 0x000fea0003800000 */
.L_x_21305:
[----:B------:R-:W-:-:S04]  /*10170*/  LOP3.LUT R2, R3, 0x80000000, RZ, 0xc0, !PT ;  /* 0x8000000003027812 */ /* 0x000fc800078ec0ff */
[----:B------:R-:W-:-:S04]  /*10180*/  SHF.R.U32.HI R3, RZ, 0x18, R2 ;  /* 0x00000018ff037819 */ /* 0x000fc80000011602 */
[----:B------:R-:W-:-:S05]  /*10190*/  LOP3.LUT R3, R0, R3, RZ, 0xfc, !PT ;  /* 0x0000000300037212 */ /* 0x000fca00078efcff */
[----:B------:R-:W-:Y:S01]  /*101a0*/  STG.E.U8 desc[UR36][R16.64], R3 ;  /* 0x0000000310007986 */ /* 0x000fe2000c101124 */
[----:B------:R-:W-:Y:S05]  /*101b0*/  EXIT ;  /* 0x000000000000794d */ /* 0x000fea0003800000 */
.L_x_21301:
[----:B------:R-:W0:Y:S02]  /*101c0*/  I2F.S64 R0, R2 ;  /* 0x0000000200007312 */ /* 0x000e240000301400 */
[----:B0-----:R-:W-:-:S05]  /*101d0*/  F2FP.BF16.F32.PACK_AB R0, RZ, R0 ;  /* 0x00000000ff00723e */ /* 0x001fca00000010ff */
[----:B------:R-:W-:Y:S01]  /*101e0*/  STG.E.U16 desc[UR36][R16.64], R0 ;  /* 0x0000000010007986 */ /* 0x000fe2000c101524 */
[----:B------:R-:W-:Y:S05]  /*101f0*/  EXIT ;  /* 0x000000000000794d */ /* 0x000fea0003800000 */
.L_x_21298:
        /* <DEDUP_REMOVED lines=10> */
.L_x_21310:
        /* <DEDUP_REMOVED lines=17> */
.L_x_21313:
[----:B------:R-:W-:-:S04]  /*103b0*/  LOP3.LUT R2, R3, 0x80000000, RZ, 0xc0, !PT ;  /* 0x8000000003027812 */ /* 0x000fc800078ec0ff */
[----:B------:R-:W-:-:S04]  /*103c0*/  SHF.R.U32.HI R3, RZ, 0x18, R2 ;  /* 0x00000018ff037819 */ /* 0x000fc80000011602 */
[----:B------:R-:W-:-:S04]  /*103d0*/  LOP3.LUT R0, R0, R3, RZ, 0xfc, !PT ;  /* 0x0000000300007212 */ /* 0x000fc800078efcff */
[----:B------:R-:W-:-:S07]  /*103e0*/  PRMT R8, R0, 0x7610, R8 ;  /* 0x0000761000087816 */ /* 0x000fce0000000008 */
.L_x_21312:
[----:B------:R-:W-:Y:S05]  /*103f0*/  BSYNC B0 ;  /* 0x0000000000007941 */ /* 0x000fea0003800000 */
.L_x_21311:
[----:B------:R-:W-:Y:S01]  /*10400*/  STG.E.U8 desc[UR36][R16.64], R8 ;  /* 0x0000000810007986 */ /* 0x000fe2000c101124 */
[----:B------:R-:W-:Y:S05]  /*10410*/  EXIT ;  /* 0x000000000000794d */ /* 0x000fea0003800000 */
.L_x_21309:
        /* <DEDUP_REMOVED lines=17> */
.L_x_21316:
[----:B------:R-:W-:-:S04]  /*10530*/  LOP3.LUT R2, R3, 0x80000000, RZ, 0xc0, !PT ;  /* 0x8000000003027812 */ /* 0x000fc800078ec0ff */
[----:B------:R-:W-:-:S04]  /*10540*/  SHF.R.U32.HI R3, RZ, 0x18, R2 ;  /* 0x00000018ff037819 */ /* 0x000fc80000011602 */
[----:B------:R-:W-:-:S04]  /*10550*/  LOP3.LUT R0, R0, R3, RZ, 0xfc, !PT ;  /* 0x0000000300007212 */ /* 0x000fc800078efcff */
[----:B------:R-:W-:-:S07]  /*10560*/  PRMT R8, R0, 0x7610, R8 ;  /* 0x0000761000087816 */ /* 0x000fce0000000008 */
.L_x_21315:
[----:B------:R-:W-:Y:S05]  /*10570*/  BSYNC B0 ;  /* 0x0000000000007941 */ /* 0x000fea0003800000 */
.L_x_21314:
[----:B------:R-:W-:Y:S01]  /*10580*/  STG.E.U8 desc[UR36][R16.64], R8 ;  /* 0x0000000810007986 */ /* 0x000fe2000c101124 */
[----:B------:R-:W-:Y:S05]  /*10590*/  EXIT ;  /* 0x000000000000794d */ /* 0x000fea0003800000 */
.L_x_21308:
        /* <DEDUP_REMOVED lines=23> */
.L_x_21291:
        /* <DEDUP_REMOVED lines=16> */
.L_x_21319:
[----:B------:R-:W-:Y:S05]  /*10810*/  EXIT ;  /* 0x000000000000794d */ /* 0x000fea0003800000 */
.L_x_21318:
[----:B------:R-:W-:Y:S01]  /*10820*/  STG.E.64 desc[UR36][R16.64], R2 ;  /* 0x0000000210007986 */ /* 0x000fe2000c101b24 */
[----:B------:R-:W-:Y:S05]  /*10830*/  EXIT ;  /* 0x000000000000794d */ /* 0x000fea0003800000 */
.L_x_21317:
[----:B------:R-:W-:Y:S01]  /*10840*/  STG.E desc[UR36][R16.64], R5 ;  /* 0x0000000510007986 */ /* 0x000fe2000c101924 */
[----:B------:R-:W-:Y:S05]  /*10850*/  EXIT ;  /* 0x000000000000794d */ /* 0x000fea0003800000 */
.L_x_21320:
        /* <DEDUP_REMOVED lines=10> */
.L_x_26323:


//--------------------- .text._ZN2at6native27unrolled_elementwise_kernelINS0_13BinaryFunctorIlllNS0_17BitwiseAndFunctorIlEEEESt5arrayIPcLm3EELi4E23TrivialOffsetCalculatorILi2EjES9_ILi1EjENS0_6memory12LoadWithCastILi2EEENSC_13StoreWithCastILi1EEEEEviT_T0_T2_T3_T4_T5_ --------------------------
	.section	.text._ZN2at6native27unrolled_elementwise_kernelINS0_13BinaryFunctorIlllNS0_17BitwiseAndFunctorIlEEEESt5arrayIPcLm3EELi4E23TrivialOffsetCalculatorILi2EjES9_ILi1EjENS0_6memory12LoadWithCastILi2EEENSC_13StoreWithCastILi1EEEEEviT_T0_T2_T3_T4_T5_,"ax",@progbits
	.align	128
        .global         _ZN2at6native27unrolled_elementwise_kernelINS0_13BinaryFunctorIlllNS0_17BitwiseAndFunctorIlEEEESt5arrayIPcLm3EELi4E23TrivialOffsetCalculatorILi2EjES9_ILi1EjENS0_6memory12LoadWithCastILi2EEENSC_13StoreWithCastILi1EEEEEviT_T0_T2_T3_T4_T5_
        .type           _ZN2at6native27unrolled_elementwise_kernelINS0_13BinaryFunctorIlllNS0_17BitwiseAndFunctorIlEEEESt5arrayIPcLm3EELi4E23TrivialOffsetCalculatorILi2EjES9_ILi1EjENS0_6memory12LoadWithCastILi2EEENSC_13StoreWithCastILi1EEEEEviT_T0_T2_T3_T4_T5_,@function
        .size           _ZN2at6native27unrolled_elementwise_kernelINS0_13BinaryFunctorIlllNS0_17BitwiseAndFunctorIlEEEESt5arrayIPcLm3EELi4E23TrivialOffsetCalculatorILi2EjES9_ILi1EjENS0_6memory12LoadWithCastILi2EEENSC_13StoreWithCastILi1EEEEEviT_T0_T2_T3_T4_T5_,(.L_x_26324 - _ZN2at6native27unrolled_elementwise_kernelINS0_13BinaryFunctorIlllNS0_17BitwiseAndFunctorIlEEEESt5arrayIPcLm3EELi4E23TrivialOffsetCalculatorILi2EjES9_ILi1EjENS0_6memory12LoadWithCastILi2EEENSC_13StoreWithCastILi1EEEEEviT_T0_T2_T3_T4_T5_)
        .other          _ZN2at6native27unrolled_elementwise_kernelINS0_13BinaryFunctorIlllNS0_17BitwiseAndFunctorIlEEEESt5arrayIPcLm3EELi4E23TrivialOffsetCalculatorILi2EjES9_ILi1EjENS0_6memory12LoadWithCastILi2EEENSC_13StoreWithCastILi1EEEEEviT_T0_T2_T3_T4_T5_,@"STO_CUDA_ENTRY STV_DEFAULT"
_ZN2at6native27unrolled_elementwise_kernelINS0_13BinaryFunctorIlllNS0_17BitwiseAndFunctorIlEEEESt5arrayIPcLm3EELi4E23TrivialOffsetCalculatorILi2EjES9_ILi1EjENS0_6memory12LoadWithCastILi2EEENSC_13StoreWithCastILi1EEEEEviT_T0_T2_T3_T4_T5_:
.text._ZN2at6native27unrolled_elementwise_kernelINS0_13BinaryFunctorIlllNS0_17BitwiseAndFunctorIlEEEESt5arrayIPcLm3EELi4E23TrivialOffsetCalculatorILi2EjES9_ILi1EjENS0_6memory12LoadWithCastILi2EEENSC_13StoreWithCastILi1EEEEEviT_T0_T2_T3_T4_T5_:
        /* <DEDUP_REMOVED lines=34> */
.L_x_21326:
[----:B------:R1:W5:Y:S01]  /*0220*/  LDG.E.U8 R30, desc[UR36][R4.64] ;  /* 0x00000024041e7981 */ /* 0x000362000c1e1100 */
[----:B------:R-:W-:Y:S01]  /*0230*/  IMAD.MOV.U32 R31, RZ, RZ, RZ ;  /* 0x000000ffff1f7224 */ /* 0x000fe200078e00ff */
[----:B------:R-:W-:Y:S06]  /*0240*/  BRA `(.L_x_21328) ;  /* 0x0000000c004c7947 */ /* 0x000fec0003800000 */
.L_x_21325:
        /* <DEDUP_REMOVED lines=8> */
.L_x_21330:
[----:B------:R-:W2:Y:S02]  /*02d0*/  LDG.E R30, desc[UR36][R4.64] ;  /* 0x00000024041e7981 */ /* 0x000ea4000c1e1900 */
[----:B--2---:R-:W-:Y:S01]  /*02e0*/  SHF.R.S32.HI R31, RZ, 0x1f, R30 ;  /* 0x0000001fff1f7819 */ /* 0x004fe2000001141e */
[----:B------:R-:W-:Y:S06]  /*02f0*/  BRA `(.L_x_21328) ;  /* 0x0000000c00207947 */ /* 0x000fec0003800000 */
.L_x_21329:
[----:B------:R-:W2:Y:S02]  /*0300*/  LDG.E.S16 R30, desc[UR36][R4.64] ;  /* 0x00000024041e7981 */ /* 0x000ea4000c1e1700 */
[----:B--2---:R-:W-:Y:S01]  /*0310*/  SHF.R.S32.HI R31, RZ, 0x1f, R30 ;  /* 0x0000001fff1f7819 */ /* 0x004fe2000001141e */
[----:B------:R-:W-:Y:S06]  /*0320*/  BRA `(.L_x_21328) ;  /* 0x0000000c00147947 */ /* 0x000fec0003800000 */
.L_x_21324:
        /* <DEDUP_REMOVED lines=9> */
.L_x_21332:
[----:B------:R-:W2:Y:S02]  /*03c0*/  LDG.E.U16 R4, desc[UR36][R4.64] ;  /* 0x0000002404047981 */ /* 0x000ea4000c1e1500 */
[----:B--2---:R-:W-:-:S06]  /*03d0*/  HADD2.F32 R30, -RZ, R4.H0_H0 ;  /* 0x20000004ff1e7230 */ /* 0x004fcc0000004100 */
[----:B------:R-:W0:Y:S01]  /*03e0*/  F2I.S64.TRUNC R30, R30 ;  /* 0x0000001e001e7311 */ /* 0x000e22000020d900 */
[----:B------:R-:W-:Y:S05]  /*03f0*/  BRA `(.L_x_21328) ;  /* 0x0000000800e07947 */ /* 0x000fea0003800000 */
.L_x_21331:
        /* <DEDUP_REMOVED lines=9> */
.L_x_21334:
[----:B------:R-:W2:Y:S02]  /*0490*/  LDG.E.U16 R4, desc[UR36][R4.64] ;  /* 0x0000002404047981 */ /* 0x000ea4000c1e1500 */
[----:B--2---:R-:W-:-:S06]  /*04a0*/  HADD2.F32 R30, -RZ, R4.H0_H0 ;  /* 0x20000004ff1e7230 */ /* 0x004fcc0000004100 */
[----:B------:R-:W4:Y:S01]  /*04b0*/  F2I.S64.TRUNC R30, R30 ;  /* 0x0000001e001e7311 */ /* 0x000f22000020d900 */
[----:B------:R-:W-:Y:S05]  /*04c0*/  BRA `(.L_x_21328) ;  /* 0x0000000800ac7947 */ /* 0x000fea0003800000 */
.L_x_21333:
[----:B------:R-:W2:Y:S02]  /*04d0*/  LDG.E.64 R4, desc[UR36][R4.64] ;  /* 0x0000002404047981 */ /* 0x000ea4000c1e1b00 */
[----:B--2---:R2:W3:Y:S01]  /*04e0*/  F2I.S64.F64.TRUNC R30, R4 ;  /* 0x00000004001e7311 */ /* 0x0044e2000030d900 */
[----:B------:R-:W-:Y:S05]  /*04f0*/  BRA `(.L_x_21328) ;  /* 0x0000000800a07947 */ /* 0x000fea0003800000 */
.L_x_21323:
        /* <DEDUP_REMOVED lines=13> */
.L_x_21337:
[----:B------:R-:W2:Y:S02]  /*05d0*/  LDG.E.64 R4, desc[UR36][R4.64] ;  /* 0x0000002404047981 */ /* 0x000ea4000c1e1b00 */
[----:B--2---:R0:W1:Y:S01]  /*05e0*/  F2I.S64.F64.TRUNC R30, R4 ;  /* 0x00000004001e7311 */ /* 0x004062000030d900 */
[----:B------:R-:W-:Y:S05]  /*05f0*/  BRA `(.L_x_21328) ;  /* 0x0000000800607947 */ /* 0x000fea0003800000 */
.L_x_21336:
        /* <DEDUP_REMOVED lines=27> */
.L_x_21339:
        /* <DEDUP_REMOVED lines=15> */
.L_x_21338:
[----:B------:R-:W2:Y:S02]  /*08a0*/  LDG.E.U16 R30, desc[UR36][R4.64] ;  /* 0x00000024041e7981 */ /* 0x000ea4000c1e1500 */
[----:B--2---:R-:W-:-:S06]  /*08b0*/  IMAD.U32 R30, R30, 0x10000, RZ ;  /* 0x000100001e1e7824 */ /* 0x004fcc00078e00ff */
[----:B------:R-:W0:Y:S01]  /*08c0*/  F2I.S64.TRUNC R30, R30 ;  /* 0x0000001e001e7311 */ /* 0x000e22000020d900 */
[----:B------:R-:W-:Y:S05]  /*08d0*/  BRA `(.L_x_21328) ;  /* 0x0000000400a87947 */ /* 0x000fea0003800000 */
.L_x_21335:
        /* <DEDUP_REMOVED lines=11> */
.L_x_21342:
        /* <DEDUP_REMOVED lines=21> */
.L_x_21346:
[----:B------:R-:W-:Y:S05]  /*0ae0*/  BSYNC B1 ;  /* 0x0000000000017941 */ /* 0x000fea0003800000 */
.L_x_21345:
[----:B------:R-:W-:Y:S01]  /*0af0*/  IMAD.SHL.U32 R3, R3, 0x100000, RZ ;  /* 0x0010000003037824 */ /* 0x000fe200078e00ff */
[----:B------:R-:W-:-:S04]  /*0b00*/  LEA R5, R0, 0x3b800000, 0x17 ;  /* 0x3b80000000057811 */ /* 0x000fc800078eb8ff */
[----:B------:R-:W-:-:S07]  /*0b10*/  LOP3.LUT R30, R5, R3, R30, 0xfe, !PT ;  /* 0x00000003051e7212 */ /* 0x000fce00078efe1e */
.L_x_21344:
[----:B------:R-:W-:Y:S05]  /*0b20*/  BSYNC B0 ;  /* 0x0000000000007941 */ /* 0x000fea0003800000 */
.L_x_21343:
[----:B------:R-:W0:Y:S01]  /*0b30*/  F2I.S64.TRUNC R30, R30 ;  /* 0x0000001e001e7311 */ /* 0x000e22000020d900 */
[----:B------:R-:W-:Y:S05]  /*0b40*/  BRA `(.L_x_21328) ;  /* 0x00000004000c7947 */ /* 0x000fea0003800000 */
.L_x_21341:
        /* <DEDUP_REMOVED lines=21> */
.L_x_21350:
[----:B------:R-:W-:Y:S05]  /*0ca0*/  BSYNC B1 ;  /* 0x0000000000017941 */ /* 0x000fea0003800000 */
.L_x_21349:
[----:B------:R-:W-:Y:S01]  /*0cb0*/  IMAD.SHL.U32 R3, R3, 0x200000, RZ ;  /* 0x0020000003037824 */ /* 0x000fe200078e00ff */
[----:B------:R-:W-:-:S04]  /*0cc0*/  LEA R5, R0, 0x37800000, 0x17 ;  /* 0x3780000000057811 */ /* 0x000fc800078eb8ff */
[----:B------:R-:W-:-:S07]  /*0cd0*/  LOP3.LUT R30, R5, R3, R30, 0xfe, !PT ;  /* 0x00000003051e7212 */ /* 0x000fce00078efe1e */
.L_x_21348:
[----:B------:R-:W-:Y:S05]  /*0ce0*/  BSYNC B0 ;  /* 0x0000000000007941 */ /* 0x000fea0003800000 */
.L_x_21347:
[----:B------:R-:W0:Y:S01]  /*0cf0*/  F2I.S64.TRUNC R30, R30 ;  /* 0x0000001e001e7311 */ /* 0x000e22000020d900 */
[----:B------:R-:W-:Y:S05]  /*0d00*/  BRA `(.L_x_21328) ;  /* 0x00000000009c7947 */ /* 0x000fea0003800000 */
.L_x_21340:
        /* <DEDUP_REMOVED lines=14> */
.L_x_21354:
[----:B------:R-:W-:Y:S05]  /*0df0*/  BSYNC B0 ;  /* 0x0000000000007941 */ /* 0x000fea0003800000 */
.L_x_21353:
[----:B------:R-:W0:Y:S01]  /*0e00*/  F2I.S64.TRUNC R30, R30 ;  /* 0x0000001e001e7311 */ /* 0x000e22000020d900 */
[----:B------:R-:W-:Y:S05]  /*0e10*/  BRA `(.L_x_21328) ;  /* 0x0000000000587947 */ /* 0x000fea0003800000 */
.L_x_21327:
        /* <DEDUP_REMOVED lines=16> */
.L_x_21355:
[----:B------:R-:W-:Y:S01]  /*0f20*/  CS2R R30, SRZ ;  /* 0x00000000001e7805 */ /* 0x000fe2000001ff00 */
[----:B------:R-:W-:Y:S06]  /*0f30*/  BRA `(.L_x_21328) ;  /* 0x0000000000107947 */ /* 0x000fec0003800000 */
.L_x_21352:
[----:B------:R0:W5:Y:S01]  /*0f40*/  LDG.E.64 R30, desc[UR36][R4.64] ;  /* 0x00000024041e7981 */ /* 0x000162000c1e1b00 */
[----:B------:R-:W-:Y:S05]  /*0f50*/  BRA `(.L_x_21328) ;  /* 0x0000000000087947 */ /* 0x000fea0003800000 */
.L_x_21351:
[----:B------:R0:W5:Y:S01]  /*0f60*/  LDG.E R30, desc[UR36][R4.64] ;  /* 0x00000024041e7981 */ /* 0x000162000c1e1900 */
[----:B------:R-:W-:-:S07]  /*0f70*/  IMAD.MOV.U32 R31, RZ, RZ, RZ ;  /* 0x000000ffff1f7224 */ /* 0x000fce00078e00ff */
.L_x_21328:
        /* <DEDUP_REMOVED lines=19> */
.L_x_21359:
[----:B------:R0:W5:Y:S01]  /*10b0*/  LDG.E.U8 R28, desc[UR36][R4.64] ;  /* 0x00000024041c7981 */ /* 0x000162000c1e1100 */
[----:B------:R-:W-:Y:S01]  /*10c0*/  IMAD.MOV.U32 R29, RZ, RZ, RZ ;  /* 0x000000ffff1d7224 */ /* 0x000fe200078e00ff */
[----:B------:R-:W-:Y:S06]  /*10d0*/  BRA `(.L_x_21361) ;  /* 0x0000000c00487947 */ /* 0x000fec0003800000 */
.L_x_21358:
        /* <DEDUP_REMOVED lines=8> */
.L_x_21363:
[----:B------:R-:W2:Y:S02]  /*1160*/  LDG.E R28, desc[UR36][R4.64] ;  /* 0x00000024041c7981 */ /* 0x000ea4000c1e1900 */
[----:B--2---:R-:W-:Y:S01]  /*1170*/  SHF.R.S32.HI R29, RZ, 0x1f, R28 ;  /* 0x0000001fff1d7819 */ /* 0x004fe2000001141c */
[----:B------:R-:W-:Y:S06]  /*1180*/  BRA `(.L_x_21361) ;  /* 0x0000000c001c7947 */ /* 0x000fec0003800000 */
.L_x_21362:
[----:B------:R-:W2:Y:S02]  /*1190*/  LDG.E.S16 R28, desc[UR36][R4.64] ;  /* 0x00000024041c7981 */ /* 0x000ea4000c1e1700 */
[----:B--2---:R-:W-:Y:S01]  /*11a0*/  SHF.R.S32.HI R29, RZ, 0x1f, R28 ;  /* 0x0000001fff1d7819 */ /* 0x004fe2000001141c */
[----:B------:R-:W-:Y:S06]  /*11b0*/  BRA `(.L_x_21361) ;  /* 0x0000000c00107947 */ /* 0x000fec0003800000 */
.L_x_21357:
        /* <DEDUP_REMOVED lines=9> */
.L_x_21365:
[----:B------:R-:W2:Y:S02]  /*1250*/  LDG.E.U16 R4, desc[UR36][R4.64] ;  /* 0x0000002404047981 */ /* 0x000ea4000c1e1500 */
[----:B--2---:R-:W-:-:S06]  /*1260*/  HADD2.F32 R28, -RZ, R4.H0_H0 ;  /* 0x20000004ff1c7230 */ /* 0x004fcc0000004100 */
[----:B------:R-:W0:Y:S01]  /*1270*/  F2I.S64.TRUNC R28, R28 ;  /* 0x0000001c001c7311 */ /* 0x000e22000020d900 */
[----:B------:R-:W-:Y:S05]  /*1280*/  BRA `(.L_x_21361) ;  /* 0x0000000800dc7947 */ /* 0x000fea0003800000 */
.L_x_21364:
        /* <DEDUP_REMOVED lines=9> */
.L_x_21367:
[----:B------:R-:W2:Y:S02]  /*1320*/  LDG.E.U16 R4, desc[UR36][R4.64] ;  /* 0x0000002404047981 */ /* 0x000ea4000c1e1500 */
[----:B--2---:R-:W-:-:S06]  /*1330*/  HADD2.F32 R28, -RZ, R4.H0_H0 ;  /* 0x20000004ff1c7230 */ /* 0x004fcc0000004100 */
[----:B------:R-:W0:Y:S01]  /*1340*/  F2I.S64.TRUNC R28, R28 ;  /* 0x0000001c001c7311 */ /* 0x000e22000020d900 */
[----:B------:R-:W-:Y:S05]  /*1350*/  BRA `(.L_x_21361) ;  /* 0x0000000800a87947 */ /* 0x000fea0003800000 */
.L_x_21366:
[----:B------:R-:W2:Y:S02]  /*1360*/  LDG.E.64 R4, desc[UR36][R4.64] ;  /* 0x0000002404047981 */ /* 0x000ea4000c1e1b00 */
[----:B--2---:R0:W1:Y:S01]  /*1370*/  F2I.S64.F64.TRUNC R28, R4 ;  /* 0x00000004001c7311 */ /* 0x004062000030d900 */
[----:B------:R-:W-:Y:S05]  /*1380*/  BRA `(.L_x_21361) ;  /* 0x00000008009c7947 */ /* 0x000fea0003800000 */
.L_x_21356:
        /* <DEDUP_REMOVED lines=13> */
.L_x_21370:
[----:B------:R-:W2:Y:S02]  /*1460*/  LDG.E.64 R4, desc[UR36][R4.64] ;  /* 0x0000002404047981 */ /* 0x000ea4000c1e1b00 */
[----:B--2---:R0:W1:Y:S01]  /*1470*/  F2I.S64.F64.TRUNC R28, R4 ;  /* 0x00000004001c7311 */ /* 0x004062000030d900 */
[----:B------:R-:W-:Y:S05]  /*1480*/  BRA `(.L_x_21361) ;  /* 0x00000008005c7947 */ /* 0x000fea0003800000 */
.L_x_21369:
        /* <DEDUP_REMOVED lines=27> */
.L_x_21372:
        /* <DEDUP_REMOVED lines=14> */
.L_x_21371:
[----:B------:R-:W2:Y:S02]  /*1720*/  LDG.E.U16 R28, desc[UR36][R4.64] ;  /* 0x00000024041c7981 */ /* 0x000ea4000c1e1500 */
[----:B--2---:R-:W-:-:S06]  /*1730*/  IMAD.U32 R28, R28, 0x10000, RZ ;  /* 0x000100001c1c7824 */ /* 0x004fcc00078e00ff */
[----:B------:R-:W0:Y:S01]  /*1740*/  F2I.S64.TRUNC R28, R28 ;  /* 0x0000001c001c7311 */ /* 0x000e22000020d900 */
[----:B------:R-:W-:Y:S05]  /*1750*/  BRA `(.L_x_21361) ;  /* 0x0000000400a87947 */ /* 0x000fea0003800000 */
.L_x_21368:
        /* <DEDUP_REMOVED lines=11> */
.L_x_21375:
        /* <DEDUP_REMOVED lines=21> */
.L_x_21379:
[----:B------:R-:W-:Y:S05]  /*1960*/  BSYNC B1 ;  /* 0x0000000000017941 */ /* 0x000fea0003800000 */
.L_x_21378:
[----:B------:R-:W-:Y:S01]  /*1970*/  IMAD.SHL.U32 R3, R3, 0x100000, RZ ;  /* 0x0010000003037824 */ /* 0x000fe200078e00ff */
[----:B------:R-:W-:-:S04]  /*1980*/  LEA R5, R0, 0x3b800000, 0x17 ;  /* 0x3b80000000057811 */ /* 0x000fc800078eb8ff */
[----:B------:R-:W-:-:S07]  /*1990*/  LOP3.LUT R28, R5, R3, R28, 0xfe, !PT ;  /* 0x00000003051c7212 */ /* 0x000fce00078efe1c */
.L_x_21377:
[----:B------:R-:W-:Y:S05]  /*19a0*/  BSYNC B0 ;  /* 0x0000000000007941 */ /* 0x000fea0003800000 */
.L_x_21376:
[----:B------:R-:W0:Y:S01]  /*19b0*/  F2I.S64.TRUNC R28, R28 ;  /* 0x0000001c001c7311 */ /* 0x000e22000020d900 */
[----:B------:R-:W-:Y:S05]  /*19c0*/  BRA `(.L_x_21361) ;  /* 0x00000004000c7947 */ /* 0x000fea0003800000 */
.L_x_21374:
        /* <DEDUP_REMOVED lines=21> */
.L_x_21383:
[----:B------:R-:W-:Y:S05]  /*1b20*/  BSYNC B1 ;  /* 0x0000000000017941 */ /* 0x000fea0003800000 */
.L_x_21382:
[----:B------:R-:W-:Y:S01]  /*1b30*/  IMAD.SHL.U32 R3, R3, 0x200000, RZ ;  /* 0x0020000003037824 */ /* 0x000fe200078e00ff */
[----:B------:R-:W-:-:S04]  /*1b40*/  LEA R5, R0, 0x37800000, 0x17 ;  /* 0x3780000000057811 */ /* 0x000fc800078eb8ff */
[----:B------:R-:W-:-:S07]  /*1b50*/  LOP3.LUT R28, R5, R3, R28, 0xfe, !PT ;  /* 0x00000003051c7212 */ /* 0x000fce00078efe1c */
.L_x_21381:
[----:B------:R-:W-:Y:S05]  /*1b60*/  BSYNC B0 ;  /* 0x0000000000007941 */ /* 0x000fea0003800000 */
.L_x_21380:
[----:B------:R-:W0:Y:S01]  /*1b70*/  F2I.S64.TRUNC R28, R28 ;  /* 0x0000001c001c7311 */ /* 0x000e22000020d900 */
[----:B------:R-:W-:Y:S05]  /*1b80*/  BRA `(.L_x_21361) ;  /* 0x00000000009c7947 */ /* 0x000fea0003800000 */
.L_x_21373:
        /* <DEDUP_REMOVED lines=14> */
.L_x_21387:
[----:B------:R-:W-:Y:S05]  /*1c70*/  BSYNC B0 ;  /* 0x0000000000007941 */ /* 0x000fea0003800000 */
.L_x_21386:
[----:B------:R-:W0:Y:S01]  /*1c80*/  F2I.S64.TRUNC R28, R28 ;  /* 0x0000001c001c7311 */ /* 0x000e22000020d900 */
[----:B------:R-:W-:Y:S05]  /*1c90*/  BRA `(.L_x_21361) ;  /* 0x0000000000587947 */ /* 0x000fea0003800000 */
.L_x_21360:
        /* <DEDUP_REMOVED lines=16> */
.L_x_21388:
[----:B------:R-:W-:Y:S01]  /*1da0*/  CS2R R28, SRZ ;  /* 0x00000000001c7805 */ /* 0x000fe2000001ff00 */
[----:B------:R-:W-:Y:S06]  /*1db0*/  BRA `(.L_x_21361) ;  /* 0x0000000000107947 */ /* 0x000fec0003800000 */
.L_x_21385:
[----:B------:R0:W5:Y:S01]  /*1dc0*/  LDG.E.64 R28, desc[UR36][R4.64] ;  /* 0x00000024041c7981 */ /* 0x000162000c1e1b00 */
[----:B------:R-:W-:Y:S05]  /*1dd0*/  BRA `(.L_x_21361) ;  /* 0x0000000000087947 */ /* 0x000fea0003800000 */
.L_x_21384:
[----:B------:R0:W5:Y:S01]  /*1de0*/  LDG.E R28, desc[UR36][R4.64] ;  /* 0x00000024041c7981 */ /* 0x000162000c1e1900 */
[----:B------:R-:W-:-:S07]  /*1df0*/  IMAD.MOV.U32 R29, RZ, RZ, RZ ;  /* 0x000000ffff1d7224 */ /* 0x000fce00078e00ff */
.L_x_21361:
[----:B------:R-:W3:Y:S02]  /*1e00*/  S2R R35, SR_TID.X ;  /* 0x0000000000237919 */ /* 0x000ee40000002100 */
[----:B---3--:R-:W-:-:S07]  /*1e10*/  VIADD R35, R35, 0x80 ;  /* 0x0000008023237836 */ /* 0x008fce0000000000 */
.L_x_21322:
[----:B------:R-:W-:Y:S05]  /*1e20*/  BSYNC B6 ;  /* 0x0000000000067941 */ /* 0x000fea0003800000 */
.L_x_21321:
        /* <DEDUP_REMOVED lines=24> */
.L_x_21394:
[----:B------:R0:W5:Y:S01]  /*1fb0*/  LDG.E.U8 R36, desc[UR36][R4.64] ;  /* 0x0000002404247981 */ /* 0x000162000c1e1100 */
[----:B------:R-:W-:Y:S01]  /*1fc0*/  IMAD.MOV.U32 R37, RZ, RZ, RZ ;  /* 0x000000ffff257224 */ /* 0x000fe200078e00ff */
[----:B------:R-:W-:Y:S06]  /*1fd0*/  BRA `(.L_x_21396) ;  /* 0x0000000c00487947 */ /* 0x000fec0003800000 */
.L_x_21393:
        /* <DEDUP_REMOVED lines=8> */
.L_x_21398:
[----:B------:R-:W2:Y:S02]  /*2060*/  LDG.E R36, desc[UR36][R4.64] ;  /* 0x0000002404247981 */ /* 0x000ea4000c1e1900 */
[----:B--2---:R-:W-:Y:S01]  /*2070*/  SHF.R.S32.HI R37, RZ, 0x1f, R36 ;  /* 0x0000001fff257819 */ /* 0x004fe20000011424 */
[----:B------:R-:W-:Y:S06]  /*2080*/  BRA `(.L_x_21396) ;  /* 0x0000000c001c7947 */ /* 0x000fec0003800000 */
.L_x_21397:
[----:B------:R-:W2:Y:S02]  /*2090*/  LDG.E.S16 R36, desc[UR36][R4.64] ;  /* 0x0000002404247981 */ /* 0x000ea4000c1e1700 */
[----:B--2---:R-:W-:Y:S01]  /*20a0*/  SHF.R.S32.HI R37, RZ, 0x1f, R36 ;  /* 0x0000001fff257819 */ /* 0x004fe20000011424 */
[----:B------:R-:W-:Y:S06]  /*20b0*/  BRA `(.L_x_21396) ;  /* 0x0000000c00107947 */ /* 0x000fec0003800000 */
.L_x_21392:
        /* <DEDUP_REMOVED lines=9> */
.L_x_21400:
[----:B------:R-:W2:Y:S02]  /*2150*/  LDG.E.U16 R4, desc[UR36][R4.64] ;  /* 0x0000002404047981 */ /* 0x000ea4000c1e1500 */
[----:B--2---:R-:W-:-:S06]  /*2160*/  HADD2.F32 R36, -RZ, R4.H0_H0 ;  /* 0x20000004ff247230 */ /* 0x004fcc0000004100 */
[----:B------:R-:W0:Y:S01]  /*2170*/  F2I.S64.TRUNC R36, R36 ;  /* 0x0000002400247311 */ /* 0x000e22000020d900 */
[----:B------:R-:W-:Y:S05]  /*2180*/  BRA `(.L_x_21396) ;  /* 0x0000000800dc7947 */ /* 0x000fea0003800000 */
.L_x_21399:
        /* <DEDUP_REMOVED lines=9> */
.L_x_21402:
[----:B------:R-:W2:Y:S02]  /*2220*/  LDG.E.U16 R4, desc[UR36][R4.64] ;  /* 0x0000002404047981 */ /* 0x000ea4000c1e1500 */
[----:B--2---:R-:W-:-:S06]  /*2230*/  HADD2.F32 R36, -RZ, R4.H0_H0 ;  /* 0x20000004ff247230 */ /* 0x004fcc0000004100 */
[----:B------:R-:W0:Y:S01]  /*2240*/  F2I.S64.TRUNC R36, R36 ;  /* 0x0000002400247311 */ /* 0x000e22000020d900 */
[----:B------:R-:W-:Y:S05]  /*2250*/  BRA `(.L_x_21396) ;  /* 0x0000000800a87947 */ /* 0x000fea0003800000 */
.L_x_21401:
[----:B------:R-:W2:Y:S02]  /*2260*/  LDG.E.64 R4, desc[UR36][R4.64] ;  /* 0x0000002404047981 */ /* 0x000ea4000c1e1b00 */
[----:B--2---:R0:W1:Y:S01]  /*2270*/  F2I.S64.F64.TRUNC R36, R4 ;  /* 0x0000000400247311 */ /* 0x004062000030d900 */
[----:B------:R-:W-:Y:S05]  /*2280*/  BRA `(.L_x_21396) ;  /* 0x00000008009c7947 */ /* 0x000fea0003800000 */
.L_x_21391:
        /* <DEDUP_REMOVED lines=13> */
.L_x_21405:
[----:B------:R-:W2:Y:S02]  /*2360*/  LDG.E.64 R4, desc[UR36][R4.64] ;  /* 0x0000002404047981 */ /* 0x000ea4000c1e1b00 */
[----:B--2---:R0:W1:Y:S01]  /*2370*/  F2I.S64.F64.TRUNC R36, R4 ;  /* 0x0000000400247311 */ /* 0x004062000030d900 */
[----:B------:R-:W-:Y:S05]  /*2380*/  BRA `(.L_x_21396) ;  /* 0x00000008005c7947 */ /* 0x000fea0003800000 */
.L_x_21404:
        /* <DEDUP_REMOVED lines=27> */
.L_x_21407:
        /* <DEDUP_REMOVED lines=14> */
.L_x_21406:
[----:B------:R-:W2:Y:S02]  /*2620*/  LDG.E.U16 R36, desc[UR36][R4.64] ;  /* 0x0000002404247981 */ /* 0x000ea4000c1e1500 */
[----:B--2---:R-:W-:-:S06]  /*2630*/  IMAD.U32 R36, R36, 0x10000, RZ ;  /* 0x0001000024247824 */ /* 0x004fcc00078e00ff */
[----:B------:R-:W2:Y:S01]  /*2640*/  F2I.S64.TRUNC R36, R36 ;  /* 0x0000002400247311 */ /* 0x000ea2000020d900 */
[----:B------:R-:W-:Y:S05]  /*2650*/  BRA `(.L_x_21396) ;  /* 0x0000000400a87947 */ /* 0x000fea0003800000 */
.L_x_21403:
        /* <DEDUP_REMOVED lines=11> */
.L_x_21410:
        /* <DEDUP_REMOVED lines=21> */
.L_x_21414:
[----:B------:R-:W-:Y:S05]  /*2860*/  BSYNC B1 ;  /* 0x0000000000017941 */ /* 0x000fea0003800000 */
.L_x_21413:
[----:B------:R-:W-:Y:S01]  /*2870*/  IMAD.SHL.U32 R3, R3, 0x100000, RZ ;  /* 0x0010000003037824 */ /* 0x000fe200078e00ff */
[----:B------:R-:W-:-:S04]  /*2880*/  LEA R5, R0, 0x3b800000, 0x17 ;  /* 0x3b80000000057811 */ /* 0x000fc800078eb8ff */
[----:B------:R-:W-:-:S07]  /*2890*/  LOP3.LUT R36, R5, R3, R36, 0xfe, !PT ;  /* 0x0000000305247212 */ /* 0x000fce00078efe24 */
.L_x_21412:
[----:B------:R-:W-:Y:S05]  /*28a0*/  BSYNC B0 ;  /* 0x0000000000007941 */ /* 0x000fea0003800000 */
.L_x_21411:
[----:B------:R-:W0:Y:S01]  /*28b0*/  F2I.S64.TRUNC R36, R36 ;  /* 0x0000002400247311 */ /* 0x000e22000020d900 */
[----:B------:R-:W-:Y:S05]  /*28c0*/  BRA `(.L_x_21396) ;  /* 0x00000004000c7947 */ /* 0x000fea0003800000 */
.L_x_21409:
        /* <DEDUP_REMOVED lines=21> */
.L_x_21418:
[----:B------:R-:W-:Y:S05]  /*2a20*/  BSYNC B1 ;  /* 0x0000000000017941 */ /* 0x000fea0003800000 */
.L_x_21417:
[----:B------:R-:W-:Y:S01]  /*2a30*/  IMAD.SHL.U32 R3, R3, 0x200000, RZ ;  /* 0x0020000003037824 */ /* 0x000fe200078e00ff */
[----:B------:R-:W-:-:S04]  /*2a40*/  LEA R5, R0, 0x37800000, 0x17 ;  /* 0x3780000000057811 */ /* 0x000fc800078eb8ff */
[----:B------:R-:W-:-:S07]  /*2a50*/  LOP3.LUT R36, R5, R3, R36, 0xfe, !PT ;  /* 0x0000000305247212 */ /* 0x000fce00078efe24 */
.L_x_21416:
[----:B------:R-:W-:Y:S05]  /*2a60*/  BSYNC B0 ;  /* 0x0000000000007941 */ /* 0x000fea0003800000 */
.L_x_21415:
[----:B------:R-:W0:Y:S01]  /*2a70*/  F2I.S64.TRUNC R36, R36 ;  /* 0x0000002400247311 */ /* 0x000e22000020d900 */
[----:B------:R-:W-:Y:S05]  /*2a80*/  BRA `(.L_x_21396) ;  /* 0x00000000009c7947 */ /* 0x000fea0003800000 */
.L_x_21408:
        /* <DEDUP_REMOVED lines=14> */
.L_x_21422:
[----:B------:R-:W-:Y:S05]  /*2b70*/  BSYNC B0 ;  /* 0x0000000000007941 */ /* 0x000fea0003800000 */
.L_x_21421:
[----:B------:R-:W0:Y:S01]  /*2b80*/  F2I.S64.TRUNC R36, R36 ;  /* 0x0000002400247311 */ /* 0x000e22000020d900 */
[----:B------:R-:W-:Y:S05]  /*2b90*/  BRA `(.L_x_21396) ;  /* 0x0000000000587947 */ /* 0x000fea0003800000 */
.L_x_21395:
        /* <DEDUP_REMOVED lines=16> */
.L_x_21423:
[----:B------:R-:W-:Y:S01]  /*2ca0*/  CS2R R36, SRZ ;  /* 0x0000000000247805 */ /* 0x000fe2000001ff00 */
[----:B------:R-:W-:Y:S06]  /*2cb0*/  BRA `(.L_x_21396) ;  /* 0x0000000000107947 */ /* 0x000fec0003800000 */
.L_x_21420:
[----:B------:R0:W5:Y:S01]  /*2cc0*/  LDG.E.64 R36, desc[UR36][R4.64] ;  /* 0x0000002404247981 */ /* 0x000162000c1e1b00 */
[----:B------:R-:W-:Y:S05]  /*2cd0*/  BRA `(.L_x_21396) ;  /* 0x0000000000087947 */ /* 0x000fea0003800000 */
.L_x_21419:
[----:B------:R0:W5:Y:S01]  /*2ce0*/  LDG.E R36, desc[UR36][R4.64] ;  /* 0x0000002404247981 */ /* 0x000162000c1e1900 */
[----:B------:R-:W-:-:S07]  /*2cf0*/  IMAD.MOV.U32 R37, RZ, RZ, RZ ;  /* 0x000000ffff257224 */ /* 0x000fce00078e00ff */
.L_x_21396:
        /* <DEDUP_REMOVED lines=19> */
.L_x_21427:
[----:B------:R0:W5:Y:S01]  /*2e30*/  LDG.E.U8 R26, desc[UR36][R4.64] ;  /* 0x00000024041a7981 */ /* 0x000162000c1e1100 */
[----:B------:R-:W-:Y:S01]  /*2e40*/  IMAD.MOV.U32 R27, RZ, RZ, RZ ;  /* 0x000000ffff1b7224 */ /* 0x000fe200078e00ff */
[----:B------:R-:W-:Y:S06]  /*2e50*/  BRA `(.L_x_21429) ;  /* 0x0000000c00487947 */ /* 0x000fec0003800000 */
.L_x_21426:
        /* <DEDUP_REMOVED lines=8> */
.L_x_21431:
[----:B------:R-:W3:Y:S02]  /*2ee0*/  LDG.E R26, desc[UR36][R4.64] ;  /* 0x00000024041a7981 */ /* 0x000ee4000c1e1900 */
[----:B---3--:R-:W-:Y:S01]  /*2ef0*/  SHF.R.S32.HI R27, RZ, 0x1f, R26 ;  /* 0x0000001fff1b7819 */ /* 0x008fe2000001141a */
[----:B------:R-:W-:Y:S06]  /*2f00*/  BRA `(.L_x_21429) ;  /* 0x0000000c001c7947 */ /* 0x000fec0003800000 */
.L_x_21430:
[----:B------:R-:W3:Y:S02]  /*2f10*/  LDG.E.S16 R26, desc[UR36][R4.64] ;  /* 0x00000024041a7981 */ /* 0x000ee4000c1e1700 */
[----:B---3--:R-:W-:Y:S01]  /*2f20*/  SHF.R.S32.HI R27, RZ, 0x1f, R26 ;  /* 0x0000001fff1b7819 */ /* 0x008fe2000001141a */
[----:B------:R-:W-:Y:S06]  /*2f30*/  BRA `(.L_x_21429) ;  /* 0x0000000c00107947 */ /* 0x000fec0003800000 */
.L_x_21425:
        /* <DEDUP_REMOVED lines=9> */
.L_x_21433:
[----:B------:R-:W3:Y:S02]  /*2fd0*/  LDG.E.U16 R4, desc[UR36][R4.64] ;  /* 0x0000002404047981 */ /* 0x000ee4000c1e1500 */
[----:B---3--:R-:W-:-:S06]  /*2fe0*/  HADD2.F32 R26, -RZ, R4.H0_H0 ;  /* 0x20000004ff1a7230 */ /* 0x008fcc0000004100 */
[----:B------:R-:W0:Y:S01]  /*2ff0*/  F2I.S64.TRUNC R26, R26 ;  /* 0x0000001a001a7311 */ /* 0x000e22000020d900 */
[----:B------:R-:W-:Y:S05]  /*3000*/  BRA `(.L_x_21429) ;  /* 0x0000000800dc7947 */ /* 0x000fea0003800000 */
.L_x_21432:
        /* <DEDUP_REMOVED lines=9> */
.L_x_21435:
[----:B------:R-:W3:Y:S02]  /*30a0*/  LDG.E.U16 R4, desc[UR36][R4.64] ;  /* 0x0000002404047981 */ /* 0x000ee4000c1e1500 */
[----:B---3--:R-:W-:-:S06]  /*30b0*/  HADD2.F32 R26, -RZ, R4.H0_H0 ;  /* 0x20000004ff1a7230 */ /* 0x008fcc0000004100 */
[----:B------:R-:W0:Y:S01]  /*30c0*/  F2I.S64.TRUNC R26, R26 ;  /* 0x0000001a001a7311 */ /* 0x000e22000020d900 */
[----:B------:R-:W-:Y:S05]  /*30d0*/  BRA `(.L_x_21429) ;  /* 0x0000000800a87947 */ /* 0x000fea0003800000 */
.L_x_21434:
[----:B------:R-:W3:Y:S02]  /*30e0*/  LDG.E.64 R4, desc[UR36][R4.64] ;  /* 0x0000002404047981 */ /* 0x000ee4000c1e1b00 */
[----:B---3--:R0:W3:Y:S01]  /*30f0*/  F2I.S64.F64.TRUNC R26, R4 ;  /* 0x00000004001a7311 */ /* 0x0080e2000030d900 */
[----:B------:R-:W-:Y:S05]  /*3100*/  BRA `(.L_x_21429) ;  /* 0x00000008009c7947 */ /* 0x000fea0003800000 */
.L_x_21424:
        /* <DEDUP_REMOVED lines=13> */
.L_x_21438:
[----:B------:R-:W3:Y:S02]  /*31e0*/  LDG.E.64 R4, desc[UR36][R4.64] ;  /* 0x0000002404047981 */ /* 0x000ee4000c1e1b00 */
[----:B---3--:R0:W3:Y:S01]  /*31f0*/  F2I.S64.F64.TRUNC R26, R4 ;  /* 0x00000004001a7311 */ /* 0x0080e2000030d900 */
[----:B------:R-:W-:Y:S05]  /*3200*/  BRA `(.L_x_21429) ;  /* 0x00000008005c7947 */ /* 0x000fea0003800000 */
.L_x_21437:
        /* <DEDUP_REMOVED lines=27> */
.L_x_21440:
        /* <DEDUP_REMOVED lines=14> */
.L_x_21439:
[----:B------:R-:W3:Y:S02]  /*34a0*/  LDG.E.U16 R26, desc[UR36][R4.64] ;  /* 0x00000024041a7981 */ /* 0x000ee4000c1e1500 */
[----:B---3--:R-:W-:-:S06]  /*34b0*/  IMAD.U32 R26, R26, 0x10000, RZ ;  /* 0x000100001a1a7824 */ /* 0x008fcc00078e00ff */
[----:B------:R-:W0:Y:S01]  /*34c0*/  F2I.S64.TRUNC R26, R26 ;  /* 0x0000001a001a7311 */ /* 0x000e22000020d900 */
[----:B------:R-:W-:Y:S05]  /*34d0*/  BRA `(.L_x_21429) ;  /* 0x0000000400a87947 */ /* 0x000fea0003800000 */
.L_x_21436:
        /* <DEDUP_REMOVED lines=11> */
.L_x_21443:
        /* <DEDUP_REMOVED lines=21> */
.L_x_21447:
[----:B------:R-:W-:Y:S05]  /*36e0*/  BSYNC B1 ;  /* 0x0000000000017941 */ /* 0x000fea0003800000 */
.L_x_21446:
[----:B------:R-:W-:Y:S01]  /*36f0*/  IMAD.SHL.U32 R3, R3, 0x100000, RZ ;  /* 0x0010000003037824 */ /* 0x000fe200078e00ff */
[----:B------:R-:W-:-:S04]  /*3700*/  LEA R5, R0, 0x3b800000, 0x17 ;  /* 0x3b80000000057811 */ /* 0x000fc800078eb8ff */
[----:B------:R-:W-:-:S07]  /*3710*/  LOP3.LUT R26, R5, R3, R26, 0xfe, !PT ;  /* 0x00000003051a7212 */ /* 0x000fce00078efe1a */
.L_x_21445:
[----:B------:R-:W-:Y:S05]  /*3720*/  BSYNC B0 ;  /* 0x0000000000007941 */ /* 0x000fea0003800000 */
.L_x_21444:
[----:B------:R-:W3:Y:S01]  /*3730*/  F2I.S64.TRUNC R26, R26 ;  /* 0x0000001a001a7311 */ /* 0x000ee2000020d900 */
[----:B------:R-:W-:Y:S05]  /*3740*/  BRA `(.L_x_21429) ;  /* 0x00000004000c7947 */ /* 0x000fea0003800000 */
.L_x_21442:
        /* <DEDUP_REMOVED lines=21> */
.L_x_21451:
[----:B------:R-:W-:Y:S05]  /*38a0*/  BSYNC B1 ;  /* 0x0000000000017941 */ /* 0x000fea0003800000 */
.L_x_21450:
[----:B------:R-:W-:Y:S01]  /*38b0*/  IMAD.SHL.U32 R3, R3, 0x200000, RZ ;  /* 0x0020000003037824 */ /* 0x000fe200078e00ff */
[----:B------:R-:W-:-:S04]  /*38c0*/  LEA R5, R0, 0x37800000, 0x17 ;  /* 0x3780000000057811 */ /* 0x000fc800078eb8ff */
[----:B------:R-:W-:-:S07]  /*38d0*/  LOP3.LUT R26, R5, R3, R26, 0xfe, !PT ;  /* 0x00000003051a7212 */ /* 0x000fce00078efe1a */
.L_x_21449:
[----:B------:R-:W-:Y:S05]  /*38e0*/  BSYNC B0 ;  /* 0x0000000000007941 */ /* 0x000fea0003800000 */
.L_x_21448:
[----:B------:R-:W0:Y:S01]  /*38f0*/  F2I.S64.TRUNC R26, R26 ;  /* 0x0000001a001a7311 */ /* 0x000e22000020d900 */
[----:B------:R-:W-:Y:S05]  /*3900*/  BRA `(.L_x_21429) ;  /* 0x00000000009c7947 */ /* 0x000fea0003800000 */
.L_x_21441:
        /* <DEDUP_REMOVED lines=14> */
.L_x_21455:
[----:B------:R-:W-:Y:S05]  /*39f0*/  BSYNC B0 ;  /* 0x0000000000007941 */ /* 0x000fea0003800000 */
.L_x_21454:
[----:B------:R-:W0:Y:S01]  /*3a00*/  F2I.S64.TRUNC R26, R26 ;  /* 0x0000001a001a7311 */ /* 0x000e22000020d900 */
[----:B------:R-:W-:Y:S05]  /*3a10*/  BRA `(.L_x_21429) ;  /* 0x0000000000587947 */ /* 0x000fea0003800000 */
.L_x_21428:
        /* <DEDUP_REMOVED lines=16> */
.L_x_21456:
[----:B------:R-:W-:Y:S01]  /*3b20*/  CS2R R26, SRZ ;  /* 0x00000000001a7805 */ /* 0x000fe2000001ff00 */
[----:B------:R-:W-:Y:S06]  /*3b30*/  BRA `(.L_x_21429) ;  /* 0x0000000000107947 */ /* 0x000fec0003800000 */
.L_x_21453:
[----:B------:R0:W5:Y:S01]  /*3b40*/  LDG.E.64 R26, desc[UR36][R4.64] ;  /* 0x00000024041a7981 */ /* 0x000162000c1e1b00 */
[----:B------:R-:W-:Y:S05]  /*3b50*/  BRA `(.L_x_21429) ;  /* 0x0000000000087947 */ /* 0x000fea0003800000 */
.L_x_21452:
[----:B------:R0:W5:Y:S01]  /*3b60*/  LDG.E R26, desc[UR36][R4.64] ;  /* 0x00000024041a7981 */ /* 0x000162000c1e1900 */
[----:B------:R-:W-:-:S07]  /*3b70*/  IMAD.MOV.U32 R27, RZ, RZ, RZ ;  /* 0x000000ffff1b7224 */ /* 0x000fce00078e00ff */
.L_x_21429:
[----:B------:R-:W-:-:S07]  /*3b80*/  VIADD R35, R35, 0x80 ;  /* 0x0000008023237836 */ /* 0x000fce0000000000 */
.L_x_21390:
[----:B------:R-:W-:Y:S05]  /*3b90*/  BSYNC B6 ;  /* 0x0000000000067941 */ /* 0x000fea0003800000 */
.L_x_21389:
        /* <DEDUP_REMOVED lines=26> */
.L_x_21462:
[----:B------:R0:W5:Y:S01]  /*3d40*/  LDG.E.U8 R22, desc[UR36][R4.64] ;  /* 0x0000002404167981 */ /* 0x000162000c1e1100 */
[----:B------:R-:W-:Y:S01]  /*3d50*/  IMAD.MOV.U32 R23, RZ, RZ, RZ ;  /* 0x000000ffff177224 */ /* 0x000fe200078e00ff */
[----:B------:R-:W-:Y:S06]  /*3d60*/  BRA `(.L_x_21464) ;  /* 0x0000000c00487947 */ /* 0x000fec0003800000 */
.L_x_21461:
        /* <DEDUP_REMOVED lines=8> */
.L_x_21466:
[----:B------:R-:W2:Y:S02]  /*3df0*/  LDG.E R22, desc[UR36][R4.64] ;  /* 0x0000002404167981 */ /* 0x000ea4000c1e1900 */
[----:B--2---:R-:W-:Y:S01]  /*3e00*/  SHF.R.S32.HI R23, RZ, 0x1f, R22 ;  /* 0x0000001fff177819 */ /* 0x004fe20000011416 */
[----:B------:R-:W-:Y:S06]  /*3e10*/  BRA `(.L_x_21464) ;  /* 0x0000000c001c7947 */ /* 0x000fec0003800000 */
.L_x_21465:
[----:B------:R-:W2:Y:S02]  /*3e20*/  LDG.E.S16 R22, desc[UR36][R4.64] ;  /* 0x0000002404167981 */ /* 0x000ea4000c1e1700 */
[----:B--2---:R-:W-:Y:S01]  /*3e30*/  SHF.R.S32.HI R23, RZ, 0x1f, R22 ;  /* 0x0000001fff177819 */ /* 0x004fe20000011416 */
[----:B------:R-:W-:Y:S06]  /*3e40*/  BRA `(.L_x_21464) ;  /* 0x0000000c00107947 */ /* 0x000fec0003800000 */
.L_x_21460:
        /* <DEDUP_REMOVED lines=9> */
.L_x_21468:
[----:B------:R-:W2:Y:S02]  /*3ee0*/  LDG.E.U16 R4, desc[UR36][R4.64] ;  /* 0x0000002404047981 */ /* 0x000ea4000c1e1500 */
[----:B--2---:R-:W-:-:S06]  /*3ef0*/  HADD2.F32 R22, -RZ, R4.H0_H0 ;  /* 0x20000004ff167230 */ /* 0x004fcc0000004100 */
[----:B------:R-:W0:Y:S01]  /*3f00*/  F2I.S64.TRUNC R22, R22 ;  /* 0x0000001600167311 */ /* 0x000e22000020d900 */
[----:B------:R-:W-:Y:S05]  /*3f10*/  BRA `(.L_x_21464) ;  /* 0x0000000800dc7947 */ /* 0x000fea0003800000 */
.L_x_21467:
        /* <DEDUP_REMOVED lines=9> */
.L_x_21470:
[----:B------:R-:W2:Y:S02]  /*3fb0*/  LDG.E.U16 R4, desc[UR36][R4.64] ;  /* 0x0000002404047981 */ /* 0x000ea4000c1e1500 */
[----:B--2---:R-:W-:-:S06]  /*3fc0*/  HADD2.F32 R22, -RZ, R4.H0_H0 ;  /* 0x20000004ff167230 */ /* 0x004fcc0000004100 */
[----:B------:R-:W0:Y:S01]  /*3fd0*/  F2I.S64.TRUNC R22, R22 ;  /* 0x0000001600167311 */ /* 0x000e22000020d900 */
[----:B------:R-:W-:Y:S05]  /*3fe0*/  BRA `(.L_x_21464) ;  /* 0x0000000800a87947 */ /* 0x000fea0003800000 */
.L_x_21469:
[----:B------:R-:W2:Y:S02]  /*3ff0*/  LDG.E.64 R4, desc[UR36][R4.64] ;  /* 0x0000002404047981 */ /* 0x000ea4000c1e1b00 */
[----:B--2---:R0:W1:Y:S01]  /*4000*/  F2I.S64.F64.TRUNC R22, R4 ;  /* 0x0000000400167311 */ /* 0x004062000030d900 */
[----:B------:R-:W-:Y:S05]  /*4010*/  BRA `(.L_x_21464) ;  /* 0x00000008009c7947 */ /* 0x000fea0003800000 */
.L_x_21459:
        /* <DEDUP_REMOVED lines=13> */
.L_x_21473:
[----:B------:R-:W2:Y:S02]  /*40f0*/  LDG.E.64 R4, desc[UR36][R4.64] ;  /* 0x0000002404047981 */ /* 0x000ea4000c1e1b00 */
[----:B--2---:R0:W1:Y:S01]  /*4100*/  F2I.S64.F64.TRUNC R22, R4 ;  /* 0x0000000400167311 */ /* 0x004062000030d900 */
[----:B------:R-:W-:Y:S05]  /*4110*/  BRA `(.L_x_21464) ;  /* 0x00000008005c7947 */ /* 0x000fea0003800000 */
.L_x_21472:
        /* <DEDUP_REMOVED lines=27> */
.L_x_21475:
        /* <DEDUP_REMOVED lines=14> */
.L_x_21474:
[----:B------:R-:W2:Y:S02]  /*43b0*/  LDG.E.U16 R22, desc[UR36][R4.64] ;  /* 0x0000002404167981 */ /* 0x000ea4000c1e1500 */
[----:B--2---:R-:W-:-:S06]  /*43c0*/  IMAD.U32 R22, R22, 0x10000, RZ ;  /* 0x0001000016167824 */ /* 0x004fcc00078e00ff */
[----:B------:R-:W2:Y:S01]  /*43d0*/  F2I.S64.TRUNC R22, R22 ;  /* 0x0000001600167311 */ /* 0x000ea2000020d900 */
[----:B------:R-:W-:Y:S05]  /*43e0*/  BRA `(.L_x_21464) ;  /* 0x0000000400a87947 */ /* 0x000fea0003800000 */
.L_x_21471:
        /* <DEDUP_REMOVED lines=11> */
.L_x_21478:
        /* <DEDUP_REMOVED lines=21> */
.L_x_21482:
[----:B------:R-:W-:Y:S05]  /*45f0*/  BSYNC B1 ;  /* 0x0000000000017941 */ /* 0x000fea0003800000 */
.L_x_21481:
[----:B------:R-:W-:Y:S01]  /*4600*/  IMAD.SHL.U32 R3, R3, 0x100000, RZ ;  /* 0x0010000003037824 */ /* 0x000fe200078e00ff */
[----:B------:R-:W-:-:S04]  /*4610*/  LEA R5, R0, 0x3b800000, 0x17 ;  /* 0x3b80000000057811 */ /* 0x000fc800078eb8ff */
[----:B------:R-:W-:-:S07]  /*4620*/  LOP3.LUT R22, R5, R3, R22, 0xfe, !PT ;  /* 0x0000000305167212 */ /* 0x000fce00078efe16 */
.L_x_21480:
[----:B------:R-:W-:Y:S05]  /*4630*/  BSYNC B0 ;  /* 0x0000000000007941 */ /* 0x000fea0003800000 */
.L_x_21479:
[----:B------:R-:W0:Y:S01]  /*4640*/  F2I.S64.TRUNC R22, R22 ;  /* 0x0000001600167311 */ /* 0x000e22000020d900 */
[----:B------:R-:W-:Y:S05]  /*4650*/  BRA `(.L_x_21464) ;  /* 0x00000004000c7947 */ /* 0x000fea0003800000 */
.L_x_21477:
        /* <DEDUP_REMOVED lines=21> */
.L_x_21486:
[----:B------:R-:W-:Y:S05]  /*47b0*/  BSYNC B1 ;  /* 0x0000000000017941 */ /* 0x000fea0003800000 */
.L_x_21485:
[----:B------:R-:W-:Y:S01]  /*47c0*/  IMAD.SHL.U32 R3, R3, 0x200000, RZ ;  /* 0x0020000003037824 */ /* 0x000fe200078e00ff */
[----:B------:R-:W-:-:S04]  /*47d0*/  LEA R5, R0, 0x37800000, 0x17 ;  /* 0x3780000000057811 */ /* 0x000fc800078eb8ff */
[----:B------:R-:W-:-:S07]  /*47e0*/  LOP3.LUT R22, R5, R3, R22, 0xfe, !PT ;  /* 0x0000000305167212 */ /* 0x000fce00078efe16 */
.L_x_21484:
[----:B------:R-:W-:Y:S05]  /*47f0*/  BSYNC B0 ;  /* 0x0000000000007941 */ /* 0x000fea0003800000 */
.L_x_21483:
[----:B------:R-:W0:Y:S01]  /*4800*/  F2I.S64.TRUNC R22, R22 ;  /* 0x0000001600167311 */ /* 0x000e22000020d900 */
[----:B------:R-:W-:Y:S05]  /*4810*/  BRA `(.L_x_21464) ;  /* 0x00000000009c7947 */ /* 0x000fea0003800000 */
.L_x_21476:
        /* <DEDUP_REMOVED lines=14> */
.L_x_21490:
[----:B------:R-:W-:Y:S05]  /*4900*/  BSYNC B0 ;  /* 0x0000000000007941 */ /* 0x000fea0003800000 */
.L_x_21489:
[----:B------:R-:W0:Y:S01]  /*4910*/  F2I.S64.TRUNC R22, R22 ;  /* 0x0000001600167311 */ /* 0x000e22000020d900 */
[----:B------:R-:W-:Y:S05]  /*4920*/  BRA `(.L_x_21464) ;  /* 0x0000000000587947 */ /* 0x000fea0003800000 */
.L_x_21463:
        /* <DEDUP_REMOVED lines=16> */
.L_x_21491:
[----:B------:R-:W-:Y:S01]  /*4a30*/  CS2R R22, SRZ ;  /* 0x0000000000167805 */ /* 0x000fe2000001ff00 */
[----:B------:R-:W-:Y:S06]  /*4a40*/  BRA `(.L_x_21464) ;  /* 0x0000000000107947 */ /* 0x000fec0003800000 */
.L_x_21488:
[----:B------:R0:W5:Y:S01]  /*4a50*/  LDG.E.64 R22, desc[UR36][R4.64] ;  /* 0x0000002404167981 */ /* 0x000162000c1e1b00 */
[----:B------:R-:W-:Y:S05]  /*4a60*/  BRA `(.L_x_21464) ;  /* 0x0000000000087947 */ /* 0x000fea0003800000 */
.L_x_21487:
[----:B------:R0:W5:Y:S01]  /*4a70*/  LDG.E R22, desc[UR36][R4.64] ;  /* 0x0000002404167981 */ /* 0x000162000c1e1900 */
[----:B------:R-:W-:-:S07]  /*4a80*/  IMAD.MOV.U32 R23, RZ, RZ, RZ ;  /* 0x000000ffff177224 */ /* 0x000fce00078e00ff */
.L_x_21464:
        /* <DEDUP_REMOVED lines=19> */
.L_x_21495:
[----:B------:R0:W5:Y:S01]  /*4bc0*/  LDG.E.U8 R18, desc[UR36][R4.64] ;  /* 0x0000002404127981 */ /* 0x000162000c1e1100 */
[----:B------:R-:W-:Y:S01]  /*4bd0*/  IMAD.MOV.U32 R19, RZ, RZ, RZ ;  /* 0x000000ffff137224 */ /* 0x000fe200078e00ff */
[----:B------:R-:W-:Y:S06]  /*4be0*/  BRA `(.L_x_21497) ;  /* 0x0000000c00487947 */ /* 0x000fec0003800000 */
.L_x_21494:
        /* <DEDUP_REMOVED lines=8> */
.L_x_21499:
[----:B------:R-:W2:Y:S02]  /*4c70*/  LDG.E R18, desc[UR36][R4.64] ;  /* 0x0000002404127981 */ /* 0x000ea4000c1e1900 */
[----:B--2---:R-:W-:Y:S01]  /*4c80*/  SHF.R.S32.HI R19, RZ, 0x1f, R18 ;  /* 0x0000001fff137819 */ /* 0x004fe20000011412 */
[----:B------:R-:W-:Y:S06]  /*4c90*/  BRA `(.L_x_21497) ;  /* 0x0000000c001c7947 */ /* 0x000fec0003800000 */
.L_x_21498:
[----:B------:R-:W2:Y:S02]  /*4ca0*/  LDG.E.S16 R18, desc[UR36][R4.64] ;  /* 0x0000002404127981 */ /* 0x000ea4000c1e1700 */
[----:B--2---:R-:W-:Y:S01]  /*4cb0*/  SHF.R.S32.HI R19, RZ, 0x1f, R18 ;  /* 0x0000001fff137819 */ /* 0x004fe20000011412 */
[----:B------:R-:W-:Y:S06]  /*4cc0*/  BRA `(.L_x_21497) ;  /* 0x0000000c00107947 */ /* 0x000fec0003800000 */
.L_x_21493:
        /* <DEDUP_REMOVED lines=9> */
.L_x_21501:
[----:B------:R-:W2:Y:S02]  /*4d60*/  LDG.E.U16 R4, desc[UR36][R4.64] ;  /* 0x0000002404047981 */ /* 0x000ea4000c1e1500 */
[----:B--2---:R-:W-:-:S06]  /*4d70*/  HADD2.F32 R18, -RZ, R4.H0_H0 ;  /* 0x20000004ff127230 */ /* 0x004fcc0000004100 */
[----:B------:R-:W0:Y:S01]  /*4d80*/  F2I.S64.TRUNC R18, R18 ;  /* 0x0000001200127311 */ /* 0x000e22000020d900 */
[----:B------:R-:W-:Y:S05]  /*4d90*/  BRA `(.L_x_21497) ;  /* 0x0000000800dc7947 */ /* 0x000fea0003800000 */
.L_x_21500:
        /* <DEDUP_REMOVED lines=9> */
.L_x_21503:
[----:B------:R-:W2:Y:S02]  /*4e30*/  LDG.E.U16 R4, desc[UR36][R4.64] ;  /* 0x0000002404047981 */ /* 0x000ea4000c1e1500 */
[----:B--2---:R-:W-:-:S06]  /*4e40*/  HADD2.F32 R18, -RZ, R4.H0_H0 ;  /* 0x20000004ff127230 */ /* 0x004fcc0000004100 */
[----:B------:R-:W0:Y:S01]  /*4e50*/  F2I.S64.TRUNC R18, R18 ;  /* 0x0000001200127311 */ /* 0x000e22000020d900 */
[----:B------:R-:W-:Y:S05]  /*4e60*/  BRA `(.L_x_21497) ;  /* 0x0000000800a87947 */ /* 0x000fea0003800000 */
.L_x_21502:
[----:B------:R-:W2:Y:S02]  /*4e70*/  LDG.E.64 R4, desc[UR36][R4.64] ;  /* 0x0000002404047981 */ /* 0x000ea4000c1e1b00 */
[----:B--2---:R0:W2:Y:S01]  /*4e80*/  F2I.S64.F64.TRUNC R18, R4 ;  /* 0x0000000400127311 */ /* 0x0040a2000030d900 */
[----:B------:R-:W-:Y:S05]  /*4e90*/  BRA `(.L_x_21497) ;  /* 0x00000008009c7947 */ /* 0x000fea0003800000 */
.L_x_21492:
        /* <DEDUP_REMOVED lines=13> */
.L_x_21506:
[----:B------:R-:W2:Y:S02]  /*4f70*/  LDG.E.64 R4, desc[UR36][R4.64] ;  /* 0x0000002404047981 */ /* 0x000ea4000c1e1b00 */
[----:B--2---:R0:W2:Y:S01]  /*4f80*/  F2I.S64.F64.TRUNC R18, R4 ;  /* 0x0000000400127311 */ /* 0x0040a2000030d900 */
[----:B------:R-:W-:Y:S05]  /*4f90*/  BRA `(.L_x_21497) ;  /* 0x00000008005c7947 */ /* 0x000fea0003800000 */
.L_x_21505:
        /* <DEDUP_REMOVED lines=27> */
.L_x_21508:
        /* <DEDUP_REMOVED lines=14> */
.L_x_21507:
[----:B------:R-:W2:Y:S02]  /*5230*/  LDG.E.U16 R18, desc[UR36][R4.64] ;  /* 0x0000002404127981 */ /* 0x000ea4000c1e1500 */
[----:B--2---:R-:W-:-:S06]  /*5240*/  IMAD.U32 R18, R18, 0x10000, RZ ;  /* 0x0001000012127824 */ /* 0x004fcc00078e00ff */
[----:B------:R-:W0:Y:S01]  /*5250*/  F2I.S64.TRUNC R18, R18 ;  /* 0x0000001200127311 */ /* 0x000e22000020d900 */
[----:B------:R-:W-:Y:S05]  /*5260*/  BRA `(.L_x_21497) ;  /* 0x0000000400a87947 */ /* 0x000fea0003800000 */
.L_x_21504:
        /* <DEDUP_REMOVED lines=11> */
.L_x_21511:
        /* <DEDUP_REMOVED lines=21> */
.L_x_21515:
[----:B------:R-:W-:Y:S05]  /*5470*/  BSYNC B1 ;  /* 0x0000000000017941 */ /* 0x000fea0003800000 */
.L_x_21514:
[----:B------:R-:W-:Y:S01]  /*5480*/  IMAD.SHL.U32 R3, R3, 0x100000, RZ ;  /* 0x0010000003037824 */ /* 0x000fe200078e00ff */
[----:B------:R-:W-:-:S04]  /*5490*/  LEA R5, R0, 0x3b800000, 0x17 ;  /* 0x3b80000000057811 */ /* 0x000fc800078eb8ff */
[----:B------:R-:W-:-:S07]  /*54a0*/  LOP3.LUT R18, R5, R3, R18, 0xfe, !PT ;  /* 0x0000000305127212 */ /* 0x000fce00078efe12 */
.L_x_21513:
[----:B------:R-:W-:Y:S05]  /*54b0*/  BSYNC B0 ;  /* 0x0000000000007941 */ /* 0x000fea0003800000 */
.L_x_21512:
[----:B------:R-:W0:Y:S01]  /*54c0*/  F2I.S64.TRUNC R18, R18 ;  /* 0x0000001200127311 */ /* 0x000e22000020d900 */
[----:B------:R-:W-:Y:S05]  /*54d0*/  BRA `(.L_x_21497) ;  /* 0x00000004000c7947 */ /* 0x000fea0003800000 */
.L_x_21510:
        /* <DEDUP_REMOVED lines=21> */
.L_x_21519:
[----:B------:R-:W-:Y:S05]  /*5630*/  BSYNC B1 ;  /* 0x0000000000017941 */ /* 0x000fea0003800000 */
.L_x_21518:
[----:B------:R-:W-:Y:S01]  /*5640*/  IMAD.SHL.U32 R3, R3, 0x200000, RZ ;  /* 0x0020000003037824 */ /* 0x000fe200078e00ff */
[----:B------:R-:W-:-:S04]  /*5650*/  LEA R5, R0, 0x37800000, 0x17 ;  /* 0x3780000000057811 */ /* 0x000fc800078eb8ff */
[----:B------:R-:W-:-:S07]  /*5660*/  LOP3.LUT R18, R5, R3, R18, 0xfe, !PT ;  /* 0x0000000305127212 */ /* 0x000fce00078efe12 */
.L_x_21517:
[----:B------:R-:W-:Y:S05]  /*5670*/  BSYNC B0 ;  /* 0x0000000000007941 */ /* 0x000fea0003800000 */
.L_x_21516:
[----:B------:R-:W0:Y:S01]  /*5680*/  F2I.S64.TRUNC R18, R18 ;  /* 0x0000001200127311 */ /* 0x000e22000020d900 */
[----:B------:R-:W-:Y:S05]  /*5690*/  BRA `(.L_x_21497) ;  /* 0x00000000009c7947 */ /* 0x000fea0003800000 */
.L_x_21509:
        /* <DEDUP_REMOVED lines=14> */
.L_x_21523:
[----:B------:R-:W-:Y:S05]  /*5780*/  BSYNC B0 ;  /* 0x0000000000007941 */ /* 0x000fea0003800000 */
.L_x_21522:
[----:B------:R-:W0:Y:S01]  /*5790*/  F2I.S64.TRUNC R18, R18 ;  /* 0x0000001200127311 */ /* 0x000e22000020d900 */
[----:B------:R-:W-:Y:S05]  /*57a0*/  BRA `(.L_x_21497) ;  /* 0x0000000000587947 */ /* 0x000fea0003800000 */
.L_x_21496:
        /* <DEDUP_REMOVED lines=16> */
.L_x_21524:
[----:B------:R-:W-:Y:S01]  /*58b0*/  CS2R R18, SRZ ;  /* 0x0000000000127805 */ /* 0x000fe2000001ff00 */
[----:B------:R-:W-:Y:S06]  /*58c0*/  BRA `(.L_x_21497) ;  /* 0x0000000000107947 */ /* 0x000fec0003800000 */
.L_x_21521:
[----:B------:R0:W5:Y:S01]  /*58d0*/  LDG.E.64 R18, desc[UR36][R4.64] ;  /* 0x0000002404127981 */ /* 0x000162000c1e1b00 */
[----:B------:R-:W-:Y:S05]  /*58e0*/  BRA `(.L_x_21497) ;  /* 0x0000000000087947 */ /* 0x000fea0003800000 */
.L_x_21520:
[----:B------:R0:W5:Y:S01]  /*58f0*/  LDG.E R18, desc[UR36][R4.64] ;  /* 0x0000002404127981 */ /* 0x000162000c1e1900 */
[----:B------:R-:W-:-:S07]  /*5900*/  IMAD.MOV.U32 R19, RZ, RZ, RZ ;  /* 0x000000ffff137224 */ /* 0x000fce00078e00ff */
.L_x_21497:
[----:B------:R-:W-:-:S07]  /*5910*/  VIADD R35, R35, 0x80 ;  /* 0x0000008023237836 */ /* 0x000fce0000000000 */
.L_x_21458:
[----:B------:R-:W-:Y:S05]  /*5920*/  BSYNC B6 ;  /* 0x0000000000067941 */ /* 0x000fea0003800000 */
.L_x_21457:
        /* <DEDUP_REMOVED lines=24> */
.L_x_21530:
[----:B------:R0:W5:Y:S01]  /*5ab0*/  LDG.E.U8 R16, desc[UR36][R4.64] ;  /* 0x0000002404107981 */ /* 0x000162000c1e1100 */
[----:B------:R-:W-:Y:S01]  /*5ac0*/  IMAD.MOV.U32 R17, RZ, RZ, RZ ;  /* 0x000000ffff117224 */ /* 0x000fe200078e00ff */
[----:B------:R-:W-:Y:S06]  /*5ad0*/  BRA `(.L_x_21532) ;  /* 0x0000000c00487947 */ /* 0x000fec0003800000 */
.L_x_21529:
        /* <DEDUP_REMOVED lines=8> */
.L_x_21534:
[----:B------:R-:W2:Y:S02]  /*5b60*/  LDG.E R16, desc[UR36][R4.64] ;  /* 0x0000002404107981 */ /* 0x000ea4000c1e1900 */
[----:B--2---:R-:W-:Y:S01]  /*5b70*/  SHF.R.S32.HI R17, RZ, 0x1f, R16 ;  /* 0x0000001fff117819 */ /* 0x004fe20000011410 */
[----:B------:R-:W-:Y:S06]  /*5b80*/  BRA `(.L_x_21532) ;  /* 0x0000000c001c7947 */ /* 0x000fec0003800000 */
.L_x_21533:
[----:B------:R-:W2:Y:S02]  /*5b90*/  LDG.E.S16 R16, desc[UR36][R4.64] ;  /* 0x0000002404107981 */ /* 0x000ea4000c1e1700 */
[----:B--2---:R-:W-:Y:S01]  /*5ba0*/  SHF.R.S32.HI R17, RZ, 0x1f, R16 ;  /* 0x0000001fff117819 */ /* 0x004fe20000011410 */
[----:B------:R-:W-:Y:S06]  /*5bb0*/  BRA `(.L_x_21532) ;  /* 0x0000000c00107947 */ /* 0x000fec0003800000 */
.L_x_21528:
        /* <DEDUP_REMOVED lines=9> */
.L_x_21536:
[----:B------:R-:W2:Y:S02]  /*5c50*/  LDG.E.U16 R4, desc[UR36][R4.64] ;  /* 0x0000002404047981 */ /* 0x000ea4000c1e1500 */
[----:B--2---:R-:W-:-:S06]  /*5c60*/  HADD2.F32 R16, -RZ, R4.H0_H0 ;  /* 0x20000004ff107230 */ /* 0x004fcc0000004100 */
[----:B------:R-:W2:Y:S01]  /*5c70*/  F2I.S64.TRUNC R16, R16 ;  /* 0x0000001000107311 */ /* 0x000ea2000020d900 */
[----:B------:R-:W-:Y:S05]  /*5c80*/  BRA `(.L_x_21532) ;  /* 0x0000000800dc7947 */ /* 0x000fea0003800000 */
.L_x_21535:
        /* <DEDUP_REMOVED lines=9> */
.L_x_21538:
[----:B------:R-:W2:Y:S02]  /*5d20*/  LDG.E.U16 R4, desc[UR36][R4.64] ;  /* 0x0000002404047981 */ /* 0x000ea4000c1e1500 */
[----:B--2---:R-:W-:-:S06]  /*5d30*/  HADD2.F32 R16, -RZ, R4.H0_H0 ;  /* 0x20000004ff107230 */ /* 0x004fcc0000004100 */
[----:B------:R-:W0:Y:S01]  /*5d40*/  F2I.S64.TRUNC R16, R16 ;  /* 0x0000001000107311 */ /* 0x000e22000020d900 */
[----:B------:R-:W-:Y:S05]  /*5d50*/  BRA `(.L_x_21532) ;  /* 0x0000000800a87947 */ /* 0x000fea0003800000 */
.L_x_21537:
[----:B------:R-:W2:Y:S02]  /*5d60*/  LDG.E.64 R4, desc[UR36][R4.64] ;  /* 0x0000002404047981 */ /* 0x000ea4000c1e1b00 */
[----:B--2---:R0:W1:Y:S01]  /*5d70*/  F2I.S64.F64.TRUNC R16, R4 ;  /* 0x0000000400107311 */ /* 0x004062000030d900 */
[----:B------:R-:W-:Y:S05]  /*5d80*/  BRA `(.L_x_21532) ;  /* 0x00000008009c7947 */ /* 0x000fea0003800000 */
.L_x_21527:
        /* <DEDUP_REMOVED lines=13> */
.L_x_21541:
[----:B------:R-:W2:Y:S02]  /*5e60*/  LDG.E.64 R4, desc[UR36][R4.64] ;  /* 0x0000002404047981 */ /* 0x000ea4000c1e1b00 */
[----:B--2---:R0:W1:Y:S01]  /*5e70*/  F2I.S64.F64.TRUNC R16, R4 ;  /* 0x0000000400107311 */ /* 0x004062000030d900 */
[----:B------:R-:W-:Y:S05]  /*5e80*/  BRA `(.L_x_21532) ;  /* 0x00000008005c7947 */ /* 0x000fea0003800000 */
.L_x_21540:
        /* <DEDUP_REMOVED lines=27> */
.L_x_21543:
        /* <DEDUP_REMOVED lines=14> */
.L_x_21542:
[----:B------:R-:W2:Y:S02]  /*6120*/  LDG.E.U16 R16, desc[UR36][R4.64] ;  /* 0x0000002404107981 */ /* 0x000ea4000c1e1500 */
[----:B--2---:R-:W-:-:S06]  /*6130*/  IMAD.U32 R16, R16, 0x10000, RZ ;  /* 0x0001000010107824 */ /* 0x004fcc00078e00ff */
[----:B------:R-:W0:Y:S01]  /*6140*/  F2I.S64.TRUNC R16, R16 ;  /* 0x0000001000107311 */ /* 0x000e22000020d900 */
[----:B------:R-:W-:Y:S05]  /*6150*/  BRA `(.L_x_21532) ;  /* 0x0000000400a87947 */ /* 0x000fea0003800000 */
.L_x_21539:
        /* <DEDUP_REMOVED lines=11> */
.L_x_21546:
        /* <DEDUP_REMOVED lines=21> */
.L_x_21550:
[----:B------:R-:W-:Y:S05]  /*6360*/  BSYNC B1 ;  /* 0x0000000000017941 */ /* 0x000fea0003800000 */
.L_x_21549:
[----:B------:R-:W-:Y:S01]  /*6370*/  IMAD.SHL.U32 R3, R3, 0x100000, RZ ;  /* 0x0010000003037824 */ /* 0x000fe200078e00ff */
[----:B------:R-:W-:-:S04]  /*6380*/  LEA R5, R0, 0x3b800000, 0x17 ;  /* 0x3b80000000057811 */ /* 0x000fc800078eb8ff */
[----:B------:R-:W-:-:S07]  /*6390*/  LOP3.LUT R16, R5, R3, R16, 0xfe, !PT ;  /* 0x0000000305107212 */ /* 0x000fce00078efe10 */
.L_x_21548:
[----:B------:R-:W-:Y:S05]  /*63a0*/  BSYNC B0 ;  /* 0x0000000000007941 */ /* 0x000fea0003800000 */
.L_x_21547:
[----:B------:R-:W0:Y:S01]  /*63b0*/  F2I.S64.TRUNC R16, R16 ;  /* 0x0000001000107311 */ /* 0x000e22000020d900 */
[----:B------:R-:W-:Y:S05]  /*63c0*/  BRA `(.L_x_21532) ;  /* 0x00000004000c7947 */ /* 0x000fea0003800000 */
.L_x_21545:
        /* <DEDUP_REMOVED lines=21> */
.L_x_21554:
[----:B------:R-:W-:Y:S05]  /*6520*/  BSYNC B1 ;  /* 0x0000000000017941 */ /* 0x000fea0003800000 */
.L_x_21553:
[----:B------:R-:W-:Y:S01]  /*6530*/  IMAD.SHL.U32 R3, R3, 0x200000, RZ ;  /* 0x0020000003037824 */ /* 0x000fe200078e00ff */
[----:B------:R-:W-:-:S04]  /*6540*/  LEA R5, R0, 0x37800000, 0x17 ;  /* 0x3780000000057811 */ /* 0x000fc800078eb8ff */
[----:B------:R-:W-:-:S07]  /*6550*/  LOP3.LUT R16, R5, R3, R16, 0xfe, !PT ;  /* 0x0000000305107212 */ /* 0x000fce00078efe10 */
.L_x_21552:
[----:B------:R-:W-:Y:S05]  /*6560*/  BSYNC B0 ;  /* 0x0000000000007941 */ /* 0x000fea0003800000 */
.L_x_21551:
[----:B------:R-:W0:Y:S01]  /*6570*/  F2I.S64.TRUNC R16, R16 ;  /* 0x0000001000107311 */ /* 0x000e22000020d900 */
[----:B------:R-:W-:Y:S05]  /*6580*/  BRA `(.L_x_21532) ;  /* 0x00000000009c7947 */ /* 0x000fea0003800000 */
.L_x_21544:
        /* <DEDUP_REMOVED lines=14> */
.L_x_21558:
[----:B------:R-:W-:Y:S05]  /*6670*/  BSYNC B0 ;  /* 0x0000000000007941 */ /* 0x000fea0003800000 */
.L_x_21557:
[----:B------:R-:W0:Y:S01]  /*6680*/  F2I.S64.TRUNC R16, R16 ;  /* 0x0000001000107311 */ /* 0x000e22000020d900 */
[----:B------:R-:W-:Y:S05]  /*6690*/  BRA `(.L_x_21532) ;  /* 0x0000000000587947 */ /* 0x000fea0003800000 */
.L_x_21531:
        /* <DEDUP_REMOVED lines=16> */
.L_x_21559:
[----:B------:R-:W-:Y:S01]  /*67a0*/  CS2R R16, SRZ ;  /* 0x0000000000107805 */ /* 0x000fe2000001ff00 */
[----:B------:R-:W-:Y:S06]  /*67b0*/  BRA `(.L_x_21532) ;  /* 0x0000000000107947 */ /* 0x000fec0003800000 */
.L_x_21556:
[----:B------:R0:W5:Y:S01]  /*67c0*/  LDG.E.64 R16, desc[UR36][R4.64] ;  /* 0x0000002404107981 */ /* 0x000162000c1e1b00 */
[----:B------:R-:W-:Y:S05]  /*67d0*/  BRA `(.L_x_21532) ;  /* 0x0000000000087947 */ /* 0x000fea0003800000 */
.L_x_21555:
[----:B------:R0:W5:Y:S01]  /*67e0*/  LDG.E R16, desc[UR36][R4.64] ;  /* 0x0000002404107981 */ /* 0x000162000c1e1900 */
[----:B------:R-:W-:-:S07]  /*67f0*/  IMAD.MOV.U32 R17, RZ, RZ, RZ ;  /* 0x000000ffff117224 */ /* 0x000fce00078e00ff */
.L_x_21532:
        /* <DEDUP_REMOVED lines=19> */
.L_x_21563:
[----:B------:R0:W5:Y:S01]  /*6930*/  LDG.E.U8 R24, desc[UR36][R4.64] ;  /* 0x0000002404187981 */ /* 0x000162000c1e1100 */
[----:B------:R-:W-:Y:S01]  /*6940*/  IMAD.MOV.U32 R25, RZ, RZ, RZ ;  /* 0x000000ffff197224 */ /* 0x000fe200078e00ff */
[----:B------:R-:W-:Y:S06]  /*6950*/  BRA `(.L_x_21526) ;  /* 0x0000000c00447947 */ /* 0x000fec0003800000 */
.L_x_21562:
        /* <DEDUP_REMOVED lines=8> */
.L_x_21566:
[----:B------:R-:W2:Y:S02]  /*69e0*/  LDG.E R24, desc[UR36][R4.64] ;  /* 0x0000002404187981 */ /* 0x000ea4000c1e1900 */
[----:B--2---:R-:W-:Y:S01]  /*69f0*/  SHF.R.S32.HI R25, RZ, 0x1f, R24 ;  /* 0x0000001fff197819 */ /* 0x004fe20000011418 */
[----:B------:R-:W-:Y:S06]  /*6a00*/  BRA `(.L_x_21526) ;  /* 0x0000000c00187947 */ /* 0x000fec0003800000 */
.L_x_21565:
[----:B------:R-:W2:Y:S02]  /*6a10*/  LDG.E.S16 R24, desc[UR36][R4.64] ;  /* 0x0000002404187981 */ /* 0x000ea4000c1e1700 */
[----:B--2---:R-:W-:Y:S01]  /*6a20*/  SHF.R.S32.HI R25, RZ, 0x1f, R24 ;  /* 0x0000001fff197819 */ /* 0x004fe20000011418 */
[----:B------:R-:W-:Y:S06]  /*6a30*/  BRA `(.L_x_21526) ;  /* 0x0000000c000c7947 */ /* 0x000fec0003800000 */
.L_x_21561:
        /* <DEDUP_REMOVED lines=9> */
.L_x_21568:
[----:B------:R-:W2:Y:S02]  /*6ad0*/  LDG.E.U16 R4, desc[UR36][R4.64] ;  /* 0x0000002404047981 */ /* 0x000ea4000c1e1500 */
[----:B--2---:R-:W-:-:S06]  /*6ae0*/  HADD2.F32 R24, -RZ, R4.H0_H0 ;  /* 0x20000004ff187230 */ /* 0x004fcc0000004100 */
[----:B------:R-:W0:Y:S01]  /*6af0*/  F2I.S64.TRUNC R24, R24 ;  /* 0x0000001800187311 */ /* 0x000e22000020d900 */
[----:B------:R-:W-:Y:S05]  /*6b00*/  BRA `(.L_x_21526) ;  /* 0x0000000800d87947 */ /* 0x000fea0003800000 */
.L_x_21567:
        /* <DEDUP_REMOVED lines=9> */
.L_x_21570:
[----:B------:R-:W2:Y:S02]  /*6ba0*/  LDG.E.U16 R4, desc[UR36][R4.64] ;  /* 0x0000002404047981 */ /* 0x000ea4000c1e1500 */
[----:B--2---:R-:W-:-:S06]  /*6bb0*/  HADD2.F32 R24, -RZ, R4.H0_H0 ;  /* 0x20000004ff187230 */ /* 0x004fcc0000004100 */
[----:B------:R-:W0:Y:S01]  /*6bc0*/  F2I.S64.TRUNC R24, R24 ;  /* 0x0000001800187311 */ /* 0x000e22000020d900 */
[----:B------:R-:W-:Y:S05]  /*6bd0*/  BRA `(.L_x_21526) ;  /* 0x0000000800a47947 */ /* 0x000fea0003800000 */
.L_x_21569:
[----:B------:R-:W2:Y:S02]  /*6be0*/  LDG.E.64 R4, desc[UR36][R4.64] ;  /* 0x0000002404047981 */ /* 0x000ea4000c1e1b00 */
[----:B--2---:R0:W1:Y:S01]  /*6bf0*/  F2I.S64.F64.TRUNC R24, R4 ;  /* 0x0000000400187311 */ /* 0x004062000030d900 */
[----:B------:R-:W-:Y:S05]  /*6c00*/  BRA `(.L_x_21526) ;  /* 0x0000000800987947 */ /* 0x000fea0003800000 */
.L_x_21560:
        /* <DEDUP_REMOVED lines=13> */
.L_x_21573:
[----:B------:R-:W2:Y:S02]  /*6ce0*/  LDG.E.64 R4, desc[UR36][R4.64] ;  /* 0x0000002404047981 */ /* 0x000ea4000c1e1b00 */
[----:B--2---:R0:W1:Y:S01]  /*6cf0*/  F2I.S64.F64.TRUNC R24, R4 ;  /* 0x0000000400187311 */ /* 0x004062000030d900 */
[----:B------:R-:W-:Y:S05]  /*6d00*/  BRA `(.L_x_21526) ;  /* 0x0000000800587947 */ /* 0x000fea0003800000 */
.L_x_21572:
        /* <DEDUP_REMOVED lines=27> */
.L_x_21575:
        /* <DEDUP_REMOVED lines=14> */
.L_x_21574:
[----:B------:R-:W2:Y:S02]  /*6fa0*/  LDG.E.U16 R24, desc[UR36][R4.64] ;  /* 0x0000002404187981 */ /* 0x000ea4000c1e1500 */
[----:B--2---:R-:W-:-:S06]  /*6fb0*/  IMAD.U32 R24, R24, 0x10000, RZ ;  /* 0x0001000018187824 */ /* 0x004fcc00078e00ff */
[----:B------:R-:W0:Y:S01]  /*6fc0*/  F2I.S64.TRUNC R24, R24 ;  /* 0x0000001800187311 */ /* 0x000e22000020d900 */
[----:B------:R-:W-:Y:S05]  /*6fd0*/  BRA `(.L_x_21526) ;  /* 0x0000000400a47947 */ /* 0x000fea0003800000 */
.L_x_21571:
        /* <DEDUP_REMOVED lines=11> */
.L_x_21578:
        /* <DEDUP_REMOVED lines=21> */
.L_x_21582:
[----:B------:R-:W-:Y:S05]  /*71e0*/  BSYNC B1 ;  /* 0x0000000000017941 */ /* 0x000fea0003800000 */
.L_x_21581:
[----:B------:R-:W-:Y:S01]  /*71f0*/  IMAD.SHL.U32 R3, R3, 0x100000, RZ ;  /* 0x0010000003037824 */ /* 0x000fe200078e00ff */
[----:B------:R-:W-:-:S04]  /*7200*/  LEA R5, R0, 0x3b800000, 0x17 ;  /* 0x3b80000000057811 */ /* 0x000fc800078eb8ff */
[----:B------:R-:W-:-:S07]  /*7210*/  LOP3.LUT R24, R5, R3, R24, 0xfe, !PT ;  /* 0x0000000305187212 */ /* 0x000fce00078efe18 */
.L_x_21580:
[----:B------:R-:W-:Y:S05]  /*7220*/  BSYNC B0 ;  /* 0x0000000000007941 */ /* 0x000fea0003800000 */
.L_x_21579:
[----:B------:R-:W0:Y:S01]  /*7230*/  F2I.S64.TRUNC R24, R24 ;  /* 0x0000001800187311 */ /* 0x000e22000020d900 */
[----:B------:R-:W-:Y:S05]  /*7240*/  BRA `(.L_x_21526) ;  /* 0x0000000400087947 */ /* 0x000fea0003800000 */
.L_x_21577:
        /* <DEDUP_REMOVED lines=21> */
.L_x_21586:
[----:B------:R-:W-:Y:S05]  /*73a0*/  BSYNC B1 ;  /* 0x0000000000017941 */ /* 0x000fea0003800000 */
.L_x_21585:
[----:B------:R-:W-:Y:S01]  /*73b0*/  IMAD.SHL.U32 R3, R3, 0x200000, RZ ;  /* 0x0020000003037824 */ /* 0x000fe200078e00ff */
[----:B------:R-:W-:-:S04]  /*73c0*/  LEA R5, R0, 0x37800000, 0x17 ;  /* 0x3780000000057811 */ /* 0x000fc800078eb8ff */
[----:B------:R-:W-:-:S07]  /*73d0*/  LOP3.LUT R24, R5, R3, R24, 0xfe, !PT ;  /* 0x0000000305187212 */ /* 0x000fce00078efe18 */
.L_x_21584:
[----:B------:R-:W-:Y:S05]  /*73e0*/  BSYNC B0 ;  /* 0x0000000000007941 */ /* 0x000fea0003800000 */
.L_x_21583:
[----:B------:R-:W0:Y:S01]  /*73f0*/  F2I.S64.TRUNC R24, R24 ;  /* 0x0000001800187311 */ /* 0x000e22000020d900 */
[----:B------:R-:W-:Y:S05]  /*7400*/  BRA `(.L_x_21526) ;  /* 0x0000000000987947 */ /* 0x000fea0003800000 */
.L_x_21576:
        /* <DEDUP_REMOVED lines=14> */
.L_x_21590:
[----:B------:R-:W-:Y:S05]  /*74f0*/  BSYNC B0 ;  /* 0x0000000000007941 */ /* 0x000fea0003800000 */
.L_x_21589:
[----:B------:R-:W0:Y:S01]  /*7500*/  F2I.S64.TRUNC R24, R24 ;  /* 0x0000001800187311 */ /* 0x000e22000020d900 */
[----:B------:R-:W-:Y:S05]  /*7510*/  BRA `(.L_x_21526) ;  /* 0x0000000000547947 */ /* 0x000fea0003800000 */
.L_x_21564:
        /* <DEDUP_REMOVED lines=16> */
.L_x_21591:
[----:B------:R-:W-:Y:S05]  /*7620*/  BRA `(.L_x_21526) ;  /* 0x0000000000107947 */ /* 0x000fea0003800000 */
.L_x_21588:
[----:B------:R0:W5:Y:S01]  /*7630*/  LDG.E.64 R24, desc[UR36][R4.64] ;  /* 0x0000002404187981 */ /* 0x000162000c1e1b00 */
[----:B------:R-:W-:Y:S05]  /*7640*/  BRA `(.L_x_21526) ;  /* 0x0000000000087947 */ /* 0x000fea0003800000 */
.L_x_21587:
[----:B------:R0:W5:Y:S01]  /*7650*/  LDG.E R24, desc[UR36][R4.64] ;  /* 0x0000002404187981 */ /* 0x000162000c1e1900 */
[----:B------:R-:W-:-:S07]  /*7660*/  IMAD.MOV.U32 R25, RZ, RZ, RZ ;  /* 0x000000ffff197224 */ /* 0x000fce00078e00ff */
.L_x_21526:
[----:B------:R-:W-:Y:S05]  /*7670*/  BSYNC B6 ;  /* 0x0000000000067941 */ /* 0x000fea0003800000 */
.L_x_21525:
        /* <DEDUP_REMOVED lines=35> */
.L_x_21597:
[----:B------:R0:W-:Y:S01]  /*78b0*/  STG.E.U8 desc[UR36][R8.64], R3 ;  /* 0x0000000308007986 */ /* 0x0001e2000c101124 */
[----:B------:R-:W-:Y:S05]  /*78c0*/  BRA `(.L_x_21593) ;  /* 0x0000000c00447947 */ /* 0x000fea0003800000 */
.L_x_21596:
        /* <DEDUP_REMOVED lines=8> */
.L_x_21600:
[----:B------:R0:W-:Y:S01]  /*7950*/  STG.E desc[UR36][R8.64], R3 ;  /* 0x0000000308007986 */ /* 0x0001e2000c101924 */
[----:B------:R-:W-:Y:S05]  /*7960*/  BRA `(.L_x_21593) ;  /* 0x0000000c001c7947 */ /* 0x000fea0003800000 */
.L_x_21599:
[----:B------:R0:W-:Y:S01]  /*7970*/  STG.E.U16 desc[UR36][R8.64], R3 ;  /* 0x0000000308007986 */ /* 0x0001e2000c101524 */
[----:B------:R-:W-:Y:S05]  /*7980*/  BRA `(.L_x_21593) ;  /* 0x0000000c00147947 */ /* 0x000fea0003800000 */
.L_x_21595:
        /* <DEDUP_REMOVED lines=9> */
.L_x_21602:
[----:B------:R-:W0:Y:S02]  /*7a20*/  I2F.S64 R0, R4 ;  /* 0x0000000400007312 */ /* 0x000e240000301400 */
[----:B0-----:R-:W-:-:S05]  /*7a30*/  F2FP.F16.F32.PACK_AB R0, RZ, R0 ;  /* 0x00000000ff00723e */ /* 0x001fca00000000ff */
[----:B------:R0:W-:Y:S01]  /*7a40*/  STG.E.U16 desc[UR36][R8.64], R0 ;  /* 0x0000000008007986 */ /* 0x0001e2000c101524 */
[----:B------:R-:W-:Y:S05]  /*7a50*/  BRA `(.L_x_21593) ;  /* 0x0000000800e07947 */ /* 0x000fea0003800000 */
.L_x_21601:
        /* <DEDUP_REMOVED lines=10> */
.L_x_21604:
[----:B------:R-:W0:Y:S02]  /*7b00*/  I2F.S64 R4, R4 ;  /* 0x0000000400047312 */ /* 0x000e240000301400 */
[----:B0-----:R-:W-:-:S04]  /*7b10*/  F2FP.F16.F32.PACK_AB R3, RZ, R4 ;  /* 0x00000004ff03723e */ /* 0x001fc800000000ff */
[----:B------:R-:W-:-:S05]  /*7b20*/  PRMT R3, R3, 0x5410, RZ ;  /* 0x0000541003037816 */ /* 0x000fca00000000ff */
[----:B------:R3:W-:Y:S01]  /*7b30*/  STG.E desc[UR36][R8.64], R3 ;  /* 0x0000000308007986 */ /* 0x0007e2000c101924 */
[----:B------:R-:W-:Y:S05]  /*7b40*/  BRA `(.L_x_21593) ;  /* 0x0000000800a47947 */ /* 0x000fea0003800000 */
.L_x_21603:
[----:B------:R-:W0:Y:S02]  /*7b50*/  I2F.F64.S64 R4, R4 ;  /* 0x0000000400047312 */ /* 0x000e240000301c00 */
[----:B0-----:R4:W-:Y:S01]  /*7b60*/  STG.E.64 desc[UR36][R8.64], R4 ;  /* 0x0000000408007986 */ /* 0x0019e2000c101b24 */
[----:B------:R-:W-:Y:S05]  /*7b70*/  BRA `(.L_x_21593) ;  /* 0x0000000800987947 */ /* 0x000fea0003800000 */
.L_x_21594:
        /* <DEDUP_REMOVED lines=13> */
.L_x_21607:
[----:B------:R-:W0:Y:S01]  /*7c50*/  I2F.F64.S64 R4, R4 ;  /* 0x0000000400047312 */ /* 0x000e220000301c00 */
[----:B------:R-:W-:-:S05]  /*7c60*/  CS2R R6, SRZ ;  /* 0x0000000000067805 */ /* 0x000fca000001ff00 */
[----:B0-----:R0:W-:Y:S01]  /*7c70*/  STG.E.128 desc[UR36][R8.64], R4 ;  /* 0x0000000408007986 */ /* 0x0011e2000c101d24 */
[----:B------:R-:W-:Y:S05]  /*7c80*/  BRA `(.L_x_21593) ;  /* 0x0000000800547947 */ /* 0x000fea0003800000 */
.L_x_21606:
        /* <DEDUP_REMOVED lines=21> */
.L_x_21611:
[----:B------:R-:W-:Y:S05]  /*7de0*/  BSYNC B0 ;  /* 0x0000000000007941 */ /* 0x000fea0003800000 */
.L_x_21610:
[----:B------:R-:W-:-:S05]  /*7df0*/  LOP3.LUT R7, R0, R7, RZ, 0xfc, !PT ;  /* 0x0000000700077212 */ /* 0x000fca00078efcff */
[----:B------:R0:W-:Y:S01]  /*7e00*/  STG.E.U8 desc[UR36][R8.64], R7 ;  /* 0x0000000708007986 */ /* 0x0001e2000c101124 */
[----:B------:R-:W-:Y:S05]  /*7e10*/  BRA `(.L_x_21593) ;  /* 0x0000000400f07947 */ /* 0x000fea0003800000 */
.L_x_21609:
        /* <DEDUP_REMOVED lines=13> */
.L_x_21613:
[----:B------:R-:W-:Y:S01]  /*7ef0*/  IMAD.MOV.U32 R0, RZ, RZ, 0x7f ;  /* 0x0000007fff007424 */ /* 0x000fe200078e00ff */
[----:B------:R-:W-:-:S04]  /*7f00*/  ISETP.GT.U32.AND P0, PT, R3, 0x7f800000, PT ;  /* 0x7f8000000300780c */ /* 0x000fc80003f04070 */
[----:B------:R-:W-:-:S09]  /*7f10*/  SEL R0, R0, 0x7c, P0 ;  /* 0x0000007c00007807 */ /* 0x000fd20000000000 */
.L_x_21614:
[----:B------:R-:W-:Y:S05]  /*7f20*/  BSYNC B0 ;  /* 0x0000000000007941 */ /* 0x000fea0003800000 */
.L_x_21612:
[----:B------:R-:W-:-:S04]  /*7f30*/  LOP3.LUT R3, R5, 0x80000000, RZ, 0xc0, !PT ;  /* 0x8000000005037812 */ /* 0x000fc800078ec0ff */
[----:B------:R-:W-:-:S04]  /*7f40*/  SHF.R.U32.HI R3, RZ, 0x18, R3 ;  /* 0x00000018ff037819 */ /* 0x000fc80000011603 */
[----:B------:R-:W-:-:S05]  /*7f50*/  LOP3.LUT R3, R0, R3, RZ, 0xfc, !PT ;  /* 0x0000000300037212 */ /* 0x000fca00078efcff */
[----:B------:R0:W-:Y:S01]  /*7f60*/  STG.E.U8 desc[UR36][R8.64], R3 ;  /* 0x0000000308007986 */ /* 0x0001e2000c101124 */
[----:B------:R-:W-:Y:S05]  /*7f70*/  BRA `(.L_x_21593) ;  /* 0x0000000400987947 */ /* 0x000fea0003800000 */
.L_x_21608:
[----:B------:R-:W0:Y:S02]  /*7f80*/  I2F.S64 R0, R4 ;  /* 0x0000000400007312 */ /* 0x000e240000301400 */
[----:B0-----:R-:W-:-:S05]  /*7f90*/  F2FP.BF16.F32.PACK_AB R0, RZ, R0 ;  /* 0x00000000ff00723e */ /* 0x001fca00000010ff */
[----:B------:R0:W-:Y:S01]  /*7fa0*/  STG.E.U16 desc[UR36][R8.64], R0 ;  /* 0x0000000008007986 */ /* 0x0001e2000c101524 */
[----:B------:R-:W-:Y:S05]  /*7fb0*/  BRA `(.L_x_21593) ;  /* 0x0000000400887947 */ /* 0x000fea0003800000 */
.L_x_21605:
        /* <DEDUP_REMOVED lines=10> */
.L_x_21617:
        /* <DEDUP_REMOVED lines=17> */
.L_x_21620:
[----:B------:R-:W-:-:S04]  /*8170*/  LOP3.LUT R0, R5, 0x80000000, RZ, 0xc0, !PT ;  /* 0x8000000005007812 */ /* 0x000fc800078ec0ff */
[----:B------:R-:W-:-:S04]  /*8180*/  SHF.R.U32.HI R0, RZ, 0x18, R0 ;  /* 0x00000018ff007819 */ /* 0x000fc80000011600 */
[----:B------:R-:W-:-:S07]  /*8190*/  LOP3.LUT R0, R3, R0, RZ, 0xfc, !PT ;  /* 0x0000000003007212 */ /* 0x000fce00078efcff */
.L_x_21619:
[----:B------:R-:W-:Y:S05]  /*81a0*/  BSYNC B0 ;  /* 0x0000000000007941 */ /* 0x000fea0003800000 */
.L_x_21618:
[----:B------:R0:W-:Y:S01]  /*81b0*/  STG.E.U8 desc[UR36][R8.64], R0 ;  /* 0x0000000008007986 */ /* 0x0001e2000c101124 */
[----:B------:R-:W-:Y:S05]  /*81c0*/  BRA `(.L_x_21593) ;  /* 0x0000000400047947 */ /* 0x000fea0003800000 */
.L_x_21616:
        /* <DEDUP_REMOVED lines=17> */
.L_x_21623:
[----:B------:R-:W-:-:S04]  /*82e0*/  LOP3.LUT R0, R5, 0x80000000, RZ, 0xc0, !PT ;  /* 0x8000000005007812 */ /* 0x000fc800078ec0ff */
[----:B------:R-:W-:-:S04]  /*82f0*/  SHF.R.U32.HI R0, RZ, 0x18, R0 ;  /* 0x00000018ff007819 */ /* 0x000fc80000011600 */
[----:B------:R-:W-:-:S07]  /*8300*/  LOP3.LUT R0, R3, R0, RZ, 0xfc, !PT ;  /* 0x0000000003007212 */ /* 0x000fce00078efcff */
.L_x_21622:
[----:B------:R-:W-:Y:S05]  /*8310*/  BSYNC B0 ;  /* 0x0000000000007941 */ /* 0x000fea0003800000 */
.L_x_21621:
[----:B------:R0:W-:Y:S01]  /*8320*/  STG.E.U8 desc[UR36][R8.64], R0 ;  /* 0x0000000008007986 */ /* 0x0001e2000c101124 */
[----:B------:R-:W-:Y:S05]  /*8330*/  BRA `(.L_x_21593) ;  /* 0x0000000000a87947 */ /* 0x000fea0003800000 */
.L_x_21615:
        /* <DEDUP_REMOVED lines=22> */
.L_x_21598:
        /* <DEDUP_REMOVED lines=16> */
.L_x_21626:
[----:B------:R-:W-:Y:S05]  /*85a0*/  BRA `(.L_x_21593) ;  /* 0x00000000000c7947 */ /* 0x000fea0003800000 */
.L_x_21625:
[----:B------:R0:W-:Y:S01]  /*85b0*/  STG.E.64 desc[UR36][R8.64], R4 ;  /* 0x0000000408007986 */ /* 0x0001e2000c101b24 */
[----:B------:R-:W-:Y:S05]  /*85c0*/  BRA `(.L_x_21593) ;  /* 0x0000000000047947 */ /* 0x000fea0003800000 */
.L_x_21624:
[----:B------:R0:W-:Y:S02]  /*85d0*/  STG.E desc[UR36][R8.64], R3 ;  /* 0x0000000308007986 */ /* 0x0001e4000c101924 */
.L_x_21593:
[----:B------:R-:W-:Y:S05]  /*85e0*/  BSYNC B6 ;  /* 0x0000000000067941 */ /* 0x000fea0003800000 */
.L_x_21592:
        /* <DEDUP_REMOVED lines=23> */
.L_x_21632:
[----:B------:R0:W-:Y:S01]  /*8760*/  STG.E.U8 desc[UR36][R8.64], R26 ;  /* 0x0000001a08007986 */ /* 0x0001e2000c101124 */
[----:B------:R-:W-:Y:S05]  /*8770*/  BRA `(.L_x_21634) ;  /* 0x0000000c004c7947 */ /* 0x000fea0003800000 */
.L_x_21631:
        /* <DEDUP_REMOVED lines=8> */
.L_x_21636:
[----:B------:R0:W-:Y:S01]  /*8800*/  STG.E desc[UR36][R8.64], R26 ;  /* 0x0000001a08007986 */ /* 0x0001e2000c101924 */
[----:B------:R-:W-:Y:S05]  /*8810*/  BRA `(.L_x_21634) ;  /* 0x0000000c00247947 */ /* 0x000fea0003800000 */
.L_x_21635:
[----:B------:R0:W-:Y:S01]  /*8820*/  STG.E.U16 desc[UR36][R8.64], R26 ;  /* 0x0000001a08007986 */ /* 0x0001e2000c101524 */
[----:B------:R-:W-:Y:S05]  /*8830*/  BRA `(.L_x_21634) ;  /* 0x0000000c001c7947 */ /* 0x000fea0003800000 */
.L_x_21630:
        /* <DEDUP_REMOVED lines=9> */
.L_x_21638:
[----:B------:R-:W0:Y:S02]  /*88d0*/  I2F.S64 R0, R26 ;  /* 0x0000001a00007312 */ /* 0x000e240000301400 */
[----:B0-----:R-:W-:-:S05]  /*88e0*/  F2FP.F16.F32.PACK_AB R0, RZ, R0 ;  /* 0x00000000ff00723e */ /* 0x001fca00000000ff */
[----:B------:R0:W-:Y:S01]  /*88f0*/  STG.E.U16 desc[UR36][R8.64], R0 ;  /* 0x0000000008007986 */ /* 0x0001e2000c101524 */
[----:B------:R-:W-:Y:S05]  /*8900*/  BRA `(.L_x_21634) ;  /* 0x0000000800e87947 */ /* 0x000fea0003800000 */
.L_x_21637:
        /* <DEDUP_REMOVED lines=10> */
.L_x_21640:
[----:B------:R-:W0:Y:S02]  /*89b0*/  I2F.S64 R26, R26 ;  /* 0x0000001a001a7312 */ /* 0x000e240000301400 */
[----:B0-----:R-:W-:-:S04]  /*89c0*/  F2FP.F16.F32.PACK_AB R3, RZ, R26 ;  /* 0x0000001aff03723e */ /* 0x001fc800000000ff */
[----:B------:R-:W-:-:S05]  /*89d0*/  PRMT R3, R3, 0x5410, RZ ;  /* 0x0000541003037816 */ /* 0x000fca00000000ff */
[----:B------:R3:W-:Y:S01]  /*89e0*/  STG.E desc[UR36][R8.64], R3 ;  /* 0x0000000308007986 */ /* 0x0007e2000c101924 */
[----:B------:R-:W-:Y:S05]  /*89f0*/  BRA `(.L_x_21634) ;  /* 0x0000000800ac7947 */ /* 0x000fea0003800000 */
.L_x_21639:
[----:B------:R-:W0:Y:S02]  /*8a00*/  I2F.F64.S64 R26, R26 ;  /* 0x0000001a001a7312 */ /* 0x000e240000301c00 */
[----:B0-----:R4:W-:Y:S01]  /*8a10*/  STG.E.64 desc[UR36][R8.64], R26 ;  /* 0x0000001a08007986 */ /* 0x0019e2000c101b24 */
[----:B------:R-:W-:Y:S05]  /*8a20*/  BRA `(.L_x_21634) ;  /* 0x0000000800a07947 */ /* 0x000fea0003800000 */
.L_x_21629:
        /* <DEDUP_REMOVED lines=13> */
.L_x_21643:
[----:B------:R-:W0:Y:S01]  /*8b00*/  I2F.F64.S64 R4, R26 ;  /* 0x0000001a00047312 */ /* 0x000e220000301c00 */
[----:B------:R-:W-:-:S05]  /*8b10*/  CS2R R6, SRZ ;  /* 0x0000000000067805 */ /* 0x000fca000001ff00 */
[----:B0-----:R0:W-:Y:S01]  /*8b20*/  STG.E.128 desc[UR36][R8.64], R4 ;  /* 0x0000000408007986 */ /* 0x0011e2000c101d24 */
[----:B------:R-:W-:Y:S05]  /*8b30*/  BRA `(.L_x_21634) ;  /* 0x00000008005c7947 */ /* 0x000fea0003800000 */
.L_x_21642:
        /* <DEDUP_REMOVED lines=21> */
.L_x_21647:
[----:B------:R-:W-:Y:S05]  /*8c90*/  BSYNC B0 ;  /* 0x0000000000007941 */ /* 0x000fea0003800000 */
.L_x_21646:
[----:B------:R-:W-:-:S05]  /*8ca0*/  LOP3.LUT R5, R0, R5, RZ, 0xfc, !PT ;  /* 0x0000000500057212 */ /* 0x000fca00078efcff */
[----:B------:R0:W-:Y:S01]  /*8cb0*/  STG.E.U8 desc[UR36][R8.64], R5 ;  /* 0x0000000508007986 */ /* 0x0001e2000c101124 */
[----:B------:R-:W-:Y:S05]  /*8cc0*/  BRA `(.L_x_21634) ;  /* 0x0000000400f87947 */ /* 0x000fea0003800000 */
.L_x_21645:
        /* <DEDUP_REMOVED lines=13> */
.L_x_21649:
[----:B------:R-:W-:Y:S01]  /*8da0*/  IMAD.MOV.U32 R0, RZ, RZ, 0x7f ;  /* 0x0000007fff007424 */ /* 0x000fe200078e00ff */
[----:B------:R-:W-:-:S04]  /*8db0*/  ISETP.GT.U32.AND P0, PT, R3, 0x7f800000, PT ;  /* 0x7f8000000300780c */ /* 0x000fc80003f04070 */
[----:B------:R-:W-:-:S09]  /*8dc0*/  SEL R0, R0, 0x7c, P0 ;  /* 0x0000007c00007807 */ /* 0x000fd20000000000 */
.L_x_21650:
[----:B------:R-:W-:Y:S05]  /*8dd0*/  BSYNC B0 ;  /* 0x0000000000007941 */ /* 0x000fea0003800000 */
.L_x_21648:
[----:B------:R-:W-:-:S04]  /*8de0*/  LOP3.LUT R3, R27, 0x80000000, RZ, 0xc0, !PT ;  /* 0x800000001b037812 */ /* 0x000fc800078ec0ff */
[----:B------:R-:W-:-:S04]  /*8df0*/  SHF.R.U32.HI R3, RZ, 0x18, R3 ;  /* 0x00000018ff037819 */ /* 0x000fc80000011603 */
[----:B------:R-:W-:-:S05]  /*8e00*/  LOP3.LUT R3, R0, R3, RZ, 0xfc, !PT ;  /* 0x0000000300037212 */ /* 0x000fca00078efcff */
[----:B------:R0:W-:Y:S01]  /*8e10*/  STG.E.U8 desc[UR36][R8.64], R3 ;  /* 0x0000000308007986 */ /* 0x0001e2000c101124 */
[----:B------:R-:W-:Y:S05]  /*8e20*/  BRA `(.L_x_21634) ;  /* 0x0000000400a07947 */ /* 0x000fea0003800000 */
.L_x_21644:
[----:B------:R-:W0:Y:S02]  /*8e30*/  I2F.S64 R0, R26 ;  /* 0x0000001a00007312 */ /* 0x000e240000301400 */
[----:B0-----:R-:W-:-:S05]  /*8e40*/  F2FP.BF16.F32.PACK_AB R0, RZ, R0 ;  /* 0x00000000ff00723e */ /* 0x001fca00000010ff */
[----:B------:R0:W-:Y:S01]  /*8e50*/  STG.E.U16 desc[UR36][R8.64], R0 ;  /* 0x0000000008007986 */ /* 0x0001e2000c101524 */
[----:B------:R-:W-:Y:S05]  /*8e60*/  BRA `(.L_x_21634) ;  /* 0x0000000400907947 */ /* 0x000fea0003800000 */
.L_x_21641:
        /* <DEDUP_REMOVED lines=10> */
.L_x_21653:
        /* <DEDUP_REMOVED lines=17> */
.L_x_21656:
[----:B------:R-:W-:-:S04]  /*9020*/  LOP3.LUT R3, R27, 0x80000000, RZ, 0xc0, !PT ;  /* 0x800000001b037812 */ /* 0x000fc800078ec0ff */
[----:B------:R-:W-:-:S04]  /*9030*/  SHF.R.U32.HI R3, RZ, 0x18, R3 ;  /* 0x00000018ff037819 */ /* 0x000fc80000011603 */
[----:B------:R-:W-:-:S04]  /*9040*/  LOP3.LUT R0, R0, R3, RZ, 0xfc, !PT ;  /* 0x0000000300007212 */ /* 0x000fc800078efcff */
[----:B------:R-:W-:-:S07]  /*9050*/  PRMT R4, R0, 0x7610, R4 ;  /* 0x0000761000047816 */ /* 0x000fce0000000004 */
.L_x_21655:
[----:B------:R-:W-:Y:S05]  /*9060*/  BSYNC B0 ;  /* 0x0000000000007941 */ /* 0x000fea0003800000 */
.L_x_21654:
[----:B------:R0:W-:Y:S01]  /*9070*/  STG.E.U8 desc[UR36][R8.64], R4 ;  /* 0x0000000408007986 */ /* 0x0001e2000c101124 */
[----:B------:R-:W-:Y:S05]  /*9080*/  BRA `(.L_x_21634) ;  /* 0x0000000400087947 */ /* 0x000fea0003800000 */
.L_x_21652:
        /* <DEDUP_REMOVED lines=17> */
.L_x_21659:
[----:B------:R-:W-:-:S04]  /*91a0*/  LOP3.LUT R3, R27, 0x80000000, RZ, 0xc0, !PT ;  /* 0x800000001b037812 */ /* 0x000fc800078ec0ff */
[----:B------:R-:W-:-:S04]  /*91b0*/  SHF.R.U32.HI R3, RZ, 0x18, R3 ;  /* 0x00000018ff037819 */ /* 0x000fc80000011603 */
[----:B------:R-:W-:-:S04]  /*91c0*/  LOP3.LUT R0, R0, R3, RZ, 0xfc, !PT ;  /* 0x0000000300007212 */ /* 0x000fc800078efcff */
[----:B------:R-:W-:-:S07]  /*91d0*/  PRMT R4, R0, 0x7610, R4 ;  /* 0x0000761000047816 */ /* 0x000fce0000000004 */
.L_x_21658:
[----:B------:R-:W-:Y:S05]  /*91e0*/  BSYNC B0 ;  /* 0x0000000000007941 */ /* 0x000fea0003800000 */
.L_x_21657:
[----:B------:R0:W-:Y:S01]  /*91f0*/  STG.E.U8 desc[UR36][R8.64], R4 ;  /* 0x0000000408007986 */ /* 0x0001e2000c101124 */
[----:B------:R-:W-:Y:S05]  /*9200*/  BRA `(.L_x_21634) ;  /* 0x0000000000a87947 */ /* 0x000fea0003800000 */
.L_x_21651:
        /* <DEDUP_REMOVED lines=22> */
.L_x_21633:
        /* <DEDUP_REMOVED lines=16> */
.L_x_21662:
[----:B------:R-:W-:Y:S05]  /*9470*/  BRA `(.L_x_21634) ;  /* 0x00000000000c7947 */ /* 0x000fea0003800000 */
.L_x_21661:
[----:B------:R0:W-:Y:S01]  /*9480*/  STG.E.64 desc[UR36][R8.64], R26 ;  /* 0x0000001a08007986 */ /* 0x0001e2000c101b24 */
[----:B------:R-:W-:Y:S05]  /*9490*/  BRA `(.L_x_21634) ;  /* 0x0000000000047947 */ /* 0x000fea0003800000 */
.L_x_21660:
[----:B------:R0:W-:Y:S02]  /*94a0*/  STG.E desc[UR36][R8.64], R26 ;  /* 0x0000001a08007986 */ /* 0x0001e4000c101924 */
.L_x_21634:
        /* <DEDUP_REMOVED lines=23> */
.L_x_21666:
[----:B------:R0:W-:Y:S01]  /*9620*/  STG.E.U8 desc[UR36][R4.64], R18 ;  /* 0x0000001204007986 */ /* 0x0001e2000c101124 */
[----:B------:R-:W-:Y:S05]  /*9630*/  BRA `(.L_x_21668) ;  /* 0x0000000c00447947 */ /* 0x000fea0003800000 */
.L_x_21665:
        /* <DEDUP_REMOVED lines=8> */
.L_x_21670:
[----:B------:R0:W-:Y:S01]  /*96c0*/  STG.E desc[UR36][R4.64], R18 ;  /* 0x0000001204007986 */ /* 0x0001e2000c101924 */
[----:B------:R-:W-:Y:S05]  /*96d0*/  BRA `(.L_x_21668) ;  /* 0x0000000c001c7947 */ /* 0x000fea0003800000 */
.L_x_21669:
[----:B------:R0:W-:Y:S01]  /*96e0*/  STG.E.U16 desc[UR36][R4.64], R18 ;  /* 0x0000001204007986 */ /* 0x0001e2000c101524 */
[----:B------:R-:W-:Y:S05]  /*96f0*/  BRA `(.L_x_21668) ;  /* 0x0000000c00147947 */ /* 0x000fea0003800000 */
.L_x_21664:
        /* <DEDUP_REMOVED lines=9> */
.L_x_21672:
[----:B------:R-:W0:Y:S02]  /*9790*/  I2F.S64 R0, R18 ;  /* 0x0000001200007312 */ /* 0x000e240000301400 */
[----:B0-----:R-:W-:-:S05]  /*97a0*/  F2FP.F16.F32.PACK_AB R0, RZ, R0 ;  /* 0x00000000ff00723e */ /* 0x001fca00000000ff */
[----:B------:R0:W-:Y:S01]  /*97b0*/  STG.E.U16 desc[UR36][R4.64], R0 ;  /* 0x0000000004007986 */ /* 0x0001e2000c101524 */
[----:B------:R-:W-:Y:S05]  /*97c0*/  BRA `(.L_x_21668) ;  /* 0x0000000800e07947 */ /* 0x000fea0003800000 */
.L_x_21671:
        /* <DEDUP_REMOVED lines=10> */
.L_x_21674:
[----:B------:R-:W0:Y:S02]  /*9870*/  I2F.S64 R18, R18 ;  /* 0x0000001200127312 */ /* 0x000e240000301400 */
[----:B0-----:R-:W-:-:S04]  /*9880*/  F2FP.F16.F32.PACK_AB R3, RZ, R18 ;  /* 0x00000012ff03723e */ /* 0x001fc800000000ff */
[----:B------:R-:W-:-:S05]  /*9890*/  PRMT R3, R3, 0x5410, RZ ;  /* 0x0000541003037816 */ /* 0x000fca00000000ff */
[----:B------:R3:W-:Y:S01]  /*98a0*/  STG.E desc[UR36][R4.64], R3 ;  /* 0x0000000304007986 */ /* 0x0007e2000c101924 */
[----:B------:R-:W-:Y:S05]  /*98b0*/  BRA `(.L_x_21668) ;  /* 0x0000000800a47947 */ /* 0x000fea0003800000 */
.L_x_21673:
[----:B------:R-:W0:Y:S02]  /*98c0*/  I2F.F64.S64 R18, R18 ;  /* 0x0000001200127312 */ /* 0x000e240000301c00 */
[----:B0-----:R0:W-:Y:S01]  /*98d0*/  STG.E.64 desc[UR36][R4.64], R18 ;  /* 0x0000001204007986 */ /* 0x0011e2000c101b24 */
[----:B------:R-:W-:Y:S05]  /*98e0*/  BRA `(.L_x_21668) ;  /* 0x0000000800987947 */ /* 0x000fea0003800000 */
.L_x_21663:
        /* <DEDUP_REMOVED lines=13> */
.L_x_21677:
[----:B-1--4-:R-:W0:Y:S01]  /*99c0*/  I2F.F64.S64 R8, R18 ;  /* 0x0000001200087312 */ /* 0x012e220000301c00 */
[----:B------:R-:W-:-:S05]  /*99d0*/  CS2R R10, SRZ ;  /* 0x00000000000a7805 */ /* 0x000fca000001ff00 */
[----:B0-----:R0:W-:Y:S01]  /*99e0*/  STG.E.128 desc[UR36][R4.64], R8 ;  /* 0x0000000804007986 */ /* 0x0011e2000c101d24 */
[----:B------:R-:W-:Y:S05]  /*99f0*/  BRA `(.L_x_21668) ;  /* 0x0000000800547947 */ /* 0x000fea0003800000 */
.L_x_21676:
        /* <DEDUP_REMOVED lines=21> */
.L_x_21681:
[----:B------:R-:W-:Y:S05]  /*9b50*/  BSYNC B0 ;  /* 0x0000000000007941 */ /* 0x000fea0003800000 */
.L_x_21680:
[----:B------:R-:W-:-:S05]  /*9b60*/  LOP3.LUT R7, R0, R7, RZ, 0xfc, !PT ;  /* 0x0000000700077212 */ /* 0x000fca00078efcff */
[----:B------:R0:W-:Y:S01]  /*9b70*/  STG.E.U8 desc[UR36][R4.64], R7 ;  /* 0x0000000704007986 */ /* 0x0001e2000c101124 */
[----:B------:R-:W-:Y:S05]  /*9b80*/  BRA `(.L_x_21668) ;  /* 0x0000000400f07947 */ /* 0x000fea0003800000 */
.L_x_21679:
        /* <DEDUP_REMOVED lines=13> */
.L_x_21683:
[----:B------:R-:W-:Y:S01]  /*9c60*/  IMAD.MOV.U32 R0, RZ, RZ, 0x7f ;  /* 0x0000007fff007424 */ /* 0x000fe200078e00ff */
[----:B------:R-:W-:-:S04]  /*9c70*/  ISETP.GT.U32.AND P0, PT, R3, 0x7f800000, PT ;  /* 0x7f8000000300780c */ /* 0x000fc80003f04070 */
[----:B------:R-:W-:-:S09]  /*9c80*/  SEL R0, R0, 0x7c, P0 ;  /* 0x0000007c00007807 */ /* 0x000fd20000000000 */
.L_x_21684:
[----:B------:R-:W-:Y:S05]  /*9c90*/  BSYNC B0 ;  /* 0x0000000000007941 */ /* 0x000fea0003800000 */
.L_x_21682:
[----:B------:R-:W-:-:S04]  /*9ca0*/  LOP3.LUT R3, R19, 0x80000000, RZ, 0xc0, !PT ;  /* 0x8000000013037812 */ /* 0x000fc800078ec0ff */
[----:B------:R-:W-:-:S04]  /*9cb0*/  SHF.R.U32.HI R3, RZ, 0x18, R3 ;  /* 0x00000018ff037819 */ /* 0x000fc80000011603 */
[----:B------:R-:W-:-:S05]  /*9cc0*/  LOP3.LUT R3, R0, R3, RZ, 0xfc, !PT ;  /* 0x0000000300037212 */ /* 0x000fca00078efcff */
[----:B------:R0:W-:Y:S01]  /*9cd0*/  STG.E.U8 desc[UR36][R4.64], R3 ;  /* 0x0000000304007986 */ /* 0x0001e2000c101124 */
[----:B------:R-:W-:Y:S05]  /*9ce0*/  BRA `(.L_x_21668) ;  /* 0x0000000400987947 */ /* 0x000fea0003800000 */
.L_x_21678:
[----:B------:R-:W0:Y:S02]  /*9cf0*/  I2F.S64 R0, R18 ;  /* 0x0000001200007312 */ /* 0x000e240000301400 */
[----:B0-----:R-:W-:-:S05]  /*9d00*/  F2FP.BF16.F32.PACK_AB R0, RZ, R0 ;  /* 0x00000000ff00723e */ /* 0x001fca00000010ff */
[----:B------:R0:W-:Y:S01]  /*9d10*/  STG.E.U16 desc[UR36][R4.64], R0 ;  /* 0x0000000004007986 */ /* 0x0001e2000c101524 */
[----:B------:R-:W-:Y:S05]  /*9d20*/  BRA `(.L_x_21668) ;  /* 0x0000000400887947 */ /* 0x000fea0003800000 */
.L_x_21675:
        /* <DEDUP_REMOVED lines=10> */
.L_x_21687:
        /* <DEDUP_REMOVED lines=17> */
.L_x_21690:
[----:B------:R-:W-:-:S04]  /*9ee0*/  LOP3.LUT R0, R19, 0x80000000, RZ, 0xc0, !PT ;  /* 0x8000000013007812 */ /* 0x000fc800078ec0ff */
[----:B------:R-:W-:-:S04]  /*9ef0*/  SHF.R.U32.HI R0, RZ, 0x18, R0 ;  /* 0x00000018ff007819 */ /* 0x000fc80000011600 */
[----:B------:R-:W-:-:S07]  /*9f00*/  LOP3.LUT R0, R3, R0, RZ, 0xfc, !PT ;  /* 0x0000000003007212 */ /* 0x000fce00078efcff */
.L_x_21689:
[----:B------:R-:W-:Y:S05]  /*9f10*/  BSYNC B0 ;  /* 0x0000000000007941 */ /* 0x000fea0003800000 */
.L_x_21688:
[----:B------:R0:W-:Y:S01]  /*9f20*/  STG.E.U8 desc[UR36][R4.64], R0 ;  /* 0x0000000004007986 */ /* 0x0001e2000c101124 */
[----:B------:R-:W-:Y:S05]  /*9f30*/  BRA `(.L_x_21668) ;  /* 0x0000000400047947 */ /* 0x000fea0003800000 */
.L_x_21686:
        /* <DEDUP_REMOVED lines=17> */
.L_x_21693:
[----:B------:R-:W-:-:S04]  /*a050*/  LOP3.LUT R0, R19, 0x80000000, RZ, 0xc0, !PT ;  /* 0x8000000013007812 */ /* 0x000fc800078ec0ff */
[----:B------:R-:W-:-:S04]  /*a060*/  SHF.R.U32.HI R0, RZ, 0x18, R0 ;  /* 0x00000018ff007819 */ /* 0x000fc80000011600 */
[----:B------:R-:W-:-:S07]  /*a070*/  LOP3.LUT R0, R3, R0, RZ, 0xfc, !PT ;  /* 0x0000000003007212 */ /* 0x000fce00078efcff */
.L_x_21692:
[----:B------:R-:W-:Y:S05]  /*a080*/  BSYNC B0 ;  /* 0x0000000000007941 */ /* 0x000fea0003800000 */
.L_x_21691:
[----:B------:R0:W-:Y:S01]  /*a090*/  STG.E.U8 desc[UR36][R4.64], R0 ;  /* 0x0000000004007986 */ /* 0x0001e2000c101124 */
[----:B------:R-:W-:Y:S05]  /*a0a0*/  BRA `(.L_x_21668) ;  /* 0x0000000000a87947 */ /* 0x000fea0003800000 */
.L_x_21685:
        /* <DEDUP_REMOVED lines=22> */
.L_x_21667:
        /* <DEDUP_REMOVED lines=16> */
.L_x_21696:
[----:B------:R-:W-:Y:S05]  /*a310*/  BRA `(.L_x_21668) ;  /* 0x00000000000c7947 */ /* 0x000fea0003800000 */
.L_x_21695:
[----:B------:R0:W-:Y:S01]  /*a320*/  STG.E.64 desc[UR36][R4.64], R18 ;  /* 0x0000001204007986 */ /* 0x0001e2000c101b24 */
[----:B------:R-:W-:Y:S05]  /*a330*/  BRA `(.L_x_21668) ;  /* 0x0000000000047947 */ /* 0x000fea0003800000 */
.L_x_21694:
[----:B------:R0:W-:Y:S02]  /*a340*/  STG.E desc[UR36][R4.64], R18 ;  /* 0x0000001204007986 */ /* 0x0001e4000c101924 */
.L_x_21668:
[----:B------:R-:W-:-:S07]  /*a350*/  VIADD R33, R33, 0x80 ;  /* 0x0000008021217836 */ /* 0x000fce0000000000 */
.L_x_21628:
[----:B------:R-:W-:Y:S05]  /*a360*/  BSYNC B6 ;  /* 0x0000000000067941 */ /* 0x000fea0003800000 */
.L_x_21627:
        /* <DEDUP_REMOVED lines=21> */
.L_x_21700:
[----:B------:R-:W-:Y:S01]  /*a4c0*/  STG.E.U8 desc[UR36][R2.64], R16 ;  /* 0x0000001002007986 */ /* 0x000fe2000c101124 */
[----:B------:R-:W-:Y:S05]  /*a4d0*/  EXIT ;  /* 0x000000000000794d */ /* 0x000fea0003800000 */
.L_x_21699:
        /* <DEDUP_REMOVED lines=8> */
.L_x_21703:
[----:B------:R-:W-:Y:S01]  /*a560*/  STG.E desc[UR36][R2.64], R16 ;  /* 0x0000001002007986 */ /* 0x000fe2000c101924 */
[----:B------:R-:W-:Y:S05]  /*a570*/  EXIT ;  /* 0x000000000000794d */ /* 0x000fea0003800000 */
.L_x_21702:
[----:B------:R-:W-:Y:S01]  /*a580*/  STG.E.U16 desc[UR36][R2.64], R16 ;  /* 0x0000001002007986 */ /* 0x000fe2000c101524 */
[----:B------:R-:W-:Y:S05]  /*a590*/  EXIT ;  /* 0x000000000000794d */ /* 0x000fea0003800000 */
.L_x_21698:
        /* <DEDUP_REMOVED lines=9> */
.L_x_21705:
[----:B------:R-:W0:Y:S02]  /*a630*/  I2F.S64 R0, R16 ;  /* 0x0000001000007312 */ /* 0x000e240000301400 */
[----:B0-----:R-:W-:-:S05]  /*a640*/  F2FP.F16.F32.PACK_AB R0, RZ, R0 ;  /* 0x00000000ff00723e */ /* 0x001fca00000000ff */
[----:B------:R-:W-:Y:S01]  /*a650*/  STG.E.U16 desc[UR36][R2.64], R0 ;  /* 0x0000000002007986 */ /* 0x000fe2000c101524 */
[----:B------:R-:W-:Y:S05]  /*a660*/  EXIT ;  /* 0x000000000000794d */ /* 0x000fea0003800000 */
.L_x_21704:
        /* <DEDUP_REMOVED lines=10> */
.L_x_21707:
[----:B------:R-:W1:Y:S02]  /*a710*/  I2F.S64 R16, R16 ;  /* 0x0000001000107312 */ /* 0x000e640000301400 */
[----:B-12-4-:R-:W-:-:S04]  /*a720*/  F2FP.F16.F32.PACK_AB R5, RZ, R16 ;  /* 0x00000010ff05723e */ /* 0x016fc800000000ff */
[----:B------:R-:W-:-:S05]  /*a730*/  PRMT R5, R5, 0x5410, RZ ;  /* 0x0000541005057816 */ /* 0x000fca00000000ff */
[----:B------:R-:W-:Y:S01]  /*a740*/  STG.E desc[UR36][R2.64], R5 ;  /* 0x0000000502007986 */ /* 0x000fe2000c101924 */
[----:B------:R-:W-:Y:S05]  /*a750*/  EXIT ;  /* 0x000000000000794d */ /* 0x000fea0003800000 */
.L_x_21706:
[----:B------:R-:W0:Y:S02]  /*a760*/  I2F.F64.S64 R16, R16 ;  /* 0x0000001000107312 */ /* 0x000e240000301c00 */
[----:B0-----:R-:W-:Y:S01]  /*a770*/  STG.E.64 desc[UR36][R2.64], R16 ;  /* 0x0000001002007986 */ /* 0x001fe2000c101b24 */
[----:B------:R-:W-:Y:S05]  /*a780*/  EXIT ;  /* 0x000000000000794d */ /* 0x000fea0003800000 */
.L_x_21697:
        /* <DEDUP_REMOVED lines=13> */
.L_x_21710:
[----:B------:R-:W0:Y:S01]  /*a860*/  I2F.F64.S64 R16, R16 ;  /* 0x0000001000107312 */ /* 0x000e220000301c00 */
[----:B------:R-:W-:-:S05]  /*a870*/  CS2R R18, SRZ ;  /* 0x0000000000127805 */ /* 0x000fca000001ff00 */
[----:B0-----:R-:W-:Y:S01]  /*a880*/  STG.E.128 desc[UR36][R2.64], R16 ;  /* 0x0000001002007986 */ /* 0x001fe2000c101d24 */
[----:B------:R-:W-:Y:S05]  /*a890*/  EXIT ;  /* 0x000000000000794d */ /* 0x000fea0003800000 */
.L_x_21709:
        /* <DEDUP_REMOVED lines=21> */
.L_x_21714:
[----:B------:R-:W-:Y:S05]  /*a9f0*/  BSYNC B0 ;  /* 0x0000000000007941 */ /* 0x000fea0003800000 */
.L_x_21713:
[----:B------:R-:W-:-:S05]  /*aa00*/  LOP3.LUT R5, R0, R5, RZ, 0xfc, !PT ;  /* 0x0000000500057212 */ /* 0x000fca00078efcff */
[----:B------:R-:W-:Y:S01]  /*aa10*/  STG.E.U8 desc[UR36][R2.64], R5 ;  /* 0x0000000502007986 */ /* 0x000fe2000c101124 */
[----:B------:R-:W-:Y:S05]  /*aa20*/  EXIT ;  /* 0x000000000000794d */ /* 0x000fea0003800000 */
.L_x_21712:
        /* <DEDUP_REMOVED lines=13> */
.L_x_21716:
[----:B------:R-:W-:Y:S01]  /*ab00*/  IMAD.MOV.U32 R0, RZ, RZ, 0x7f ;  /* 0x0000007fff007424 */ /* 0x000fe200078e00ff */
[----:B------:R-:W-:-:S04]  /*ab10*/  ISETP.GT.U32.AND P0, PT, R4, 0x7f800000, PT ;  /* 0x7f8000000400780c */ /* 0x000fc80003f04070 */
[----:B------:R-:W-:-:S09]  /*ab20*/  SEL R0, R0, 0x7c, P0 ;  /* 0x0000007c00007807 */ /* 0x000fd20000000000 */
.L_x_21717:
[----:B------:R-:W-:Y:S05]  /*ab30*/  BSYNC B0 ;  /* 0x0000000000007941 */ /* 0x000fea0003800000 */
.L_x_21715:
[----:B------:R-:W-:-:S04]  /*ab40*/  LOP3.LUT R4, R17, 0x80000000, RZ, 0xc0, !PT ;  /* 0x8000000011047812 */ /* 0x000fc800078ec0ff */
[----:B-1----:R-:W-:-:S04]  /*ab50*/  SHF.R.U32.HI R5, RZ, 0x18, R4 ;  /* 0x00000018ff057819 */ /* 0x002fc80000011604 */
[----:B------:R-:W-:-:S05]  /*ab60*/  LOP3.LUT R5, R0, R5, RZ, 0xfc, !PT ;  /* 0x0000000500057212 */ /* 0x000fca00078efcff */
[----:B------:R-:W-:Y:S01]  /*ab70*/  STG.E.U8 desc[UR36][R2.64], R5 ;  /* 0x0000000502007986 */ /* 0x000fe2000c101124 */
[----:B------:R-:W-:Y:S05]  /*ab80*/  EXIT ;  /* 0x000000000000794d */ /* 0x000fea0003800000 */
.L_x_21711:
[----:B------:R-:W0:Y:S02]  /*ab90*/  I2F.S64 R0, R16 ;  /* 0x0000001000007312 */ /* 0x000e240000301400 */
[----:B0-----:R-:W-:-:S05]  /*aba0*/  F2FP.BF16.F32.PACK_AB R0, RZ, R0 ;  /* 0x00000000ff00723e */ /* 0x001fca00000010ff */
[----:B------:R-:W-:Y:S01]  /*abb0*/  STG.E.U16 desc[UR36][R2.64], R0 ;  /* 0x0000000002007986 */ /* 0x000fe2000c101524 */
[----:B------:R-:W-:Y:S05]  /*abc0*/  EXIT ;  /* 0x000000000000794d */ /* 0x000fea0003800000 */
.L_x_21708:
        /* <DEDUP_REMOVED lines=10> */
.L_x_21720:
        /* <DEDUP_REMOVED lines=17> */
.L_x_21723:
[----:B------:R-:W-:-:S04]  /*ad80*/  LOP3.LUT R0, R17, 0x80000000, RZ, 0xc0, !PT ;  /* 0x8000000011007812 */ /* 0x000fc800078ec0ff */
[----:B------:R-:W-:-:S04]  /*ad90*/  SHF.R.U32.HI R5, RZ, 0x18, R0 ;  /* 0x00000018ff057819 */ /* 0x000fc80000011600 */
[----:B------:R-:W-:-:S04]  /*ada0*/  LOP3.LUT R4, R4, R5, RZ, 0xfc, !PT ;  /* 0x0000000504047212 */ /* 0x000fc800078efcff */
[----:B------:R-:W-:-:S07]  /*adb0*/  PRMT R0, R4, 0x7610, R0 ;  /* 0x0000761004007816 */ /* 0x000fce0000000000 */
.L_x_21722:
[----:B------:R-:W-:Y:S05]  /*adc0*/  BSYNC B0 ;  /* 0x0000000000007941 */ /* 0x000fea0003800000 */
.L_x_21721:
[----:B------:R-:W-:Y:S01]  /*add0*/  STG.E.U8 desc[UR36][R2.64], R0 ;  /* 0x0000000002007986 */ /* 0x000fe2000c101124 */
[----:B------:R-:W-:Y:S05]  /*ade0*/  EXIT ;  /* 0x000000000000794d */ /* 0x000fea0003800000 */
.L_x_21719:
        /* <DEDUP_REMOVED lines=17> */
.L_x_21726:
[----:B------:R-:W-:-:S04]  /*af00*/  LOP3.LUT R0, R17, 0x80000000, RZ, 0xc0, !PT ;  /* 0x8000000011007812 */ /* 0x000fc800078ec0ff */
[----:B------:R-:W-:-:S04]  /*af10*/  SHF.R.U32.HI R5, RZ, 0x18, R0 ;  /* 0x00000018ff057819 */ /* 0x000fc80000011600 */
[----:B------:R-:W-:-:S04]  /*af20*/  LOP3.LUT R4, R4, R5, RZ, 0xfc, !PT ;  /* 0x0000000504047212 */ /* 0x000fc800078efcff */
[----:B------:R-:W-:-:S07]  /*af30*/  PRMT R0, R4, 0x7610, R0 ;  /* 0x0000761004007816 */ /* 0x000fce0000000000 */
.L_x_21725:
[----:B------:R-:W-:Y:S05]  /*af40*/  BSYNC B0 ;  /* 0x0000000000007941 */ /* 0x000fea0003800000 */
.L_x_21724:
[----:B------:R-:W-:Y:S01]  /*af50*/  STG.E.U8 desc[UR36][R2.64], R0 ;  /* 0x0000000002007986 */ /* 0x000fe2000c101124 */
[----:B------:R-:W-:Y:S05]  /*af60*/  EXIT ;  /* 0x000000000000794d */ /* 0x000fea0003800000 */
.L_x_21718:
        /* <DEDUP_REMOVED lines=22> */
.L_x_21701:
        /* <DEDUP_REMOVED lines=16> */
.L_x_21729:
[----:B------:R-:W-:Y:S05]  /*b1d0*/  EXIT ;  /* 0x000000000000794d */ /* 0x000fea0003800000 */
.L_x_21728:
[----:B------:R-:W-:Y:S01]  /*b1e0*/  STG.E.64 desc[UR36][R2.64], R16 ;  /* 0x0000001002007986 */ /* 0x000fe2000c101b24 */
[----:B------:R-:W-:Y:S05]  /*b1f0*/  EXIT ;  /* 0x000000000000794d */ /* 0x000fea0003800000 */
.L_x_21727:
[----:B------:R-:W-:Y:S01]  /*b200*/  STG.E desc[UR36][R2.64], R16 ;  /* 0x0000001002007986 */ /* 0x000fe2000c101924 */
[----:B------:R-:W-:Y:S05]  /*b210*/  EXIT ;  /* 0x000000000000794d */ /* 0x000fea0003800000 */
.L_x_21730:
        /* <DEDUP_REMOVED lines=14> */
.L_x_26324:


//--------------------- .text._ZN2at6native18elementwise_kernelILi128ELi2EZNS0_22gpu_kernel_impl_nocastINS0_13BinaryFunctorIlllNS0_17BitwiseAndFunctorIlEEEEEEvRNS_18TensorIteratorBaseERKT_EUliE_EEviT1_ --------------------------
	.section	.text._ZN2at6native18elementwise_kernelILi128ELi2EZNS0_22gpu_kernel_impl_nocastINS0_13BinaryFunctorIlllNS0_17BitwiseAndFunctorIlEEEEEEvRNS_18TensorIteratorBaseERKT_EUliE_EEviT1_,"ax",@progbits
	.align	128
        .global         _ZN2at6native18elementwise_kernelILi128ELi2EZNS0_22gpu_kernel_impl_nocastINS0_13BinaryFunctorIlllNS0_17BitwiseAndFunctorIlEEEEEEvRNS_18TensorIteratorBaseERKT_EUliE_EEviT1_
        .type           _ZN2at6native18elementwise_kernelILi128ELi2EZNS0_22gpu_kernel_impl_nocastINS0_13BinaryFunctorIlllNS0_17BitwiseAndFunctorIlEEEEEEvRNS_18TensorIteratorBaseERKT_EUliE_EEviT1_,@function
        .size           _ZN2at6native18elementwise_kernelILi128ELi2EZNS0_22gpu_kernel_impl_nocastINS0_13BinaryFunctorIlllNS0_17BitwiseAndFunctorIlEEEEEEvRNS_18TensorIteratorBaseERKT_EUliE_EEviT1_,(.L_x_26325 - _ZN2at6native18elementwise_kernelILi128ELi2EZNS0_22gpu_kernel_impl_nocastINS0_13BinaryFunctorIlllNS0_17BitwiseAndFunctorIlEEEEEEvRNS_18TensorIteratorBaseERKT_EUliE_EEviT1_)
        .other          _ZN2at6native18elementwise_kernelILi128ELi2EZNS0_22gpu_kernel_impl_nocastINS0_13BinaryFunctorIlllNS0_17BitwiseAndFunctorIlEEEEEEvRNS_18TensorIteratorBaseERKT_EUliE_EEviT1_,@"STO_CUDA_ENTRY STV_DEFAULT"
_ZN2at6native18elementwise_kernelILi128ELi2EZNS0_22gpu_kernel_impl_nocastINS0_13BinaryFunctorIlllNS0_17BitwiseAndFunctorIlEEEEEEvRNS_18TensorIteratorBaseERKT_EUliE_EEviT1_:
.text._ZN2at6native18elementwise_kernelILi128ELi2EZNS0_22gpu_kernel_impl_nocastINS0_13BinaryFunctorIlllNS0_17BitwiseAndFunctorIlEEEEEEvRNS_18TensorIteratorBaseERKT_EUliE_EEviT1_:
        /* <DEDUP_REMOVED lines=363> */
.L_x_21733:
        /* <DEDUP_REMOVED lines=15> */
.L_x_21732:
[----:B------:R-:W-:Y:S05]  /*17a0*/  BSYNC B0 ;  /* 0x0000000000007941 */ /* 0x000fea0003800000 */
.L_x_21731:
        /* <DEDUP_REMOVED lines=355> */
.L_x_21734:
        /* <DEDUP_REMOVED lines=15> */
.L_x_21735:
        /* <DEDUP_REMOVED lines=11> */
.L_x_26325:


//--------------------- .text._ZN2at6native27unrolled_elementwise_kernelINS0_13BinaryFunctorIlllNS0_17BitwiseAndFunctorIlEEEESt5arrayIPcLm3EELi4E23TrivialOffsetCalculatorILi2EjES9_ILi1EjENS0_6memory15LoadWithoutCastENSC_16StoreWithoutCastEEEviT_T0_T2_T3_T4_T5_ --------------------------
	.section	.text._ZN2at6native27unrolled_elementwise_kernelINS0_13BinaryFunctorIlllNS0_17BitwiseAndFunctorIlEEEESt5arrayIPcLm3EELi4E23TrivialOffsetCalculatorILi2EjES9_ILi1EjENS0_6memory15LoadWithoutCastENSC_16StoreWithoutCastEEEviT_T0_T2_T3_T4_T5_,"ax",@progbits
	.align	128
        .global         _ZN2at6native27unrolled_elementwise_kernelINS0_13BinaryFunctorIlllNS0_17BitwiseAndFunctorIlEEEESt5arrayIPcLm3EELi4E23TrivialOffsetCalculatorILi2EjES9_ILi1EjENS0_6memory15LoadWithoutCastENSC_16StoreWithoutCastEEEviT_T0_T2_T3_T4_T5_
        .type           _ZN2at6native27unrolled_elementwise_kernelINS0_13BinaryFunctorIlllNS0_17BitwiseAndFunctorIlEEEESt5arrayIPcLm3EELi4E23TrivialOffsetCalculatorILi2EjES9_ILi1EjENS0_6memory15LoadWithoutCastENSC_16StoreWithoutCastEEEviT_T0_T2_T3_T4_T5_,@function
        .size           _ZN2at6native27unrolled_elementwise_kernelINS0_13BinaryFunctorIlllNS0_17BitwiseAndFunctorIlEEEESt5arrayIPcLm3EELi4E23TrivialOffsetCalculatorILi2EjES9_ILi1EjENS0_6memory15LoadWithoutCastENSC_16StoreWithoutCastEEEviT_T0_T2_T3_T4_T5_,(.L_x_26326 - _ZN2at6native27unrolled_elementwise_kernelINS0_13BinaryFunctorIlllNS0_17BitwiseAndFunctorIlEEEESt5arrayIPcLm3EELi4E23TrivialOffsetCalculatorILi2EjES9_ILi1EjENS0_6memory15LoadWithoutCastENSC_16StoreWithoutCastEEEviT_T0_T2_T3_T4_T5_)
        .other          _ZN2at6native27unrolled_elementwise_kernelINS0_13BinaryFunctorIlllNS0_17BitwiseAndFunctorIlEEEESt5arrayIPcLm3EELi4E23TrivialOffsetCalculatorILi2EjES9_ILi1EjENS0_6memory15LoadWithoutCastENSC_16StoreWithoutCastEEEviT_T0_T2_T3_T4_T5_,@"STO_CUDA_ENTRY STV_DEFAULT"
_ZN2at6native27unrolled_elementwise_kernelINS0_13BinaryFunctorIlllNS0_17BitwiseAndFunctorIlEEEESt5arrayIPcLm3EELi4E23TrivialOffsetCalculatorILi2EjES9_ILi1EjENS0_6memory15LoadWithoutCastENSC_16StoreWithoutCastEEEviT_T0_T2_T3_T4_T5_:
.text._ZN2at6native27unrolled_elementwise_kernelINS0_13BinaryFunctorIlllNS0_17BitwiseAndFunctorIlEEEESt5arrayIPcLm3EELi4E23TrivialOffsetCalculatorILi2EjES9_ILi1EjENS0_6memory15LoadWithoutCastENSC_16StoreWithoutCastEEEviT_T0_T2_T3_T4_T5_:
        /* <DEDUP_REMOVED lines=76> */
.L_x_21737:
[----:B------:R-:W-:Y:S05]  /*04c0*/  BSYNC B0 ;  /* 0x0000000000007941 */ /* 0x000fea0003800000 */
.L_x_21736:
        /* <DEDUP_REMOVED lines=9> */
.L_x_21738:
        /* <DEDUP_REMOVED lines=10> */
.L_x_26326:


//--------------------- .text._ZN2at6native29vectorized_elementwise_kernelILi2ENS0_13BinaryFunctorIlllNS0_17BitwiseAndFunctorIlEEEESt5arrayIPcLm3EEEEviT0_T1_ --------------------------
	.section	.text._ZN2at6native29vectorized_elementwise_kernelILi2ENS0_13BinaryFunctorIlllNS0_17BitwiseAndFunctorIlEEEESt5arrayIPcLm3EEEEviT0_T1_,"ax",@progbits
	.align	128
        .global         _ZN2at6native29vectorized_elementwise_kernelILi2ENS0_13BinaryFunctorIlllNS0_17BitwiseAndFunctorIlEEEESt5arrayIPcLm3EEEEviT0_T1_
        .type           _ZN2at6native29vectorized_elementwise_kernelILi2ENS0_13BinaryFunctorIlllNS0_17BitwiseAndFunctorIlEEEESt5arrayIPcLm3EEEEviT0_T1_,@function
        .size           _ZN2at6native29vectorized_elementwise_kernelILi2ENS0_13BinaryFunctorIlllNS0_17BitwiseAndFunctorIlEEEESt5arrayIPcLm3EEEEviT0_T1_,(.L_x_26327 - _ZN2at6native29vectorized_elementwise_kernelILi2ENS0_13BinaryFunctorIlllNS0_17BitwiseAndFunctorIlEEEESt5arrayIPcLm3EEEEviT0_T1_)
        .other          _ZN2at6native29vectorized_elementwise_kernelILi2ENS0_13BinaryFunctorIlllNS0_17BitwiseAndFunctorIlEEEESt5arrayIPcLm3EEEEviT0_T1_,@"STO_CUDA_ENTRY STV_DEFAULT"
_ZN2at6native29vectorized_elementwise_kernelILi2ENS0_13BinaryFunctorIlllNS0_17BitwiseAndFunctorIlEEEESt5arrayIPcLm3EEEEviT0_T1_:
.text._ZN2at6native29vectorized_elementwise_kernelILi2ENS0_13BinaryFunctorIlllNS0_17BitwiseAndFunctorIlEEEESt5arrayIPcLm3EEEEviT0_T1_:
        /* <DEDUP_REMOVED lines=63> */
.L_x_21739:
        /* <DEDUP_REMOVED lines=128> */
.L_x_21742:
[----:B------:R-:W-:-:S13]  /*0bf0*/  ISETP.GE.AND P0, PT, R21, R0, PT ;  /* 0x000000001500720c */ /* 0x000fda0003f06270 */
[----:B------:R-:W-:Y:S05]  /*0c00*/  @P0 BRA `(.L_x_21744) ;  /* 0x0000000000300947 */ /* 0x000fea0003800000 */
[----:B0-----:R-:W0:Y:S01]  /*0c10*/  LDC.64 R2, c[0x0][0x218] ;  /* 0x00008600ff027b82 */ /* 0x001e220000000a00 */
[----:B------:R-:W-:Y:S01]  /*0c20*/  IADD3 R13, R26, R21, RZ ;  /* 0x000000151a0d7210 */ /* 0x000fe20007ffe0ff */
[----:B------:R-:W-:-:S04]  /*0c30*/  VIADD R21, R21, 0x80 ;  /* 0x0000008015157836 */ /* 0x000fc80000000000 */
[----:B0-----:R-:W-:-:S05]  /*0c40*/  IMAD.WIDE.U32 R2, R13, 0x8, R2 ;  /* 0x000000080d027825 */ /* 0x001fca00078e0002 */
[----:B------:R1:W-:Y:S02]  /*0c50*/  STG.E.64 desc[UR4][R2.64], R6 ;  /* 0x0000000602007986 */ /* 0x0003e4000c101b04 */
.L_x_21743:
[----:B------:R-:W-:-:S13]  /*0c60*/  ISETP.GE.AND P0, PT, R21, R0, PT ;  /* 0x000000001500720c */ /* 0x000fda0003f06270 */
[----:B------:R-:W-:Y:S05]  /*0c70*/  @P0 BRA `(.L_x_21745) ;  /* 0x0000000000340947 */ /* 0x000fea0003800000 */
[----:B-1----:R-:W1:Y:S01]  /*0c80*/  LDC.64 R2, c[0x0][0x218] ;  /* 0x00008600ff027b82 */ /* 0x002e620000000a00 */
[----:B------:R-:W-:Y:S02]  /*0c90*/  IMAD.IADD R7, R26, 0x1, R21 ;  /* 0x000000011a077824 */ /* 0x000fe400078e0215 */
[----:B------:R-:W-:Y:S02]  /*0ca0*/  VIADD R21, R21, 0x80 ;  /* 0x0000008015157836 */ /* 0x000fe40000000000 */
[----:B-1----:R-:W-:-:S05]  /*0cb0*/  IMAD.WIDE.U32 R2, R7, 0x8, R2 ;  /* 0x0000000807027825 */ /* 0x002fca00078e0002 */
[----:B------:R1:W-:Y:S02]  /*0cc0*/  STG.E.64 desc[UR4][R2.64], R8 ;  /* 0x0000000802007986 */ /* 0x0003e4000c101b04 */
.L_x_21744:
        /* <DEDUP_REMOVED lines=8> */
.L_x_21745:
[----:B------:R-:W-:Y:S05]  /*0d50*/  BSYNC B1 ;  /* 0x0000000000017941 */ /* 0x000fea0003800000 */
.L_x_21741:
[----:B------:R-:W-:-:S13]  /*0d60*/  ISETP.GE.AND P0, PT, R21, R0, PT ;  /* 0x000000001500720c */ /* 0x000fda0003f06270 */
[----:B-12---:R-:W1:Y:S01]  /*0d70*/  @!P0 LDC.64 R2, c[0x0][0x218] ;  /* 0x00008600ff028b82 */ /* 0x006e620000000a00 */
[----:B------:R-:W-:Y:S02]  /*0d80*/  @!P0 IMAD.IADD R7, R26, 0x1, R21 ;  /* 0x000000011a078824 */ /* 0x000fe400078e0215 */
[----:B------:R-:W-:Y:S02]  /*0d90*/  @!P0 VIADD R21, R21, 0x80 ;  /* 0x0000008015158836 */ /* 0x000fe40000000000 */
[----:B-1----:R-:W-:-:S05]  /*0da0*/  @!P0 IMAD.WIDE.U32 R2, R7, 0x8, R2 ;  /* 0x0000000807028825 */ /* 0x002fca00078e0002 */
[----:B------:R2:W-:Y:S02]  /*0db0*/  @!P0 STG.E.64 desc[UR4][R2.64], R4 ;  /* 0x0000000402008986 */ /* 0x0005e4000c101b04 */
.L_x_21746:
[----:B------:R-:W-:Y:S05]  /*0dc0*/  BSYNC B0 ;  /* 0x0000000000007941 */ /* 0x000fea0003800000 */
.L_x_21740:
        /* <DEDUP_REMOVED lines=8> */
.L_x_21747:
        /* <DEDUP_REMOVED lines=11> */
.L_x_26327:


//--------------------- .text._ZN2at6native29vectorized_elementwise_kernelILi4ENS0_13BinaryFunctorIlllNS0_17BitwiseAndFunctorIlEEEESt5arrayIPcLm3EEEEviT0_T1_ --------------------------
	.section	.text._ZN2at6native29vectorized_elementwise_kernelILi4ENS0_13BinaryFunctorIlllNS0_17BitwiseAndFunctorIlEEEESt5arrayIPcLm3EEEEviT0_T1_,"ax",@progbits
	.align	128
        .global         _ZN2at6native29vectorized_elementwise_kernelILi4ENS0_13BinaryFunctorIlllNS0_17BitwiseAndFunctorIlEEEESt5arrayIPcLm3EEEEviT0_T1_
        .type           _ZN2at6native29vectorized_elementwise_kernelILi4ENS0_13BinaryFunctorIlllNS0_17BitwiseAndFunctorIlEEEESt5arrayIPcLm3EEEEviT0_T1_,@function
        .size           _ZN2at6native29vectorized_elementwise_kernelILi4ENS0_13BinaryFunctorIlllNS0_17BitwiseAndFunctorIlEEEESt5arrayIPcLm3EEEEviT0_T1_,(.L_x_26328 - _ZN2at6native29vectorized_elementwise_kernelILi4ENS0_13BinaryFunctorIlllNS0_17BitwiseAndFunctorIlEEEESt5arrayIPcLm3EEEEviT0_T1_)
        .other          _ZN2at6native29vectorized_elementwise_kernelILi4ENS0_13BinaryFunctorIlllNS0_17BitwiseAndFunctorIlEEEESt5arrayIPcLm3EEEEviT0_T1_,@"STO_CUDA_ENTRY STV_DEFAULT"
_ZN2at6native29vectorized_elementwise_kernelILi4ENS0_13BinaryFunctorIlllNS0_17BitwiseAndFunctorIlEEEESt5arrayIPcLm3EEEEviT0_T1_:
.text._ZN2at6native29vectorized_elementwise_kernelILi4ENS0_13BinaryFunctorIlllNS0_17BitwiseAndFunctorIlEEEESt5arrayIPcLm3EEEEviT0_T1_:
        /* <DEDUP_REMOVED lines=63> */
.L_x_21748:
        /* <DEDUP_REMOVED lines=128> */
.L_x_21751:
[----:B------:R-:W-:-:S13]  /*0bf0*/  ISETP.GE.AND P0, PT, R21, R0, PT ;  /* 0x000000001500720c */ /* 0x000fda0003f06270 */
[----:B------:R-:W-:Y:S05]  /*0c00*/  @P0 BRA `(.L_x_21753) ;  /* 0x0000000000300947 */ /* 0x000fea0003800000 */
[----:B0-----:R-:W0:Y:S01]  /*0c10*/  LDC.64 R2, c[0x0][0x218] ;  /* 0x00008600ff027b82 */ /* 0x001e220000000a00 */
[----:B------:R-:W-:Y:S01]  /*0c20*/  IADD3 R13, R26, R21, RZ ;  /* 0x000000151a0d7210 */ /* 0x000fe20007ffe0ff */
[----:B------:R-:W-:-:S04]  /*0c30*/  VIADD R21, R21, 0x80 ;  /* 0x0000008015157836 */ /* 0x000fc80000000000 */
[----:B0-----:R-:W-:-:S05]  /*0c40*/  IMAD.WIDE.U32 R2, R13, 0x8, R2 ;  /* 0x000000080d027825 */ /* 0x001fca00078e0002 */
[----:B------:R1:W-:Y:S02]  /*0c50*/  STG.E.64 desc[UR4][R2.64], R6 ;  /* 0x0000000602007986 */ /* 0x0003e4000c101b04 */
.L_x_21752:
[----:B------:R-:W-:-:S13]  /*0c60*/  ISETP.GE.AND P0, PT, R21, R0, PT ;  /* 0x000000001500720c */ /* 0x000fda0003f06270 */
[----:B------:R-:W-:Y:S05]  /*0c70*/  @P0 BRA `(.L_x_21754) ;  /* 0x0000000000340947 */ /* 0x000fea0003800000 */
[----:B-1----:R-:W1:Y:S01]  /*0c80*/  LDC.64 R2, c[0x0][0x218] ;  /* 0x00008600ff027b82 */ /* 0x002e620000000a00 */
[----:B------:R-:W-:Y:S02]  /*0c90*/  IMAD.IADD R7, R26, 0x1, R21 ;  /* 0x000000011a077824 */ /* 0x000fe400078e0215 */
[----:B------:R-:W-:Y:S02]  /*0ca0*/  VIADD R21, R21, 0x80 ;  /* 0x0000008015157836 */ /* 0x000fe40000000000 */
[----:B-1----:R-:W-:-:S05]  /*0cb0*/  IMAD.WIDE.U32 R2, R7, 0x8, R2 ;  /* 0x0000000807027825 */ /* 0x002fca00078e0002 */
[----:B------:R1:W-:Y:S02]  /*0cc0*/  STG.E.64 desc[UR4][R2.64], R8 ;  /* 0x0000000802007986 */ /* 0x0003e4000c101b04 */
.L_x_21753:
        /* <DEDUP_REMOVED lines=8> */
.L_x_21754:
[----:B------:R-:W-:Y:S05]  /*0d50*/  BSYNC B1 ;  /* 0x0000000000017941 */ /* 0x000fea0003800000 */
.L_x_21750:
[----:B------:R-:W-:-:S13]  /*0d60*/  ISETP.GE.AND P0, PT, R21, R0, PT ;  /* 0x000000001500720c */ /* 0x000fda0003f06270 */
[----:B-12---:R-:W1:Y:S01]  /*0d70*/  @!P0 LDC.64 R2, c[0x0][0x218] ;  /* 0x00008600ff028b82 */ /* 0x006e620000000a00 */
[----:B------:R-:W-:Y:S02]  /*0d80*/  @!P0 IMAD.IADD R7, R26, 0x1, R21 ;  /* 0x000000011a078824 */ /* 0x000fe400078e0215 */
[----:B------:R-:W-:Y:S02]  /*0d90*/  @!P0 VIADD R21, R21, 0x80 ;  /* 0x0000008015158836 */ /* 0x000fe40000000000 */
[----:B-1----:R-:W-:-:S05]  /*0da0*/  @!P0 IMAD.WIDE.U32 R2, R7, 0x8, R2 ;  /* 0x0000000807028825 */ /* 0x002fca00078e0002 */
[----:B------:R2:W-:Y:S02]  /*0db0*/  @!P0 STG.E.64 desc[UR4][R2.64], R4 ;  /* 0x0000000402008986 */ /* 0x0005e4000c101b04 */
.L_x_21755:
[----:B------:R-:W-:Y:S05]  /*0dc0*/  BSYNC B0 ;  /* 0x0000000000007941 */ /* 0x000fea0003800000 */
.L_x_21749:
        /* <DEDUP_REMOVED lines=8> */
.L_x_21756:
        /* <DEDUP_REMOVED lines=11> */
.L_x_26328:


//--------------------- .text._ZN2at6native29vectorized_elementwise_kernelILi8ENS0_13BinaryFunctorIlllNS0_17BitwiseAndFunctorIlEEEESt5arrayIPcLm3EEEEviT0_T1_ --------------------------
	.section	.text._ZN2at6native29vectorized_elementwise_kernelILi8ENS0_13BinaryFunctorIlllNS0_17BitwiseAndFunctorIlEEEESt5arrayIPcLm3EEEEviT0_T1_,"ax",@progbits
	.align	128
        .global         _ZN2at6native29vectorized_elementwise_kernelILi8ENS0_13BinaryFunctorIlllNS0_17BitwiseAndFunctorIlEEEESt5arrayIPcLm3EEEEviT0_T1_
        .type           _ZN2at6native29vectorized_elementwise_kernelILi8ENS0_13BinaryFunctorIlllNS0_17BitwiseAndFunctorIlEEEESt5arrayIPcLm3EEEEviT0_T1_,@function
        .size           _ZN2at6native29vectorized_elementwise_kernelILi8ENS0_13BinaryFunctorIlllNS0_17BitwiseAndFunctorIlEEEESt5arrayIPcLm3EEEEviT0_T1_,(.L_x_26329 - _ZN2at6native29vectorized_elementwise_kernelILi8ENS0_13BinaryFunctorIlllNS0_17BitwiseAndFunctorIlEEEESt5arrayIPcLm3EEEEviT0_T1_)
        .other          _ZN2at6native29vectorized_elementwise_kernelILi8ENS0_13BinaryFunctorIlllNS0_17BitwiseAndFunctorIlEEEESt5arrayIPcLm3EEEEviT0_T1_,@"STO_CUDA_ENTRY STV_DEFAULT"
_ZN2at6native29vectorized_elementwise_kernelILi8ENS0_13BinaryFunctorIlllNS0_17BitwiseAndFunctorIlEEEESt5arrayIPcLm3EEEEviT0_T1_:
.text._ZN2at6native29vectorized_elementwise_kernelILi8ENS0_13BinaryFunctorIlllNS0_17BitwiseAndFunctorIlEEEESt5arrayIPcLm3EEEEviT0_T1_:
        /* <DEDUP_REMOVED lines=63> */
.L_x_21757:
        /* <DEDUP_REMOVED lines=128> */
.L_x_21760:
[----:B------:R-:W-:-:S13]  /*0bf0*/  ISETP.GE.AND P0, PT, R21, R0, PT ;  /* 0x000000001500720c */ /* 0x000fda0003f06270 */
[----:B------:R-:W-:Y:S05]  /*0c00*/  @P0 BRA `(.L_x_21762) ;  /* 0x0000000000300947 */ /* 0x000fea0003800000 */
[----:B0-----:R-:W0:Y:S01]  /*0c10*/  LDC.64 R2, c[0x0][0x218] ;  /* 0x00008600ff027b82 */ /* 0x001e220000000a00 */
[----:B------:R-:W-:Y:S01]  /*0c20*/  IADD3 R13, R26, R21, RZ ;  /* 0x000000151a0d7210 */ /* 0x000fe20007ffe0ff */
[----:B------:R-:W-:-:S04]  /*0c30*/  VIADD R21, R21, 0x80 ;  /* 0x0000008015157836 */ /* 0x000fc80000000000 */
[----:B0-----:R-:W-:-:S05]  /*0c40*/  IMAD.WIDE.U32 R2, R13, 0x8, R2 ;  /* 0x000000080d027825 */ /* 0x001fca00078e0002 */
[----:B------:R1:W-:Y:S02]  /*0c50*/  STG.E.64 desc[UR4][R2.64], R6 ;  /* 0x0000000602007986 */ /* 0x0003e4000c101b04 */
.L_x_21761:
[----:B------:R-:W-:-:S13]  /*0c60*/  ISETP.GE.AND P0, PT, R21, R0, PT ;  /* 0x000000001500720c */ /* 0x000fda0003f06270 */
[----:B------:R-:W-:Y:S05]  /*0c70*/  @P0 BRA `(.L_x_21763) ;  /* 0x0000000000340947 */ /* 0x000fea0003800000 */
[----:B-1----:R-:W1:Y:S01]  /*0c80*/  LDC.64 R2, c[0x0][0x218] ;  /* 0x00008600ff027b82 */ /* 0x002e620000000a00 */
[----:B------:R-:W-:Y:S02]  /*0c90*/  IMAD.IADD R7, R26, 0x1, R21 ;  /* 0x000000011a077824 */ /* 0x000fe400078e0215 */
[----:B------:R-:W-:Y:S02]  /*0ca0*/  VIADD R21, R21, 0x80 ;  /* 0x0000008015157836 */ /* 0x000fe40000000000 */
[----:B-1----:R-:W-:-:S05]  /*0cb0*/  IMAD.WIDE.U32 R2, R7, 0x8, R2 ;  /* 0x0000000807027825 */ /* 0x002fca00078e0002 */
[----:B------:R1:W-:Y:S02]  /*0cc0*/  STG.E.64 desc[UR4][R2.64], R8 ;  /* 0x0000000802007986 */ /* 0x0003e4000c101b04 */
.L_x_21762:
        /* <DEDUP_REMOVED lines=8> */
.L_x_21763:
[----:B------:R-:W-:Y:S05]  /*0d50*/  BSYNC B1 ;  /* 0x0000000000017941 */ /* 0x000fea0003800000 */
.L_x_21759:
[----:B------:R-:W-:-:S13]  /*0d60*/  ISETP.GE.AND P0, PT, R21, R0, PT ;  /* 0x000000001500720c */ /* 0x000fda0003f06270 */
[----:B-12---:R-:W1:Y:S01]  /*0d70*/  @!P0 LDC.64 R2, c[0x0][0x218] ;  /* 0x00008600ff028b82 */ /* 0x006e620000000a00 */
[----:B------:R-:W-:Y:S02]  /*0d80*/  @!P0 IMAD.IADD R7, R26, 0x1, R21 ;  /* 0x000000011a078824 */ /* 0x000fe400078e0215 */
[----:B------:R-:W-:Y:S02]  /*0d90*/  @!P0 VIADD R21, R21, 0x80 ;  /* 0x0000008015158836 */ /* 0x000fe40000000000 */
[----:B-1----:R-:W-:-:S05]  /*0da0*/  @!P0 IMAD.WIDE.U32 R2, R7, 0x8, R2 ;  /* 0x0000000807028825 */ /* 0x002fca00078e0002 */
[----:B------:R2:W-:Y:S02]  /*0db0*/  @!P0 STG.E.64 desc[UR4][R2.64], R4 ;  /* 0x0000000402008986 */ /* 0x0005e4000c101b04 */
.L_x_21764:
[----:B------:R-:W-:Y:S05]  /*0dc0*/  BSYNC B0 ;  /* 0x0000000000007941 */ /* 0x000fea0003800000 */
.L_x_21758:
        /* <DEDUP_REMOVED lines=8> */
.L_x_21765:
        /* <DEDUP_REMOVED lines=11> */
.L_x_26329:


//--------------------- .text._ZN2at6native18elementwise_kernelILi128ELi4EZNS0_15gpu_kernel_implINS0_13AUnaryFunctorIiiiNS0_17BitwiseAndFunctorIiEEEEEEvRNS_18TensorIteratorBaseERKT_EUliE_EEviT1_ --------------------------
	.section	.text._ZN2at6native18elementwise_kernelILi128ELi4EZNS0_15gpu_kernel_implINS0_13AUnaryFunctorIiiiNS0_17BitwiseAndFunctorIiEEEEEEvRNS_18TensorIteratorBaseERKT_EUliE_EEviT1_,"ax",@progbits
	.align	128
        .global         _ZN2at6native18elementwise_kernelILi128ELi4EZNS0_15gpu_kernel_implINS0_13AUnaryFunctorIiiiNS0_17BitwiseAndFunctorIiEEEEEEvRNS_18TensorIteratorBaseERKT_EUliE_EEviT1_
        .type           _ZN2at6native18elementwise_kernelILi128ELi4EZNS0_15gpu_kernel_implINS0_13AUnaryFunctorIiiiNS0_17BitwiseAndFunctorIiEEEEEEvRNS_18TensorIteratorBaseERKT_EUliE_EEviT1_,@function
        .size           _ZN2at6native18elementwise_kernelILi128ELi4EZNS0_15gpu_kernel_implINS0_13AUnaryFunctorIiiiNS0_17BitwiseAndFunctorIiEEEEEEvRNS_18TensorIteratorBaseERKT_EUliE_EEviT1_,(.L_x_26330 - _ZN2at6native18elementwise_kernelILi128ELi4EZNS0_15gpu_kernel_implINS0_13AUnaryFunctorIiiiNS0_17BitwiseAndFunctorIiEEEEEEvRNS_18TensorIteratorBaseERKT_EUliE_EEviT1_)
        .other          _ZN2at6native18elementwise_kernelILi128ELi4EZNS0_15gpu_kernel_implINS0_13AUnaryFunctorIiiiNS0_17BitwiseAndFunctorIiEEEEEEvRNS_18TensorIteratorBaseERKT_EUliE_EEviT1_,@"STO_CUDA_ENTRY STV_DEFAULT"
_ZN2at6native18elementwise_kernelILi128ELi4EZNS0_15gpu_kernel_implINS0_13AUnaryFunctorIiiiNS0_17BitwiseAndFunctorIiEEEEEEvRNS_18TensorIteratorBaseERKT_EUliE_EEviT1_:
.text._ZN2at6native18elementwise_kernelILi128ELi4EZNS0_15gpu_kernel_implINS0_13AUnaryFunctorIiiiNS0_17BitwiseAndFunctorIiEEEEEEvRNS_18TensorIteratorBaseERKT_EUliE_EEviT1_:
        /* <DEDUP_REMOVED lines=314> */
.L_x_21768:
        /* <DEDUP_REMOVED lines=20> */
.L_x_21772:
[----:B------:R0:W5:Y:S01]  /*14e0*/  LDG.E.U8 R19, desc[UR36][R2.64] ;  /* 0x0000002402137981 */ /* 0x000162000c1e1100 */
[----:B------:R-:W-:Y:S05]  /*14f0*/  BRA `(.L_x_21774) ;  /* 0x0000000c00347947 */ /* 0x000fea0003800000 */
.L_x_21771:
        /* <DEDUP_REMOVED lines=8> */
.L_x_21776:
[----:B------:R0:W5:Y:S01]  /*1580*/  LDG.E R19, desc[UR36][R2.64] ;  /* 0x0000002402137981 */ /* 0x000162000c1e1900 */
[----:B------:R-:W-:Y:S05]  /*1590*/  BRA `(.L_x_21774) ;  /* 0x0000000c000c7947 */ /* 0x000fea0003800000 */
.L_x_21775:
[----:B------:R0:W5:Y:S01]  /*15a0*/  LDG.E.S16 R19, desc[UR36][R2.64] ;  /* 0x0000002402137981 */ /* 0x000162000c1e1700 */
[----:B------:R-:W-:Y:S05]  /*15b0*/  BRA `(.L_x_21774) ;  /* 0x0000000c00047947 */ /* 0x000fea0003800000 */
.L_x_21770:
        /* <DEDUP_REMOVED lines=9> */
.L_x_21778:
[----:B------:R-:W2:Y:S02]  /*1650*/  LDG.E.U16 R2, desc[UR36][R2.64] ;  /* 0x0000002402027981 */ /* 0x000ea4000c1e1500 */
[----:B--2---:R-:W-:-:S06]  /*1660*/  HADD2.F32 R19, -RZ, R2.H0_H0 ;  /* 0x20000002ff137230 */ /* 0x004fcc0000004100 */
[----:B------:R-:W0:Y:S01]  /*1670*/  F2I.FTZ.TRUNC.NTZ R19, R19 ;  /* 0x0000001300137305 */ /* 0x000e22000021f100 */
[----:B------:R-:W-:Y:S05]  /*1680*/  BRA `(.L_x_21774) ;  /* 0x0000000800d07947 */ /* 0x000fea0003800000 */
.L_x_21777:
        /* <DEDUP_REMOVED lines=9> */
.L_x_21780:
[----:B------:R-:W2:Y:S02]  /*1720*/  LDG.E.U16 R2, desc[UR36][R2.64] ;  /* 0x0000002402027981 */ /* 0x000ea4000c1e1500 */
[----:B--2---:R-:W-:-:S06]  /*1730*/  HADD2.F32 R19, -RZ, R2.H0_H0 ;  /* 0x20000002ff137230 */ /* 0x004fcc0000004100 */
[----:B------:R-:W0:Y:S01]  /*1740*/  F2I.FTZ.TRUNC.NTZ R19, R19 ;  /* 0x0000001300137305 */ /* 0x000e22000021f100 */
[----:B------:R-:W-:Y:S05]  /*1750*/  BRA `(.L_x_21774) ;  /* 0x00000008009c7947 */ /* 0x000fea0003800000 */
.L_x_21779:
[----:B------:R-:W2:Y:S02]  /*1760*/  LDG.E.64 R2, desc[UR36][R2.64] ;  /* 0x0000002402027981 */ /* 0x000ea4000c1e1b00 */
[----:B--2---:R0:W1:Y:S01]  /*1770*/  F2I.F64.TRUNC R19, R2 ;  /* 0x0000000200137311 */ /* 0x004062000030d100 */
[----:B------:R-:W-:Y:S05]  /*1780*/  BRA `(.L_x_21774) ;  /* 0x0000000800907947 */ /* 0x000fea0003800000 */
.L_x_21769:
        /* <DEDUP_REMOVED lines=12> */
.L_x_21783:
[----:B------:R-:W2:Y:S02]  /*1850*/  LDG.E.64 R2, desc[UR36][R2.64] ;  /* 0x0000002402027981 */ /* 0x000ea4000c1e1b00 */
[----:B--2---:R0:W1:Y:S01]  /*1860*/  F2I.F64.TRUNC R19, R2 ;  /* 0x0000000200137311 */ /* 0x004062000030d100 */
[----:B------:R-:W-:Y:S05]  /*1870*/  BRA `(.L_x_21774) ;  /* 0x0000000800547947 */ /* 0x000fea0003800000 */
.L_x_21782:
        /* <DEDUP_REMOVED lines=27> */
.L_x_21785:
        /* <DEDUP_REMOVED lines=14> */
.L_x_21784:
[----:B------:R-:W2:Y:S02]  /*1b10*/  LDG.E.U16 R19, desc[UR36][R2.64] ;  /* 0x0000002402137981 */ /* 0x000ea4000c1e1500 */
[----:B--2---:R-:W-:-:S06]  /*1b20*/  IMAD.U32 R19, R19, 0x10000, RZ ;  /* 0x0001000013137824 */ /* 0x004fcc00078e00ff */
[----:B------:R-:W0:Y:S01]  /*1b30*/  F2I.FTZ.TRUNC.NTZ R19, R19 ;  /* 0x0000001300137305 */ /* 0x000e22000021f100 */
[----:B------:R-:W-:Y:S05]  /*1b40*/  BRA `(.L_x_21774) ;  /* 0x0000000400a07947 */ /* 0x000fea0003800000 */
.L_x_21781:
        /* <DEDUP_REMOVED lines=10> */
.L_x_21788:
        /* <DEDUP_REMOVED lines=21> */
.L_x_21792:
[----:B------:R-:W-:Y:S05]  /*1d40*/  BSYNC B1 ;  /* 0x0000000000017941 */ /* 0x000fea0003800000 */
.L_x_21791:
[----:B------:R-:W-:Y:S01]  /*1d50*/  IMAD.SHL.U32 R2, R2, 0x100000, RZ ;  /* 0x0010000002027824 */ /* 0x000fe200078e00ff */
[----:B------:R-:W-:-:S04]  /*1d60*/  LEA R0, R0, 0x3b800000, 0x17 ;  /* 0x3b80000000007811 */ /* 0x000fc800078eb8ff */
[----:B------:R-:W-:-:S07]  /*1d70*/  LOP3.LUT R19, R0, R2, R19, 0xfe, !PT ;  /* 0x0000000200137212 */ /* 0x000fce00078efe13 */
.L_x_21790:
[----:B------:R-:W-:Y:S05]  /*1d80*/  BSYNC B0 ;  /* 0x0000000000007941 */ /* 0x000fea0003800000 */
.L_x_21789:
[----:B------:R-:W1:Y:S01]  /*1d90*/  F2I.FTZ.TRUNC.NTZ R19, R19 ;  /* 0x0000001300137305 */ /* 0x000e62000021f100 */
[----:B------:R-:W-:Y:S05]  /*1da0*/  BRA `(.L_x_21774) ;  /* 0x0000000400087947 */ /* 0x000fea0003800000 */
.L_x_21787:
        /* <DEDUP_REMOVED lines=21> */
.L_x_21796:
[----:B------:R-:W-:Y:S05]  /*1f00*/  BSYNC B1 ;  /* 0x0000000000017941 */ /* 0x000fea0003800000 */
.L_x_21795:
[----:B------:R-:W-:Y:S01]  /*1f10*/  IMAD.SHL.U32 R2, R2, 0x200000, RZ ;  /* 0x0020000002027824 */ /* 0x000fe200078e00ff */
[----:B------:R-:W-:-:S04]  /*1f20*/  LEA R0, R0, 0x37800000, 0x17 ;  /* 0x3780000000007811 */ /* 0x000fc800078eb8ff */
[----:B------:R-:W-:-:S07]  /*1f30*/  LOP3.LUT R19, R0, R2, R19, 0xfe, !PT ;  /* 0x0000000200137212 */ /* 0x000fce00078efe13 */
.L_x_21794:
[----:B------:R-:W-:Y:S05]  /*1f40*/  BSYNC B0 ;  /* 0x0000000000007941 */ /* 0x000fea0003800000 */
.L_x_21793:
[----:B------:R-:W2:Y:S01]  /*1f50*/  F2I.FTZ.TRUNC.NTZ R19, R19 ;  /* 0x0000001300137305 */ /* 0x000ea2000021f100 */
[----:B------:R-:W-:Y:S05]  /*1f60*/  BRA `(.L_x_21774) ;  /* 0x0000000000987947 */ /* 0x000fea0003800000 */
.L_x_21786:
        /* <DEDUP_REMOVED lines=14> */
.L_x_21800:
[----:B------:R-:W-:Y:S05]  /*2050*/  BSYNC B0 ;  /* 0x0000000000007941 */ /* 0x000fea0003800000 */
.L_x_21799:
[----:B------:R-:W4:Y:S01]  /*2060*/  F2I.FTZ.TRUNC.NTZ R19, R19 ;  /* 0x0000001300137305 */ /* 0x000f22000021f100 */
[----:B------:R-:W-:Y:S05]  /*2070*/  BRA `(.L_x_21774) ;  /* 0x0000000000547947 */ /* 0x000fea0003800000 */
.L_x_21773:
        /* <DEDUP_REMOVED lines=17> */
.L_x_21801:
[----:B------:R-:W-:Y:S05]  /*2190*/  BRA `(.L_x_21774) ;  /* 0x00000000000c7947 */ /* 0x000fea0003800000 */
.L_x_21798:
[----:B------:R0:W5:Y:S01]  /*21a0*/  LDG.E R19, desc[UR36][R2.64] ;  /* 0x0000002402137981 */ /* 0x000162000c1e1900 */
[----:B------:R-:W-:Y:S05]  /*21b0*/  BRA `(.L_x_21774) ;  /* 0x0000000000047947 */ /* 0x000fea0003800000 */
.L_x_21797:
[----:B------:R3:W5:Y:S02]  /*21c0*/  LDG.E R19, desc[UR36][R2.64] ;  /* 0x0000002402137981 */ /* 0x000764000c1e1900 */
.L_x_21774:
        /* <DEDUP_REMOVED lines=16> */
.L_x_21805:
[----:B------:R3:W-:Y:S01]  /*22d0*/  STG.E.U8 desc[UR36][R16.64], R2 ;  /* 0x0000000210007986 */ /* 0x0007e2000c101124 */
[----:B------:R-:W-:Y:S05]  /*22e0*/  BRA `(.L_x_21807) ;  /* 0x0000000c00507947 */ /* 0x000fea0003800000 */
.L_x_21804:
        /* <DEDUP_REMOVED lines=9> */
.L_x_21809:
[----:B------:R1:W-:Y:S01]  /*2380*/  STG.E desc[UR36][R16.64], R2 ;  /* 0x0000000210007986 */ /* 0x0003e2000c101924 */
[----:B------:R-:W-:Y:S05]  /*2390*/  BRA `(.L_x_21807) ;  /* 0x0000000c00247947 */ /* 0x000fea0003800000 */
.L_x_21808:
[----:B------:R2:W-:Y:S01]  /*23a0*/  STG.E.U16 desc[UR36][R16.64], R2 ;  /* 0x0000000210007986 */ /* 0x0005e2000c101524 */
[----:B------:R-:W-:Y:S05]  /*23b0*/  BRA `(.L_x_21807) ;  /* 0x0000000c001c7947 */ /* 0x000fea0003800000 */
.L_x_21803:
        /* <DEDUP_REMOVED lines=9> */
.L_x_21811:
[----:B------:R-:W-:-:S04]  /*2450*/  I2FP.F32.S32 R0, R2 ;  /* 0x0000000200007245 */ /* 0x000fc80000201400 */
[----:B------:R-:W-:-:S05]  /*2460*/  F2FP.F16.F32.PACK_AB R0, RZ, R0 ;  /* 0x00000000ff00723e */ /* 0x000fca00000000ff */
[----:B------:R0:W-:Y:S01]  /*2470*/  STG.E.U16 desc[UR36][R16.64], R0 ;  /* 0x0000000010007986 */ /* 0x0001e2000c101524 */
[----:B------:R-:W-:Y:S05]  /*2480*/  BRA `(.L_x_21807) ;  /* 0x0000000800e87947 */ /* 0x000fea0003800000 */
.L_x_21810:
        /* <DEDUP_REMOVED lines=10> */
.L_x_21813:
[----:B------:R-:W-:-:S04]  /*2530*/  I2FP.F32.S32 R2, R2 ;  /* 0x0000000200027245 */ /* 0x000fc80000201400 */
[----:B------:R-:W-:-:S04]  /*2540*/  F2FP.F16.F32.PACK_AB R3, RZ, R2 ;  /* 0x00000002ff03723e */ /* 0x000fc800000000ff */
[----:B------:R-:W-:-:S05]  /*2550*/  PRMT R3, R3, 0x5410, RZ ;  /* 0x0000541003037816 */ /* 0x000fca00000000ff */
[----:B------:R0:W-:Y:S01]  /*2560*/  STG.E desc[UR36][R16.64], R3 ;  /* 0x0000000310007986 */ /* 0x0001e2000c101924 */
[----:B------:R-:W-:Y:S05]  /*2570*/  BRA `(.L_x_21807) ;  /* 0x0000000800ac7947 */ /* 0x000fea0003800000 */
.L_x_21812:
[----:B------:R-:W0:Y:S02]  /*2580*/  I2F.F64 R2, R2 ;  /* 0x0000000200027312 */ /* 0x000e240000201c00 */
[----:B0-----:R0:W-:Y:S01]  /*2590*/  STG.E.64 desc[UR36][R16.64], R2 ;  /* 0x0000000210007986 */ /* 0x0011e2000c101b24 */
[----:B------:R-:W-:Y:S05]  /*25a0*/  BRA `(.L_x_21807) ;  /* 0x0000000800a07947 */ /* 0x000fea0003800000 */
.L_x_21802:
        /* <DEDUP_REMOVED lines=12> */
.L_x_21816:
[----:B------:R-:W0:Y:S01]  /*2670*/  I2F.F64 R4, R2 ;  /* 0x0000000200047312 */ /* 0x000e220000201c00 */
[----:B------:R-:W-:-:S05]  /*2680*/  CS2R R6, SRZ ;  /* 0x0000000000067805 */ /* 0x000fca000001ff00 */
[----:B0-----:R0:W-:Y:S01]  /*2690*/  STG.E.128 desc[UR36][R16.64], R4 ;  /* 0x0000000410007986 */ /* 0x0011e2000c101d24 */
[----:B------:R-:W-:Y:S05]  /*26a0*/  BRA `(.L_x_21807) ;  /* 0x0000000800607947 */ /* 0x000fea0003800000 */
.L_x_21815:
        /* <DEDUP_REMOVED lines=21> */
.L_x_21820:
[----:B------:R-:W-:Y:S05]  /*2800*/  BSYNC B0 ;  /* 0x0000000000007941 */ /* 0x000fea0003800000 */
.L_x_21819:
[----:B------:R-:W-:-:S05]  /*2810*/  LOP3.LUT R3, R0, R3, RZ, 0xfc, !PT ;  /* 0x0000000300037212 */ /* 0x000fca00078efcff */
[----:B------:R0:W-:Y:S01]  /*2820*/  STG.E.U8 desc[UR36][R16.64], R3 ;  /* 0x0000000310007986 */ /* 0x0001e2000c101124 */
[----:B------:R-:W-:Y:S05]  /*2830*/  BRA `(.L_x_21807) ;  /* 0x0000000400fc7947 */ /* 0x000fea0003800000 */
.L_x_21818:
        /* <DEDUP_REMOVED lines=13> */
.L_x_21822:
[----:B------:R-:W-:Y:S01]  /*2910*/  IMAD.MOV.U32 R0, RZ, RZ, 0x7f ;  /* 0x0000007fff007424 */ /* 0x000fe200078e00ff */
[----:B------:R-:W-:-:S04]  /*2920*/  ISETP.GT.U32.AND P0, PT, R2, 0x7f800000, PT ;  /* 0x7f8000000200780c */ /* 0x000fc80003f04070 */
[----:B------:R-:W-:-:S09]  /*2930*/  SEL R0, R0, 0x7c, P0 ;  /* 0x0000007c00007807 */ /* 0x000fd20000000000 */
.L_x_21823:
[----:B------:R-:W-:Y:S05]  /*2940*/  BSYNC B0 ;  /* 0x0000000000007941 */ /* 0x000fea0003800000 */
.L_x_21821:
[----:B------:R-:W-:-:S04]  /*2950*/  LOP3.LUT R2, R3, 0x80000000, RZ, 0xc0, !PT ;  /* 0x8000000003027812 */ /* 0x000fc800078ec0ff */
[----:B------:R-:W-:-:S04]  /*2960*/  SHF.R.U32.HI R3, RZ, 0x18, R2 ;  /* 0x00000018ff037819 */ /* 0x000fc80000011602 */
[----:B------:R-:W-:-:S05]  /*2970*/  LOP3.LUT R3, R0, R3, RZ, 0xfc, !PT ;  /* 0x0000000300037212 */ /* 0x000fca00078efcff */
[----:B------:R0:W-:Y:S01]  /*2980*/  STG.E.U8 desc[UR36][R16.64], R3 ;  /* 0x0000000310007986 */ /* 0x0001e2000c101124 */
[----:B------:R-:W-:Y:S05]  /*2990*/  BRA `(.L_x_21807) ;  /* 0x0000000400a47947 */ /* 0x000fea0003800000 */
.L_x_21817:
[----:B------:R-:W-:-:S04]  /*29a0*/  I2FP.F32.S32 R0, R2 ;  /* 0x0000000200007245 */ /* 0x000fc80000201400 */
[----:B------:R-:W-:-:S05]  /*29b0*/  F2FP.BF16.F32.PACK_AB R0, RZ, R0 ;  /* 0x00000000ff00723e */ /* 0x000fca00000010ff */
[----:B------:R0:W-:Y:S01]  /*29c0*/  STG.E.U16 desc[UR36][R16.64], R0 ;  /* 0x0000000010007986 */ /* 0x0001e2000c101524 */
[----:B------:R-:W-:Y:S05]  /*29d0*/  BRA `(.L_x_21807) ;  /* 0x0000000400947947 */ /* 0x000fea0003800000 */
.L_x_21814:
        /* <DEDUP_REMOVED lines=10> */
.L_x_21826:
        /* <DEDUP_REMOVED lines=17> */
.L_x_21829:
[----:B------:R-:W-:-:S04]  /*2b90*/  LOP3.LUT R2, R3, 0x80000000, RZ, 0xc0, !PT ;  /* 0x8000000003027812 */ /* 0x000fc800078ec0ff */
[----:B------:R-:W-:-:S04]  /*2ba0*/  SHF.R.U32.HI R3, RZ, 0x18, R2 ;  /* 0x00000018ff037819 */ /* 0x000fc80000011602 */
[----:B------:R-:W-:-:S04]  /*2bb0*/  LOP3.LUT R0, R0, R3, RZ, 0xfc, !PT ;  /* 0x0000000300007212 */ /* 0x000fc800078efcff */
[----:B------:R-:W-:-:S07]  /*2bc0*/  PRMT R8, R0, 0x7610, R8 ;  /* 0x0000761000087816 */ /* 0x000fce0000000008 */
.L_x_21828:
[----:B------:R-:W-:Y:S05]  /*2bd0*/  BSYNC B0 ;  /* 0x0000000000007941 */ /* 0x000fea0003800000 */
.L_x_21827:
[----:B------:R0:W-:Y:S01]  /*2be0*/  STG.E.U8 desc[UR36][R16.64], R8 ;  /* 0x0000000810007986 */ /* 0x0001e2000c101124 */
[----:B------:R-:W-:Y:S05]  /*2bf0*/  BRA `(.L_x_21807) ;  /* 0x00000004000c7947 */ /* 0x000fea0003800000 */
.L_x_21825:
        /* <DEDUP_REMOVED lines=17> */
.L_x_21832:
[----:B------:R-:W-:-:S04]  /*2d10*/  LOP3.LUT R2, R3, 0x80000000, RZ, 0xc0, !PT ;  /* 0x8000000003027812 */ /* 0x000fc800078ec0ff */
[----:B------:R-:W-:-:S04]  /*2d20*/  SHF.R.U32.HI R3, RZ, 0x18, R2 ;  /* 0x00000018ff037819 */ /* 0x000fc80000011602 */
[----:B------:R-:W-:-:S04]  /*2d30*/  LOP3.LUT R0, R0, R3, RZ, 0xfc, !PT ;  /* 0x0000000300007212 */ /* 0x000fc800078efcff */
[----:B------:R-:W-:-:S07]  /*2d40*/  PRMT R8, R0, 0x7610, R8 ;  /* 0x0000761000087816 */ /* 0x000fce0000000008 */
.L_x_21831:
[----:B------:R-:W-:Y:S05]  /*2d50*/  BSYNC B0 ;  /* 0x0000000000007941 */ /* 0x000fea0003800000 */
.L_x_21830:
[----:B------:R0:W-:Y:S01]  /*2d60*/  STG.E.U8 desc[UR36][R16.64], R8 ;  /* 0x0000000810007986 */ /* 0x0001e2000c101124 */
[----:B------:R-:W-:Y:S05]  /*2d70*/  BRA `(.L_x_21807) ;  /* 0x0000000000ac7947 */ /* 0x000fea0003800000 */
.L_x_21824:
        /* <DEDUP_REMOVED lines=22> */
.L_x_21806:
        /* <DEDUP_REMOVED lines=16> */
.L_x_21835:
[----:B------:R-:W-:Y:S05]  /*2fe0*/  BRA `(.L_x_21807) ;  /* 0x0000000000107947 */ /* 0x000fea0003800000 */
.L_x_21834:
[----:B------:R-:W-:-:S05]  /*2ff0*/  SHF.R.S32.HI R3, RZ, 0x1f, R2 ;  /* 0x0000001fff037819 */ /* 0x000fca0000011402 */
[----:B------:R0:W-:Y:S01]  /*3000*/  STG.E.64 desc[UR36][R16.64], R2 ;  /* 0x0000000210007986 */ /* 0x0001e2000c101b24 */
[----:B------:R-:W-:Y:S05]  /*3010*/  BRA `(.L_x_21807) ;  /* 0x0000000000047947 */ /* 0x000fea0003800000 */
.L_x_21833:
[----:B------:R0:W-:Y:S02]  /*3020*/  STG.E desc[UR36][R16.64], R2 ;  /* 0x0000000210007986 */ /* 0x0001e4000c101924 */
.L_x_21807:
[----:B------:R-:W-:-:S04]  /*3030*/  IMAD R18, R23, 0x200, R18 ;  /* 0x0000020017127824 */ /* 0x000fc800078e0212 */
[----:B------:R-:W-:-:S07]  /*3040*/  VIADD R19, R18, 0x80 ;  /* 0x0000008012137836 */ /* 0x000fce0000000000 */
.L_x_21767:
[----:B------:R-:W-:Y:S05]  /*3050*/  BSYNC B6 ;  /* 0x0000000000067941 */ /* 0x000fea0003800000 */
.L_x_21766:
        /* <DEDUP_REMOVED lines=307> */
.L_x_21838:
        /* <DEDUP_REMOVED lines=20> */
.L_x_21842:
[----:B------:R0:W5:Y:S01]  /*44d0*/  LDG.E.U8 R18, desc[UR36][R2.64] ;  /* 0x0000002402127981 */ /* 0x000162000c1e1100 */
[----:B------:R-:W-:Y:S05]  /*44e0*/  BRA `(.L_x_21844) ;  /* 0x0000000c00347947 */ /* 0x000fea0003800000 */
.L_x_21841:
        /* <DEDUP_REMOVED lines=8> */
.L_x_21846:
[----:B------:R0:W5:Y:S01]  /*4570*/  LDG.E R18, desc[UR36][R2.64] ;  /* 0x0000002402127981 */ /* 0x000162000c1e1900 */
[----:B------:R-:W-:Y:S05]  /*4580*/  BRA `(.L_x_21844) ;  /* 0x0000000c000c7947 */ /* 0x000fea0003800000 */
.L_x_21845:
[----:B------:R0:W5:Y:S01]  /*4590*/  LDG.E.S16 R18, desc[UR36][R2.64] ;  /* 0x0000002402127981 */ /* 0x000162000c1e1700 */
[----:B------:R-:W-:Y:S05]  /*45a0*/  BRA `(.L_x_21844) ;  /* 0x0000000c00047947 */ /* 0x000fea0003800000 */
.L_x_21840:
        /* <DEDUP_REMOVED lines=9> */
.L_x_21848:
[----:B------:R-:W2:Y:S02]  /*4640*/  LDG.E.U16 R2, desc[UR36][R2.64] ;  /* 0x0000002402027981 */ /* 0x000ea4000c1e1500 */
[----:B--2---:R-:W-:-:S06]  /*4650*/  HADD2.F32 R18, -RZ, R2.H0_H0 ;  /* 0x20000002ff127230 */ /* 0x004fcc0000004100 */
[----:B------:R-:W0:Y:S01]  /*4660*/  F2I.FTZ.TRUNC.NTZ R18, R18 ;  /* 0x0000001200127305 */ /* 0x000e22000021f100 */
[----:B------:R-:W-:Y:S05]  /*4670*/  BRA `(.L_x_21844) ;  /* 0x0000000800d07947 */ /* 0x000fea0003800000 */
.L_x_21847:
        /* <DEDUP_REMOVED lines=9> */
.L_x_21850:
[----:B------:R-:W2:Y:S02]  /*4710*/  LDG.E.U16 R2, desc[UR36][R2.64] ;  /* 0x0000002402027981 */ /* 0x000ea4000c1e1500 */
[----:B--2---:R-:W-:-:S06]  /*4720*/  HADD2.F32 R18, -RZ, R2.H0_H0 ;  /* 0x20000002ff127230 */ /* 0x004fcc0000004100 */
[----:B------:R-:W0:Y:S01]  /*4730*/  F2I.FTZ.TRUNC.NTZ R18, R18 ;  /* 0x0000001200127305 */ /* 0x000e22000021f100 */
[----:B------:R-:W-:Y:S05]  /*4740*/  BRA `(.L_x_21844) ;  /* 0x00000008009c7947 */ /* 0x000fea0003800000 */
.L_x_21849:
[----:B------:R-:W2:Y:S02]  /*4750*/  LDG.E.64 R2, desc[UR36][R2.64] ;  /* 0x0000002402027981 */ /* 0x000ea4000c1e1b00 */
[----:B--2---:R0:W1:Y:S01]  /*4760*/  F2I.F64.TRUNC R18, R2 ;  /* 0x0000000200127311 */ /* 0x004062000030d100 */
[----:B------:R-:W-:Y:S05]  /*4770*/  BRA `(.L_x_21844) ;  /* 0x0000000800907947 */ /* 0x000fea0003800000 */
.L_x_21839:
        /* <DEDUP_REMOVED lines=12> */
.L_x_21853:
[----:B------:R-:W2:Y:S02]  /*4840*/  LDG.E.64 R2, desc[UR36][R2.64] ;  /* 0x0000002402027981 */ /* 0x000ea4000c1e1b00 */
[----:B--2---:R0:W1:Y:S01]  /*4850*/  F2I.F64.TRUNC R18, R2 ;  /* 0x0000000200127311 */ /* 0x004062000030d100 */
[----:B------:R-:W-:Y:S05]  /*4860*/  BRA `(.L_x_21844) ;  /* 0x0000000800547947 */ /* 0x000fea0003800000 */
.L_x_21852:
        /* <DEDUP_REMOVED lines=27> */
.L_x_21855:
        /* <DEDUP_REMOVED lines=14> */
.L_x_21854:
[----:B------:R-:W2:Y:S02]  /*4b00*/  LDG.E.U16 R18, desc[UR36][R2.64] ;  /* 0x0000002402127981 */ /* 0x000ea4000c1e1500 */
[----:B--2---:R-:W-:-:S06]  /*4b10*/  IMAD.U32 R18, R18, 0x10000, RZ ;  /* 0x0001000012127824 */ /* 0x004fcc00078e00ff */
[----:B------:R-:W0:Y:S01]  /*4b20*/  F2I.FTZ.TRUNC.NTZ R18, R18 ;  /* 0x0000001200127305 */ /* 0x000e22000021f100 */
[----:B------:R-:W-:Y:S05]  /*4b30*/  BRA `(.L_x_21844) ;  /* 0x0000000400a07947 */ /* 0x000fea0003800000 */
.L_x_21851:
        /* <DEDUP_REMOVED lines=10> */
.L_x_21858:
        /* <DEDUP_REMOVED lines=21> */
.L_x_21862:
[----:B------:R-:W-:Y:S05]  /*4d30*/  BSYNC B1 ;  /* 0x0000000000017941 */ /* 0x000fea0003800000 */
.L_x_21861:
[----:B------:R-:W-:Y:S01]  /*4d40*/  IMAD.SHL.U32 R2, R2, 0x100000, RZ ;  /* 0x0010000002027824 */ /* 0x000fe200078e00ff */
[----:B------:R-:W-:-:S04]  /*4d50*/  LEA R3, R0, 0x3b800000, 0x17 ;  /* 0x3b80000000037811 */ /* 0x000fc800078eb8ff */
[----:B------:R-:W-:-:S07]  /*4d60*/  LOP3.LUT R18, R3, R2, R18, 0xfe, !PT ;  /* 0x0000000203127212 */ /* 0x000fce00078efe12 */
.L_x_21860:
[----:B------:R-:W-:Y:S05]  /*4d70*/  BSYNC B0 ;  /* 0x0000000000007941 */ /* 0x000fea0003800000 */
.L_x_21859:
[----:B------:R-:W1:Y:S01]  /*4d80*/  F2I.FTZ.TRUNC.NTZ R18, R18 ;  /* 0x0000001200127305 */ /* 0x000e62000021f100 */
[----:B------:R-:W-:Y:S05]  /*4d90*/  BRA `(.L_x_21844) ;  /* 0x0000000400087947 */ /* 0x000fea0003800000 */
.L_x_21857:
        /* <DEDUP_REMOVED lines=21> */
.L_x_21866:
[----:B------:R-:W-:Y:S05]  /*4ef0*/  BSYNC B1 ;  /* 0x0000000000017941 */ /* 0x000fea0003800000 */
.L_x_21865:
[----:B------:R-:W-:Y:S01]  /*4f00*/  IMAD.SHL.U32 R2, R2, 0x200000, RZ ;  /* 0x0020000002027824 */ /* 0x000fe200078e00ff */
[----:B------:R-:W-:-:S04]  /*4f10*/  LEA R3, R0, 0x37800000, 0x17 ;  /* 0x3780000000037811 */ /* 0x000fc800078eb8ff */
[----:B------:R-:W-:-:S07]  /*4f20*/  LOP3.LUT R18, R3, R2, R18, 0xfe, !PT ;  /* 0x0000000203127212 */ /* 0x000fce00078efe12 */
.L_x_21864:
[----:B------:R-:W-:Y:S05]  /*4f30*/  BSYNC B0 ;  /* 0x0000000000007941 */ /* 0x000fea0003800000 */
.L_x_21863:
[----:B------:R-:W2:Y:S01]  /*4f40*/  F2I.FTZ.TRUNC.NTZ R18, R18 ;  /* 0x0000001200127305 */ /* 0x000ea2000021f100 */
[----:B------:R-:W-:Y:S05]  /*4f50*/  BRA `(.L_x_21844) ;  /* 0x0000000000987947 */ /* 0x000fea0003800000 */
.L_x_21856:
        /* <DEDUP_REMOVED lines=14> */
.L_x_21870:
[----:B------:R-:W-:Y:S05]  /*5040*/  BSYNC B0 ;  /* 0x0000000000007941 */ /* 0x000fea0003800000 */
.L_x_21869:
[----:B------:R-:W0:Y:S01]  /*5050*/  F2I.FTZ.TRUNC.NTZ R18, R18 ;  /* 0x0000001200127305 */ /* 0x000e22000021f100 */
[----:B------:R-:W-:Y:S05]  /*5060*/  BRA `(.L_x_21844) ;  /* 0x0000000000547947 */ /* 0x000fea0003800000 */
.L_x_21843:
        /* <DEDUP_REMOVED lines=17> */
.L_x_21871:
[----:B------:R-:W-:Y:S05]  /*5180*/  BRA `(.L_x_21844) ;  /* 0x00000000000c7947 */ /* 0x000fea0003800000 */
.L_x_21868:
[----:B------:R4:W5:Y:S01]  /*5190*/  LDG.E R18, desc[UR36][R2.64] ;  /* 0x0000002402127981 */ /* 0x000962000c1e1900 */
[----:B------:R-:W-:Y:S05]  /*51a0*/  BRA `(.L_x_21844) ;  /* 0x0000000000047947 */ /* 0x000fea0003800000 */
.L_x_21867:
[----:B------:R3:W5:Y:S02]  /*51b0*/  LDG.E R18, desc[UR36][R2.64] ;  /* 0x0000002402127981 */ /* 0x000764000c1e1900 */
.L_x_21844:
        /* <DEDUP_REMOVED lines=16> */
.L_x_21875:
[----:B------:R0:W-:Y:S01]  /*52c0*/  STG.E.U8 desc[UR36][R16.64], R2 ;  /* 0x0000000210007986 */ /* 0x0001e2000c101124 */
[----:B------:R-:W-:Y:S05]  /*52d0*/  BRA `(.L_x_21877) ;  /* 0x0000000c00507947 */ /* 0x000fea0003800000 */
.L_x_21874:
        /* <DEDUP_REMOVED lines=9> */
.L_x_21879:
[----:B------:R0:W-:Y:S01]  /*5370*/  STG.E desc[UR36][R16.64], R2 ;  /* 0x0000000210007986 */ /* 0x0001e2000c101924 */
[----:B------:R-:W-:Y:S05]  /*5380*/  BRA `(.L_x_21877) ;  /* 0x0000000c00247947 */ /* 0x000fea0003800000 */
.L_x_21878:
[----:B------:R0:W-:Y:S01]  /*5390*/  STG.E.U16 desc[UR36][R16.64], R2 ;  /* 0x0000000210007986 */ /* 0x0001e2000c101524 */
[----:B------:R-:W-:Y:S05]  /*53a0*/  BRA `(.L_x_21877) ;  /* 0x0000000c001c7947 */ /* 0x000fea0003800000 */
.L_x_21873:
        /* <DEDUP_REMOVED lines=9> */
.L_x_21881:
[----:B------:R-:W-:-:S04]  /*5440*/  I2FP.F32.S32 R0, R2 ;  /* 0x0000000200007245 */ /* 0x000fc80000201400 */
[----:B------:R-:W-:-:S05]  /*5450*/  F2FP.F16.F32.PACK_AB R0, RZ, R0 ;  /* 0x00000000ff00723e */ /* 0x000fca00000000ff */
[----:B------:R0:W-:Y:S01]  /*5460*/  STG.E.U16 desc[UR36][R16.64], R0 ;  /* 0x0000000010007986 */ /* 0x0001e2000c101524 */
[----:B------:R-:W-:Y:S05]  /*5470*/  BRA `(.L_x_21877) ;  /* 0x0000000800e87947 */ /* 0x000fea0003800000 */
.L_x_21880:
        /* <DEDUP_REMOVED lines=10> */
.L_x_21883:
[----:B------:R-:W-:-:S04]  /*5520*/  I2FP.F32.S32 R2, R2 ;  /* 0x0000000200027245 */ /* 0x000fc80000201400 */
[----:B------:R-:W-:-:S04]  /*5530*/  F2FP.F16.F32.PACK_AB R3, RZ, R2 ;  /* 0x00000002ff03723e */ /* 0x000fc800000000ff */
[----:B------:R-:W-:-:S05]  /*5540*/  PRMT R3, R3, 0x5410, RZ ;  /* 0x0000541003037816 */ /* 0x000fca00000000ff */
[----:B------:R0:W-:Y:S01]  /*5550*/  STG.E desc[UR36][R16.64], R3 ;  /* 0x0000000310007986 */ /* 0x0001e2000c101924 */
[----:B------:R-:W-:Y:S05]  /*5560*/  BRA `(.L_x_21877) ;  /* 0x0000000800ac7947 */ /* 0x000fea0003800000 */
.L_x_21882:
[----:B------:R-:W0:Y:S02]  /*5570*/  I2F.F64 R2, R2 ;  /* 0x0000000200027312 */ /* 0x000e240000201c00 */
[----:B0-----:R0:W-:Y:S01]  /*5580*/  STG.E.64 desc[UR36][R16.64], R2 ;  /* 0x0000000210007986 */ /* 0x0011e2000c101b24 */
[----:B------:R-:W-:Y:S05]  /*5590*/  BRA `(.L_x_21877) ;  /* 0x0000000800a07947 */ /* 0x000fea0003800000 */
.L_x_21872:
        /* <DEDUP_REMOVED lines=12> */
.L_x_21886:
[----:B------:R-:W0:Y:S01]  /*5660*/  I2F.F64 R4, R2 ;  /* 0x0000000200047312 */ /* 0x000e220000201c00 */
[----:B------:R-:W-:-:S05]  /*5670*/  CS2R R6, SRZ ;  /* 0x0000000000067805 */ /* 0x000fca000001ff00 */
[----:B0-----:R0:W-:Y:S01]  /*5680*/  STG.E.128 desc[UR36][R16.64], R4 ;  /* 0x0000000410007986 */ /* 0x0011e2000c101d24 */
[----:B------:R-:W-:Y:S05]  /*5690*/  BRA `(.L_x_21877) ;  /* 0x0000000800607947 */ /* 0x000fea0003800000 */
.L_x_21885:
        /* <DEDUP_REMOVED lines=21> */
.L_x_21890:
[----:B------:R-:W-:Y:S05]  /*57f0*/  BSYNC B0 ;  /* 0x0000000000007941 */ /* 0x000fea0003800000 */
.L_x_21889:
[----:B------:R-:W-:-:S05]  /*5800*/  LOP3.LUT R3, R0, R3, RZ, 0xfc, !PT ;  /* 0x0000000300037212 */ /* 0x000fca00078efcff */
[----:B------:R0:W-:Y:S01]  /*5810*/  STG.E.U8 desc[UR36][R16.64], R3 ;  /* 0x0000000310007986 */ /* 0x0001e2000c101124 */
[----:B------:R-:W-:Y:S05]  /*5820*/  BRA `(.L_x_21877) ;  /* 0x0000000400fc7947 */ /* 0x000fea0003800000 */
.L_x_21888:
        /* <DEDUP_REMOVED lines=13> */
.L_x_21892:
[----:B------:R-:W-:Y:S01]  /*5900*/  IMAD.MOV.U32 R0, RZ, RZ, 0x7f ;  /* 0x0000007fff007424 */ /* 0x000fe200078e00ff */
[----:B------:R-:W-:-:S04]  /*5910*/  ISETP.GT.U32.AND P0, PT, R2, 0x7f800000, PT ;  /* 0x7f8000000200780c */ /* 0x000fc80003f04070 */
[----:B------:R-:W-:-:S09]  /*5920*/  SEL R0, R0, 0x7c, P0 ;  /* 0x0000007c00007807 */ /* 0x000fd20000000000 */
.L_x_21893:
[----:B------:R-:W-:Y:S05]  /*5930*/  BSYNC B0 ;  /* 0x0000000000007941 */ /* 0x000fea0003800000 */
.L_x_21891:
[----:B------:R-:W-:-:S04]  /*5940*/  LOP3.LUT R2, R3, 0x80000000, RZ, 0xc0, !PT ;  /* 0x8000000003027812 */ /* 0x000fc800078ec0ff */
[----:B------:R-:W-:-:S04]  /*5950*/  SHF.R.U32.HI R3, RZ, 0x18, R2 ;  /* 0x00000018ff037819 */ /* 0x000fc80000011602 */
[----:B------:R-:W-:-:S05]  /*5960*/  LOP3.LUT R3, R0, R3, RZ, 0xfc, !PT ;  /* 0x0000000300037212 */ /* 0x000fca00078efcff */
[----:B------:R0:W-:Y:S01]  /*5970*/  STG.E.U8 desc[UR36][R16.64], R3 ;  /* 0x0000000310007986 */ /* 0x0001e2000c101124 */
[----:B------:R-:W-:Y:S05]  /*5980*/  BRA `(.L_x_21877) ;  /* 0x0000000400a47947 */ /* 0x000fea0003800000 */
.L_x_21887:
[----:B------:R-:W-:-:S04]  /*5990*/  I2FP.F32.S32 R0, R2 ;  /* 0x0000000200007245 */ /* 0x000fc80000201400 */
[----:B------:R-:W-:-:S05]  /*59a0*/  F2FP.BF16.F32.PACK_AB R0, RZ, R0 ;  /* 0x00000000ff00723e */ /* 0x000fca00000010ff */
[----:B------:R0:W-:Y:S01]  /*59b0*/  STG.E.U16 desc[UR36][R16.64], R0 ;  /* 0x0000000010007986 */ /* 0x0001e2000c101524 */
[----:B------:R-:W-:Y:S05]  /*59c0*/  BRA `(.L_x_21877) ;  /* 0x0000000400947947 */ /* 0x000fea0003800000 */
.L_x_21884:
        /* <DEDUP_REMOVED lines=10> */
.L_x_21896:
        /* <DEDUP_REMOVED lines=17> */
.L_x_21899:
[----:B------:R-:W-:-:S04]  /*5b80*/  LOP3.LUT R2, R3, 0x80000000, RZ, 0xc0, !PT ;  /* 0x8000000003027812 */ /* 0x000fc800078ec0ff */
[----:B------:R-:W-:-:S04]  /*5b90*/  SHF.R.U32.HI R3, RZ, 0x18, R2 ;  /* 0x00000018ff037819 */ /* 0x000fc80000011602 */
[----:B------:R-:W-:-:S04]  /*5ba0*/  LOP3.LUT R0, R0, R3, RZ, 0xfc, !PT ;  /* 0x0000000300007212 */ /* 0x000fc800078efcff */
[----:B------:R-:W-:-:S07]  /*5bb0*/  PRMT R8, R0, 0x7610, R8 ;  /* 0x0000761000087816 */ /* 0x000fce0000000008 */
.L_x_21898:
[----:B------:R-:W-:Y:S05]  /*5bc0*/  BSYNC B0 ;  /* 0x0000000000007941 */ /* 0x000fea0003800000 */
.L_x_21897:
[----:B------:R3:W-:Y:S01]  /*5bd0*/  STG.E.U8 desc[UR36][R16.64], R8 ;  /* 0x0000000810007986 */ /* 0x0007e2000c101124 */
[----:B------:R-:W-:Y:S05]  /*5be0*/  BRA `(.L_x_21877) ;  /* 0x00000004000c7947 */ /* 0x000fea0003800000 */
.L_x_21895:
        /* <DEDUP_REMOVED lines=17> */
.L_x_21902:
[----:B------:R-:W-:-:S04]  /*5d00*/  LOP3.LUT R2, R3, 0x80000000, RZ, 0xc0, !PT ;  /* 0x8000000003027812 */ /* 0x000fc800078ec0ff */
[----:B------:R-:W-:-:S04]  /*5d10*/  SHF.R.U32.HI R3, RZ, 0x18, R2 ;  /* 0x00000018ff037819 */ /* 0x000fc80000011602 */
[----:B------:R-:W-:-:S04]  /*5d20*/  LOP3.LUT R0, R0, R3, RZ, 0xfc, !PT ;  /* 0x0000000300007212 */ /* 0x000fc800078efcff */
[----:B------:R-:W-:-:S07]  /*5d30*/  PRMT R8, R0, 0x7610, R8 ;  /* 0x0000761000087816 */ /* 0x000fce0000000008 */
.L_x_21901:
[----:B------:R-:W-:Y:S05]  /*5d40*/  BSYNC B0 ;  /* 0x0000000000007941 */ /* 0x000fea0003800000 */
.L_x_21900:
[----:B------:R0:W-:Y:S01]  /*5d50*/  STG.E.U8 desc[UR36][R16.64], R8 ;  /* 0x0000000810007986 */ /* 0x0001e2000c101124 */
[----:B------:R-:W-:Y:S05]  /*5d60*/  BRA `(.L_x_21877) ;  /* 0x0000000000ac7947 */ /* 0x000fea0003800000 */
.L_x_21894:
        /* <DEDUP_REMOVED lines=22> */
.L_x_21876:
        /* <DEDUP_REMOVED lines=16> */
.L_x_21905:
[----:B------:R-:W-:Y:S05]  /*5fd0*/  BRA `(.L_x_21877) ;  /* 0x0000000000107947 */ /* 0x000fea0003800000 */
.L_x_21904:
[----:B------:R-:W-:-:S05]  /*5fe0*/  SHF.R.S32.HI R3, RZ, 0x1f, R2 ;  /* 0x0000001fff037819 */ /* 0x000fca0000011402 */
[----:B------:R2:W-:Y:S01]  /*5ff0*/  STG.E.64 desc[UR36][R16.64], R2 ;  /* 0x0000000210007986 */ /* 0x0005e2000c101b24 */
[----:B------:R-:W-:Y:S05]  /*6000*/  BRA `(.L_x_21877) ;  /* 0x0000000000047947 */ /* 0x000fea0003800000 */
.L_x_21903:
[----:B------:R0:W-:Y:S02]  /*6010*/  STG.E desc[UR36][R16.64], R2 ;  /* 0x0000000210007986 */ /* 0x0001e4000c101924 */
.L_x_21877:
[----:B------:R-:W-:-:S07]  /*6020*/  VIADD R19, R19, 0x80 ;  /* 0x0000008013137836 */ /* 0x000fce0000000000 */
.L_x_21837:
[----:B------:R-:W-:Y:S05]  /*6030*/  BSYNC B6 ;  /* 0x0000000000067941 */ /* 0x000fea0003800000 */
.L_x_21836:
        /* <DEDUP_REMOVED lines=307> */
.L_x_21908:
        /* <DEDUP_REMOVED lines=20> */
.L_x_21912:
[----:B------:R0:W5:Y:S01]  /*74b0*/  LDG.E.U8 R18, desc[UR36][R2.64] ;  /* 0x0000002402127981 */ /* 0x000162000c1e1100 */
[----:B------:R-:W-:Y:S05]  /*74c0*/  BRA `(.L_x_21914) ;  /* 0x0000000c00347947 */ /* 0x000fea0003800000 */
.L_x_21911:
        /* <DEDUP_REMOVED lines=8> */
.L_x_21916:
[----:B------:R0:W5:Y:S01]  /*7550*/  LDG.E R18, desc[UR36][R2.64] ;  /* 0x0000002402127981 */ /* 0x000162000c1e1900 */
[----:B------:R-:W-:Y:S05]  /*7560*/  BRA `(.L_x_21914) ;  /* 0x0000000c000c7947 */ /* 0x000fea0003800000 */
.L_x_21915:
[----:B------:R0:W5:Y:S01]  /*7570*/  LDG.E.S16 R18, desc[UR36][R2.64] ;  /* 0x0000002402127981 */ /* 0x000162000c1e1700 */
[----:B------:R-:W-:Y:S05]  /*7580*/  BRA `(.L_x_21914) ;  /* 0x0000000c00047947 */ /* 0x000fea0003800000 */
.L_x_21910:
        /* <DEDUP_REMOVED lines=9> */
.L_x_21918:
[----:B------:R-:W2:Y:S02]  /*7620*/  LDG.E.U16 R2, desc[UR36][R2.64] ;  /* 0x0000002402027981 */ /* 0x000ea4000c1e1500 */
[----:B--2---:R-:W-:-:S06]  /*7630*/  HADD2.F32 R18, -RZ, R2.H0_H0 ;  /* 0x20000002ff127230 */ /* 0x004fcc0000004100 */
[----:B------:R-:W0:Y:S01]  /*7640*/  F2I.FTZ.TRUNC.NTZ R18, R18 ;  /* 0x0000001200127305 */ /* 0x000e22000021f100 */
[----:B------:R-:W-:Y:S05]  /*7650*/  BRA `(.L_x_21914) ;  /* 0x0000000800d07947 */ /* 0x000fea0003800000 */
.L_x_21917:
        /* <DEDUP_REMOVED lines=9> */
.L_x_21920:
[----:B------:R-:W2:Y:S02]  /*76f0*/  LDG.E.U16 R2, desc[UR36][R2.64] ;  /* 0x0000002402027981 */ /* 0x000ea4000c1e1500 */
[----:B--2---:R-:W-:-:S06]  /*7700*/  HADD2.F32 R18, -RZ, R2.H0_H0 ;  /* 0x20000002ff127230 */ /* 0x004fcc0000004100 */
[----:B------:R-:W0:Y:S01]  /*7710*/  F2I.FTZ.TRUNC.NTZ R18, R18 ;  /* 0x0000001200127305 */ /* 0x000e22000021f100 */
[----:B------:R-:W-:Y:S05]  /*7720*/  BRA `(.L_x_21914) ;  /* 0x00000008009c7947 */ /* 0x000fea0003800000 */
.L_x_21919:
[----:B------:R-:W2:Y:S02]  /*7730*/  LDG.E.64 R2, desc[UR36][R2.64] ;  /* 0x0000002402027981 */ /* 0x000ea4000c1e1b00 */
[----:B--2---:R0:W1:Y:S01]  /*7740*/  F2I.F64.TRUNC R18, R2 ;  /* 0x0000000200127311 */ /* 0x004062000030d100 */
[----:B------:R-:W-:Y:S05]  /*7750*/  BRA `(.L_x_21914) ;  /* 0x0000000800907947 */ /* 0x000fea0003800000 */
.L_x_21909:
        /* <DEDUP_REMOVED lines=12> */
.L_x_21923:
[----:B------:R-:W2:Y:S02]  /*7820*/  LDG.E.64 R2, desc[UR36][R2.64] ;  /* 0x0000002402027981 */ /* 0x000ea4000c1e1b00 */
[----:B--2---:R0:W1:Y:S01]  /*7830*/  F2I.F64.TRUNC R18, R2 ;  /* 0x0000000200127311 */ /* 0x004062000030d100 */
[----:B------:R-:W-:Y:S05]  /*7840*/  BRA `(.L_x_21914) ;  /* 0x0000000800547947 */ /* 0x000fea0003800000 */
.L_x_21922:
        /* <DEDUP_REMOVED lines=27> */
.L_x_21925:
        /* <DEDUP_REMOVED lines=14> */
.L_x_21924:
[----:B------:R-:W2:Y:S02]  /*7ae0*/  LDG.E.U16 R18, desc[UR36][R2.64] ;  /* 0x0000002402127981 */ /* 0x000ea4000c1e1500 */
[----:B--2---:R-:W-:-:S06]  /*7af0*/  IMAD.U32 R18, R18, 0x10000, RZ ;  /* 0x0001000012127824 */ /* 0x004fcc00078e00ff */
[----:B------:R-:W0:Y:S01]  /*7b00*/  F2I.FTZ.TRUNC.NTZ R18, R18 ;  /* 0x0000001200127305 */ /* 0x000e22000021f100 */
[----:B------:R-:W-:Y:S05]  /*7b10*/  BRA `(.L_x_21914) ;  /* 0x0000000400a07947 */ /* 0x000fea0003800000 */
.L_x_21921:
        /* <DEDUP_REMOVED lines=10> */
.L_x_21928:
        /* <DEDUP_REMOVED lines=21> */
.L_x_21932:
[----:B------:R-:W-:Y:S05]  /*7d10*/  BSYNC B1 ;  /* 0x0000000000017941 */ /* 0x000fea0003800000 */
.L_x_21931:
[----:B------:R-:W-:Y:S01]  /*7d20*/  IMAD.SHL.U32 R2, R2, 0x100000, RZ ;  /* 0x0010000002027824 */ /* 0x000fe200078e00ff */
[----:B------:R-:W-:-:S04]  /*7d30*/  LEA R3, R0, 0x3b800000, 0x17 ;  /* 0x3b80000000037811 */ /* 0x000fc800078eb8ff */
[----:B------:R-:W-:-:S07]  /*7d40*/  LOP3.LUT R18, R3, R2, R18, 0xfe, !PT ;  /* 0x0000000203127212 */ /* 0x000fce00078efe12 */
.L_x_21930:
[----:B------:R-:W-:Y:S05]  /*7d50*/  BSYNC B0 ;  /* 0x0000000000007941 */ /* 0x000fea0003800000 */
.L_x_21929:
[----:B------:R-:W1:Y:S01]  /*7d60*/  F2I.FTZ.TRUNC.NTZ R18, R18 ;  /* 0x0000001200127305 */ /* 0x000e62000021f100 */
[----:B------:R-:W-:Y:S05]  /*7d70*/  BRA `(.L_x_21914) ;  /* 0x0000000400087947 */ /* 0x000fea0003800000 */
.L_x_21927:
        /* <DEDUP_REMOVED lines=21> */
.L_x_21936:
[----:B------:R-:W-:Y:S05]  /*7ed0*/  BSYNC B1 ;  /* 0x0000000000017941 */ /* 0x000fea0003800000 */
.L_x_21935:
[----:B------:R-:W-:Y:S01]  /*7ee0*/  IMAD.SHL.U32 R2, R2, 0x200000, RZ ;  /* 0x0020000002027824 */ /* 0x000fe200078e00ff */
[----:B------:R-:W-:-:S04]  /*7ef0*/  LEA R3, R0, 0x37800000, 0x17 ;  /* 0x3780000000037811 */ /* 0x000fc800078eb8ff */
[----:B------:R-:W-:-:S07]  /*7f00*/  LOP3.LUT R18, R3, R2, R18, 0xfe, !PT ;  /* 0x0000000203127212 */ /* 0x000fce00078efe12 */
.L_x_21934:
[----:B------:R-:W-:Y:S05]  /*7f10*/  BSYNC B0 ;  /* 0x0000000000007941 */ /* 0x000fea0003800000 */
.L_x_21933:
[----:B------:R-:W2:Y:S01]  /*7f20*/  F2I.FTZ.TRUNC.NTZ R18, R18 ;  /* 0x0000001200127305 */ /* 0x000ea2000021f100 */
[----:B------:R-:W-:Y:S05]  /*7f30*/  BRA `(.L_x_21914) ;  /* 0x0000000000987947 */ /* 0x000fea0003800000 */
.L_x_21926:
        /* <DEDUP_REMOVED lines=14> */
.L_x_21940:
[----:B------:R-:W-:Y:S05]  /*8020*/  BSYNC B0 ;  /* 0x0000000000007941 */ /* 0x000fea0003800000 */
.L_x_21939:
[----:B------:R-:W4:Y:S01]  /*8030*/  F2I.FTZ.TRUNC.NTZ R18, R18 ;  /* 0x0000001200127305 */ /* 0x000f22000021f100 */
[----:B------:R-:W-:Y:S05]  /*8040*/  BRA `(.L_x_21914) ;  /* 0x0000000000547947 */ /* 0x000fea0003800000 */
.L_x_21913:
        /* <DEDUP_REMOVED lines=17> */
.L_x_21941:
[----:B------:R-:W-:Y:S05]  /*8160*/  BRA `(.L_x_21914) ;  /* 0x00000000000c7947 */ /* 0x000fea0003800000 */
.L_x_21938:
[----:B------:R3:W5:Y:S01]  /*8170*/  LDG.E R18, desc[UR36][R2.64] ;  /* 0x0000002402127981 */ /* 0x000762000c1e1900 */
[----:B------:R-:W-:Y:S05]  /*8180*/  BRA `(.L_x_21914) ;  /* 0x0000000000047947 */ /* 0x000fea0003800000 */
.L_x_21937:
[----:B------:R0:W5:Y:S02]  /*8190*/  LDG.E R18, desc[UR36][R2.64] ;  /* 0x0000002402127981 */ /* 0x000164000c1e1900 */
.L_x_21914:
        /* <DEDUP_REMOVED lines=16> */
.L_x_21945:
[----:B------:R3:W-:Y:S01]  /*82a0*/  STG.E.U8 desc[UR36][R16.64], R2 ;  /* 0x0000000210007986 */ /* 0x0007e2000c101124 */
[----:B------:R-:W-:Y:S05]  /*82b0*/  BRA `(.L_x_21947) ;  /* 0x0000000c00507947 */ /* 0x000fea0003800000 */
.L_x_21944:
        /* <DEDUP_REMOVED lines=9> */
.L_x_21949:
[----:B------:R2:W-:Y:S01]  /*8350*/  STG.E desc[UR36][R16.64], R2 ;  /* 0x0000000210007986 */ /* 0x0005e2000c101924 */
[----:B------:R-:W-:Y:S05]  /*8360*/  BRA `(.L_x_21947) ;  /* 0x0000000c00247947 */ /* 0x000fea0003800000 */
.L_x_21948:
[----:B------:R0:W-:Y:S01]  /*8370*/  STG.E.U16 desc[UR36][R16.64], R2 ;  /* 0x0000000210007986 */ /* 0x0001e2000c101524 */
[----:B------:R-:W-:Y:S05]  /*8380*/  BRA `(.L_x_21947) ;  /* 0x0000000c001c7947 */ /* 0x000fea0003800000 */
.L_x_21943:
        /* <DEDUP_REMOVED lines=9> */
.L_x_21951:
[----:B------:R-:W-:-:S04]  /*8420*/  I2FP.F32.S32 R0, R2 ;  /* 0x0000000200007245 */ /* 0x000fc80000201400 */
[----:B------:R-:W-:-:S05]  /*8430*/  F2FP.F16.F32.PACK_AB R0, RZ, R0 ;  /* 0x00000000ff00723e */ /* 0x000fca00000000ff */
[----:B------:R0:W-:Y:S01]  /*8440*/  STG.E.U16 desc[UR36][R16.64], R0 ;  /* 0x0000000010007986 */ /* 0x0001e2000c101524 */
[----:B------:R-:W-:Y:S05]  /*8450*/  BRA `(.L_x_21947) ;  /* 0x0000000800e87947 */ /* 0x000fea0003800000 */
.L_x_21950:
        /* <DEDUP_REMOVED lines=10> */
.L_x_21953:
[----:B------:R-:W-:-:S04]  /*8500*/  I2FP.F32.S32 R2, R2 ;  /* 0x0000000200027245 */ /* 0x000fc80000201400 */
[----:B------:R-:W-:-:S04]  /*8510*/  F2FP.F16.F32.PACK_AB R3, RZ, R2 ;  /* 0x00000002ff03723e */ /* 0x000fc800000000ff */
[----:B------:R-:W-:-:S05]  /*8520*/  PRMT R3, R3, 0x5410, RZ ;  /* 0x0000541003037816 */ /* 0x000fca00000000ff */
[----:B------:R0:W-:Y:S01]  /*8530*/  STG.E desc[UR36][R16.64], R3 ;  /* 0x0000000310007986 */ /* 0x0001e2000c101924 */
[----:B------:R-:W-:Y:S05]  /*8540*/  BRA `(.L_x_21947) ;  /* 0x0000000800ac7947 */ /* 0x000fea0003800000 */
.L_x_21952:
[----:B------:R-:W0:Y:S02]  /*8550*/  I2F.F64 R2, R2 ;  /* 0x0000000200027312 */ /* 0x000e240000201c00 */
[----:B0-----:R0:W-:Y:S01]  /*8560*/  STG.E.64 desc[UR36][R16.64], R2 ;  /* 0x0000000210007986 */ /* 0x0011e2000c101b24 */
[----:B------:R-:W-:Y:S05]  /*8570*/  BRA `(.L_x_21947) ;  /* 0x0000000800a07947 */ /* 0x000fea0003800000 */
.L_x_21942:
        /* <DEDUP_REMOVED lines=12> */
.L_x_21956:
[----:B------:R-:W0:Y:S01]  /*8640*/  I2F.F64 R4, R2 ;  /* 0x0000000200047312 */ /* 0x000e220000201c00 */
[----:B------:R-:W-:-:S05]  /*8650*/  CS2R R6, SRZ ;  /* 0x0000000000067805 */ /* 0x000fca000001ff00 */
[----:B0-----:R0:W-:Y:S01]  /*8660*/  STG.E.128 desc[UR36][R16.64], R4 ;  /* 0x0000000410007986 */ /* 0x0011e2000c101d24 */
[----:B------:R-:W-:Y:S05]  /*8670*/  BRA `(.L_x_21947) ;  /* 0x0000000800607947 */ /* 0x000fea0003800000 */
.L_x_21955:
        /* <DEDUP_REMOVED lines=21> */
.L_x_21960:
[----:B------:R-:W-:Y:S05]  /*87d0*/  BSYNC B0 ;  /* 0x0000000000007941 */ /* 0x000fea0003800000 */
.L_x_21959:
[----:B------:R-:W-:-:S05]  /*87e0*/  LOP3.LUT R3, R0, R3, RZ, 0xfc, !PT ;  /* 0x0000000300037212 */ /* 0x000fca00078efcff */
[----:B------:R0:W-:Y:S01]  /*87f0*/  STG.E.U8 desc[UR36][R16.64], R3 ;  /* 0x0000000310007986 */ /* 0x0001e2000c101124 */
[----:B------:R-:W-:Y:S05]  /*8800*/  BRA `(.L_x_21947) ;  /* 0x0000000400fc7947 */ /* 0x000fea0003800000 */
.L_x_21958:
        /* <DEDUP_REMOVED lines=13> */
.L_x_21962:
[----:B------:R-:W-:Y:S01]  /*88e0*/  IMAD.MOV.U32 R0, RZ, RZ, 0x7f ;  /* 0x0000007fff007424 */ /* 0x000fe200078e00ff */
[----:B------:R-:W-:-:S04]  /*88f0*/  ISETP.GT.U32.AND P0, PT, R2, 0x7f800000, PT ;  /* 0x7f8000000200780c */ /* 0x000fc80003f04070 */
[----:B------:R-:W-:-:S09]  /*8900*/  SEL R0, R0, 0x7c, P0 ;  /* 0x0000007c00007807 */ /* 0x000fd20000000000 */
.L_x_21963:
[----:B------:R-:W-:Y:S05]  /*8910*/  BSYNC B0 ;  /* 0x0000000000007941 */ /* 0x000fea0003800000 */
.L_x_21961:
[----:B------:R-:W-:-:S04]  /*8920*/  LOP3.LUT R2, R3, 0x80000000, RZ, 0xc0, !PT ;  /* 0x8000000003027812 */ /* 0x000fc800078ec0ff */
[----:B------:R-:W-:-:S04]  /*8930*/  SHF.R.U32.HI R3, RZ, 0x18, R2 ;  /* 0x00000018ff037819 */ /* 0x000fc80000011602 */
[----:B------:R-:W-:-:S05]  /*8940*/  LOP3.LUT R3, R0, R3, RZ, 0xfc, !PT ;  /* 0x0000000300037212 */ /* 0x000fca00078efcff */
[----:B------:R0:W-:Y:S01]  /*8950*/  STG.E.U8 desc[UR36][R16.64], R3 ;  /* 0x0000000310007986 */ /* 0x0001e2000c101124 */
[----:B------:R-:W-:Y:S05]  /*8960*/  BRA `(.L_x_21947) ;  /* 0x0000000400a47947 */ /* 0x000fea0003800000 */
.L_x_21957:
[----:B------:R-:W-:-:S04]  /*8970*/  I2FP.F32.S32 R0, R2 ;  /* 0x0000000200007245 */ /* 0x000fc80000201400 */
[----:B------:R-:W-:-:S05]  /*8980*/  F2FP.BF16.F32.PACK_AB R0, RZ, R0 ;  /* 0x00000000ff00723e */ /* 0x000fca00000010ff */
[----:B------:R0:W-:Y:S01]  /*8990*/  STG.E.U16 desc[UR36][R16.64], R0 ;  /* 0x0000000010007986 */ /* 0x0001e2000c101524 */
[----:B------:R-:W-:Y:S05]  /*89a0*/  BRA `(.L_x_21947) ;  /* 0x0000000400947947 */ /* 0x000fea0003800000 */
.L_x_21954:
        /* <DEDUP_REMOVED lines=10> */
.L_x_21966:
        /* <DEDUP_REMOVED lines=17> */
.L_x_21969:
[----:B------:R-:W-:-:S04]  /*8b60*/  LOP3.LUT R2, R3, 0x80000000, RZ, 0xc0, !PT ;  /* 0x8000000003027812 */ /* 0x000fc800078ec0ff */
[----:B------:R-:W-:-:S04]  /*8b70*/  SHF.R.U32.HI R3, RZ, 0x18, R2 ;  /* 0x00000018ff037819 */ /* 0x000fc80000011602 */
[----:B------:R-:W-:-:S04]  /*8b80*/  LOP3.LUT R0, R0, R3, RZ, 0xfc, !PT ;  /* 0x0000000300007212 */ /* 0x000fc800078efcff */
[----:B------:R-:W-:-:S07]  /*8b90*/  PRMT R8, R0, 0x7610, R8 ;  /* 0x0000761000087816 */ /* 0x000fce0000000008 */
.L_x_21968:
[----:B------:R-:W-:Y:S05]  /*8ba0*/  BSYNC B0 ;  /* 0x0000000000007941 */ /* 0x000fea0003800000 */
.L_x_21967:
[----:B------:R0:W-:Y:S01]  /*8bb0*/  STG.E.U8 desc[UR36][R16.64], R8 ;  /* 0x0000000810007986 */ /* 0x0001e2000c101124 */
[----:B------:R-:W-:Y:S05]  /*8bc0*/  BRA `(.L_x_21947) ;  /* 0x00000004000c7947 */ /* 0x000fea0003800000 */
.L_x_21965:
        /* <DEDUP_REMOVED lines=17> */
.L_x_21972:
[----:B------:R-:W-:-:S04]  /*8ce0*/  LOP3.LUT R2, R3, 0x80000000, RZ, 0xc0, !PT ;  /* 0x8000000003027812 */ /* 0x000fc800078ec0ff */
[----:B------:R-:W-:-:S04]  /*8cf0*/  SHF.R.U32.HI R3, RZ, 0x18, R2 ;  /* 0x00000018ff037819 */ /* 0x000fc80000011602 */
[----:B------:R-:W-:-:S04]  /*8d00*/  LOP3.LUT R0, R0, R3, RZ, 0xfc, !PT ;  /* 0x0000000300007212 */ /* 0x000fc800078efcff */
[----:B------:R-:W-:-:S07]  /*8d10*/  PRMT R8, R0, 0x7610, R8 ;  /* 0x0000761000087816 */ /* 0x000fce0000000008 */
.L_x_21971:
[----:B------:R-:W-:Y:S05]  /*8d20*/  BSYNC B0 ;  /* 0x0000000000007941 */ /* 0x000fea0003800000 */
.L_x_21970:
[----:B------:R0:W-:Y:S01]  /*8d30*/  STG.E.U8 desc[UR36][R16.64], R8 ;  /* 0x0000000810007986 */ /* 0x0001e2000c101124 */
[----:B------:R-:W-:Y:S05]  /*8d40*/  BRA `(.L_x_21947) ;  /* 0x0000000000ac7947 */ /* 0x000fea0003800000 */
.L_x_21964:
        /* <DEDUP_REMOVED lines=22> */
.L_x_21946:
        /* <DEDUP_REMOVED lines=16> */
.L_x_21975:
[----:B------:R-:W-:Y:S05]  /*8fb0*/  BRA `(.L_x_21947) ;  /* 0x0000000000107947 */ /* 0x000fea0003800000 */
.L_x_21974:
[----:B------:R-:W-:-:S05]  /*8fc0*/  SHF.R.S32.HI R3, RZ, 0x1f, R2 ;  /* 0x0000001fff037819 */ /* 0x000fca0000011402 */
[----:B------:R0:W-:Y:S01]  /*8fd0*/  STG.E.64 desc[UR36][R16.64], R2 ;  /* 0x0000000210007986 */ /* 0x0001e2000c101b24 */
[----:B------:R-:W-:Y:S05]  /*8fe0*/  BRA `(.L_x_21947) ;  /* 0x0000000000047947 */ /* 0x000fea0003800000 */
.L_x_21973:
[----:B------:R0:W-:Y:S02]  /*8ff0*/  STG.E desc[UR36][R16.64], R2 ;  /* 0x0000000210007986 */ /* 0x0001e4000c101924 */
.L_x_21947:
[----:B------:R-:W-:-:S07]  /*9000*/  VIADD R19, R19, 0x80 ;  /* 0x0000008013137836 */ /* 0x000fce0000000000 */
.L_x_21907:
[----:B------:R-:W-:Y:S05]  /*9010*/  BSYNC B6 ;  /* 0x0000000000067941 */ /* 0x000fea0003800000 */
.L_x_21906:
        /* <DEDUP_REMOVED lines=306> */
.L_x_21976:
        /* <DEDUP_REMOVED lines=20> */
.L_x_21980:
[----:B------:R4:W5:Y:S01]  /*a480*/  LDG.E.U8 R18, desc[UR36][R2.64] ;  /* 0x0000002402127981 */ /* 0x000962000c1e1100 */
[----:B------:R-:W-:Y:S05]  /*a490*/  BRA `(.L_x_21982) ;  /* 0x0000000c00347947 */ /* 0x000fea0003800000 */
.L_x_21979:
        /* <DEDUP_REMOVED lines=8> */
.L_x_21984:
[----:B------:R2:W5:Y:S01]  /*a520*/  LDG.E R18, desc[UR36][R2.64] ;  /* 0x0000002402127981 */ /* 0x000562000c1e1900 */
[----:B------:R-:W-:Y:S05]  /*a530*/  BRA `(.L_x_21982) ;  /* 0x0000000c000c7947 */ /* 0x000fea0003800000 */
.L_x_21983:
[----:B------:R0:W5:Y:S01]  /*a540*/  LDG.E.S16 R18, desc[UR36][R2.64] ;  /* 0x0000002402127981 */ /* 0x000162000c1e1700 */
[----:B------:R-:W-:Y:S05]  /*a550*/  BRA `(.L_x_21982) ;  /* 0x0000000c00047947 */ /* 0x000fea0003800000 */
.L_x_21978:
        /* <DEDUP_REMOVED lines=9> */
.L_x_21986:
[----:B------:R-:W2:Y:S02]  /*a5f0*/  LDG.E.U16 R2, desc[UR36][R2.64] ;  /* 0x0000002402027981 */ /* 0x000ea4000c1e1500 */
[----:B--2---:R-:W-:-:S06]  /*a600*/  HADD2.F32 R18, -RZ, R2.H0_H0 ;  /* 0x20000002ff127230 */ /* 0x004fcc0000004100 */
[----:B------:R-:W0:Y:S01]  /*a610*/  F2I.FTZ.TRUNC.NTZ R18, R18 ;  /* 0x0000001200127305 */ /* 0x000e22000021f100 */
[----:B------:R-:W-:Y:S05]  /*a620*/  BRA `(.L_x_21982) ;  /* 0x0000000800d07947 */ /* 0x000fea0003800000 */
.L_x_21985:
        /* <DEDUP_REMOVED lines=9> */
.L_x_21988:
[----:B------:R-:W2:Y:S02]  /*a6c0*/  LDG.E.U16 R2, desc[UR36][R2.64] ;  /* 0x0000002402027981 */ /* 0x000ea4000c1e1500 */
[----:B--2---:R-:W-:-:S06]  /*a6d0*/  HADD2.F32 R18, -RZ, R2.H0_H0 ;  /* 0x20000002ff127230 */ /* 0x004fcc0000004100 */
[----:B------:R-:W0:Y:S01]  /*a6e0*/  F2I.FTZ.TRUNC.NTZ R18, R18 ;  /* 0x0000001200127305 */ /* 0x000e22000021f100 */
[----:B------:R-:W-:Y:S05]  /*a6f0*/  BRA `(.L_x_21982) ;  /* 0x00000008009c7947 */ /* 0x000fea0003800000 */
.L_x_21987:
[----:B------:R-:W2:Y:S02]  /*a700*/  LDG.E.64 R2, desc[UR36][R2.64] ;  /* 0x0000002402027981 */ /* 0x000ea4000c1e1b00 */
[----:B--2---:R0:W1:Y:S01]  /*a710*/  F2I.F64.TRUNC R18, R2 ;  /* 0x0000000200127311 */ /* 0x004062000030d100 */
[----:B------:R-:W-:Y:S05]  /*a720*/  BRA `(.L_x_21982) ;  /* 0x0000000800907947 */ /* 0x000fea0003800000 */
.L_x_21977:
        /* <DEDUP_REMOVED lines=12> */
.L_x_21991:
[----:B------:R-:W2:Y:S02]  /*a7f0*/  LDG.E.64 R2, desc[UR36][R2.64] ;  /* 0x0000002402027981 */ /* 0x000ea4000c1e1b00 */
[----:B--2---:R0:W1:Y:S01]  /*a800*/  F2I.F64.TRUNC R18, R2 ;  /* 0x0000000200127311 */ /* 0x004062000030d100 */
[----:B------:R-:W-:Y:S05]  /*a810*/  BRA `(.L_x_21982) ;  /* 0x0000000800547947 */ /* 0x000fea0003800000 */
.L_x_21990:
        /* <DEDUP_REMOVED lines=27> */
.L_x_21993:
        /* <DEDUP_REMOVED lines=14> */
.L_x_21992:
[----:B------:R-:W2:Y:S02]  /*aab0*/  LDG.E.U16 R18, desc[UR36][R2.64] ;  /* 0x0000002402127981 */ /* 0x000ea4000c1e1500 */
[----:B--2---:R-:W-:-:S06]  /*aac0*/  IMAD.U32 R18, R18, 0x10000, RZ ;  /* 0x0001000012127824 */ /* 0x004fcc00078e00ff */
[----:B------:R-:W0:Y:S01]  /*aad0*/  F2I.FTZ.TRUNC.NTZ R18, R18 ;  /* 0x0000001200127305 */ /* 0x000e22000021f100 */
[----:B------:R-:W-:Y:S05]  /*aae0*/  BRA `(.L_x_21982) ;  /* 0x0000000400a07947 */ /* 0x000fea0003800000 */
.L_x_21989:
        /* <DEDUP_REMOVED lines=10> */
.L_x_21996:
        /* <DEDUP_REMOVED lines=21> */
.L_x_22000:
[----:B------:R-:W-:Y:S05]  /*ace0*/  BSYNC B1 ;  /* 0x0000000000017941 */ /* 0x000fea0003800000 */
.L_x_21999:
[----:B------:R-:W-:Y:S01]  /*acf0*/  IMAD.SHL.U32 R2, R2, 0x100000, RZ ;  /* 0x0010000002027824 */ /* 0x000fe200078e00ff */
[----:B------:R-:W-:-:S04]  /*ad00*/  LEA R3, R0, 0x3b800000, 0x17 ;  /* 0x3b80000000037811 */ /* 0x000fc800078eb8ff */
[----:B------:R-:W-:-:S07]  /*ad10*/  LOP3.LUT R18, R3, R2, R18, 0xfe, !PT ;  /* 0x0000000203127212 */ /* 0x000fce00078efe12 */
.L_x_21998:
[----:B------:R-:W-:Y:S05]  /*ad20*/  BSYNC B0 ;  /* 0x0000000000007941 */ /* 0x000fea0003800000 */
.L_x_21997:
[----:B------:R-:W0:Y:S01]  /*ad30*/  F2I.FTZ.TRUNC.NTZ R18, R18 ;  /* 0x0000001200127305 */ /* 0x000e22000021f100 */
[----:B------:R-:W-:Y:S05]  /*ad40*/  BRA `(.L_x_21982) ;  /* 0x0000000400087947 */ /* 0x000fea0003800000 */
.L_x_21995:
        /* <DEDUP_REMOVED lines=21> */
.L_x_22004:
[----:B------:R-:W-:Y:S05]  /*aea0*/  BSYNC B1 ;  /* 0x0000000000017941 */ /* 0x000fea0003800000 */
.L_x_22003:
[----:B------:R-:W-:Y:S01]  /*aeb0*/  IMAD.SHL.U32 R2, R2, 0x200000, RZ ;  /* 0x0020000002027824 */ /* 0x000fe200078e00ff */
[----:B------:R-:W-:-:S04]  /*aec0*/  LEA R3, R0, 0x37800000, 0x17 ;  /* 0x3780000000037811 */ /* 0x000fc800078eb8ff */
[----:B------:R-:W-:-:S07]  /*aed0*/  LOP3.LUT R18, R3, R2, R18, 0xfe, !PT ;  /* 0x0000000203127212 */ /* 0x000fce00078efe12 */
.L_x_22002:
[----:B------:R-:W-:Y:S05]  /*aee0*/  BSYNC B0 ;  /* 0x0000000000007941 */ /* 0x000fea0003800000 */
.L_x_22001:
[----:B------:R-:W0:Y:S01]  /*aef0*/  F2I.FTZ.TRUNC.NTZ R18, R18 ;  /* 0x0000001200127305 */ /* 0x000e22000021f100 */
[----:B------:R-:W-:Y:S05]  /*af00*/  BRA `(.L_x_21982) ;  /* 0x0000000000987947 */ /* 0x000fea0003800000 */
.L_x_21994:
        /* <DEDUP_REMOVED lines=14> */
.L_x_22008:
[----:B------:R-:W-:Y:S05]  /*aff0*/  BSYNC B0 ;  /* 0x0000000000007941 */ /* 0x000fea0003800000 */
.L_x_22007:
[----:B------:R-:W0:Y:S01]  /*b000*/  F2I.FTZ.TRUNC.NTZ R18, R18 ;  /* 0x0000001200127305 */ /* 0x000e22000021f100 */
[----:B------:R-:W-:Y:S05]  /*b010*/  BRA `(.L_x_21982) ;  /* 0x0000000000547947 */ /* 0x000fea0003800000 */
.L_x_21981:
        /* <DEDUP_REMOVED lines=17> */
.L_x_22009:
[----:B------:R-:W-:Y:S05]  /*b130*/  BRA `(.L_x_21982) ;  /* 0x00000000000c7947 */ /* 0x000fea0003800000 */
.L_x_22006:
[----:B------:R0:W5:Y:S01]  /*b140*/  LDG.E R18, desc[UR36][R2.64] ;  /* 0x0000002402127981 */ /* 0x000162000c1e1900 */
[----:B------:R-:W-:Y:S05]  /*b150*/  BRA `(.L_x_21982) ;  /* 0x0000000000047947 */ /* 0x000fea0003800000 */
.L_x_22005:
[----:B------:R0:W5:Y:S02]  /*b160*/  LDG.E R18, desc[UR36][R2.64] ;  /* 0x0000002402127981 */ /* 0x000164000c1e1900 */
.L_x_21982:
        /* <DEDUP_REMOVED lines=16> */
.L_x_22013:
[----:B------:R-:W-:Y:S01]  /*b270*/  STG.E.U8 desc[UR36][R16.64], R2 ;  /* 0x0000000210007986 */ /* 0x000fe2000c101124 */
[----:B------:R-:W-:Y:S05]  /*b280*/  EXIT ;  /* 0x000000000000794d */ /* 0x000fea0003800000 */
.L_x_22012:
        /* <DEDUP_REMOVED lines=9> */
.L_x_22016:
[----:B------:R-:W-:Y:S01]  /*b320*/  STG.E desc[UR36][R16.64], R2 ;  /* 0x0000000210007986 */ /* 0x000fe2000c101924 */
[----:B------:R-:W-:Y:S05]  /*b330*/  EXIT ;  /* 0x000000000000794d */ /* 0x000fea0003800000 */
.L_x_22015:
[----:B------:R-:W-:Y:S01]  /*b340*/  STG.E.U16 desc[UR36][R16.64], R2 ;  /* 0x0000000210007986 */ /* 0x000fe2000c101524 */
[----:B------:R-:W-:Y:S05]  /*b350*/  EXIT ;  /* 0x000000000000794d */ /* 0x000fea0003800000 */
.L_x_22011:
        /* <DEDUP_REMOVED lines=9> */
.L_x_22018:
[----:B------:R-:W-:-:S04]  /*b3f0*/  I2FP.F32.S32 R0, R2 ;  /* 0x0000000200007245 */ /* 0x000fc80000201400 */
[----:B------:R-:W-:-:S05]  /*b400*/  F2FP.F16.F32.PACK_AB R0, RZ, R0 ;  /* 0x00000000ff00723e */ /* 0x000fca00000000ff */
[----:B------:R-:W-:Y:S01]  /*b410*/  STG.E.U16 desc[UR36][R16.64], R0 ;  /* 0x0000000010007986 */ /* 0x000fe2000c101524 */
[----:B------:R-:W-:Y:S05]  /*b420*/  EXIT ;  /* 0x000000000000794d */ /* 0x000fea0003800000 */
.L_x_22017:
        /* <DEDUP_REMOVED lines=10> */
.L_x_22020:
[----:B------:R-:W-:-:S04]  /*b4d0*/  I2FP.F32.S32 R2, R2 ;  /* 0x0000000200027245 */ /* 0x000fc80000201400 */
[----:B------:R-:W-:-:S04]  /*b4e0*/  F2FP.F16.F32.PACK_AB R3, RZ, R2 ;  /* 0x00000002ff03723e */ /* 0x000fc800000000ff */
[----:B------:R-:W-:-:S05]  /*b4f0*/  PRMT R3, R3, 0x5410, RZ ;  /* 0x0000541003037816 */ /* 0x000fca00000000ff */
[----:B------:R-:W-:Y:S01]  /*b500*/  STG.E desc[UR36][R16.64], R3 ;  /* 0x0000000310007986 */ /* 0x000fe2000c101924 */
[----:B------:R-:W-:Y:S05]  /*b510*/  EXIT ;  /* 0x000000000000794d */ /* 0x000fea0003800000 */
.L_x_22019:
[----:B------:R-:W0:Y:S02]  /*b520*/  I2F.F64 R2, R2 ;  /* 0x0000000200027312 */ /* 0x000e240000201c00 */
[----:B0-----:R-:W-:Y:S01]  /*b530*/  STG.E.64 desc[UR36][R16.64], R2 ;  /* 0x0000000210007986 */ /* 0x001fe2000c101b24 */
[----:B------:R-:W-:Y:S05]  /*b540*/  EXIT ;  /* 0x000000000000794d */ /* 0x000fea0003800000 */
.L_x_22010:
        /* <DEDUP_REMOVED lines=12> */
.L_x_22023:
[----:B------:R-:W0:Y:S01]  /*b610*/  I2F.F64 R4, R2 ;  /* 0x0000000200047312 */ /* 0x000e220000201c00 */
[----:B------:R-:W-:-:S05]  /*b620*/  CS2R R6, SRZ ;  /* 0x0000000000067805 */ /* 0x000fca000001ff00 */
[----:B0-----:R-:W-:Y:S01]  /*b630*/  STG.E.128 desc[UR36][R16.64], R4 ;  /* 0x0000000410007986 */ /* 0x001fe2000c101d24 */
[----:B------:R-:W-:Y:S05]  /*b640*/  EXIT ;  /* 0x000000000000794d */ /* 0x000fea0003800000 */
.L_x_22022:
        /* <DEDUP_REMOVED lines=21> */
.L_x_22027:
[----:B------:R-:W-:Y:S05]  /*b7a0*/  BSYNC B0 ;  /* 0x0000000000007941 */ /* 0x000fea0003800000 */
.L_x_22026:
[----:B------:R-:W-:-:S05]  /*b7b0*/  LOP3.LUT R3, R0, R3, RZ, 0xfc, !PT ;  /* 0x0000000300037212 */ /* 0x000fca00078efcff */
[----:B------:R-:W-:Y:S01]  /*b7c0*/  STG.E.U8 desc[UR36][R16.64], R3 ;  /* 0x0000000310007986 */ /* 0x000fe2000c101124 */
[----:B------:R-:W-:Y:S05]  /*b7d0*/  EXIT ;  /* 0x000000000000794d */ /* 0x000fea0003800000 */
.L_x_22025:
        /* <DEDUP_REMOVED lines=13> */
.L_x_22029:
[----:B------:R-:W-:Y:S01]  /*b8b0*/  IMAD.MOV.U32 R0, RZ, RZ, 0x7f ;  /* 0x0000007fff007424 */ /* 0x000fe200078e00ff */
[----:B------:R-:W-:-:S04]  /*b8c0*/  ISETP.GT.U32.AND P0, PT, R2, 0x7f800000, PT ;  /* 0x7f8000000200780c */ /* 0x000fc80003f04070 */
[----:B------:R-:W-:-:S09]  /*b8d0*/  SEL R0, R0, 0x7c, P0 ;  /* 0x0000007c00007807 */ /* 0x000fd20000000000 */
.L_x_22030:
[----:B------:R-:W-:Y:S05]  /*b8e0*/  BSYNC B0 ;  /* 0x0000000000007941 */ /* 0x000fea0003800000 */
.L_x_22028:
[----:B------:R-:W-:-:S04]  /*b8f0*/  LOP3.LUT R2, R3, 0x80000000, RZ, 0xc0, !PT ;  /* 0x8000000003027812 */ /* 0x000fc800078ec0ff */
[----:B------:R-:W-:-:S04]  /*b900*/  SHF.R.U32.HI R3, RZ, 0x18, R2 ;  /* 0x00000018ff037819 */ /* 0x000fc80000011602 */
[----:B------:R-:W-:-:S05]  /*b910*/  LOP3.LUT R3, R0, R3, RZ, 0xfc, !PT ;  /* 0x0000000300037212 */ /* 0x000fca00078efcff */
[----:B------:R-:W-:Y:S01]  /*b920*/  STG.E.U8 desc[UR36][R16.64], R3 ;  /* 0x0000000310007986 */ /* 0x000fe2000c101124 */
[----:B------:R-:W-:Y:S05]  /*b930*/  EXIT ;  /* 0x000000000000794d */ /* 0x000fea0003800000 */
.L_x_22024:
[----:B------:R-:W-:-:S04]  /*b940*/  I2FP.F32.S32 R0, R2 ;  /* 0x0000000200007245 */ /* 0x000fc80000201400 */
[----:B------:R-:W-:-:S05]  /*b950*/  F2FP.BF16.F32.PACK_AB R0, RZ, R0 ;  /* 0x00000000ff00723e */ /* 0x000fca00000010ff */
[----:B------:R-:W-:Y:S01]  /*b960*/  STG.E.U16 desc[UR36][R16.64], R0 ;  /* 0x0000000010007986 */ /* 0x000fe2000c101524 */
[----:B------:R-:W-:Y:S05]  /*b970*/  EXIT ;  /* 0x000000000000794d */ /* 0x000fea0003800000 */
.L_x_22021:
        /* <DEDUP_REMOVED lines=10> */
.L_x_22033:
        /* <DEDUP_REMOVED lines=17> */
.L_x_22036:
[----:B------:R-:W-:-:S04]  /*bb30*/  LOP3.LUT R2, R3, 0x80000000, RZ, 0xc0, !PT ;  /* 0x8000000003027812 */ /* 0x000fc800078ec0ff */
[----:B------:R-:W-:-:S04]  /*bb40*/  SHF.R.U32.HI R3, RZ, 0x18, R2 ;  /* 0x00000018ff037819 */ /* 0x000fc80000011602 */
[----:B------:R-:W-:-:S04]  /*bb50*/  LOP3.LUT R0, R0, R3, RZ, 0xfc, !PT ;  /* 0x0000000300007212 */ /* 0x000fc800078efcff */
[----:B------:R-:W-:-:S07]  /*bb60*/  PRMT R8, R0, 0x7610, R8 ;  /* 0x0000761000087816 */ /* 0x000fce0000000008 */
.L_x_22035:
[----:B------:R-:W-:Y:S05]  /*bb70*/  BSYNC B0 ;  /* 0x0000000000007941 */ /* 0x000fea0003800000 */
.L_x_22034:
[----:B------:R-:W-:Y:S01]  /*bb80*/  STG.E.U8 desc[UR36][R16.64], R8 ;  /* 0x0000000810007986 */ /* 0x000fe2000c101124 */
[----:B------:R-:W-:Y:S05]  /*bb90*/  EXIT ;  /* 0x000000000000794d */ /* 0x000fea0003800000 */
.L_x_22032:
        /* <DEDUP_REMOVED lines=17> */
.L_x_22039:
[----:B------:R-:W-:-:S04]  /*bcb0*/  LOP3.LUT R2, R3, 0x80000000, RZ, 0xc0, !PT ;  /* 0x8000000003027812 */ /* 0x000fc800078ec0ff */
[----:B------:R-:W-:-:S04]  /*bcc0*/  SHF.R.U32.HI R3, RZ, 0x18, R2 ;  /* 0x00000018ff037819 */ /* 0x000fc80000011602 */
[----:B------:R-:W-:-:S04]  /*bcd0*/  LOP3.LUT R0, R0, R3, RZ, 0xfc, !PT ;  /* 0x0000000300007212 */ /* 0x000fc800078efcff */
[----:B------:R-:W-:-:S07]  /*bce0*/  PRMT R8, R0, 0x7610, R8 ;  /* 0x0000761000087816 */ /* 0x000fce0000000008 */
.L_x_22038:
[----:B------:R-:W-:Y:S05]  /*bcf0*/  BSYNC B0 ;  /* 0x0000000000007941 */ /* 0x000fea0003800000 */
.L_x_22037:
[----:B------:R-:W-:Y:S01]  /*bd00*/  STG.E.U8 desc[UR36][R16.64], R8 ;  /* 0x0000000810007986 */ /* 0x000fe2000c101124 */
[----:B------:R-:W-:Y:S05]  /*bd10*/  EXIT ;  /* 0x000000000000794d */ /* 0x000fea0003800000 */
.L_x_22031:
        /* <DEDUP_REMOVED lines=22> */
.L_x_22014:
        /* <DEDUP_REMOVED lines=16> */
.L_x_22042:
[----:B------:R-:W-:Y:S05]  /*bf80*/  EXIT ;  /* 0x000000000000794d */ /* 0x000fea0003800000 */
.L_x_22041:
[----:B------:R-:W-:-:S05]  /*bf90*/  SHF.R.S32.HI R3, RZ, 0x1f, R2 ;  /* 0x0000001fff037819 */ /* 0x000fca0000011402 */
[----:B------:R-:W-:Y:S01]  /*bfa0*/  STG.E.64 desc[UR36][R16.64], R2 ;  /* 0x0000000210007986 */ /* 0x000fe2000c101b24 */
[----:B------:R-:W-:Y:S05]  /*bfb0*/  EXIT ;  /* 0x000000000000794d */ /* 0x000fea0003800000 */
.L_x_22040:
[----:B------:R-:W-:Y:S01]  /*bfc0*/  STG.E desc[UR36][R16.64], R2 ;  /* 0x0000000210007986 */ /* 0x000fe2000c101924 */
[----:B------:R-:W-:Y:S05]  /*bfd0*/  EXIT ;  /* 0x000000000000794d */ /* 0x000fea0003800000 */
.L_x_22043:
        /* <DEDUP_REMOVED lines=10> */
.L_x_26330:


//--------------------- .text._ZN2at6native27unrolled_elementwise_kernelINS0_13AUnaryFunctorIiiiNS0_17BitwiseAndFunctorIiEEEESt5arrayIPcLm2EELi4E23TrivialOffsetCalculatorILi1EjESA_NS0_6memory12LoadWithCastILi1EEENSB_13StoreWithCastILi1EEEEEviT_T0_T2_T3_T4_T5_ --------------------------
	.section	.text._ZN2at6native27unrolled_elementwise_kernelINS0_13AUnaryFunctorIiiiNS0_17BitwiseAndFunctorIiEEEESt5arrayIPcLm2EELi4E23TrivialOffsetCalculatorILi1EjESA_NS0_6memory12LoadWithCastILi1EEENSB_13StoreWithCastILi1EEEEEviT_T0_T2_T3_T4_T5_,"ax",@progbits
	.align	128
        .global         _ZN2at6native27unrolled_elementwise_kernelINS0_13AUnaryFunctorIiiiNS0_17BitwiseAndFunctorIiEEEESt5arrayIPcLm2EELi4E23TrivialOffsetCalculatorILi1EjESA_NS0_6memory12LoadWithCastILi1EEENSB_13StoreWithCastILi1EEEEEviT_T0_T2_T3_T4_T5_
        .type           _ZN2at6native27unrolled_elementwise_kernelINS0_13AUnaryFunctorIiiiNS0_17BitwiseAndFunctorIiEEEESt5arrayIPcLm2EELi4E23TrivialOffsetCalculatorILi1EjESA_NS0_6memory12LoadWithCastILi1EEENSB_13StoreWithCastILi1EEEEEviT_T0_T2_T3_T4_T5_,@function
        .size           _ZN2at6native27unrolled_elementwise_kernelINS0_13AUnaryFunctorIiiiNS0_17BitwiseAndFunctorIiEEEESt5arrayIPcLm2EELi4E23TrivialOffsetCalculatorILi1EjESA_NS0_6memory12LoadWithCastILi1EEENSB_13StoreWithCastILi1EEEEEviT_T0_T2_T3_T4_T5_,(.L_x_26331 - _ZN2at6native27unrolled_elementwise_kernelINS0_13AUnaryFunctorIiiiNS0_17BitwiseAndFunctorIiEEEESt5arrayIPcLm2EELi4E23TrivialOffsetCalculatorILi1EjESA_NS0_6memory12LoadWithCastILi1EEENSB_13StoreWithCastILi1EEEEEviT_T0_T2_T3_T4_T5_)
        .other          _ZN2at6native27unrolled_elementwise_kernelINS0_13AUnaryFunctorIiiiNS0_17BitwiseAndFunctorIiEEEESt5arrayIPcLm2EELi4E23TrivialOffsetCalculatorILi1EjESA_NS0_6memory12LoadWithCastILi1EEENSB_13StoreWithCastILi1EEEEEviT_T0_T2_T3_T4_T5_,@"STO_CUDA_ENTRY STV_DEFAULT"
_ZN2at6native27unrolled_elementwise_kernelINS0_13AUnaryFunctorIiiiNS0_17BitwiseAndFunctorIiEEEESt5arrayIPcLm2EELi4E23TrivialOffsetCalculatorILi1EjESA_NS0_6memory12LoadWithCastILi1EEENSB_13StoreWithCastILi1EEEEEviT_T0_T2_T3_T4_T5_:
.text._ZN2at6native27unrolled_elementwise_kernelINS0_13AUnaryFunctorIiiiNS0_17BitwiseAndFunctorIiEEEESt5arrayIPcLm2EELi4E23TrivialOffsetCalculatorILi1EjESA_NS0_6memory12LoadWithCastILi1EEENSB_13StoreWithCastILi1EEEEEviT_T0_T2_T3_T4_T5_:
        /* <DEDUP_REMOVED lines=31> */
.L_x_22049:
[----:B------:R3:W5:Y:S01]  /*01f0*/  LDG.E.U8 R24, desc[UR36][R2.64] ;  /* 0x0000002402187981 */ /* 0x000762000c1e1100 */
[----:B------:R-:W-:Y:S05]  /*0200*/  BRA `(.L_x_22051) ;  /* 0x0000000c00387947 */ /* 0x000fea0003800000 */
.L_x_22048:
        /* <DEDUP_REMOVED lines=8> */
.L_x_22053:
[----:B------:R1:W5:Y:S01]  /*0290*/  LDG.E R24, desc[UR36][R2.64] ;  /* 0x0000002402187981 */ /* 0x000362000c1e1900 */
[----:B------:R-:W-:Y:S05]  /*02a0*/  BRA `(.L_x_22051) ;  /* 0x0000000c00107947 */ /* 0x000fea0003800000 */
.L_x_22052:
[----:B------:R2:W5:Y:S01]  /*02b0*/  LDG.E.S16 R24, desc[UR36][R2.64] ;  /* 0x0000002402187981 */ /* 0x000562000c1e1700 */
[----:B------:R-:W-:Y:S05]  /*02c0*/  BRA `(.L_x_22051) ;  /* 0x0000000c00087947 */ /* 0x000fea0003800000 */
.L_x_22047:
        /* <DEDUP_REMOVED lines=9> */
.L_x_22055:
[----:B------:R-:W2:Y:S02]  /*0360*/  LDG.E.U16 R2, desc[UR36][R2.64] ;  /* 0x0000002402027981 */ /* 0x000ea4000c1e1500 */
[----:B--2---:R-:W-:-:S06]  /*0370*/  HADD2.F32 R24, -RZ, R2.H0_H0 ;  /* 0x20000002ff187230 */ /* 0x004fcc0000004100 */
[----:B------:R-:W0:Y:S01]  /*0380*/  F2I.FTZ.TRUNC.NTZ R24, R24 ;  /* 0x0000001800187305 */ /* 0x000e22000021f100 */
[----:B------:R-:W-:Y:S05]  /*0390*/  BRA `(.L_x_22051) ;  /* 0x0000000800d47947 */ /* 0x000fea0003800000 */
.L_x_22054:
        /* <DEDUP_REMOVED lines=9> */
.L_x_22057:
[----:B------:R-:W2:Y:S02]  /*0430*/  LDG.E.U16 R2, desc[UR36][R2.64] ;  /* 0x0000002402027981 */ /* 0x000ea4000c1e1500 */
[----:B--2---:R-:W-:-:S06]  /*0440*/  HADD2.F32 R24, -RZ, R2.H0_H0 ;  /* 0x20000002ff187230 */ /* 0x004fcc0000004100 */
[----:B------:R-:W0:Y:S01]  /*0450*/  F2I.FTZ.TRUNC.NTZ R24, R24 ;  /* 0x0000001800187305 */ /* 0x000e22000021f100 */
[----:B------:R-:W-:Y:S05]  /*0460*/  BRA `(.L_x_22051) ;  /* 0x0000000800a07947 */ /* 0x000fea0003800000 */
.L_x_22056:
[----:B------:R-:W2:Y:S02]  /*0470*/  LDG.E.64 R24, desc[UR36][R2.64] ;  /* 0x0000002402187981 */ /* 0x000ea4000c1e1b00 */
[----:B--2---:R0:W1:Y:S01]  /*0480*/  F2I.F64.TRUNC R24, R24 ;  /* 0x0000001800187311 */ /* 0x004062000030d100 */
[----:B------:R-:W-:Y:S05]  /*0490*/  BRA `(.L_x_22051) ;  /* 0x0000000800947947 */ /* 0x000fea0003800000 */
.L_x_22046:
        /* <DEDUP_REMOVED lines=12> */
.L_x_22060:
[----:B------:R-:W2:Y:S02]  /*0560*/  LDG.E.64 R2, desc[UR36][R2.64] ;  /* 0x0000002402027981 */ /* 0x000ea4000c1e1b00 */
[----:B--2---:R0:W1:Y:S01]  /*0570*/  F2I.F64.TRUNC R24, R2 ;  /* 0x0000000200187311 */ /* 0x004062000030d100 */
[----:B------:R-:W-:Y:S05]  /*0580*/  BRA `(.L_x_22051) ;  /* 0x0000000800587947 */ /* 0x000fea0003800000 */
.L_x_22059:
        /* <DEDUP_REMOVED lines=27> */
.L_x_22062:
        /* <DEDUP_REMOVED lines=15> */
.L_x_22061:
[----:B------:R-:W2:Y:S02]  /*0830*/  LDG.E.U16 R24, desc[UR36][R2.64] ;  /* 0x0000002402187981 */ /* 0x000ea4000c1e1500 */
[----:B--2---:R-:W-:-:S06]  /*0840*/  IMAD.U32 R24, R24, 0x10000, RZ ;  /* 0x0001000018187824 */ /* 0x004fcc00078e00ff */
[----:B------:R-:W0:Y:S01]  /*0850*/  F2I.FTZ.TRUNC.NTZ R24, R24 ;  /* 0x0000001800187305 */ /* 0x000e22000021f100 */
[----:B------:R-:W-:Y:S05]  /*0860*/  BRA `(.L_x_22051) ;  /* 0x0000000400a07947 */ /* 0x000fea0003800000 */
.L_x_22058:
        /* <DEDUP_REMOVED lines=10> */
.L_x_22065:
        /* <DEDUP_REMOVED lines=21> */
.L_x_22069:
[----:B------:R-:W-:Y:S05]  /*0a60*/  BSYNC B1 ;  /* 0x0000000000017941 */ /* 0x000fea0003800000 */
.L_x_22068:
[----:B------:R-:W-:Y:S01]  /*0a70*/  IMAD.SHL.U32 R2, R2, 0x100000, RZ ;  /* 0x0010000002027824 */ /* 0x000fe200078e00ff */
[----:B------:R-:W-:-:S04]  /*0a80*/  LEA R3, R0, 0x3b800000, 0x17 ;  /* 0x3b80000000037811 */ /* 0x000fc800078eb8ff */
[----:B------:R-:W-:-:S07]  /*0a90*/  LOP3.LUT R24, R3, R2, R24, 0xfe, !PT ;  /* 0x0000000203187212 */ /* 0x000fce00078efe18 */
.L_x_22067:
[----:B------:R-:W-:Y:S05]  /*0aa0*/  BSYNC B0 ;  /* 0x0000000000007941 */ /* 0x000fea0003800000 */
.L_x_22066:
[----:B------:R-:W0:Y:S01]  /*0ab0*/  F2I.FTZ.TRUNC.NTZ R24, R24 ;  /* 0x0000001800187305 */ /* 0x000e22000021f100 */
[----:B------:R-:W-:Y:S05]  /*0ac0*/  BRA `(.L_x_22051) ;  /* 0x0000000400087947 */ /* 0x000fea0003800000 */
.L_x_22064:
        /* <DEDUP_REMOVED lines=21> */
.L_x_22073:
[----:B------:R-:W-:Y:S05]  /*0c20*/  BSYNC B1 ;  /* 0x0000000000017941 */ /* 0x000fea0003800000 */
.L_x_22072:
[----:B------:R-:W-:Y:S01]  /*0c30*/  IMAD.SHL.U32 R2, R2, 0x200000, RZ ;  /* 0x0020000002027824 */ /* 0x000fe200078e00ff */
[----:B------:R-:W-:-:S04]  /*0c40*/  LEA R3, R0, 0x37800000, 0x17 ;  /* 0x3780000000037811 */ /* 0x000fc800078eb8ff */
[----:B------:R-:W-:-:S07]  /*0c50*/  LOP3.LUT R24, R3, R2, R24, 0xfe, !PT ;  /* 0x0000000203187212 */ /* 0x000fce00078efe18 */
.L_x_22071:
[----:B------:R-:W-:Y:S05]  /*0c60*/  BSYNC B0 ;  /* 0x0000000000007941 */ /* 0x000fea0003800000 */
.L_x_22070:
[----:B------:R-:W0:Y:S01]  /*0c70*/  F2I.FTZ.TRUNC.NTZ R24, R24 ;  /* 0x0000001800187305 */ /* 0x000e22000021f100 */
[----:B------:R-:W-:Y:S05]  /*0c80*/  BRA `(.L_x_22051) ;  /* 0x0000000000987947 */ /* 0x000fea0003800000 */
.L_x_22063:
        /* <DEDUP_REMOVED lines=14> */
.L_x_22077:
[----:B------:R-:W-:Y:S05]  /*0d70*/  BSYNC B0 ;  /* 0x0000000000007941 */ /* 0x000fea0003800000 */
.L_x_22076:
[----:B------:R-:W0:Y:S01]  /*0d80*/  F2I.FTZ.TRUNC.NTZ R24, R24 ;  /* 0x0000001800187305 */ /* 0x000e22000021f100 */
[----:B------:R-:W-:Y:S05]  /*0d90*/  BRA `(.L_x_22051) ;  /* 0x0000000000547947 */ /* 0x000fea0003800000 */
.L_x_22050:
        /* <DEDUP_REMOVED lines=17> */
.L_x_22078:
[----:B------:R-:W-:Y:S05]  /*0eb0*/  BRA `(.L_x_22051) ;  /* 0x00000000000c7947 */ /* 0x000fea0003800000 */
.L_x_22075:
[----:B------:R0:W5:Y:S01]  /*0ec0*/  LDG.E R24, desc[UR36][R2.64] ;  /* 0x0000002402187981 */ /* 0x000162000c1e1900 */
[----:B------:R-:W-:Y:S05]  /*0ed0*/  BRA `(.L_x_22051) ;  /* 0x0000000000047947 */ /* 0x000fea0003800000 */
.L_x_22074:
[----:B------:R0:W5:Y:S02]  /*0ee0*/  LDG.E R24, desc[UR36][R2.64] ;  /* 0x0000002402187981 */ /* 0x000164000c1e1900 */
.L_x_22051:
[----:B------:R-:W2:Y:S02]  /*0ef0*/  S2R R26, SR_TID.X ;  /* 0x00000000001a7919 */ /* 0x000ea40000002100 */
[----:B--2---:R-:W-:-:S07]  /*0f00*/  VIADD R26, R26, 0x80 ;  /* 0x000000801a1a7836 */ /* 0x004fce0000000000 */
.L_x_22045:
[----:B------:R-:W-:Y:S05]  /*0f10*/  BSYNC B6 ;  /* 0x0000000000067941 */ /* 0x000fea0003800000 */
.L_x_22044:
        /* <DEDUP_REMOVED lines=23> */
.L_x_22084:
[----:B------:R0:W5:Y:S01]  /*1090*/  LDG.E.U8 R22, desc[UR36][R2.64] ;  /* 0x0000002402167981 */ /* 0x000162000c1e1100 */
[----:B------:R-:W-:Y:S05]  /*10a0*/  BRA `(.L_x_22086) ;  /* 0x0000000c00347947 */ /* 0x000fea0003800000 */
.L_x_22083:
        /* <DEDUP_REMOVED lines=8> */
.L_x_22088:
[----:B------:R0:W5:Y:S01]  /*1130*/  LDG.E R22, desc[UR36][R2.64] ;  /* 0x0000002402167981 */ /* 0x000162000c1e1900 */
[----:B------:R-:W-:Y:S05]  /*1140*/  BRA `(.L_x_22086) ;  /* 0x0000000c000c7947 */ /* 0x000fea0003800000 */
.L_x_22087:
[----:B------:R0:W5:Y:S01]  /*1150*/  LDG.E.S16 R22, desc[UR36][R2.64] ;  /* 0x0000002402167981 */ /* 0x000162000c1e1700 */
[----:B------:R-:W-:Y:S05]  /*1160*/  BRA `(.L_x_22086) ;  /* 0x0000000c00047947 */ /* 0x000fea0003800000 */
.L_x_22082:
        /* <DEDUP_REMOVED lines=9> */
.L_x_22090:
[----:B------:R-:W2:Y:S02]  /*1200*/  LDG.E.U16 R2, desc[UR36][R2.64] ;  /* 0x0000002402027981 */ /* 0x000ea4000c1e1500 */
[----:B--2---:R-:W-:-:S06]  /*1210*/  HADD2.F32 R22, -RZ, R2.H0_H0 ;  /* 0x20000002ff167230 */ /* 0x004fcc0000004100 */
[----:B------:R-:W0:Y:S01]  /*1220*/  F2I.FTZ.TRUNC.NTZ R22, R22 ;  /* 0x0000001600167305 */ /* 0x000e22000021f100 */
[----:B------:R-:W-:Y:S05]  /*1230*/  BRA `(.L_x_22086) ;  /* 0x0000000800d07947 */ /* 0x000fea0003800000 */
.L_x_22089:
        /* <DEDUP_REMOVED lines=9> */
.L_x_22092:
[----:B------:R-:W2:Y:S02]  /*12d0*/  LDG.E.U16 R2, desc[UR36][R2.64] ;  /* 0x0000002402027981 */ /* 0x000ea4000c1e1500 */
[----:B--2---:R-:W-:-:S06]  /*12e0*/  HADD2.F32 R22, -RZ, R2.H0_H0 ;  /* 0x20000002ff167230 */ /* 0x004fcc0000004100 */
[----:B------:R-:W0:Y:S01]  /*12f0*/  F2I.FTZ.TRUNC.NTZ R22, R22 ;  /* 0x0000001600167305 */ /* 0x000e22000021f100 */
[----:B------:R-:W-:Y:S05]  /*1300*/  BRA `(.L_x_22086) ;  /* 0x00000008009c7947 */ /* 0x000fea0003800000 */
.L_x_22091:
[----:B------:R-:W2:Y:S02]  /*1310*/  LDG.E.64 R2, desc[UR36][R2.64] ;  /* 0x0000002402027981 */ /* 0x000ea4000c1e1b00 */
[----:B--2---:R0:W1:Y:S01]  /*1320*/  F2I.F64.TRUNC R22, R2 ;  /* 0x0000000200167311 */ /* 0x004062000030d100 */
[----:B------:R-:W-:Y:S05]  /*1330*/  BRA `(.L_x_22086) ;  /* 0x0000000800907947 */ /* 0x000fea0003800000 */
.L_x_22081:
        /* <DEDUP_REMOVED lines=12> */
.L_x_22095:
[----:B------:R-:W2:Y:S02]  /*1400*/  LDG.E.64 R2, desc[UR36][R2.64] ;  /* 0x0000002402027981 */ /* 0x000ea4000c1e1b00 */
[----:B--2---:R0:W1:Y:S01]  /*1410*/  F2I.F64.TRUNC R22, R2 ;  /* 0x0000000200167311 */ /* 0x004062000030d100 */
[----:B------:R-:W-:Y:S05]  /*1420*/  BRA `(.L_x_22086) ;  /* 0x0000000800547947 */ /* 0x000fea0003800000 */
.L_x_22094:
        /* <DEDUP_REMOVED lines=27> */
.L_x_22097:
        /* <DEDUP_REMOVED lines=14> */
.L_x_22096:
[----:B------:R-:W2:Y:S02]  /*16c0*/  LDG.E.U16 R22, desc[UR36][R2.64] ;  /* 0x0000002402167981 */ /* 0x000ea4000c1e1500 */
[----:B--2---:R-:W-:-:S06]  /*16d0*/  IMAD.U32 R22, R22, 0x10000, RZ ;  /* 0x0001000016167824 */ /* 0x004fcc00078e00ff */
[----:B------:R-:W4:Y:S01]  /*16e0*/  F2I.FTZ.TRUNC.NTZ R22, R22 ;  /* 0x0000001600167305 */ /* 0x000f22000021f100 */
[----:B------:R-:W-:Y:S05]  /*16f0*/  BRA `(.L_x_22086) ;  /* 0x0000000400a07947 */ /* 0x000fea0003800000 */
.L_x_22093:
        /* <DEDUP_REMOVED lines=10> */
.L_x_22100:
        /* <DEDUP_REMOVED lines=21> */
.L_x_22104:
[----:B------:R-:W-:Y:S05]  /*18f0*/  BSYNC B1 ;  /* 0x0000000000017941 */ /* 0x000fea0003800000 */
.L_x_22103:
[----:B------:R-:W-:Y:S01]  /*1900*/  IMAD.SHL.U32 R2, R2, 0x100000, RZ ;  /* 0x0010000002027824 */ /* 0x000fe200078e00ff */
[----:B------:R-:W-:-:S04]  /*1910*/  LEA R3, R0, 0x3b800000, 0x17 ;  /* 0x3b80000000037811 */ /* 0x000fc800078eb8ff */
[----:B------:R-:W-:-:S07]  /*1920*/  LOP3.LUT R22, R3, R2, R22, 0xfe, !PT ;  /* 0x0000000203167212 */ /* 0x000fce00078efe16 */
.L_x_22102:
[----:B------:R-:W-:Y:S05]  /*1930*/  BSYNC B0 ;  /* 0x0000000000007941 */ /* 0x000fea0003800000 */
.L_x_22101:
[----:B------:R-:W0:Y:S01]  /*1940*/  F2I.FTZ.TRUNC.NTZ R22, R22 ;  /* 0x0000001600167305 */ /* 0x000e22000021f100 */
[----:B------:R-:W-:Y:S05]  /*1950*/  BRA `(.L_x_22086) ;  /* 0x0000000400087947 */ /* 0x000fea0003800000 */
.L_x_22099:
        /* <DEDUP_REMOVED lines=21> */
.L_x_22108:
[----:B------:R-:W-:Y:S05]  /*1ab0*/  BSYNC B1 ;  /* 0x0000000000017941 */ /* 0x000fea0003800000 */
.L_x_22107:
[----:B------:R-:W-:Y:S01]  /*1ac0*/  IMAD.SHL.U32 R2, R2, 0x200000, RZ ;  /* 0x0020000002027824 */ /* 0x000fe200078e00ff */
[----:B------:R-:W-:-:S04]  /*1ad0*/  LEA R3, R0, 0x37800000, 0x17 ;  /* 0x3780000000037811 */ /* 0x000fc800078eb8ff */
[----:B------:R-:W-:-:S07]  /*1ae0*/  LOP3.LUT R22, R3, R2, R22, 0xfe, !PT ;  /* 0x0000000203167212 */ /* 0x000fce00078efe16 */
.L_x_22106:
[----:B------:R-:W-:Y:S05]  /*1af0*/  BSYNC B0 ;  /* 0x0000000000007941 */ /* 0x000fea0003800000 */
.L_x_22105:
[----:B------:R-:W0:Y:S01]  /*1b00*/  F2I.FTZ.TRUNC.NTZ R22, R22 ;  /* 0x0000001600167305 */ /* 0x000e22000021f100 */
[----:B------:R-:W-:Y:S05]  /*1b10*/  BRA `(.L_x_22086) ;  /* 0x0000000000987947 */ /* 0x000fea0003800000 */
.L_x_22098:
        /* <DEDUP_REMOVED lines=14> */
.L_x_22112:
[----:B------:R-:W-:Y:S05]  /*1c00*/  BSYNC B0 ;  /* 0x0000000000007941 */ /* 0x000fea0003800000 */
.L_x_22111:
[----:B------:R-:W0:Y:S01]  /*1c10*/  F2I.FTZ.TRUNC.NTZ R22, R22 ;  /* 0x0000001600167305 */ /* 0x000e22000021f100 */
[----:B------:R-:W-:Y:S05]  /*1c20*/  BRA `(.L_x_22086) ;  /* 0x0000000000547947 */ /* 0x000fea0003800000 */
.L_x_22085:
        /* <DEDUP_REMOVED lines=17> */
.L_x_22113:
[----:B------:R-:W-:Y:S05]  /*1d40*/  BRA `(.L_x_22086) ;  /* 0x00000000000c7947 */ /* 0x000fea0003800000 */
.L_x_22110:
[----:B------:R0:W5:Y:S01]  /*1d50*/  LDG.E R22, desc[UR36][R2.64] ;  /* 0x0000002402167981 */ /* 0x000162000c1e1900 */
[----:B------:R-:W-:Y:S05]  /*1d60*/  BRA `(.L_x_22086) ;  /* 0x0000000000047947 */ /* 0x000fea0003800000 */
.L_x_22109:
[----:B------:R0:W5:Y:S02]  /*1d70*/  LDG.E R22, desc[UR36][R2.64] ;  /* 0x0000002402167981 */ /* 0x000164000c1e1900 */
.L_x_22086:
[----:B------:R-:W-:-:S07]  /*1d80*/  VIADD R26, R26, 0x80 ;  /* 0x000000801a1a7836 */ /* 0x000fce0000000000 */
.L_x_22080:
[----:B------:R-:W-:Y:S05]  /*1d90*/  BSYNC B6 ;  /* 0x0000000000067941 */ /* 0x000fea0003800000 */
.L_x_22079:
        /* <DEDUP_REMOVED lines=25> */
.L_x_22119:
[----:B------:R0:W5:Y:S01]  /*1f30*/  LDG.E.U8 R18, desc[UR36][R2.64] ;  /* 0x0000002402127981 */ /* 0x000162000c1e1100 */
[----:B------:R-:W-:Y:S05]  /*1f40*/  BRA `(.L_x_22121) ;  /* 0x0000000c00347947 */ /* 0x000fea0003800000 */
.L_x_22118:
        /* <DEDUP_REMOVED lines=8> */
.L_x_22123:
[----:B------:R0:W5:Y:S01]  /*1fd0*/  LDG.E R18, desc[UR36][R2.64] ;  /* 0x0000002402127981 */ /* 0x000162000c1e1900 */
[----:B------:R-:W-:Y:S05]  /*1fe0*/  BRA `(.L_x_22121) ;  /* 0x0000000c000c7947 */ /* 0x000fea0003800000 */
.L_x_22122:
[----:B------:R0:W5:Y:S01]  /*1ff0*/  LDG.E.S16 R18, desc[UR36][R2.64] ;  /* 0x0000002402127981 */ /* 0x000162000c1e1700 */
[----:B------:R-:W-:Y:S05]  /*2000*/  BRA `(.L_x_22121) ;  /* 0x0000000c00047947 */ /* 0x000fea0003800000 */
.L_x_22117:
        /* <DEDUP_REMOVED lines=9> */
.L_x_22125:
[----:B------:R-:W2:Y:S02]  /*20a0*/  LDG.E.U16 R2, desc[UR36][R2.64] ;  /* 0x0000002402027981 */ /* 0x000ea4000c1e1500 */
[----:B--2---:R-:W-:-:S06]  /*20b0*/  HADD2.F32 R18, -RZ, R2.H0_H0 ;  /* 0x20000002ff127230 */ /* 0x004fcc0000004100 */
[----:B------:R-:W0:Y:S01]  /*20c0*/  F2I.FTZ.TRUNC.NTZ R18, R18 ;  /* 0x0000001200127305 */ /* 0x000e22000021f100 */
[----:B------:R-:W-:Y:S05]  /*20d0*/  BRA `(.L_x_22121) ;  /* 0x0000000800d07947 */ /* 0x000fea0003800000 */
.L_x_22124:
        /* <DEDUP_REMOVED lines=9> */
.L_x_22127:
[----:B------:R-:W2:Y:S02]  /*2170*/  LDG.E.U16 R2, desc[UR36][R2.64] ;  /* 0x0000002402027981 */ /* 0x000ea4000c1e1500 */
[----:B--2---:R-:W-:-:S06]  /*2180*/  HADD2.F32 R18, -RZ, R2.H0_H0 ;  /* 0x20000002ff127230 */ /* 0x004fcc0000004100 */
[----:B------:R-:W0:Y:S01]  /*2190*/  F2I.FTZ.TRUNC.NTZ R18, R18 ;  /* 0x0000001200127305 */ /* 0x000e22000021f100 */
[----:B------:R-:W-:Y:S05]  /*21a0*/  BRA `(.L_x_22121) ;  /* 0x00000008009c7947 */ /* 0x000fea0003800000 */
.L_x_22126:
[----:B------:R-:W2:Y:S02]  /*21b0*/  LDG.E.64 R2, desc[UR36][R2.64] ;  /* 0x0000002402027981 */ /* 0x000ea4000c1e1b00 */
[----:B--2---:R0:W1:Y:S01]  /*21c0*/  F2I.F64.TRUNC R18, R2 ;  /* 0x0000000200127311 */ /* 0x004062000030d100 */
[----:B------:R-:W-:Y:S05]  /*21d0*/  BRA `(.L_x_22121) ;  /* 0x0000000800907947 */ /* 0x000fea0003800000 */
.L_x_22116:
        /* <DEDUP_REMOVED lines=12> */
.L_x_22130:
[----:B------:R-:W2:Y:S02]  /*22a0*/  LDG.E.64 R2, desc[UR36][R2.64] ;  /* 0x0000002402027981 */ /* 0x000ea4000c1e1b00 */
[----:B--2---:R0:W1:Y:S01]  /*22b0*/  F2I.F64.TRUNC R18, R2 ;  /* 0x0000000200127311 */ /* 0x004062000030d100 */
[----:B------:R-:W-:Y:S05]  /*22c0*/  BRA `(.L_x_22121) ;  /* 0x0000000800547947 */ /* 0x000fea0003800000 */
.L_x_22129:
        /* <DEDUP_REMOVED lines=27> */
.L_x_22132:
        /* <DEDUP_REMOVED lines=14> */
.L_x_22131:
[----:B------:R-:W2:Y:S02]  /*2560*/  LDG.E.U16 R18, desc[UR36][R2.64] ;  /* 0x0000002402127981 */ /* 0x000ea4000c1e1500 */
[----:B--2---:R-:W-:-:S06]  /*2570*/  IMAD.U32 R18, R18, 0x10000, RZ ;  /* 0x0001000012127824 */ /* 0x004fcc00078e00ff */
[----:B------:R-:W0:Y:S01]  /*2580*/  F2I.FTZ.TRUNC.NTZ R18, R18 ;  /* 0x0000001200127305 */ /* 0x000e22000021f100 */
[----:B------:R-:W-:Y:S05]  /*2590*/  BRA `(.L_x_22121) ;  /* 0x0000000400a07947 */ /* 0x000fea0003800000 */
.L_x_22128:
        /* <DEDUP_REMOVED lines=10> */
.L_x_22135:
        /* <DEDUP_REMOVED lines=21> */
.L_x_22139:
[----:B------:R-:W-:Y:S05]  /*2790*/  BSYNC B1 ;  /* 0x0000000000017941 */ /* 0x000fea0003800000 */
.L_x_22138:
[----:B------:R-:W-:Y:S01]  /*27a0*/  IMAD.SHL.U32 R2, R2, 0x100000, RZ ;  /* 0x0010000002027824 */ /* 0x000fe200078e00ff */
[----:B------:R-:W-:-:S04]  /*27b0*/  LEA R3, R0, 0x3b800000, 0x17 ;  /* 0x3b80000000037811 */ /* 0x000fc800078eb8ff */
[----:B------:R-:W-:-:S07]  /*27c0*/  LOP3.LUT R18, R3, R2, R18, 0xfe, !PT ;  /* 0x0000000203127212 */ /* 0x000fce00078efe12 */
.L_x_22137:
[----:B------:R-:W-:Y:S05]  /*27d0*/  BSYNC B0 ;  /* 0x0000000000007941 */ /* 0x000fea0003800000 */
.L_x_22136:
[----:B------:R-:W1:Y:S01]  /*27e0*/  F2I.FTZ.TRUNC.NTZ R18, R18 ;  /* 0x0000001200127305 */ /* 0x000e62000021f100 */
[----:B------:R-:W-:Y:S05]  /*27f0*/  BRA `(.L_x_22121) ;  /* 0x0000000400087947 */ /* 0x000fea0003800000 */
.L_x_22134:
        /* <DEDUP_REMOVED lines=21> */
.L_x_22143:
[----:B------:R-:W-:Y:S05]  /*2950*/  BSYNC B1 ;  /* 0x0000000000017941 */ /* 0x000fea0003800000 */
.L_x_22142:
[----:B------:R-:W-:Y:S01]  /*2960*/  IMAD.SHL.U32 R2, R2, 0x200000, RZ ;  /* 0x0020000002027824 */ /* 0x000fe200078e00ff */
[----:B------:R-:W-:-:S04]  /*2970*/  LEA R3, R0, 0x37800000, 0x17 ;  /* 0x3780000000037811 */ /* 0x000fc800078eb8ff */
[----:B------:R-:W-:-:S07]  /*2980*/  LOP3.LUT R18, R3, R2, R18, 0xfe, !PT ;  /* 0x0000000203127212 */ /* 0x000fce00078efe12 */
.L_x_22141:
[----:B------:R-:W-:Y:S05]  /*2990*/  BSYNC B0 ;  /* 0x0000000000007941 */ /* 0x000fea0003800000 */
.L_x_22140:
[----:B------:R-:W2:Y:S01]  /*29a0*/  F2I.FTZ.TRUNC.NTZ R18, R18 ;  /* 0x0000001200127305 */ /* 0x000ea2000021f100 */
[----:B------:R-:W-:Y:S05]  /*29b0*/  BRA `(.L_x_22121) ;  /* 0x0000000000987947 */ /* 0x000fea0003800000 */
.L_x_22133:
        /* <DEDUP_REMOVED lines=14> */
.L_x_22147:
[----:B------:R-:W-:Y:S05]  /*2aa0*/  BSYNC B0 ;  /* 0x0000000000007941 */ /* 0x000fea0003800000 */
.L_x_22146:
[----:B------:R-:W4:Y:S01]  /*2ab0*/  F2I.FTZ.TRUNC.NTZ R18, R18 ;  /* 0x0000001200127305 */ /* 0x000f22000021f100 */
[----:B------:R-:W-:Y:S05]  /*2ac0*/  BRA `(.L_x_22121) ;  /* 0x0000000000547947 */ /* 0x000fea0003800000 */
.L_x_22120:
        /* <DEDUP_REMOVED lines=17> */
.L_x_22148:
[----:B------:R-:W-:Y:S05]  /*2be0*/  BRA `(.L_x_22121) ;  /* 0x00000000000c7947 */ /* 0x000fea0003800000 */
.L_x_22145:
[----:B------:R0:W5:Y:S01]  /*2bf0*/  LDG.E R18, desc[UR36][R2.64] ;  /* 0x0000002402127981 */ /* 0x000162000c1e1900 */
[----:B------:R-:W-:Y:S05]  /*2c00*/  BRA `(.L_x_22121) ;  /* 0x0000000000047947 */ /* 0x000fea0003800000 */
.L_x_22144:
[----:B------:R3:W5:Y:S02]  /*2c10*/  LDG.E R18, desc[UR36][R2.64] ;  /* 0x0000002402127981 */ /* 0x000764000c1e1900 */
.L_x_22121:
[----:B------:R-:W-:-:S07]  /*2c20*/  VIADD R26, R26, 0x80 ;  /* 0x000000801a1a7836 */ /* 0x000fce0000000000 */
.L_x_22115:
[----:B------:R-:W-:Y:S05]  /*2c30*/  BSYNC B6 ;  /* 0x0000000000067941 */ /* 0x000fea0003800000 */
.L_x_22114:
        /* <DEDUP_REMOVED lines=22> */
.L_x_22154:
[----:B------:R0:W5:Y:S01]  /*2da0*/  LDG.E.U8 R16, desc[UR36][R2.64] ;  /* 0x0000002402107981 */ /* 0x000162000c1e1100 */
[----:B------:R-:W-:Y:S05]  /*2db0*/  BRA `(.L_x_22150) ;  /* 0x0000000c00307947 */ /* 0x000fea0003800000 */
.L_x_22153:
        /* <DEDUP_REMOVED lines=8> */
.L_x_22157:
[----:B------:R0:W5:Y:S01]  /*2e40*/  LDG.E R16, desc[UR36][R2.64] ;  /* 0x0000002402107981 */ /* 0x000162000c1e1900 */
[----:B------:R-:W-:Y:S05]  /*2e50*/  BRA `(.L_x_22150) ;  /* 0x0000000c00087947 */ /* 0x000fea0003800000 */
.L_x_22156:
[----:B------:R0:W5:Y:S01]  /*2e60*/  LDG.E.S16 R16, desc[UR36][R2.64] ;  /* 0x0000002402107981 */ /* 0x000162000c1e1700 */
[----:B------:R-:W-:Y:S05]  /*2e70*/  BRA `(.L_x_22150) ;  /* 0x0000000c00007947 */ /* 0x000fea0003800000 */
.L_x_22152:
        /* <DEDUP_REMOVED lines=9> */
.L_x_22159:
[----:B------:R-:W3:Y:S02]  /*2f10*/  LDG.E.U16 R2, desc[UR36][R2.64] ;  /* 0x0000002402027981 */ /* 0x000ee4000c1e1500 */
[----:B---3--:R-:W-:-:S06]  /*2f20*/  HADD2.F32 R16, -RZ, R2.H0_H0 ;  /* 0x20000002ff107230 */ /* 0x008fcc0000004100 */
[----:B------:R-:W0:Y:S01]  /*2f30*/  F2I.FTZ.TRUNC.NTZ R16, R16 ;  /* 0x0000001000107305 */ /* 0x000e22000021f100 */
[----:B------:R-:W-:Y:S05]  /*2f40*/  BRA `(.L_x_22150) ;  /* 0x0000000800cc7947 */ /* 0x000fea0003800000 */
.L_x_22158:
        /* <DEDUP_REMOVED lines=9> */
.L_x_22161:
[----:B------:R-:W3:Y:S02]  /*2fe0*/  LDG.E.U16 R2, desc[UR36][R2.64] ;  /* 0x0000002402027981 */ /* 0x000ee4000c1e1500 */
[----:B---3--:R-:W-:-:S06]  /*2ff0*/  HADD2.F32 R16, -RZ, R2.H0_H0 ;  /* 0x20000002ff107230 */ /* 0x008fcc0000004100 */
[----:B------:R-:W0:Y:S01]  /*3000*/  F2I.FTZ.TRUNC.NTZ R16, R16 ;  /* 0x0000001000107305 */ /* 0x000e22000021f100 */
[----:B------:R-:W-:Y:S05]  /*3010*/  BRA `(.L_x_22150) ;  /* 0x0000000800987947 */ /* 0x000fea0003800000 */
.L_x_22160:
[----:B------:R-:W3:Y:S02]  /*3020*/  LDG.E.64 R16, desc[UR36][R2.64] ;  /* 0x0000002402107981 */ /* 0x000ee4000c1e1b00 */
[----:B---3--:R0:W1:Y:S01]  /*3030*/  F2I.F64.TRUNC R16, R16 ;  /* 0x0000001000107311 */ /* 0x008062000030d100 */
[----:B------:R-:W-:Y:S05]  /*3040*/  BRA `(.L_x_22150) ;  /* 0x00000008008c7947 */ /* 0x000fea0003800000 */
.L_x_22151:
        /* <DEDUP_REMOVED lines=12> */
.L_x_22164:
[----:B------:R-:W3:Y:S02]  /*3110*/  LDG.E.64 R2, desc[UR36][R2.64] ;  /* 0x0000002402027981 */ /* 0x000ee4000c1e1b00 */
[----:B---3--:R0:W1:Y:S01]  /*3120*/  F2I.F64.TRUNC R16, R2 ;  /* 0x0000000200107311 */ /* 0x008062000030d100 */
[----:B------:R-:W-:Y:S05]  /*3130*/  BRA `(.L_x_22150) ;  /* 0x0000000800507947 */ /* 0x000fea0003800000 */
.L_x_22163:
        /* <DEDUP_REMOVED lines=27> */
.L_x_22166:
        /* <DEDUP_REMOVED lines=14> */
.L_x_22165:
[----:B------:R-:W3:Y:S02]  /*33d0*/  LDG.E.U16 R16, desc[UR36][R2.64] ;  /* 0x0000002402107981 */ /* 0x000ee4000c1e1500 */
[----:B---3--:R-:W-:-:S06]  /*33e0*/  IMAD.U32 R16, R16, 0x10000, RZ ;  /* 0x0001000010107824 */ /* 0x008fcc00078e00ff */
[----:B------:R-:W0:Y:S01]  /*33f0*/  F2I.FTZ.TRUNC.NTZ R16, R16 ;  /* 0x0000001000107305 */ /* 0x000e22000021f100 */
[----:B------:R-:W-:Y:S05]  /*3400*/  BRA `(.L_x_22150) ;  /* 0x00000004009c7947 */ /* 0x000fea0003800000 */
.L_x_22162:
        /* <DEDUP_REMOVED lines=10> */
.L_x_22169:
        /* <DEDUP_REMOVED lines=21> */
.L_x_22173:
[----:B------:R-:W-:Y:S05]  /*3600*/  BSYNC B1 ;  /* 0x0000000000017941 */ /* 0x000fea0003800000 */
.L_x_22172:
[----:B------:R-:W-:Y:S01]  /*3610*/  IMAD.SHL.U32 R2, R2, 0x100000, RZ ;  /* 0x0010000002027824 */ /* 0x000fe200078e00ff */
[----:B------:R-:W-:-:S04]  /*3620*/  LEA R3, R0, 0x3b800000, 0x17 ;  /* 0x3b80000000037811 */ /* 0x000fc800078eb8ff */
[----:B------:R-:W-:-:S07]  /*3630*/  LOP3.LUT R16, R3, R2, R16, 0xfe, !PT ;  /* 0x0000000203107212 */ /* 0x000fce00078efe10 */
.L_x_22171:
[----:B------:R-:W-:Y:S05]  /*3640*/  BSYNC B0 ;  /* 0x0000000000007941 */ /* 0x000fea0003800000 */
.L_x_22170:
[----:B------:R-:W0:Y:S01]  /*3650*/  F2I.FTZ.TRUNC.NTZ R16, R16 ;  /* 0x0000001000107305 */ /* 0x000e22000021f100 */
[----:B------:R-:W-:Y:S05]  /*3660*/  BRA `(.L_x_22150) ;  /* 0x0000000400047947 */ /* 0x000fea0003800000 */
.L_x_22168:
        /* <DEDUP_REMOVED lines=21> */
.L_x_22177:
[----:B------:R-:W-:Y:S05]  /*37c0*/  BSYNC B1 ;  /* 0x0000000000017941 */ /* 0x000fea0003800000 */
.L_x_22176:
[----:B------:R-:W-:Y:S01]  /*37d0*/  IMAD.SHL.U32 R2, R2, 0x200000, RZ ;  /* 0x0020000002027824 */ /* 0x000fe200078e00ff */
[----:B------:R-:W-:-:S04]  /*37e0*/  LEA R3, R0, 0x37800000, 0x17 ;  /* 0x3780000000037811 */ /* 0x000fc800078eb8ff */
[----:B------:R-:W-:-:S07]  /*37f0*/  LOP3.LUT R16, R3, R2, R16, 0xfe, !PT ;  /* 0x0000000203107212 */ /* 0x000fce00078efe10 */
.L_x_22175:
[----:B------:R-:W-:Y:S05]  /*3800*/  BSYNC B0 ;  /* 0x0000000000007941 */ /* 0x000fea0003800000 */
.L_x_22174:
[----:B------:R-:W0:Y:S01]  /*3810*/  F2I.FTZ.TRUNC.NTZ R16, R16 ;  /* 0x0000001000107305 */ /* 0x000e22000021f100 */
[----:B------:R-:W-:Y:S05]  /*3820*/  BRA `(.L_x_22150) ;  /* 0x0000000000947947 */ /* 0x000fea0003800000 */
.L_x_22167:
        /* <DEDUP_REMOVED lines=14> */
.L_x_22181:
[----:B------:R-:W-:Y:S05]  /*3910*/  BSYNC B0 ;  /* 0x0000000000007941 */ /* 0x000fea0003800000 */
.L_x_22180:
[----:B------:R-:W0:Y:S01]  /*3920*/  F2I.FTZ.TRUNC.NTZ R16, R16 ;  /* 0x0000001000107305 */ /* 0x000e22000021f100 */
[----:B------:R-:W-:Y:S05]  /*3930*/  BRA `(.L_x_22150) ;  /* 0x0000000000507947 */ /* 0x000fea0003800000 */
.L_x_22155:
        /* <DEDUP_REMOVED lines=16> */
.L_x_22182:
[----:B------:R-:W-:Y:S05]  /*3a40*/  BRA `(.L_x_22150) ;  /* 0x00000000000c7947 */ /* 0x000fea0003800000 */
.L_x_22179:
[----:B------:R0:W5:Y:S01]  /*3a50*/  LDG.E R16, desc[UR36][R2.64] ;  /* 0x0000002402107981 */ /* 0x000162000c1e1900 */
[----:B------:R-:W-:Y:S05]  /*3a60*/  BRA `(.L_x_22150) ;  /* 0x0000000000047947 */ /* 0x000fea0003800000 */
.L_x_22178:
[----:B------:R0:W5:Y:S02]  /*3a70*/  LDG.E R16, desc[UR36][R2.64] ;  /* 0x0000002402107981 */ /* 0x000164000c1e1900 */
.L_x_22150:
[----:B------:R-:W-:Y:S05]  /*3a80*/  BSYNC B6 ;  /* 0x0000000000067941 */ /* 0x000fea0003800000 */
.L_x_22149:
        /* <DEDUP_REMOVED lines=31> */
.L_x_22188:
[----:B------:R0:W-:Y:S01]  /*3c80*/  STG.E.U8 desc[UR36][R8.64], R4 ;  /* 0x0000000408007986 */ /* 0x0001e2000c101124 */
[----:B------:R-:W-:Y:S05]  /*3c90*/  BRA `(.L_x_22184) ;  /* 0x0000000c00507947 */ /* 0x000fea0003800000 */
.L_x_22187:
        /* <DEDUP_REMOVED lines=9> */
.L_x_22191:
[----:B------:R0:W-:Y:S01]  /*3d30*/  STG.E desc[UR36][R8.64], R4 ;  /* 0x0000000408007986 */ /* 0x0001e2000c101924 */
[----:B------:R-:W-:Y:S05]  /*3d40*/  BRA `(.L_x_22184) ;  /* 0x0000000c00247947 */ /* 0x000fea0003800000 */
.L_x_22190:
[----:B------:R0:W-:Y:S01]  /*3d50*/  STG.E.U16 desc[UR36][R8.64], R4 ;  /* 0x0000000408007986 */ /* 0x0001e2000c101524 */
[----:B------:R-:W-:Y:S05]  /*3d60*/  BRA `(.L_x_22184) ;  /* 0x0000000c001c7947 */ /* 0x000fea0003800000 */
.L_x_22186:
        /* <DEDUP_REMOVED lines=9> */
.L_x_22193:
[----:B------:R-:W-:-:S04]  /*3e00*/  I2FP.F32.S32 R0, R4 ;  /* 0x0000000400007245 */ /* 0x000fc80000201400 */
[----:B------:R-:W-:-:S05]  /*3e10*/  F2FP.F16.F32.PACK_AB R0, RZ, R0 ;  /* 0x00000000ff00723e */ /* 0x000fca00000000ff */
[----:B------:R0:W-:Y:S01]  /*3e20*/  STG.E.U16 desc[UR36][R8.64], R0 ;  /* 0x0000000008007986 */ /* 0x0001e2000c101524 */
[----:B------:R-:W-:Y:S05]  /*3e30*/  BRA `(.L_x_22184) ;  /* 0x0000000800e87947 */ /* 0x000fea0003800000 */
.L_x_22192:
        /* <DEDUP_REMOVED lines=10> */
.L_x_22195:
[----:B------:R-:W-:-:S04]  /*3ee0*/  I2FP.F32.S32 R4, R4 ;  /* 0x0000000400047245 */ /* 0x000fc80000201400 */
[----:B------:R-:W-:-:S04]  /*3ef0*/  F2FP.F16.F32.PACK_AB R3, RZ, R4 ;  /* 0x00000004ff03723e */ /* 0x000fc800000000ff */
[----:B------:R-:W-:-:S05]  /*3f00*/  PRMT R3, R3, 0x5410, RZ ;  /* 0x0000541003037816 */ /* 0x000fca00000000ff */
[----:B------:R0:W-:Y:S01]  /*3f10*/  STG.E desc[UR36][R8.64], R3 ;  /* 0x0000000308007986 */ /* 0x0001e2000c101924 */
[----:B------:R-:W-:Y:S05]  /*3f20*/  BRA `(.L_x_22184) ;  /* 0x0000000800ac7947 */ /* 0x000fea0003800000 */
.L_x_22194:
[----:B------:R-:W0:Y:S02]  /*3f30*/  I2F.F64 R4, R4 ;  /* 0x0000000400047312 */ /* 0x000e240000201c00 */
[----:B0-----:R0:W-:Y:S01]  /*3f40*/  STG.E.64 desc[UR36][R8.64], R4 ;  /* 0x0000000408007986 */ /* 0x0011e2000c101b24 */
[----:B------:R-:W-:Y:S05]  /*3f50*/  BRA `(.L_x_22184) ;  /* 0x0000000800a07947 */ /* 0x000fea0003800000 */
.L_x_22185:
        /* <DEDUP_REMOVED lines=12> */
.L_x_22198:
[----:B------:R-:W0:Y:S01]  /*4020*/  I2F.F64 R4, R4 ;  /* 0x0000000400047312 */ /* 0x000e220000201c00 */
[----:B------:R-:W-:-:S05]  /*4030*/  CS2R R6, SRZ ;  /* 0x0000000000067805 */ /* 0x000fca000001ff00 */
[----:B0-----:R0:W-:Y:S01]  /*4040*/  STG.E.128 desc[UR36][R8.64], R4 ;  /* 0x0000000408007986 */ /* 0x0011e2000c101d24 */
[----:B------:R-:W-:Y:S05]  /*4050*/  BRA `(.L_x_22184) ;  /* 0x0000000800607947 */ /* 0x000fea0003800000 */
.L_x_22197:
        /* <DEDUP_REMOVED lines=21> */
.L_x_22202:
[----:B------:R-:W-:Y:S05]  /*41b0*/  BSYNC B0 ;  /* 0x0000000000007941 */ /* 0x000fea0003800000 */
.L_x_22201:
[----:B------:R-:W-:-:S05]  /*41c0*/  LOP3.LUT R5, R0, R5, RZ, 0xfc, !PT ;  /* 0x0000000500057212 */ /* 0x000fca00078efcff */
[----:B------:R0:W-:Y:S01]  /*41d0*/  STG.E.U8 desc[UR36][R8.64], R5 ;  /* 0x0000000508007986 */ /* 0x0001e2000c101124 */
[----:B------:R-:W-:Y:S05]  /*41e0*/  BRA `(.L_x_22184) ;  /* 0x0000000400fc7947 */ /* 0x000fea0003800000 */
.L_x_22200:
        /* <DEDUP_REMOVED lines=13> */
.L_x_22204:
[----:B------:R-:W-:Y:S01]  /*42c0*/  IMAD.MOV.U32 R0, RZ, RZ, 0x7f ;  /* 0x0000007fff007424 */ /* 0x000fe200078e00ff */
[----:B------:R-:W-:-:S04]  /*42d0*/  ISETP.GT.U32.AND P0, PT, R3, 0x7f800000, PT ;  /* 0x7f8000000300780c */ /* 0x000fc80003f04070 */
[----:B------:R-:W-:-:S09]  /*42e0*/  SEL R0, R0, 0x7c, P0 ;  /* 0x0000007c00007807 */ /* 0x000fd20000000000 */
.L_x_22205:
[----:B------:R-:W-:Y:S05]  /*42f0*/  BSYNC B0 ;  /* 0x0000000000007941 */ /* 0x000fea0003800000 */
.L_x_22203:
[----:B------:R-:W-:-:S04]  /*4300*/  LOP3.LUT R3, R5, 0x80000000, RZ, 0xc0, !PT ;  /* 0x8000000005037812 */ /* 0x000fc800078ec0ff */
[----:B------:R-:W-:-:S04]  /*4310*/  SHF.R.U32.HI R3, RZ, 0x18, R3 ;  /* 0x00000018ff037819 */ /* 0x000fc80000011603 */
[----:B------:R-:W-:-:S05]  /*4320*/  LOP3.LUT R3, R0, R3, RZ, 0xfc, !PT ;  /* 0x0000000300037212 */ /* 0x000fca00078efcff */
[----:B------:R0:W-:Y:S01]  /*4330*/  STG.E.U8 desc[UR36][R8.64], R3 ;  /* 0x0000000308007986 */ /* 0x0001e2000c101124 */
[----:B------:R-:W-:Y:S05]  /*4340*/  BRA `(.L_x_22184) ;  /* 0x0000000400a47947 */ /* 0x000fea0003800000 */
.L_x_22199:
[----:B------:R-:W-:-:S04]  /*4350*/  I2FP.F32.S32 R0, R4 ;  /* 0x0000000400007245 */ /* 0x000fc80000201400 */
[----:B------:R-:W-:-:S05]  /*4360*/  F2FP.BF16.F32.PACK_AB R0, RZ, R0 ;  /* 0x00000000ff00723e */ /* 0x000fca00000010ff */
[----:B------:R0:W-:Y:S01]  /*4370*/  STG.E.U16 desc[UR36][R8.64], R0 ;  /* 0x0000000008007986 */ /* 0x0001e2000c101524 */
[----:B------:R-:W-:Y:S05]  /*4380*/  BRA `(.L_x_22184) ;  /* 0x0000000400947947 */ /* 0x000fea0003800000 */
.L_x_22196:
        /* <DEDUP_REMOVED lines=10> */
.L_x_22208:
        /* <DEDUP_REMOVED lines=17> */
.L_x_22211:
[----:B------:R-:W-:-:S04]  /*4540*/  LOP3.LUT R3, R5, 0x80000000, RZ, 0xc0, !PT ;  /* 0x8000000005037812 */ /* 0x000fc800078ec0ff */
[----:B------:R-:W-:-:S04]  /*4550*/  SHF.R.U32.HI R3, RZ, 0x18, R3 ;  /* 0x00000018ff037819 */ /* 0x000fc80000011603 */
[----:B------:R-:W-:-:S04]  /*4560*/  LOP3.LUT R0, R0, R3, RZ, 0xfc, !PT ;  /* 0x0000000300007212 */ /* 0x000fc800078efcff */
[----:B------:R-:W-:-:S07]  /*4570*/  PRMT R4, R0, 0x7610, R4 ;  /* 0x0000761000047816 */ /* 0x000fce0000000004 */
.L_x_22210:
[----:B------:R-:W-:Y:S05]  /*4580*/  BSYNC B0 ;  /* 0x0000000000007941 */ /* 0x000fea0003800000 */
.L_x_22209:
[----:B------:R4:W-:Y:S01]  /*4590*/  STG.E.U8 desc[UR36][R8.64], R4 ;  /* 0x0000000408007986 */ /* 0x0009e2000c101124 */
[----:B------:R-:W-:Y:S05]  /*45a0*/  BRA `(.L_x_22184) ;  /* 0x00000004000c7947 */ /* 0x000fea0003800000 */
.L_x_22207:
        /* <DEDUP_REMOVED lines=17> */
.L_x_22214:
[----:B------:R-:W-:-:S04]  /*46c0*/  LOP3.LUT R3, R5, 0x80000000, RZ, 0xc0, !PT ;  /* 0x8000000005037812 */ /* 0x000fc800078ec0ff */
[----:B------:R-:W-:-:S04]  /*46d0*/  SHF.R.U32.HI R3, RZ, 0x18, R3 ;  /* 0x00000018ff037819 */ /* 0x000fc80000011603 */
[----:B------:R-:W-:-:S04]  /*46e0*/  LOP3.LUT R0, R0, R3, RZ, 0xfc, !PT ;  /* 0x0000000300007212 */ /* 0x000fc800078efcff */
[----:B------:R-:W-:-:S07]  /*46f0*/  PRMT R4, R0, 0x7610, R4 ;  /* 0x0000761000047816 */ /* 0x000fce0000000004 */
.L_x_22213:
[----:B------:R-:W-:Y:S05]  /*4700*/  BSYNC B0 ;  /* 0x0000000000007941 */ /* 0x000fea0003800000 */
.L_x_22212:
[----:B------:R0:W-:Y:S01]  /*4710*/  STG.E.U8 desc[UR36][R8.64], R4 ;  /* 0x0000000408007986 */ /* 0x0001e2000c101124 */
[----:B------:R-:W-:Y:S05]  /*4720*/  BRA `(.L_x_22184) ;  /* 0x0000000000ac7947 */ /* 0x000fea0003800000 */
.L_x_22206:
        /* <DEDUP_REMOVED lines=22> */
.L_x_22189:
        /* <DEDUP_REMOVED lines=16> */
.L_x_22217:
[----:B------:R-:W-:Y:S05]  /*4990*/  BRA `(.L_x_22184) ;  /* 0x0000000000107947 */ /* 0x000fea0003800000 */
.L_x_22216:
[----:B------:R-:W-:-:S05]  /*49a0*/  SHF.R.S32.HI R5, RZ, 0x1f, R4 ;  /* 0x0000001fff057819 */ /* 0x000fca0000011404 */
[----:B------:R3:W-:Y:S01]  /*49b0*/  STG.E.64 desc[UR36][R8.64], R4 ;  /* 0x0000000408007986 */ /* 0x0007e2000c101b24 */
[----:B------:R-:W-:Y:S05]  /*49c0*/  BRA `(.L_x_22184) ;  /* 0x0000000000047947 */ /* 0x000fea0003800000 */
.L_x_22215:
[----:B------:R0:W-:Y:S02]  /*49d0*/  STG.E desc[UR36][R8.64], R4 ;  /* 0x0000000408007986 */ /* 0x0001e4000c101924 */
.L_x_22184:
[----:B------:R-:W-:Y:S05]  /*49e0*/  BSYNC B6 ;  /* 0x0000000000067941 */ /* 0x000fea0003800000 */
.L_x_22183:
        /* <DEDUP_REMOVED lines=23> */
.L_x_22223:
[----:B------:R0:W-:Y:S01]  /*4b60*/  STG.E.U8 desc[UR36][R8.64], R22 ;  /* 0x0000001608007986 */ /* 0x0001e2000c101124 */
[----:B------:R-:W-:Y:S05]  /*4b70*/  BRA `(.L_x_22225) ;  /* 0x0000000c00587947 */ /* 0x000fea0003800000 */
.L_x_22222:
        /* <DEDUP_REMOVED lines=10> */
.L_x_22227:
[----:B------:R0:W-:Y:S01]  /*4c20*/  STG.E desc[UR36][R8.64], R22 ;  /* 0x0000001608007986 */ /* 0x0001e2000c101924 */
[----:B------:R-:W-:Y:S05]  /*4c30*/  BRA `(.L_x_22225) ;  /* 0x0000000c00287947 */ /* 0x000fea0003800000 */
.L_x_22226:
[----:B------:R0:W-:Y:S01]  /*4c40*/  STG.E.U16 desc[UR36][R8.64], R22 ;  /* 0x0000001608007986 */ /* 0x0001e2000c101524 */
[----:B------:R-:W-:Y:S05]  /*4c50*/  BRA `(.L_x_22225) ;  /* 0x0000000c00207947 */ /* 0x000fea0003800000 */
.L_x_22221:
        /* <DEDUP_REMOVED lines=9> */
.L_x_22229:
[----:B------:R-:W-:-:S04]  /*4cf0*/  I2FP.F32.S32 R0, R22 ;  /* 0x0000001600007245 */ /* 0x000fc80000201400 */
[----:B------:R-:W-:-:S05]  /*4d00*/  F2FP.F16.F32.PACK_AB R0, RZ, R0 ;  /* 0x00000000ff00723e */ /* 0x000fca00000000ff */
[----:B------:R0:W-:Y:S01]  /*4d10*/  STG.E.U16 desc[UR36][R8.64], R0 ;  /* 0x0000000008007986 */ /* 0x0001e2000c101524 */
[----:B------:R-:W-:Y:S05]  /*4d20*/  BRA `(.L_x_22225) ;  /* 0x0000000800ec7947 */ /* 0x000fea0003800000 */
.L_x_22228:
        /* <DEDUP_REMOVED lines=10> */
.L_x_22231:
[----:B------:R-:W-:-:S04]  /*4dd0*/  I2FP.F32.S32 R22, R22 ;  /* 0x0000001600167245 */ /* 0x000fc80000201400 */
[----:B------:R-:W-:-:S04]  /*4de0*/  F2FP.F16.F32.PACK_AB R3, RZ, R22 ;  /* 0x00000016ff03723e */ /* 0x000fc800000000ff */
[----:B------:R-:W-:-:S05]  /*4df0*/  PRMT R3, R3, 0x5410, RZ ;  /* 0x0000541003037816 */ /* 0x000fca00000000ff */
[----:B------:R0:W-:Y:S01]  /*4e00*/  STG.E desc[UR36][R8.64], R3 ;  /* 0x0000000308007986 */ /* 0x0001e2000c101924 */
[----:B------:R-:W-:Y:S05]  /*4e10*/  BRA `(.L_x_22225) ;  /* 0x0000000800b07947 */ /* 0x000fea0003800000 */
.L_x_22230:
[----:B------:R-:W0:Y:S02]  /*4e20*/  I2F.F64 R4, R22 ;  /* 0x0000001600047312 */ /* 0x000e240000201c00 */
[----:B0-----:R0:W-:Y:S01]  /*4e30*/  STG.E.64 desc[UR36][R8.64], R4 ;  /* 0x0000000408007986 */ /* 0x0011e2000c101b24 */
[----:B------:R-:W-:Y:S05]  /*4e40*/  BRA `(.L_x_22225) ;  /* 0x0000000800a47947 */ /* 0x000fea0003800000 */
.L_x_22220:
        /* <DEDUP_REMOVED lines=12> */
.L_x_22234:
[----:B------:R-:W0:Y:S01]  /*4f10*/  I2F.F64 R4, R22 ;  /* 0x0000001600047312 */ /* 0x000e220000201c00 */
[----:B------:R-:W-:-:S05]  /*4f20*/  CS2R R6, SRZ ;  /* 0x0000000000067805 */ /* 0x000fca000001ff00 */
[----:B0-----:R0:W-:Y:S01]  /*4f30*/  STG.E.128 desc[UR36][R8.64], R4 ;  /* 0x0000000408007986 */ /* 0x0011e2000c101d24 */
[----:B------:R-:W-:Y:S05]  /*4f40*/  BRA `(.L_x_22225) ;  /* 0x0000000800647947 */ /* 0x000fea0003800000 */
.L_x_22233:
        /* <DEDUP_REMOVED lines=21> */
.L_x_22238:
[----:B------:R-:W-:Y:S05]  /*50a0*/  BSYNC B0 ;  /* 0x0000000000007941 */ /* 0x000fea0003800000 */
.L_x_22237:
[----:B------:R-:W-:-:S05]  /*50b0*/  LOP3.LUT R5, R0, R5, RZ, 0xfc, !PT ;  /* 0x0000000500057212 */ /* 0x000fca00078efcff */
[----:B------:R0:W-:Y:S01]  /*50c0*/  STG.E.U8 desc[UR36][R8.64], R5 ;  /* 0x0000000508007986 */ /* 0x0001e2000c101124 */
[----:B------:R-:W-:Y:S05]  /*50d0*/  BRA `(.L_x_22225) ;  /* 0x0000000800007947 */ /* 0x000fea0003800000 */
.L_x_22236:
        /* <DEDUP_REMOVED lines=13> */
.L_x_22240:
[----:B------:R-:W-:Y:S01]  /*51b0*/  IMAD.MOV.U32 R0, RZ, RZ, 0x7f ;  /* 0x0000007fff007424 */ /* 0x000fe200078e00ff */
[----:B------:R-:W-:-:S04]  /*51c0*/  ISETP.GT.U32.AND P0, PT, R3, 0x7f800000, PT ;  /* 0x7f8000000300780c */ /* 0x000fc80003f04070 */
[----:B------:R-:W-:-:S09]  /*51d0*/  SEL R0, R0, 0x7c, P0 ;  /* 0x0000007c00007807 */ /* 0x000fd20000000000 */
.L_x_22241:
[----:B------:R-:W-:Y:S05]  /*51e0*/  BSYNC B0 ;  /* 0x0000000000007941 */ /* 0x000fea0003800000 */
.L_x_22239:
[----:B------:R-:W-:-:S04]  /*51f0*/  LOP3.LUT R3, R5, 0x80000000, RZ, 0xc0, !PT ;  /* 0x8000000005037812 */ /* 0x000fc800078ec0ff */
[----:B------:R-:W-:-:S04]  /*5200*/  SHF.R.U32.HI R3, RZ, 0x18, R3 ;  /* 0x00000018ff037819 */ /* 0x000fc80000011603 */
[----:B------:R-:W-:-:S05]  /*5210*/  LOP3.LUT R3, R0, R3, RZ, 0xfc, !PT ;  /* 0x0000000300037212 */ /* 0x000fca00078efcff */
[----:B------:R0:W-:Y:S01]  /*5220*/  STG.E.U8 desc[UR36][R8.64], R3 ;  /* 0x0000000308007986 */ /* 0x0001e2000c101124 */
[----:B------:R-:W-:Y:S05]  /*5230*/  BRA `(.L_x_22225) ;  /* 0x0000000400a87947 */ /* 0x000fea0003800000 */
.L_x_22235:
[----:B------:R-:W-:-:S04]  /*5240*/  I2FP.F32.S32 R0, R22 ;  /* 0x0000001600007245 */ /* 0x000fc80000201400 */
[----:B------:R-:W-:-:S05]  /*5250*/  F2FP.BF16.F32.PACK_AB R0, RZ, R0 ;  /* 0x00000000ff00723e */ /* 0x000fca00000010ff */
[----:B------:R0:W-:Y:S01]  /*5260*/  STG.E.U16 desc[UR36][R8.64], R0 ;  /* 0x0000000008007986 */ /* 0x0001e2000c101524 */
[----:B------:R-:W-:Y:S05]  /*5270*/  BRA `(.L_x_22225) ;  /* 0x0000000400987947 */ /* 0x000fea0003800000 */
.L_x_22232:
        /* <DEDUP_REMOVED lines=10> */
.L_x_22244:
        /* <DEDUP_REMOVED lines=17> */
.L_x_22247:
[----:B------:R-:W-:-:S04]  /*5430*/  LOP3.LUT R3, R5, 0x80000000, RZ, 0xc0, !PT ;  /* 0x8000000005037812 */ /* 0x000fc800078ec0ff */
[----:B------:R-:W-:-:S04]  /*5440*/  SHF.R.U32.HI R3, RZ, 0x18, R3 ;  /* 0x00000018ff037819 */ /* 0x000fc80000011603 */
[----:B------:R-:W-:-:S04]  /*5450*/  LOP3.LUT R0, R0, R3, RZ, 0xfc, !PT ;  /* 0x0000000300007212 */ /* 0x000fc800078efcff */
[----:B------:R-:W-:-:S07]  /*5460*/  PRMT R4, R0, 0x7610, R4 ;  /* 0x0000761000047816 */ /* 0x000fce0000000004 */
.L_x_22246:
[----:B------:R-:W-:Y:S05]  /*5470*/  BSYNC B0 ;  /* 0x0000000000007941 */ /* 0x000fea0003800000 */
.L_x_22245:
[----:B------:R3:W-:Y:S01]  /*5480*/  STG.E.U8 desc[UR36][R8.64], R4 ;  /* 0x0000000408007986 */ /* 0x0007e2000c101124 */
[----:B------:R-:W-:Y:S05]  /*5490*/  BRA `(.L_x_22225) ;  /* 0x0000000400107947 */ /* 0x000fea0003800000 */
.L_x_22243:
        /* <DEDUP_REMOVED lines=17> */
.L_x_22250:
[----:B------:R-:W-:-:S04]  /*55b0*/  LOP3.LUT R3, R5, 0x80000000, RZ, 0xc0, !PT ;  /* 0x8000000005037812 */ /* 0x000fc800078ec0ff */
[----:B------:R-:W-:-:S04]  /*55c0*/  SHF.R.U32.HI R3, RZ, 0x18, R3 ;  /* 0x00000018ff037819 */ /* 0x000fc80000011603 */
[----:B------:R-:W-:-:S04]  /*55d0*/  LOP3.LUT R0, R0, R3, RZ, 0xfc, !PT ;  /* 0x0000000300007212 */ /* 0x000fc800078efcff */
[----:B------:R-:W-:-:S07]  /*55e0*/  PRMT R4, R0, 0x7610, R4 ;  /* 0x0000761000047816 */ /* 0x000fce0000000004 */
.L_x_22249:
[----:B------:R-:W-:Y:S05]  /*55f0*/  BSYNC B0 ;  /* 0x0000000000007941 */ /* 0x000fea0003800000 */
.L_x_22248:
[----:B------:R0:W-:Y:S01]  /*5600*/  STG.E.U8 desc[UR36][R8.64], R4 ;  /* 0x0000000408007986 */ /* 0x0001e2000c101124 */
[----:B------:R-:W-:Y:S05]  /*5610*/  BRA `(.L_x_22225) ;  /* 0x0000000000b07947 */ /* 0x000fea0003800000 */
.L_x_22242:
        /* <DEDUP_REMOVED lines=22> */
.L_x_22224:
        /* <DEDUP_REMOVED lines=16> */
.L_x_22253:
[----:B------:R-:W-:Y:S05]  /*5880*/  BRA `(.L_x_22225) ;  /* 0x0000000000147947 */ /* 0x000fea0003800000 */
.L_x_22252:
[--C-:B------:R-:W-:Y:S01]  /*5890*/  SHF.R.S32.HI R5, RZ, 0x1f, R22.reuse ;  /* 0x0000001fff057819 */ /* 0x100fe20000011416 */
[----:B------:R-:W-:-:S05]  /*58a0*/  IMAD.MOV.U32 R4, RZ, RZ, R22 ;  /* 0x000000ffff047224 */ /* 0x000fca00078e0016 */
[----:B------:R2:W-:Y:S01]  /*58b0*/  STG.E.64 desc[UR36][R8.64], R4 ;  /* 0x0000000408007986 */ /* 0x0005e2000c101b24 */
[----:B------:R-:W-:Y:S05]  /*58c0*/  BRA `(.L_x_22225) ;  /* 0x0000000000047947 */ /* 0x000fea0003800000 */
.L_x_22251:
[----:B------:R0:W-:Y:S02]  /*58d0*/  STG.E desc[UR36][R8.64], R22 ;  /* 0x0000001608007986 */ /* 0x0001e4000c101924 */
.L_x_22225:
        /* <DEDUP_REMOVED lines=23> */
.L_x_22257:
[----:B------:R3:W-:Y:S01]  /*5a50*/  STG.E.U8 desc[UR36][R8.64], R18 ;  /* 0x0000001208007986 */ /* 0x0007e2000c101124 */
[----:B------:R-:W-:Y:S05]  /*5a60*/  BRA `(.L_x_22259) ;  /* 0x0000000c00587947 */ /* 0x000fea0003800000 */
.L_x_22256:
        /* <DEDUP_REMOVED lines=10> */
.L_x_22261:
[----:B------:R2:W-:Y:S01]  /*5b10*/  STG.E desc[UR36][R8.64], R18 ;  /* 0x0000001208007986 */ /* 0x0005e2000c101924 */
[----:B------:R-:W-:Y:S05]  /*5b20*/  BRA `(.L_x_22259) ;  /* 0x0000000c00287947 */ /* 0x000fea0003800000 */
.L_x_22260:
[----:B------:R0:W-:Y:S01]  /*5b30*/  STG.E.U16 desc[UR36][R8.64], R18 ;  /* 0x0000001208007986 */ /* 0x0001e2000c101524 */
[----:B------:R-:W-:Y:S05]  /*5b40*/  BRA `(.L_x_22259) ;  /* 0x0000000c00207947 */ /* 0x000fea0003800000 */
.L_x_22255:
        /* <DEDUP_REMOVED lines=9> */
.L_x_22263:
[----:B------:R-:W-:-:S04]  /*5be0*/  I2FP.F32.S32 R0, R18 ;  /* 0x0000001200007245 */ /* 0x000fc80000201400 */
[----:B------:R-:W-:-:S05]  /*5bf0*/  F2FP.F16.F32.PACK_AB R0, RZ, R0 ;  /* 0x00000000ff00723e */ /* 0x000fca00000000ff */
[----:B------:R0:W-:Y:S01]  /*5c00*/  STG.E.U16 desc[UR36][R8.64], R0 ;  /* 0x0000000008007986 */ /* 0x0001e2000c101524 */
[----:B------:R-:W-:Y:S05]  /*5c10*/  BRA `(.L_x_22259) ;  /* 0x0000000800ec7947 */ /* 0x000fea0003800000 */
.L_x_22262:
        /* <DEDUP_REMOVED lines=10> */
.L_x_22265:
[----:B------:R-:W-:-:S04]  /*5cc0*/  I2FP.F32.S32 R18, R18 ;  /* 0x0000001200127245 */ /* 0x000fc80000201400 */
[----:B------:R-:W-:-:S04]  /*5cd0*/  F2FP.F16.F32.PACK_AB R3, RZ, R18 ;  /* 0x00000012ff03723e */ /* 0x000fc800000000ff */
[----:B------:R-:W-:-:S05]  /*5ce0*/  PRMT R3, R3, 0x5410, RZ ;  /* 0x0000541003037816 */ /* 0x000fca00000000ff */
[----:B------:R0:W-:Y:S01]  /*5cf0*/  STG.E desc[UR36][R8.64], R3 ;  /* 0x0000000308007986 */ /* 0x0001e2000c101924 */
[----:B------:R-:W-:Y:S05]  /*5d00*/  BRA `(.L_x_22259) ;  /* 0x0000000800b07947 */ /* 0x000fea0003800000 */
.L_x_22264:
[----:B------:R-:W0:Y:S02]  /*5d10*/  I2F.F64 R4, R18 ;  /* 0x0000001200047312 */ /* 0x000e240000201c00 */
[----:B0-----:R0:W-:Y:S01]  /*5d20*/  STG.E.64 desc[UR36][R8.64], R4 ;  /* 0x0000000408007986 */ /* 0x0011e2000c101b24 */
[----:B------:R-:W-:Y:S05]  /*5d30*/  BRA `(.L_x_22259) ;  /* 0x0000000800a47947 */ /* 0x000fea0003800000 */
.L_x_22254:
        /* <DEDUP_REMOVED lines=12> */
.L_x_22268:
[----:B------:R-:W0:Y:S01]  /*5e00*/  I2F.F64 R4, R18 ;  /* 0x0000001200047312 */ /* 0x000e220000201c00 */
[----:B------:R-:W-:-:S05]  /*5e10*/  CS2R R6, SRZ ;  /* 0x0000000000067805 */ /* 0x000fca000001ff00 */
[----:B0-----:R0:W-:Y:S01]  /*5e20*/  STG.E.128 desc[UR36][R8.64], R4 ;  /* 0x0000000408007986 */ /* 0x0011e2000c101d24 */
[----:B------:R-:W-:Y:S05]  /*5e30*/  BRA `(.L_x_22259) ;  /* 0x0000000800647947 */ /* 0x000fea0003800000 */
.L_x_22267:
        /* <DEDUP_REMOVED lines=21> */
.L_x_22272:
[----:B------:R-:W-:Y:S05]  /*5f90*/  BSYNC B0 ;  /* 0x0000000000007941 */ /* 0x000fea0003800000 */
.L_x_22271:
[----:B------:R-:W-:-:S05]  /*5fa0*/  LOP3.LUT R5, R0, R5, RZ, 0xfc, !PT ;  /* 0x0000000500057212 */ /* 0x000fca00078efcff */
[----:B------:R0:W-:Y:S01]  /*5fb0*/  STG.E.U8 desc[UR36][R8.64], R5 ;  /* 0x0000000508007986 */ /* 0x0001e2000c101124 */
[----:B------:R-:W-:Y:S05]  /*5fc0*/  BRA `(.L_x_22259) ;  /* 0x0000000800007947 */ /* 0x000fea0003800000 */
.L_x_22270:
        /* <DEDUP_REMOVED lines=13> */
.L_x_22274:
[----:B------:R-:W-:Y:S01]  /*60a0*/  IMAD.MOV.U32 R0, RZ, RZ, 0x7f ;  /* 0x0000007fff007424 */ /* 0x000fe200078e00ff */
[----:B------:R-:W-:-:S04]  /*60b0*/  ISETP.GT.U32.AND P0, PT, R3, 0x7f800000, PT ;  /* 0x7f8000000300780c */ /* 0x000fc80003f04070 */
[----:B------:R-:W-:-:S09]  /*60c0*/  SEL R0, R0, 0x7c, P0 ;  /* 0x0000007c00007807 */ /* 0x000fd20000000000 */
.L_x_22275:
[----:B------:R-:W-:Y:S05]  /*60d0*/  BSYNC B0 ;  /* 0x0000000000007941 */ /* 0x000fea0003800000 */
.L_x_22273:
[----:B------:R-:W-:-:S04]  /*60e0*/  LOP3.LUT R3, R5, 0x80000000, RZ, 0xc0, !PT ;  /* 0x8000000005037812 */ /* 0x000fc800078ec0ff */
[----:B------:R-:W-:-:S04]  /*60f0*/  SHF.R.U32.HI R3, RZ, 0x18, R3 ;  /* 0x00000018ff037819 */ /* 0x000fc80000011603 */
[----:B------:R-:W-:-:S05]  /*6100*/  LOP3.LUT R3, R0, R3, RZ, 0xfc, !PT ;  /* 0x0000000300037212 */ /* 0x000fca00078efcff */
[----:B------:R0:W-:Y:S01]  /*6110*/  STG.E.U8 desc[UR36][R8.64], R3 ;  /* 0x0000000308007986 */ /* 0x0001e2000c101124 */
[----:B------:R-:W-:Y:S05]  /*6120*/  BRA `(.L_x_22259) ;  /* 0x0000000400a87947 */ /* 0x000fea0003800000 */
.L_x_22269:
[----:B------:R-:W-:-:S04]  /*6130*/  I2FP.F32.S32 R0, R18 ;  /* 0x0000001200007245 */ /* 0x000fc80000201400 */
[----:B------:R-:W-:-:S05]  /*6140*/  F2FP.BF16.F32.PACK_AB R0, RZ, R0 ;  /* 0x00000000ff00723e */ /* 0x000fca00000010ff */
[----:B------:R0:W-:Y:S01]  /*6150*/  STG.E.U16 desc[UR36][R8.64], R0 ;  /* 0x0000000008007986 */ /* 0x0001e2000c101524 */
[----:B------:R-:W-:Y:S05]  /*6160*/  BRA `(.L_x_22259) ;  /* 0x0000000400987947 */ /* 0x000fea0003800000 */
.L_x_22266:
        /* <DEDUP_REMOVED lines=10> */
.L_x_22278:
        /* <DEDUP_REMOVED lines=17> */
.L_x_22281:
[----:B------:R-:W-:-:S04]  /*6320*/  LOP3.LUT R3, R5, 0x80000000, RZ, 0xc0, !PT ;  /* 0x8000000005037812 */ /* 0x000fc800078ec0ff */
[----:B------:R-:W-:-:S04]  /*6330*/  SHF.R.U32.HI R3, RZ, 0x18, R3 ;  /* 0x00000018ff037819 */ /* 0x000fc80000011603 */
[----:B------:R-:W-:-:S04]  /*6340*/  LOP3.LUT R0, R0, R3, RZ, 0xfc, !PT ;  /* 0x0000000300007212 */ /* 0x000fc800078efcff */
[----:B------:R-:W-:-:S07]  /*6350*/  PRMT R4, R0, 0x7610, R4 ;  /* 0x0000761000047816 */ /* 0x000fce0000000004 */
.L_x_22280:
[----:B------:R-:W-:Y:S05]  /*6360*/  BSYNC B0 ;  /* 0x0000000000007941 */ /* 0x000fea0003800000 */
.L_x_22279:
[----:B------:R0:W-:Y:S01]  /*6370*/  STG.E.U8 desc[UR36][R8.64], R4 ;  /* 0x0000000408007986 */ /* 0x0001e2000c101124 */
[----:B------:R-:W-:Y:S05]  /*6380*/  BRA `(.L_x_22259) ;  /* 0x0000000400107947 */ /* 0x000fea0003800000 */
.L_x_22277:
        /* <DEDUP_REMOVED lines=17> */
.L_x_22284:
[----:B------:R-:W-:-:S04]  /*64a0*/  LOP3.LUT R3, R5, 0x80000000, RZ, 0xc0, !PT ;  /* 0x8000000005037812 */ /* 0x000fc800078ec0ff */
[----:B------:R-:W-:-:S04]  /*64b0*/  SHF.R.U32.HI R3, RZ, 0x18, R3 ;  /* 0x00000018ff037819 */ /* 0x000fc80000011603 */
[----:B------:R-:W-:-:S04]  /*64c0*/  LOP3.LUT R0, R0, R3, RZ, 0xfc, !PT ;  /* 0x0000000300007212 */ /* 0x000fc800078efcff */
[----:B------:R-:W-:-:S07]  /*64d0*/  PRMT R4, R0, 0x7610, R4 ;  /* 0x0000761000047816 */ /* 0x000fce0000000004 */
.L_x_22283:
[----:B------:R-:W-:Y:S05]  /*64e0*/  BSYNC B0 ;  /* 0x0000000000007941 */ /* 0x000fea0003800000 */
.L_x_22282:
[----:B------:R0:W-:Y:S01]  /*64f0*/  STG.E.U8 desc[UR36][R8.64], R4 ;  /* 0x0000000408007986 */ /* 0x0001e2000c101124 */
[----:B------:R-:W-:Y:S05]  /*6500*/  BRA `(.L_x_22259) ;  /* 0x0000000000b07947 */ /* 0x000fea0003800000 */
.L_x_22276:
        /* <DEDUP_REMOVED lines=22> */
.L_x_22258:
        /* <DEDUP_REMOVED lines=16> */
.L_x_22287:
[----:B------:R-:W-:Y:S05]  /*6770*/  BRA `(.L_x_22259) ;  /* 0x0000000000147947 */ /* 0x000fea0003800000 */
.L_x_22286:
[--C-:B------:R-:W-:Y:S01]  /*6780*/  SHF.R.S32.HI R5, RZ, 0x1f, R18.reuse ;  /* 0x0000001fff057819 */ /* 0x100fe20000011412 */
[----:B------:R-:W-:-:S05]  /*6790*/  IMAD.MOV.U32 R4, RZ, RZ, R18 ;  /* 0x000000ffff047224 */ /* 0x000fca00078e0012 */
[----:B------:R0:W-:Y:S01]  /*67a0*/  STG.E.64 desc[UR36][R8.64], R4 ;  /* 0x0000000408007986 */ /* 0x0001e2000c101b24 */
[----:B------:R-:W-:Y:S05]  /*67b0*/  BRA `(.L_x_22259) ;  /* 0x0000000000047947 */ /* 0x000fea0003800000 */
.L_x_22285:
[----:B------:R0:W-:Y:S02]  /*67c0*/  STG.E desc[UR36][R8.64], R18 ;  /* 0x0000001208007986 */ /* 0x0001e4000c101924 */
.L_x_22259:
[----:B------:R-:W-:-:S07]  /*67d0*/  VIADD R2, R2, 0x80 ;  /* 0x0000008002027836 */ /* 0x000fce0000000000 */
.L_x_22219:
[----:B------:R-:W-:Y:S05]  /*67e0*/  BSYNC B6 ;  /* 0x0000000000067941 */ /* 0x000fea0003800000 */
.L_x_22218:
        /* <DEDUP_REMOVED lines=21> */
.L_x_22291:
[----:B------:R-:W-:Y:S01]  /*6940*/  STG.E.U8 desc[UR36][R2.64], R16 ;  /* 0x0000001002007986 */ /* 0x000fe2000c101124 */
[----:B------:R-:W-:Y:S05]  /*6950*/  EXIT ;  /* 0x000000000000794d */ /* 0x000fea0003800000 */
.L_x_22290:
        /* <DEDUP_REMOVED lines=9> */
.L_x_22294:
[----:B------:R-:W-:Y:S01]  /*69f0*/  STG.E desc[UR36][R2.64], R16 ;  /* 0x0000001002007986 */ /* 0x000fe2000c101924 */
[----:B------:R-:W-:Y:S05]  /*6a00*/  EXIT ;  /* 0x000000000000794d */ /* 0x000fea0003800000 */
.L_x_22293:
[----:B------:R-:W-:Y:S01]  /*6a10*/  STG.E.U16 desc[UR36][R2.64], R16 ;  /* 0x0000001002007986 */ /* 0x000fe2000c101524 */
[----:B------:R-:W-:Y:S05]  /*6a20*/  EXIT ;  /* 0x000000000000794d */ /* 0x000fea0003800000 */
.L_x_22289:
        /* <DEDUP_REMOVED lines=9> */
.L_x_22296:
[----:B------:R-:W-:-:S04]  /*6ac0*/  I2FP.F32.S32 R0, R16 ;  /* 0x0000001000007245 */ /* 0x000fc80000201400 */
[----:B------:R-:W-:-:S05]  /*6ad0*/  F2FP.F16.F32.PACK_AB R0, RZ, R0 ;  /* 0x00000000ff00723e */ /* 0x000fca00000000ff */
[----:B------:R-:W-:Y:S01]  /*6ae0*/  STG.E.U16 desc[UR36][R2.64], R0 ;  /* 0x0000000002007986 */ /* 0x000fe2000c101524 */
[----:B------:R-:W-:Y:S05]  /*6af0*/  EXIT ;  /* 0x000000000000794d */ /* 0x000fea0003800000 */
.L_x_22295:
        /* <DEDUP_REMOVED lines=10> */
.L_x_22298:
[----:B------:R-:W-:-:S04]  /*6ba0*/  I2FP.F32.S32 R16, R16 ;  /* 0x0000001000107245 */ /* 0x000fc80000201400 */
[----:B------:R-:W-:-:S04]  /*6bb0*/  F2FP.F16.F32.PACK_AB R5, RZ, R16 ;  /* 0x00000010ff05723e */ /* 0x000fc800000000ff */
[----:B------:R-:W-:-:S05]  /*6bc0*/  PRMT R5, R5, 0x5410, RZ ;  /* 0x0000541005057816 */ /* 0x000fca00000000ff */
[----:B------:R-:W-:Y:S01]  /*6bd0*/  STG.E desc[UR36][R2.64], R5 ;  /* 0x0000000502007986 */ /* 0x000fe2000c101924 */
[----:B------:R-:W-:Y:S05]  /*6be0*/  EXIT ;  /* 0x000000000000794d */ /* 0x000fea0003800000 */
.L_x_22297:
[----:B------:R-:W0:Y:S02]  /*6bf0*/  I2F.F64 R16, R16 ;  /* 0x0000001000107312 */ /* 0x000e240000201c00 */
[----:B0-----:R-:W-:Y:S01]  /*6c00*/  STG.E.64 desc[UR36][R2.64], R16 ;  /* 0x0000001002007986 */ /* 0x001fe2000c101b24 */
[----:B------:R-:W-:Y:S05]  /*6c10*/  EXIT ;  /* 0x000000000000794d */ /* 0x000fea0003800000 */
.L_x_22288:
        /* <DEDUP_REMOVED lines=12> */
.L_x_22301:
[----:B------:R-:W0:Y:S01]  /*6ce0*/  I2F.F64 R16, R16 ;  /* 0x0000001000107312 */ /* 0x000e220000201c00 */
[----:B------:R-:W-:-:S05]  /*6cf0*/  CS2R R18, SRZ ;  /* 0x0000000000127805 */ /* 0x000fca000001ff00 */
[----:B0-----:R-:W-:Y:S01]  /*6d00*/  STG.E.128 desc[UR36][R2.64], R16 ;  /* 0x0000001002007986 */ /* 0x001fe2000c101d24 */
[----:B------:R-:W-:Y:S05]  /*6d10*/  EXIT ;  /* 0x000000000000794d */ /* 0x000fea0003800000 */
.L_x_22300:
        /* <DEDUP_REMOVED lines=21> */
.L_x_22305:
[----:B------:R-:W-:Y:S05]  /*6e70*/  BSYNC B0 ;  /* 0x0000000000007941 */ /* 0x000fea0003800000 */
.L_x_22304:
[----:B------:R-:W-:-:S05]  /*6e80*/  LOP3.LUT R5, R0, R5, RZ, 0xfc, !PT ;  /* 0x0000000500057212 */ /* 0x000fca00078efcff */
[----:B------:R-:W-:Y:S01]  /*6e90*/  STG.E.U8 desc[UR36][R2.64], R5 ;  /* 0x0000000502007986 */ /* 0x000fe2000c101124 */
[----:B------:R-:W-:Y:S05]  /*6ea0*/  EXIT ;  /* 0x000000000000794d */ /* 0x000fea0003800000 */
.L_x_22303:
        /* <DEDUP_REMOVED lines=13> */
.L_x_22307:
[----:B------:R-:W-:Y:S01]  /*6f80*/  IMAD.MOV.U32 R0, RZ, RZ, 0x7f ;  /* 0x0000007fff007424 */ /* 0x000fe200078e00ff */
[----:B------:R-:W-:-:S04]  /*6f90*/  ISETP.GT.U32.AND P0, PT, R4, 0x7f800000, PT ;  /* 0x7f8000000400780c */ /* 0x000fc80003f04070 */
[----:B------:R-:W-:-:S09]  /*6fa0*/  SEL R0, R0, 0x7c, P0 ;  /* 0x0000007c00007807 */ /* 0x000fd20000000000 */
.L_x_22308:
[----:B------:R-:W-:Y:S05]  /*6fb0*/  BSYNC B0 ;  /* 0x0000000000007941 */ /* 0x000fea0003800000 */
.L_x_22306:
[----:B------:R-:W-:-:S04]  /*6fc0*/  LOP3.LUT R4, R5, 0x80000000, RZ, 0xc0, !PT ;  /* 0x8000000005047812 */ /* 0x000fc800078ec0ff */
[----:B------:R-:W-:-:S04]  /*6fd0*/  SHF.R.U32.HI R5, RZ, 0x18, R4 ;  /* 0x00000018ff057819 */ /* 0x000fc80000011604 */
[----:B------:R-:W-:-:S05]  /*6fe0*/  LOP3.LUT R5, R0, R5, RZ, 0xfc, !PT ;  /* 0x0000000500057212 */ /* 0x000fca00078efcff */
[----:B------:R-:W-:Y:S01]  /*6ff0*/  STG.E.U8 desc[UR36][R2.64], R5 ;  /* 0x0000000502007986 */ /* 0x000fe2000c101124 */
[----:B------:R-:W-:Y:S05]  /*7000*/  EXIT ;  /* 0x000000000000794d */ /* 0x000fea0003800000 */
.L_x_22302:
[----:B------:R-:W-:-:S04]  /*7010*/  I2FP.F32.S32 R0, R16 ;  /* 0x0000001000007245 */ /* 0x000fc80000201400 */
[----:B------:R-:W-:-:S05]  /*7020*/  F2FP.BF16.F32.PACK_AB R0, RZ, R0 ;  /* 0x00000000ff00723e */ /* 0x000fca00000010ff */
[----:B------:R-:W-:Y:S01]  /*7030*/  STG.E.U16 desc[UR36][R2.64], R0 ;  /* 0x0000000002007986 */ /* 0x000fe2000c101524 */
[----:B------:R-:W-:Y:S05]  /*7040*/  EXIT ;  /* 0x000000000000794d */ /* 0x000fea0003800000 */
.L_x_22299:
        /* <DEDUP_REMOVED lines=10> */
.L_x_22311:
        /* <DEDUP_REMOVED lines=17> */
.L_x_22314:
[----:B------:R-:W-:-:S04]  /*7200*/  LOP3.LUT R0, R7, 0x80000000, RZ, 0xc0, !PT ;  /* 0x8000000007007812 */ /* 0x000fc800078ec0ff */
[----:B------:R-:W-:-:S04]  /*7210*/  SHF.R.U32.HI R5, RZ, 0x18, R0 ;  /* 0x00000018ff057819 */ /* 0x000fc80000011600 */
[----:B------:R-:W-:-:S04]  /*7220*/  LOP3.LUT R4, R4, R5, RZ, 0xfc, !PT ;  /* 0x0000000504047212 */ /* 0x000fc800078efcff */
[----:B------:R-:W-:-:S07]  /*7230*/  PRMT R0, R4, 0x7610, R0 ;  /* 0x0000761004007816 */ /* 0x000fce0000000000 */
.L_x_22313:
[----:B------:R-:W-:Y:S05]  /*7240*/  BSYNC B0 ;  /* 0x0000000000007941 */ /* 0x000fea0003800000 */
.L_x_22312:
[----:B------:R-:W-:Y:S01]  /*7250*/  STG.E.U8 desc[UR36][R2.64], R0 ;  /* 0x0000000002007986 */ /* 0x000fe2000c101124 */
[----:B------:R-:W-:Y:S05]  /*7260*/  EXIT ;  /* 0x000000000000794d */ /* 0x000fea0003800000 */
.L_x_22310:
        /* <DEDUP_REMOVED lines=17> */
.L_x_22317:
[----:B------:R-:W-:-:S04]  /*7380*/  LOP3.LUT R0, R7, 0x80000000, RZ, 0xc0, !PT ;  /* 0x8000000007007812 */ /* 0x000fc800078ec0ff */
[----:B------:R-:W-:-:S04]  /*7390*/  SHF.R.U32.HI R5, RZ, 0x18, R0 ;  /* 0x00000018ff057819 */ /* 0x000fc80000011600 */
[----:B------:R-:W-:-:S04]  /*73a0*/  LOP3.LUT R4, R4, R5, RZ, 0xfc, !PT ;  /* 0x0000000504047212 */ /* 0x000fc800078efcff */
[----:B------:R-:W-:-:S07]  /*73b0*/  PRMT R0, R4, 0x7610, R0 ;  /* 0x0000761004007816 */ /* 0x000fce0000000000 */
.L_x_22316:
[----:B------:R-:W-:Y:S05]  /*73c0*/  BSYNC B0 ;  /* 0x0000000000007941 */ /* 0x000fea0003800000 */
.L_x_22315:
[----:B------:R-:W-:Y:S01]  /*73d0*/  STG.E.U8 desc[UR36][R2.64], R0 ;  /* 0x0000000002007986 */ /* 0x000fe2000c101124 */
[----:B------:R-:W-:Y:S05]  /*73e0*/  EXIT ;  /* 0x000000000000794d */ /* 0x000fea0003800000 */
.L_x_22309:
        /* <DEDUP_REMOVED lines=22> */
.L_x_22292:
        /* <DEDUP_REMOVED lines=16> */
.L_x_22320:
[----:B------:R-:W-:Y:S05]  /*7650*/  EXIT ;  /* 0x000000000000794d */ /* 0x000fea0003800000 */
.L_x_22319:
[----:B------:R-:W-:-:S05]  /*7660*/  SHF.R.S32.HI R17, RZ, 0x1f, R16 ;  /* 0x0000001fff117819 */ /* 0x000fca0000011410 */
[----:B------:R-:W-:Y:S01]  /*7670*/  STG.E.64 desc[UR36][R2.64], R16 ;  /* 0x0000001002007986 */ /* 0x000fe2000c101b24 */
[----:B------:R-:W-:Y:S05]  /*7680*/  EXIT ;  /* 0x000000000000794d */ /* 0x000fea0003800000 */
.L_x_22318:
[----:B------:R-:W-:Y:S01]  /*7690*/  STG.E desc[UR36][R2.64], R16 ;  /* 0x0000001002007986 */ /* 0x000fe2000c101924 */
[----:B------:R-:W-:Y:S05]  /*76a0*/  EXIT ;  /* 0x000000000000794d */ /* 0x000fea0003800000 */
.L_x_22321:
        /* <DEDUP_REMOVED lines=13> */
.L_x_26331:


//--------------------- .text._ZN2at6native18elementwise_kernelILi128ELi2EZNS0_22gpu_kernel_impl_nocastINS0_13AUnaryFunctorIiiiNS0_17BitwiseAndFunctorIiEEEEEEvRNS_18TensorIteratorBaseERKT_EUliE_EEviT1_ --------------------------
	.section	.text._ZN2at6native18elementwise_kernelILi128ELi2EZNS0_22gpu_kernel_impl_nocastINS0_13AUnaryFunctorIiiiNS0_17BitwiseAndFunctorIiEEEEEEvRNS_18TensorIteratorBaseERKT_EUliE_EEviT1_,"ax",@progbits
	.align	128
        .global         _ZN2at6native18elementwise_kernelILi128ELi2EZNS0_22gpu_kernel_impl_nocastINS0_13AUnaryFunctorIiiiNS0_17BitwiseAndFunctorIiEEEEEEvRNS_18TensorIteratorBaseERKT_EUliE_EEviT1_
        .type           _ZN2at6native18elementwise_kernelILi128ELi2EZNS0_22gpu_kernel_impl_nocastINS0_13AUnaryFunctorIiiiNS0_17BitwiseAndFunctorIiEEEEEEvRNS_18TensorIteratorBaseERKT_EUliE_EEviT1_,@function
        .size           _ZN2at6native18elementwise_kernelILi128ELi2EZNS0_22gpu_kernel_impl_nocastINS0_13AUnaryFunctorIiiiNS0_17BitwiseAndFunctorIiEEEEEEvRNS_18TensorIteratorBaseERKT_EUliE_EEviT1_,(.L_x_26332 - _ZN2at6native18elementwise_kernelILi128ELi2EZNS0_22gpu_kernel_impl_nocastINS0_13AUnaryFunctorIiiiNS0_17BitwiseAndFunctorIiEEEEEEvRNS_18TensorIteratorBaseERKT_EUliE_EEviT1_)
        .other          _ZN2at6native18elementwise_kernelILi128ELi2EZNS0_22gpu_kernel_impl_nocastINS0_13AUnaryFunctorIiiiNS0_17BitwiseAndFunctorIiEEEEEEvRNS_18TensorIteratorBaseERKT_EUliE_EEviT1_,@"STO_CUDA_ENTRY STV_DEFAULT"
_ZN2at6native18elementwise_kernelILi128ELi2EZNS0_22gpu_kernel_impl_nocastINS0_13AUnaryFunctorIiiiNS0_17BitwiseAndFunctorIiEEEEEEvRNS_18TensorIteratorBaseERKT_EUliE_EEviT1_:
.text._ZN2at6native18elementwise_kernelILi128ELi2EZNS0_22gpu_kernel_impl_nocastINS0_13AUnaryFunctorIiiiNS0_17BitwiseAndFunctorIiEEEEEEvRNS_18TensorIteratorBaseERKT_EUliE_EEviT1_:
        /* <DEDUP_REMOVED lines=312> */
.L_x_22324:
        /* <DEDUP_REMOVED lines=11> */
.L_x_22323:
[----:B------:R-:W-:Y:S05]  /*1430*/  BSYNC B0 ;  /* 0x0000000000007941 */ /* 0x000fea0003800000 */
.L_x_22322:
        /* <DEDUP_REMOVED lines=305> */
.L_x_22325:
        /* <DEDUP_REMOVED lines=11> */
.L_x_22326:
        /* <DEDUP_REMOVED lines=16> */
.L_x_26332:


//--------------------- .text._ZN2at6native27unrolled_elementwise_kernelINS0_13AUnaryFunctorIiiiNS0_17BitwiseAndFunctorIiEEEESt5arrayIPcLm2EELi4E23TrivialOffsetCalculatorILi1EjESA_NS0_6memory15LoadWithoutCastENSB_16StoreWithoutCastEEEviT_T0_T2_T3_T4_T5_ --------------------------
	.section	.text._ZN2at6native27unrolled_elementwise_kernelINS0_13AUnaryFunctorIiiiNS0_17BitwiseAndFunctorIiEEEESt5arrayIPcLm2EELi4E23TrivialOffsetCalculatorILi1EjESA_NS0_6memory15LoadWithoutCastENSB_16StoreWithoutCastEEEviT_T0_T2_T3_T4_T5_,"ax",@progbits
	.align	128
        .global         _ZN2at6native27unrolled_elementwise_kernelINS0_13AUnaryFunctorIiiiNS0_17BitwiseAndFunctorIiEEEESt5arrayIPcLm2EELi4E23TrivialOffsetCalculatorILi1EjESA_NS0_6memory15LoadWithoutCastENSB_16StoreWithoutCastEEEviT_T0_T2_T3_T4_T5_
        .type           _ZN2at6native27unrolled_elementwise_kernelINS0_13AUnaryFunctorIiiiNS0_17BitwiseAndFunctorIiEEEESt5arrayIPcLm2EELi4E23TrivialOffsetCalculatorILi1EjESA_NS0_6memory15LoadWithoutCastENSB_16StoreWithoutCastEEEviT_T0_T2_T3_T4_T5_,@function
        .size           _ZN2at6native27unrolled_elementwise_kernelINS0_13AUnaryFunctorIiiiNS0_17BitwiseAndFunctorIiEEEESt5arrayIPcLm2EELi4E23TrivialOffsetCalculatorILi1EjESA_NS0_6memory15LoadWithoutCastENSB_16StoreWithoutCastEEEviT_T0_T2_T3_T4_T5_,(.L_x_26333 - _ZN2at6native27unrolled_elementwise_kernelINS0_13AUnaryFunctorIiiiNS0_17BitwiseAndFunctorIiEEEESt5arrayIPcLm2EELi4E23TrivialOffsetCalculatorILi1EjESA_NS0_6memory15LoadWithoutCastENSB_16StoreWithoutCastEEEviT_T0_T2_T3_T4_T5_)
        .other          _ZN2at6native27unrolled_elementwise_kernelINS0_13AUnaryFunctorIiiiNS0_17BitwiseAndFunctorIiEEEESt5arrayIPcLm2EELi4E23TrivialOffsetCalculatorILi1EjESA_NS0_6memory15LoadWithoutCastENSB_16StoreWithoutCastEEEviT_T0_T2_T3_T4_T5_,@"STO_CUDA_ENTRY STV_DEFAULT"
_ZN2at6native27unrolled_elementwise_kernelINS0_13AUnaryFunctorIiiiNS0_17BitwiseAndFunctorIiEEEESt5arrayIPcLm2EELi4E23TrivialOffsetCalculatorILi1EjESA_NS0_6memory15LoadWithoutCastENSB_16StoreWithoutCastEEEviT_T0_T2_T3_T4_T5_:
.text._ZN2at6native27unrolled_elementwise_kernelINS0_13AUnaryFunctorIiiiNS0_17BitwiseAndFunctorIiEEEESt5arrayIPcLm2EELi4E23TrivialOffsetCalculatorILi1EjESA_NS0_6memory15LoadWithoutCastENSB_16StoreWithoutCastEEEviT_T0_T2_T3_T4_T5_:
        /* <DEDUP_REMOVED lines=57> */
.L_x_22328:
[----:B------:R-:W-:Y:S05]  /*0390*/  BSYNC B0 ;  /* 0x0000000000007941 */ /* 0x000fea0003800000 */
.L_x_22327:
[----:B------:R-:W-:-:S13]  /*03a0*/  ISETP.GE.AND P0, PT, R19, R2, PT ;  /* 0x000000021300720c */ /* 0x000fda0003f06270 */
[----:B------:R-:W-:Y:S05]  /*03b0*/  @P0 EXIT ;  /* 0x000000000000094d */ /* 0x000fea0003800000 */
[----:B0-----:R-:W0:Y:S01]  /*03c0*/  LDC.64 R2, c[0x0][0x220] ;  /* 0x00008800ff027b82 */ /* 0x001e220000000a00 */
[----:B------:R-:W-:-:S05]  /*03d0*/  LEA R19, R0, R19, 0x9 ;  /* 0x0000001300137211 */ /* 0x000fca00078e48ff */
[----:B0-----:R-:W-:-:S05]  /*03e0*/  IMAD.WIDE.U32 R2, R19, 0x4, R2 ;  /* 0x0000000413027825 */ /* 0x001fca00078e0002 */
[----:B------:R-:W-:Y:S01]  /*03f0*/  STG.E desc[UR4][R2.64], R11 ;  /* 0x0000000b02007986 */ /* 0x000fe2000c101904 */
[----:B------:R-:W-:Y:S05]  /*0400*/  EXIT ;  /* 0x000000000000794d */ /* 0x000fea0003800000 */
.L_x_22329:
        /* <DEDUP_REMOVED lines=15> */
.L_x_26333:


//--------------------- .text._ZN2at6native29vectorized_elementwise_kernelILi2ENS0_13AUnaryFunctorIiiiNS0_17BitwiseAndFunctorIiEEEESt5arrayIPcLm2EEEEviT0_T1_ --------------------------
	.section	.text._ZN2at6native29vectorized_elementwise_kernelILi2ENS0_13AUnaryFunctorIiiiNS0_17BitwiseAndFunctorIiEEEESt5arrayIPcLm2EEEEviT0_T1_,"ax",@progbits
	.align	128
        .global         _ZN2at6native29vectorized_elementwise_kernelILi2ENS0_13AUnaryFunctorIiiiNS0_17BitwiseAndFunctorIiEEEESt5arrayIPcLm2EEEEviT0_T1_
        .type           _ZN2at6native29vectorized_elementwise_kernelILi2ENS0_13AUnaryFunctorIiiiNS0_17BitwiseAndFunctorIiEEEESt5arrayIPcLm2EEEEviT0_T1_,@function
        .size           _ZN2at6native29vectorized_elementwise_kernelILi2ENS0_13AUnaryFunctorIiiiNS0_17BitwiseAndFunctorIiEEEESt5arrayIPcLm2EEEEviT0_T1_,(.L_x_26334 - _ZN2at6native29vectorized_elementwise_kernelILi2ENS0_13AUnaryFunctorIiiiNS0_17BitwiseAndFunctorIiEEEESt5arrayIPcLm2EEEEviT0_T1_)
        .other          _ZN2at6native29vectorized_elementwise_kernelILi2ENS0_13AUnaryFunctorIiiiNS0_17BitwiseAndFunctorIiEEEESt5arrayIPcLm2EEEEviT0_T1_,@"STO_CUDA_ENTRY STV_DEFAULT"
_ZN2at6native29vectorized_elementwise_kernelILi2ENS0_13AUnaryFunctorIiiiNS0_17BitwiseAndFunctorIiEEEESt5arrayIPcLm2EEEEviT0_T1_:
.text._ZN2at6native29vectorized_elementwise_kernelILi2ENS0_13AUnaryFunctorIiiiNS0_17BitwiseAndFunctorIiEEEESt5arrayIPcLm2EEEEviT0_T1_:
        /* <DEDUP_REMOVED lines=33> */
.L_x_22330:
        /* <DEDUP_REMOVED lines=87> */
.L_x_22333:
[----:B------:R-:W-:-:S13]  /*0780*/  ISETP.GE.AND P0, PT, R19, R16, PT ;  /* 0x000000101300720c */ /* 0x000fda0003f06270 */
[----:B------:R-:W-:Y:S05]  /*0790*/  @P0 BRA `(.L_x_22335) ;  /* 0x0000000000300947 */ /* 0x000fea0003800000 */
[----:B0-----:R-:W0:Y:S01]  /*07a0*/  LDC.64 R4, c[0x0][0x220] ;  /* 0x00008800ff047b82 */ /* 0x001e220000000a00 */
[----:B------:R-:W-:Y:S02]  /*07b0*/  IMAD.IADD R7, R0, 0x1, R19 ;  /* 0x0000000100077824 */ /* 0x000fe400078e0213 */
[----:B------:R-:W-:Y:S02]  /*07c0*/  VIADD R19, R19, 0x80 ;  /* 0x0000008013137836 */ /* 0x000fe40000000000 */
[----:B0-----:R-:W-:-:S05]  /*07d0*/  IMAD.WIDE.U32 R4, R7, 0x4, R4 ;  /* 0x0000000407047825 */ /* 0x001fca00078e0004 */
[----:B------:R1:W-:Y:S02]  /*07e0*/  STG.E desc[UR4][R4.64], R21 ;  /* 0x0000001504007986 */ /* 0x0003e4000c101904 */
.L_x_22334:
[----:B------:R-:W-:-:S13]  /*07f0*/  ISETP.GE.AND P0, PT, R19, R16, PT ;  /* 0x000000101300720c */ /* 0x000fda0003f06270 */
[----:B------:R-:W-:Y:S05]  /*0800*/  @P0 BRA `(.L_x_22336) ;  /* 0x0000000000340947 */ /* 0x000fea0003800000 */
[----:B01----:R-:W0:Y:S01]  /*0810*/  LDC.64 R4, c[0x0][0x220] ;  /* 0x00008800ff047b82 */ /* 0x003e220000000a00 */
[----:B------:R-:W-:Y:S01]  /*0820*/  IADD3 R7, R0, R19, RZ ;  /* 0x0000001300077210 */ /* 0x000fe20007ffe0ff */
[----:B------:R-:W-:-:S04]  /*0830*/  VIADD R19, R19, 0x80 ;  /* 0x0000008013137836 */ /* 0x000fc80000000000 */
[----:B0-----:R-:W-:-:S05]  /*0840*/  IMAD.WIDE.U32 R4, R7, 0x4, R4 ;  /* 0x0000000407047825 */ /* 0x001fca00078e0004 */
[----:B------:R1:W-:Y:S02]  /*0850*/  STG.E desc[UR4][R4.64], R23 ;  /* 0x0000001704007986 */ /* 0x0003e4000c101904 */
.L_x_22335:
        /* <DEDUP_REMOVED lines=8> */
.L_x_22336:
[----:B------:R-:W-:Y:S05]  /*08e0*/  BSYNC B1 ;  /* 0x0000000000017941 */ /* 0x000fea0003800000 */
.L_x_22332:
[----:B------:R-:W-:-:S13]  /*08f0*/  ISETP.GE.AND P0, PT, R19, R16, PT ;  /* 0x000000101300720c */ /* 0x000fda0003f06270 */
[----:B012---:R-:W0:Y:S01]  /*0900*/  @!P0 LDC.64 R4, c[0x0][0x220] ;  /* 0x00008800ff048b82 */ /* 0x007e220000000a00 */
[----:B------:R-:W-:Y:S01]  /*0910*/  @!P0 IADD3 R3, R0, R19, RZ ;  /* 0x0000001300038210 */ /* 0x000fe20007ffe0ff */
[----:B------:R-:W-:-:S04]  /*0920*/  @!P0 VIADD R19, R19, 0x80 ;  /* 0x0000008013138836 */ /* 0x000fc80000000000 */
[----:B0-----:R-:W-:-:S05]  /*0930*/  @!P0 IMAD.WIDE.U32 R4, R3, 0x4, R4 ;  /* 0x0000000403048825 */ /* 0x001fca00078e0004 */
[----:B------:R2:W-:Y:S02]  /*0940*/  @!P0 STG.E desc[UR4][R4.64], R2 ;  /* 0x0000000204008986 */ /* 0x0005e4000c101904 */
.L_x_22337:
[----:B------:R-:W-:Y:S05]  /*0950*/  BSYNC B0 ;  /* 0x0000000000007941 */ /* 0x000fea0003800000 */
.L_x_22331:
        /* <DEDUP_REMOVED lines=8> */
.L_x_22338:
        /* <DEDUP_REMOVED lines=10> */
.L_x_26334:


//--------------------- .text._ZN2at6native29vectorized_elementwise_kernelILi4ENS0_13AUnaryFunctorIiiiNS0_17BitwiseAndFunctorIiEEEESt5arrayIPcLm2EEEEviT0_T1_ --------------------------
	.section	.text._ZN2at6native29vectorized_elementwise_kernelILi4ENS0_13AUnaryFunctorIiiiNS0_17BitwiseAndFunctorIiEEEESt5arrayIPcLm2EEEEviT0_T1_,"ax",@progbits
	.align	128
        .global         _ZN2at6native29vectorized_elementwise_kernelILi4ENS0_13AUnaryFunctorIiiiNS0_17BitwiseAndFunctorIiEEEESt5arrayIPcLm2EEEEviT0_T1_
        .type           _ZN2at6native29vectorized_elementwise_kernelILi4ENS0_13AUnaryFunctorIiiiNS0_17BitwiseAndFunctorIiEEEESt5arrayIPcLm2EEEEviT0_T1_,@function
        .size           _ZN2at6native29vectorized_elementwise_kernelILi4ENS0_13AUnaryFunctorIiiiNS0_17BitwiseAndFunctorIiEEEESt5arrayIPcLm2EEEEviT0_T1_,(.L_x_26335 - _ZN2at6native29vectorized_elementwise_kernelILi4ENS0_13AUnaryFunctorIiiiNS0_17BitwiseAndFunctorIiEEEESt5arrayIPcLm2EEEEviT0_T1_)
        .other          _ZN2at6native29vectorized_elementwise_kernelILi4ENS0_13AUnaryFunctorIiiiNS0_17BitwiseAndFunctorIiEEEESt5arrayIPcLm2EEEEviT0_T1_,@"STO_CUDA_ENTRY STV_DEFAULT"
_ZN2at6native29vectorized_elementwise_kernelILi4ENS0_13AUnaryFunctorIiiiNS0_17BitwiseAndFunctorIiEEEESt5arrayIPcLm2EEEEviT0_T1_:
.text._ZN2at6native29vectorized_elementwise_kernelILi4ENS0_13AUnaryFunctorIiiiNS0_17BitwiseAndFunctorIiEEEESt5arrayIPcLm2EEEEviT0_T1_:
        /* <DEDUP_REMOVED lines=29> */
.L_x_22339:
        /* <DEDUP_REMOVED lines=87> */
.L_x_22342:
[----:B------:R-:W-:-:S13]  /*0740*/  ISETP.GE.AND P0, PT, R19, R16, PT ;  /* 0x000000101300720c */ /* 0x000fda0003f06270 */
[----:B------:R-:W-:Y:S05]  /*0750*/  @P0 BRA `(.L_x_22344) ;  /* 0x0000000000300947 */ /* 0x000fea0003800000 */
[----:B0-----:R-:W0:Y:S01]  /*0760*/  LDC.64 R4, c[0x0][0x220] ;  /* 0x00008800ff047b82 */ /* 0x001e220000000a00 */
[----:B------:R-:W-:Y:S02]  /*0770*/  IMAD.IADD R7, R0, 0x1, R19 ;  /* 0x0000000100077824 */ /* 0x000fe400078e0213 */
[----:B------:R-:W-:Y:S02]  /*0780*/  VIADD R19, R19, 0x80 ;  /* 0x0000008013137836 */ /* 0x000fe40000000000 */
[----:B0-----:R-:W-:-:S05]  /*0790*/  IMAD.WIDE.U32 R4, R7, 0x4, R4 ;  /* 0x0000000407047825 */ /* 0x001fca00078e0004 */
[----:B------:R1:W-:Y:S02]  /*07a0*/  STG.E desc[UR4][R4.64], R21 ;  /* 0x0000001504007986 */ /* 0x0003e4000c101904 */
.L_x_22343:
[----:B------:R-:W-:-:S13]  /*07b0*/  ISETP.GE.AND P0, PT, R19, R16, PT ;  /* 0x000000101300720c */ /* 0x000fda0003f06270 */
[----:B------:R-:W-:Y:S05]  /*07c0*/  @P0 BRA `(.L_x_22345) ;  /* 0x0000000000340947 */ /* 0x000fea0003800000 */
[----:B01----:R-:W0:Y:S01]  /*07d0*/  LDC.64 R4, c[0x0][0x220] ;  /* 0x00008800ff047b82 */ /* 0x003e220000000a00 */
[----:B------:R-:W-:Y:S01]  /*07e0*/  IADD3 R7, R0, R19, RZ ;  /* 0x0000001300077210 */ /* 0x000fe20007ffe0ff */
[----:B------:R-:W-:-:S04]  /*07f0*/  VIADD R19, R19, 0x80 ;  /* 0x0000008013137836 */ /* 0x000fc80000000000 */
[----:B0-----:R-:W-:-:S05]  /*0800*/  IMAD.WIDE.U32 R4, R7, 0x4, R4 ;  /* 0x0000000407047825 */ /* 0x001fca00078e0004 */
[----:B------:R1:W-:Y:S02]  /*0810*/  STG.E desc[UR4][R4.64], R23 ;  /* 0x0000001704007986 */ /* 0x0003e4000c101904 */
.L_x_22344:
        /* <DEDUP_REMOVED lines=8> */
.L_x_22345:
[----:B------:R-:W-:Y:S05]  /*08a0*/  BSYNC B1 ;  /* 0x0000000000017941 */ /* 0x000fea0003800000 */
.L_x_22341:
[----:B------:R-:W-:-:S13]  /*08b0*/  ISETP.GE.AND P0, PT, R19, R16, PT ;  /* 0x000000101300720c */ /* 0x000fda0003f06270 */
[----:B012---:R-:W0:Y:S01]  /*08c0*/  @!P0 LDC.64 R4, c[0x0][0x220] ;  /* 0x00008800ff048b82 */ /* 0x007e220000000a00 */
[----:B------:R-:W-:Y:S01]  /*08d0*/  @!P0 IADD3 R3, R0, R19, RZ ;  /* 0x0000001300038210 */ /* 0x000fe20007ffe0ff */
[----:B------:R-:W-:-:S04]  /*08e0*/  @!P0 VIADD R19, R19, 0x80 ;  /* 0x0000008013138836 */ /* 0x000fc80000000000 */
[----:B0-----:R-:W-:-:S05]  /*08f0*/  @!P0 IMAD.WIDE.U32 R4, R3, 0x4, R4 ;  /* 0x0000000403048825 */ /* 0x001fca00078e0004 */
[----:B------:R2:W-:Y:S02]  /*0900*/  @!P0 STG.E desc[UR4][R4.64], R2 ;  /* 0x0000000204008986 */ /* 0x0005e4000c101904 */
.L_x_22346:
[----:B------:R-:W-:Y:S05]  /*0910*/  BSYNC B0 ;  /* 0x0000000000007941 */ /* 0x000fea0003800000 */
.L_x_22340:
        /* <DEDUP_REMOVED lines=8> */
.L_x_22347:
        /* <DEDUP_REMOVED lines=14> */
.L_x_26335:


//--------------------- .text._ZN2at6native29vectorized_elementwise_kernelILi8ENS0_13AUnaryFunctorIiiiNS0_17BitwiseAndFunctorIiEEEESt5arrayIPcLm2EEEEviT0_T1_ --------------------------
	.section	.text._ZN2at6native29vectorized_elementwise_kernelILi8ENS0_13AUnaryFunctorIiiiNS0_17BitwiseAndFunctorIiEEEESt5arrayIPcLm2EEEEviT0_T1_,"ax",@progbits
	.align	128
        .global         _ZN2at6native29vectorized_elementwise_kernelILi8ENS0_13AUnaryFunctorIiiiNS0_17BitwiseAndFunctorIiEEEESt5arrayIPcLm2EEEEviT0_T1_
        .type           _ZN2at6native29vectorized_elementwise_kernelILi8ENS0_13AUnaryFunctorIiiiNS0_17BitwiseAndFunctorIiEEEESt5arrayIPcLm2EEEEviT0_T1_,@function
        .size           _ZN2at6native29vectorized_elementwise_kernelILi8ENS0_13AUnaryFunctorIiiiNS0_17BitwiseAndFunctorIiEEEESt5arrayIPcLm2EEEEviT0_T1_,(.L_x_26336 - _ZN2at6native29vectorized_elementwise_kernelILi8ENS0_13AUnaryFunctorIiiiNS0_17BitwiseAndFunctorIiEEEESt5arrayIPcLm2EEEEviT0_T1_)
        .other          _ZN2at6native29vectorized_elementwise_kernelILi8ENS0_13AUnaryFunctorIiiiNS0_17BitwiseAndFunctorIiEEEESt5arrayIPcLm2EEEEviT0_T1_,@"STO_CUDA_ENTRY STV_DEFAULT"
_ZN2at6native29vectorized_elementwise_kernelILi8ENS0_13AUnaryFunctorIiiiNS0_17BitwiseAndFunctorIiEEEESt5arrayIPcLm2EEEEviT0_T1_:
.text._ZN2at6native29vectorized_elementwise_kernelILi8ENS0_13AUnaryFunctorIiiiNS0_17BitwiseAndFunctorIiEEEESt5arrayIPcLm2EEEEviT0_T1_:
        /* <DEDUP_REMOVED lines=29> */
.L_x_22348:
        /* <DEDUP_REMOVED lines=87> */
.L_x_22351:
[----:B------:R-:W-:-:S13]  /*0740*/  ISETP.GE.AND P0, PT, R19, R16, PT ;  /* 0x000000101300720c */ /* 0x000fda0003f06270 */
[----:B------:R-:W-:Y:S05]  /*0750*/  @P0 BRA `(.L_x_22353) ;  /* 0x0000000000300947 */ /* 0x000fea0003800000 */
[----:B0-----:R-:W0:Y:S01]  /*0760*/  LDC.64 R4, c[0x0][0x220] ;  /* 0x00008800ff047b82 */ /* 0x001e220000000a00 */
[----:B------:R-:W-:Y:S02]  /*0770*/  IMAD.IADD R7, R0, 0x1, R19 ;  /* 0x0000000100077824 */ /* 0x000fe400078e0213 */
[----:B------:R-:W-:Y:S02]  /*0780*/  VIADD R19, R19, 0x80 ;  /* 0x0000008013137836 */ /* 0x000fe40000000000 */
[----:B0-----:R-:W-:-:S05]  /*0790*/  IMAD.WIDE.U32 R4, R7, 0x4, R4 ;  /* 0x0000000407047825 */ /* 0x001fca00078e0004 */
[----:B------:R1:W-:Y:S02]  /*07a0*/  STG.E desc[UR4][R4.64], R21 ;  /* 0x0000001504007986 */ /* 0x0003e4000c101904 */
.L_x_22352:
[----:B------:R-:W-:-:S13]  /*07b0*/  ISETP.GE.AND P0, PT, R19, R16, PT ;  /* 0x000000101300720c */ /* 0x000fda0003f06270 */
[----:B------:R-:W-:Y:S05]  /*07c0*/  @P0 BRA `(.L_x_22354) ;  /* 0x0000000000340947 */ /* 0x000fea0003800000 */
[----:B01----:R-:W0:Y:S01]  /*07d0*/  LDC.64 R4, c[0x0][0x220] ;  /* 0x00008800ff047b82 */ /* 0x003e220000000a00 */
[----:B------:R-:W-:Y:S01]  /*07e0*/  IADD3 R7, R0, R19, RZ ;  /* 0x0000001300077210 */ /* 0x000fe20007ffe0ff */
[----:B------:R-:W-:-:S04]  /*07f0*/  VIADD R19, R19, 0x80 ;  /* 0x0000008013137836 */ /* 0x000fc80000000000 */
[----:B0-----:R-:W-:-:S05]  /*0800*/  IMAD.WIDE.U32 R4, R7, 0x4, R4 ;  /* 0x0000000407047825 */ /* 0x001fca00078e0004 */
[----:B------:R1:W-:Y:S02]  /*0810*/  STG.E desc[UR4][R4.64], R23 ;  /* 0x0000001704007986 */ /* 0x0003e4000c101904 */
.L_x_22353:
        /* <DEDUP_REMOVED lines=8> */
.L_x_22354:
[----:B------:R-:W-:Y:S05]  /*08a0*/  BSYNC B1 ;  /* 0x0000000000017941 */ /* 0x000fea0003800000 */
.L_x_22350:
[----:B------:R-:W-:-:S13]  /*08b0*/  ISETP.GE.AND P0, PT, R19, R16, PT ;  /* 0x000000101300720c */ /* 0x000fda0003f06270 */
[----:B012---:R-:W0:Y:S01]  /*08c0*/  @!P0 LDC.64 R4, c[0x0][0x220] ;  /* 0x00008800ff048b82 */ /* 0x007e220000000a00 */
[----:B------:R-:W-:Y:S01]  /*08d0*/  @!P0 IADD3 R3, R0, R19, RZ ;  /* 0x0000001300038210 */ /* 0x000fe20007ffe0ff */
[----:B------:R-:W-:-:S04]  /*08e0*/  @!P0 VIADD R19, R19, 0x80 ;  /* 0x0000008013138836 */ /* 0x000fc80000000000 */
[----:B0-----:R-:W-:-:S05]  /*08f0*/  @!P0 IMAD.WIDE.U32 R4, R3, 0x4, R4 ;  /* 0x0000000403048825 */ /* 0x001fca00078e0004 */
[----:B------:R2:W-:Y:S02]  /*0900*/  @!P0 STG.E desc[UR4][R4.64], R2 ;  /* 0x0000000204008986 */ /* 0x0005e4000c101904 */
.L_x_22355:
[----:B------:R-:W-:Y:S05]  /*0910*/  BSYNC B0 ;  /* 0x0000000000007941 */ /* 0x000fea0003800000 */
.L_x_22349:
        /* <DEDUP_REMOVED lines=8> */
.L_x_22356:
        /* <DEDUP_REMOVED lines=14> */
.L_x_26336:


//--------------------- .text._ZN2at6native18elementwise_kernelILi128ELi4EZNS0_15gpu_kernel_implINS0_13BinaryFunctorIiiiNS0_17BitwiseAndFunctorIiEEEEEEvRNS_18TensorIteratorBaseERKT_EUliE_EEviT1_ --------------------------
	.section	.text._ZN2at6native18elementwise_kernelILi128ELi4EZNS0_15gpu_kernel_implINS0_13BinaryFunctorIiiiNS0_17BitwiseAndFunctorIiEEEEEEvRNS_18TensorIteratorBaseERKT_EUliE_EEviT1_,"ax",@progbits
	.align	128
        .global         _ZN2at6native18elementwise_kernelILi128ELi4EZNS0_15gpu_kernel_implINS0_13BinaryFunctorIiiiNS0_17BitwiseAndFunctorIiEEEEEEvRNS_18TensorIteratorBaseERKT_EUliE_EEviT1_
        .type           _ZN2at6native18elementwise_kernelILi128ELi4EZNS0_15gpu_kernel_implINS0_13BinaryFunctorIiiiNS0_17BitwiseAndFunctorIiEEEEEEvRNS_18TensorIteratorBaseERKT_EUliE_EEviT1_,@function
        .size           _ZN2at6native18elementwise_kernelILi128ELi4EZNS0_15gpu_kernel_implINS0_13BinaryFunctorIiiiNS0_17BitwiseAndFunctorIiEEEEEEvRNS_18TensorIteratorBaseERKT_EUliE_EEviT1_,(.L_x_26337 - _ZN2at6native18elementwise_kernelILi128ELi4EZNS0_15gpu_kernel_implINS0_13BinaryFunctorIiiiNS0_17BitwiseAndFunctorIiEEEEEEvRNS_18TensorIteratorBaseERKT_EUliE_EEviT1_)
        .other          _ZN2at6native18elementwise_kernelILi128ELi4EZNS0_15gpu_kernel_implINS0_13BinaryFunctorIiiiNS0_17BitwiseAndFunctorIiEEEEEEvRNS_18TensorIteratorBaseERKT_EUliE_EEviT1_,@"STO_CUDA_ENTRY STV_DEFAULT"
_ZN2at6native18elementwise_kernelILi128ELi4EZNS0_15gpu_kernel_implINS0_13BinaryFunctorIiiiNS0_17BitwiseAndFunctorIiEEEEEEvRNS_18TensorIteratorBaseERKT_EUliE_EEviT1_:
.text._ZN2at6native18elementwise_kernelILi128ELi4EZNS0_15gpu_kernel_implINS0_13BinaryFunctorIiiiNS0_17BitwiseAndFunctorIiEEEEEEvRNS_18TensorIteratorBaseERKT_EUliE_EEviT1_:
        /* <DEDUP_REMOVED lines=365> */
.L_x_22359:
        /* <DEDUP_REMOVED lines=20> */
.L_x_22363:
[----:B------:R0:W5:Y:S01]  /*1810*/  LDG.E.U8 R19, desc[UR36][R2.64] ;  /* 0x0000002402137981 */ /* 0x000162000c1e1100 */
[----:B------:R-:W-:Y:S05]  /*1820*/  BRA `(.L_x_22365) ;  /* 0x0000000c00347947 */ /* 0x000fea0003800000 */
.L_x_22362:
        /* <DEDUP_REMOVED lines=8> */
.L_x_22367:
[----:B------:R0:W5:Y:S01]  /*18b0*/  LDG.E R19, desc[UR36][R2.64] ;  /* 0x0000002402137981 */ /* 0x000162000c1e1900 */
[----:B------:R-:W-:Y:S05]  /*18c0*/  BRA `(.L_x_22365) ;  /* 0x0000000c000c7947 */ /* 0x000fea0003800000 */
.L_x_22366:
[----:B------:R0:W5:Y:S01]  /*18d0*/  LDG.E.S16 R19, desc[UR36][R2.64] ;  /* 0x0000002402137981 */ /* 0x000162000c1e1700 */
[----:B------:R-:W-:Y:S05]  /*18e0*/  BRA `(.L_x_22365) ;  /* 0x0000000c00047947 */ /* 0x000fea0003800000 */
.L_x_22361:
        /* <DEDUP_REMOVED lines=9> */
.L_x_22369:
[----:B------:R-:W2:Y:S02]  /*1980*/  LDG.E.U16 R2, desc[UR36][R2.64] ;  /* 0x0000002402027981 */ /* 0x000ea4000c1e1500 */
[----:B--2---:R-:W-:-:S06]  /*1990*/  HADD2.F32 R19, -RZ, R2.H0_H0 ;  /* 0x20000002ff137230 */ /* 0x004fcc0000004100 */
[----:B------:R-:W0:Y:S01]  /*19a0*/  F2I.FTZ.TRUNC.NTZ R19, R19 ;  /* 0x0000001300137305 */ /* 0x000e22000021f100 */
[----:B------:R-:W-:Y:S05]  /*19b0*/  BRA `(.L_x_22365) ;  /* 0x0000000800d07947 */ /* 0x000fea0003800000 */
.L_x_22368:
        /* <DEDUP_REMOVED lines=9> */
.L_x_22371:
[----:B------:R-:W2:Y:S02]  /*1a50*/  LDG.E.U16 R2, desc[UR36][R2.64] ;  /* 0x0000002402027981 */ /* 0x000ea4000c1e1500 */
[----:B--2---:R-:W-:-:S06]  /*1a60*/  HADD2.F32 R19, -RZ, R2.H0_H0 ;  /* 0x20000002ff137230 */ /* 0x004fcc0000004100 */
[----:B------:R-:W0:Y:S01]  /*1a70*/  F2I.FTZ.TRUNC.NTZ R19, R19 ;  /* 0x0000001300137305 */ /* 0x000e22000021f100 */
[----:B------:R-:W-:Y:S05]  /*1a80*/  BRA `(.L_x_22365) ;  /* 0x00000008009c7947 */ /* 0x000fea0003800000 */
.L_x_22370:
[----:B------:R-:W2:Y:S02]  /*1a90*/  LDG.E.64 R2, desc[UR36][R2.64] ;  /* 0x0000002402027981 */ /* 0x000ea4000c1e1b00 */
[----:B--2---:R0:W1:Y:S01]  /*1aa0*/  F2I.F64.TRUNC R19, R2 ;  /* 0x0000000200137311 */ /* 0x004062000030d100 */
[----:B------:R-:W-:Y:S05]  /*1ab0*/  BRA `(.L_x_22365) ;  /* 0x0000000800907947 */ /* 0x000fea0003800000 */
.L_x_22360:
        /* <DEDUP_REMOVED lines=12> */
.L_x_22374:
[----:B------:R-:W2:Y:S02]  /*1b80*/  LDG.E.64 R2, desc[UR36][R2.64] ;  /* 0x0000002402027981 */ /* 0x000ea4000c1e1b00 */
[----:B--2---:R0:W1:Y:S01]  /*1b90*/  F2I.F64.TRUNC R19, R2 ;  /* 0x0000000200137311 */ /* 0x004062000030d100 */
[----:B------:R-:W-:Y:S05]  /*1ba0*/  BRA `(.L_x_22365) ;  /* 0x0000000800547947 */ /* 0x000fea0003800000 */
.L_x_22373:
        /* <DEDUP_REMOVED lines=27> */
.L_x_22376:
        /* <DEDUP_REMOVED lines=14> */
.L_x_22375:
[----:B------:R-:W2:Y:S02]  /*1e40*/  LDG.E.U16 R19, desc[UR36][R2.64] ;  /* 0x0000002402137981 */ /* 0x000ea4000c1e1500 */
[----:B--2---:R-:W-:-:S06]  /*1e50*/  IMAD.U32 R19, R19, 0x10000, RZ ;  /* 0x0001000013137824 */ /* 0x004fcc00078e00ff */
[----:B------:R-:W0:Y:S01]  /*1e60*/  F2I.FTZ.TRUNC.NTZ R19, R19 ;  /* 0x0000001300137305 */ /* 0x000e22000021f100 */
[----:B------:R-:W-:Y:S05]  /*1e70*/  BRA `(.L_x_22365) ;  /* 0x0000000400a07947 */ /* 0x000fea0003800000 */
.L_x_22372:
        /* <DEDUP_REMOVED lines=10> */
.L_x_22379:
        /* <DEDUP_REMOVED lines=21> */
.L_x_22383:
[----:B------:R-:W-:Y:S05]  /*2070*/  BSYNC B1 ;  /* 0x0000000000017941 */ /* 0x000fea0003800000 */
.L_x_22382:
[----:B------:R-:W-:Y:S01]  /*2080*/  IMAD.SHL.U32 R2, R2, 0x100000, RZ ;  /* 0x0010000002027824 */ /* 0x000fe200078e00ff */
[----:B------:R-:W-:-:S04]  /*2090*/  LEA R0, R0, 0x3b800000, 0x17 ;  /* 0x3b80000000007811 */ /* 0x000fc800078eb8ff */
[----:B------:R-:W-:-:S07]  /*20a0*/  LOP3.LUT R19, R0, R2, R19, 0xfe, !PT ;  /* 0x0000000200137212 */ /* 0x000fce00078efe13 */
.L_x_22381:
[----:B------:R-:W-:Y:S05]  /*20b0*/  BSYNC B0 ;  /* 0x0000000000007941 */ /* 0x000fea0003800000 */
.L_x_22380:
[----:B------:R-:W1:Y:S01]  /*20c0*/  F2I.FTZ.TRUNC.NTZ R19, R19 ;  /* 0x0000001300137305 */ /* 0x000e62000021f100 */
[----:B------:R-:W-:Y:S05]  /*20d0*/  BRA `(.L_x_22365) ;  /* 0x0000000400087947 */ /* 0x000fea0003800000 */
.L_x_22378:
        /* <DEDUP_REMOVED lines=21> */
.L_x_22387:
[----:B------:R-:W-:Y:S05]  /*2230*/  BSYNC B1 ;  /* 0x0000000000017941 */ /* 0x000fea0003800000 */
.L_x_22386:
[----:B------:R-:W-:Y:S01]  /*2240*/  IMAD.SHL.U32 R2, R2, 0x200000, RZ ;  /* 0x0020000002027824 */ /* 0x000fe200078e00ff */
[----:B------:R-:W-:-:S04]  /*2250*/  LEA R0, R0, 0x37800000, 0x17 ;  /* 0x3780000000007811 */ /* 0x000fc800078eb8ff */
[----:B------:R-:W-:-:S07]  /*2260*/  LOP3.LUT R19, R0, R2, R19, 0xfe, !PT ;  /* 0x0000000200137212 */ /* 0x000fce00078efe13 */
.L_x_22385:
[----:B------:R-:W-:Y:S05]  /*2270*/  BSYNC B0 ;  /* 0x0000000000007941 */ /* 0x000fea0003800000 */
.L_x_22384:
[----:B------:R-:W2:Y:S01]  /*2280*/  F2I.FTZ.TRUNC.NTZ R19, R19 ;  /* 0x0000001300137305 */ /* 0x000ea2000021f100 */
[----:B------:R-:W-:Y:S05]  /*2290*/  BRA `(.L_x_22365) ;  /* 0x0000000000987947 */ /* 0x000fea0003800000 */
.L_x_22377:
        /* <DEDUP_REMOVED lines=14> */
.L_x_22391:
[----:B------:R-:W-:Y:S05]  /*2380*/  BSYNC B0 ;  /* 0x0000000000007941 */ /* 0x000fea0003800000 */
.L_x_22390:
[----:B------:R-:W4:Y:S01]  /*2390*/  F2I.FTZ.TRUNC.NTZ R19, R19 ;  /* 0x0000001300137305 */ /* 0x000f22000021f100 */
[----:B------:R-:W-:Y:S05]  /*23a0*/  BRA `(.L_x_22365) ;  /* 0x0000000000547947 */ /* 0x000fea0003800000 */
.L_x_22364:
        /* <DEDUP_REMOVED lines=17> */
.L_x_22392:
[----:B------:R-:W-:Y:S05]  /*24c0*/  BRA `(.L_x_22365) ;  /* 0x00000000000c7947 */ /* 0x000fea0003800000 */
.L_x_22389:
[----:B------:R0:W5:Y:S01]  /*24d0*/  LDG.E R19, desc[UR36][R2.64] ;  /* 0x0000002402137981 */ /* 0x000162000c1e1900 */
[----:B------:R-:W-:Y:S05]  /*24e0*/  BRA `(.L_x_22365) ;  /* 0x0000000000047947 */ /* 0x000fea0003800000 */
.L_x_22388:
[----:B------:R3:W5:Y:S02]  /*24f0*/  LDG.E R19, desc[UR36][R2.64] ;  /* 0x0000002402137981 */ /* 0x000764000c1e1900 */
.L_x_22365:
        /* <DEDUP_REMOVED lines=17> */
.L_x_22396:
[----:B------:R0:W5:Y:S01]  /*2610*/  LDG.E.U8 R22, desc[UR36][R2.64] ;  /* 0x0000002402167981 */ /* 0x000162000c1e1100 */
[----:B------:R-:W-:Y:S05]  /*2620*/  BRA `(.L_x_22398) ;  /* 0x0000000c00347947 */ /* 0x000fea0003800000 */
.L_x_22395:
        /* <DEDUP_REMOVED lines=8> */
.L_x_22400:
[----:B------:R3:W5:Y:S01]  /*26b0*/  LDG.E R22, desc[UR36][R2.64] ;  /* 0x0000002402167981 */ /* 0x000762000c1e1900 */
[----:B------:R-:W-:Y:S05]  /*26c0*/  BRA `(.L_x_22398) ;  /* 0x0000000c000c7947 */ /* 0x000fea0003800000 */
.L_x_22399:
[----:B------:R0:W5:Y:S01]  /*26d0*/  LDG.E.S16 R22, desc[UR36][R2.64] ;  /* 0x0000002402167981 */ /* 0x000162000c1e1700 */
[----:B------:R-:W-:Y:S05]  /*26e0*/  BRA `(.L_x_22398) ;  /* 0x0000000c00047947 */ /* 0x000fea0003800000 */
.L_x_22394:
        /* <DEDUP_REMOVED lines=9> */
.L_x_22402:
[----:B------:R-:W3:Y:S02]  /*2780*/  LDG.E.U16 R2, desc[UR36][R2.64] ;  /* 0x0000002402027981 */ /* 0x000ee4000c1e1500 */
[----:B---3--:R-:W-:-:S06]  /*2790*/  HADD2.F32 R22, -RZ, R2.H0_H0 ;  /* 0x20000002ff167230 */ /* 0x008fcc0000004100 */
[----:B------:R-:W0:Y:S01]  /*27a0*/  F2I.FTZ.TRUNC.NTZ R22, R22 ;  /* 0x0000001600167305 */ /* 0x000e22000021f100 */
[----:B------:R-:W-:Y:S05]  /*27b0*/  BRA `(.L_x_22398) ;  /* 0x0000000800d07947 */ /* 0x000fea0003800000 */
.L_x_22401:
        /* <DEDUP_REMOVED lines=9> */
.L_x_22404:
[----:B------:R-:W3:Y:S02]  /*2850*/  LDG.E.U16 R2, desc[UR36][R2.64] ;  /* 0x0000002402027981 */ /* 0x000ee4000c1e1500 */
[----:B---3--:R-:W-:-:S06]  /*2860*/  HADD2.F32 R22, -RZ, R2.H0_H0 ;  /* 0x20000002ff167230 */ /* 0x008fcc0000004100 */
[----:B------:R-:W0:Y:S01]  /*2870*/  F2I.FTZ.TRUNC.NTZ R22, R22 ;  /* 0x0000001600167305 */ /* 0x000e22000021f100 */
[----:B------:R-:W-:Y:S05]  /*2880*/  BRA `(.L_x_22398) ;  /* 0x00000008009c7947 */ /* 0x000fea0003800000 */
.L_x_22403:
[----:B------:R-:W3:Y:S02]  /*2890*/  LDG.E.64 R2, desc[UR36][R2.64] ;  /* 0x0000002402027981 */ /* 0x000ee4000c1e1b00 */
[----:B---3--:R0:W3:Y:S01]  /*28a0*/  F2I.F64.TRUNC R22, R2 ;  /* 0x0000000200167311 */ /* 0x0080e2000030d100 */
[----:B------:R-:W-:Y:S05]  /*28b0*/  BRA `(.L_x_22398) ;  /* 0x0000000800907947 */ /* 0x000fea0003800000 */
.L_x_22393:
        /* <DEDUP_REMOVED lines=12> */
.L_x_22407:
[----:B------:R-:W3:Y:S02]  /*2980*/  LDG.E.64 R2, desc[UR36][R2.64] ;  /* 0x0000002402027981 */ /* 0x000ee4000c1e1b00 */
[----:B---3--:R0:W3:Y:S01]  /*2990*/  F2I.F64.TRUNC R22, R2 ;  /* 0x0000000200167311 */ /* 0x0080e2000030d100 */
[----:B------:R-:W-:Y:S05]  /*29a0*/  BRA `(.L_x_22398) ;  /* 0x0000000800547947 */ /* 0x000fea0003800000 */
.L_x_22406:
        /* <DEDUP_REMOVED lines=27> */
.L_x_22409:
        /* <DEDUP_REMOVED lines=14> */
.L_x_22408:
[----:B------:R-:W3:Y:S02]  /*2c40*/  LDG.E.U16 R22, desc[UR36][R2.64] ;  /* 0x0000002402167981 */ /* 0x000ee4000c1e1500 */
[----:B---3--:R-:W-:-:S06]  /*2c50*/  IMAD.U32 R22, R22, 0x10000, RZ ;  /* 0x0001000016167824 */ /* 0x008fcc00078e00ff */
[----:B------:R-:W0:Y:S01]  /*2c60*/  F2I.FTZ.TRUNC.NTZ R22, R22 ;  /* 0x0000001600167305 */ /* 0x000e22000021f100 */
[----:B------:R-:W-:Y:S05]  /*2c70*/  BRA `(.L_x_22398) ;  /* 0x0000000400a07947 */ /* 0x000fea0003800000 */
.L_x_22405:
        /* <DEDUP_REMOVED lines=10> */
.L_x_22412:
        /* <DEDUP_REMOVED lines=21> */
.L_x_22416:
[----:B------:R-:W-:Y:S05]  /*2e70*/  BSYNC B1 ;  /* 0x0000000000017941 */ /* 0x000fea0003800000 */
.L_x_22415:
[----:B------:R-:W-:Y:S01]  /*2e80*/  IMAD.SHL.U32 R2, R2, 0x100000, RZ ;  /* 0x0010000002027824 */ /* 0x000fe200078e00ff */
[----:B------:R-:W-:-:S04]  /*2e90*/  LEA R3, R0, 0x3b800000, 0x17 ;  /* 0x3b80000000037811 */ /* 0x000fc800078eb8ff */
[----:B------:R-:W-:-:S07]  /*2ea0*/  LOP3.LUT R22, R3, R2, R22, 0xfe, !PT ;  /* 0x0000000203167212 */ /* 0x000fce00078efe16 */
.L_x_22414:
[----:B------:R-:W-:Y:S05]  /*2eb0*/  BSYNC B0 ;  /* 0x0000000000007941 */ /* 0x000fea0003800000 */
.L_x_22413:
[----:B------:R-:W0:Y:S01]  /*2ec0*/  F2I.FTZ.TRUNC.NTZ R22, R22 ;  /* 0x0000001600167305 */ /* 0x000e22000021f100 */
[----:B------:R-:W-:Y:S05]  /*2ed0*/  BRA `(.L_x_22398) ;  /* 0x0000000400087947 */ /* 0x000fea0003800000 */
.L_x_22411:
        /* <DEDUP_REMOVED lines=21> */
.L_x_22420:
[----:B------:R-:W-:Y:S05]  /*3030*/  BSYNC B1 ;  /* 0x0000000000017941 */ /* 0x000fea0003800000 */
.L_x_22419:
[----:B------:R-:W-:Y:S01]  /*3040*/  IMAD.SHL.U32 R2, R2, 0x200000, RZ ;  /* 0x0020000002027824 */ /* 0x000fe200078e00ff */
[----:B------:R-:W-:-:S04]  /*3050*/  LEA R3, R0, 0x37800000, 0x17 ;  /* 0x3780000000037811 */ /* 0x000fc800078eb8ff */
[----:B------:R-:W-:-:S07]  /*3060*/  LOP3.LUT R22, R3, R2, R22, 0xfe, !PT ;  /* 0x0000000203167212 */ /* 0x000fce00078efe16 */
.L_x_22418:
[----:B------:R-:W-:Y:S05]  /*3070*/  BSYNC B0 ;  /* 0x0000000000007941 */ /* 0x000fea0003800000 */
.L_x_22417:
[----:B------:R-:W0:Y:S01]  /*3080*/  F2I.FTZ.TRUNC.NTZ R22, R22 ;  /* 0x0000001600167305 */ /* 0x000e22000021f100 */
[----:B------:R-:W-:Y:S05]  /*3090*/  BRA `(.L_x_22398) ;  /* 0x0000000000987947 */ /* 0x000fea0003800000 */
.L_x_22410:
        /* <DEDUP_REMOVED lines=14> */
.L_x_22424:
[----:B------:R-:W-:Y:S05]  /*3180*/  BSYNC B0 ;  /* 0x0000000000007941 */ /* 0x000fea0003800000 */
.L_x_22423:
[----:B------:R-:W0:Y:S01]  /*3190*/  F2I.FTZ.TRUNC.NTZ R22, R22 ;  /* 0x0000001600167305 */ /* 0x000e22000021f100 */
[----:B------:R-:W-:Y:S05]  /*31a0*/  BRA `(.L_x_22398) ;  /* 0x0000000000547947 */ /* 0x000fea0003800000 */
.L_x_22397:
        /* <DEDUP_REMOVED lines=17> */
.L_x_22425:
[----:B------:R-:W-:Y:S05]  /*32c0*/  BRA `(.L_x_22398) ;  /* 0x00000000000c7947 */ /* 0x000fea0003800000 */
.L_x_22422:
[----:B------:R0:W5:Y:S01]  /*32d0*/  LDG.E R22, desc[UR36][R2.64] ;  /* 0x0000002402167981 */ /* 0x000162000c1e1900 */
[----:B------:R-:W-:Y:S05]  /*32e0*/  BRA `(.L_x_22398) ;  /* 0x0000000000047947 */ /* 0x000fea0003800000 */
.L_x_22421:
[----:B------:R0:W5:Y:S02]  /*32f0*/  LDG.E R22, desc[UR36][R2.64] ;  /* 0x0000002402167981 */ /* 0x000164000c1e1900 */
.L_x_22398:
        /* <DEDUP_REMOVED lines=15> */
.L_x_22429:
[----:B------:R1:W-:Y:S01]  /*33f0*/  STG.E.U8 desc[UR36][R16.64], R2 ;  /* 0x0000000210007986 */ /* 0x0003e2000c101124 */
[----:B------:R-:W-:Y:S05]  /*3400*/  BRA `(.L_x_22431) ;  /* 0x0000000c00507947 */ /* 0x000fea0003800000 */
.L_x_22428:
        /* <DEDUP_REMOVED lines=9> */
.L_x_22433:
[----:B------:R3:W-:Y:S01]  /*34a0*/  STG.E desc[UR36][R16.64], R2 ;  /* 0x0000000210007986 */ /* 0x0007e2000c101924 */
[----:B------:R-:W-:Y:S05]  /*34b0*/  BRA `(.L_x_22431) ;  /* 0x0000000c00247947 */ /* 0x000fea0003800000 */
.L_x_22432:
[----:B------:R2:W-:Y:S01]  /*34c0*/  STG.E.U16 desc[UR36][R16.64], R2 ;  /* 0x0000000210007986 */ /* 0x0005e2000c101524 */
[----:B------:R-:W-:Y:S05]  /*34d0*/  BRA `(.L_x_22431) ;  /* 0x0000000c001c7947 */ /* 0x000fea0003800000 */
.L_x_22427:
        /* <DEDUP_REMOVED lines=9> */
.L_x_22435:
[----:B------:R-:W-:-:S04]  /*3570*/  I2FP.F32.S32 R0, R2 ;  /* 0x0000000200007245 */ /* 0x000fc80000201400 */
[----:B------:R-:W-:-:S05]  /*3580*/  F2FP.F16.F32.PACK_AB R0, RZ, R0 ;  /* 0x00000000ff00723e */ /* 0x000fca00000000ff */
[----:B------:R0:W-:Y:S01]  /*3590*/  STG.E.U16 desc[UR36][R16.64], R0 ;  /* 0x0000000010007986 */ /* 0x0001e2000c101524 */
[----:B------:R-:W-:Y:S05]  /*35a0*/  BRA `(.L_x_22431) ;  /* 0x0000000800e87947 */ /* 0x000fea0003800000 */
.L_x_22434:
        /* <DEDUP_REMOVED lines=10> */
.L_x_22437:
[----:B------:R-:W-:-:S04]  /*3650*/  I2FP.F32.S32 R2, R2 ;  /* 0x0000000200027245 */ /* 0x000fc80000201400 */
[----:B------:R-:W-:-:S04]  /*3660*/  F2FP.F16.F32.PACK_AB R3, RZ, R2 ;  /* 0x00000002ff03723e */ /* 0x000fc800000000ff */
[----:B------:R-:W-:-:S05]  /*3670*/  PRMT R3, R3, 0x5410, RZ ;  /* 0x0000541003037816 */ /* 0x000fca00000000ff */
[----:B------:R0:W-:Y:S01]  /*3680*/  STG.E desc[UR36][R16.64], R3 ;  /* 0x0000000310007986 */ /* 0x0001e2000c101924 */
[----:B------:R-:W-:Y:S05]  /*3690*/  BRA `(.L_x_22431) ;  /* 0x0000000800ac7947 */ /* 0x000fea0003800000 */
.L_x_22436:
[----:B------:R-:W0:Y:S02]  /*36a0*/  I2F.F64 R2, R2 ;  /* 0x0000000200027312 */ /* 0x000e240000201c00 */
[----:B0-----:R0:W-:Y:S01]  /*36b0*/  STG.E.64 desc[UR36][R16.64], R2 ;  /* 0x0000000210007986 */ /* 0x0011e2000c101b24 */
[----:B------:R-:W-:Y:S05]  /*36c0*/  BRA `(.L_x_22431) ;  /* 0x0000000800a07947 */ /* 0x000fea0003800000 */
.L_x_22426:
        /* <DEDUP_REMOVED lines=12> */
.L_x_22440:
[----:B------:R-:W0:Y:S01]  /*3790*/  I2F.F64 R4, R2 ;  /* 0x0000000200047312 */ /* 0x000e220000201c00 */
[----:B------:R-:W-:-:S05]  /*37a0*/  CS2R R6, SRZ ;  /* 0x0000000000067805 */ /* 0x000fca000001ff00 */
[----:B0-----:R0:W-:Y:S01]  /*37b0*/  STG.E.128 desc[UR36][R16.64], R4 ;  /* 0x0000000410007986 */ /* 0x0011e2000c101d24 */
[----:B------:R-:W-:Y:S05]  /*37c0*/  BRA `(.L_x_22431) ;  /* 0x0000000800607947 */ /* 0x000fea0003800000 */
.L_x_22439:
        /* <DEDUP_REMOVED lines=21> */
.L_x_22444:
[----:B------:R-:W-:Y:S05]  /*3920*/  BSYNC B0 ;  /* 0x0000000000007941 */ /* 0x000fea0003800000 */
.L_x_22443:
[----:B------:R-:W-:-:S05]  /*3930*/  LOP3.LUT R3, R0, R3, RZ, 0xfc, !PT ;  /* 0x0000000300037212 */ /* 0x000fca00078efcff */
[----:B------:R0:W-:Y:S01]  /*3940*/  STG.E.U8 desc[UR36][R16.64], R3 ;  /* 0x0000000310007986 */ /* 0x0001e2000c101124 */
[----:B------:R-:W-:Y:S05]  /*3950*/  BRA `(.L_x_22431) ;  /* 0x0000000400fc7947 */ /* 0x000fea0003800000 */
.L_x_22442:
        /* <DEDUP_REMOVED lines=13> */
.L_x_22446:
[----:B------:R-:W-:Y:S01]  /*3a30*/  IMAD.MOV.U32 R0, RZ, RZ, 0x7f ;  /* 0x0000007fff007424 */ /* 0x000fe200078e00ff */
[----:B------:R-:W-:-:S04]  /*3a40*/  ISETP.GT.U32.AND P0, PT, R2, 0x7f800000, PT ;  /* 0x7f8000000200780c */ /* 0x000fc80003f04070 */
[----:B------:R-:W-:-:S09]  /*3a50*/  SEL R0, R0, 0x7c, P0 ;  /* 0x0000007c00007807 */ /* 0x000fd20000000000 */
.L_x_22447:
[----:B------:R-:W-:Y:S05]  /*3a60*/  BSYNC B0 ;  /* 0x0000000000007941 */ /* 0x000fea0003800000 */
.L_x_22445:
[----:B------:R-:W-:-:S04]  /*3a70*/  LOP3.LUT R2, R3, 0x80000000, RZ, 0xc0, !PT ;  /* 0x8000000003027812 */ /* 0x000fc800078ec0ff */
[----:B------:R-:W-:-:S04]  /*3a80*/  SHF.R.U32.HI R3, RZ, 0x18, R2 ;  /* 0x00000018ff037819 */ /* 0x000fc80000011602 */
[----:B------:R-:W-:-:S05]  /*3a90*/  LOP3.LUT R3, R0, R3, RZ, 0xfc, !PT ;  /* 0x0000000300037212 */ /* 0x000fca00078efcff */
[----:B------:R0:W-:Y:S01]  /*3aa0*/  STG.E.U8 desc[UR36][R16.64], R3 ;  /* 0x0000000310007986 */ /* 0x0001e2000c101124 */
[----:B------:R-:W-:Y:S05]  /*3ab0*/  BRA `(.L_x_22431) ;  /* 0x0000000400a47947 */ /* 0x000fea0003800000 */
.L_x_22441:
[----:B------:R-:W-:-:S04]  /*3ac0*/  I2FP.F32.S32 R0, R2 ;  /* 0x0000000200007245 */ /* 0x000fc80000201400 */
[----:B------:R-:W-:-:S05]  /*3ad0*/  F2FP.BF16.F32.PACK_AB R0, RZ, R0 ;  /* 0x00000000ff00723e */ /* 0x000fca00000010ff */
[----:B------:R0:W-:Y:S01]  /*3ae0*/  STG.E.U16 desc[UR36][R16.64], R0 ;  /* 0x0000000010007986 */ /* 0x0001e2000c101524 */
[----:B------:R-:W-:Y:S05]  /*3af0*/  BRA `(.L_x_22431) ;  /* 0x0000000400947947 */ /* 0x000fea0003800000 */
.L_x_22438:
        /* <DEDUP_REMOVED lines=10> */
.L_x_22450:
        /* <DEDUP_REMOVED lines=17> */
.L_x_22453:
[----:B------:R-:W-:-:S04]  /*3cb0*/  LOP3.LUT R2, R3, 0x80000000, RZ, 0xc0, !PT ;  /* 0x8000000003027812 */ /* 0x000fc800078ec0ff */
[----:B------:R-:W-:-:S04]  /*3cc0*/  SHF.R.U32.HI R3, RZ, 0x18, R2 ;  /* 0x00000018ff037819 */ /* 0x000fc80000011602 */
[----:B------:R-:W-:-:S04]  /*3cd0*/  LOP3.LUT R0, R0, R3, RZ, 0xfc, !PT ;  /* 0x0000000300007212 */ /* 0x000fc800078efcff */
[----:B------:R-:W-:-:S07]  /*3ce0*/  PRMT R8, R0, 0x7610, R8 ;  /* 0x0000761000087816 */ /* 0x000fce0000000008 */
.L_x_22452:
[----:B------:R-:W-:Y:S05]  /*3cf0*/  BSYNC B0 ;  /* 0x0000000000007941 */ /* 0x000fea0003800000 */
.L_x_22451:
[----:B------:R0:W-:Y:S01]  /*3d00*/  STG.E.U8 desc[UR36][R16.64], R8 ;  /* 0x0000000810007986 */ /* 0x0001e2000c101124 */
[----:B------:R-:W-:Y:S05]  /*3d10*/  BRA `(.L_x_22431) ;  /* 0x00000004000c7947 */ /* 0x000fea0003800000 */
.L_x_22449:
        /* <DEDUP_REMOVED lines=17> */
.L_x_22456:
[----:B------:R-:W-:-:S04]  /*3e30*/  LOP3.LUT R2, R3, 0x80000000, RZ, 0xc0, !PT ;  /* 0x8000000003027812 */ /* 0x000fc800078ec0ff */
[----:B------:R-:W-:-:S04]  /*3e40*/  SHF.R.U32.HI R3, RZ, 0x18, R2 ;  /* 0x00000018ff037819 */ /* 0x000fc80000011602 */
[----:B------:R-:W-:-:S04]  /*3e50*/  LOP3.LUT R0, R0, R3, RZ, 0xfc, !PT ;  /* 0x0000000300007212 */ /* 0x000fc800078efcff */
[----:B------:R-:W-:-:S07]  /*3e60*/  PRMT R8, R0, 0x7610, R8 ;  /* 0x0000761000087816 */ /* 0x000fce0000000008 */
.L_x_22455:
[----:B------:R-:W-:Y:S05]  /*3e70*/  BSYNC B0 ;  /* 0x0000000000007941 */ /* 0x000fea0003800000 */
.L_x_22454:
[----:B------:R0:W-:Y:S01]  /*3e80*/  STG.E.U8 desc[UR36][R16.64], R8 ;  /* 0x0000000810007986 */ /* 0x0001e2000c101124 */
[----:B------:R-:W-:Y:S05]  /*3e90*/  BRA `(.L_x_22431) ;  /* 0x0000000000ac7947 */ /* 0x000fea0003800000 */
.L_x_22448:
        /* <DEDUP_REMOVED lines=22> */
.L_x_22430:
        /* <DEDUP_REMOVED lines=16> */
.L_x_22459:
[----:B------:R-:W-:Y:S05]  /*4100*/  BRA `(.L_x_22431) ;  /* 0x0000000000107947 */ /* 0x000fea0003800000 */
.L_x_22458:
[----:B------:R-:W-:-:S05]  /*4110*/  SHF.R.S32.HI R3, RZ, 0x1f, R2 ;  /* 0x0000001fff037819 */ /* 0x000fca0000011402 */
[----:B------:R0:W-:Y:S01]  /*4120*/  STG.E.64 desc[UR36][R16.64], R2 ;  /* 0x0000000210007986 */ /* 0x0001e2000c101b24 */
[----:B------:R-:W-:Y:S05]  /*4130*/  BRA `(.L_x_22431) ;  /* 0x0000000000047947 */ /* 0x000fea0003800000 */
.L_x_22457:
[----:B------:R0:W-:Y:S02]  /*4140*/  STG.E desc[UR36][R16.64], R2 ;  /* 0x0000000210007986 */ /* 0x0001e4000c101924 */
.L_x_22431:
[----:B------:R-:W-:-:S04]  /*4150*/  IMAD R18, R18, 0x200, R23 ;  /* 0x0000020012127824 */ /* 0x000fc800078e0217 */
[----:B------:R-:W-:-:S07]  /*4160*/  VIADD R19, R18, 0x80 ;  /* 0x0000008012137836 */ /* 0x000fce0000000000 */
.L_x_22358:
[----:B------:R-:W-:Y:S05]  /*4170*/  BSYNC B6 ;  /* 0x0000000000067941 */ /* 0x000fea0003800000 */
.L_x_22357:
        /* <DEDUP_REMOVED lines=358> */
.L_x_22462:
        /* <DEDUP_REMOVED lines=20> */
.L_x_22466:
[----:B------:R0:W5:Y:S01]  /*5920*/  LDG.E.U8 R22, desc[UR36][R2.64] ;  /* 0x0000002402167981 */ /* 0x000162000c1e1100 */
[----:B------:R-:W-:Y:S05]  /*5930*/  BRA `(.L_x_22468) ;  /* 0x0000000c00347947 */ /* 0x000fea0003800000 */
.L_x_22465:
        /* <DEDUP_REMOVED lines=8> */
.L_x_22470:
[----:B------:R0:W5:Y:S01]  /*59c0*/  LDG.E R22, desc[UR36][R2.64] ;  /* 0x0000002402167981 */ /* 0x000162000c1e1900 */
[----:B------:R-:W-:Y:S05]  /*59d0*/  BRA `(.L_x_22468) ;  /* 0x0000000c000c7947 */ /* 0x000fea0003800000 */
.L_x_22469:
[----:B------:R0:W5:Y:S01]  /*59e0*/  LDG.E.S16 R22, desc[UR36][R2.64] ;  /* 0x0000002402167981 */ /* 0x000162000c1e1700 */
[----:B------:R-:W-:Y:S05]  /*59f0*/  BRA `(.L_x_22468) ;  /* 0x0000000c00047947 */ /* 0x000fea0003800000 */
.L_x_22464:
        /* <DEDUP_REMOVED lines=9> */
.L_x_22472:
[----:B------:R-:W2:Y:S02]  /*5a90*/  LDG.E.U16 R2, desc[UR36][R2.64] ;  /* 0x0000002402027981 */ /* 0x000ea4000c1e1500 */
[----:B--2---:R-:W-:-:S06]  /*5aa0*/  HADD2.F32 R22, -RZ, R2.H0_H0 ;  /* 0x20000002ff167230 */ /* 0x004fcc0000004100 */
[----:B------:R-:W0:Y:S01]  /*5ab0*/  F2I.FTZ.TRUNC.NTZ R22, R22 ;  /* 0x0000001600167305 */ /* 0x000e22000021f100 */
[----:B------:R-:W-:Y:S05]  /*5ac0*/  BRA `(.L_x_22468) ;  /* 0x0000000800d07947 */ /* 0x000fea0003800000 */
.L_x_22471:
        /* <DEDUP_REMOVED lines=9> */
.L_x_22474:
[----:B------:R-:W2:Y:S02]  /*5b60*/  LDG.E.U16 R2, desc[UR36][R2.64] ;  /* 0x0000002402027981 */ /* 0x000ea4000c1e1500 */
[----:B--2---:R-:W-:-:S06]  /*5b70*/  HADD2.F32 R22, -RZ, R2.H0_H0 ;  /* 0x20000002ff167230 */ /* 0x004fcc0000004100 */
[----:B------:R-:W0:Y:S01]  /*5b80*/  F2I.FTZ.TRUNC.NTZ R22, R22 ;  /* 0x0000001600167305 */ /* 0x000e22000021f100 */
[----:B------:R-:W-:Y:S05]  /*5b90*/  BRA `(.L_x_22468) ;  /* 0x00000008009c7947 */ /* 0x000fea0003800000 */
.L_x_22473:
[----:B------:R-:W2:Y:S02]  /*5ba0*/  LDG.E.64 R22, desc[UR36][R2.64] ;  /* 0x0000002402167981 */ /* 0x000ea4000c1e1b00 */
[----:B--2---:R0:W1:Y:S01]  /*5bb0*/  F2I.F64.TRUNC R22, R22 ;  /* 0x0000001600167311 */ /* 0x004062000030d100 */
[----:B------:R-:W-:Y:S05]  /*5bc0*/  BRA `(.L_x_22468) ;  /* 0x0000000800907947 */ /* 0x000fea0003800000 */
.L_x_22463:
        /* <DEDUP_REMOVED lines=12> */
.L_x_22477:
[----:B------:R-:W2:Y:S02]  /*5c90*/  LDG.E.64 R2, desc[UR36][R2.64] ;  /* 0x0000002402027981 */ /* 0x000ea4000c1e1b00 */
[----:B--2---:R0:W1:Y:S01]  /*5ca0*/  F2I.F64.TRUNC R22, R2 ;  /* 0x0000000200167311 */ /* 0x004062000030d100 */
[----:B------:R-:W-:Y:S05]  /*5cb0*/  BRA `(.L_x_22468) ;  /* 0x0000000800547947 */ /* 0x000fea0003800000 */
.L_x_22476:
        /* <DEDUP_REMOVED lines=27> */
.L_x_22479:
        /* <DEDUP_REMOVED lines=14> */
.L_x_22478:
[----:B------:R-:W2:Y:S02]  /*5f50*/  LDG.E.U16 R22, desc[UR36][R2.64] ;  /* 0x0000002402167981 */ /* 0x000ea4000c1e1500 */
[----:B--2---:R-:W-:-:S06]  /*5f60*/  IMAD.U32 R22, R22, 0x10000, RZ ;  /* 0x0001000016167824 */ /* 0x004fcc00078e00ff */
[----:B------:R-:W0:Y:S01]  /*5f70*/  F2I.FTZ.TRUNC.NTZ R22, R22 ;  /* 0x0000001600167305 */ /* 0x000e22000021f100 */
[----:B------:R-:W-:Y:S05]  /*5f80*/  BRA `(.L_x_22468) ;  /* 0x0000000400a07947 */ /* 0x000fea0003800000 */
.L_x_22475:
        /* <DEDUP_REMOVED lines=10> */
.L_x_22482:
        /* <DEDUP_REMOVED lines=21> */
.L_x_22486:
[----:B------:R-:W-:Y:S05]  /*6180*/  BSYNC B1 ;  /* 0x0000000000017941 */ /* 0x000fea0003800000 */
.L_x_22485:
[----:B------:R-:W-:Y:S01]  /*6190*/  IMAD.SHL.U32 R2, R2, 0x100000, RZ ;  /* 0x0010000002027824 */ /* 0x000fe200078e00ff */
[----:B------:R-:W-:-:S04]  /*61a0*/  LEA R3, R0, 0x3b800000, 0x17 ;  /* 0x3b80000000037811 */ /* 0x000fc800078eb8ff */
[----:B------:R-:W-:-:S07]  /*61b0*/  LOP3.LUT R22, R3, R2, R22, 0xfe, !PT ;  /* 0x0000000203167212 */ /* 0x000fce00078efe16 */
.L_x_22484:
[----:B------:R-:W-:Y:S05]  /*61c0*/  BSYNC B0 ;  /* 0x0000000000007941 */ /* 0x000fea0003800000 */
.L_x_22483:
[----:B------:R-:W0:Y:S01]  /*61d0*/  F2I.FTZ.TRUNC.NTZ R22, R22 ;  /* 0x0000001600167305 */ /* 0x000e22000021f100 */
[----:B------:R-:W-:Y:S05]  /*61e0*/  BRA `(.L_x_22468) ;  /* 0x0000000400087947 */ /* 0x000fea0003800000 */
.L_x_22481:
        /* <DEDUP_REMOVED lines=21> */
.L_x_22490:
[----:B------:R-:W-:Y:S05]  /*6340*/  BSYNC B1 ;  /* 0x0000000000017941 */ /* 0x000fea0003800000 */
.L_x_22489:
[----:B------:R-:W-:Y:S01]  /*6350*/  IMAD.SHL.U32 R2, R2, 0x200000, RZ ;  /* 0x0020000002027824 */ /* 0x000fe200078e00ff */
[----:B------:R-:W-:-:S04]  /*6360*/  LEA R3, R0, 0x37800000, 0x17 ;  /* 0x3780000000037811 */ /* 0x000fc800078eb8ff */
[----:B------:R-:W-:-:S07]  /*6370*/  LOP3.LUT R22, R3, R2, R22, 0xfe, !PT ;  /* 0x0000000203167212 */ /* 0x000fce00078efe16 */
.L_x_22488:
[----:B------:R-:W-:Y:S05]  /*6380*/  BSYNC B0 ;  /* 0x0000000000007941 */ /* 0x000fea0003800000 */
.L_x_22487:
[----:B------:R-:W0:Y:S01]  /*6390*/  F2I.FTZ.TRUNC.NTZ R22, R22 ;  /* 0x0000001600167305 */ /* 0x000e22000021f100 */
[----:B------:R-:W-:Y:S05]  /*63a0*/  BRA `(.L_x_22468) ;  /* 0x0000000000987947 */ /* 0x000fea0003800000 */
.L_x_22480:
        /* <DEDUP_REMOVED lines=14> */
.L_x_22494:
[----:B------:R-:W-:Y:S05]  /*6490*/  BSYNC B0 ;  /* 0x0000000000007941 */ /* 0x000fea0003800000 */
.L_x_22493:
[----:B------:R-:W0:Y:S01]  /*64a0*/  F2I.FTZ.TRUNC.NTZ R22, R22 ;  /* 0x0000001600167305 */ /* 0x000e22000021f100 */
[----:B------:R-:W-:Y:S05]  /*64b0*/  BRA `(.L_x_22468) ;  /* 0x0000000000547947 */ /* 0x000fea0003800000 */
.L_x_22467:
        /* <DEDUP_REMOVED lines=17> */
.L_x_22495:
[----:B------:R-:W-:Y:S05]  /*65d0*/  BRA `(.L_x_22468) ;  /* 0x00000000000c7947 */ /* 0x000fea0003800000 */
.L_x_22492:
[----:B------:R0:W5:Y:S01]  /*65e0*/  LDG.E R22, desc[UR36][R2.64] ;  /* 0x0000002402167981 */ /* 0x000162000c1e1900 */
[----:B------:R-:W-:Y:S05]  /*65f0*/  BRA `(.L_x_22468) ;  /* 0x0000000000047947 */ /* 0x000fea0003800000 */
.L_x_22491:
[----:B------:R0:W5:Y:S02]  /*6600*/  LDG.E R22, desc[UR36][R2.64] ;  /* 0x0000002402167981 */ /* 0x000164000c1e1900 */
.L_x_22468:
        /* <DEDUP_REMOVED lines=17> */
.L_x_22499:
[----:B------:R0:W5:Y:S01]  /*6720*/  LDG.E.U8 R23, desc[UR36][R2.64] ;  /* 0x0000002402177981 */ /* 0x000162000c1e1100 */
[----:B------:R-:W-:Y:S05]  /*6730*/  BRA `(.L_x_22501) ;  /* 0x0000000c00347947 */ /* 0x000fea0003800000 */
.L_x_22498:
        /* <DEDUP_REMOVED lines=8> */
.L_x_22503:
[----:B------:R0:W5:Y:S01]  /*67c0*/  LDG.E R23, desc[UR36][R2.64] ;  /* 0x0000002402177981 */ /* 0x000162000c1e1900 */
[----:B------:R-:W-:Y:S05]  /*67d0*/  BRA `(.L_x_22501) ;  /* 0x0000000c000c7947 */ /* 0x000fea0003800000 */
.L_x_22502:
[----:B------:R0:W5:Y:S01]  /*67e0*/  LDG.E.S16 R23, desc[UR36][R2.64] ;  /* 0x0000002402177981 */ /* 0x000162000c1e1700 */
[----:B------:R-:W-:Y:S05]  /*67f0*/  BRA `(.L_x_22501) ;  /* 0x0000000c00047947 */ /* 0x000fea0003800000 */
.L_x_22497:
        /* <DEDUP_REMOVED lines=9> */
.L_x_22505:
[----:B------:R-:W2:Y:S02]  /*6890*/  LDG.E.U16 R2, desc[UR36][R2.64] ;  /* 0x0000002402027981 */ /* 0x000ea4000c1e1500 */
[----:B--2---:R-:W-:-:S06]  /*68a0*/  HADD2.F32 R23, -RZ, R2.H0_H0 ;  /* 0x20000002ff177230 */ /* 0x004fcc0000004100 */
[----:B------:R-:W0:Y:S01]  /*68b0*/  F2I.FTZ.TRUNC.NTZ R23, R23 ;  /* 0x0000001700177305 */ /* 0x000e22000021f100 */
[----:B------:R-:W-:Y:S05]  /*68c0*/  BRA `(.L_x_22501) ;  /* 0x0000000800d07947 */ /* 0x000fea0003800000 */
.L_x_22504:
        /* <DEDUP_REMOVED lines=9> */
.L_x_22507:
[----:B------:R-:W2:Y:S02]  /*6960*/  LDG.E.U16 R2, desc[UR36][R2.64] ;  /* 0x0000002402027981 */ /* 0x000ea4000c1e1500 */
[----:B--2---:R-:W-:-:S06]  /*6970*/  HADD2.F32 R23, -RZ, R2.H0_H0 ;  /* 0x20000002ff177230 */ /* 0x004fcc0000004100 */
[----:B------:R-:W0:Y:S01]  /*6980*/  F2I.FTZ.TRUNC.NTZ R23, R23 ;  /* 0x0000001700177305 */ /* 0x000e22000021f100 */
[----:B------:R-:W-:Y:S05]  /*6990*/  BRA `(.L_x_22501) ;  /* 0x00000008009c7947 */ /* 0x000fea0003800000 */
.L_x_22506:
[----:B------:R-:W2:Y:S02]  /*69a0*/  LDG.E.64 R2, desc[UR36][R2.64] ;  /* 0x0000002402027981 */ /* 0x000ea4000c1e1b00 */
[----:B--2---:R0:W2:Y:S01]  /*69b0*/  F2I.F64.TRUNC R23, R2 ;  /* 0x0000000200177311 */ /* 0x0040a2000030d100 */
[----:B------:R-:W-:Y:S05]  /*69c0*/  BRA `(.L_x_22501) ;  /* 0x0000000800907947 */ /* 0x000fea0003800000 */
.L_x_22496:
        /* <DEDUP_REMOVED lines=12> */
.L_x_22510:
[----:B------:R-:W2:Y:S02]  /*6a90*/  LDG.E.64 R2, desc[UR36][R2.64] ;  /* 0x0000002402027981 */ /* 0x000ea4000c1e1b00 */
[----:B--2---:R0:W2:Y:S01]  /*6aa0*/  F2I.F64.TRUNC R23, R2 ;  /* 0x0000000200177311 */ /* 0x0040a2000030d100 */
[----:B------:R-:W-:Y:S05]  /*6ab0*/  BRA `(.L_x_22501) ;  /* 0x0000000800547947 */ /* 0x000fea0003800000 */
.L_x_22509:
        /* <DEDUP_REMOVED lines=27> */
.L_x_22512:
        /* <DEDUP_REMOVED lines=14> */
.L_x_22511:
[----:B------:R-:W2:Y:S02]  /*6d50*/  LDG.E.U16 R23, desc[UR36][R2.64] ;  /* 0x0000002402177981 */ /* 0x000ea4000c1e1500 */
[----:B--2---:R-:W-:-:S06]  /*6d60*/  IMAD.U32 R23, R23, 0x10000, RZ ;  /* 0x0001000017177824 */ /* 0x004fcc00078e00ff */
[----:B------:R-:W0:Y:S01]  /*6d70*/  F2I.FTZ.TRUNC.NTZ R23, R23 ;  /* 0x0000001700177305 */ /* 0x000e22000021f100 */
[----:B------:R-:W-:Y:S05]  /*6d80*/  BRA `(.L_x_22501) ;  /* 0x0000000400a07947 */ /* 0x000fea0003800000 */
.L_x_22508:
        /* <DEDUP_REMOVED lines=10> */
.L_x_22515:
        /* <DEDUP_REMOVED lines=21> */
.L_x_22519:
[----:B------:R-:W-:Y:S05]  /*6f80*/  BSYNC B1 ;  /* 0x0000000000017941 */ /* 0x000fea0003800000 */
.L_x_22518:
[----:B------:R-:W-:Y:S01]  /*6f90*/  IMAD.SHL.U32 R2, R2, 0x100000, RZ ;  /* 0x0010000002027824 */ /* 0x000fe200078e00ff */
[----:B------:R-:W-:-:S04]  /*6fa0*/  LEA R0, R0, 0x3b800000, 0x17 ;  /* 0x3b80000000007811 */ /* 0x000fc800078eb8ff */
[----:B------:R-:W-:-:S07]  /*6fb0*/  LOP3.LUT R23, R0, R2, R23, 0xfe, !PT ;  /* 0x0000000200177212 */ /* 0x000fce00078efe17 */
.L_x_22517:
[----:B------:R-:W-:Y:S05]  /*6fc0*/  BSYNC B0 ;  /* 0x0000000000007941 */ /* 0x000fea0003800000 */
.L_x_22516:
[----:B------:R-:W0:Y:S01]  /*6fd0*/  F2I.FTZ.TRUNC.NTZ R23, R23 ;  /* 0x0000001700177305 */ /* 0x000e22000021f100 */
[----:B------:R-:W-:Y:S05]  /*6fe0*/  BRA `(.L_x_22501) ;  /* 0x0000000400087947 */ /* 0x000fea0003800000 */
.L_x_22514:
        /* <DEDUP_REMOVED lines=21> */
.L_x_22523:
[----:B------:R-:W-:Y:S05]  /*7140*/  BSYNC B1 ;  /* 0x0000000000017941 */ /* 0x000fea0003800000 */
.L_x_22522:
[----:B------:R-:W-:Y:S01]  /*7150*/  IMAD.SHL.U32 R2, R2, 0x200000, RZ ;  /* 0x0020000002027824 */ /* 0x000fe200078e00ff */
[----:B------:R-:W-:-:S04]  /*7160*/  LEA R0, R0, 0x37800000, 0x17 ;  /* 0x3780000000007811 */ /* 0x000fc800078eb8ff */
[----:B------:R-:W-:-:S07]  /*7170*/  LOP3.LUT R23, R0, R2, R23, 0xfe, !PT ;  /* 0x0000000200177212 */ /* 0x000fce00078efe17 */
.L_x_22521:
[----:B------:R-:W-:Y:S05]  /*7180*/  BSYNC B0 ;  /* 0x0000000000007941 */ /* 0x000fea0003800000 */
.L_x_22520:
[----:B------:R-:W0:Y:S01]  /*7190*/  F2I.FTZ.TRUNC.NTZ R23, R23 ;  /* 0x0000001700177305 */ /* 0x000e22000021f100 */
[----:B------:R-:W-:Y:S05]  /*71a0*/  BRA `(.L_x_22501) ;  /* 0x0000000000987947 */ /* 0x000fea0003800000 */
.L_x_22513:
        /* <DEDUP_REMOVED lines=14> */
.L_x_22527:
[----:B------:R-:W-:Y:S05]  /*7290*/  BSYNC B0 ;  /* 0x0000000000007941 */ /* 0x000fea0003800000 */
.L_x_22526:
[----:B------:R-:W0:Y:S01]  /*72a0*/  F2I.FTZ.TRUNC.NTZ R23, R23 ;  /* 0x0000001700177305 */ /* 0x000e22000021f100 */
[----:B------:R-:W-:Y:S05]  /*72b0*/  BRA `(.L_x_22501) ;  /* 0x0000000000547947 */ /* 0x000fea0003800000 */
.L_x_22500:
        /* <DEDUP_REMOVED lines=17> */
.L_x_22528:
[----:B------:R-:W-:Y:S05]  /*73d0*/  BRA `(.L_x_22501) ;  /* 0x00000000000c7947 */ /* 0x000fea0003800000 */
.L_x_22525:
[----:B------:R0:W5:Y:S01]  /*73e0*/  LDG.E R23, desc[UR36][R2.64] ;  /* 0x0000002402177981 */ /* 0x000162000c1e1900 */
[----:B------:R-:W-:Y:S05]  /*73f0*/  BRA `(.L_x_22501) ;  /* 0x0000000000047947 */ /* 0x000fea0003800000 */
.L_x_22524:
[----:B------:R0:W5:Y:S02]  /*7400*/  LDG.E R23, desc[UR36][R2.64] ;  /* 0x0000002402177981 */ /* 0x000164000c1e1900 */
.L_x_22501:
        /* <DEDUP_REMOVED lines=15> */
.L_x_22532:
[----:B------:R0:W-:Y:S01]  /*7500*/  STG.E.U8 desc[UR36][R16.64], R2 ;  /* 0x0000000210007986 */ /* 0x0001e2000c101124 */
[----:B------:R-:W-:Y:S05]  /*7510*/  BRA `(.L_x_22534) ;  /* 0x0000000c00507947 */ /* 0x000fea0003800000 */
.L_x_22531:
        /* <DEDUP_REMOVED lines=9> */
.L_x_22536:
[----:B------:R3:W-:Y:S01]  /*75b0*/  STG.E desc[UR36][R16.64], R2 ;  /* 0x0000000210007986 */ /* 0x0007e2000c101924 */
[----:B------:R-:W-:Y:S05]  /*75c0*/  BRA `(.L_x_22534) ;  /* 0x0000000c00247947 */ /* 0x000fea0003800000 */
.L_x_22535:
[----:B------:R2:W-:Y:S01]  /*75d0*/  STG.E.U16 desc[UR36][R16.64], R2 ;  /* 0x0000000210007986 */ /* 0x0005e2000c101524 */
[----:B------:R-:W-:Y:S05]  /*75e0*/  BRA `(.L_x_22534) ;  /* 0x0000000c001c7947 */ /* 0x000fea0003800000 */
.L_x_22530:
        /* <DEDUP_REMOVED lines=9> */
.L_x_22538:
[----:B------:R-:W-:-:S04]  /*7680*/  I2FP.F32.S32 R0, R2 ;  /* 0x0000000200007245 */ /* 0x000fc80000201400 */
[----:B------:R-:W-:-:S05]  /*7690*/  F2FP.F16.F32.PACK_AB R0, RZ, R0 ;  /* 0x00000000ff00723e */ /* 0x000fca00000000ff */
[----:B------:R0:W-:Y:S01]  /*76a0*/  STG.E.U16 desc[UR36][R16.64], R0 ;  /* 0x0000000010007986 */ /* 0x0001e2000c101524 */
[----:B------:R-:W-:Y:S05]  /*76b0*/  BRA `(.L_x_22534) ;  /* 0x0000000800e87947 */ /* 0x000fea0003800000 */
.L_x_22537:
        /* <DEDUP_REMOVED lines=10> */
.L_x_22540:
[----:B------:R-:W-:-:S04]  /*7760*/  I2FP.F32.S32 R2, R2 ;  /* 0x0000000200027245 */ /* 0x000fc80000201400 */
[----:B------:R-:W-:-:S04]  /*7770*/  F2FP.F16.F32.PACK_AB R3, RZ, R2 ;  /* 0x00000002ff03723e */ /* 0x000fc800000000ff */
[----:B------:R-:W-:-:S05]  /*7780*/  PRMT R3, R3, 0x5410, RZ ;  /* 0x0000541003037816 */ /* 0x000fca00000000ff */
[----:B------:R0:W-:Y:S01]  /*7790*/  STG.E desc[UR36][R16.64], R3 ;  /* 0x0000000310007986 */ /* 0x0001e2000c101924 */
[----:B------:R-:W-:Y:S05]  /*77a0*/  BRA `(.L_x_22534) ;  /* 0x0000000800ac7947 */ /* 0x000fea0003800000 */
.L_x_22539:
[----:B------:R-:W0:Y:S02]  /*77b0*/  I2F.F64 R2, R2 ;  /* 0x0000000200027312 */ /* 0x000e240000201c00 */
[----:B0-----:R0:W-:Y:S01]  /*77c0*/  STG.E.64 desc[UR36][R16.64], R2 ;  /* 0x0000000210007986 */ /* 0x0011e2000c101b24 */
[----:B------:R-:W-:Y:S05]  /*77d0*/  BRA `(.L_x_22534) ;  /* 0x0000000800a07947 */ /* 0x000fea0003800000 */
.L_x_22529:
        /* <DEDUP_REMOVED lines=12> */
.L_x_22543:
[----:B----4-:R-:W0:Y:S01]  /*78a0*/  I2F.F64 R4, R2 ;  /* 0x0000000200047312 */ /* 0x010e220000201c00 */
[----:B------:R-:W-:-:S05]  /*78b0*/  CS2R R6, SRZ ;  /* 0x0000000000067805 */ /* 0x000fca000001ff00 */
[----:B0-----:R0:W-:Y:S01]  /*78c0*/  STG.E.128 desc[UR36][R16.64], R4 ;  /* 0x0000000410007986 */ /* 0x0011e2000c101d24 */
[----:B------:R-:W-:Y:S05]  /*78d0*/  BRA `(.L_x_22534) ;  /* 0x0000000800607947 */ /* 0x000fea0003800000 */
.L_x_22542:
        /* <DEDUP_REMOVED lines=21> */
.L_x_22547:
[----:B------:R-:W-:Y:S05]  /*7a30*/  BSYNC B0 ;  /* 0x0000000000007941 */ /* 0x000fea0003800000 */
.L_x_22546:
[----:B------:R-:W-:-:S05]  /*7a40*/  LOP3.LUT R3, R0, R3, RZ, 0xfc, !PT ;  /* 0x0000000300037212 */ /* 0x000fca00078efcff */
[----:B------:R0:W-:Y:S01]  /*7a50*/  STG.E.U8 desc[UR36][R16.64], R3 ;  /* 0x0000000310007986 */ /* 0x0001e2000c101124 */
[----:B------:R-:W-:Y:S05]  /*7a60*/  BRA `(.L_x_22534) ;  /* 0x0000000400fc7947 */ /* 0x000fea0003800000 */
.L_x_22545:
        /* <DEDUP_REMOVED lines=13> */
.L_x_22549:
[----:B------:R-:W-:Y:S01]  /*7b40*/  IMAD.MOV.U32 R0, RZ, RZ, 0x7f ;  /* 0x0000007fff007424 */ /* 0x000fe200078e00ff */
[----:B------:R-:W-:-:S04]  /*7b50*/  ISETP.GT.U32.AND P0, PT, R2, 0x7f800000, PT ;  /* 0x7f8000000200780c */ /* 0x000fc80003f04070 */
[----:B------:R-:W-:-:S09]  /*7b60*/  SEL R0, R0, 0x7c, P0 ;  /* 0x0000007c00007807 */ /* 0x000fd20000000000 */
.L_x_22550:
[----:B------:R-:W-:Y:S05]  /*7b70*/  BSYNC B0 ;  /* 0x0000000000007941 */ /* 0x000fea0003800000 */
.L_x_22548:
[----:B------:R-:W-:-:S04]  /*7b80*/  LOP3.LUT R2, R3, 0x80000000, RZ, 0xc0, !PT ;  /* 0x8000000003027812 */ /* 0x000fc800078ec0ff */
[----:B------:R-:W-:-:S04]  /*7b90*/  SHF.R.U32.HI R3, RZ, 0x18, R2 ;  /* 0x00000018ff037819 */ /* 0x000fc80000011602 */
[----:B------:R-:W-:-:S05]  /*7ba0*/  LOP3.LUT R3, R0, R3, RZ, 0xfc, !PT ;  /* 0x0000000300037212 */ /* 0x000fca00078efcff */
[----:B------:R0:W-:Y:S01]  /*7bb0*/  STG.E.U8 desc[UR36][R16.64], R3 ;  /* 0x0000000310007986 */ /* 0x0001e2000c101124 */
[----:B------:R-:W-:Y:S05]  /*7bc0*/  BRA `(.L_x_22534) ;  /* 0x0000000400a47947 */ /* 0x000fea0003800000 */
.L_x_22544:
[----:B------:R-:W-:-:S04]  /*7bd0*/  I2FP.F32.S32 R0, R2 ;  /* 0x0000000200007245 */ /* 0x000fc80000201400 */
[----:B------:R-:W-:-:S05]  /*7be0*/  F2FP.BF16.F32.PACK_AB R0, RZ, R0 ;  /* 0x00000000ff00723e */ /* 0x000fca00000010ff */
[----:B------:R0:W-:Y:S01]  /*7bf0*/  STG.E.U16 desc[UR36][R16.64], R0 ;  /* 0x0000000010007986 */ /* 0x0001e2000c101524 */
[----:B------:R-:W-:Y:S05]  /*7c00*/  BRA `(.L_x_22534) ;  /* 0x0000000400947947 */ /* 0x000fea0003800000 */
.L_x_22541:
        /* <DEDUP_REMOVED lines=10> */
.L_x_22553:
        /* <DEDUP_REMOVED lines=17> */
.L_x_22556:
[----:B------:R-:W-:-:S04]  /*7dc0*/  LOP3.LUT R2, R3, 0x80000000, RZ, 0xc0, !PT ;  /* 0x8000000003027812 */ /* 0x000fc800078ec0ff */
[----:B------:R-:W-:-:S04]  /*7dd0*/  SHF.R.U32.HI R3, RZ, 0x18, R2 ;  /* 0x00000018ff037819 */ /* 0x000fc80000011602 */
[----:B------:R-:W-:-:S04]  /*7de0*/  LOP3.LUT R0, R0, R3, RZ, 0xfc, !PT ;  /* 0x0000000300007212 */ /* 0x000fc800078efcff */
[----:B------:R-:W-:-:S07]  /*7df0*/  PRMT R8, R0, 0x7610, R8 ;  /* 0x0000761000087816 */ /* 0x000fce0000000008 */
.L_x_22555:
[----:B------:R-:W-:Y:S05]  /*7e00*/  BSYNC B0 ;  /* 0x0000000000007941 */ /* 0x000fea0003800000 */
.L_x_22554:
[----:B------:R0:W-:Y:S01]  /*7e10*/  STG.E.U8 desc[UR36][R16.64], R8 ;  /* 0x0000000810007986 */ /* 0x0001e2000c101124 */
[----:B------:R-:W-:Y:S05]  /*7e20*/  BRA `(.L_x_22534) ;  /* 0x00000004000c7947 */ /* 0x000fea0003800000 */
.L_x_22552:
        /* <DEDUP_REMOVED lines=17> */
.L_x_22559:
[----:B------:R-:W-:-:S04]  /*7f40*/  LOP3.LUT R2, R3, 0x80000000, RZ, 0xc0, !PT ;  /* 0x8000000003027812 */ /* 0x000fc800078ec0ff */
[----:B------:R-:W-:-:S04]  /*7f50*/  SHF.R.U32.HI R3, RZ, 0x18, R2 ;  /* 0x00000018ff037819 */ /* 0x000fc80000011602 */
[----:B------:R-:W-:-:S04]  /*7f60*/  LOP3.LUT R0, R0, R3, RZ, 0xfc, !PT ;  /* 0x0000000300007212 */ /* 0x000fc800078efcff */
[----:B------:R-:W-:-:S07]  /*7f70*/  PRMT R8, R0, 0x7610, R8 ;  /* 0x0000761000087816 */ /* 0x000fce0000000008 */
.L_x_22558:
[----:B------:R-:W-:Y:S05]  /*7f80*/  BSYNC B0 ;  /* 0x0000000000007941 */ /* 0x000fea0003800000 */
.L_x_22557:
[----:B------:R0:W-:Y:S01]  /*7f90*/  STG.E.U8 desc[UR36][R16.64], R8 ;  /* 0x0000000810007986 */ /* 0x0001e2000c101124 */
[----:B------:R-:W-:Y:S05]  /*7fa0*/  BRA `(.L_x_22534) ;  /* 0x0000000000ac7947 */ /* 0x000fea0003800000 */
.L_x_22551:
        /* <DEDUP_REMOVED lines=22> */
.L_x_22533:
        /* <DEDUP_REMOVED lines=16> */
.L_x_22562:
[----:B------:R-:W-:Y:S05]  /*8210*/  BRA `(.L_x_22534) ;  /* 0x0000000000107947 */ /* 0x000fea0003800000 */
.L_x_22561:
[----:B------:R-:W-:-:S05]  /*8220*/  SHF.R.S32.HI R3, RZ, 0x1f, R2 ;  /* 0x0000001fff037819 */ /* 0x000fca0000011402 */
[----:B------:R0:W-:Y:S01]  /*8230*/  STG.E.64 desc[UR36][R16.64], R2 ;  /* 0x0000000210007986 */ /* 0x0001e2000c101b24 */
[----:B------:R-:W-:Y:S05]  /*8240*/  BRA `(.L_x_22534) ;  /* 0x0000000000047947 */ /* 0x000fea0003800000 */
.L_x_22560:
[----:B------:R0:W-:Y:S02]  /*8250*/  STG.E desc[UR36][R16.64], R2 ;  /* 0x0000000210007986 */ /* 0x0001e4000c101924 */
.L_x_22534:
[----:B------:R-:W-:-:S07]  /*8260*/  VIADD R19, R19, 0x80 ;  /* 0x0000008013137836 */ /* 0x000fce0000000000 */
.L_x_22461:
[----:B------:R-:W-:Y:S05]  /*8270*/  BSYNC B6 ;  /* 0x0000000000067941 */ /* 0x000fea0003800000 */
.L_x_22460:
        /* <DEDUP_REMOVED lines=358> */
.L_x_22565:
        /* <DEDUP_REMOVED lines=20> */
.L_x_22569:
[----:B------:R0:W5:Y:S01]  /*9a20*/  LDG.E.U8 R22, desc[UR36][R2.64] ;  /* 0x0000002402167981 */ /* 0x000162000c1e1100 */
[----:B------:R-:W-:Y:S05]  /*9a30*/  BRA `(.L_x_22571) ;  /* 0x0000000c00347947 */ /* 0x000fea0003800000 */
.L_x_22568:
        /* <DEDUP_REMOVED lines=8> */
.L_x_22573:
[----:B------:R0:W5:Y:S01]  /*9ac0*/  LDG.E R22, desc[UR36][R2.64] ;  /* 0x0000002402167981 */ /* 0x000162000c1e1900 */
[----:B------:R-:W-:Y:S05]  /*9ad0*/  BRA `(.L_x_22571) ;  /* 0x0000000c000c7947 */ /* 0x000fea0003800000 */
.L_x_22572:
[----:B------:R0:W5:Y:S01]  /*9ae0*/  LDG.E.S16 R22, desc[UR36][R2.64] ;  /* 0x0000002402167981 */ /* 0x000162000c1e1700 */
[----:B------:R-:W-:Y:S05]  /*9af0*/  BRA `(.L_x_22571) ;  /* 0x0000000c00047947 */ /* 0x000fea0003800000 */
.L_x_22567:
        /* <DEDUP_REMOVED lines=9> */
.L_x_22575:
[----:B------:R-:W2:Y:S02]  /*9b90*/  LDG.E.U16 R2, desc[UR36][R2.64] ;  /* 0x0000002402027981 */ /* 0x000ea4000c1e1500 */
[----:B--2---:R-:W-:-:S06]  /*9ba0*/  HADD2.F32 R22, -RZ, R2.H0_H0 ;  /* 0x20000002ff167230 */ /* 0x004fcc0000004100 */
[----:B------:R-:W2:Y:S01]  /*9bb0*/  F2I.FTZ.TRUNC.NTZ R22, R22 ;  /* 0x0000001600167305 */ /* 0x000ea2000021f100 */
[----:B------:R-:W-:Y:S05]  /*9bc0*/  BRA `(.L_x_22571) ;  /* 0x0000000800d07947 */ /* 0x000fea0003800000 */
.L_x_22574:
        /* <DEDUP_REMOVED lines=9> */
.L_x_22577:
[----:B------:R-:W2:Y:S02]  /*9c60*/  LDG.E.U16 R2, desc[UR36][R2.64] ;  /* 0x0000002402027981 */ /* 0x000ea4000c1e1500 */
[----:B--2---:R-:W-:-:S06]  /*9c70*/  HADD2.F32 R22, -RZ, R2.H0_H0 ;  /* 0x20000002ff167230 */ /* 0x004fcc0000004100 */
[----:B------:R-:W0:Y:S01]  /*9c80*/  F2I.FTZ.TRUNC.NTZ R22, R22 ;  /* 0x0000001600167305 */ /* 0x000e22000021f100 */
[----:B------:R-:W-:Y:S05]  /*9c90*/  BRA `(.L_x_22571) ;  /* 0x00000008009c7947 */ /* 0x000fea0003800000 */
.L_x_22576:
[----:B------:R-:W2:Y:S02]  /*9ca0*/  LDG.E.64 R22, desc[UR36][R2.64] ;  /* 0x0000002402167981 */ /* 0x000ea4000c1e1b00 */
[----:B--2---:R3:W4:Y:S01]  /*9cb0*/  F2I.F64.TRUNC R22, R22 ;  /* 0x0000001600167311 */ /* 0x004722000030d100 */
[----:B------:R-:W-:Y:S05]  /*9cc0*/  BRA `(.L_x_22571) ;  /* 0x0000000800907947 */ /* 0x000fea0003800000 */
.L_x_22566:
        /* <DEDUP_REMOVED lines=12> */
.L_x_22580:
[----:B------:R-:W2:Y:S02]  /*9d90*/  LDG.E.64 R2, desc[UR36][R2.64] ;  /* 0x0000002402027981 */ /* 0x000ea4000c1e1b00 */
[----:B--2---:R0:W1:Y:S01]  /*9da0*/  F2I.F64.TRUNC R22, R2 ;  /* 0x0000000200167311 */ /* 0x004062000030d100 */
[----:B------:R-:W-:Y:S05]  /*9db0*/  BRA `(.L_x_22571) ;  /* 0x0000000800547947 */ /* 0x000fea0003800000 */
.L_x_22579:
        /* <DEDUP_REMOVED lines=27> */
.L_x_22582:
        /* <DEDUP_REMOVED lines=14> */
.L_x_22581:
[----:B------:R-:W2:Y:S02]  /*a050*/  LDG.E.U16 R22, desc[UR36][R2.64] ;  /* 0x0000002402167981 */ /* 0x000ea4000c1e1500 */
[----:B--2---:R-:W-:-:S06]  /*a060*/  IMAD.U32 R22, R22, 0x10000, RZ ;  /* 0x0001000016167824 */ /* 0x004fcc00078e00ff */
[----:B------:R-:W0:Y:S01]  /*a070*/  F2I.FTZ.TRUNC.NTZ R22, R22 ;  /* 0x0000001600167305 */ /* 0x000e22000021f100 */
[----:B------:R-:W-:Y:S05]  /*a080*/  BRA `(.L_x_22571) ;  /* 0x0000000400a07947 */ /* 0x000fea0003800000 */
.L_x_22578:
        /* <DEDUP_REMOVED lines=10> */
.L_x_22585:
        /* <DEDUP_REMOVED lines=21> */
.L_x_22589:
[----:B------:R-:W-:Y:S05]  /*a280*/  BSYNC B1 ;  /* 0x0000000000017941 */ /* 0x000fea0003800000 */
.L_x_22588:
[----:B------:R-:W-:Y:S01]  /*a290*/  IMAD.SHL.U32 R2, R2, 0x100000, RZ ;  /* 0x0010000002027824 */ /* 0x000fe200078e00ff */
[----:B------:R-:W-:-:S04]  /*a2a0*/  LEA R3, R0, 0x3b800000, 0x17 ;  /* 0x3b80000000037811 */ /* 0x000fc800078eb8ff */
[----:B------:R-:W-:-:S07]  /*a2b0*/  LOP3.LUT R22, R3, R2, R22, 0xfe, !PT ;  /* 0x0000000203167212 */ /* 0x000fce00078efe16 */
.L_x_22587:
[----:B------:R-:W-:Y:S05]  /*a2c0*/  BSYNC B0 ;  /* 0x0000000000007941 */ /* 0x000fea0003800000 */
.L_x_22586:
[----:B------:R-:W0:Y:S01]  /*a2d0*/  F2I.FTZ.TRUNC.NTZ R22, R22 ;  /* 0x0000001600167305 */ /* 0x000e22000021f100 */
[----:B------:R-:W-:Y:S05]  /*a2e0*/  BRA `(.L_x_22571) ;  /* 0x0000000400087947 */ /* 0x000fea0003800000 */
.L_x_22584:
        /* <DEDUP_REMOVED lines=21> */
.L_x_22593:
[----:B------:R-:W-:Y:S05]  /*a440*/  BSYNC B1 ;  /* 0x0000000000017941 */ /* 0x000fea0003800000 */
.L_x_22592:
[----:B------:R-:W-:Y:S01]  /*a450*/  IMAD.SHL.U32 R2, R2, 0x200000, RZ ;  /* 0x0020000002027824 */ /* 0x000fe200078e00ff */
[----:B------:R-:W-:-:S04]  /*a460*/  LEA R3, R0, 0x37800000, 0x17 ;  /* 0x3780000000037811 */ /* 0x000fc800078eb8ff */
[----:B------:R-:W-:-:S07]  /*a470*/  LOP3.LUT R22, R3, R2, R22, 0xfe, !PT ;  /* 0x0000000203167212 */ /* 0x000fce00078efe16 */
.L_x_22591:
[----:B------:R-:W-:Y:S05]  /*a480*/  BSYNC B0 ;  /* 0x0000000000007941 */ /* 0x000fea0003800000 */
.L_x_22590:
[----:B------:R-:W0:Y:S01]  /*a490*/  F2I.FTZ.TRUNC.NTZ R22, R22 ;  /* 0x0000001600167305 */ /* 0x000e22000021f100 */
[----:B------:R-:W-:Y:S05]  /*a4a0*/  BRA `(.L_x_22571) ;  /* 0x0000000000987947 */ /* 0x000fea0003800000 */
.L_x_22583:
        /* <DEDUP_REMOVED lines=14> */
.L_x_22597:
[----:B------:R-:W-:Y:S05]  /*a590*/  BSYNC B0 ;  /* 0x0000000000007941 */ /* 0x000fea0003800000 */
.L_x_22596:
[----:B------:R-:W0:Y:S01]  /*a5a0*/  F2I.FTZ.TRUNC.NTZ R22, R22 ;  /* 0x0000001600167305 */ /* 0x000e22000021f100 */
[----:B------:R-:W-:Y:S05]  /*a5b0*/  BRA `(.L_x_22571) ;  /* 0x0000000000547947 */ /* 0x000fea0003800000 */
.L_x_22570:
        /* <DEDUP_REMOVED lines=17> */
.L_x_22598:
[----:B------:R-:W-:Y:S05]  /*a6d0*/  BRA `(.L_x_22571) ;  /* 0x00000000000c7947 */ /* 0x000fea0003800000 */
.L_x_22595:
[----:B------:R0:W5:Y:S01]  /*a6e0*/  LDG.E R22, desc[UR36][R2.64] ;  /* 0x0000002402167981 */ /* 0x000162000c1e1900 */
[----:B------:R-:W-:Y:S05]  /*a6f0*/  BRA `(.L_x_22571) ;  /* 0x0000000000047947 */ /* 0x000fea0003800000 */
.L_x_22594:
[----:B------:R0:W5:Y:S02]  /*a700*/  LDG.E R22, desc[UR36][R2.64] ;  /* 0x0000002402167981 */ /* 0x000164000c1e1900 */
.L_x_22571:
        /* <DEDUP_REMOVED lines=17> */
.L_x_22602:
[----:B---3--:R0:W5:Y:S01]  /*a820*/  LDG.E.U8 R23, desc[UR36][R2.64] ;  /* 0x0000002402177981 */ /* 0x008162000c1e1100 */
[----:B------:R-:W-:Y:S05]  /*a830*/  BRA `(.L_x_22604) ;  /* 0x0000000c00347947 */ /* 0x000fea0003800000 */
.L_x_22601:
        /* <DEDUP_REMOVED lines=8> */
.L_x_22606:
[----:B---3--:R0:W5:Y:S01]  /*a8c0*/  LDG.E R23, desc[UR36][R2.64] ;  /* 0x0000002402177981 */ /* 0x008162000c1e1900 */
[----:B------:R-:W-:Y:S05]  /*a8d0*/  BRA `(.L_x_22604) ;  /* 0x0000000c000c7947 */ /* 0x000fea0003800000 */
.L_x_22605:
[----:B---3--:R0:W5:Y:S01]  /*a8e0*/  LDG.E.S16 R23, desc[UR36][R2.64] ;  /* 0x0000002402177981 */ /* 0x008162000c1e1700 */
[----:B------:R-:W-:Y:S05]  /*a8f0*/  BRA `(.L_x_22604) ;  /* 0x0000000c00047947 */ /* 0x000fea0003800000 */
.L_x_22600:
        /* <DEDUP_REMOVED lines=9> */
.L_x_22608:
[----:B------:R-:W3:Y:S02]  /*a990*/  LDG.E.U16 R2, desc[UR36][R2.64] ;  /* 0x0000002402027981 */ /* 0x000ee4000c1e1500 */
[----:B---3--:R-:W-:-:S06]  /*a9a0*/  HADD2.F32 R23, -RZ, R2.H0_H0 ;  /* 0x20000002ff177230 */ /* 0x008fcc0000004100 */
[----:B------:R-:W0:Y:S01]  /*a9b0*/  F2I.FTZ.TRUNC.NTZ R23, R23 ;  /* 0x0000001700177305 */ /* 0x000e22000021f100 */
[----:B------:R-:W-:Y:S05]  /*a9c0*/  BRA `(.L_x_22604) ;  /* 0x0000000800d07947 */ /* 0x000fea0003800000 */
.L_x_22607:
        /* <DEDUP_REMOVED lines=9> */
.L_x_22610:
[----:B------:R-:W3:Y:S02]  /*aa60*/  LDG.E.U16 R2, desc[UR36][R2.64] ;  /* 0x0000002402027981 */ /* 0x000ee4000c1e1500 */
[----:B---3--:R-:W-:-:S06]  /*aa70*/  HADD2.F32 R23, -RZ, R2.H0_H0 ;  /* 0x20000002ff177230 */ /* 0x008fcc0000004100 */
[----:B------:R-:W0:Y:S01]  /*aa80*/  F2I.FTZ.TRUNC.NTZ R23, R23 ;  /* 0x0000001700177305 */ /* 0x000e22000021f100 */
[----:B------:R-:W-:Y:S05]  /*aa90*/  BRA `(.L_x_22604) ;  /* 0x00000008009c7947 */ /* 0x000fea0003800000 */
.L_x_22609:
[----:B------:R-:W3:Y:S02]  /*aaa0*/  LDG.E.64 R2, desc[UR36][R2.64] ;  /* 0x0000002402027981 */ /* 0x000ee4000c1e1b00 */
[----:B---3--:R0:W3:Y:S01]  /*aab0*/  F2I.F64.TRUNC R23, R2 ;  /* 0x0000000200177311 */ /* 0x0080e2000030d100 */
[----:B------:R-:W-:Y:S05]  /*aac0*/  BRA `(.L_x_22604) ;  /* 0x0000000800907947 */ /* 0x000fea0003800000 */
.L_x_22599:
        /* <DEDUP_REMOVED lines=12> */
.L_x_22613:
[----:B------:R-:W3:Y:S02]  /*ab90*/  LDG.E.64 R2, desc[UR36][R2.64] ;  /* 0x0000002402027981 */ /* 0x000ee4000c1e1b00 */
[----:B---3--:R0:W3:Y:S01]  /*aba0*/  F2I.F64.TRUNC R23, R2 ;  /* 0x0000000200177311 */ /* 0x0080e2000030d100 */
[----:B------:R-:W-:Y:S05]  /*abb0*/  BRA `(.L_x_22604) ;  /* 0x0000000800547947 */ /* 0x000fea0003800000 */
.L_x_22612:
        /* <DEDUP_REMOVED lines=27> */
.L_x_22615:
        /* <DEDUP_REMOVED lines=14> */
.L_x_22614:
[----:B---3--:R-:W3:Y:S02]  /*ae50*/  LDG.E.U16 R23, desc[UR36][R2.64] ;  /* 0x0000002402177981 */ /* 0x008ee4000c1e1500 */
[----:B---3--:R-:W-:-:S06]  /*ae60*/  IMAD.U32 R23, R23, 0x10000, RZ ;  /* 0x0001000017177824 */ /* 0x008fcc00078e00ff */
[----:B------:R-:W0:Y:S01]  /*ae70*/  F2I.FTZ.TRUNC.NTZ R23, R23 ;  /* 0x0000001700177305 */ /* 0x000e22000021f100 */
[----:B------:R-:W-:Y:S05]  /*ae80*/  BRA `(.L_x_22604) ;  /* 0x0000000400a07947 */ /* 0x000fea0003800000 */
.L_x_22611:
        /* <DEDUP_REMOVED lines=10> */
.L_x_22618:
        /* <DEDUP_REMOVED lines=21> */
.L_x_22622:
[----:B------:R-:W-:Y:S05]  /*b080*/  BSYNC B1 ;  /* 0x0000000000017941 */ /* 0x000fea0003800000 */
.L_x_22621:
[----:B------:R-:W-:Y:S01]  /*b090*/  IMAD.SHL.U32 R2, R2, 0x100000, RZ ;  /* 0x0010000002027824 */ /* 0x000fe200078e00ff */
[----:B------:R-:W-:-:S04]  /*b0a0*/  LEA R0, R0, 0x3b800000, 0x17 ;  /* 0x3b80000000007811 */ /* 0x000fc800078eb8ff */
[----:B------:R-:W-:-:S07]  /*b0b0*/  LOP3.LUT R23, R0, R2, R23, 0xfe, !PT ;  /* 0x0000000200177212 */ /* 0x000fce00078efe17 */
.L_x_22620:
[----:B------:R-:W-:Y:S05]  /*b0c0*/  BSYNC B0 ;  /* 0x0000000000007941 */ /* 0x000fea0003800000 */
.L_x_22619:
[----:B------:R-:W0:Y:S01]  /*b0d0*/  F2I.FTZ.TRUNC.NTZ R23, R23 ;  /* 0x0000001700177305 */ /* 0x000e22000021f100 */
[----:B------:R-:W-:Y:S05]  /*b0e0*/  BRA `(.L_x_22604) ;  /* 0x0000000400087947 */ /* 0x000fea0003800000 */
.L_x_22617:
        /* <DEDUP_REMOVED lines=21> */
.L_x_22626:
[----:B------:R-:W-:Y:S05]  /*b240*/  BSYNC B1 ;  /* 0x0000000000017941 */ /* 0x000fea0003800000 */
.L_x_22625:
[----:B------:R-:W-:Y:S01]  /*b250*/  IMAD.SHL.U32 R2, R2, 0x200000, RZ ;  /* 0x0020000002027824 */ /* 0x000fe200078e00ff */
[----:B------:R-:W-:-:S04]  /*b260*/  LEA R0, R0, 0x37800000, 0x17 ;  /* 0x3780000000007811 */ /* 0x000fc800078eb8ff */
[----:B------:R-:W-:-:S07]  /*b270*/  LOP3.LUT R23, R0, R2, R23, 0xfe, !PT ;  /* 0x0000000200177212 */ /* 0x000fce00078efe17 */
.L_x_22624:
[----:B------:R-:W-:Y:S05]  /*b280*/  BSYNC B0 ;  /* 0x0000000000007941 */ /* 0x000fea0003800000 */
.L_x_22623:
[----:B------:R-:W0:Y:S01]  /*b290*/  F2I.FTZ.TRUNC.NTZ R23, R23 ;  /* 0x0000001700177305 */ /* 0x000e22000021f100 */
[----:B------:R-:W-:Y:S05]  /*b2a0*/  BRA `(.L_x_22604) ;  /* 0x0000000000987947 */ /* 0x000fea0003800000 */
.L_x_22616:
        /* <DEDUP_REMOVED lines=14> */
.L_x_22630:
[----:B------:R-:W-:Y:S05]  /*b390*/  BSYNC B0 ;  /* 0x0000000000007941 */ /* 0x000fea0003800000 */
.L_x_22629:
[----:B------:R-:W0:Y:S01]  /*b3a0*/  F2I.FTZ.TRUNC.NTZ R23, R23 ;  /* 0x0000001700177305 */ /* 0x000e22000021f100 */
[----:B------:R-:W-:Y:S05]  /*b3b0*/  BRA `(.L_x_22604) ;  /* 0x0000000000547947 */ /* 0x000fea0003800000 */
.L_x_22603:
        /* <DEDUP_REMOVED lines=17> */
.L_x_22631:
[----:B------:R-:W-:Y:S05]  /*b4d0*/  BRA `(.L_x_22604) ;  /* 0x00000000000c7947 */ /* 0x000fea0003800000 */
.L_x_22628:
[----:B---3--:R0:W5:Y:S01]  /*b4e0*/  LDG.E R23, desc[UR36][R2.64] ;  /* 0x0000002402177981 */ /* 0x008162000c1e1900 */
[----:B------:R-:W-:Y:S05]  /*b4f0*/  BRA `(.L_x_22604) ;  /* 0x0000000000047947 */ /* 0x000fea0003800000 */
.L_x_22627:
[----:B---3--:R0:W5:Y:S02]  /*b500*/  LDG.E R23, desc[UR36][R2.64] ;  /* 0x0000002402177981 */ /* 0x008164000c1e1900 */
.L_x_22604:
        /* <DEDUP_REMOVED lines=15> */
.L_x_22635:
[----:B------:R0:W-:Y:S01]  /*b600*/  STG.E.U8 desc[UR36][R16.64], R2 ;  /* 0x0000000210007986 */ /* 0x0001e2000c101124 */
[----:B------:R-:W-:Y:S05]  /*b610*/  BRA `(.L_x_22637) ;  /* 0x0000000c00507947 */ /* 0x000fea0003800000 */
.L_x_22634:
        /* <DEDUP_REMOVED lines=9> */
.L_x_22639:
[----:B------:R0:W-:Y:S01]  /*b6b0*/  STG.E desc[UR36][R16.64], R2 ;  /* 0x0000000210007986 */ /* 0x0001e2000c101924 */
[----:B------:R-:W-:Y:S05]  /*b6c0*/  BRA `(.L_x_22637) ;  /* 0x0000000c00247947 */ /* 0x000fea0003800000 */
.L_x_22638:
[----:B------:R0:W-:Y:S01]  /*b6d0*/  STG.E.U16 desc[UR36][R16.64], R2 ;  /* 0x0000000210007986 */ /* 0x0001e2000c101524 */
[----:B------:R-:W-:Y:S05]  /*b6e0*/  BRA `(.L_x_22637) ;  /* 0x0000000c001c7947 */ /* 0x000fea0003800000 */
.L_x_22633:
        /* <DEDUP_REMOVED lines=9> */
.L_x_22641:
[----:B------:R-:W-:-:S04]  /*b780*/  I2FP.F32.S32 R0, R2 ;  /* 0x0000000200007245 */ /* 0x000fc80000201400 */
[----:B------:R-:W-:-:S05]  /*b790*/  F2FP.F16.F32.PACK_AB R0, RZ, R0 ;  /* 0x00000000ff00723e */ /* 0x000fca00000000ff */
[----:B------:R0:W-:Y:S01]  /*b7a0*/  STG.E.U16 desc[UR36][R16.64], R0 ;  /* 0x0000000010007986 */ /* 0x0001e2000c101524 */
[----:B------:R-:W-:Y:S05]  /*b7b0*/  BRA `(.L_x_22637) ;  /* 0x0000000800e87947 */ /* 0x000fea0003800000 */
.L_x_22640:
        /* <DEDUP_REMOVED lines=10> */
.L_x_22643:
[----:B------:R-:W-:-:S04]  /*b860*/  I2FP.F32.S32 R2, R2 ;  /* 0x0000000200027245 */ /* 0x000fc80000201400 */
[----:B------:R-:W-:-:S04]  /*b870*/  F2FP.F16.F32.PACK_AB R3, RZ, R2 ;  /* 0x00000002ff03723e */ /* 0x000fc800000000ff */
[----:B------:R-:W-:-:S05]  /*b880*/  PRMT R3, R3, 0x5410, RZ ;  /* 0x0000541003037816 */ /* 0x000fca00000000ff */
[----:B------:R0:W-:Y:S01]  /*b890*/  STG.E desc[UR36][R16.64], R3 ;  /* 0x0000000310007986 */ /* 0x0001e2000c101924 */
[----:B------:R-:W-:Y:S05]  /*b8a0*/  BRA `(.L_x_22637) ;  /* 0x0000000800ac7947 */ /* 0x000fea0003800000 */
.L_x_22642:
[----:B------:R-:W0:Y:S02]  /*b8b0*/  I2F.F64 R2, R2 ;  /* 0x0000000200027312 */ /* 0x000e240000201c00 */
[----:B0-----:R0:W-:Y:S01]  /*b8c0*/  STG.E.64 desc[UR36][R16.64], R2 ;  /* 0x0000000210007986 */ /* 0x0011e2000c101b24 */
[----:B------:R-:W-:Y:S05]  /*b8d0*/  BRA `(.L_x_22637) ;  /* 0x0000000800a07947 */ /* 0x000fea0003800000 */
.L_x_22632:
        /* <DEDUP_REMOVED lines=12> */
.L_x_22646:
[----:B------:R-:W0:Y:S01]  /*b9a0*/  I2F.F64 R4, R2 ;  /* 0x0000000200047312 */ /* 0x000e220000201c00 */
[----:B------:R-:W-:-:S05]  /*b9b0*/  CS2R R6, SRZ ;  /* 0x0000000000067805 */ /* 0x000fca000001ff00 */
[----:B0-----:R0:W-:Y:S01]  /*b9c0*/  STG.E.128 desc[UR36][R16.64], R4 ;  /* 0x0000000410007986 */ /* 0x0011e2000c101d24 */
[----:B------:R-:W-:Y:S05]  /*b9d0*/  BRA `(.L_x_22637) ;  /* 0x0000000800607947 */ /* 0x000fea0003800000 */
.L_x_22645:
        /* <DEDUP_REMOVED lines=21> */
.L_x_22650:
[----:B------:R-:W-:Y:S05]  /*bb30*/  BSYNC B0 ;  /* 0x0000000000007941 */ /* 0x000fea0003800000 */
.L_x_22649:
[----:B------:R-:W-:-:S05]  /*bb40*/  LOP3.LUT R3, R0, R3, RZ, 0xfc, !PT ;  /* 0x0000000300037212 */ /* 0x000fca00078efcff */
[----:B------:R0:W-:Y:S01]  /*bb50*/  STG.E.U8 desc[UR36][R16.64], R3 ;  /* 0x0000000310007986 */ /* 0x0001e2000c101124 */
[----:B------:R-:W-:Y:S05]  /*bb60*/  BRA `(.L_x_22637) ;  /* 0x0000000400fc7947 */ /* 0x000fea0003800000 */
.L_x_22648:
        /* <DEDUP_REMOVED lines=13> */
.L_x_22652:
[----:B------:R-:W-:Y:S01]  /*bc40*/  IMAD.MOV.U32 R0, RZ, RZ, 0x7f ;  /* 0x0000007fff007424 */ /* 0x000fe200078e00ff */
[----:B------:R-:W-:-:S04]  /*bc50*/  ISETP.GT.U32.AND P0, PT, R2, 0x7f800000, PT ;  /* 0x7f8000000200780c */ /* 0x000fc80003f04070 */
[----:B------:R-:W-:-:S09]  /*bc60*/  SEL R0, R0, 0x7c, P0 ;  /* 0x0000007c00007807 */ /* 0x000fd20000000000 */
.L_x_22653:
[----:B------:R-:W-:Y:S05]  /*bc70*/  BSYNC B0 ;  /* 0x0000000000007941 */ /* 0x000fea0003800000 */
.L_x_22651:
[----:B------:R-:W-:-:S04]  /*bc80*/  LOP3.LUT R2, R3, 0x80000000, RZ, 0xc0, !PT ;  /* 0x8000000003027812 */ /* 0x000fc800078ec0ff */
[----:B------:R-:W-:-:S04]  /*bc90*/  SHF.R.U32.HI R3, RZ, 0x18, R2 ;  /* 0x00000018ff037819 */ /* 0x000fc80000011602 */
[----:B------:R-:W-:-:S05]  /*bca0*/  LOP3.LUT R3, R0, R3, RZ, 0xfc, !PT ;  /* 0x0000000300037212 */ /* 0x000fca00078efcff */
[----:B------:R0:W-:Y:S01]  /*bcb0*/  STG.E.U8 desc[UR36][R16.64], R3 ;  /* 0x0000000310007986 */ /* 0x0001e2000c101124 */
[----:B------:R-:W-:Y:S05]  /*bcc0*/  BRA `(.L_x_22637) ;  /* 0x0000000400a47947 */ /* 0x000fea0003800000 */
.L_x_22647:
[----:B------:R-:W-:-:S04]  /*bcd0*/  I2FP.F32.S32 R0, R2 ;  /* 0x0000000200007245 */ /* 0x000fc80000201400 */
[----:B------:R-:W-:-:S05]  /*bce0*/  F2FP.BF16.F32.PACK_AB R0, RZ, R0 ;  /* 0x00000000ff00723e */ /* 0x000fca00000010ff */
[----:B------:R0:W-:Y:S01]  /*bcf0*/  STG.E.U16 desc[UR36][R16.64], R0 ;  /* 0x0000000010007986 */ /* 0x0001e2000c101524 */
[----:B------:R-:W-:Y:S05]  /*bd00*/  BRA `(.L_x_22637) ;  /* 0x0000000400947947 */ /* 0x000fea0003800000 */
.L_x_22644:
        /* <DEDUP_REMOVED lines=10> */
.L_x_22656:
        /* <DEDUP_REMOVED lines=17> */
.L_x_22659:
[----:B------:R-:W-:-:S04]  /*bec0*/  LOP3.LUT R2, R3, 0x80000000, RZ, 0xc0, !PT ;  /* 0x8000000003027812 */ /* 0x000fc800078ec0ff */
[----:B------:R-:W-:-:S04]  /*bed0*/  SHF.R.U32.HI R3, RZ, 0x18, R2 ;  /* 0x00000018ff037819 */ /* 0x000fc80000011602 */
[----:B------:R-:W-:-:S04]  /*bee0*/  LOP3.LUT R0, R0, R3, RZ, 0xfc, !PT ;  /* 0x0000000300007212 */ /* 0x000fc800078efcff */
[----:B------:R-:W-:-:S07]  /*bef0*/  PRMT R8, R0, 0x7610, R8 ;  /* 0x0000761000087816 */ /* 0x000fce0000000008 */
.L_x_22658:
[----:B------:R-:W-:Y:S05]  /*bf00*/  BSYNC B0 ;  /* 0x0000000000007941 */ /* 0x000fea0003800000 */
.L_x_22657:
[----:B------:R3:W-:Y:S01]  /*bf10*/  STG.E.U8 desc[UR36][R16.64], R8 ;  /* 0x0000000810007986 */ /* 0x0007e2000c101124 */
[----:B------:R-:W-:Y:S05]  /*bf20*/  BRA `(.L_x_22637) ;  /* 0x00000004000c7947 */ /* 0x000fea0003800000 */
.L_x_22655:
        /* <DEDUP_REMOVED lines=17> */
.L_x_22662:
[----:B------:R-:W-:-:S04]  /*c040*/  LOP3.LUT R2, R3, 0x80000000, RZ, 0xc0, !PT ;  /* 0x8000000003027812 */ /* 0x000fc800078ec0ff */
[----:B------:R-:W-:-:S04]  /*c050*/  SHF.R.U32.HI R3, RZ, 0x18, R2 ;  /* 0x00000018ff037819 */ /* 0x000fc80000011602 */
[----:B------:R-:W-:-:S04]  /*c060*/  LOP3.LUT R0, R0, R3, RZ, 0xfc, !PT ;  /* 0x0000000300007212 */ /* 0x000fc800078efcff */
[----:B------:R-:W-:-:S07]  /*c070*/  PRMT R8, R0, 0x7610, R8 ;  /* 0x0000761000087816 */ /* 0x000fce0000000008 */
.L_x_22661:
[----:B------:R-:W-:Y:S05]  /*c080*/  BSYNC B0 ;  /* 0x0000000000007941 */ /* 0x000fea0003800000 */
.L_x_22660:
[----:B------:R0:W-:Y:S01]  /*c090*/  STG.E.U8 desc[UR36][R16.64], R8 ;  /* 0x0000000810007986 */ /* 0x0001e2000c101124 */
[----:B------:R-:W-:Y:S05]  /*c0a0*/  BRA `(.L_x_22637) ;  /* 0x0000000000ac7947 */ /* 0x000fea0003800000 */
.L_x_22654:
        /* <DEDUP_REMOVED lines=22> */
.L_x_22636:
        /* <DEDUP_REMOVED lines=16> */
.L_x_22665:
[----:B------:R-:W-:Y:S05]  /*c310*/  BRA `(.L_x_22637) ;  /* 0x0000000000107947 */ /* 0x000fea0003800000 */
.L_x_22664:
[----:B------:R-:W-:-:S05]  /*c320*/  SHF.R.S32.HI R3, RZ, 0x1f, R2 ;  /* 0x0000001fff037819 */ /* 0x000fca0000011402 */
[----:B------:R1:W-:Y:S01]  /*c330*/  STG.E.64 desc[UR36][R16.64], R2 ;  /* 0x0000000210007986 */ /* 0x0003e2000c101b24 */
[----:B------:R-:W-:Y:S05]  /*c340*/  BRA `(.L_x_22637) ;  /* 0x0000000000047947 */ /* 0x000fea0003800000 */
.L_x_22663:
[----:B------:R0:W-:Y:S02]  /*c350*/  STG.E desc[UR36][R16.64], R2 ;  /* 0x0000000210007986 */ /* 0x0001e4000c101924 */
.L_x_22637:
[----:B------:R-:W-:-:S07]  /*c360*/  VIADD R19, R19, 0x80 ;  /* 0x0000008013137836 */ /* 0x000fce0000000000 */
.L_x_22564:
[----:B------:R-:W-:Y:S05]  /*c370*/  BSYNC B6 ;  /* 0x0000000000067941 */ /* 0x000fea0003800000 */
.L_x_22563:
        /* <DEDUP_REMOVED lines=357> */
.L_x_22666:
        /* <DEDUP_REMOVED lines=20> */
.L_x_22670:
[----:B------:R0:W5:Y:S01]  /*db10*/  LDG.E.U8 R19, desc[UR36][R2.64] ;  /* 0x0000002402137981 */ /* 0x000162000c1e1100 */
[----:B------:R-:W-:Y:S05]  /*db20*/  BRA `(.L_x_22672) ;  /* 0x0000000c00347947 */ /* 0x000fea0003800000 */
.L_x_22669:
        /* <DEDUP_REMOVED lines=8> */
.L_x_22674:
[----:B------:R0:W5:Y:S01]  /*dbb0*/  LDG.E R19, desc[UR36][R2.64] ;  /* 0x0000002402137981 */ /* 0x000162000c1e1900 */
[----:B------:R-:W-:Y:S05]  /*dbc0*/  BRA `(.L_x_22672) ;  /* 0x0000000c000c7947 */ /* 0x000fea0003800000 */
.L_x_22673:
[----:B------:R0:W5:Y:S01]  /*dbd0*/  LDG.E.S16 R19, desc[UR36][R2.64] ;  /* 0x0000002402137981 */ /* 0x000162000c1e1700 */
[----:B------:R-:W-:Y:S05]  /*dbe0*/  BRA `(.L_x_22672) ;  /* 0x0000000c00047947 */ /* 0x000fea0003800000 */
.L_x_22668:
        /* <DEDUP_REMOVED lines=9> */
.L_x_22676:
[----:B------:R-:W2:Y:S02]  /*dc80*/  LDG.E.U16 R2, desc[UR36][R2.64] ;  /* 0x0000002402027981 */ /* 0x000ea4000c1e1500 */
[----:B--2---:R-:W-:-:S06]  /*dc90*/  HADD2.F32 R19, -RZ, R2.H0_H0 ;  /* 0x20000002ff137230 */ /* 0x004fcc0000004100 */
[----:B------:R-:W0:Y:S01]  /*dca0*/  F2I.FTZ.TRUNC.NTZ R19, R19 ;  /* 0x0000001300137305 */ /* 0x000e22000021f100 */
[----:B------:R-:W-:Y:S05]  /*dcb0*/  BRA `(.L_x_22672) ;  /* 0x0000000800d07947 */ /* 0x000fea0003800000 */
.L_x_22675:
        /* <DEDUP_REMOVED lines=9> */
.L_x_22678:
[----:B------:R-:W2:Y:S02]  /*dd50*/  LDG.E.U16 R2, desc[UR36][R2.64] ;  /* 0x0000002402027981 */ /* 0x000ea4000c1e1500 */
[----:B--2---:R-:W-:-:S06]  /*dd60*/  HADD2.F32 R19, -RZ, R2.H0_H0 ;  /* 0x20000002ff137230 */ /* 0x004fcc0000004100 */
[----:B------:R-:W0:Y:S01]  /*dd70*/  F2I.FTZ.TRUNC.NTZ R19, R19 ;  /* 0x0000001300137305 */ /* 0x000e22000021f100 */
[----:B------:R-:W-:Y:S05]  /*dd80*/  BRA `(.L_x_22672) ;  /* 0x00000008009c7947 */ /* 0x000fea0003800000 */
.L_x_22677:
[----:B------:R-:W2:Y:S02]  /*dd90*/  LDG.E.64 R2, desc[UR36][R2.64] ;  /* 0x0000002402027981 */ /* 0x000ea4000c1e1b00 */
[----:B--2---:R0:W1:Y:S01]  /*dda0*/  F2I.F64.TRUNC R19, R2 ;  /* 0x0000000200137311 */ /* 0x004062000030d100 */
[----:B------:R-:W-:Y:S05]  /*ddb0*/  BRA `(.L_x_22672) ;  /* 0x0000000800907947 */ /* 0x000fea0003800000 */
.L_x_22667:
        /* <DEDUP_REMOVED lines=12> */
.L_x_22681:
[----:B------:R-:W2:Y:S02]  /*de80*/  LDG.E.64 R2, desc[UR36][R2.64] ;  /* 0x0000002402027981 */ /* 0x000ea4000c1e1b00 */
[----:B--2---:R0:W1:Y:S01]  /*de90*/  F2I.F64.TRUNC R19, R2 ;  /* 0x0000000200137311 */ /* 0x004062000030d100 */
[----:B------:R-:W-:Y:S05]  /*dea0*/  BRA `(.L_x_22672) ;  /* 0x0000000800547947 */ /* 0x000fea0003800000 */
.L_x_22680:
        /* <DEDUP_REMOVED lines=27> */
.L_x_22683:
        /* <DEDUP_REMOVED lines=14> */
.L_x_22682:
[----:B------:R-:W2:Y:S02]  /*e140*/  LDG.E.U16 R19, desc[UR36][R2.64] ;  /* 0x0000002402137981 */ /* 0x000ea4000c1e1500 */
[----:B--2---:R-:W-:-:S06]  /*e150*/  IMAD.U32 R19, R19, 0x10000, RZ ;  /* 0x0001000013137824 */ /* 0x004fcc00078e00ff */
[----:B------:R-:W4:Y:S01]  /*e160*/  F2I.FTZ.TRUNC.NTZ R19, R19 ;  /* 0x0000001300137305 */ /* 0x000f22000021f100 */
[----:B------:R-:W-:Y:S05]  /*e170*/  BRA `(.L_x_22672) ;  /* 0x0000000400a07947 */ /* 0x000fea0003800000 */
.L_x_22679:
        /* <DEDUP_REMOVED lines=10> */
.L_x_22686:
        /* <DEDUP_REMOVED lines=21> */
.L_x_22690:
[----:B------:R-:W-:Y:S05]  /*e370*/  BSYNC B1 ;  /* 0x0000000000017941 */ /* 0x000fea0003800000 */
.L_x_22689:
[----:B------:R-:W-:Y:S01]  /*e380*/  IMAD.SHL.U32 R2, R2, 0x100000, RZ ;  /* 0x0010000002027824 */ /* 0x000fe200078e00ff */
[----:B------:R-:W-:-:S04]  /*e390*/  LEA R0, R0, 0x3b800000, 0x17 ;  /* 0x3b80000000007811 */ /* 0x000fc800078eb8ff */
[----:B------:R-:W-:-:S07]  /*e3a0*/  LOP3.LUT R19, R0, R2, R19, 0xfe, !PT ;  /* 0x0000000200137212 */ /* 0x000fce00078efe13 */
.L_x_22688:
[----:B------:R-:W-:Y:S05]  /*e3b0*/  BSYNC B0 ;  /* 0x0000000000007941 */ /* 0x000fea0003800000 */
.L_x_22687:
[----:B------:R-:W0:Y:S01]  /*e3c0*/  F2I.FTZ.TRUNC.NTZ R19, R19 ;  /* 0x0000001300137305 */ /* 0x000e22000021f100 */
[----:B------:R-:W-:Y:S05]  /*e3d0*/  BRA `(.L_x_22672) ;  /* 0x0000000400087947 */ /* 0x000fea0003800000 */
.L_x_22685:
        /* <DEDUP_REMOVED lines=21> */
.L_x_22694:
[----:B------:R-:W-:Y:S05]  /*e530*/  BSYNC B1 ;  /* 0x0000000000017941 */ /* 0x000fea0003800000 */
.L_x_22693:
[----:B------:R-:W-:Y:S01]  /*e540*/  IMAD.SHL.U32 R2, R2, 0x200000, RZ ;  /* 0x0020000002027824 */ /* 0x000fe200078e00ff */
[----:B------:R-:W-:-:S04]  /*e550*/  LEA R0, R0, 0x37800000, 0x17 ;  /* 0x3780000000007811 */ /* 0x000fc800078eb8ff */
[----:B------:R-:W-:-:S07]  /*e560*/  LOP3.LUT R19, R0, R2, R19, 0xfe, !PT ;  /* 0x0000000200137212 */ /* 0x000fce00078efe13 */
.L_x_22692:
[----:B------:R-:W-:Y:S05]  /*e570*/  BSYNC B0 ;  /* 0x0000000000007941 */ /* 0x000fea0003800000 */
.L_x_22691:
[----:B------:R-:W0:Y:S01]  /*e580*/  F2I.FTZ.TRUNC.NTZ R19, R19 ;  /* 0x0000001300137305 */ /* 0x000e22000021f100 */
[----:B------:R-:W-:Y:S05]  /*e590*/  BRA `(.L_x_22672) ;  /* 0x0000000000987947 */ /* 0x000fea0003800000 */
.L_x_22684:
        /* <DEDUP_REMOVED lines=14> */
.L_x_22698:
[----:B------:R-:W-:Y:S05]  /*e680*/  BSYNC B0 ;  /* 0x0000000000007941 */ /* 0x000fea0003800000 */
.L_x_22697:
[----:B------:R-:W0:Y:S01]  /*e690*/  F2I.FTZ.TRUNC.NTZ R19, R19 ;  /* 0x0000001300137305 */ /* 0x000e22000021f100 */
[----:B------:R-:W-:Y:S05]  /*e6a0*/  BRA `(.L_x_22672) ;  /* 0x0000000000547947 */ /* 0x000fea0003800000 */
.L_x_22671:
        /* <DEDUP_REMOVED lines=17> */
.L_x_22699:
[----:B------:R-:W-:Y:S05]  /*e7c0*/  BRA `(.L_x_22672) ;  /* 0x00000000000c7947 */ /* 0x000fea0003800000 */
.L_x_22696:
[----:B------:R0:W5:Y:S01]  /*e7d0*/  LDG.E R19, desc[UR36][R2.64] ;  /* 0x0000002402137981 */ /* 0x000162000c1e1900 */
[----:B------:R-:W-:Y:S05]  /*e7e0*/  BRA `(.L_x_22672) ;  /* 0x0000000000047947 */ /* 0x000fea0003800000 */
.L_x_22695:
[----:B------:R0:W5:Y:S02]  /*e7f0*/  LDG.E R19, desc[UR36][R2.64] ;  /* 0x0000002402137981 */ /* 0x000164000c1e1900 */
.L_x_22672:
        /* <DEDUP_REMOVED lines=17> */
.L_x_22703:
[----:B------:R2:W5:Y:S01]  /*e910*/  LDG.E.U8 R18, desc[UR36][R2.64] ;  /* 0x0000002402127981 */ /* 0x000562000c1e1100 */
[----:B------:R-:W-:Y:S05]  /*e920*/  BRA `(.L_x_22705) ;  /* 0x0000000c00347947 */ /* 0x000fea0003800000 */
.L_x_22702:
        /* <DEDUP_REMOVED lines=8> */
.L_x_22707:
[----:B------:R0:W5:Y:S01]  /*e9b0*/  LDG.E R18, desc[UR36][R2.64] ;  /* 0x0000002402127981 */ /* 0x000162000c1e1900 */
[----:B------:R-:W-:Y:S05]  /*e9c0*/  BRA `(.L_x_22705) ;  /* 0x0000000c000c7947 */ /* 0x000fea0003800000 */
.L_x_22706:
[----:B------:R0:W5:Y:S01]  /*e9d0*/  LDG.E.S16 R18, desc[UR36][R2.64] ;  /* 0x0000002402127981 */ /* 0x000162000c1e1700 */
[----:B------:R-:W-:Y:S05]  /*e9e0*/  BRA `(.L_x_22705) ;  /* 0x0000000c00047947 */ /* 0x000fea0003800000 */
.L_x_22701:
        /* <DEDUP_REMOVED lines=9> */
.L_x_22709:
[----:B------:R-:W2:Y:S02]  /*ea80*/  LDG.E.U16 R2, desc[UR36][R2.64] ;  /* 0x0000002402027981 */ /* 0x000ea4000c1e1500 */
[----:B--2---:R-:W-:-:S06]  /*ea90*/  HADD2.F32 R18, -RZ, R2.H0_H0 ;  /* 0x20000002ff127230 */ /* 0x004fcc0000004100 */
[----:B------:R-:W0:Y:S01]  /*eaa0*/  F2I.FTZ.TRUNC.NTZ R18, R18 ;  /* 0x0000001200127305 */ /* 0x000e22000021f100 */
[----:B------:R-:W-:Y:S05]  /*eab0*/  BRA `(.L_x_22705) ;  /* 0x0000000800d07947 */ /* 0x000fea0003800000 */
.L_x_22708:
        /* <DEDUP_REMOVED lines=9> */
.L_x_22711:
[----:B------:R-:W2:Y:S02]  /*eb50*/  LDG.E.U16 R2, desc[UR36][R2.64] ;  /* 0x0000002402027981 */ /* 0x000ea4000c1e1500 */
[----:B--2---:R-:W-:-:S06]  /*eb60*/  HADD2.F32 R18, -RZ, R2.H0_H0 ;  /* 0x20000002ff127230 */ /* 0x004fcc0000004100 */
[----:B------:R-:W0:Y:S01]  /*eb70*/  F2I.FTZ.TRUNC.NTZ R18, R18 ;  /* 0x0000001200127305 */ /* 0x000e22000021f100 */
[----:B------:R-:W-:Y:S05]  /*eb80*/  BRA `(.L_x_22705) ;  /* 0x00000008009c7947 */ /* 0x000fea0003800000 */
.L_x_22710:
[----:B------:R-:W2:Y:S02]  /*eb90*/  LDG.E.64 R2, desc[UR36][R2.64] ;  /* 0x0000002402027981 */ /* 0x000ea4000c1e1b00 */
[----:B--2---:R0:W2:Y:S01]  /*eba0*/  F2I.F64.TRUNC R18, R2 ;  /* 0x0000000200127311 */ /* 0x0040a2000030d100 */
[----:B------:R-:W-:Y:S05]  /*ebb0*/  BRA `(.L_x_22705) ;  /* 0x0000000800907947 */ /* 0x000fea0003800000 */
.L_x_22700:
        /* <DEDUP_REMOVED lines=12> */
.L_x_22714:
[----:B------:R-:W2:Y:S02]  /*ec80*/  LDG.E.64 R2, desc[UR36][R2.64] ;  /* 0x0000002402027981 */ /* 0x000ea4000c1e1b00 */
[----:B--2---:R0:W2:Y:S01]  /*ec90*/  F2I.F64.TRUNC R18, R2 ;  /* 0x0000000200127311 */ /* 0x0040a2000030d100 */
[----:B------:R-:W-:Y:S05]  /*eca0*/  BRA `(.L_x_22705) ;  /* 0x0000000800547947 */ /* 0x000fea0003800000 */
.L_x_22713:
        /* <DEDUP_REMOVED lines=27> */
.L_x_22716:
        /* <DEDUP_REMOVED lines=14> */
.L_x_22715:
[----:B------:R-:W2:Y:S02]  /*ef40*/  LDG.E.U16 R18, desc[UR36][R2.64] ;  /* 0x0000002402127981 */ /* 0x000ea4000c1e1500 */
[----:B--2---:R-:W-:-:S06]  /*ef50*/  IMAD.U32 R18, R18, 0x10000, RZ ;  /* 0x0001000012127824 */ /* 0x004fcc00078e00ff */
[----:B------:R-:W0:Y:S01]  /*ef60*/  F2I.FTZ.TRUNC.NTZ R18, R18 ;  /* 0x0000001200127305 */ /* 0x000e22000021f100 */
[----:B------:R-:W-:Y:S05]  /*ef70*/  BRA `(.L_x_22705) ;  /* 0x0000000400a07947 */ /* 0x000fea0003800000 */
.L_x_22712:
        /* <DEDUP_REMOVED lines=10> */
.L_x_22719:
        /* <DEDUP_REMOVED lines=21> */
.L_x_22723:
[----:B------:R-:W-:Y:S05]  /*f170*/  BSYNC B1 ;  /* 0x0000000000017941 */ /* 0x000fea0003800000 */
.L_x_22722:
[----:B------:R-:W-:Y:S01]  /*f180*/  IMAD.SHL.U32 R2, R2, 0x100000, RZ ;  /* 0x0010000002027824 */ /* 0x000fe200078e00ff */
[----:B------:R-:W-:-:S04]  /*f190*/  LEA R3, R0, 0x3b800000, 0x17 ;  /* 0x3b80000000037811 */ /* 0x000fc800078eb8ff */
[----:B------:R-:W-:-:S07]  /*f1a0*/  LOP3.LUT R18, R3, R2, R18, 0xfe, !PT ;  /* 0x0000000203127212 */ /* 0x000fce00078efe12 */
.L_x_22721:
[----:B------:R-:W-:Y:S05]  /*f1b0*/  BSYNC B0 ;  /* 0x0000000000007941 */ /* 0x000fea0003800000 */
.L_x_22720:
[----:B------:R-:W0:Y:S01]  /*f1c0*/  F2I.FTZ.TRUNC.NTZ R18, R18 ;  /* 0x0000001200127305 */ /* 0x000e22000021f100 */
[----:B------:R-:W-:Y:S05]  /*f1d0*/  BRA `(.L_x_22705) ;  /* 0x0000000400087947 */ /* 0x000fea0003800000 */
.L_x_22718:
        /* <DEDUP_REMOVED lines=21> */
.L_x_22727:
[----:B------:R-:W-:Y:S05]  /*f330*/  BSYNC B1 ;  /* 0x0000000000017941 */ /* 0x000fea0003800000 */
.L_x_22726:
[----:B------:R-:W-:Y:S01]  /*f340*/  IMAD.SHL.U32 R2, R2, 0x200000, RZ ;  /* 0x0020000002027824 */ /* 0x000fe200078e00ff */
[----:B------:R-:W-:-:S04]  /*f350*/  LEA R3, R0, 0x37800000, 0x17 ;  /* 0x3780000000037811 */ /* 0x000fc800078eb8ff */
[----:B------:R-:W-:-:S07]  /*f360*/  LOP3.LUT R18, R3, R2, R18, 0xfe, !PT ;  /* 0x0000000203127212 */ /* 0x000fce00078efe12 */
.L_x_22725:
[----:B------:R-:W-:Y:S05]  /*f370*/  BSYNC B0 ;  /* 0x0000000000007941 */ /* 0x000fea0003800000 */
.L_x_22724:
[----:B------:R-:W0:Y:S01]  /*f380*/  F2I.FTZ.TRUNC.NTZ R18, R18 ;  /* 0x0000001200127305 */ /* 0x000e22000021f100 */
[----:B------:R-:W-:Y:S05]  /*f390*/  BRA `(.L_x_22705) ;  /* 0x0000000000987947 */ /* 0x000fea0003800000 */
.L_x_22717:
        /* <DEDUP_REMOVED lines=14> */
.L_x_22731:
[----:B------:R-:W-:Y:S05]  /*f480*/  BSYNC B0 ;  /* 0x0000000000007941 */ /* 0x000fea0003800000 */
.L_x_22730:
[----:B------:R-:W0:Y:S01]  /*f490*/  F2I.FTZ.TRUNC.NTZ R18, R18 ;  /* 0x0000001200127305 */ /* 0x000e22000021f100 */
[----:B------:R-:W-:Y:S05]  /*f4a0*/  BRA `(.L_x_22705) ;  /* 0x0000000000547947 */ /* 0x000fea0003800000 */
.L_x_22704:
        /* <DEDUP_REMOVED lines=17> */
.L_x_22732:
[----:B------:R-:W-:Y:S05]  /*f5c0*/  BRA `(.L_x_22705) ;  /* 0x00000000000c7947 */ /* 0x000fea0003800000 */
.L_x_22729:
[----:B------:R0:W5:Y:S01]  /*f5d0*/  LDG.E R18, desc[UR36][R2.64] ;  /* 0x0000002402127981 */ /* 0x000162000c1e1900 */
[----:B------:R-:W-:Y:S05]  /*f5e0*/  BRA `(.L_x_22705) ;  /* 0x0000000000047947 */ /* 0x000fea0003800000 */
.L_x_22728:
[----:B------:R0:W5:Y:S02]  /*f5f0*/  LDG.E R18, desc[UR36][R2.64] ;  /* 0x0000002402127981 */ /* 0x000164000c1e1900 */
.L_x_22705:
        /* <DEDUP_REMOVED lines=15> */
.L_x_22736:
[----:B------:R-:W-:Y:S01]  /*f6f0*/  STG.E.U8 desc[UR36][R16.64], R2 ;  /* 0x0000000210007986 */ /* 0x000fe2000c101124 */
[----:B------:R-:W-:Y:S05]  /*f700*/  EXIT ;  /* 0x000000000000794d */ /* 0x000fea0003800000 */
.L_x_22735:
        /* <DEDUP_REMOVED lines=9> */
.L_x_22739:
[----:B------:R-:W-:Y:S01]  /*f7a0*/  STG.E desc[UR36][R16.64], R2 ;  /* 0x0000000210007986 */ /* 0x000fe2000c101924 */
[----:B------:R-:W-:Y:S05]  /*f7b0*/  EXIT ;  /* 0x000000000000794d */ /* 0x000fea0003800000 */
.L_x_22738:
[----:B------:R-:W-:Y:S01]  /*f7c0*/  STG.E.U16 desc[UR36][R16.64], R2 ;  /* 0x0000000210007986 */ /* 0x000fe2000c101524 */
[----:B------:R-:W-:Y:S05]  /*f7d0*/  EXIT ;  /* 0x000000000000794d */ /* 0x000fea0003800000 */
.L_x_22734:
        /* <DEDUP_REMOVED lines=9> */
.L_x_22741:
[----:B------:R-:W-:-:S04]  /*f870*/  I2FP.F32.S32 R0, R2 ;  /* 0x0000000200007245 */ /* 0x000fc80000201400 */
[----:B------:R-:W-:-:S05]  /*f880*/  F2FP.F16.F32.PACK_AB R0, RZ, R0 ;  /* 0x00000000ff00723e */ /* 0x000fca00000000ff */
[----:B------:R-:W-:Y:S01]  /*f890*/  STG.E.U16 desc[UR36][R16.64], R0 ;  /* 0x0000000010007986 */ /* 0x000fe2000c101524 */
[----:B------:R-:W-:Y:S05]  /*f8a0*/  EXIT ;  /* 0x000000000000794d */ /* 0x000fea0003800000 */
.L_x_22740:
        /* <DEDUP_REMOVED lines=10> */
.L_x_22743:
[----:B------:R-:W-:-:S04]  /*f950*/  I2FP.F32.S32 R2, R2 ;  /* 0x0000000200027245 */ /* 0x000fc80000201400 */
[----:B------:R-:W-:-:S04]  /*f960*/  F2FP.F16.F32.PACK_AB R3, RZ, R2 ;  /* 0x00000002ff03723e */ /* 0x000fc800000000ff */
[----:B------:R-:W-:-:S05]  /*f970*/  PRMT R3, R3, 0x5410, RZ ;  /* 0x0000541003037816 */ /* 0x000fca00000000ff */
[----:B------:R-:W-:Y:S01]  /*f980*/  STG.E desc[UR36][R16.64], R3 ;  /* 0x0000000310007986 */ /* 0x000fe2000c101924 */
[----:B------:R-:W-:Y:S05]  /*f990*/  EXIT ;  /* 0x000000000000794d */ /* 0x000fea0003800000 */
.L_x_22742:
[----:B------:R-:W0:Y:S02]  /*f9a0*/  I2F.F64 R2, R2 ;  /* 0x0000000200027312 */ /* 0x000e240000201c00 */
[----:B0-----:R-:W-:Y:S01]  /*f9b0*/  STG.E.64 desc[UR36][R16.64], R2 ;  /* 0x0000000210007986 */ /* 0x001fe2000c101b24 */
[----:B------:R-:W-:Y:S05]  /*f9c0*/  EXIT ;  /* 0x000000000000794d */ /* 0x000fea0003800000 */
.L_x_22733:
        /* <DEDUP_REMOVED lines=12> */
.L_x_22746:
[----:B------:R-:W0:Y:S01]  /*fa90*/  I2F.F64 R4, R2 ;  /* 0x0000000200047312 */ /* 0x000e220000201c00 */
[----:B------:R-:W-:-:S05]  /*faa0*/  CS2R R6, SRZ ;  /* 0x0000000000067805 */ /* 0x000fca000001ff00 */
[----:B0-----:R-:W-:Y:S01]  /*fab0*/  STG.E.128 desc[UR36][R16.64], R4 ;  /* 0x0000000410007986 */ /* 0x001fe2000c101d24 */
[----:B------:R-:W-:Y:S05]  /*fac0*/  EXIT ;  /* 0x000000000000794d */ /* 0x000fea0003800000 */
.L_x_22745:
        /* <DEDUP_REMOVED lines=21> */
.L_x_22750:
[----:B------:R-:W-:Y:S05]  /*fc20*/  BSYNC B0 ;  /* 0x0000000000007941 */ /* 0x000fea0003800000 */
.L_x_22749:
[----:B------:R-:W-:-:S05]  /*fc30*/  LOP3.LUT R3, R0, R3, RZ, 0xfc, !PT ;  /* 0x0000000300037212 */ /* 0x000fca00078efcff */
[----:B------:R-:W-:Y:S01]  /*fc40*/  STG.E.U8 desc[UR36][R16.64], R3 ;  /* 0x0000000310007986 */ /* 0x000fe2000c101124 */
[----:B------:R-:W-:Y:S05]  /*fc50*/  EXIT ;  /* 0x000000000000794d */ /* 0x000fea0003800000 */
.L_x_22748:
        /* <DEDUP_REMOVED lines=13> */
.L_x_22752:
[----:B------:R-:W-:Y:S01]  /*fd30*/  IMAD.MOV.U32 R0, RZ, RZ, 0x7f ;  /* 0x0000007fff007424 */ /* 0x000fe200078e00ff */
[----:B------:R-:W-:-:S04]  /*fd40*/  ISETP.GT.U32.AND P0, PT, R2, 0x7f800000, PT ;  /* 0x7f8000000200780c */ /* 0x000fc80003f04070 */
[----:B------:R-:W-:-:S09]  /*fd50*/  SEL R0, R0, 0x7c, P0 ;  /* 0x0000007c00007807 */ /* 0x000fd20000000000 */
.L_x_22753:
[----:B------:R-:W-:Y:S05]  /*fd60*/  BSYNC B0 ;  /* 0x0000000000007941 */ /* 0x000fea0003800000 */
.L_x_22751:
[----:B------:R-:W-:-:S04]  /*fd70*/  LOP3.LUT R2, R3, 0x80000000, RZ, 0xc0, !PT ;  /* 0x8000000003027812 */ /* 0x000fc800078ec0ff */
[----:B------:R-:W-:-:S04]  /*fd80*/  SHF.R.U32.HI R3, RZ, 0x18, R2 ;  /* 0x00000018ff037819 */ /* 0x000fc80000011602 */
[----:B------:R-:W-:-:S05]  /*fd90*/  LOP3.LUT R3, R0, R3, RZ, 0xfc, !PT ;  /* 0x0000000300037212 */ /* 0x000fca00078efcff */
[----:B------:R-:W-:Y:S01]  /*fda0*/  STG.E.U8 desc[UR36][R16.64], R3 ;  /* 0x0000000310007986 */ /* 0x000fe2000c101124 */
[----:B------:R-:W-:Y:S05]  /*fdb0*/  EXIT ;  /* 0x000000000000794d */ /* 0x000fea0003800000 */
.L_x_22747:
[----:B------:R-:W-:-:S04]  /*fdc0*/  I2FP.F32.S32 R0, R2 ;  /* 0x0000000200007245 */ /* 0x000fc80000201400 */
[----:B------:R-:W-:-:S05]  /*fdd0*/  F2FP.BF16.F32.PACK_AB R0, RZ, R0 ;  /* 0x00000000ff00723e */ /* 0x000fca00000010ff */
[----:B------:R-:W-:Y:S01]  /*fde0*/  STG.E.U16 desc[UR36][R16.64], R0 ;  /* 0x0000000010007986 */ /* 0x000fe2000c101524 */
[----:B------:R-:W-:Y:S05]  /*fdf0*/  EXIT ;  /* 0x000000000000794d */ /* 0x000fea0003800000 */
.L_x_22744:
        /* <DEDUP_REMOVED lines=10> */
.L_x_22756:
        /* <DEDUP_REMOVED lines=17> */
.L_x_22759:
[----:B------:R-:W-:-:S04]  /*ffb0*/  LOP3.LUT R2, R3, 0x80000000, RZ, 0xc0, !PT ;  /* 0x8000000003027812 */ /* 0x000fc800078ec0ff */
[----:B------:R-:W-:-:S04]  /*ffc0*/  SHF.R.U32.HI R3, RZ, 0x18, R2 ;  /* 0x00000018ff037819 */ /* 0x000fc80000011602 */
[----:B------:R-:W-:-:S04]  /*ffd0*/  LOP3.LUT R0, R0, R3, RZ, 0xfc, !PT ;  /* 0x0000000300007212 */ /* 0x000fc800078efcff */
[----:B------:R-:W-:-:S07]  /*ffe0*/  PRMT R8, R0, 0x7610, R8 ;  /* 0x0000761000087816 */ /* 0x000fce0000000008 */
.L_x_22758:
[----:B------:R-:W-:Y:S05]  /*fff0*/  BSYNC B0 ;  /* 0x0000000000007941 */ /* 0x000fea0003800000 */
.L_x_22757:
[----:B------:R-:W-:Y:S01]  /*10000*/  STG.E.U8 desc[UR36][R16.64], R8 ;  /* 0x0000000810007986 */ /* 0x000fe2000c101124 */
[----:B------:R-:W-:Y:S05]  /*10010*/  EXIT ;  /* 0x000000000000794d */ /* 0x000fea0003800000 */
.L_x_22755:
        /* <DEDUP_REMOVED lines=17> */
.L_x_22762:
[----:B------:R-:W-:-:S04]  /*10130*/  LOP3.LUT R2, R3, 0x80000000, RZ, 0xc0, !PT ;  /* 0x8000000003027812 */ /* 0x000fc800078ec0ff */
[----:B------:R-:W-:-:S04]  /*10140*/  SHF.R.U32.HI R3, RZ, 0x18, R2 ;  /* 0x00000018ff037819 */ /* 0x000fc80000011602 */
[----:B------:R-:W-:-:S04]  /*10150*/  LOP3.LUT R0, R0, R3, RZ, 0xfc, !PT ;  /* 0x0000000300007212 */ /* 0x000fc800078efcff */
[----:B------:R-:W-:-:S07]  /*10160*/  PRMT R8, R0, 0x7610, R8 ;  /* 0x0000761000087816 */ /* 0x000fce0000000008 */
.L_x_22761:
[----:B------:R-:W-:Y:S05]  /*10170*/  BSYNC B0 ;  /* 0x0000000000007941 */ /* 0x000fea0003800000 */
.L_x_22760:
[----:B------:R-:W-:Y:S01]  /*10180*/  STG.E.U8 desc[UR36][R16.64], R8 ;  /* 0x0000000810007986 */ /* 0x000fe2000c101124 */
[----:B------:R-:W-:Y:S05]  /*10190*/  EXIT ;  /* 0x000000000000794d */ /* 0x000fea0003800000 */
.L_x_22754:
        /* <DEDUP_REMOVED lines=22> */
.L_x_22737:
        /* <DEDUP_REMOVED lines=16> */
.L_x_22765:
[----:B------:R-:W-:Y:S05]  /*10400*/  EXIT ;  /* 0x000000000000794d */ /* 0x000fea0003800000 */
.L_x_22764:
[----:B------:R-:W-:-:S05]  /*10410*/  SHF.R.S32.HI R3, RZ, 0x1f, R2 ;  /* 0x0000001fff037819 */ /* 0x000fca0000011402 */
[----:B------:R-:W-:Y:S01]  /*10420*/  STG.E.64 desc[UR36][R16.64], R2 ;  /* 0x0000000210007986 */ /* 0x000fe2000c101b24 */
[----:B------:R-:W-:Y:S05]  /*10430*/  EXIT ;  /* 0x000000000000794d */ /* 0x000fea0003800000 */
.L_x_22763:
[----:B------:R-:W-:Y:S01]  /*10440*/  STG.E desc[UR36][R16.64], R2 ;  /* 0x0000000210007986 */ /* 0x000fe2000c101924 */
[----:B------:R-:W-:Y:S05]  /*10450*/  EXIT ;  /* 0x000000000000794d */ /* 0x000fea0003800000 */
.L_x_22766:
        /* <DEDUP_REMOVED lines=10> */
.L_x_26337:


//--------------------- .text._ZN2at6native27unrolled_elementwise_kernelINS0_13BinaryFunctorIiiiNS0_17BitwiseAndFunctorIiEEEESt5arrayIPcLm3EELi4E23TrivialOffsetCalculatorILi2EjES9_ILi1EjENS0_6memory12LoadWithCastILi2EEENSC_13StoreWithCastILi1EEEEEviT_T0_T2_T3_T4_T5_ --------------------------
	.section	.text._ZN2at6native27unrolled_elementwise_kernelINS0_13BinaryFunctorIiiiNS0_17BitwiseAndFunctorIiEEEESt5arrayIPcLm3EELi4E23TrivialOffsetCalculatorILi2EjES9_ILi1EjENS0_6memory12LoadWithCastILi2EEENSC_13StoreWithCastILi1EEEEEviT_T0_T2_T3_T4_T5_,"ax",@progbits
	.align	128
        .global         _ZN2at6native27unrolled_elementwise_kernelINS0_13BinaryFunctorIiiiNS0_17BitwiseAndFunctorIiEEEESt5arrayIPcLm3EELi4E23TrivialOffsetCalculatorILi2EjES9_ILi1EjENS0_6memory12LoadWithCastILi2EEENSC_13StoreWithCastILi1EEEEEviT_T0_T2_T3_T4_T5_
        .type           _ZN2at6native27unrolled_elementwise_kernelINS0_13BinaryFunctorIiiiNS0_17BitwiseAndFunctorIiEEEESt5arrayIPcLm3EELi4E23TrivialOffsetCalculatorILi2EjES9_ILi1EjENS0_6memory12LoadWithCastILi2EEENSC_13StoreWithCastILi1EEEEEviT_T0_T2_T3_T4_T5_,@function
        .size           _ZN2at6native27unrolled_elementwise_kernelINS0_13BinaryFunctorIiiiNS0_17BitwiseAndFunctorIiEEEESt5arrayIPcLm3EELi4E23TrivialOffsetCalculatorILi2EjES9_ILi1EjENS0_6memory12LoadWithCastILi2EEENSC_13StoreWithCastILi1EEEEEviT_T0_T2_T3_T4_T5_,(.L_x_26338 - _ZN2at6native27unrolled_elementwise_kernelINS0_13BinaryFunctorIiiiNS0_17BitwiseAndFunctorIiEEEESt5arrayIPcLm3EELi4E23TrivialOffsetCalculatorILi2EjES9_ILi1EjENS0_6memory12LoadWithCastILi2EEENSC_13StoreWithCastILi1EEEEEviT_T0_T2_T3_T4_T5_)
        .other          _ZN2at6native27unrolled_elementwise_kernelINS0_13BinaryFunctorIiiiNS0_17BitwiseAndFunctorIiEEEESt5arrayIPcLm3EELi4E23TrivialOffsetCalculatorILi2EjES9_ILi1EjENS0_6memory12LoadWithCastILi2EEENSC_13StoreWithCastILi1EEEEEviT_T0_T2_T3_T4_T5_,@"STO_CUDA_ENTRY STV_DEFAULT"
_ZN2at6native27unrolled_elementwise_kernelINS0_13BinaryFunctorIiiiNS0_17BitwiseAndFunctorIiEEEESt5arrayIPcLm3EELi4E23TrivialOffsetCalculatorILi2EjES9_ILi1EjENS0_6memory12LoadWithCastILi2EEENSC_13StoreWithCastILi1EEEEEviT_T0_T2_T3_T4_T5_:
.text._ZN2at6native27unrolled_elementwise_kernelINS0_13BinaryFunctorIiiiNS0_17BitwiseAndFunctorIiEEEESt5arrayIPcLm3EELi4E23TrivialOffsetCalculatorILi2EjES9_ILi1EjENS0_6memory12LoadWithCastILi2EEENSC_13StoreWithCastILi1EEEEEviT_T0_T2_T3_T4_T5_:
        /* <DEDUP_REMOVED lines=33> */
.L_x_22772:
[----:B------:R3:W5:Y:S01]  /*0210*/  LDG.E.U8 R24, desc[UR36][R4.64] ;  /* 0x0000002404187981 */ /* 0x000762000c1e1100 */
[----:B------:R-:W-:Y:S05]  /*0220*/  BRA `(.L_x_22774) ;  /* 0x0000000c00387947 */ /* 0x000fea0003800000 */
.L_x_22771:
        /* <DEDUP_REMOVED lines=8> */
.L_x_22776:
[----:B------:R1:W5:Y:S01]  /*02b0*/  LDG.E R24, desc[UR36][R4.64] ;  /* 0x0000002404187981 */ /* 0x000362000c1e1900 */
[----:B------:R-:W-:Y:S05]  /*02c0*/  BRA `(.L_x_22774) ;  /* 0x0000000c00107947 */ /* 0x000fea0003800000 */
.L_x_22775:
[----:B------:R2:W5:Y:S01]  /*02d0*/  LDG.E.S16 R24, desc[UR36][R4.64] ;  /* 0x0000002404187981 */ /* 0x000562000c1e1700 */
[----:B------:R-:W-:Y:S05]  /*02e0*/  BRA `(.L_x_22774) ;  /* 0x0000000c00087947 */ /* 0x000fea0003800000 */
.L_x_22770:
        /* <DEDUP_REMOVED lines=9> */
.L_x_22778:
[----:B------:R-:W2:Y:S02]  /*0380*/  LDG.E.U16 R4, desc[UR36][R4.64] ;  /* 0x0000002404047981 */ /* 0x000ea4000c1e1500 */
[----:B--2---:R-:W-:-:S06]  /*0390*/  HADD2.F32 R24, -RZ, R4.H0_H0 ;  /* 0x20000004ff187230 */ /* 0x004fcc0000004100 */
[----:B------:R-:W0:Y:S01]  /*03a0*/  F2I.FTZ.TRUNC.NTZ R24, R24 ;  /* 0x0000001800187305 */ /* 0x000e22000021f100 */
[----:B------:R-:W-:Y:S05]  /*03b0*/  BRA `(.L_x_22774) ;  /* 0x0000000800d47947 */ /* 0x000fea0003800000 */
.L_x_22777:
        /* <DEDUP_REMOVED lines=9> */
.L_x_22780:
[----:B------:R-:W2:Y:S02]  /*0450*/  LDG.E.U16 R4, desc[UR36][R4.64] ;  /* 0x0000002404047981 */ /* 0x000ea4000c1e1500 */
[----:B--2---:R-:W-:-:S06]  /*0460*/  HADD2.F32 R24, -RZ, R4.H0_H0 ;  /* 0x20000004ff187230 */ /* 0x004fcc0000004100 */
[----:B------:R-:W0:Y:S01]  /*0470*/  F2I.FTZ.TRUNC.NTZ R24, R24 ;  /* 0x0000001800187305 */ /* 0x000e22000021f100 */
[----:B------:R-:W-:Y:S05]  /*0480*/  BRA `(.L_x_22774) ;  /* 0x0000000800a07947 */ /* 0x000fea0003800000 */
.L_x_22779:
[----:B------:R-:W2:Y:S02]  /*0490*/  LDG.E.64 R24, desc[UR36][R4.64] ;  /* 0x0000002404187981 */ /* 0x000ea4000c1e1b00 */
[----:B--2---:R0:W1:Y:S01]  /*04a0*/  F2I.F64.TRUNC R24, R24 ;  /* 0x0000001800187311 */ /* 0x004062000030d100 */
[----:B------:R-:W-:Y:S05]  /*04b0*/  BRA `(.L_x_22774) ;  /* 0x0000000800947947 */ /* 0x000fea0003800000 */
.L_x_22769:
        /* <DEDUP_REMOVED lines=12> */
.L_x_22783:
[----:B------:R-:W2:Y:S02]  /*0580*/  LDG.E.64 R4, desc[UR36][R4.64] ;  /* 0x0000002404047981 */ /* 0x000ea4000c1e1b00 */
[----:B--2---:R0:W1:Y:S01]  /*0590*/  F2I.F64.TRUNC R24, R4 ;  /* 0x0000000400187311 */ /* 0x004062000030d100 */
[----:B------:R-:W-:Y:S05]  /*05a0*/  BRA `(.L_x_22774) ;  /* 0x0000000800587947 */ /* 0x000fea0003800000 */
.L_x_22782:
        /* <DEDUP_REMOVED lines=27> */
.L_x_22785:
        /* <DEDUP_REMOVED lines=15> */
.L_x_22784:
[----:B------:R-:W2:Y:S02]  /*0850*/  LDG.E.U16 R24, desc[UR36][R4.64] ;  /* 0x0000002404187981 */ /* 0x000ea4000c1e1500 */
[----:B--2---:R-:W-:-:S06]  /*0860*/  IMAD.U32 R24, R24, 0x10000, RZ ;  /* 0x0001000018187824 */ /* 0x004fcc00078e00ff */
[----:B------:R-:W0:Y:S01]  /*0870*/  F2I.FTZ.TRUNC.NTZ R24, R24 ;  /* 0x0000001800187305 */ /* 0x000e22000021f100 */
[----:B------:R-:W-:Y:S05]  /*0880*/  BRA `(.L_x_22774) ;  /* 0x0000000400a07947 */ /* 0x000fea0003800000 */
.L_x_22781:
        /* <DEDUP_REMOVED lines=10> */
.L_x_22788:
        /* <DEDUP_REMOVED lines=21> */
.L_x_22792:
[----:B------:R-:W-:Y:S05]  /*0a80*/  BSYNC B1 ;  /* 0x0000000000017941 */ /* 0x000fea0003800000 */
.L_x_22791:
[----:B------:R-:W-:Y:S01]  /*0a90*/  IMAD.SHL.U32 R3, R3, 0x100000, RZ ;  /* 0x0010000003037824 */ /* 0x000fe200078e00ff */
[----:B------:R-:W-:-:S04]  /*0aa0*/  LEA R5, R0, 0x3b800000, 0x17 ;  /* 0x3b80000000057811 */ /* 0x000fc800078eb8ff */
[----:B------:R-:W-:-:S07]  /*0ab0*/  LOP3.LUT R24, R5, R3, R24, 0xfe, !PT ;  /* 0x0000000305187212 */ /* 0x000fce00078efe18 */
.L_x_22790:
[----:B------:R-:W-:Y:S05]  /*0ac0*/  BSYNC B0 ;  /* 0x0000000000007941 */ /* 0x000fea0003800000 */
.L_x_22789:
[----:B------:R-:W0:Y:S01]  /*0ad0*/  F2I.FTZ.TRUNC.NTZ R24, R24 ;  /* 0x0000001800187305 */ /* 0x000e22000021f100 */
[----:B------:R-:W-:Y:S05]  /*0ae0*/  BRA `(.L_x_22774) ;  /* 0x0000000400087947 */ /* 0x000fea0003800000 */
.L_x_22787:
        /* <DEDUP_REMOVED lines=21> */
.L_x_22796:
[----:B------:R-:W-:Y:S05]  /*0c40*/  BSYNC B1 ;  /* 0x0000000000017941 */ /* 0x000fea0003800000 */
.L_x_22795:
[----:B------:R-:W-:Y:S01]  /*0c50*/  IMAD.SHL.U32 R3, R3, 0x200000, RZ ;  /* 0x0020000003037824 */ /* 0x000fe200078e00ff */
[----:B------:R-:W-:-:S04]  /*0c60*/  LEA R5, R0, 0x37800000, 0x17 ;  /* 0x3780000000057811 */ /* 0x000fc800078eb8ff */
[----:B------:R-:W-:-:S07]  /*0c70*/  LOP3.LUT R24, R5, R3, R24, 0xfe, !PT ;  /* 0x0000000305187212 */ /* 0x000fce00078efe18 */
.L_x_22794:
[----:B------:R-:W-:Y:S05]  /*0c80*/  BSYNC B0 ;  /* 0x0000000000007941 */ /* 0x000fea0003800000 */
.L_x_22793:
[----:B------:R-:W0:Y:S01]  /*0c90*/  F2I.FTZ.TRUNC.NTZ R24, R24 ;  /* 0x0000001800187305 */ /* 0x000e22000021f100 */
[----:B------:R-:W-:Y:S05]  /*0ca0*/  BRA `(.L_x_22774) ;  /* 0x0000000000987947 */ /* 0x000fea0003800000 */
.L_x_22786:
        /* <DEDUP_REMOVED lines=14> */
.L_x_22800:
[----:B------:R-:W-:Y:S05]  /*0d90*/  BSYNC B0 ;  /* 0x0000000000007941 */ /* 0x000fea0003800000 */
.L_x_22799:
[----:B------:R-:W0:Y:S01]  /*0da0*/  F2I.FTZ.TRUNC.NTZ R24, R24 ;  /* 0x0000001800187305 */ /* 0x000e22000021f100 */
[----:B------:R-:W-:Y:S05]  /*0db0*/  BRA `(.L_x_22774) ;  /* 0x0000000000547947 */ /* 0x000fea0003800000 */
.L_x_22773:
        /* <DEDUP_REMOVED lines=17> */
.L_x_22801:
[----:B------:R-:W-:Y:S05]  /*0ed0*/  BRA `(.L_x_22774) ;  /* 0x00000000000c7947 */ /* 0x000fea0003800000 */
.L_x_22798:
[----:B------:R0:W5:Y:S01]  /*0ee0*/  LDG.E R24, desc[UR36][R4.64] ;  /* 0x0000002404187981 */ /* 0x000162000c1e1900 */
[----:B------:R-:W-:Y:S05]  /*0ef0*/  BRA `(.L_x_22774) ;  /* 0x0000000000047947 */ /* 0x000fea0003800000 */
.L_x_22797:
[----:B------:R0:W5:Y:S02]  /*0f00*/  LDG.E R24, desc[UR36][R4.64] ;  /* 0x0000002404187981 */ /* 0x000164000c1e1900 */
.L_x_22774:
        /* <DEDUP_REMOVED lines=18> */
.L_x_22805:
[----:B------:R1:W5:Y:S01]  /*1030*/  LDG.E.U8 R27, desc[UR36][R4.64] ;  /* 0x00000024041b7981 */ /* 0x000362000c1e1100 */
[----:B------:R-:W-:Y:S05]  /*1040*/  BRA `(.L_x_22807) ;  /* 0x0000000c00347947 */ /* 0x000fea0003800000 */
.L_x_22804:
        /* <DEDUP_REMOVED lines=8> */
.L_x_22809:
[----:B------:R3:W5:Y:S01]  /*10d0*/  LDG.E R27, desc[UR36][R4.64] ;  /* 0x00000024041b7981 */ /* 0x000762000c1e1900 */
[----:B------:R-:W-:Y:S05]  /*10e0*/  BRA `(.L_x_22807) ;  /* 0x0000000c000c7947 */ /* 0x000fea0003800000 */
.L_x_22808:
[----:B------:R2:W5:Y:S01]  /*10f0*/  LDG.E.S16 R27, desc[UR36][R4.64] ;  /* 0x00000024041b7981 */ /* 0x000562000c1e1700 */
[----:B------:R-:W-:Y:S05]  /*1100*/  BRA `(.L_x_22807) ;  /* 0x0000000c00047947 */ /* 0x000fea0003800000 */
.L_x_22803:
        /* <DEDUP_REMOVED lines=9> */
.L_x_22811:
[----:B------:R-:W2:Y:S02]  /*11a0*/  LDG.E.U16 R4, desc[UR36][R4.64] ;  /* 0x0000002404047981 */ /* 0x000ea4000c1e1500 */
[----:B--2---:R-:W-:-:S06]  /*11b0*/  HADD2.F32 R27, -RZ, R4.H0_H0 ;  /* 0x20000004ff1b7230 */ /* 0x004fcc0000004100 */
[----:B------:R-:W0:Y:S01]  /*11c0*/  F2I.FTZ.TRUNC.NTZ R27, R27 ;  /* 0x0000001b001b7305 */ /* 0x000e22000021f100 */
[----:B------:R-:W-:Y:S05]  /*11d0*/  BRA `(.L_x_22807) ;  /* 0x0000000800d07947 */ /* 0x000fea0003800000 */
.L_x_22810:
        /* <DEDUP_REMOVED lines=9> */
.L_x_22813:
[----:B------:R-:W2:Y:S02]  /*1270*/  LDG.E.U16 R4, desc[UR36][R4.64] ;  /* 0x0000002404047981 */ /* 0x000ea4000c1e1500 */
[----:B--2---:R-:W-:-:S06]  /*1280*/  HADD2.F32 R27, -RZ, R4.H0_H0 ;  /* 0x20000004ff1b7230 */ /* 0x004fcc0000004100 */
[----:B------:R-:W0:Y:S01]  /*1290*/  F2I.FTZ.TRUNC.NTZ R27, R27 ;  /* 0x0000001b001b7305 */ /* 0x000e22000021f100 */
[----:B------:R-:W-:Y:S05]  /*12a0*/  BRA `(.L_x_22807) ;  /* 0x00000008009c7947 */ /* 0x000fea0003800000 */
.L_x_22812:
[----:B------:R-:W2:Y:S02]  /*12b0*/  LDG.E.64 R4, desc[UR36][R4.64] ;  /* 0x0000002404047981 */ /* 0x000ea4000c1e1b00 */
[----:B--2---:R0:W1:Y:S01]  /*12c0*/  F2I.F64.TRUNC R27, R4 ;  /* 0x00000004001b7311 */ /* 0x004062000030d100 */
[----:B------:R-:W-:Y:S05]  /*12d0*/  BRA `(.L_x_22807) ;  /* 0x0000000800907947 */ /* 0x000fea0003800000 */
.L_x_22802:
        /* <DEDUP_REMOVED lines=12> */
.L_x_22816:
[----:B------:R-:W2:Y:S02]  /*13a0*/  LDG.E.64 R4, desc[UR36][R4.64] ;  /* 0x0000002404047981 */ /* 0x000ea4000c1e1b00 */
[----:B--2---:R0:W1:Y:S01]  /*13b0*/  F2I.F64.TRUNC R27, R4 ;  /* 0x00000004001b7311 */ /* 0x004062000030d100 */
[----:B------:R-:W-:Y:S05]  /*13c0*/  BRA `(.L_x_22807) ;  /* 0x0000000800547947 */ /* 0x000fea0003800000 */
.L_x_22815:
        /* <DEDUP_REMOVED lines=27> */
.L_x_22818:
        /* <DEDUP_REMOVED lines=14> */
.L_x_22817:
[----:B------:R-:W2:Y:S02]  /*1660*/  LDG.E.U16 R27, desc[UR36][R4.64] ;  /* 0x00000024041b7981 */ /* 0x000ea4000c1e1500 */
[----:B--2---:R-:W-:-:S06]  /*1670*/  IMAD.U32 R27, R27, 0x10000, RZ ;  /* 0x000100001b1b7824 */ /* 0x004fcc00078e00ff */
[----:B------:R-:W0:Y:S01]  /*1680*/  F2I.FTZ.TRUNC.NTZ R27, R27 ;  /* 0x0000001b001b7305 */ /* 0x000e22000021f100 */
[----:B------:R-:W-:Y:S05]  /*1690*/  BRA `(.L_x_22807) ;  /* 0x0000000400a07947 */ /* 0x000fea0003800000 */
.L_x_22814:
        /* <DEDUP_REMOVED lines=10> */
.L_x_22821:
        /* <DEDUP_REMOVED lines=21> */
.L_x_22825:
[----:B------:R-:W-:Y:S05]  /*1890*/  BSYNC B1 ;  /* 0x0000000000017941 */ /* 0x000fea0003800000 */
.L_x_22824:
[----:B------:R-:W-:Y:S01]  /*18a0*/  IMAD.SHL.U32 R3, R3, 0x100000, RZ ;  /* 0x0010000003037824 */ /* 0x000fe200078e00ff */
[----:B------:R-:W-:-:S04]  /*18b0*/  LEA R0, R0, 0x3b800000, 0x17 ;  /* 0x3b80000000007811 */ /* 0x000fc800078eb8ff */
[----:B------:R-:W-:-:S07]  /*18c0*/  LOP3.LUT R27, R0, R3, R27, 0xfe, !PT ;  /* 0x00000003001b7212 */ /* 0x000fce00078efe1b */
.L_x_22823:
[----:B------:R-:W-:Y:S05]  /*18d0*/  BSYNC B0 ;  /* 0x0000000000007941 */ /* 0x000fea0003800000 */
.L_x_22822:
[----:B------:R-:W0:Y:S01]  /*18e0*/  F2I.FTZ.TRUNC.NTZ R27, R27 ;  /* 0x0000001b001b7305 */ /* 0x000e22000021f100 */
[----:B------:R-:W-:Y:S05]  /*18f0*/  BRA `(.L_x_22807) ;  /* 0x0000000400087947 */ /* 0x000fea0003800000 */
.L_x_22820:
        /* <DEDUP_REMOVED lines=21> */
.L_x_22829:
[----:B------:R-:W-:Y:S05]  /*1a50*/  BSYNC B1 ;  /* 0x0000000000017941 */ /* 0x000fea0003800000 */
.L_x_22828:
[----:B------:R-:W-:Y:S01]  /*1a60*/  IMAD.SHL.U32 R3, R3, 0x200000, RZ ;  /* 0x0020000003037824 */ /* 0x000fe200078e00ff */
[----:B------:R-:W-:-:S04]  /*1a70*/  LEA R0, R0, 0x37800000, 0x17 ;  /* 0x3780000000007811 */ /* 0x000fc800078eb8ff */
[----:B------:R-:W-:-:S07]  /*1a80*/  LOP3.LUT R27, R0, R3, R27, 0xfe, !PT ;  /* 0x00000003001b7212 */ /* 0x000fce00078efe1b */
.L_x_22827:
[----:B------:R-:W-:Y:S05]  /*1a90*/  BSYNC B0 ;  /* 0x0000000000007941 */ /* 0x000fea0003800000 */
.L_x_22826:
[----:B------:R-:W0:Y:S01]  /*1aa0*/  F2I.FTZ.TRUNC.NTZ R27, R27 ;  /* 0x0000001b001b7305 */ /* 0x000e22000021f100 */
[----:B------:R-:W-:Y:S05]  /*1ab0*/  BRA `(.L_x_22807) ;  /* 0x0000000000987947 */ /* 0x000fea0003800000 */
.L_x_22819:
        /* <DEDUP_REMOVED lines=14> */
.L_x_22833:
[----:B------:R-:W-:Y:S05]  /*1ba0*/  BSYNC B0 ;  /* 0x0000000000007941 */ /* 0x000fea0003800000 */
.L_x_22832:
[----:B------:R-:W0:Y:S01]  /*1bb0*/  F2I.FTZ.TRUNC.NTZ R27, R27 ;  /* 0x0000001b001b7305 */ /* 0x000e22000021f100 */
[----:B------:R-:W-:Y:S05]  /*1bc0*/  BRA `(.L_x_22807) ;  /* 0x0000000000547947 */ /* 0x000fea0003800000 */
.L_x_22806:
        /* <DEDUP_REMOVED lines=17> */
.L_x_22834:
[----:B------:R-:W-:Y:S05]  /*1ce0*/  BRA `(.L_x_22807) ;  /* 0x00000000000c7947 */ /* 0x000fea0003800000 */
.L_x_22831:
[----:B------:R0:W5:Y:S01]  /*1cf0*/  LDG.E R27, desc[UR36][R4.64] ;  /* 0x00000024041b7981 */ /* 0x000162000c1e1900 */
[----:B------:R-:W-:Y:S05]  /*1d00*/  BRA `(.L_x_22807) ;  /* 0x0000000000047947 */ /* 0x000fea0003800000 */
.L_x_22830:
[----:B------:R0:W5:Y:S02]  /*1d10*/  LDG.E R27, desc[UR36][R4.64] ;  /* 0x00000024041b7981 */ /* 0x000164000c1e1900 */
.L_x_22807:
[----:B------:R-:W2:Y:S02]  /*1d20*/  S2R R17, SR_TID.X ;  /* 0x0000000000117919 */ /* 0x000ea40000002100 */
[----:B--2---:R-:W-:-:S07]  /*1d30*/  VIADD R17, R17, 0x80 ;  /* 0x0000008011117836 */ /* 0x004fce0000000000 */
.L_x_22768:
[----:B------:R-:W-:Y:S05]  /*1d40*/  BSYNC B6 ;  /* 0x0000000000067941 */ /* 0x000fea0003800000 */
.L_x_22767:
        /* <DEDUP_REMOVED lines=23> */
.L_x_22840:
[----:B------:R0:W5:Y:S01]  /*1ec0*/  LDG.E.U8 R29, desc[UR36][R4.64] ;  /* 0x00000024041d7981 */ /* 0x000162000c1e1100 */
[----:B------:R-:W-:Y:S05]  /*1ed0*/  BRA `(.L_x_22842) ;  /* 0x0000000c00347947 */ /* 0x000fea0003800000 */
.L_x_22839:
        /* <DEDUP_REMOVED lines=8> */
.L_x_22844:
[----:B------:R0:W5:Y:S01]  /*1f60*/  LDG.E R29, desc[UR36][R4.64] ;  /* 0x00000024041d7981 */ /* 0x000162000c1e1900 */
[----:B------:R-:W-:Y:S05]  /*1f70*/  BRA `(.L_x_22842) ;  /* 0x0000000c000c7947 */ /* 0x000fea0003800000 */
.L_x_22843:
[----:B------:R0:W5:Y:S01]  /*1f80*/  LDG.E.S16 R29, desc[UR36][R4.64] ;  /* 0x00000024041d7981 */ /* 0x000162000c1e1700 */
[----:B------:R-:W-:Y:S05]  /*1f90*/  BRA `(.L_x_22842) ;  /* 0x0000000c00047947 */ /* 0x000fea0003800000 */
.L_x_22838:
        /* <DEDUP_REMOVED lines=9> */
.L_x_22846:
[----:B------:R-:W2:Y:S02]  /*2030*/  LDG.E.U16 R4, desc[UR36][R4.64] ;  /* 0x0000002404047981 */ /* 0x000ea4000c1e1500 */
[----:B--2---:R-:W-:-:S06]  /*2040*/  HADD2.F32 R29, -RZ, R4.H0_H0 ;  /* 0x20000004ff1d7230 */ /* 0x004fcc0000004100 */
[----:B------:R-:W0:Y:S01]  /*2050*/  F2I.FTZ.TRUNC.NTZ R29, R29 ;  /* 0x0000001d001d7305 */ /* 0x000e22000021f100 */
[----:B------:R-:W-:Y:S05]  /*2060*/  BRA `(.L_x_22842) ;  /* 0x0000000800d07947 */ /* 0x000fea0003800000 */
.L_x_22845:
        /* <DEDUP_REMOVED lines=9> */
.L_x_22848:
[----:B------:R-:W2:Y:S02]  /*2100*/  LDG.E.U16 R4, desc[UR36][R4.64] ;  /* 0x0000002404047981 */ /* 0x000ea4000c1e1500 */
[----:B--2---:R-:W-:-:S06]  /*2110*/  HADD2.F32 R29, -RZ, R4.H0_H0 ;  /* 0x20000004ff1d7230 */ /* 0x004fcc0000004100 */
[----:B------:R-:W0:Y:S01]  /*2120*/  F2I.FTZ.TRUNC.NTZ R29, R29 ;  /* 0x0000001d001d7305 */ /* 0x000e22000021f100 */
[----:B------:R-:W-:Y:S05]  /*2130*/  BRA `(.L_x_22842) ;  /* 0x00000008009c7947 */ /* 0x000fea0003800000 */
.L_x_22847:
[----:B------:R-:W2:Y:S02]  /*2140*/  LDG.E.64 R4, desc[UR36][R4.64] ;  /* 0x0000002404047981 */ /* 0x000ea4000c1e1b00 */
[----:B--2---:R0:W1:Y:S01]  /*2150*/  F2I.F64.TRUNC R29, R4 ;  /* 0x00000004001d7311 */ /* 0x004062000030d100 */
[----:B------:R-:W-:Y:S05]  /*2160*/  BRA `(.L_x_22842) ;  /* 0x0000000800907947 */ /* 0x000fea0003800000 */
.L_x_22837:
        /* <DEDUP_REMOVED lines=12> */
.L_x_22851:
[----:B------:R-:W2:Y:S02]  /*2230*/  LDG.E.64 R4, desc[UR36][R4.64] ;  /* 0x0000002404047981 */ /* 0x000ea4000c1e1b00 */
[----:B--2---:R0:W1:Y:S01]  /*2240*/  F2I.F64.TRUNC R29, R4 ;  /* 0x00000004001d7311 */ /* 0x004062000030d100 */
[----:B------:R-:W-:Y:S05]  /*2250*/  BRA `(.L_x_22842) ;  /* 0x0000000800547947 */ /* 0x000fea0003800000 */
.L_x_22850:
        /* <DEDUP_REMOVED lines=27> */
.L_x_22853:
        /* <DEDUP_REMOVED lines=14> */
.L_x_22852:
[----:B------:R-:W2:Y:S02]  /*24f0*/  LDG.E.U16 R29, desc[UR36][R4.64] ;  /* 0x00000024041d7981 */ /* 0x000ea4000c1e1500 */
[----:B--2---:R-:W-:-:S06]  /*2500*/  IMAD.U32 R29, R29, 0x10000, RZ ;  /* 0x000100001d1d7824 */ /* 0x004fcc00078e00ff */
[----:B------:R-:W2:Y:S01]  /*2510*/  F2I.FTZ.TRUNC.NTZ R29, R29 ;  /* 0x0000001d001d7305 */ /* 0x000ea2000021f100 */
[----:B------:R-:W-:Y:S05]  /*2520*/  BRA `(.L_x_22842) ;  /* 0x0000000400a07947 */ /* 0x000fea0003800000 */
.L_x_22849:
        /* <DEDUP_REMOVED lines=10> */
.L_x_22856:
        /* <DEDUP_REMOVED lines=21> */
.L_x_22860:
[----:B------:R-:W-:Y:S05]  /*2720*/  BSYNC B1 ;  /* 0x0000000000017941 */ /* 0x000fea0003800000 */
.L_x_22859:
[----:B------:R-:W-:Y:S01]  /*2730*/  IMAD.SHL.U32 R3, R3, 0x100000, RZ ;  /* 0x0010000003037824 */ /* 0x000fe200078e00ff */
[----:B------:R-:W-:-:S04]  /*2740*/  LEA R0, R0, 0x3b800000, 0x17 ;  /* 0x3b80000000007811 */ /* 0x000fc800078eb8ff */
[----:B------:R-:W-:-:S07]  /*2750*/  LOP3.LUT R29, R0, R3, R29, 0xfe, !PT ;  /* 0x00000003001d7212 */ /* 0x000fce00078efe1d */
.L_x_22858:
[----:B------:R-:W-:Y:S05]  /*2760*/  BSYNC B0 ;  /* 0x0000000000007941 */ /* 0x000fea0003800000 */
.L_x_22857:
[----:B------:R-:W0:Y:S01]  /*2770*/  F2I.FTZ.TRUNC.NTZ R29, R29 ;  /* 0x0000001d001d7305 */ /* 0x000e22000021f100 */
[----:B------:R-:W-:Y:S05]  /*2780*/  BRA `(.L_x_22842) ;  /* 0x0000000400087947 */ /* 0x000fea0003800000 */
.L_x_22855:
        /* <DEDUP_REMOVED lines=21> */
.L_x_22864:
[----:B------:R-:W-:Y:S05]  /*28e0*/  BSYNC B1 ;  /* 0x0000000000017941 */ /* 0x000fea0003800000 */
.L_x_22863:
[----:B------:R-:W-:Y:S01]  /*28f0*/  IMAD.SHL.U32 R3, R3, 0x200000, RZ ;  /* 0x0020000003037824 */ /* 0x000fe200078e00ff */
[----:B------:R-:W-:-:S04]  /*2900*/  LEA R0, R0, 0x37800000, 0x17 ;  /* 0x3780000000007811 */ /* 0x000fc800078eb8ff */
[----:B------:R-:W-:-:S07]  /*2910*/  LOP3.LUT R29, R0, R3, R29, 0xfe, !PT ;  /* 0x00000003001d7212 */ /* 0x000fce00078efe1d */
.L_x_22862:
[----:B------:R-:W-:Y:S05]  /*2920*/  BSYNC B0 ;  /* 0x0000000000007941 */ /* 0x000fea0003800000 */
.L_x_22861:
[----:B------:R-:W0:Y:S01]  /*2930*/  F2I.FTZ.TRUNC.NTZ R29, R29 ;  /* 0x0000001d001d7305 */ /* 0x000e22000021f100 */
[----:B------:R-:W-:Y:S05]  /*2940*/  BRA `(.L_x_22842) ;  /* 0x0000000000987947 */ /* 0x000fea0003800000 */
.L_x_22854:
        /* <DEDUP_REMOVED lines=14> */
.L_x_22868:
[----:B------:R-:W-:Y:S05]  /*2a30*/  BSYNC B0 ;  /* 0x0000000000007941 */ /* 0x000fea0003800000 */
.L_x_22867:
[----:B------:R-:W0:Y:S01]  /*2a40*/  F2I.FTZ.TRUNC.NTZ R29, R29 ;  /* 0x0000001d001d7305 */ /* 0x000e22000021f100 */
[----:B------:R-:W-:Y:S05]  /*2a50*/  BRA `(.L_x_22842) ;  /* 0x0000000000547947 */ /* 0x000fea0003800000 */
.L_x_22841:
        /* <DEDUP_REMOVED lines=17> */
.L_x_22869:
[----:B------:R-:W-:Y:S05]  /*2b70*/  BRA `(.L_x_22842) ;  /* 0x00000000000c7947 */ /* 0x000fea0003800000 */
.L_x_22866:
[----:B------:R0:W5:Y:S01]  /*2b80*/  LDG.E R29, desc[UR36][R4.64] ;  /* 0x00000024041d7981 */ /* 0x000162000c1e1900 */
[----:B------:R-:W-:Y:S05]  /*2b90*/  BRA `(.L_x_22842) ;  /* 0x0000000000047947 */ /* 0x000fea0003800000 */
.L_x_22865:
[----:B------:R0:W5:Y:S02]  /*2ba0*/  LDG.E R29, desc[UR36][R4.64] ;  /* 0x00000024041d7981 */ /* 0x000164000c1e1900 */
.L_x_22842:
        /* <DEDUP_REMOVED lines=18> */
.L_x_22873:
[----:B------:R0:W5:Y:S01]  /*2cd0*/  LDG.E.U8 R26, desc[UR36][R4.64] ;  /* 0x00000024041a7981 */ /* 0x000162000c1e1100 */
[----:B------:R-:W-:Y:S05]  /*2ce0*/  BRA `(.L_x_22875) ;  /* 0x0000000c00347947 */ /* 0x000fea0003800000 */
.L_x_22872:
        /* <DEDUP_REMOVED lines=8> */
.L_x_22877:
[----:B------:R0:W5:Y:S01]  /*2d70*/  LDG.E R26, desc[UR36][R4.64] ;  /* 0x00000024041a7981 */ /* 0x000162000c1e1900 */
[----:B------:R-:W-:Y:S05]  /*2d80*/  BRA `(.L_x_22875) ;  /* 0x0000000c000c7947 */ /* 0x000fea0003800000 */
.L_x_22876:
[----:B------:R0:W5:Y:S01]  /*2d90*/  LDG.E.S16 R26, desc[UR36][R4.64] ;  /* 0x00000024041a7981 */ /* 0x000162000c1e1700 */
[----:B------:R-:W-:Y:S05]  /*2da0*/  BRA `(.L_x_22875) ;  /* 0x0000000c00047947 */ /* 0x000fea0003800000 */
.L_x_22871:
        /* <DEDUP_REMOVED lines=9> */
.L_x_22879:
[----:B------:R-:W3:Y:S02]  /*2e40*/  LDG.E.U16 R4, desc[UR36][R4.64] ;  /* 0x0000002404047981 */ /* 0x000ee4000c1e1500 */
[----:B---3--:R-:W-:-:S06]  /*2e50*/  HADD2.F32 R26, -RZ, R4.H0_H0 ;  /* 0x20000004ff1a7230 */ /* 0x008fcc0000004100 */
[----:B------:R-:W0:Y:S01]  /*2e60*/  F2I.FTZ.TRUNC.NTZ R26, R26 ;  /* 0x0000001a001a7305 */ /* 0x000e22000021f100 */
[----:B------:R-:W-:Y:S05]  /*2e70*/  BRA `(.L_x_22875) ;  /* 0x0000000800d07947 */ /* 0x000fea0003800000 */
.L_x_22878:
        /* <DEDUP_REMOVED lines=9> */
.L_x_22881:
[----:B------:R-:W3:Y:S02]  /*2f10*/  LDG.E.U16 R4, desc[UR36][R4.64] ;  /* 0x0000002404047981 */ /* 0x000ee4000c1e1500 */
[----:B---3--:R-:W-:-:S06]  /*2f20*/  HADD2.F32 R26, -RZ, R4.H0_H0 ;  /* 0x20000004ff1a7230 */ /* 0x008fcc0000004100 */
[----:B------:R-:W0:Y:S01]  /*2f30*/  F2I.FTZ.TRUNC.NTZ R26, R26 ;  /* 0x0000001a001a7305 */ /* 0x000e22000021f100 */
[----:B------:R-:W-:Y:S05]  /*2f40*/  BRA `(.L_x_22875) ;  /* 0x00000008009c7947 */ /* 0x000fea0003800000 */
.L_x_22880:
[----:B------:R-:W3:Y:S02]  /*2f50*/  LDG.E.64 R4, desc[UR36][R4.64] ;  /* 0x0000002404047981 */ /* 0x000ee4000c1e1b00 */
[----:B---3--:R0:W3:Y:S01]  /*2f60*/  F2I.F64.TRUNC R26, R4 ;  /* 0x00000004001a7311 */ /* 0x0080e2000030d100 */
[----:B------:R-:W-:Y:S05]  /*2f70*/  BRA `(.L_x_22875) ;  /* 0x0000000800907947 */ /* 0x000fea0003800000 */
.L_x_22870:
        /* <DEDUP_REMOVED lines=12> */
.L_x_22884:
[----:B------:R-:W3:Y:S02]  /*3040*/  LDG.E.64 R4, desc[UR36][R4.64] ;  /* 0x0000002404047981 */ /* 0x000ee4000c1e1b00 */
[----:B---3--:R0:W3:Y:S01]  /*3050*/  F2I.F64.TRUNC R26, R4 ;  /* 0x00000004001a7311 */ /* 0x0080e2000030d100 */
[----:B------:R-:W-:Y:S05]  /*3060*/  BRA `(.L_x_22875) ;  /* 0x0000000800547947 */ /* 0x000fea0003800000 */
.L_x_22883:
        /* <DEDUP_REMOVED lines=27> */
.L_x_22886:
        /* <DEDUP_REMOVED lines=14> */
.L_x_22885:
[----:B------:R-:W3:Y:S02]  /*3300*/  LDG.E.U16 R26, desc[UR36][R4.64] ;  /* 0x00000024041a7981 */ /* 0x000ee4000c1e1500 */
[----:B---3--:R-:W-:-:S06]  /*3310*/  IMAD.U32 R26, R26, 0x10000, RZ ;  /* 0x000100001a1a7824 */ /* 0x008fcc00078e00ff */
[----:B------:R-:W0:Y:S01]  /*3320*/  F2I.FTZ.TRUNC.NTZ R26, R26 ;  /* 0x0000001a001a7305 */ /* 0x000e22000021f100 */
[----:B------:R-:W-:Y:S05]  /*3330*/  BRA `(.L_x_22875) ;  /* 0x0000000400a07947 */ /* 0x000fea0003800000 */
.L_x_22882:
        /* <DEDUP_REMOVED lines=10> */
.L_x_22889:
        /* <DEDUP_REMOVED lines=21> */
.L_x_22893:
[----:B------:R-:W-:Y:S05]  /*3530*/  BSYNC B1 ;  /* 0x0000000000017941 */ /* 0x000fea0003800000 */
.L_x_22892:
[----:B------:R-:W-:Y:S01]  /*3540*/  IMAD.SHL.U32 R3, R3, 0x100000, RZ ;  /* 0x0010000003037824 */ /* 0x000fe200078e00ff */
[----:B------:R-:W-:-:S04]  /*3550*/  LEA R5, R0, 0x3b800000, 0x17 ;  /* 0x3b80000000057811 */ /* 0x000fc800078eb8ff */
[----:B------:R-:W-:-:S07]  /*3560*/  LOP3.LUT R26, R5, R3, R26, 0xfe, !PT ;  /* 0x00000003051a7212 */ /* 0x000fce00078efe1a */
.L_x_22891:
[----:B------:R-:W-:Y:S05]  /*3570*/  BSYNC B0 ;  /* 0x0000000000007941 */ /* 0x000fea0003800000 */
.L_x_22890:
[----:B------:R-:W3:Y:S01]  /*3580*/  F2I.FTZ.TRUNC.NTZ R26, R26 ;  /* 0x0000001a001a7305 */ /* 0x000ee2000021f100 */
[----:B------:R-:W-:Y:S05]  /*3590*/  BRA `(.L_x_22875) ;  /* 0x0000000400087947 */ /* 0x000fea0003800000 */
.L_x_22888:
        /* <DEDUP_REMOVED lines=21> */
.L_x_22897:
[----:B------:R-:W-:Y:S05]  /*36f0*/  BSYNC B1 ;  /* 0x0000000000017941 */ /* 0x000fea0003800000 */
.L_x_22896:
[----:B------:R-:W-:Y:S01]  /*3700*/  IMAD.SHL.U32 R3, R3, 0x200000, RZ ;  /* 0x0020000003037824 */ /* 0x000fe200078e00ff */
[----:B------:R-:W-:-:S04]  /*3710*/  LEA R5, R0, 0x37800000, 0x17 ;  /* 0x3780000000057811 */ /* 0x000fc800078eb8ff */
[----:B------:R-:W-:-:S07]  /*3720*/  LOP3.LUT R26, R5, R3, R26, 0xfe, !PT ;  /* 0x00000003051a7212 */ /* 0x000fce00078efe1a */
.L_x_22895:
[----:B------:R-:W-:Y:S05]  /*3730*/  BSYNC B0 ;  /* 0x0000000000007941 */ /* 0x000fea0003800000 */
.L_x_22894:
[----:B------:R-:W0:Y:S01]  /*3740*/  F2I.FTZ.TRUNC.NTZ R26, R26 ;  /* 0x0000001a001a7305 */ /* 0x000e22000021f100 */
[----:B------:R-:W-:Y:S05]  /*3750*/  BRA `(.L_x_22875) ;  /* 0x0000000000987947 */ /* 0x000fea0003800000 */
.L_x_22887:
        /* <DEDUP_REMOVED lines=14> */
.L_x_22901:
[----:B------:R-:W-:Y:S05]  /*3840*/  BSYNC B0 ;  /* 0x0000000000007941 */ /* 0x000fea0003800000 */
.L_x_22900:
[----:B------:R-:W0:Y:S01]  /*3850*/  F2I.FTZ.TRUNC.NTZ R26, R26 ;  /* 0x0000001a001a7305 */ /* 0x000e22000021f100 */
[----:B------:R-:W-:Y:S05]  /*3860*/  BRA `(.L_x_22875) ;  /* 0x0000000000547947 */ /* 0x000fea0003800000 */
.L_x_22874:
        /* <DEDUP_REMOVED lines=17> */
.L_x_22902:
[----:B------:R-:W-:Y:S05]  /*3980*/  BRA `(.L_x_22875) ;  /* 0x00000000000c7947 */ /* 0x000fea0003800000 */
.L_x_22899:
[----:B------:R0:W5:Y:S01]  /*3990*/  LDG.E R26, desc[UR36][R4.64] ;  /* 0x00000024041a7981 */ /* 0x000162000c1e1900 */
[----:B------:R-:W-:Y:S05]  /*39a0*/  BRA `(.L_x_22875) ;  /* 0x0000000000047947 */ /* 0x000fea0003800000 */
.L_x_22898:
[----:B------:R0:W5:Y:S02]  /*39b0*/  LDG.E R26, desc[UR36][R4.64] ;  /* 0x00000024041a7981 */ /* 0x000164000c1e1900 */
.L_x_22875:
[----:B------:R-:W-:-:S07]  /*39c0*/  VIADD R17, R17, 0x80 ;  /* 0x0000008011117836 */ /* 0x000fce0000000000 */
.L_x_22836:
[----:B------:R-:W-:Y:S05]  /*39d0*/  BSYNC B6 ;  /* 0x0000000000067941 */ /* 0x000fea0003800000 */
.L_x_22835:
        /* <DEDUP_REMOVED lines=25> */
.L_x_22908:
[----:B------:R0:W5:Y:S01]  /*3b70*/  LDG.E.U8 R22, desc[UR36][R4.64] ;  /* 0x0000002404167981 */ /* 0x000162000c1e1100 */
[----:B------:R-:W-:Y:S05]  /*3b80*/  BRA `(.L_x_22910) ;  /* 0x0000000c00347947 */ /* 0x000fea0003800000 */
.L_x_22907:
        /* <DEDUP_REMOVED lines=8> */
.L_x_22912:
[----:B------:R0:W5:Y:S01]  /*3c10*/  LDG.E R22, desc[UR36][R4.64] ;  /* 0x0000002404167981 */ /* 0x000162000c1e1900 */
[----:B------:R-:W-:Y:S05]  /*3c20*/  BRA `(.L_x_22910) ;  /* 0x0000000c000c7947 */ /* 0x000fea0003800000 */
.L_x_22911:
[----:B------:R0:W5:Y:S01]  /*3c30*/  LDG.E.S16 R22, desc[UR36][R4.64] ;  /* 0x0000002404167981 */ /* 0x000162000c1e1700 */
[----:B------:R-:W-:Y:S05]  /*3c40*/  BRA `(.L_x_22910) ;  /* 0x0000000c00047947 */ /* 0x000fea0003800000 */
.L_x_22906:
        /* <DEDUP_REMOVED lines=9> */
.L_x_22914:
[----:B------:R-:W3:Y:S02]  /*3ce0*/  LDG.E.U16 R4, desc[UR36][R4.64] ;  /* 0x0000002404047981 */ /* 0x000ee4000c1e1500 */
[----:B---3--:R-:W-:-:S06]  /*3cf0*/  HADD2.F32 R22, -RZ, R4.H0_H0 ;  /* 0x20000004ff167230 */ /* 0x008fcc0000004100 */
[----:B------:R-:W0:Y:S01]  /*3d00*/  F2I.FTZ.TRUNC.NTZ R22, R22 ;  /* 0x0000001600167305 */ /* 0x000e22000021f100 */
[----:B------:R-:W-:Y:S05]  /*3d10*/  BRA `(.L_x_22910) ;  /* 0x0000000800d07947 */ /* 0x000fea0003800000 */
.L_x_22913:
        /* <DEDUP_REMOVED lines=9> */
.L_x_22916:
[----:B------:R-:W3:Y:S02]  /*3db0*/  LDG.E.U16 R4, desc[UR36][R4.64] ;  /* 0x0000002404047981 */ /* 0x000ee4000c1e1500 */
[----:B---3--:R-:W-:-:S06]  /*3dc0*/  HADD2.F32 R22, -RZ, R4.H0_H0 ;  /* 0x20000004ff167230 */ /* 0x008fcc0000004100 */
[----:B------:R-:W0:Y:S01]  /*3dd0*/  F2I.FTZ.TRUNC.NTZ R22, R22 ;  /* 0x0000001600167305 */ /* 0x000e22000021f100 */
[----:B------:R-:W-:Y:S05]  /*3de0*/  BRA `(.L_x_22910) ;  /* 0x00000008009c7947 */ /* 0x000fea0003800000 */
.L_x_22915:
[----:B------:R-:W3:Y:S02]  /*3df0*/  LDG.E.64 R4, desc[UR36][R4.64] ;  /* 0x0000002404047981 */ /* 0x000ee4000c1e1b00 */
[----:B---3--:R0:W1:Y:S01]  /*3e00*/  F2I.F64.TRUNC R22, R4 ;  /* 0x0000000400167311 */ /* 0x008062000030d100 */
[----:B------:R-:W-:Y:S05]  /*3e10*/  BRA `(.L_x_22910) ;  /* 0x0000000800907947 */ /* 0x000fea0003800000 */
.L_x_22905:
        /* <DEDUP_REMOVED lines=12> */
.L_x_22919:
[----:B------:R-:W3:Y:S02]  /*3ee0*/  LDG.E.64 R4, desc[UR36][R4.64] ;  /* 0x0000002404047981 */ /* 0x000ee4000c1e1b00 */
[----:B---3--:R0:W1:Y:S01]  /*3ef0*/  F2I.F64.TRUNC R22, R4 ;  /* 0x0000000400167311 */ /* 0x008062000030d100 */
[----:B------:R-:W-:Y:S05]  /*3f00*/  BRA `(.L_x_22910) ;  /* 0x0000000800547947 */ /* 0x000fea0003800000 */
.L_x_22918:
        /* <DEDUP_REMOVED lines=27> */
.L_x_22921:
        /* <DEDUP_REMOVED lines=14> */
.L_x_22920:
[----:B------:R-:W3:Y:S02]  /*41a0*/  LDG.E.U16 R22, desc[UR36][R4.64] ;  /* 0x0000002404167981 */ /* 0x000ee4000c1e1500 */
[----:B---3--:R-:W-:-:S06]  /*41b0*/  IMAD.U32 R22, R22, 0x10000, RZ ;  /* 0x0001000016167824 */ /* 0x008fcc00078e00ff */
[----:B------:R-:W3:Y:S01]  /*41c0*/  F2I.FTZ.TRUNC.NTZ R22, R22 ;  /* 0x0000001600167305 */ /* 0x000ee2000021f100 */
[----:B------:R-:W-:Y:S05]  /*41d0*/  BRA `(.L_x_22910) ;  /* 0x0000000400a07947 */ /* 0x000fea0003800000 */
.L_x_22917:
        /* <DEDUP_REMOVED lines=10> */
.L_x_22924:
        /* <DEDUP_REMOVED lines=21> */
.L_x_22928:
[----:B------:R-:W-:Y:S05]  /*43d0*/  BSYNC B1 ;  /* 0x0000000000017941 */ /* 0x000fea0003800000 */
.L_x_22927:
[----:B------:R-:W-:Y:S01]  /*43e0*/  IMAD.SHL.U32 R3, R3, 0x100000, RZ ;  /* 0x0010000003037824 */ /* 0x000fe200078e00ff */
[----:B------:R-:W-:-:S04]  /*43f0*/  LEA R5, R0, 0x3b800000, 0x17 ;  /* 0x3b80000000057811 */ /* 0x000fc800078eb8ff */
[----:B------:R-:W-:-:S07]  /*4400*/  LOP3.LUT R22, R5, R3, R22, 0xfe, !PT ;  /* 0x0000000305167212 */ /* 0x000fce00078efe16 */
.L_x_22926:
[----:B------:R-:W-:Y:S05]  /*4410*/  BSYNC B0 ;  /* 0x0000000000007941 */ /* 0x000fea0003800000 */
.L_x_22925:
[----:B------:R-:W0:Y:S01]  /*4420*/  F2I.FTZ.TRUNC.NTZ R22, R22 ;  /* 0x0000001600167305 */ /* 0x000e22000021f100 */
[----:B------:R-:W-:Y:S05]  /*4430*/  BRA `(.L_x_22910) ;  /* 0x0000000400087947 */ /* 0x000fea0003800000 */
.L_x_22923:
        /* <DEDUP_REMOVED lines=21> */
.L_x_22932:
[----:B------:R-:W-:Y:S05]  /*4590*/  BSYNC B1 ;  /* 0x0000000000017941 */ /* 0x000fea0003800000 */
.L_x_22931:
[----:B------:R-:W-:Y:S01]  /*45a0*/  IMAD.SHL.U32 R3, R3, 0x200000, RZ ;  /* 0x0020000003037824 */ /* 0x000fe200078e00ff */
[----:B------:R-:W-:-:S04]  /*45b0*/  LEA R5, R0, 0x37800000, 0x17 ;  /* 0x3780000000057811 */ /* 0x000fc800078eb8ff */
[----:B------:R-:W-:-:S07]  /*45c0*/  LOP3.LUT R22, R5, R3, R22, 0xfe, !PT ;  /* 0x0000000305167212 */ /* 0x000fce00078efe16 */
.L_x_22930:
[----:B------:R-:W-:Y:S05]  /*45d0*/  BSYNC B0 ;  /* 0x0000000000007941 */ /* 0x000fea0003800000 */
.L_x_22929:
[----:B------:R-:W0:Y:S01]  /*45e0*/  F2I.FTZ.TRUNC.NTZ R22, R22 ;  /* 0x0000001600167305 */ /* 0x000e22000021f100 */
[----:B------:R-:W-:Y:S05]  /*45f0*/  BRA `(.L_x_22910) ;  /* 0x0000000000987947 */ /* 0x000fea0003800000 */
.L_x_22922:
        /* <DEDUP_REMOVED lines=14> */
.L_x_22936:
[----:B------:R-:W-:Y:S05]  /*46e0*/  BSYNC B0 ;  /* 0x0000000000007941 */ /* 0x000fea0003800000 */
.L_x_22935:
[----:B------:R-:W0:Y:S01]  /*46f0*/  F2I.FTZ.TRUNC.NTZ R22, R22 ;  /* 0x0000001600167305 */ /* 0x000e22000021f100 */
[----:B------:R-:W-:Y:S05]  /*4700*/  BRA `(.L_x_22910) ;  /* 0x0000000000547947 */ /* 0x000fea0003800000 */
.L_x_22909:
        /* <DEDUP_REMOVED lines=17> */
.L_x_22937:
[----:B------:R-:W-:Y:S05]  /*4820*/  BRA `(.L_x_22910) ;  /* 0x00000000000c7947 */ /* 0x000fea0003800000 */
.L_x_22934:
[----:B------:R0:W5:Y:S01]  /*4830*/  LDG.E R22, desc[UR36][R4.64] ;  /* 0x0000002404167981 */ /* 0x000162000c1e1900 */
[----:B------:R-:W-:Y:S05]  /*4840*/  BRA `(.L_x_22910) ;  /* 0x0000000000047947 */ /* 0x000fea0003800000 */
.L_x_22933:
[----:B------:R0:W5:Y:S02]  /*4850*/  LDG.E R22, desc[UR36][R4.64] ;  /* 0x0000002404167981 */ /* 0x000164000c1e1900 */
.L_x_22910:
        /* <DEDUP_REMOVED lines=19> */
.L_x_22941:
[----:B------:R0:W5:Y:S01]  /*4990*/  LDG.E.U8 R25, desc[UR36][R4.64] ;  /* 0x0000002404197981 */ /* 0x000162000c1e1100 */
[----:B------:R-:W-:Y:S05]  /*49a0*/  BRA `(.L_x_22943) ;  /* 0x0000000c00347947 */ /* 0x000fea0003800000 */
.L_x_22940:
        /* <DEDUP_REMOVED lines=8> */
.L_x_22945:
[----:B------:R0:W5:Y:S01]  /*4a30*/  LDG.E R25, desc[UR36][R4.64] ;  /* 0x0000002404197981 */ /* 0x000162000c1e1900 */
[----:B------:R-:W-:Y:S05]  /*4a40*/  BRA `(.L_x_22943) ;  /* 0x0000000c000c7947 */ /* 0x000fea0003800000 */
.L_x_22944:
[----:B------:R0:W5:Y:S01]  /*4a50*/  LDG.E.S16 R25, desc[UR36][R4.64] ;  /* 0x0000002404197981 */ /* 0x000162000c1e1700 */
[----:B------:R-:W-:Y:S05]  /*4a60*/  BRA `(.L_x_22943) ;  /* 0x0000000c00047947 */ /* 0x000fea0003800000 */
.L_x_22939:
        /* <DEDUP_REMOVED lines=9> */
.L_x_22947:
[----:B------:R-:W4:Y:S02]  /*4b00*/  LDG.E.U16 R4, desc[UR36][R4.64] ;  /* 0x0000002404047981 */ /* 0x000f24000c1e1500 */
[----:B----4-:R-:W-:-:S06]  /*4b10*/  HADD2.F32 R25, -RZ, R4.H0_H0 ;  /* 0x20000004ff197230 */ /* 0x010fcc0000004100 */
[----:B------:R-:W0:Y:S01]  /*4b20*/  F2I.FTZ.TRUNC.NTZ R25, R25 ;  /* 0x0000001900197305 */ /* 0x000e22000021f100 */
[----:B------:R-:W-:Y:S05]  /*4b30*/  BRA `(.L_x_22943) ;  /* 0x0000000800d07947 */ /* 0x000fea0003800000 */
.L_x_22946:
        /* <DEDUP_REMOVED lines=9> */
.L_x_22949:
[----:B------:R-:W4:Y:S02]  /*4bd0*/  LDG.E.U16 R4, desc[UR36][R4.64] ;  /* 0x0000002404047981 */ /* 0x000f24000c1e1500 */
[----:B----4-:R-:W-:-:S06]  /*4be0*/  HADD2.F32 R25, -RZ, R4.H0_H0 ;  /* 0x20000004ff197230 */ /* 0x010fcc0000004100 */
[----:B------:R-:W0:Y:S01]  /*4bf0*/  F2I.FTZ.TRUNC.NTZ R25, R25 ;  /* 0x0000001900197305 */ /* 0x000e22000021f100 */
[----:B------:R-:W-:Y:S05]  /*4c00*/  BRA `(.L_x_22943) ;  /* 0x00000008009c7947 */ /* 0x000fea0003800000 */
.L_x_22948:
[----:B------:R-:W4:Y:S02]  /*4c10*/  LDG.E.64 R4, desc[UR36][R4.64] ;  /* 0x0000002404047981 */ /* 0x000f24000c1e1b00 */
[----:B----4-:R0:W4:Y:S01]  /*4c20*/  F2I.F64.TRUNC R25, R4 ;  /* 0x0000000400197311 */ /* 0x010122000030d100 */
[----:B------:R-:W-:Y:S05]  /*4c30*/  BRA `(.L_x_22943) ;  /* 0x0000000800907947 */ /* 0x000fea0003800000 */
.L_x_22938:
        /* <DEDUP_REMOVED lines=12> */
.L_x_22952:
[----:B------:R-:W4:Y:S02]  /*4d00*/  LDG.E.64 R4, desc[UR36][R4.64] ;  /* 0x0000002404047981 */ /* 0x000f24000c1e1b00 */
[----:B----4-:R0:W4:Y:S01]  /*4d10*/  F2I.F64.TRUNC R25, R4 ;  /* 0x0000000400197311 */ /* 0x010122000030d100 */
[----:B------:R-:W-:Y:S05]  /*4d20*/  BRA `(.L_x_22943) ;  /* 0x0000000800547947 */ /* 0x000fea0003800000 */
.L_x_22951:
        /* <DEDUP_REMOVED lines=27> */
.L_x_22954:
        /* <DEDUP_REMOVED lines=14> */
.L_x_22953:
[----:B------:R-:W4:Y:S02]  /*4fc0*/  LDG.E.U16 R25, desc[UR36][R4.64] ;  /* 0x0000002404197981 */ /* 0x000f24000c1e1500 */
[----:B----4-:R-:W-:-:S06]  /*4fd0*/  IMAD.U32 R25, R25, 0x10000, RZ ;  /* 0x0001000019197824 */ /* 0x010fcc00078e00ff */
[----:B------:R-:W0:Y:S01]  /*4fe0*/  F2I.FTZ.TRUNC.NTZ R25, R25 ;  /* 0x0000001900197305 */ /* 0x000e22000021f100 */
[----:B------:R-:W-:Y:S05]  /*4ff0*/  BRA `(.L_x_22943) ;  /* 0x0000000400a07947 */ /* 0x000fea0003800000 */
.L_x_22950:
        /* <DEDUP_REMOVED lines=10> */
.L_x_22957:
        /* <DEDUP_REMOVED lines=21> */
.L_x_22961:
[----:B------:R-:W-:Y:S05]  /*51f0*/  BSYNC B1 ;  /* 0x0000000000017941 */ /* 0x000fea0003800000 */
.L_x_22960:
[----:B------:R-:W-:Y:S01]  /*5200*/  IMAD.SHL.U32 R3, R3, 0x100000, RZ ;  /* 0x0010000003037824 */ /* 0x000fe200078e00ff */
[----:B------:R-:W-:-:S04]  /*5210*/  LEA R0, R0, 0x3b800000, 0x17 ;  /* 0x3b80000000007811 */ /* 0x000fc800078eb8ff */
[----:B------:R-:W-:-:S07]  /*5220*/  LOP3.LUT R25, R0, R3, R25, 0xfe, !PT ;  /* 0x0000000300197212 */ /* 0x000fce00078efe19 */
.L_x_22959:
[----:B------:R-:W-:Y:S05]  /*5230*/  BSYNC B0 ;  /* 0x0000000000007941 */ /* 0x000fea0003800000 */
.L_x_22958:
[----:B------:R-:W4:Y:S01]  /*5240*/  F2I.FTZ.TRUNC.NTZ R25, R25 ;  /* 0x0000001900197305 */ /* 0x000f22000021f100 */
[----:B------:R-:W-:Y:S05]  /*5250*/  BRA `(.L_x_22943) ;  /* 0x0000000400087947 */ /* 0x000fea0003800000 */
.L_x_22956:
        /* <DEDUP_REMOVED lines=21> */
.L_x_22965:
[----:B------:R-:W-:Y:S05]  /*53b0*/  BSYNC B1 ;  /* 0x0000000000017941 */ /* 0x000fea0003800000 */
.L_x_22964:
[----:B------:R-:W-:Y:S01]  /*53c0*/  IMAD.SHL.U32 R3, R3, 0x200000, RZ ;  /* 0x0020000003037824 */ /* 0x000fe200078e00ff */
[----:B------:R-:W-:-:S04]  /*53d0*/  LEA R0, R0, 0x37800000, 0x17 ;  /* 0x3780000000007811 */ /* 0x000fc800078eb8ff */
[----:B------:R-:W-:-:S07]  /*53e0*/  LOP3.LUT R25, R0, R3, R25, 0xfe, !PT ;  /* 0x0000000300197212 */ /* 0x000fce00078efe19 */
.L_x_22963:
[----:B------:R-:W-:Y:S05]  /*53f0*/  BSYNC B0 ;  /* 0x0000000000007941 */ /* 0x000fea0003800000 */
.L_x_22962:
[----:B------:R-:W0:Y:S01]  /*5400*/  F2I.FTZ.TRUNC.NTZ R25, R25 ;  /* 0x0000001900197305 */ /* 0x000e22000021f100 */
[----:B------:R-:W-:Y:S05]  /*5410*/  BRA `(.L_x_22943) ;  /* 0x0000000000987947 */ /* 0x000fea0003800000 */
.L_x_22955:
        /* <DEDUP_REMOVED lines=14> */
.L_x_22969:
[----:B------:R-:W-:Y:S05]  /*5500*/  BSYNC B0 ;  /* 0x0000000000007941 */ /* 0x000fea0003800000 */
.L_x_22968:
[----:B------:R-:W0:Y:S01]  /*5510*/  F2I.FTZ.TRUNC.NTZ R25, R25 ;  /* 0x0000001900197305 */ /* 0x000e22000021f100 */
[----:B------:R-:W-:Y:S05]  /*5520*/  BRA `(.L_x_22943) ;  /* 0x0000000000547947 */ /* 0x000fea0003800000 */
.L_x_22942:
        /* <DEDUP_REMOVED lines=17> */
.L_x_22970:
[----:B------:R-:W-:Y:S05]  /*5640*/  BRA `(.L_x_22943) ;  /* 0x00000000000c7947 */ /* 0x000fea0003800000 */
.L_x_22967:
[----:B------:R0:W5:Y:S01]  /*5650*/  LDG.E R25, desc[UR36][R4.64] ;  /* 0x0000002404197981 */ /* 0x000162000c1e1900 */
[----:B------:R-:W-:Y:S05]  /*5660*/  BRA `(.L_x_22943) ;  /* 0x0000000000047947 */ /* 0x000fea0003800000 */
.L_x_22966:
[----:B------:R0:W5:Y:S02]  /*5670*/  LDG.E R25, desc[UR36][R4.64] ;  /* 0x0000002404197981 */ /* 0x000164000c1e1900 */
.L_x_22943:
[----:B------:R-:W-:-:S07]  /*5680*/  VIADD R17, R17, 0x80 ;  /* 0x0000008011117836 */ /* 0x000fce0000000000 */
.L_x_22904:
[----:B------:R-:W-:Y:S05]  /*5690*/  BSYNC B6 ;  /* 0x0000000000067941 */ /* 0x000fea0003800000 */
.L_x_22903:
        /* <DEDUP_REMOVED lines=23> */
.L_x_22976:
[----:B------:R0:W5:Y:S01]  /*5810*/  LDG.E.U8 R23, desc[UR36][R4.64] ;  /* 0x0000002404177981 */ /* 0x000162000c1e1100 */
[----:B------:R-:W-:Y:S05]  /*5820*/  BRA `(.L_x_22978) ;  /* 0x0000000c00347947 */ /* 0x000fea0003800000 */
.L_x_22975:
        /* <DEDUP_REMOVED lines=8> */
.L_x_22980:
[----:B------:R4:W5:Y:S01]  /*58b0*/  LDG.E R23, desc[UR36][R4.64] ;  /* 0x0000002404177981 */ /* 0x000962000c1e1900 */
[----:B------:R-:W-:Y:S05]  /*58c0*/  BRA `(.L_x_22978) ;  /* 0x0000000c000c7947 */ /* 0x000fea0003800000 */
.L_x_22979:
[----:B------:R3:W5:Y:S01]  /*58d0*/  LDG.E.S16 R23, desc[UR36][R4.64] ;  /* 0x0000002404177981 */ /* 0x000762000c1e1700 */
[----:B------:R-:W-:Y:S05]  /*58e0*/  BRA `(.L_x_22978) ;  /* 0x0000000c00047947 */ /* 0x000fea0003800000 */
.L_x_22974:
        /* <DEDUP_REMOVED lines=9> */
.L_x_22982:
[----:B------:R-:W3:Y:S02]  /*5980*/  LDG.E.U16 R4, desc[UR36][R4.64] ;  /* 0x0000002404047981 */ /* 0x000ee4000c1e1500 */
[----:B---3--:R-:W-:-:S06]  /*5990*/  HADD2.F32 R23, -RZ, R4.H0_H0 ;  /* 0x20000004ff177230 */ /* 0x008fcc0000004100 */
[----:B------:R-:W0:Y:S01]  /*59a0*/  F2I.FTZ.TRUNC.NTZ R23, R23 ;  /* 0x0000001700177305 */ /* 0x000e22000021f100 */
[----:B------:R-:W-:Y:S05]  /*59b0*/  BRA `(.L_x_22978) ;  /* 0x0000000800d07947 */ /* 0x000fea0003800000 */
.L_x_22981:
        /* <DEDUP_REMOVED lines=9> */
.L_x_22984:
[----:B------:R-:W3:Y:S02]  /*5a50*/  LDG.E.U16 R4, desc[UR36][R4.64] ;  /* 0x0000002404047981 */ /* 0x000ee4000c1e1500 */
[----:B---3--:R-:W-:-:S06]  /*5a60*/  HADD2.F32 R23, -RZ, R4.H0_H0 ;  /* 0x20000004ff177230 */ /* 0x008fcc0000004100 */
[----:B------:R-:W0:Y:S01]  /*5a70*/  F2I.FTZ.TRUNC.NTZ R23, R23 ;  /* 0x0000001700177305 */ /* 0x000e22000021f100 */
[----:B------:R-:W-:Y:S05]  /*5a80*/  BRA `(.L_x_22978) ;  /* 0x00000008009c7947 */ /* 0x000fea0003800000 */
.L_x_22983:
[----:B------:R-:W3:Y:S02]  /*5a90*/  LDG.E.64 R4, desc[UR36][R4.64] ;  /* 0x0000002404047981 */ /* 0x000ee4000c1e1b00 */
[----:B---3--:R0:W1:Y:S01]  /*5aa0*/  F2I.F64.TRUNC R23, R4 ;  /* 0x0000000400177311 */ /* 0x008062000030d100 */
[----:B------:R-:W-:Y:S05]  /*5ab0*/  BRA `(.L_x_22978) ;  /* 0x0000000800907947 */ /* 0x000fea0003800000 */
.L_x_22973:
        /* <DEDUP_REMOVED lines=12> */
.L_x_22987:
[----:B------:R-:W3:Y:S02]  /*5b80*/  LDG.E.64 R4, desc[UR36][R4.64] ;  /* 0x0000002404047981 */ /* 0x000ee4000c1e1b00 */
[----:B---3--:R0:W1:Y:S01]  /*5b90*/  F2I.F64.TRUNC R23, R4 ;  /* 0x0000000400177311 */ /* 0x008062000030d100 */
[----:B------:R-:W-:Y:S05]  /*5ba0*/  BRA `(.L_x_22978) ;  /* 0x0000000800547947 */ /* 0x000fea0003800000 */
.L_x_22986:
        /* <DEDUP_REMOVED lines=27> */
.L_x_22989:
        /* <DEDUP_REMOVED lines=14> */
.L_x_22988:
[----:B------:R-:W3:Y:S02]  /*5e40*/  LDG.E.U16 R23, desc[UR36][R4.64] ;  /* 0x0000002404177981 */ /* 0x000ee4000c1e1500 */
[----:B---3--:R-:W-:-:S06]  /*5e50*/  IMAD.U32 R23, R23, 0x10000, RZ ;  /* 0x0001000017177824 */ /* 0x008fcc00078e00ff */
[----:B------:R-:W0:Y:S01]  /*5e60*/  F2I.FTZ.TRUNC.NTZ R23, R23 ;  /* 0x0000001700177305 */ /* 0x000e22000021f100 */
[----:B------:R-:W-:Y:S05]  /*5e70*/  BRA `(.L_x_22978) ;  /* 0x0000000400a07947 */ /* 0x000fea0003800000 */
.L_x_22985:
        /* <DEDUP_REMOVED lines=10> */
.L_x_22992:
        /* <DEDUP_REMOVED lines=21> */
.L_x_22996:
[----:B------:R-:W-:Y:S05]  /*6070*/  BSYNC B1 ;  /* 0x0000000000017941 */ /* 0x000fea0003800000 */
.L_x_22995:
[----:B------:R-:W-:Y:S01]  /*6080*/  IMAD.SHL.U32 R3, R3, 0x100000, RZ ;  /* 0x0010000003037824 */ /* 0x000fe200078e00ff */
[----:B------:R-:W-:-:S04]  /*6090*/  LEA R0, R0, 0x3b800000, 0x17 ;  /* 0x3b80000000007811 */ /* 0x000fc800078eb8ff */
[----:B------:R-:W-:-:S07]  /*60a0*/  LOP3.LUT R23, R0, R3, R23, 0xfe, !PT ;  /* 0x0000000300177212 */ /* 0x000fce00078efe17 */
.L_x_22994:
[----:B------:R-:W-:Y:S05]  /*60b0*/  BSYNC B0 ;  /* 0x0000000000007941 */ /* 0x000fea0003800000 */
.L_x_22993:
[----:B------:R-:W0:Y:S01]  /*60c0*/  F2I.FTZ.TRUNC.NTZ R23, R23 ;  /* 0x0000001700177305 */ /* 0x000e22000021f100 */
[----:B------:R-:W-:Y:S05]  /*60d0*/  BRA `(.L_x_22978) ;  /* 0x0000000400087947 */ /* 0x000fea0003800000 */
.L_x_22991:
        /* <DEDUP_REMOVED lines=21> */
.L_x_23000:
[----:B------:R-:W-:Y:S05]  /*6230*/  BSYNC B1 ;  /* 0x0000000000017941 */ /* 0x000fea0003800000 */
.L_x_22999:
[----:B------:R-:W-:Y:S01]  /*6240*/  IMAD.SHL.U32 R3, R3, 0x200000, RZ ;  /* 0x0020000003037824 */ /* 0x000fe200078e00ff */
[----:B------:R-:W-:-:S04]  /*6250*/  LEA R0, R0, 0x37800000, 0x17 ;  /* 0x3780000000007811 */ /* 0x000fc800078eb8ff */
[----:B------:R-:W-:-:S07]  /*6260*/  LOP3.LUT R23, R0, R3, R23, 0xfe, !PT ;  /* 0x0000000300177212 */ /* 0x000fce00078efe17 */
.L_x_22998:
[----:B------:R-:W-:Y:S05]  /*6270*/  BSYNC B0 ;  /* 0x0000000000007941 */ /* 0x000fea0003800000 */
.L_x_22997:
[----:B------:R-:W0:Y:S01]  /*6280*/  F2I.FTZ.TRUNC.NTZ R23, R23 ;  /* 0x0000001700177305 */ /* 0x000e22000021f100 */
[----:B------:R-:W-:Y:S05]  /*6290*/  BRA `(.L_x_22978) ;  /* 0x0000000000987947 */ /* 0x000fea0003800000 */
.L_x_22990:
        /* <DEDUP_REMOVED lines=14> */
.L_x_23004:
[----:B------:R-:W-:Y:S05]  /*6380*/  BSYNC B0 ;  /* 0x0000000000007941 */ /* 0x000fea0003800000 */
.L_x_23003:
[----:B------:R-:W0:Y:S01]  /*6390*/  F2I.FTZ.TRUNC.NTZ R23, R23 ;  /* 0x0000001700177305 */ /* 0x000e22000021f100 */
[----:B------:R-:W-:Y:S05]  /*63a0*/  BRA `(.L_x_22978) ;  /* 0x0000000000547947 */ /* 0x000fea0003800000 */
.L_x_22977:
        /* <DEDUP_REMOVED lines=17> */
.L_x_23005:
[----:B------:R-:W-:Y:S05]  /*64c0*/  BRA `(.L_x_22978) ;  /* 0x00000000000c7947 */ /* 0x000fea0003800000 */
.L_x_23002:
[----:B------:R0:W5:Y:S01]  /*64d0*/  LDG.E R23, desc[UR36][R4.64] ;  /* 0x0000002404177981 */ /* 0x000162000c1e1900 */
[----:B------:R-:W-:Y:S05]  /*64e0*/  BRA `(.L_x_22978) ;  /* 0x0000000000047947 */ /* 0x000fea0003800000 */
.L_x_23001:
[----:B------:R0:W5:Y:S02]  /*64f0*/  LDG.E R23, desc[UR36][R4.64] ;  /* 0x0000002404177981 */ /* 0x000164000c1e1900 */
.L_x_22978:
        /* <DEDUP_REMOVED lines=19> */
.L_x_23009:
[----:B------:R0:W5:Y:S01]  /*6630*/  LDG.E.U8 R18, desc[UR36][R4.64] ;  /* 0x0000002404127981 */ /* 0x000162000c1e1100 */
[----:B------:R-:W-:Y:S05]  /*6640*/  BRA `(.L_x_22972) ;  /* 0x0000000c00307947 */ /* 0x000fea0003800000 */
.L_x_23008:
        /* <DEDUP_REMOVED lines=8> */
.L_x_23012:
[----:B------:R0:W5:Y:S01]  /*66d0*/  LDG.E R18, desc[UR36][R4.64] ;  /* 0x0000002404127981 */ /* 0x000162000c1e1900 */
[----:B------:R-:W-:Y:S05]  /*66e0*/  BRA `(.L_x_22972) ;  /* 0x0000000c00087947 */ /* 0x000fea0003800000 */
.L_x_23011:
[----:B------:R0:W5:Y:S01]  /*66f0*/  LDG.E.S16 R18, desc[UR36][R4.64] ;  /* 0x0000002404127981 */ /* 0x000162000c1e1700 */
[----:B------:R-:W-:Y:S05]  /*6700*/  BRA `(.L_x_22972) ;  /* 0x0000000c00007947 */ /* 0x000fea0003800000 */
.L_x_23007:
        /* <DEDUP_REMOVED lines=9> */
.L_x_23014:
[----:B------:R-:W2:Y:S02]  /*67a0*/  LDG.E.U16 R4, desc[UR36][R4.64] ;  /* 0x0000002404047981 */ /* 0x000ea4000c1e1500 */
[----:B--2---:R-:W-:-:S06]  /*67b0*/  HADD2.F32 R18, -RZ, R4.H0_H0 ;  /* 0x20000004ff127230 */ /* 0x004fcc0000004100 */
[----:B------:R-:W0:Y:S01]  /*67c0*/  F2I.FTZ.TRUNC.NTZ R18, R18 ;  /* 0x0000001200127305 */ /* 0x000e22000021f100 */
[----:B------:R-:W-:Y:S05]  /*67d0*/  BRA `(.L_x_22972) ;  /* 0x0000000800cc7947 */ /* 0x000fea0003800000 */
.L_x_23013:
        /* <DEDUP_REMOVED lines=9> */
.L_x_23016:
[----:B------:R-:W2:Y:S02]  /*6870*/  LDG.E.U16 R4, desc[UR36][R4.64] ;  /* 0x0000002404047981 */ /* 0x000ea4000c1e1500 */
[----:B--2---:R-:W-:-:S06]  /*6880*/  HADD2.F32 R18, -RZ, R4.H0_H0 ;  /* 0x20000004ff127230 */ /* 0x004fcc0000004100 */
[----:B------:R-:W0:Y:S01]  /*6890*/  F2I.FTZ.TRUNC.NTZ R18, R18 ;  /* 0x0000001200127305 */ /* 0x000e22000021f100 */
[----:B------:R-:W-:Y:S05]  /*68a0*/  BRA `(.L_x_22972) ;  /* 0x0000000800987947 */ /* 0x000fea0003800000 */
.L_x_23015:
[----:B------:R-:W2:Y:S02]  /*68b0*/  LDG.E.64 R18, desc[UR36][R4.64] ;  /* 0x0000002404127981 */ /* 0x000ea4000c1e1b00 */
[----:B--2---:R0:W1:Y:S01]  /*68c0*/  F2I.F64.TRUNC R18, R18 ;  /* 0x0000001200127311 */ /* 0x004062000030d100 */
[----:B------:R-:W-:Y:S05]  /*68d0*/  BRA `(.L_x_22972) ;  /* 0x00000008008c7947 */ /* 0x000fea0003800000 */
.L_x_23006:
        /* <DEDUP_REMOVED lines=12> */
.L_x_23019:
[----:B------:R-:W2:Y:S02]  /*69a0*/  LDG.E.64 R4, desc[UR36][R4.64] ;  /* 0x0000002404047981 */ /* 0x000ea4000c1e1b00 */
[----:B--2---:R0:W1:Y:S01]  /*69b0*/  F2I.F64.TRUNC R18, R4 ;  /* 0x0000000400127311 */ /* 0x004062000030d100 */
[----:B------:R-:W-:Y:S05]  /*69c0*/  BRA `(.L_x_22972) ;  /* 0x0000000800507947 */ /* 0x000fea0003800000 */
.L_x_23018:
        /* <DEDUP_REMOVED lines=27> */
.L_x_23021:
        /* <DEDUP_REMOVED lines=14> */
.L_x_23020:
[----:B------:R-:W2:Y:S02]  /*6c60*/  LDG.E.U16 R18, desc[UR36][R4.64] ;  /* 0x0000002404127981 */ /* 0x000ea4000c1e1500 */
[----:B--2---:R-:W-:-:S06]  /*6c70*/  IMAD.U32 R18, R18, 0x10000, RZ ;  /* 0x0001000012127824 */ /* 0x004fcc00078e00ff */
[----:B------:R-:W0:Y:S01]  /*6c80*/  F2I.FTZ.TRUNC.NTZ R18, R18 ;  /* 0x0000001200127305 */ /* 0x000e22000021f100 */
[----:B------:R-:W-:Y:S05]  /*6c90*/  BRA `(.L_x_22972) ;  /* 0x00000004009c7947 */ /* 0x000fea0003800000 */
.L_x_23017:
        /* <DEDUP_REMOVED lines=10> */
.L_x_23024:
        /* <DEDUP_REMOVED lines=21> */
.L_x_23028:
[----:B------:R-:W-:Y:S05]  /*6e90*/  BSYNC B1 ;  /* 0x0000000000017941 */ /* 0x000fea0003800000 */
.L_x_23027:
[----:B------:R-:W-:Y:S01]  /*6ea0*/  IMAD.SHL.U32 R3, R3, 0x100000, RZ ;  /* 0x0010000003037824 */ /* 0x000fe200078e00ff */
[----:B------:R-:W-:-:S04]  /*6eb0*/  LEA R5, R0, 0x3b800000, 0x17 ;  /* 0x3b80000000057811 */ /* 0x000fc800078eb8ff */
[----:B------:R-:W-:-:S07]  /*6ec0*/  LOP3.LUT R18, R5, R3, R18, 0xfe, !PT ;  /* 0x0000000305127212 */ /* 0x000fce00078efe12 */
.L_x_23026:
[----:B------:R-:W-:Y:S05]  /*6ed0*/  BSYNC B0 ;  /* 0x0000000000007941 */ /* 0x000fea0003800000 */
.L_x_23025:
[----:B------:R-:W0:Y:S01]  /*6ee0*/  F2I.FTZ.TRUNC.NTZ R18, R18 ;  /* 0x0000001200127305 */ /* 0x000e22000021f100 */
[----:B------:R-:W-:Y:S05]  /*6ef0*/  BRA `(.L_x_22972) ;  /* 0x0000000400047947 */ /* 0x000fea0003800000 */
.L_x_23023:
        /* <DEDUP_REMOVED lines=21> */
.L_x_23032:
[----:B------:R-:W-:Y:S05]  /*7050*/  BSYNC B1 ;  /* 0x0000000000017941 */ /* 0x000fea0003800000 */
.L_x_23031:
[----:B------:R-:W-:Y:S01]  /*7060*/  IMAD.SHL.U32 R3, R3, 0x200000, RZ ;  /* 0x0020000003037824 */ /* 0x000fe200078e00ff */
[----:B------:R-:W-:-:S04]  /*7070*/  LEA R5, R0, 0x37800000, 0x17 ;  /* 0x3780000000057811 */ /* 0x000fc800078eb8ff */
[----:B------:R-:W-:-:S07]  /*7080*/  LOP3.LUT R18, R5, R3, R18, 0xfe, !PT ;  /* 0x0000000305127212 */ /* 0x000fce00078efe12 */
.L_x_23030:
[----:B------:R-:W-:Y:S05]  /*7090*/  BSYNC B0 ;  /* 0x0000000000007941 */ /* 0x000fea0003800000 */
.L_x_23029:
[----:B------:R-:W0:Y:S01]  /*70a0*/  F2I.FTZ.TRUNC.NTZ R18, R18 ;  /* 0x0000001200127305 */ /* 0x000e22000021f100 */
[----:B------:R-:W-:Y:S05]  /*70b0*/  BRA `(.L_x_22972) ;  /* 0x0000000000947947 */ /* 0x000fea0003800000 */
.L_x_23022:
        /* <DEDUP_REMOVED lines=14> */
.L_x_23036:
[----:B------:R-:W-:Y:S05]  /*71a0*/  BSYNC B0 ;  /* 0x0000000000007941 */ /* 0x000fea0003800000 */
.L_x_23035:
[----:B------:R-:W0:Y:S01]  /*71b0*/  F2I.FTZ.TRUNC.NTZ R18, R18 ;  /* 0x0000001200127305 */ /* 0x000e22000021f100 */
[----:B------:R-:W-:Y:S05]  /*71c0*/  BRA `(.L_x_22972) ;  /* 0x0000000000507947 */ /* 0x000fea0003800000 */
.L_x_23010:
        /* <DEDUP_REMOVED lines=16> */
.L_x_23037:
[----:B------:R-:W-:Y:S05]  /*72d0*/  BRA `(.L_x_22972) ;  /* 0x00000000000c7947 */ /* 0x000fea0003800000 */
.L_x_23034:
[----:B------:R0:W5:Y:S01]  /*72e0*/  LDG.E R18, desc[UR36][R4.64] ;  /* 0x0000002404127981 */ /* 0x000162000c1e1900 */
[----:B------:R-:W-:Y:S05]  /*72f0*/  BRA `(.L_x_22972) ;  /* 0x0000000000047947 */ /* 0x000fea0003800000 */
.L_x_23033:
[----:B------:R0:W5:Y:S02]  /*7300*/  LDG.E R18, desc[UR36][R4.64] ;  /* 0x0000002404127981 */ /* 0x000164000c1e1900 */
.L_x_22972:
[----:B------:R-:W-:Y:S05]  /*7310*/  BSYNC B6 ;  /* 0x0000000000067941 */ /* 0x000fea0003800000 */
.L_x_22971:
        /* <DEDUP_REMOVED lines=30> */
.L_x_23043:
[----:B------:R0:W-:Y:S01]  /*7500*/  STG.E.U8 desc[UR36][R8.64], R4 ;  /* 0x0000000408007986 */ /* 0x0001e2000c101124 */
[----:B------:R-:W-:Y:S05]  /*7510*/  BRA `(.L_x_23039) ;  /* 0x0000000c00507947 */ /* 0x000fea0003800000 */
.L_x_23042:
        /* <DEDUP_REMOVED lines=9> */
.L_x_23046:
[----:B------:R0:W-:Y:S01]  /*75b0*/  STG.E desc[UR36][R8.64], R4 ;  /* 0x0000000408007986 */ /* 0x0001e2000c101924 */
[----:B------:R-:W-:Y:S05]  /*75c0*/  BRA `(.L_x_23039) ;  /* 0x0000000c00247947 */ /* 0x000fea0003800000 */
.L_x_23045:
[----:B------:R0:W-:Y:S01]  /*75d0*/  STG.E.U16 desc[UR36][R8.64], R4 ;  /* 0x0000000408007986 */ /* 0x0001e2000c101524 */
[----:B------:R-:W-:Y:S05]  /*75e0*/  BRA `(.L_x_23039) ;  /* 0x0000000c001c7947 */ /* 0x000fea0003800000 */
.L_x_23041:
        /* <DEDUP_REMOVED lines=9> */
.L_x_23048:
[----:B------:R-:W-:-:S04]  /*7680*/  I2FP.F32.S32 R0, R4 ;  /* 0x0000000400007245 */ /* 0x000fc80000201400 */
[----:B------:R-:W-:-:S05]  /*7690*/  F2FP.F16.F32.PACK_AB R0, RZ, R0 ;  /* 0x00000000ff00723e */ /* 0x000fca00000000ff */
[----:B------:R0:W-:Y:S01]  /*76a0*/  STG.E.U16 desc[UR36][R8.64], R0 ;  /* 0x0000000008007986 */ /* 0x0001e2000c101524 */
[----:B------:R-:W-:Y:S05]  /*76b0*/  BRA `(.L_x_23039) ;  /* 0x0000000800e87947 */ /* 0x000fea0003800000 */
.L_x_23047:
        /* <DEDUP_REMOVED lines=10> */
.L_x_23050:
[----:B------:R-:W-:-:S04]  /*7760*/  I2FP.F32.S32 R4, R4 ;  /* 0x0000000400047245 */ /* 0x000fc80000201400 */
[----:B------:R-:W-:-:S04]  /*7770*/  F2FP.F16.F32.PACK_AB R3, RZ, R4 ;  /* 0x00000004ff03723e */ /* 0x000fc800000000ff */
[----:B------:R-:W-:-:S05]  /*7780*/  PRMT R3, R3, 0x5410, RZ ;  /* 0x0000541003037816 */ /* 0x000fca00000000ff */
[----:B------:R3:W-:Y:S01]  /*7790*/  STG.E desc[UR36][R8.64], R3 ;  /* 0x0000000308007986 */ /* 0x0007e2000c101924 */
[----:B------:R-:W-:Y:S05]  /*77a0*/  BRA `(.L_x_23039) ;  /* 0x0000000800ac7947 */ /* 0x000fea0003800000 */
.L_x_23049:
[----:B------:R-:W0:Y:S02]  /*77b0*/  I2F.F64 R4, R4 ;  /* 0x0000000400047312 */ /* 0x000e240000201c00 */
[----:B0-----:R4:W-:Y:S01]  /*77c0*/  STG.E.64 desc[UR36][R8.64], R4 ;  /* 0x0000000408007986 */ /* 0x0019e2000c101b24 */
[----:B------:R-:W-:Y:S05]  /*77d0*/  BRA `(.L_x_23039) ;  /* 0x0000000800a07947 */ /* 0x000fea0003800000 */
.L_x_23040:
        /* <DEDUP_REMOVED lines=12> */
.L_x_23053:
[----:B------:R-:W0:Y:S01]  /*78a0*/  I2F.F64 R4, R4 ;  /* 0x0000000400047312 */ /* 0x000e220000201c00 */
[----:B------:R-:W-:-:S05]  /*78b0*/  CS2R R6, SRZ ;  /* 0x0000000000067805 */ /* 0x000fca000001ff00 */
[----:B0-----:R0:W-:Y:S01]  /*78c0*/  STG.E.128 desc[UR36][R8.64], R4 ;  /* 0x0000000408007986 */ /* 0x0011e2000c101d24 */
[----:B------:R-:W-:Y:S05]  /*78d0*/  BRA `(.L_x_23039) ;  /* 0x0000000800607947 */ /* 0x000fea0003800000 */
.L_x_23052:
        /* <DEDUP_REMOVED lines=21> */
.L_x_23057:
[----:B------:R-:W-:Y:S05]  /*7a30*/  BSYNC B0 ;  /* 0x0000000000007941 */ /* 0x000fea0003800000 */
.L_x_23056:
[----:B------:R-:W-:-:S05]  /*7a40*/  LOP3.LUT R5, R0, R5, RZ, 0xfc, !PT ;  /* 0x0000000500057212 */ /* 0x000fca00078efcff */
[----:B------:R0:W-:Y:S01]  /*7a50*/  STG.E.U8 desc[UR36][R8.64], R5 ;  /* 0x0000000508007986 */ /* 0x0001e2000c101124 */
[----:B------:R-:W-:Y:S05]  /*7a60*/  BRA `(.L_x_23039) ;  /* 0x0000000400fc7947 */ /* 0x000fea0003800000 */
.L_x_23055:
        /* <DEDUP_REMOVED lines=13> */
.L_x_23059:
[----:B------:R-:W-:Y:S01]  /*7b40*/  IMAD.MOV.U32 R0, RZ, RZ, 0x7f ;  /* 0x0000007fff007424 */ /* 0x000fe200078e00ff */
[----:B------:R-:W-:-:S04]  /*7b50*/  ISETP.GT.U32.AND P0, PT, R3, 0x7f800000, PT ;  /* 0x7f8000000300780c */ /* 0x000fc80003f04070 */
[----:B------:R-:W-:-:S09]  /*7b60*/  SEL R0, R0, 0x7c, P0 ;  /* 0x0000007c00007807 */ /* 0x000fd20000000000 */
.L_x_23060:
[----:B------:R-:W-:Y:S05]  /*7b70*/  BSYNC B0 ;  /* 0x0000000000007941 */ /* 0x000fea0003800000 */
.L_x_23058:
[----:B------:R-:W-:-:S04]  /*7b80*/  LOP3.LUT R3, R5, 0x80000000, RZ, 0xc0, !PT ;  /* 0x8000000005037812 */ /* 0x000fc800078ec0ff */
[----:B------:R-:W-:-:S04]  /*7b90*/  SHF.R.U32.HI R3, RZ, 0x18, R3 ;  /* 0x00000018ff037819 */ /* 0x000fc80000011603 */
[----:B------:R-:W-:-:S05]  /*7ba0*/  LOP3.LUT R3, R0, R3, RZ, 0xfc, !PT ;  /* 0x0000000300037212 */ /* 0x000fca00078efcff */
[----:B------:R0:W-:Y:S01]  /*7bb0*/  STG.E.U8 desc[UR36][R8.64], R3 ;  /* 0x0000000308007986 */ /* 0x0001e2000c101124 */
[----:B------:R-:W-:Y:S05]  /*7bc0*/  BRA `(.L_x_23039) ;  /* 0x0000000400a47947 */ /* 0x000fea0003800000 */
.L_x_23054:
[----:B------:R-:W-:-:S04]  /*7bd0*/  I2FP.F32.S32 R0, R4 ;  /* 0x0000000400007245 */ /* 0x000fc80000201400 */
[----:B------:R-:W-:-:S05]  /*7be0*/  F2FP.BF16.F32.PACK_AB R0, RZ, R0 ;  /* 0x00000000ff00723e */ /* 0x000fca00000010ff */
[----:B------:R0:W-:Y:S01]  /*7bf0*/  STG.E.U16 desc[UR36][R8.64], R0 ;  /* 0x0000000008007986 */ /* 0x0001e2000c101524 */
[----:B------:R-:W-:Y:S05]  /*7c00*/  BRA `(.L_x_23039) ;  /* 0x0000000400947947 */ /* 0x000fea0003800000 */
.L_x_23051:
        /* <DEDUP_REMOVED lines=10> */
.L_x_23063:
        /* <DEDUP_REMOVED lines=17> */
.L_x_23066:
[----:B------:R-:W-:-:S04]  /*7dc0*/  LOP3.LUT R3, R5, 0x80000000, RZ, 0xc0, !PT ;  /* 0x8000000005037812 */ /* 0x000fc800078ec0ff */
[----:B------:R-:W-:-:S04]  /*7dd0*/  SHF.R.U32.HI R3, RZ, 0x18, R3 ;  /* 0x00000018ff037819 */ /* 0x000fc80000011603 */
[----:B------:R-:W-:-:S04]  /*7de0*/  LOP3.LUT R0, R0, R3, RZ, 0xfc, !PT ;  /* 0x0000000300007212 */ /* 0x000fc800078efcff */
[----:B------:R-:W-:-:S07]  /*7df0*/  PRMT R4, R0, 0x7610, R4 ;  /* 0x0000761000047816 */ /* 0x000fce0000000004 */
.L_x_23065:
[----:B------:R-:W-:Y:S05]  /*7e00*/  BSYNC B0 ;  /* 0x0000000000007941 */ /* 0x000fea0003800000 */
.L_x_23064:
[----:B------:R0:W-:Y:S01]  /*7e10*/  STG.E.U8 desc[UR36][R8.64], R4 ;  /* 0x0000000408007986 */ /* 0x0001e2000c101124 */
[----:B------:R-:W-:Y:S05]  /*7e20*/  BRA `(.L_x_23039) ;  /* 0x00000004000c7947 */ /* 0x000fea0003800000 */
.L_x_23062:
        /* <DEDUP_REMOVED lines=17> */
.L_x_23069:
[----:B------:R-:W-:-:S04]  /*7f40*/  LOP3.LUT R3, R5, 0x80000000, RZ, 0xc0, !PT ;  /* 0x8000000005037812 */ /* 0x000fc800078ec0ff */
[----:B------:R-:W-:-:S04]  /*7f50*/  SHF.R.U32.HI R3, RZ, 0x18, R3 ;  /* 0x00000018ff037819 */ /* 0x000fc80000011603 */
[----:B------:R-:W-:-:S04]  /*7f60*/  LOP3.LUT R0, R0, R3, RZ, 0xfc, !PT ;  /* 0x0000000300007212 */ /* 0x000fc800078efcff */
[----:B------:R-:W-:-:S07]  /*7f70*/  PRMT R4, R0, 0x7610, R4 ;  /* 0x0000761000047816 */ /* 0x000fce0000000004 */
.L_x_23068:
[----:B------:R-:W-:Y:S05]  /*7f80*/  BSYNC B0 ;  /* 0x0000000000007941 */ /* 0x000fea0003800000 */
.L_x_23067:
[----:B------:R0:W-:Y:S01]  /*7f90*/  STG.E.U8 desc[UR36][R8.64], R4 ;  /* 0x0000000408007986 */ /* 0x0001e2000c101124 */
[----:B------:R-:W-:Y:S05]  /*7fa0*/  BRA `(.L_x_23039) ;  /* 0x0000000000ac7947 */ /* 0x000fea0003800000 */
.L_x_23061:
        /* <DEDUP_REMOVED lines=22> */
.L_x_23044:
        /* <DEDUP_REMOVED lines=16> */
.L_x_23072:
[----:B------:R-:W-:Y:S05]  /*8210*/  BRA `(.L_x_23039) ;  /* 0x0000000000107947 */ /* 0x000fea0003800000 */
.L_x_23071:
[----:B------:R-:W-:-:S05]  /*8220*/  SHF.R.S32.HI R5, RZ, 0x1f, R4 ;  /* 0x0000001fff057819 */ /* 0x000fca0000011404 */
[----:B------:R0:W-:Y:S01]  /*8230*/  STG.E.64 desc[UR36][R8.64], R4 ;  /* 0x0000000408007986 */ /* 0x0001e2000c101b24 */
[----:B------:R-:W-:Y:S05]  /*8240*/  BRA `(.L_x_23039) ;  /* 0x0000000000047947 */ /* 0x000fea0003800000 */
.L_x_23070:
[----:B------:R0:W-:Y:S02]  /*8250*/  STG.E desc[UR36][R8.64], R4 ;  /* 0x0000000408007986 */ /* 0x0001e4000c101924 */
.L_x_23039:
[----:B------:R-:W-:Y:S05]  /*8260*/  BSYNC B6 ;  /* 0x0000000000067941 */ /* 0x000fea0003800000 */
.L_x_23038:
        /* <DEDUP_REMOVED lines=23> */
.L_x_23078:
[----:B------:R0:W-:Y:S01]  /*83e0*/  STG.E.U8 desc[UR36][R8.64], R24 ;  /* 0x0000001808007986 */ /* 0x0001e2000c101124 */
[----:B------:R-:W-:Y:S05]  /*83f0*/  BRA `(.L_x_23080) ;  /* 0x0000000c00507947 */ /* 0x000fea0003800000 */
.L_x_23077:
        /* <DEDUP_REMOVED lines=9> */
.L_x_23082:
[----:B------:R0:W-:Y:S01]  /*8490*/  STG.E desc[UR36][R8.64], R24 ;  /* 0x0000001808007986 */ /* 0x0001e2000c101924 */
[----:B------:R-:W-:Y:S05]  /*84a0*/  BRA `(.L_x_23080) ;  /* 0x0000000c00247947 */ /* 0x000fea0003800000 */
.L_x_23081:
[----:B------:R0:W-:Y:S01]  /*84b0*/  STG.E.U16 desc[UR36][R8.64], R24 ;  /* 0x0000001808007986 */ /* 0x0001e2000c101524 */
[----:B------:R-:W-:Y:S05]  /*84c0*/  BRA `(.L_x_23080) ;  /* 0x0000000c001c7947 */ /* 0x000fea0003800000 */
.L_x_23076:
        /* <DEDUP_REMOVED lines=9> */
.L_x_23084:
[----:B------:R-:W-:-:S04]  /*8560*/  I2FP.F32.S32 R0, R24 ;  /* 0x0000001800007245 */ /* 0x000fc80000201400 */
[----:B------:R-:W-:-:S05]  /*8570*/  F2FP.F16.F32.PACK_AB R0, RZ, R0 ;  /* 0x00000000ff00723e */ /* 0x000fca00000000ff */
[----:B------:R0:W-:Y:S01]  /*8580*/  STG.E.U16 desc[UR36][R8.64], R0 ;  /* 0x0000000008007986 */ /* 0x0001e2000c101524 */
[----:B------:R-:W-:Y:S05]  /*8590*/  BRA `(.L_x_23080) ;  /* 0x0000000800e87947 */ /* 0x000fea0003800000 */
.L_x_23083:
        /* <DEDUP_REMOVED lines=10> */
.L_x_23086:
[----:B------:R-:W-:-:S04]  /*8640*/  I2FP.F32.S32 R24, R24 ;  /* 0x0000001800187245 */ /* 0x000fc80000201400 */
[----:B------:R-:W-:-:S04]  /*8650*/  F2FP.F16.F32.PACK_AB R3, RZ, R24 ;  /* 0x00000018ff03723e */ /* 0x000fc800000000ff */
[----:B------:R-:W-:-:S05]  /*8660*/  PRMT R3, R3, 0x5410, RZ ;  /* 0x0000541003037816 */ /* 0x000fca00000000ff */
[----:B------:R3:W-:Y:S01]  /*8670*/  STG.E desc[UR36][R8.64], R3 ;  /* 0x0000000308007986 */ /* 0x0007e2000c101924 */
[----:B------:R-:W-:Y:S05]  /*8680*/  BRA `(.L_x_23080) ;  /* 0x0000000800ac7947 */ /* 0x000fea0003800000 */
.L_x_23085:
[----:B------:R-:W0:Y:S02]  /*8690*/  I2F.F64 R24, R24 ;  /* 0x0000001800187312 */ /* 0x000e240000201c00 */
[----:B0-----:R4:W-:Y:S01]  /*86a0*/  STG.E.64 desc[UR36][R8.64], R24 ;  /* 0x0000001808007986 */ /* 0x0019e2000c101b24 */
[----:B------:R-:W-:Y:S05]  /*86b0*/  BRA `(.L_x_23080) ;  /* 0x0000000800a07947 */ /* 0x000fea0003800000 */
.L_x_23075:
        /* <DEDUP_REMOVED lines=12> */
.L_x_23089:
[----:B------:R-:W0:Y:S01]  /*8780*/  I2F.F64 R4, R24 ;  /* 0x0000001800047312 */ /* 0x000e220000201c00 */
[----:B------:R-:W-:-:S05]  /*8790*/  CS2R R6, SRZ ;  /* 0x0000000000067805 */ /* 0x000fca000001ff00 */
[----:B0-----:R0:W-:Y:S01]  /*87a0*/  STG.E.128 desc[UR36][R8.64], R4 ;  /* 0x0000000408007986 */ /* 0x0011e2000c101d24 */
[----:B------:R-:W-:Y:S05]  /*87b0*/  BRA `(.L_x_23080) ;  /* 0x0000000800607947 */ /* 0x000fea0003800000 */
.L_x_23088:
        /* <DEDUP_REMOVED lines=21> */
.L_x_23093:
[----:B------:R-:W-:Y:S05]  /*8910*/  BSYNC B0 ;  /* 0x0000000000007941 */ /* 0x000fea0003800000 */
.L_x_23092:
[----:B------:R-:W-:-:S05]  /*8920*/  LOP3.LUT R5, R0, R5, RZ, 0xfc, !PT ;  /* 0x0000000500057212 */ /* 0x000fca00078efcff */
[----:B------:R0:W-:Y:S01]  /*8930*/  STG.E.U8 desc[UR36][R8.64], R5 ;  /* 0x0000000508007986 */ /* 0x0001e2000c101124 */
[----:B------:R-:W-:Y:S05]  /*8940*/  BRA `(.L_x_23080) ;  /* 0x0000000400fc7947 */ /* 0x000fea0003800000 */
.L_x_23091:
        /* <DEDUP_REMOVED lines=13> */
.L_x_23095:
[----:B------:R-:W-:Y:S01]  /*8a20*/  IMAD.MOV.U32 R0, RZ, RZ, 0x7f ;  /* 0x0000007fff007424 */ /* 0x000fe200078e00ff */
[----:B------:R-:W-:-:S04]  /*8a30*/  ISETP.GT.U32.AND P0, PT, R3, 0x7f800000, PT ;  /* 0x7f8000000300780c */ /* 0x000fc80003f04070 */
[----:B------:R-:W-:-:S09]  /*8a40*/  SEL R0, R0, 0x7c, P0 ;  /* 0x0000007c00007807 */ /* 0x000fd20000000000 */
.L_x_23096:
[----:B------:R-:W-:Y:S05]  /*8a50*/  BSYNC B0 ;  /* 0x0000000000007941 */ /* 0x000fea0003800000 */
.L_x_23094:
[----:B------:R-:W-:-:S04]  /*8a60*/  LOP3.LUT R3, R5, 0x80000000, RZ, 0xc0, !PT ;  /* 0x8000000005037812 */ /* 0x000fc800078ec0ff */
[----:B------:R-:W-:-:S04]  /*8a70*/  SHF.R.U32.HI R3, RZ, 0x18, R3 ;  /* 0x00000018ff037819 */ /* 0x000fc80000011603 */
[----:B------:R-:W-:-:S05]  /*8a80*/  LOP3.LUT R3, R0, R3, RZ, 0xfc, !PT ;  /* 0x0000000300037212 */ /* 0x000fca00078efcff */
[----:B------:R0:W-:Y:S01]  /*8a90*/  STG.E.U8 desc[UR36][R8.64], R3 ;  /* 0x0000000308007986 */ /* 0x0001e2000c101124 */
[----:B------:R-:W-:Y:S05]  /*8aa0*/  BRA `(.L_x_23080) ;  /* 0x0000000400a47947 */ /* 0x000fea0003800000 */
.L_x_23090:
[----:B------:R-:W-:-:S04]  /*8ab0*/  I2FP.F32.S32 R0, R24 ;  /* 0x0000001800007245 */ /* 0x000fc80000201400 */
[----:B------:R-:W-:-:S05]  /*8ac0*/  F2FP.BF16.F32.PACK_AB R0, RZ, R0 ;  /* 0x00000000ff00723e */ /* 0x000fca00000010ff */
[----:B------:R0:W-:Y:S01]  /*8ad0*/  STG.E.U16 desc[UR36][R8.64], R0 ;  /* 0x0000000008007986 */ /* 0x0001e2000c101524 */
[----:B------:R-:W-:Y:S05]  /*8ae0*/  BRA `(.L_x_23080) ;  /* 0x0000000400947947 */ /* 0x000fea0003800000 */
.L_x_23087:
        /* <DEDUP_REMOVED lines=10> */
.L_x_23099:
        /* <DEDUP_REMOVED lines=17> */
.L_x_23102:
[----:B------:R-:W-:-:S04]  /*8ca0*/  LOP3.LUT R3, R5, 0x80000000, RZ, 0xc0, !PT ;  /* 0x8000000005037812 */ /* 0x000fc800078ec0ff */
[----:B------:R-:W-:-:S04]  /*8cb0*/  SHF.R.U32.HI R3, RZ, 0x18, R3 ;  /* 0x00000018ff037819 */ /* 0x000fc80000011603 */
[----:B------:R-:W-:-:S04]  /*8cc0*/  LOP3.LUT R0, R0, R3, RZ, 0xfc, !PT ;  /* 0x0000000300007212 */ /* 0x000fc800078efcff */
[----:B------:R-:W-:-:S07]  /*8cd0*/  PRMT R4, R0, 0x7610, R4 ;  /* 0x0000761000047816 */ /* 0x000fce0000000004 */
.L_x_23101:
[----:B------:R-:W-:Y:S05]  /*8ce0*/  BSYNC B0 ;  /* 0x0000000000007941 */ /* 0x000fea0003800000 */
.L_x_23100:
[----:B------:R0:W-:Y:S01]  /*8cf0*/  STG.E.U8 desc[UR36][R8.64], R4 ;  /* 0x0000000408007986 */ /* 0x0001e2000c101124 */
[----:B------:R-:W-:Y:S05]  /*8d00*/  BRA `(.L_x_23080) ;  /* 0x00000004000c7947 */ /* 0x000fea0003800000 */
.L_x_23098:
        /* <DEDUP_REMOVED lines=17> */
.L_x_23105:
[----:B------:R-:W-:-:S04]  /*8e20*/  LOP3.LUT R3, R5, 0x80000000, RZ, 0xc0, !PT ;  /* 0x8000000005037812 */ /* 0x000fc800078ec0ff */
[----:B------:R-:W-:-:S04]  /*8e30*/  SHF.R.U32.HI R3, RZ, 0x18, R3 ;  /* 0x00000018ff037819 */ /* 0x000fc80000011603 */
[----:B------:R-:W-:-:S04]  /*8e40*/  LOP3.LUT R0, R0, R3, RZ, 0xfc, !PT ;  /* 0x0000000300007212 */ /* 0x000fc800078efcff */
[----:B------:R-:W-:-:S07]  /*8e50*/  PRMT R4, R0, 0x7610, R4 ;  /* 0x0000761000047816 */ /* 0x000fce0000000004 */
.L_x_23104:
[----:B------:R-:W-:Y:S05]  /*8e60*/  BSYNC B0 ;  /* 0x0000000000007941 */ /* 0x000fea0003800000 */
.L_x_23103:
[----:B------:R0:W-:Y:S01]  /*8e70*/  STG.E.U8 desc[UR36][R8.64], R4 ;  /* 0x0000000408007986 */ /* 0x0001e2000c101124 */
[----:B------:R-:W-:Y:S05]  /*8e80*/  BRA `(.L_x_23080) ;  /* 0x0000000000ac7947 */ /* 0x000fea0003800000 */
.L_x_23097:
        /* <DEDUP_REMOVED lines=22> */
.L_x_23079:
        /* <DEDUP_REMOVED lines=16> */
.L_x_23108:
[----:B------:R-:W-:Y:S05]  /*90f0*/  BRA `(.L_x_23080) ;  /* 0x0000000000107947 */ /* 0x000fea0003800000 */
.L_x_23107:
[----:B------:R-:W-:-:S05]  /*9100*/  SHF.R.S32.HI R25, RZ, 0x1f, R24 ;  /* 0x0000001fff197819 */ /* 0x000fca0000011418 */
[----:B------:R0:W-:Y:S01]  /*9110*/  STG.E.64 desc[UR36][R8.64], R24 ;  /* 0x0000001808007986 */ /* 0x0001e2000c101b24 */
[----:B------:R-:W-:Y:S05]  /*9120*/  BRA `(.L_x_23080) ;  /* 0x0000000000047947 */ /* 0x000fea0003800000 */
.L_x_23106:
[----:B------:R0:W-:Y:S02]  /*9130*/  STG.E desc[UR36][R8.64], R24 ;  /* 0x0000001808007986 */ /* 0x0001e4000c101924 */
.L_x_23080:
        /* <DEDUP_REMOVED lines=23> */
.L_x_23112:
[----:B------:R0:W-:Y:S01]  /*92b0*/  STG.E.U8 desc[UR36][R8.64], R22 ;  /* 0x0000001608007986 */ /* 0x0001e2000c101124 */
[----:B------:R-:W-:Y:S05]  /*92c0*/  BRA `(.L_x_23114) ;  /* 0x0000000c00507947 */ /* 0x000fea0003800000 */
.L_x_23111:
        /* <DEDUP_REMOVED lines=9> */
.L_x_23116:
[----:B------:R0:W-:Y:S01]  /*9360*/  STG.E desc[UR36][R8.64], R22 ;  /* 0x0000001608007986 */ /* 0x0001e2000c101924 */
[----:B------:R-:W-:Y:S05]  /*9370*/  BRA `(.L_x_23114) ;  /* 0x0000000c00247947 */ /* 0x000fea0003800000 */
.L_x_23115:
[----:B------:R0:W-:Y:S01]  /*9380*/  STG.E.U16 desc[UR36][R8.64], R22 ;  /* 0x0000001608007986 */ /* 0x0001e2000c101524 */
[----:B------:R-:W-:Y:S05]  /*9390*/  BRA `(.L_x_23114) ;  /* 0x0000000c001c7947 */ /* 0x000fea0003800000 */
.L_x_23110:
        /* <DEDUP_REMOVED lines=9> */
.L_x_23118:
[----:B------:R-:W-:-:S04]  /*9430*/  I2FP.F32.S32 R0, R22 ;  /* 0x0000001600007245 */ /* 0x000fc80000201400 */
[----:B------:R-:W-:-:S05]  /*9440*/  F2FP.F16.F32.PACK_AB R0, RZ, R0 ;  /* 0x00000000ff00723e */ /* 0x000fca00000000ff */
[----:B------:R4:W-:Y:S01]  /*9450*/  STG.E.U16 desc[UR36][R8.64], R0 ;  /* 0x0000000008007986 */ /* 0x0009e2000c101524 */
[----:B------:R-:W-:Y:S05]  /*9460*/  BRA `(.L_x_23114) ;  /* 0x0000000800e87947 */ /* 0x000fea0003800000 */
.L_x_23117:
        /* <DEDUP_REMOVED lines=10> */
.L_x_23120:
[----:B------:R-:W-:-:S04]  /*9510*/  I2FP.F32.S32 R22, R22 ;  /* 0x0000001600167245 */ /* 0x000fc80000201400 */
[----:B------:R-:W-:-:S04]  /*9520*/  F2FP.F16.F32.PACK_AB R3, RZ, R22 ;  /* 0x00000016ff03723e */ /* 0x000fc800000000ff */
[----:B------:R-:W-:-:S05]  /*9530*/  PRMT R3, R3, 0x5410, RZ ;  /* 0x0000541003037816 */ /* 0x000fca00000000ff */
[----:B------:R2:W-:Y:S01]  /*9540*/  STG.E desc[UR36][R8.64], R3 ;  /* 0x0000000308007986 */ /* 0x0005e2000c101924 */
[----:B------:R-:W-:Y:S05]  /*9550*/  BRA `(.L_x_23114) ;  /* 0x0000000800ac7947 */ /* 0x000fea0003800000 */
.L_x_23119:
[----:B------:R-:W0:Y:S02]  /*9560*/  I2F.F64 R22, R22 ;  /* 0x0000001600167312 */ /* 0x000e240000201c00 */
[----:B0-----:R0:W-:Y:S01]  /*9570*/  STG.E.64 desc[UR36][R8.64], R22 ;  /* 0x0000001608007986 */ /* 0x0011e2000c101b24 */
[----:B------:R-:W-:Y:S05]  /*9580*/  BRA `(.L_x_23114) ;  /* 0x0000000800a07947 */ /* 0x000fea0003800000 */
.L_x_23109:
        /* <DEDUP_REMOVED lines=12> */
.L_x_23123:
[----:B------:R-:W0:Y:S01]  /*9650*/  I2F.F64 R4, R22 ;  /* 0x0000001600047312 */ /* 0x000e220000201c00 */
[----:B------:R-:W-:-:S05]  /*9660*/  CS2R R6, SRZ ;  /* 0x0000000000067805 */ /* 0x000fca000001ff00 */
[----:B0-----:R0:W-:Y:S01]  /*9670*/  STG.E.128 desc[UR36][R8.64], R4 ;  /* 0x0000000408007986 */ /* 0x0011e2000c101d24 */
[----:B------:R-:W-:Y:S05]  /*9680*/  BRA `(.L_x_23114) ;  /* 0x0000000800607947 */ /* 0x000fea0003800000 */
.L_x_23122:
        /* <DEDUP_REMOVED lines=21> */
.L_x_23127:
[----:B------:R-:W-:Y:S05]  /*97e0*/  BSYNC B0 ;  /* 0x0000000000007941 */ /* 0x000fea0003800000 */
.L_x_23126:
[----:B------:R-:W-:-:S05]  /*97f0*/  LOP3.LUT R5, R0, R5, RZ, 0xfc, !PT ;  /* 0x0000000500057212 */ /* 0x000fca00078efcff */
[----:B------:R0:W-:Y:S01]  /*9800*/  STG.E.U8 desc[UR36][R8.64], R5 ;  /* 0x0000000508007986 */ /* 0x0001e2000c101124 */
[----:B------:R-:W-:Y:S05]  /*9810*/  BRA `(.L_x_23114) ;  /* 0x0000000400fc7947 */ /* 0x000fea0003800000 */
.L_x_23125:
        /* <DEDUP_REMOVED lines=13> */
.L_x_23129:
[----:B------:R-:W-:Y:S01]  /*98f0*/  IMAD.MOV.U32 R0, RZ, RZ, 0x7f ;  /* 0x0000007fff007424 */ /* 0x000fe200078e00ff */
[----:B------:R-:W-:-:S04]  /*9900*/  ISETP.GT.U32.AND P0, PT, R3, 0x7f800000, PT ;  /* 0x7f8000000300780c */ /* 0x000fc80003f04070 */
[----:B------:R-:W-:-:S09]  /*9910*/  SEL R0, R0, 0x7c, P0 ;  /* 0x0000007c00007807 */ /* 0x000fd20000000000 */
.L_x_23130:
[----:B------:R-:W-:Y:S05]  /*9920*/  BSYNC B0 ;  /* 0x0000000000007941 */ /* 0x000fea0003800000 */
.L_x_23128:
[----:B------:R-:W-:-:S04]  /*9930*/  LOP3.LUT R3, R5, 0x80000000, RZ, 0xc0, !PT ;  /* 0x8000000005037812 */ /* 0x000fc800078ec0ff */
[----:B------:R-:W-:-:S04]  /*9940*/  SHF.R.U32.HI R3, RZ, 0x18, R3 ;  /* 0x00000018ff037819 */ /* 0x000fc80000011603 */
[----:B------:R-:W-:-:S05]  /*9950*/  LOP3.LUT R3, R0, R3, RZ, 0xfc, !PT ;  /* 0x0000000300037212 */ /* 0x000fca00078efcff */
[----:B------:R0:W-:Y:S01]  /*9960*/  STG.E.U8 desc[UR36][R8.64], R3 ;  /* 0x0000000308007986 */ /* 0x0001e2000c101124 */
[----:B------:R-:W-:Y:S05]  /*9970*/  BRA `(.L_x_23114) ;  /* 0x0000000400a47947 */ /* 0x000fea0003800000 */
.L_x_23124:
[----:B------:R-:W-:-:S04]  /*9980*/  I2FP.F32.S32 R0, R22 ;  /* 0x0000001600007245 */ /* 0x000fc80000201400 */
[----:B------:R-:W-:-:S05]  /*9990*/  F2FP.BF16.F32.PACK_AB R0, RZ, R0 ;  /* 0x00000000ff00723e */ /* 0x000fca00000010ff */
[----:B------:R0:W-:Y:S01]  /*99a0*/  STG.E.U16 desc[UR36][R8.64], R0 ;  /* 0x0000000008007986 */ /* 0x0001e2000c101524 */
[----:B------:R-:W-:Y:S05]  /*99b0*/  BRA `(.L_x_23114) ;  /* 0x0000000400947947 */ /* 0x000fea0003800000 */
.L_x_23121:
        /* <DEDUP_REMOVED lines=10> */
.L_x_23133:
        /* <DEDUP_REMOVED lines=17> */
.L_x_23136:
[----:B------:R-:W-:-:S04]  /*9b70*/  LOP3.LUT R3, R5, 0x80000000, RZ, 0xc0, !PT ;  /* 0x8000000005037812 */ /* 0x000fc800078ec0ff */
[----:B------:R-:W-:-:S04]  /*9b80*/  SHF.R.U32.HI R3, RZ, 0x18, R3 ;  /* 0x00000018ff037819 */ /* 0x000fc80000011603 */
[----:B------:R-:W-:-:S04]  /*9b90*/  LOP3.LUT R0, R0, R3, RZ, 0xfc, !PT ;  /* 0x0000000300007212 */ /* 0x000fc800078efcff */
[----:B------:R-:W-:-:S07]  /*9ba0*/  PRMT R4, R0, 0x7610, R4 ;  /* 0x0000761000047816 */ /* 0x000fce0000000004 */
.L_x_23135:
[----:B------:R-:W-:Y:S05]  /*9bb0*/  BSYNC B0 ;  /* 0x0000000000007941 */ /* 0x000fea0003800000 */
.L_x_23134:
[----:B------:R0:W-:Y:S01]  /*9bc0*/  STG.E.U8 desc[UR36][R8.64], R4 ;  /* 0x0000000408007986 */ /* 0x0001e2000c101124 */
[----:B------:R-:W-:Y:S05]  /*9bd0*/  BRA `(.L_x_23114) ;  /* 0x00000004000c7947 */ /* 0x000fea0003800000 */
.L_x_23132:
        /* <DEDUP_REMOVED lines=17> */
.L_x_23139:
[----:B------:R-:W-:-:S04]  /*9cf0*/  LOP3.LUT R3, R5, 0x80000000, RZ, 0xc0, !PT ;  /* 0x8000000005037812 */ /* 0x000fc800078ec0ff */
[----:B------:R-:W-:-:S04]  /*9d00*/  SHF.R.U32.HI R3, RZ, 0x18, R3 ;  /* 0x00000018ff037819 */ /* 0x000fc80000011603 */
[----:B------:R-:W-:-:S04]  /*9d10*/  LOP3.LUT R0, R0, R3, RZ, 0xfc, !PT ;  /* 0x0000000300007212 */ /* 0x000fc800078efcff */
[----:B------:R-:W-:-:S07]  /*9d20*/  PRMT R4, R0, 0x7610, R4 ;  /* 0x0000761000047816 */ /* 0x000fce0000000004 */
.L_x_23138:
[----:B------:R-:W-:Y:S05]  /*9d30*/  BSYNC B0 ;  /* 0x0000000000007941 */ /* 0x000fea0003800000 */
.L_x_23137:
[----:B------:R0:W-:Y:S01]  /*9d40*/  STG.E.U8 desc[UR36][R8.64], R4 ;  /* 0x0000000408007986 */ /* 0x0001e2000c101124 */
[----:B------:R-:W-:Y:S05]  /*9d50*/  BRA `(.L_x_23114) ;  /* 0x0000000000ac7947 */ /* 0x000fea0003800000 */
.L_x_23131:
        /* <DEDUP_REMOVED lines=22> */
.L_x_23113:
        /* <DEDUP_REMOVED lines=16> */
.L_x_23142:
[----:B------:R-:W-:Y:S05]  /*9fc0*/  BRA `(.L_x_23114) ;  /* 0x0000000000107947 */ /* 0x000fea0003800000 */
.L_x_23141:
[----:B------:R-:W-:-:S05]  /*9fd0*/  SHF.R.S32.HI R23, RZ, 0x1f, R22 ;  /* 0x0000001fff177819 */ /* 0x000fca0000011416 */
[----:B------:R0:W-:Y:S01]  /*9fe0*/  STG.E.64 desc[UR36][R8.64], R22 ;  /* 0x0000001608007986 */ /* 0x0001e2000c101b24 */
[----:B------:R-:W-:Y:S05]  /*9ff0*/  BRA `(.L_x_23114) ;  /* 0x0000000000047947 */ /* 0x000fea0003800000 */
.L_x_23140:
[----:B------:R0:W-:Y:S02]  /*a000*/  STG.E desc[UR36][R8.64], R22 ;  /* 0x0000001608007986 */ /* 0x0001e4000c101924 */
.L_x_23114:
[----:B------:R-:W-:-:S07]  /*a010*/  VIADD R19, R19, 0x80 ;  /* 0x0000008013137836 */ /* 0x000fce0000000000 */
.L_x_23074:
[----:B------:R-:W-:Y:S05]  /*a020*/  BSYNC B6 ;  /* 0x0000000000067941 */ /* 0x000fea0003800000 */
.L_x_23073:
        /* <DEDUP_REMOVED lines=21> */
.L_x_23146:
[----:B------:R-:W-:Y:S01]  /*a180*/  STG.E.U8 desc[UR36][R2.64], R18 ;  /* 0x0000001202007986 */ /* 0x000fe2000c101124 */
[----:B------:R-:W-:Y:S05]  /*a190*/  EXIT ;  /* 0x000000000000794d */ /* 0x000fea0003800000 */
.L_x_23145:
        /* <DEDUP_REMOVED lines=9> */
.L_x_23149:
[----:B------:R-:W-:Y:S01]  /*a230*/  STG.E desc[UR36][R2.64], R18 ;  /* 0x0000001202007986 */ /* 0x000fe2000c101924 */
[----:B------:R-:W-:Y:S05]  /*a240*/  EXIT ;  /* 0x000000000000794d */ /* 0x000fea0003800000 */
.L_x_23148:
[----:B------:R-:W-:Y:S01]  /*a250*/  STG.E.U16 desc[UR36][R2.64], R18 ;  /* 0x0000001202007986 */ /* 0x000fe2000c101524 */
[----:B------:R-:W-:Y:S05]  /*a260*/  EXIT ;  /* 0x000000000000794d */ /* 0x000fea0003800000 */
.L_x_23144:
        /* <DEDUP_REMOVED lines=9> */
.L_x_23151:
[----:B------:R-:W-:-:S04]  /*a300*/  I2FP.F32.S32 R0, R18 ;  /* 0x0000001200007245 */ /* 0x000fc80000201400 */
[----:B------:R-:W-:-:S05]  /*a310*/  F2FP.F16.F32.PACK_AB R0, RZ, R0 ;  /* 0x00000000ff00723e */ /* 0x000fca00000000ff */
[----:B------:R-:W-:Y:S01]  /*a320*/  STG.E.U16 desc[UR36][R2.64], R0 ;  /* 0x0000000002007986 */ /* 0x000fe2000c101524 */
[----:B------:R-:W-:Y:S05]  /*a330*/  EXIT ;  /* 0x000000000000794d */ /* 0x000fea0003800000 */
.L_x_23150:
        /* <DEDUP_REMOVED lines=10> */
.L_x_23153:
[----:B------:R-:W-:-:S04]  /*a3e0*/  I2FP.F32.S32 R18, R18 ;  /* 0x0000001200127245 */ /* 0x000fc80000201400 */
[----:B------:R-:W-:-:S04]  /*a3f0*/  F2FP.F16.F32.PACK_AB R5, RZ, R18 ;  /* 0x00000012ff05723e */ /* 0x000fc800000000ff */
[----:B------:R-:W-:-:S05]  /*a400*/  PRMT R5, R5, 0x5410, RZ ;  /* 0x0000541005057816 */ /* 0x000fca00000000ff */
[----:B------:R-:W-:Y:S01]  /*a410*/  STG.E desc[UR36][R2.64], R5 ;  /* 0x0000000502007986 */ /* 0x000fe2000c101924 */
[----:B------:R-:W-:Y:S05]  /*a420*/  EXIT ;  /* 0x000000000000794d */ /* 0x000fea0003800000 */
.L_x_23152:
[----:B------:R-:W0:Y:S02]  /*a430*/  I2F.F64 R18, R18 ;  /* 0x0000001200127312 */ /* 0x000e240000201c00 */
[----:B0-----:R-:W-:Y:S01]  /*a440*/  STG.E.64 desc[UR36][R2.64], R18 ;  /* 0x0000001202007986 */ /* 0x001fe2000c101b24 */
[----:B------:R-:W-:Y:S05]  /*a450*/  EXIT ;  /* 0x000000000000794d */ /* 0x000fea0003800000 */
.L_x_23143:
        /* <DEDUP_REMOVED lines=12> */
.L_x_23156:
[----:B------:R-:W0:Y:S01]  /*a520*/  I2F.F64 R4, R18 ;  /* 0x0000001200047312 */ /* 0x000e220000201c00 */
[----:B------:R-:W-:-:S05]  /*a530*/  CS2R R6, SRZ ;  /* 0x0000000000067805 */ /* 0x000fca000001ff00 */
[----:B0-----:R-:W-:Y:S01]  /*a540*/  STG.E.128 desc[UR36][R2.64], R4 ;  /* 0x0000000402007986 */ /* 0x001fe2000c101d24 */
[----:B------:R-:W-:Y:S05]  /*a550*/  EXIT ;  /* 0x000000000000794d */ /* 0x000fea0003800000 */
.L_x_23155:
        /* <DEDUP_REMOVED lines=21> */
.L_x_23160:
[----:B------:R-:W-:Y:S05]  /*a6b0*/  BSYNC B0 ;  /* 0x0000000000007941 */ /* 0x000fea0003800000 */
.L_x_23159:
[----:B------:R-:W-:-:S05]  /*a6c0*/  LOP3.LUT R5, R0, R5, RZ, 0xfc, !PT ;  /* 0x0000000500057212 */ /* 0x000fca00078efcff */
[----:B------:R-:W-:Y:S01]  /*a6d0*/  STG.E.U8 desc[UR36][R2.64], R5 ;  /* 0x0000000502007986 */ /* 0x000fe2000c101124 */
[----:B------:R-:W-:Y:S05]  /*a6e0*/  EXIT ;  /* 0x000000000000794d */ /* 0x000fea0003800000 */
.L_x_23158:
        /* <DEDUP_REMOVED lines=13> */
.L_x_23162:
[----:B------:R-:W-:Y:S01]  /*a7c0*/  IMAD.MOV.U32 R0, RZ, RZ, 0x7f ;  /* 0x0000007fff007424 */ /* 0x000fe200078e00ff */
[----:B------:R-:W-:-:S04]  /*a7d0*/  ISETP.GT.U32.AND P0, PT, R4, 0x7f800000, PT ;  /* 0x7f8000000400780c */ /* 0x000fc80003f04070 */
[----:B------:R-:W-:-:S09]  /*a7e0*/  SEL R0, R0, 0x7c, P0 ;  /* 0x0000007c00007807 */ /* 0x000fd20000000000 */
.L_x_23163:
[----:B------:R-:W-:Y:S05]  /*a7f0*/  BSYNC B0 ;  /* 0x0000000000007941 */ /* 0x000fea0003800000 */
.L_x_23161:
[----:B------:R-:W-:-:S04]  /*a800*/  LOP3.LUT R4, R5, 0x80000000, RZ, 0xc0, !PT ;  /* 0x8000000005047812 */ /* 0x000fc800078ec0ff */
[----:B------:R-:W-:-:S04]  /*a810*/  SHF.R.U32.HI R5, RZ, 0x18, R4 ;  /* 0x00000018ff057819 */ /* 0x000fc80000011604 */
[----:B------:R-:W-:-:S05]  /*a820*/  LOP3.LUT R5, R0, R5, RZ, 0xfc, !PT ;  /* 0x0000000500057212 */ /* 0x000fca00078efcff */
[----:B------:R-:W-:Y:S01]  /*a830*/  STG.E.U8 desc[UR36][R2.64], R5 ;  /* 0x0000000502007986 */ /* 0x000fe2000c101124 */
[----:B------:R-:W-:Y:S05]  /*a840*/  EXIT ;  /* 0x000000000000794d */ /* 0x000fea0003800000 */
.L_x_23157:
[----:B------:R-:W-:-:S04]  /*a850*/  I2FP.F32.S32 R0, R18 ;  /* 0x0000001200007245 */ /* 0x000fc80000201400 */
[----:B------:R-:W-:-:S05]  /*a860*/  F2FP.BF16.F32.PACK_AB R0, RZ, R0 ;  /* 0x00000000ff00723e */ /* 0x000fca00000010ff */
[----:B------:R-:W-:Y:S01]  /*a870*/  STG.E.U16 desc[UR36][R2.64], R0 ;  /* 0x0000000002007986 */ /* 0x000fe2000c101524 */
[----:B------:R-:W-:Y:S05]  /*a880*/  EXIT ;  /* 0x000000000000794d */ /* 0x000fea0003800000 */
.L_x_23154:
        /* <DEDUP_REMOVED lines=10> */
.L_x_23166:
        /* <DEDUP_REMOVED lines=17> */
.L_x_23169:
[----:B------:R-:W-:-:S04]  /*aa40*/  LOP3.LUT R0, R7, 0x80000000, RZ, 0xc0, !PT ;  /* 0x8000000007007812 */ /* 0x000fc800078ec0ff */
[----:B------:R-:W-:-:S04]  /*aa50*/  SHF.R.U32.HI R5, RZ, 0x18, R0 ;  /* 0x00000018ff057819 */ /* 0x000fc80000011600 */
[----:B------:R-:W-:-:S04]  /*aa60*/  LOP3.LUT R4, R4, R5, RZ, 0xfc, !PT ;  /* 0x0000000504047212 */ /* 0x000fc800078efcff */
[----:B------:R-:W-:-:S07]  /*aa70*/  PRMT R0, R4, 0x7610, R0 ;  /* 0x0000761004007816 */ /* 0x000fce0000000000 */
.L_x_23168:
[----:B------:R-:W-:Y:S05]  /*aa80*/  BSYNC B0 ;  /* 0x0000000000007941 */ /* 0x000fea0003800000 */
.L_x_23167:
[----:B------:R-:W-:Y:S01]  /*aa90*/  STG.E.U8 desc[UR36][R2.64], R0 ;  /* 0x0000000002007986 */ /* 0x000fe2000c101124 */
[----:B------:R-:W-:Y:S05]  /*aaa0*/  EXIT ;  /* 0x000000000000794d */ /* 0x000fea0003800000 */
.L_x_23165:
        /* <DEDUP_REMOVED lines=17> */
.L_x_23172:
[----:B------:R-:W-:-:S04]  /*abc0*/  LOP3.LUT R0, R7, 0x80000000, RZ, 0xc0, !PT ;  /* 0x8000000007007812 */ /* 0x000fc800078ec0ff */
[----:B------:R-:W-:-:S04]  /*abd0*/  SHF.R.U32.HI R5, RZ, 0x18, R0 ;  /* 0x00000018ff057819 */ /* 0x000fc80000011600 */
[----:B------:R-:W-:-:S04]  /*abe0*/  LOP3.LUT R4, R4, R5, RZ, 0xfc, !PT ;  /* 0x0000000504047212 */ /* 0x000fc800078efcff */
[----:B------:R-:W-:-:S07]  /*abf0*/  PRMT R0, R4, 0x7610, R0 ;  /* 0x0000761004007816 */ /* 0x000fce0000000000 */
.L_x_23171:
[----:B------:R-:W-:Y:S05]  /*ac00*/  BSYNC B0 ;  /* 0x0000000000007941 */ /* 0x000fea0003800000 */
.L_x_23170:
[----:B------:R-:W-:Y:S01]  /*ac10*/  STG.E.U8 desc[UR36][R2.64], R0 ;  /* 0x0000000002007986 */ /* 0x000fe2000c101124 */
[----:B------:R-:W-:Y:S05]  /*ac20*/  EXIT ;  /* 0x000000000000794d */ /* 0x000fea0003800000 */
.L_x_23164:
        /* <DEDUP_REMOVED lines=22> */
.L_x_23147:
        /* <DEDUP_REMOVED lines=16> */
.L_x_23175:
[----:B------:R-:W-:Y:S05]  /*ae90*/  EXIT ;  /* 0x000000000000794d */ /* 0x000fea0003800000 */
.L_x_23174:
[----:B------:R-:W-:-:S05]  /*aea0*/  SHF.R.S32.HI R19, RZ, 0x1f, R18 ;  /* 0x0000001fff137819 */ /* 0x000fca0000011412 */
[----:B------:R-:W-:Y:S01]  /*aeb0*/  STG.E.64 desc[UR36][R2.64], R18 ;  /* 0x0000001202007986 */ /* 0x000fe2000c101b24 */
[----:B------:R-:W-:Y:S05]  /*aec0*/  EXIT ;  /* 0x000000000000794d */ /* 0x000fea0003800000 */
.L_x_23173:
[----:B------:R-:W-:Y:S01]  /*aed0*/  STG.E desc[UR36][R2.64], R18 ;  /* 0x0000001202007986 */ /* 0x000fe2000c101924 */
[----:B------:R-:W-:Y:S05]  /*aee0*/  EXIT ;  /* 0x000000000000794d */ /* 0x000fea0003800000 */
.L_x_23176:
        /* <DEDUP_REMOVED lines=9> */
.L_x_26338:


//--------------------- .text._ZN2at6native18elementwise_kernelILi128ELi2EZNS0_22gpu_kernel_impl_nocastINS0_13BinaryFunctorIiiiNS0_17BitwiseAndFunctorIiEEEEEEvRNS_18TensorIteratorBaseERKT_EUliE_EEviT1_ --------------------------
	.section	.text._ZN2at6native18elementwise_kernelILi128ELi2EZNS0_22gpu_kernel_impl_nocastINS0_13BinaryFunctorIiiiNS0_17BitwiseAndFunctorIiEEEEEEvRNS_18TensorIteratorBaseERKT_EUliE_EEviT1_,"ax",@progbits
	.align	128
        .global         _ZN2at6native18elementwise_kernelILi128ELi2EZNS0_22gpu_kernel_impl_nocastINS0_13BinaryFunctorIiiiNS0_17BitwiseAndFunctorIiEEEEEEvRNS_18TensorIteratorBaseERKT_EUliE_EEviT1_
        .type           _ZN2at6native18elementwise_kernelILi128ELi2EZNS0_22gpu_kernel_impl_nocastINS0_13BinaryFunctorIiiiNS0_17BitwiseAndFunctorIiEEEEEEvRNS_18TensorIteratorBaseERKT_EUliE_EEviT1_,@function
        .size           _ZN2at6native18elementwise_kernelILi128ELi2EZNS0_22gpu_kernel_impl_nocastINS0_13BinaryFunctorIiiiNS0_17BitwiseAndFunctorIiEEEEEEvRNS_18TensorIteratorBaseERKT_EUliE_EEviT1_,(.L_x_26339 - _ZN2at6native18elementwise_kernelILi128ELi2EZNS0_22gpu_kernel_impl_nocastINS0_13BinaryFunctorIiiiNS0_17BitwiseAndFunctorIiEEEEEEvRNS_18TensorIteratorBaseERKT_EUliE_EEviT1_)
        .other          _ZN2at6native18elementwise_kernelILi128ELi2EZNS0_22gpu_kernel_impl_nocastINS0_13BinaryFunctorIiiiNS0_17BitwiseAndFunctorIiEEEEEEvRNS_18TensorIteratorBaseERKT_EUliE_EEviT1_,@"STO_CUDA_ENTRY STV_DEFAULT"
_ZN2at6native18elementwise_kernelILi128ELi2EZNS0_22gpu_kernel_impl_nocastINS0_13BinaryFunctorIiiiNS0_17BitwiseAndFunctorIiEEEEEEvRNS_18TensorIteratorBaseERKT_EUliE_EEviT1_:
.text._ZN2at6native18elementwise_kernelILi128ELi2EZNS0_22gpu_kernel_impl_nocastINS0_13BinaryFunctorIiiiNS0_17BitwiseAndFunctorIiEEEEEEvRNS_18TensorIteratorBaseERKT_EUliE_EEviT1_:
        /* <DEDUP_REMOVED lines=363> */
.L_x_23179:
        /* <DEDUP_REMOVED lines=14> */
.L_x_23178:
[----:B------:R-:W-:Y:S05]  /*1790*/  BSYNC B0 ;  /* 0x0000000000007941 */ /* 0x000fea0003800000 */
.L_x_23177:
        /* <DEDUP_REMOVED lines=355> */
.L_x_23180:
        /* <DEDUP_REMOVED lines=14> */
.L_x_23181:
        /* <DEDUP_REMOVED lines=13> */
.L_x_26339:


//--------------------- .text._ZN2at6native27unrolled_elementwise_kernelINS0_13BinaryFunctorIiiiNS0_17BitwiseAndFunctorIiEEEESt5arrayIPcLm3EELi4E23TrivialOffsetCalculatorILi2EjES9_ILi1EjENS0_6memory15LoadWithoutCastENSC_16StoreWithoutCastEEEviT_T0_T2_T3_T4_T5_ --------------------------
	.section	.text._ZN2at6native27unrolled_elementwise_kernelINS0_13BinaryFunctorIiiiNS0_17BitwiseAndFunctorIiEEEESt5arrayIPcLm3EELi4E23TrivialOffsetCalculatorILi2EjES9_ILi1EjENS0_6memory15LoadWithoutCastENSC_16StoreWithoutCastEEEviT_T0_T2_T3_T4_T5_,"ax",@progbits
	.align	128
        .global         _ZN2at6native27unrolled_elementwise_kernelINS0_13BinaryFunctorIiiiNS0_17BitwiseAndFunctorIiEEEESt5arrayIPcLm3EELi4E23TrivialOffsetCalculatorILi2EjES9_ILi1EjENS0_6memory15LoadWithoutCastENSC_16StoreWithoutCastEEEviT_T0_T2_T3_T4_T5_
        .type           _ZN2at6native27unrolled_elementwise_kernelINS0_13BinaryFunctorIiiiNS0_17BitwiseAndFunctorIiEEEESt5arrayIPcLm3EELi4E23TrivialOffsetCalculatorILi2EjES9_ILi1EjENS0_6memory15LoadWithoutCastENSC_16StoreWithoutCastEEEviT_T0_T2_T3_T4_T5_,@function
        .size           _ZN2at6native27unrolled_elementwise_kernelINS0_13BinaryFunctorIiiiNS0_17BitwiseAndFunctorIiEEEESt5arrayIPcLm3EELi4E23TrivialOffsetCalculatorILi2EjES9_ILi1EjENS0_6memory15LoadWithoutCastENSC_16StoreWithoutCastEEEviT_T0_T2_T3_T4_T5_,(.L_x_26340 - _ZN2at6native27unrolled_elementwise_kernelINS0_13BinaryFunctorIiiiNS0_17BitwiseAndFunctorIiEEEESt5arrayIPcLm3EELi4E23TrivialOffsetCalculatorILi2EjES9_ILi1EjENS0_6memory15LoadWithoutCastENSC_16StoreWithoutCastEEEviT_T0_T2_T3_T4_T5_)
        .other          _ZN2at6native27unrolled_elementwise_kernelINS0_13BinaryFunctorIiiiNS0_17BitwiseAndFunctorIiEEEESt5arrayIPcLm3EELi4E23TrivialOffsetCalculatorILi2EjES9_ILi1EjENS0_6memory15LoadWithoutCastENSC_16StoreWithoutCastEEEviT_T0_T2_T3_T4_T5_,@"STO_CUDA_ENTRY STV_DEFAULT"
_ZN2at6native27unrolled_elementwise_kernelINS0_13BinaryFunctorIiiiNS0_17BitwiseAndFunctorIiEEEESt5arrayIPcLm3EELi4E23TrivialOffsetCalculatorILi2EjES9_ILi1EjENS0_6memory15LoadWithoutCastENSC_16StoreWithoutCastEEEviT_T0_T2_T3_T4_T5_:
.text._ZN2at6native27unrolled_elementwise_kernelINS0_13BinaryFunctorIiiiNS0_17BitwiseAndFunctorIiEEEESt5arrayIPcLm3EELi4E23TrivialOffsetCalculatorILi2EjES9_ILi1EjENS0_6memory15LoadWithoutCastENSC_16StoreWithoutCastEEEviT_T0_T2_T3_T4_T5_:
        /* <DEDUP_REMOVED lines=70> */
.L_x_23183:
[----:B------:R-:W-:Y:S05]  /*0460*/  BSYNC B0 ;  /* 0x0000000000007941 */ /* 0x000fea0003800000 */
.L_x_23182:
        /* <DEDUP_REMOVED lines=8> */
.L_x_23184:
        /* <DEDUP_REMOVED lines=9> */
.L_x_26340:


//--------------------- .text._ZN2at6native29vectorized_elementwise_kernelILi2ENS0_13BinaryFunctorIiiiNS0_17BitwiseAndFunctorIiEEEESt5arrayIPcLm3EEEEviT0_T1_ --------------------------
	.section	.text._ZN2at6native29vectorized_elementwise_kernelILi2ENS0_13BinaryFunctorIiiiNS0_17BitwiseAndFunctorIiEEEESt5arrayIPcLm3EEEEviT0_T1_,"ax",@progbits
	.align	128
        .global         _ZN2at6native29vectorized_elementwise_kernelILi2ENS0_13BinaryFunctorIiiiNS0_17BitwiseAndFunctorIiEEEESt5arrayIPcLm3EEEEviT0_T1_
        .type           _ZN2at6native29vectorized_elementwise_kernelILi2ENS0_13BinaryFunctorIiiiNS0_17BitwiseAndFunctorIiEEEESt5arrayIPcLm3EEEEviT0_T1_,@function
        .size           _ZN2at6native29vectorized_elementwise_kernelILi2ENS0_13BinaryFunctorIiiiNS0_17BitwiseAndFunctorIiEEEESt5arrayIPcLm3EEEEviT0_T1_,(.L_x_26341 - _ZN2at6native29vectorized_elementwise_kernelILi2ENS0_13BinaryFunctorIiiiNS0_17BitwiseAndFunctorIiEEEESt5arrayIPcLm3EEEEviT0_T1_)
        .other          _ZN2at6native29vectorized_elementwise_kernelILi2ENS0_13BinaryFunctorIiiiNS0_17BitwiseAndFunctorIiEEEESt5arrayIPcLm3EEEEviT0_T1_,@"STO_CUDA_ENTRY STV_DEFAULT"
_ZN2at6native29vectorized_elementwise_kernelILi2ENS0_13BinaryFunctorIiiiNS0_17BitwiseAndFunctorIiEEEESt5arrayIPcLm3EEEEviT0_T1_:
.text._ZN2at6native29vectorized_elementwise_kernelILi2ENS0_13BinaryFunctorIiiiNS0_17BitwiseAndFunctorIiEEEESt5arrayIPcLm3EEEEviT0_T1_:
        /* <DEDUP_REMOVED lines=39> */
.L_x_23185:
        /* <DEDUP_REMOVED lines=116> */
.L_x_23188:
[----:B------:R-:W-:-:S13]  /*09b0*/  ISETP.GE.AND P0, PT, R3, R2, PT ;  /* 0x000000020300720c */ /* 0x000fda0003f06270 */
[----:B------:R-:W-:Y:S05]  /*09c0*/  @P0 BRA `(.L_x_23190) ;  /* 0x0000000000300947 */ /* 0x000fea0003800000 */
[----:B0-----:R-:W0:Y:S01]  /*09d0*/  LDC.64 R8, c[0x0][0x218] ;  /* 0x00008600ff087b82 */ /* 0x001e220000000a00 */
[----:B------:R-:W-:Y:S01]  /*09e0*/  IADD3 R11, R0, R3, RZ ;  /* 0x00000003000b7210 */ /* 0x000fe20007ffe0ff */
[----:B------:R-:W-:-:S04]  /*09f0*/  VIADD R3, R3, 0x80 ;  /* 0x0000008003037836 */ /* 0x000fc80000000000 */
[----:B0-----:R-:W-:-:S05]  /*0a00*/  IMAD.WIDE.U32 R8, R11, 0x4, R8 ;  /* 0x000000040b087825 */ /* 0x001fca00078e0008 */
[----:B------:R1:W-:Y:S02]  /*0a10*/  STG.E desc[UR4][R8.64], R5 ;  /* 0x0000000508007986 */ /* 0x0003e4000c101904 */
.L_x_23189:
[----:B------:R-:W-:-:S13]  /*0a20*/  ISETP.GE.AND P0, PT, R3, R2, PT ;  /* 0x000000020300720c */ /* 0x000fda0003f06270 */
[----:B------:R-:W-:Y:S05]  /*0a30*/  @P0 BRA `(.L_x_23191) ;  /* 0x0000000000340947 */ /* 0x000fea0003800000 */
[----:B-1----:R-:W1:Y:S01]  /*0a40*/  LDC.64 R4, c[0x0][0x218] ;  /* 0x00008600ff047b82 */ /* 0x002e620000000a00 */
[----:B0-----:R-:W-:Y:S01]  /*0a50*/  IADD3 R9, R0, R3, RZ ;  /* 0x0000000300097210 */ /* 0x001fe20007ffe0ff */
[----:B------:R-:W-:-:S04]  /*0a60*/  VIADD R3, R3, 0x80 ;  /* 0x0000008003037836 */ /* 0x000fc80000000000 */
[----:B-1----:R-:W-:-:S05]  /*0a70*/  IMAD.WIDE.U32 R4, R9, 0x4, R4 ;  /* 0x0000000409047825 */ /* 0x002fca00078e0004 */
[----:B------:R1:W-:Y:S02]  /*0a80*/  STG.E desc[UR4][R4.64], R6 ;  /* 0x0000000604007986 */ /* 0x0003e4000c101904 */
.L_x_23190:
        /* <DEDUP_REMOVED lines=8> */
.L_x_23191:
[----:B------:R-:W-:Y:S05]  /*0b10*/  BSYNC B1 ;  /* 0x0000000000017941 */ /* 0x000fea0003800000 */
.L_x_23187:
[----:B------:R-:W-:-:S13]  /*0b20*/  ISETP.GE.AND P0, PT, R3, R2, PT ;  /* 0x000000020300720c */ /* 0x000fda0003f06270 */
[----:B-12---:R-:W1:Y:S01]  /*0b30*/  @!P0 LDC.64 R4, c[0x0][0x218] ;  /* 0x00008600ff048b82 */ /* 0x006e620000000a00 */
[----:B0-----:R-:W-:Y:S01]  /*0b40*/  @!P0 IADD3 R9, R0, R3, RZ ;  /* 0x0000000300098210 */ /* 0x001fe20007ffe0ff */
[----:B------:R-:W-:-:S04]  /*0b50*/  @!P0 VIADD R3, R3, 0x80 ;  /* 0x0000008003038836 */ /* 0x000fc80000000000 */
[----:B-1----:R-:W-:-:S05]  /*0b60*/  @!P0 IMAD.WIDE.U32 R4, R9, 0x4, R4 ;  /* 0x0000000409048825 */ /* 0x002fca00078e0004 */
[----:B------:R2:W-:Y:S02]  /*0b70*/  @!P0 STG.E desc[UR4][R4.64], R7 ;  /* 0x0000000704008986 */ /* 0x0005e4000c101904 */
.L_x_23192:
[----:B------:R-:W-:Y:S05]  /*0b80*/  BSYNC B0 ;  /* 0x0000000000007941 */ /* 0x000fea0003800000 */
.L_x_23186:
        /* <DEDUP_REMOVED lines=8> */
.L_x_23193:
        /* <DEDUP_REMOVED lines=15> */
.L_x_26341:


//--------------------- .text._ZN2at6native29vectorized_elementwise_kernelILi4ENS0_13BinaryFunctorIiiiNS0_17BitwiseAndFunctorIiEEEESt5arrayIPcLm3EEEEviT0_T1_ --------------------------
	.section	.text._ZN2at6native29vectorized_elementwise_kernelILi4ENS0_13BinaryFunctorIiiiNS0_17BitwiseAndFunctorIiEEEESt5arrayIPcLm3EEEEviT0_T1_,"ax",@progbits
	.align	128
        .global         _ZN2at6native29vectorized_elementwise_kernelILi4ENS0_13BinaryFunctorIiiiNS0_17BitwiseAndFunctorIiEEEESt5arrayIPcLm3EEEEviT0_T1_
        .type           _ZN2at6native29vectorized_elementwise_kernelILi4ENS0_13BinaryFunctorIiiiNS0_17BitwiseAndFunctorIiEEEESt5arrayIPcLm3EEEEviT0_T1_,@function
        .size           _ZN2at6native29vectorized_elementwise_kernelILi4ENS0_13BinaryFunctorIiiiNS0_17BitwiseAndFunctorIiEEEESt5arrayIPcLm3EEEEviT0_T1_,(.L_x_26342 - _ZN2at6native29vectorized_elementwise_kernelILi4ENS0_13BinaryFunctorIiiiNS0_17BitwiseAndFunctorIiEEEESt5arrayIPcLm3EEEEviT0_T1_)
        .other          _ZN2at6native29vectorized_elementwise_kernelILi4ENS0_13BinaryFunctorIiiiNS0_17BitwiseAndFunctorIiEEEESt5arrayIPcLm3EEEEviT0_T1_,@"STO_CUDA_ENTRY STV_DEFAULT"
_ZN2at6native29vectorized_elementwise_kernelILi4ENS0_13BinaryFunctorIiiiNS0_17BitwiseAndFunctorIiEEEESt5arrayIPcLm3EEEEviT0_T1_:
.text._ZN2at6native29vectorized_elementwise_kernelILi4ENS0_13BinaryFunctorIiiiNS0_17BitwiseAndFunctorIiEEEESt5arrayIPcLm3EEEEviT0_T1_:
        /* <DEDUP_REMOVED lines=33> */
.L_x_23194:
        /* <DEDUP_REMOVED lines=116> */
.L_x_23197:
[----:B------:R-:W-:-:S13]  /*0950*/  ISETP.GE.AND P0, PT, R3, R2, PT ;  /* 0x000000020300720c */ /* 0x000fda0003f06270 */
[----:B------:R-:W-:Y:S05]  /*0960*/  @P0 BRA `(.L_x_23199) ;  /* 0x0000000000300947 */ /* 0x000fea0003800000 */
[----:B0-----:R-:W0:Y:S01]  /*0970*/  LDC.64 R8, c[0x0][0x218] ;  /* 0x00008600ff087b82 */ /* 0x001e220000000a00 */
[----:B------:R-:W-:Y:S01]  /*0980*/  IADD3 R11, R0, R3, RZ ;  /* 0x00000003000b7210 */ /* 0x000fe20007ffe0ff */
[----:B------:R-:W-:-:S04]  /*0990*/  VIADD R3, R3, 0x80 ;  /* 0x0000008003037836 */ /* 0x000fc80000000000 */
[----:B0-----:R-:W-:-:S05]  /*09a0*/  IMAD.WIDE.U32 R8, R11, 0x4, R8 ;  /* 0x000000040b087825 */ /* 0x001fca00078e0008 */
[----:B------:R1:W-:Y:S02]  /*09b0*/  STG.E desc[UR4][R8.64], R5 ;  /* 0x0000000508007986 */ /* 0x0003e4000c101904 */
.L_x_23198:
[----:B------:R-:W-:-:S13]  /*09c0*/  ISETP.GE.AND P0, PT, R3, R2, PT ;  /* 0x000000020300720c */ /* 0x000fda0003f06270 */
[----:B------:R-:W-:Y:S05]  /*09d0*/  @P0 BRA `(.L_x_23200) ;  /* 0x0000000000340947 */ /* 0x000fea0003800000 */
[----:B-1----:R-:W1:Y:S01]  /*09e0*/  LDC.64 R4, c[0x0][0x218] ;  /* 0x00008600ff047b82 */ /* 0x002e620000000a00 */
[----:B0-----:R-:W-:Y:S01]  /*09f0*/  IADD3 R9, R0, R3, RZ ;  /* 0x0000000300097210 */ /* 0x001fe20007ffe0ff */
[----:B------:R-:W-:-:S04]  /*0a00*/  VIADD R3, R3, 0x80 ;  /* 0x0000008003037836 */ /* 0x000fc80000000000 */
[----:B-1----:R-:W-:-:S05]  /*0a10*/  IMAD.WIDE.U32 R4, R9, 0x4, R4 ;  /* 0x0000000409047825 */ /* 0x002fca00078e0004 */
[----:B------:R1:W-:Y:S02]  /*0a20*/  STG.E desc[UR4][R4.64], R6 ;  /* 0x0000000604007986 */ /* 0x0003e4000c101904 */
.L_x_23199:
        /* <DEDUP_REMOVED lines=8> */
.L_x_23200:
[----:B------:R-:W-:Y:S05]  /*0ab0*/  BSYNC B1 ;  /* 0x0000000000017941 */ /* 0x000fea0003800000 */
.L_x_23196:
[----:B------:R-:W-:-:S13]  /*0ac0*/  ISETP.GE.AND P0, PT, R3, R2, PT ;  /* 0x000000020300720c */ /* 0x000fda0003f06270 */
[----:B-12---:R-:W1:Y:S01]  /*0ad0*/  @!P0 LDC.64 R4, c[0x0][0x218] ;  /* 0x00008600ff048b82 */ /* 0x006e620000000a00 */
[----:B0-----:R-:W-:Y:S01]  /*0ae0*/  @!P0 IADD3 R9, R0, R3, RZ ;  /* 0x0000000300098210 */ /* 0x001fe20007ffe0ff */
[----:B------:R-:W-:-:S04]  /*0af0*/  @!P0 VIADD R3, R3, 0x80 ;  /* 0x0000008003038836 */ /* 0x000fc80000000000 */
[----:B-1----:R-:W-:-:S05]  /*0b00*/  @!P0 IMAD.WIDE.U32 R4, R9, 0x4, R4 ;  /* 0x0000000409048825 */ /* 0x002fca00078e0004 */
[----:B------:R2:W-:Y:S02]  /*0b10*/  @!P0 STG.E desc[UR4][R4.64], R7 ;  /* 0x0000000704008986 */ /* 0x0005e4000c101904 */
.L_x_23201:
[----:B------:R-:W-:Y:S05]  /*0b20*/  BSYNC B0 ;  /* 0x0000000000007941 */ /* 0x000fea0003800000 */
.L_x_23195:
        /* <DEDUP_REMOVED lines=8> */
.L_x_23202:
        /* <DEDUP_REMOVED lines=13> */
.L_x_26342:


//--------------------- .text._ZN2at6native29vectorized_elementwise_kernelILi8ENS0_13BinaryFunctorIiiiNS0_17BitwiseAndFunctorIiEEEESt5arrayIPcLm3EEEEviT0_T1_ --------------------------
	.section	.text._ZN2at6native29vectorized_elementwise_kernelILi8ENS0_13BinaryFunctorIiiiNS0_17BitwiseAndFunctorIiEEEESt5arrayIPcLm3EEEEviT0_T1_,"ax",@progbits
	.align	128
        .global         _ZN2at6native29vectorized_elementwise_kernelILi8ENS0_13BinaryFunctorIiiiNS0_17BitwiseAndFunctorIiEEEESt5arrayIPcLm3EEEEviT0_T1_
        .type           _ZN2at6native29vectorized_elementwise_kernelILi8ENS0_13BinaryFunctorIiiiNS0_17BitwiseAndFunctorIiEEEESt5arrayIPcLm3EEEEviT0_T1_,@function
        .size           _ZN2at6native29vectorized_elementwise_kernelILi8ENS0_13BinaryFunctorIiiiNS0_17BitwiseAndFunctorIiEEEESt5arrayIPcLm3EEEEviT0_T1_,(.L_x_26343 - _ZN2at6native29vectorized_elementwise_kernelILi8ENS0_13BinaryFunctorIiiiNS0_17BitwiseAndFunctorIiEEEESt5arrayIPcLm3EEEEviT0_T1_)
        .other          _ZN2at6native29vectorized_elementwise_kernelILi8ENS0_13BinaryFunctorIiiiNS0_17BitwiseAndFunctorIiEEEESt5arrayIPcLm3EEEEviT0_T1_,@"STO_CUDA_ENTRY STV_DEFAULT"
_ZN2at6native29vectorized_elementwise_kernelILi8ENS0_13BinaryFunctorIiiiNS0_17BitwiseAndFunctorIiEEEESt5arrayIPcLm3EEEEviT0_T1_:
.text._ZN2at6native29vectorized_elementwise_kernelILi8ENS0_13BinaryFunctorIiiiNS0_17BitwiseAndFunctorIiEEEESt5arrayIPcLm3EEEEviT0_T1_:
        /* <DEDUP_REMOVED lines=33> */
.L_x_23203:
        /* <DEDUP_REMOVED lines=116> */
.L_x_23206:
[----:B------:R-:W-:-:S13]  /*0950*/  ISETP.GE.AND P0, PT, R3, R2, PT ;  /* 0x000000020300720c */ /* 0x000fda0003f06270 */
[----:B------:R-:W-:Y:S05]  /*0960*/  @P0 BRA `(.L_x_23208) ;  /* 0x0000000000300947 */ /* 0x000fea0003800000 */
[----:B0-----:R-:W0:Y:S01]  /*0970*/  LDC.64 R8, c[0x0][0x218] ;  /* 0x00008600ff087b82 */ /* 0x001e220000000a00 */
[----:B------:R-:W-:Y:S01]  /*0980*/  IADD3 R11, R0, R3, RZ ;  /* 0x00000003000b7210 */ /* 0x000fe20007ffe0ff */
[----:B------:R-:W-:-:S04]  /*0990*/  VIADD R3, R3, 0x80 ;  /* 0x0000008003037836 */ /* 0x000fc80000000000 */
[----:B0-----:R-:W-:-:S05]  /*09a0*/  IMAD.WIDE.U32 R8, R11, 0x4, R8 ;  /* 0x000000040b087825 */ /* 0x001fca00078e0008 */
[----:B------:R1:W-:Y:S02]  /*09b0*/  STG.E desc[UR4][R8.64], R5 ;  /* 0x0000000508007986 */ /* 0x0003e4000c101904 */
.L_x_23207:
[----:B------:R-:W-:-:S13]  /*09c0*/  ISETP.GE.AND P0, PT, R3, R2, PT ;  /* 0x000000020300720c */ /* 0x000fda0003f06270 */
[----:B------:R-:W-:Y:S05]  /*09d0*/  @P0 BRA `(.L_x_23209) ;  /* 0x0000000000340947 */ /* 0x000fea0003800000 */
[----:B-1----:R-:W1:Y:S01]  /*09e0*/  LDC.64 R4, c[0x0][0x218] ;  /* 0x00008600ff047b82 */ /* 0x002e620000000a00 */
[----:B0-----:R-:W-:Y:S01]  /*09f0*/  IADD3 R9, R0, R3, RZ ;  /* 0x0000000300097210 */ /* 0x001fe20007ffe0ff */
[----:B------:R-:W-:-:S04]  /*0a00*/  VIADD R3, R3, 0x80 ;  /* 0x0000008003037836 */ /* 0x000fc80000000000 */
[----:B-1----:R-:W-:-:S05]  /*0a10*/  IMAD.WIDE.U32 R4, R9, 0x4, R4 ;  /* 0x0000000409047825 */ /* 0x002fca00078e0004 */
[----:B------:R1:W-:Y:S02]  /*0a20*/  STG.E desc[UR4][R4.64], R6 ;  /* 0x0000000604007986 */ /* 0x0003e4000c101904 */
.L_x_23208:
        /* <DEDUP_REMOVED lines=8> */
.L_x_23209:
[----:B------:R-:W-:Y:S05]  /*0ab0*/  BSYNC B1 ;  /* 0x0000000000017941 */ /* 0x000fea0003800000 */
.L_x_23205:
[----:B------:R-:W-:-:S13]  /*0ac0*/  ISETP.GE.AND P0, PT, R3, R2, PT ;  /* 0x000000020300720c */ /* 0x000fda0003f06270 */
[----:B-12---:R-:W1:Y:S01]  /*0ad0*/  @!P0 LDC.64 R4, c[0x0][0x218] ;  /* 0x00008600ff048b82 */ /* 0x006e620000000a00 */
[----:B0-----:R-:W-:Y:S01]  /*0ae0*/  @!P0 IADD3 R9, R0, R3, RZ ;  /* 0x0000000300098210 */ /* 0x001fe20007ffe0ff */
[----:B------:R-:W-:-:S04]  /*0af0*/  @!P0 VIADD R3, R3, 0x80 ;  /* 0x0000008003038836 */ /* 0x000fc80000000000 */
[----:B-1----:R-:W-:-:S05]  /*0b00*/  @!P0 IMAD.WIDE.U32 R4, R9, 0x4, R4 ;  /* 0x0000000409048825 */ /* 0x002fca00078e0004 */
[----:B------:R2:W-:Y:S02]  /*0b10*/  @!P0 STG.E desc[UR4][R4.64], R7 ;  /* 0x0000000704008986 */ /* 0x0005e4000c101904 */
.L_x_23210:
[----:B------:R-:W-:Y:S05]  /*0b20*/  BSYNC B0 ;  /* 0x0000000000007941 */ /* 0x000fea0003800000 */
.L_x_23204:
        /* <DEDUP_REMOVED lines=8> */
.L_x_23211:
        /* <DEDUP_REMOVED lines=13> */
.L_x_26343:


//--------------------- .text._ZN2at6native18elementwise_kernelILi128ELi4EZNS0_15gpu_kernel_implINS0_13AUnaryFunctorIaaaNS0_17BitwiseAndFunctorIaEEEEEEvRNS_18TensorIteratorBaseERKT_EUliE_EEviT1_ --------------------------
	.section	.text._ZN2at6native18elementwise_kernelILi128ELi4EZNS0_15gpu_kernel_implINS0_13AUnaryFunctorIaaaNS0_17BitwiseAndFunctorIaEEEEEEvRNS_18TensorIteratorBaseERKT_EUliE_EEviT1_,"ax",@progbits
	.align	128
        .global         _ZN2at6native18elementwise_kernelILi128ELi4EZNS0_15gpu_kernel_implINS0_13AUnaryFunctorIaaaNS0_17BitwiseAndFunctorIaEEEEEEvRNS_18TensorIteratorBaseERKT_EUliE_EEviT1_
        .type           _ZN2at6native18elementwise_kernelILi128ELi4EZNS0_15gpu_kernel_implINS0_13AUnaryFunctorIaaaNS0_17BitwiseAndFunctorIaEEEEEEvRNS_18TensorIteratorBaseERKT_EUliE_EEviT1_,@function
        .size           _ZN2at6native18elementwise_kernelILi128ELi4EZNS0_15gpu_kernel_implINS0_13AUnaryFunctorIaaaNS0_17BitwiseAndFunctorIaEEEEEEvRNS_18TensorIteratorBaseERKT_EUliE_EEviT1_,(.L_x_26344 - _ZN2at6native18elementwise_kernelILi128ELi4EZNS0_15gpu_kernel_implINS0_13AUnaryFunctorIaaaNS0_17BitwiseAndFunctorIaEEEEEEvRNS_18TensorIteratorBaseERKT_EUliE_EEviT1_)
        .other          _ZN2at6native18elementwise_kernelILi128ELi4EZNS0_15gpu_kernel_implINS0_13AUnaryFunctorIaaaNS0_17BitwiseAndFunctorIaEEEEEEvRNS_18TensorIteratorBaseERKT_EUliE_EEviT1_,@"STO_CUDA_ENTRY STV_DEFAULT"
_ZN2at6native18elementwise_kernelILi128ELi4EZNS0_15gpu_kernel_implINS0_13AUnaryFunctorIaaaNS0_17BitwiseAndFunctorIaEEEEEEvRNS_18TensorIteratorBaseERKT_EUliE_EEviT1_:
.text._ZN2at6native18elementwise_kernelILi128ELi4EZNS0_15gpu_kernel_implINS0_13AUnaryFunctorIaaaNS0_17BitwiseAndFunctorIaEEEEEEvRNS_18TensorIteratorBaseERKT_EUliE_EEviT1_:
        /* <DEDUP_REMOVED lines=314> */
.L_x_23214:
        /* <DEDUP_REMOVED lines=20> */
.L_x_23218:
[----:B------:R0:W5:Y:S01]  /*14e0*/  LDG.E.U8 R0, desc[UR36][R2.64] ;  /* 0x0000002402007981 */ /* 0x000162000c1e1100 */
[----:B------:R-:W-:Y:S05]  /*14f0*/  BRA `(.L_x_23220) ;  /* 0x0000000c00547947 */ /* 0x000fea0003800000 */
.L_x_23217:
        /* <DEDUP_REMOVED lines=8> */
.L_x_23222:
[----:B------:R0:W5:Y:S01]  /*1580*/  LDG.E.U8 R0, desc[UR36][R2.64] ;  /* 0x0000002402007981 */ /* 0x000162000c1e1100 */
[----:B------:R-:W-:Y:S05]  /*1590*/  BRA `(.L_x_23220) ;  /* 0x0000000c002c7947 */ /* 0x000fea0003800000 */
.L_x_23221:
[----:B------:R0:W5:Y:S01]  /*15a0*/  LDG.E.U16 R0, desc[UR36][R2.64] ;  /* 0x0000002402007981 */ /* 0x000162000c1e1500 */
[----:B------:R-:W-:Y:S05]  /*15b0*/  BRA `(.L_x_23220) ;  /* 0x0000000c00247947 */ /* 0x000fea0003800000 */
.L_x_23216:
        /* <DEDUP_REMOVED lines=9> */
.L_x_23224:
[----:B------:R-:W2:Y:S02]  /*1650*/  LDG.E.U16 R4, desc[UR36][R2.64] ;  /* 0x0000002402047981 */ /* 0x000ea4000c1e1500 */
[----:B--2---:R-:W-:-:S06]  /*1660*/  HADD2.F32 R4, -RZ, R4.H0_H0 ;  /* 0x20000004ff047230 */ /* 0x004fcc0000004100 */
[----:B------:R-:W0:Y:S02]  /*1670*/  F2I.FTZ.TRUNC.NTZ R4, R4 ;  /* 0x0000000400047305 */ /* 0x000e24000021f100 */
[----:B0-----:R-:W-:Y:S01]  /*1680*/  PRMT R0, R4, 0x7610, R0 ;  /* 0x0000761004007816 */ /* 0x001fe20000000000 */
[----:B------:R-:W-:Y:S06]  /*1690*/  BRA `(.L_x_23220) ;  /* 0x0000000800ec7947 */ /* 0x000fec0003800000 */
.L_x_23223:
        /* <DEDUP_REMOVED lines=9> */
.L_x_23226:
[----:B------:R-:W2:Y:S02]  /*1730*/  LDG.E.U16 R2, desc[UR36][R2.64] ;  /* 0x0000002402027981 */ /* 0x000ea4000c1e1500 */
[----:B--2---:R-:W-:-:S06]  /*1740*/  HADD2.F32 R4, -RZ, R2.H0_H0 ;  /* 0x20000002ff047230 */ /* 0x004fcc0000004100 */
[----:B------:R-:W0:Y:S02]  /*1750*/  F2I.FTZ.TRUNC.NTZ R4, R4 ;  /* 0x0000000400047305 */ /* 0x000e24000021f100 */
[----:B0-----:R-:W-:Y:S01]  /*1760*/  PRMT R0, R4, 0x7610, R0 ;  /* 0x0000761004007816 */ /* 0x001fe20000000000 */
[----:B------:R-:W-:Y:S06]  /*1770*/  BRA `(.L_x_23220) ;  /* 0x0000000800b47947 */ /* 0x000fec0003800000 */
.L_x_23225:
[----:B------:R-:W2:Y:S02]  /*1780*/  LDG.E.64 R2, desc[UR36][R2.64] ;  /* 0x0000002402027981 */ /* 0x000ea4000c1e1b00 */
[----:B--2---:R0:W1:Y:S01]  /*1790*/  F2I.F64.TRUNC R0, R2 ;  /* 0x0000000200007311 */ /* 0x004062000030d100 */
[----:B------:R-:W-:Y:S05]  /*17a0*/  BRA `(.L_x_23220) ;  /* 0x0000000800a87947 */ /* 0x000fea0003800000 */
.L_x_23215:
        /* <DEDUP_REMOVED lines=12> */
.L_x_23229:
[----:B------:R-:W2:Y:S02]  /*1870*/  LDG.E.64 R2, desc[UR36][R2.64] ;  /* 0x0000002402027981 */ /* 0x000ea4000c1e1b00 */
[----:B--2---:R3:W4:Y:S01]  /*1880*/  F2I.F64.TRUNC R0, R2 ;  /* 0x0000000200007311 */ /* 0x004722000030d100 */
[----:B------:R-:W-:Y:S05]  /*1890*/  BRA `(.L_x_23220) ;  /* 0x00000008006c7947 */ /* 0x000fea0003800000 */
.L_x_23228:
        /* <DEDUP_REMOVED lines=28> */
.L_x_23231:
        /* <DEDUP_REMOVED lines=15> */
.L_x_23230:
[----:B------:R-:W2:Y:S02]  /*1b50*/  LDG.E.U16 R4, desc[UR36][R2.64] ;  /* 0x0000002402047981 */ /* 0x000ea4000c1e1500 */
[----:B--2---:R-:W-:-:S06]  /*1b60*/  IMAD.U32 R4, R4, 0x10000, RZ ;  /* 0x0001000004047824 */ /* 0x004fcc00078e00ff */
[----:B------:R-:W0:Y:S02]  /*1b70*/  F2I.FTZ.TRUNC.NTZ R4, R4 ;  /* 0x0000000400047305 */ /* 0x000e24000021f100 */
[----:B0-----:R-:W-:Y:S01]  /*1b80*/  PRMT R0, R4, 0x7610, R0 ;  /* 0x0000761004007816 */ /* 0x001fe20000000000 */
[----:B------:R-:W-:Y:S06]  /*1b90*/  BRA `(.L_x_23220) ;  /* 0x0000000400ac7947 */ /* 0x000fec0003800000 */
.L_x_23227:
        /* <DEDUP_REMOVED lines=10> */
.L_x_23234:
        /* <DEDUP_REMOVED lines=21> */
.L_x_23238:
[----:B------:R-:W-:Y:S05]  /*1d90*/  BSYNC B1 ;  /* 0x0000000000017941 */ /* 0x000fea0003800000 */
.L_x_23237:
[----:B------:R-:W-:Y:S01]  /*1da0*/  IMAD.SHL.U32 R2, R2, 0x100000, RZ ;  /* 0x0010000002027824 */ /* 0x000fe200078e00ff */
[----:B------:R-:W-:-:S04]  /*1db0*/  LEA R3, R0, 0x3b800000, 0x17 ;  /* 0x3b80000000037811 */ /* 0x000fc800078eb8ff */
[----:B------:R-:W-:-:S07]  /*1dc0*/  LOP3.LUT R4, R3, R2, R4, 0xfe, !PT ;  /* 0x0000000203047212 */ /* 0x000fce00078efe04 */
.L_x_23236:
[----:B------:R-:W-:Y:S05]  /*1dd0*/  BSYNC B0 ;  /* 0x0000000000007941 */ /* 0x000fea0003800000 */
.L_x_23235:
[----:B------:R-:W0:Y:S02]  /*1de0*/  F2I.FTZ.TRUNC.NTZ R4, R4 ;  /* 0x0000000400047305 */ /* 0x000e24000021f100 */
[----:B0-----:R-:W-:Y:S01]  /*1df0*/  PRMT R0, R4, 0x7610, R0 ;  /* 0x0000761004007816 */ /* 0x001fe20000000000 */
[----:B------:R-:W-:Y:S06]  /*1e00*/  BRA `(.L_x_23220) ;  /* 0x0000000400107947 */ /* 0x000fec0003800000 */
.L_x_23233:
        /* <DEDUP_REMOVED lines=21> */
.L_x_23242:
[----:B------:R-:W-:Y:S05]  /*1f60*/  BSYNC B1 ;  /* 0x0000000000017941 */ /* 0x000fea0003800000 */
.L_x_23241:
[----:B------:R-:W-:Y:S01]  /*1f70*/  IMAD.SHL.U32 R2, R2, 0x200000, RZ ;  /* 0x0020000002027824 */ /* 0x000fe200078e00ff */
[----:B------:R-:W-:-:S04]  /*1f80*/  LEA R3, R0, 0x37800000, 0x17 ;  /* 0x3780000000037811 */ /* 0x000fc800078eb8ff */
[----:B------:R-:W-:-:S07]  /*1f90*/  LOP3.LUT R4, R3, R2, R4, 0xfe, !PT ;  /* 0x0000000203047212 */ /* 0x000fce00078efe04 */
.L_x_23240:
[----:B------:R-:W-:Y:S05]  /*1fa0*/  BSYNC B0 ;  /* 0x0000000000007941 */ /* 0x000fea0003800000 */
.L_x_23239:
[----:B------:R-:W0:Y:S02]  /*1fb0*/  F2I.FTZ.TRUNC.NTZ R4, R4 ;  /* 0x0000000400047305 */ /* 0x000e24000021f100 */
[----:B0-----:R-:W-:Y:S01]  /*1fc0*/  PRMT R0, R4, 0x7610, R0 ;  /* 0x0000761004007816 */ /* 0x001fe20000000000 */
[----:B------:R-:W-:Y:S06]  /*1fd0*/  BRA `(.L_x_23220) ;  /* 0x00000000009c7947 */ /* 0x000fec0003800000 */
.L_x_23232:
        /* <DEDUP_REMOVED lines=14> */
.L_x_23246:
[----:B------:R-:W-:Y:S05]  /*20c0*/  BSYNC B0 ;  /* 0x0000000000007941 */ /* 0x000fea0003800000 */
.L_x_23245:
[----:B------:R-:W0:Y:S02]  /*20d0*/  F2I.FTZ.TRUNC.NTZ R4, R4 ;  /* 0x0000000400047305 */ /* 0x000e24000021f100 */
[----:B0-----:R-:W-:Y:S01]  /*20e0*/  PRMT R0, R4, 0x7610, R0 ;  /* 0x0000761004007816 */ /* 0x001fe20000000000 */
[----:B------:R-:W-:Y:S06]  /*20f0*/  BRA `(.L_x_23220) ;  /* 0x0000000000547947 */ /* 0x000fec0003800000 */
.L_x_23219:
        /* <DEDUP_REMOVED lines=16> */
.L_x_23247:
[----:B------:R-:W-:Y:S01]  /*2200*/  PRMT R0, RZ, 0x7610, R0 ;  /* 0x00007610ff007816 */ /* 0x000fe20000000000 */
[----:B------:R-:W-:Y:S06]  /*2210*/  BRA `(.L_x_23220) ;  /* 0x00000000000c7947 */ /* 0x000fec0003800000 */
.L_x_23244:
[----:B------:R2:W5:Y:S01]  /*2220*/  LDG.E.U8 R0, desc[UR36][R2.64] ;  /* 0x0000002402007981 */ /* 0x000562000c1e1100 */
[----:B------:R-:W-:Y:S05]  /*2230*/  BRA `(.L_x_23220) ;  /* 0x0000000000047947 */ /* 0x000fea0003800000 */
.L_x_23243:
[----:B------:R1:W5:Y:S02]  /*2240*/  LDG.E.U8 R0, desc[UR36][R2.64] ;  /* 0x0000002402007981 */ /* 0x000364000c1e1100 */
.L_x_23220:
        /* <DEDUP_REMOVED lines=16> */
.L_x_23251:
[----:B------:R3:W-:Y:S01]  /*2350*/  STG.E.U8 desc[UR36][R16.64], R5 ;  /* 0x0000000510007986 */ /* 0x0007e2000c101124 */
[----:B------:R-:W-:Y:S05]  /*2360*/  BRA `(.L_x_23253) ;  /* 0x0000000c00907947 */ /* 0x000fea0003800000 */
.L_x_23250:
        /* <DEDUP_REMOVED lines=12> */
.L_x_23255:
[----:B------:R-:W-:-:S05]  /*2430*/  PRMT R3, R5, 0x8880, RZ ;  /* 0x0000888005037816 */ /* 0x000fca00000000ff */
[----:B------:R1:W-:Y:S01]  /*2440*/  STG.E desc[UR36][R16.64], R3 ;  /* 0x0000000310007986 */ /* 0x0003e2000c101924 */
[----:B------:R-:W-:Y:S05]  /*2450*/  BRA `(.L_x_23253) ;  /* 0x0000000c00547947 */ /* 0x000fea0003800000 */
.L_x_23254:
[----:B------:R-:W-:-:S04]  /*2460*/  PRMT R3, R5, 0x8880, RZ ;  /* 0x0000888005037816 */ /* 0x000fc800000000ff */
[----:B------:R-:W-:-:S05]  /*2470*/  PRMT R3, R3, 0x7710, RZ ;  /* 0x0000771003037816 */ /* 0x000fca00000000ff */
[----:B------:R2:W-:Y:S01]  /*2480*/  STG.E.U16 desc[UR36][R16.64], R3 ;  /* 0x0000000310007986 */ /* 0x0005e2000c101524 */
[----:B------:R-:W-:Y:S05]  /*2490*/  BRA `(.L_x_23253) ;  /* 0x0000000c00447947 */ /* 0x000fea0003800000 */
.L_x_23249:
        /* <DEDUP_REMOVED lines=9> */
.L_x_23257:
[----:B------:R-:W0:Y:S02]  /*2530*/  I2F.S8 R0, R5 ;  /* 0x0000000500007306 */ /* 0x000e240000001400 */
[----:B0-----:R-:W-:-:S05]  /*2540*/  F2FP.F16.F32.PACK_AB R0, RZ, R0 ;  /* 0x00000000ff00723e */ /* 0x001fca00000000ff */
[----:B------:R0:W-:Y:S01]  /*2550*/  STG.E.U16 desc[UR36][R16.64], R0 ;  /* 0x0000000010007986 */ /* 0x0001e2000c101524 */
[----:B------:R-:W-:Y:S05]  /*2560*/  BRA `(.L_x_23253) ;  /* 0x0000000c00107947 */ /* 0x000fea0003800000 */
.L_x_23256:
        /* <DEDUP_REMOVED lines=10> */
.L_x_23259:
[----:B------:R-:W0:Y:S02]  /*2610*/  I2F.S8 R5, R5 ;  /* 0x0000000500057306 */ /* 0x000e240000001400 */
[----:B0-----:R-:W-:-:S04]  /*2620*/  F2FP.F16.F32.PACK_AB R3, RZ, R5 ;  /* 0x00000005ff03723e */ /* 0x001fc800000000ff */
[----:B------:R-:W-:-:S05]  /*2630*/  PRMT R3, R3, 0x5410, RZ ;  /* 0x0000541003037816 */ /* 0x000fca00000000ff */
[----:B------:R0:W-:Y:S01]  /*2640*/  STG.E desc[UR36][R16.64], R3 ;  /* 0x0000000310007986 */ /* 0x0001e2000c101924 */
[----:B------:R-:W-:Y:S05]  /*2650*/  BRA `(.L_x_23253) ;  /* 0x0000000800d47947 */ /* 0x000fea0003800000 */
.L_x_23258:
[----:B------:R-:W-:-:S04]  /*2660*/  PRMT R2, R5, 0x8880, RZ ;  /* 0x0000888005027816 */ /* 0x000fc800000000ff */
[----:B------:R-:W-:-:S06]  /*2670*/  PRMT R2, R2, 0x7710, RZ ;  /* 0x0000771002027816 */ /* 0x000fcc00000000ff */
[----:B------:R-:W0:Y:S02]  /*2680*/  I2F.F64.S16 R2, R2 ;  /* 0x0000000200027312 */ /* 0x000e240000101c00 */
[----:B0-----:R0:W-:Y:S01]  /*2690*/  STG.E.64 desc[UR36][R16.64], R2 ;  /* 0x0000000210007986 */ /* 0x0011e2000c101b24 */
[----:B------:R-:W-:Y:S05]  /*26a0*/  BRA `(.L_x_23253) ;  /* 0x0000000800c07947 */ /* 0x000fea0003800000 */
.L_x_23248:
        /* <DEDUP_REMOVED lines=12> */
.L_x_23262:
[----:B------:R-:W-:Y:S02]  /*2770*/  PRMT R4, R5, 0x8880, RZ ;  /* 0x0000888005047816 */ /* 0x000fe400000000ff */
[----:B------:R-:W-:Y:S02]  /*2780*/  CS2R R6, SRZ ;  /* 0x0000000000067805 */ /* 0x000fe4000001ff00 */
[----:B------:R-:W-:-:S06]  /*2790*/  PRMT R4, R4, 0x7710, RZ ;  /* 0x0000771004047816 */ /* 0x000fcc00000000ff */
[----:B------:R-:W0:Y:S02]  /*27a0*/  I2F.F64.S16 R4, R4 ;  /* 0x0000000400047312 */ /* 0x000e240000101c00 */
[----:B0-----:R0:W-:Y:S01]  /*27b0*/  STG.E.128 desc[UR36][R16.64], R4 ;  /* 0x0000000410007986 */ /* 0x0011e2000c101d24 */
[----:B------:R-:W-:Y:S05]  /*27c0*/  BRA `(.L_x_23253) ;  /* 0x0000000800787947 */ /* 0x000fea0003800000 */
.L_x_23261:
        /* <DEDUP_REMOVED lines=21> */
.L_x_23266:
[----:B------:R-:W-:Y:S05]  /*2920*/  BSYNC B0 ;  /* 0x0000000000007941 */ /* 0x000fea0003800000 */
.L_x_23265:
[----:B------:R-:W-:-:S05]  /*2930*/  LOP3.LUT R3, R0, R3, RZ, 0xfc, !PT ;  /* 0x0000000300037212 */ /* 0x000fca00078efcff */
[----:B------:R0:W-:Y:S01]  /*2940*/  STG.E.U8 desc[UR36][R16.64], R3 ;  /* 0x0000000310007986 */ /* 0x0001e2000c101124 */
[----:B------:R-:W-:Y:S05]  /*2950*/  BRA `(.L_x_23253) ;  /* 0x0000000800147947 */ /* 0x000fea0003800000 */
.L_x_23264:
        /* <DEDUP_REMOVED lines=13> */
.L_x_23268:
[----:B------:R-:W-:Y:S01]  /*2a30*/  IMAD.MOV.U32 R0, RZ, RZ, 0x7f ;  /* 0x0000007fff007424 */ /* 0x000fe200078e00ff */
[----:B------:R-:W-:-:S04]  /*2a40*/  ISETP.GT.U32.AND P0, PT, R2, 0x7f800000, PT ;  /* 0x7f8000000200780c */ /* 0x000fc80003f04070 */
[----:B------:R-:W-:-:S09]  /*2a50*/  SEL R0, R0, 0x7c, P0 ;  /* 0x0000007c00007807 */ /* 0x000fd20000000000 */
.L_x_23269:
[----:B------:R-:W-:Y:S05]  /*2a60*/  BSYNC B0 ;  /* 0x0000000000007941 */ /* 0x000fea0003800000 */
.L_x_23267:
[----:B------:R-:W-:-:S04]  /*2a70*/  LOP3.LUT R2, R5, 0x80000000, RZ, 0xc0, !PT ;  /* 0x8000000005027812 */ /* 0x000fc800078ec0ff */
[----:B------:R-:W-:-:S04]  /*2a80*/  SHF.R.U32.HI R3, RZ, 0x18, R2 ;  /* 0x00000018ff037819 */ /* 0x000fc80000011602 */
[----:B------:R-:W-:-:S05]  /*2a90*/  LOP3.LUT R3, R0, R3, RZ, 0xfc, !PT ;  /* 0x0000000300037212 */ /* 0x000fca00078efcff */
[----:B------:R0:W-:Y:S01]  /*2aa0*/  STG.E.U8 desc[UR36][R16.64], R3 ;  /* 0x0000000310007986 */ /* 0x0001e2000c101124 */
[----:B------:R-:W-:Y:S05]  /*2ab0*/  BRA `(.L_x_23253) ;  /* 0x0000000400bc7947 */ /* 0x000fea0003800000 */
.L_x_23263:
[----:B------:R-:W0:Y:S02]  /*2ac0*/  I2F.S8 R0, R5 ;  /* 0x0000000500007306 */ /* 0x000e240000001400 */
[----:B0-----:R-:W-:-:S05]  /*2ad0*/  F2FP.BF16.F32.PACK_AB R0, RZ, R0 ;  /* 0x00000000ff00723e */ /* 0x001fca00000010ff */
[----:B------:R0:W-:Y:S01]  /*2ae0*/  STG.E.U16 desc[UR36][R16.64], R0 ;  /* 0x0000000010007986 */ /* 0x0001e2000c101524 */
[----:B------:R-:W-:Y:S05]  /*2af0*/  BRA `(.L_x_23253) ;  /* 0x0000000400ac7947 */ /* 0x000fea0003800000 */
.L_x_23260:
        /* <DEDUP_REMOVED lines=12> */
.L_x_23272:
        /* <DEDUP_REMOVED lines=17> */
.L_x_23275:
[----:B------:R-:W-:-:S04]  /*2cd0*/  LOP3.LUT R2, R5, 0x80000000, RZ, 0xc0, !PT ;  /* 0x8000000005027812 */ /* 0x000fc800078ec0ff */
[----:B------:R-:W-:-:S04]  /*2ce0*/  SHF.R.U32.HI R3, RZ, 0x18, R2 ;  /* 0x00000018ff037819 */ /* 0x000fc80000011602 */
[----:B------:R-:W-:-:S04]  /*2cf0*/  LOP3.LUT R0, R0, R3, RZ, 0xfc, !PT ;  /* 0x0000000300007212 */ /* 0x000fc800078efcff */
[----:B------:R-:W-:-:S07]  /*2d00*/  PRMT R8, R0, 0x7610, R8 ;  /* 0x0000761000087816 */ /* 0x000fce0000000008 */
.L_x_23274:
[----:B------:R-:W-:Y:S05]  /*2d10*/  BSYNC B0 ;  /* 0x0000000000007941 */ /* 0x000fea0003800000 */
.L_x_23273:
[----:B------:R0:W-:Y:S01]  /*2d20*/  STG.E.U8 desc[UR36][R16.64], R8 ;  /* 0x0000000810007986 */ /* 0x0001e2000c101124 */
[----:B------:R-:W-:Y:S05]  /*2d30*/  BRA `(.L_x_23253) ;  /* 0x00000004001c7947 */ /* 0x000fea0003800000 */
.L_x_23271:
        /* <DEDUP_REMOVED lines=17> */
.L_x_23278:
[----:B------:R-:W-:-:S04]  /*2e50*/  LOP3.LUT R2, R5, 0x80000000, RZ, 0xc0, !PT ;  /* 0x8000000005027812 */ /* 0x000fc800078ec0ff */
[----:B------:R-:W-:-:S04]  /*2e60*/  SHF.R.U32.HI R3, RZ, 0x18, R2 ;  /* 0x00000018ff037819 */ /* 0x000fc80000011602 */
[----:B------:R-:W-:-:S04]  /*2e70*/  LOP3.LUT R0, R0, R3, RZ, 0xfc, !PT ;  /* 0x0000000300007212 */ /* 0x000fc800078efcff */
[----:B------:R-:W-:-:S07]  /*2e80*/  PRMT R8, R0, 0x7610, R8 ;  /* 0x0000761000087816 */ /* 0x000fce0000000008 */
.L_x_23277:
[----:B------:R-:W-:Y:S05]  /*2e90*/  BSYNC B0 ;  /* 0x0000000000007941 */ /* 0x000fea0003800000 */
.L_x_23276:
[----:B------:R0:W-:Y:S01]  /*2ea0*/  STG.E.U8 desc[UR36][R16.64], R8 ;  /* 0x0000000810007986 */ /* 0x0001e2000c101124 */
[----:B------:R-:W-:Y:S05]  /*2eb0*/  BRA `(.L_x_23253) ;  /* 0x0000000000bc7947 */ /* 0x000fea0003800000 */
.L_x_23270:
        /* <DEDUP_REMOVED lines=22> */
.L_x_23252:
        /* <DEDUP_REMOVED lines=16> */
.L_x_23281:
[----:B------:R-:W-:Y:S05]  /*3120*/  BRA `(.L_x_23253) ;  /* 0x0000000000207947 */ /* 0x000fea0003800000 */
.L_x_23280:
[----:B------:R-:W-:-:S04]  /*3130*/  LOP3.LUT R5, R5, 0xffff, RZ, 0xc0, !PT ;  /* 0x0000ffff05057812 */ /* 0x000fc800078ec0ff */
[----:B------:R-:W-:-:S05]  /*3140*/  PRMT R5, R5, 0x8880, RZ ;  /* 0x0000888005057816 */ /* 0x000fca00000000ff */
[----:B------:R-:W-:-:S05]  /*3150*/  IMAD.MOV.U32 R2, RZ, RZ, R5 ;  /* 0x000000ffff027224 */ /* 0x000fca00078e0005 */
[----:B------:R-:W-:-:S05]  /*3160*/  SHF.R.S32.HI R3, RZ, 0x1f, R2 ;  /* 0x0000001fff037819 */ /* 0x000fca0000011402 */
[----:B------:R0:W-:Y:S01]  /*3170*/  STG.E.64 desc[UR36][R16.64], R2 ;  /* 0x0000000210007986 */ /* 0x0001e2000c101b24 */
[----:B------:R-:W-:Y:S05]  /*3180*/  BRA `(.L_x_23253) ;  /* 0x0000000000087947 */ /* 0x000fea0003800000 */
.L_x_23279:
[----:B------:R-:W-:-:S05]  /*3190*/  PRMT R3, R5, 0x8880, RZ ;  /* 0x0000888005037816 */ /* 0x000fca00000000ff */
[----:B------:R0:W-:Y:S02]  /*31a0*/  STG.E desc[UR36][R16.64], R3 ;  /* 0x0000000310007986 */ /* 0x0001e4000c101924 */
.L_x_23253:
[----:B------:R-:W-:-:S04]  /*31b0*/  IMAD R18, R23, 0x200, R18 ;  /* 0x0000020017127824 */ /* 0x000fc800078e0212 */
[----:B------:R-:W-:-:S07]  /*31c0*/  VIADD R19, R18, 0x80 ;  /* 0x0000008012137836 */ /* 0x000fce0000000000 */
.L_x_23213:
[----:B------:R-:W-:Y:S05]  /*31d0*/  BSYNC B6 ;  /* 0x0000000000067941 */ /* 0x000fea0003800000 */
.L_x_23212:
        /* <DEDUP_REMOVED lines=307> */
.L_x_23284:
        /* <DEDUP_REMOVED lines=20> */
.L_x_23288:
[----:B------:R0:W5:Y:S01]  /*4650*/  LDG.E.U8 R0, desc[UR36][R2.64] ;  /* 0x0000002402007981 */ /* 0x000162000c1e1100 */
[----:B------:R-:W-:Y:S05]  /*4660*/  BRA `(.L_x_23290) ;  /* 0x0000000c00547947 */ /* 0x000fea0003800000 */
.L_x_23287:
        /* <DEDUP_REMOVED lines=8> */
.L_x_23292:
[----:B------:R0:W5:Y:S01]  /*46f0*/  LDG.E.U8 R0, desc[UR36][R2.64] ;  /* 0x0000002402007981 */ /* 0x000162000c1e1100 */
[----:B------:R-:W-:Y:S05]  /*4700*/  BRA `(.L_x_23290) ;  /* 0x0000000c002c7947 */ /* 0x000fea0003800000 */
.L_x_23291:
[----:B------:R0:W5:Y:S01]  /*4710*/  LDG.E.U16 R0, desc[UR36][R2.64] ;  /* 0x0000002402007981 */ /* 0x000162000c1e1500 */
[----:B------:R-:W-:Y:S05]  /*4720*/  BRA `(.L_x_23290) ;  /* 0x0000000c00247947 */ /* 0x000fea0003800000 */
.L_x_23286:
        /* <DEDUP_REMOVED lines=9> */
.L_x_23294:
[----:B------:R-:W2:Y:S02]  /*47c0*/  LDG.E.U16 R4, desc[UR36][R2.64] ;  /* 0x0000002402047981 */ /* 0x000ea4000c1e1500 */
[----:B--2---:R-:W-:-:S06]  /*47d0*/  HADD2.F32 R4, -RZ, R4.H0_H0 ;  /* 0x20000004ff047230 */ /* 0x004fcc0000004100 */
[----:B------:R-:W0:Y:S02]  /*47e0*/  F2I.FTZ.TRUNC.NTZ R4, R4 ;  /* 0x0000000400047305 */ /* 0x000e24000021f100 */
[----:B0-----:R-:W-:Y:S01]  /*47f0*/  PRMT R0, R4, 0x7610, R0 ;  /* 0x0000761004007816 */ /* 0x001fe20000000000 */
[----:B------:R-:W-:Y:S06]  /*4800*/  BRA `(.L_x_23290) ;  /* 0x0000000800ec7947 */ /* 0x000fec0003800000 */
.L_x_23293:
        /* <DEDUP_REMOVED lines=9> */
.L_x_23296:
[----:B------:R-:W2:Y:S02]  /*48a0*/  LDG.E.U16 R2, desc[UR36][R2.64] ;  /* 0x0000002402027981 */ /* 0x000ea4000c1e1500 */
[----:B--2---:R-:W-:-:S06]  /*48b0*/  HADD2.F32 R4, -RZ, R2.H0_H0 ;  /* 0x20000002ff047230 */ /* 0x004fcc0000004100 */
[----:B------:R-:W0:Y:S02]  /*48c0*/  F2I.FTZ.TRUNC.NTZ R4, R4 ;  /* 0x0000000400047305 */ /* 0x000e24000021f100 */
[----:B0-----:R-:W-:Y:S01]  /*48d0*/  PRMT R0, R4, 0x7610, R0 ;  /* 0x0000761004007816 */ /* 0x001fe20000000000 */
[----:B------:R-:W-:Y:S06]  /*48e0*/  BRA `(.L_x_23290) ;  /* 0x0000000800b47947 */ /* 0x000fec0003800000 */
.L_x_23295:
[----:B------:R-:W2:Y:S02]  /*48f0*/  LDG.E.64 R2, desc[UR36][R2.64] ;  /* 0x0000002402027981 */ /* 0x000ea4000c1e1b00 */
[----:B--2---:R0:W1:Y:S01]  /*4900*/  F2I.F64.TRUNC R0, R2 ;  /* 0x0000000200007311 */ /* 0x004062000030d100 */
[----:B------:R-:W-:Y:S05]  /*4910*/  BRA `(.L_x_23290) ;  /* 0x0000000800a87947 */ /* 0x000fea0003800000 */
.L_x_23285:
        /* <DEDUP_REMOVED lines=12> */
.L_x_23299:
[----:B------:R-:W2:Y:S02]  /*49e0*/  LDG.E.64 R2, desc[UR36][R2.64] ;  /* 0x0000002402027981 */ /* 0x000ea4000c1e1b00 */
[----:B--2---:R3:W4:Y:S01]  /*49f0*/  F2I.F64.TRUNC R0, R2 ;  /* 0x0000000200007311 */ /* 0x004722000030d100 */
[----:B------:R-:W-:Y:S05]  /*4a00*/  BRA `(.L_x_23290) ;  /* 0x00000008006c7947 */ /* 0x000fea0003800000 */
.L_x_23298:
        /* <DEDUP_REMOVED lines=28> */
.L_x_23301:
        /* <DEDUP_REMOVED lines=15> */
.L_x_23300:
[----:B------:R-:W2:Y:S02]  /*4cc0*/  LDG.E.U16 R4, desc[UR36][R2.64] ;  /* 0x0000002402047981 */ /* 0x000ea4000c1e1500 */
[----:B--2---:R-:W-:-:S06]  /*4cd0*/  IMAD.U32 R4, R4, 0x10000, RZ ;  /* 0x0001000004047824 */ /* 0x004fcc00078e00ff */
[----:B------:R-:W0:Y:S02]  /*4ce0*/  F2I.FTZ.TRUNC.NTZ R4, R4 ;  /* 0x0000000400047305 */ /* 0x000e24000021f100 */
[----:B0-----:R-:W-:Y:S01]  /*4cf0*/  PRMT R0, R4, 0x7610, R0 ;  /* 0x0000761004007816 */ /* 0x001fe20000000000 */
[----:B------:R-:W-:Y:S06]  /*4d00*/  BRA `(.L_x_23290) ;  /* 0x0000000400ac7947 */ /* 0x000fec0003800000 */
.L_x_23297:
        /* <DEDUP_REMOVED lines=10> */
.L_x_23304:
        /* <DEDUP_REMOVED lines=21> */
.L_x_23308:
[----:B------:R-:W-:Y:S05]  /*4f00*/  BSYNC B1 ;  /* 0x0000000000017941 */ /* 0x000fea0003800000 */
.L_x_23307:
[----:B------:R-:W-:Y:S01]  /*4f10*/  IMAD.SHL.U32 R2, R2, 0x100000, RZ ;  /* 0x0010000002027824 */ /* 0x000fe200078e00ff */
[----:B------:R-:W-:-:S04]  /*4f20*/  LEA R3, R0, 0x3b800000, 0x17 ;  /* 0x3b80000000037811 */ /* 0x000fc800078eb8ff */
[----:B------:R-:W-:-:S07]  /*4f30*/  LOP3.LUT R4, R3, R2, R4, 0xfe, !PT ;  /* 0x0000000203047212 */ /* 0x000fce00078efe04 */
.L_x_23306:
[----:B------:R-:W-:Y:S05]  /*4f40*/  BSYNC B0 ;  /* 0x0000000000007941 */ /* 0x000fea0003800000 */
.L_x_23305:
[----:B------:R-:W0:Y:S02]  /*4f50*/  F2I.FTZ.TRUNC.NTZ R4, R4 ;  /* 0x0000000400047305 */ /* 0x000e24000021f100 */
[----:B0-----:R-:W-:Y:S01]  /*4f60*/  PRMT R0, R4, 0x7610, R0 ;  /* 0x0000761004007816 */ /* 0x001fe20000000000 */
[----:B------:R-:W-:Y:S06]  /*4f70*/  BRA `(.L_x_23290) ;  /* 0x0000000400107947 */ /* 0x000fec0003800000 */
.L_x_23303:
        /* <DEDUP_REMOVED lines=21> */
.L_x_23312:
[----:B------:R-:W-:Y:S05]  /*50d0*/  BSYNC B1 ;  /* 0x0000000000017941 */ /* 0x000fea0003800000 */
.L_x_23311:
[----:B------:R-:W-:Y:S01]  /*50e0*/  IMAD.SHL.U32 R2, R2, 0x200000, RZ ;  /* 0x0020000002027824 */ /* 0x000fe200078e00ff */
[----:B------:R-:W-:-:S04]  /*50f0*/  LEA R3, R0, 0x37800000, 0x17 ;  /* 0x3780000000037811 */ /* 0x000fc800078eb8ff */
[----:B------:R-:W-:-:S07]  /*5100*/  LOP3.LUT R4, R3, R2, R4, 0xfe, !PT ;  /* 0x0000000203047212 */ /* 0x000fce00078efe04 */
.L_x_23310:
[----:B------:R-:W-:Y:S05]  /*5110*/  BSYNC B0 ;  /* 0x0000000000007941 */ /* 0x000fea0003800000 */
.L_x_23309:
[----:B------:R-:W0:Y:S02]  /*5120*/  F2I.FTZ.TRUNC.NTZ R4, R4 ;  /* 0x0000000400047305 */ /* 0x000e24000021f100 */
[----:B0-----:R-:W-:Y:S01]  /*5130*/  PRMT R0, R4, 0x7610, R0 ;  /* 0x0000761004007816 */ /* 0x001fe20000000000 */
[----:B------:R-:W-:Y:S06]  /*5140*/  BRA `(.L_x_23290) ;  /* 0x00000000009c7947 */ /* 0x000fec0003800000 */
.L_x_23302:
        /* <DEDUP_REMOVED lines=14> */
.L_x_23316:
[----:B------:R-:W-:Y:S05]  /*5230*/  BSYNC B0 ;  /* 0x0000000000007941 */ /* 0x000fea0003800000 */
.L_x_23315:
[----:B------:R-:W0:Y:S02]  /*5240*/  F2I.FTZ.TRUNC.NTZ R4, R4 ;  /* 0x0000000400047305 */ /* 0x000e24000021f100 */
[----:B0-----:R-:W-:Y:S01]  /*5250*/  PRMT R0, R4, 0x7610, R0 ;  /* 0x0000761004007816 */ /* 0x001fe20000000000 */
[----:B------:R-:W-:Y:S06]  /*5260*/  BRA `(.L_x_23290) ;  /* 0x0000000000547947 */ /* 0x000fec0003800000 */
.L_x_23289:
        /* <DEDUP_REMOVED lines=16> */
.L_x_23317:
[----:B------:R-:W-:Y:S01]  /*5370*/  PRMT R0, RZ, 0x7610, R0 ;  /* 0x00007610ff007816 */ /* 0x000fe20000000000 */
[----:B------:R-:W-:Y:S06]  /*5380*/  BRA `(.L_x_23290) ;  /* 0x00000000000c7947 */ /* 0x000fec0003800000 */
.L_x_23314:
[----:B------:R2:W5:Y:S01]  /*5390*/  LDG.E.U8 R0, desc[UR36][R2.64] ;  /* 0x0000002402007981 */ /* 0x000562000c1e1100 */
[----:B------:R-:W-:Y:S05]  /*53a0*/  BRA `(.L_x_23290) ;  /* 0x0000000000047947 */ /* 0x000fea0003800000 */
.L_x_23313:
[----:B------:R1:W5:Y:S02]  /*53b0*/  LDG.E.U8 R0, desc[UR36][R2.64] ;  /* 0x0000002402007981 */ /* 0x000364000c1e1100 */
.L_x_23290:
        /* <DEDUP_REMOVED lines=16> */
.L_x_23321:
[----:B------:R0:W-:Y:S01]  /*54c0*/  STG.E.U8 desc[UR36][R16.64], R5 ;  /* 0x0000000510007986 */ /* 0x0001e2000c101124 */
[----:B------:R-:W-:Y:S05]  /*54d0*/  BRA `(.L_x_23323) ;  /* 0x0000000c00907947 */ /* 0x000fea0003800000 */
.L_x_23320:
        /* <DEDUP_REMOVED lines=12> */
.L_x_23325:
[----:B------:R-:W-:-:S05]  /*55a0*/  PRMT R3, R5, 0x8880, RZ ;  /* 0x0000888005037816 */ /* 0x000fca00000000ff */
[----:B------:R0:W-:Y:S01]  /*55b0*/  STG.E desc[UR36][R16.64], R3 ;  /* 0x0000000310007986 */ /* 0x0001e2000c101924 */
[----:B------:R-:W-:Y:S05]  /*55c0*/  BRA `(.L_x_23323) ;  /* 0x0000000c00547947 */ /* 0x000fea0003800000 */
.L_x_23324:
[----:B------:R-:W-:-:S04]  /*55d0*/  PRMT R3, R5, 0x8880, RZ ;  /* 0x0000888005037816 */ /* 0x000fc800000000ff */
[----:B------:R-:W-:-:S05]  /*55e0*/  PRMT R3, R3, 0x7710, RZ ;  /* 0x0000771003037816 */ /* 0x000fca00000000ff */
[----:B------:R0:W-:Y:S01]  /*55f0*/  STG.E.U16 desc[UR36][R16.64], R3 ;  /* 0x0000000310007986 */ /* 0x0001e2000c101524 */
[----:B------:R-:W-:Y:S05]  /*5600*/  BRA `(.L_x_23323) ;  /* 0x0000000c00447947 */ /* 0x000fea0003800000 */
.L_x_23319:
        /* <DEDUP_REMOVED lines=9> */
.L_x_23327:
[----:B------:R-:W0:Y:S02]  /*56a0*/  I2F.S8 R0, R5 ;  /* 0x0000000500007306 */ /* 0x000e240000001400 */
[----:B0-----:R-:W-:-:S05]  /*56b0*/  F2FP.F16.F32.PACK_AB R0, RZ, R0 ;  /* 0x00000000ff00723e */ /* 0x001fca00000000ff */
[----:B------:R0:W-:Y:S01]  /*56c0*/  STG.E.U16 desc[UR36][R16.64], R0 ;  /* 0x0000000010007986 */ /* 0x0001e2000c101524 */
[----:B------:R-:W-:Y:S05]  /*56d0*/  BRA `(.L_x_23323) ;  /* 0x0000000c00107947 */ /* 0x000fea0003800000 */
.L_x_23326:
        /* <DEDUP_REMOVED lines=10> */
.L_x_23329:
[----:B------:R-:W0:Y:S02]  /*5780*/  I2F.S8 R5, R5 ;  /* 0x0000000500057306 */ /* 0x000e240000001400 */
[----:B0-----:R-:W-:-:S04]  /*5790*/  F2FP.F16.F32.PACK_AB R3, RZ, R5 ;  /* 0x00000005ff03723e */ /* 0x001fc800000000ff */
[----:B------:R-:W-:-:S05]  /*57a0*/  PRMT R3, R3, 0x5410, RZ ;  /* 0x0000541003037816 */ /* 0x000fca00000000ff */
[----:B------:R0:W-:Y:S01]  /*57b0*/  STG.E desc[UR36][R16.64], R3 ;  /* 0x0000000310007986 */ /* 0x0001e2000c101924 */
[----:B------:R-:W-:Y:S05]  /*57c0*/  BRA `(.L_x_23323) ;  /* 0x0000000800d47947 */ /* 0x000fea0003800000 */
.L_x_23328:
[----:B------:R-:W-:-:S04]  /*57d0*/  PRMT R2, R5, 0x8880, RZ ;  /* 0x0000888005027816 */ /* 0x000fc800000000ff */
[----:B------:R-:W-:-:S06]  /*57e0*/  PRMT R2, R2, 0x7710, RZ ;  /* 0x0000771002027816 */ /* 0x000fcc00000000ff */
[----:B------:R-:W0:Y:S02]  /*57f0*/  I2F.F64.S16 R2, R2 ;  /* 0x0000000200027312 */ /* 0x000e240000101c00 */
[----:B0-----:R0:W-:Y:S01]  /*5800*/  STG.E.64 desc[UR36][R16.64], R2 ;  /* 0x0000000210007986 */ /* 0x0011e2000c101b24 */
[----:B------:R-:W-:Y:S05]  /*5810*/  BRA `(.L_x_23323) ;  /* 0x0000000800c07947 */ /* 0x000fea0003800000 */
.L_x_23318:
        /* <DEDUP_REMOVED lines=12> */
.L_x_23332:
[----:B------:R-:W-:Y:S02]  /*58e0*/  PRMT R4, R5, 0x8880, RZ ;  /* 0x0000888005047816 */ /* 0x000fe400000000ff */
[----:B------:R-:W-:Y:S02]  /*58f0*/  CS2R R6, SRZ ;  /* 0x0000000000067805 */ /* 0x000fe4000001ff00 */
[----:B------:R-:W-:-:S06]  /*5900*/  PRMT R4, R4, 0x7710, RZ ;  /* 0x0000771004047816 */ /* 0x000fcc00000000ff */
[----:B------:R-:W0:Y:S02]  /*5910*/  I2F.F64.S16 R4, R4 ;  /* 0x0000000400047312 */ /* 0x000e240000101c00 */
[----:B0-----:R0:W-:Y:S01]  /*5920*/  STG.E.128 desc[UR36][R16.64], R4 ;  /* 0x0000000410007986 */ /* 0x0011e2000c101d24 */
[----:B------:R-:W-:Y:S05]  /*5930*/  BRA `(.L_x_23323) ;  /* 0x0000000800787947 */ /* 0x000fea0003800000 */
.L_x_23331:
        /* <DEDUP_REMOVED lines=21> */
.L_x_23336:
[----:B------:R-:W-:Y:S05]  /*5a90*/  BSYNC B0 ;  /* 0x0000000000007941 */ /* 0x000fea0003800000 */
.L_x_23335:
[----:B------:R-:W-:-:S05]  /*5aa0*/  LOP3.LUT R3, R0, R3, RZ, 0xfc, !PT ;  /* 0x0000000300037212 */ /* 0x000fca00078efcff */
[----:B------:R0:W-:Y:S01]  /*5ab0*/  STG.E.U8 desc[UR36][R16.64], R3 ;  /* 0x0000000310007986 */ /* 0x0001e2000c101124 */
[----:B------:R-:W-:Y:S05]  /*5ac0*/  BRA `(.L_x_23323) ;  /* 0x0000000800147947 */ /* 0x000fea0003800000 */
.L_x_23334:
        /* <DEDUP_REMOVED lines=13> */
.L_x_23338:
[----:B------:R-:W-:Y:S01]  /*5ba0*/  IMAD.MOV.U32 R0, RZ, RZ, 0x7f ;  /* 0x0000007fff007424 */ /* 0x000fe200078e00ff */
[----:B------:R-:W-:-:S04]  /*5bb0*/  ISETP.GT.U32.AND P0, PT, R2, 0x7f800000, PT ;  /* 0x7f8000000200780c */ /* 0x000fc80003f04070 */
[----:B------:R-:W-:-:S09]  /*5bc0*/  SEL R0, R0, 0x7c, P0 ;  /* 0x0000007c00007807 */ /* 0x000fd20000000000 */
.L_x_23339:
[----:B------:R-:W-:Y:S05]  /*5bd0*/  BSYNC B0 ;  /* 0x0000000000007941 */ /* 0x000fea0003800000 */
.L_x_23337:
[----:B------:R-:W-:-:S04]  /*5be0*/  LOP3.LUT R2, R5, 0x80000000, RZ, 0xc0, !PT ;  /* 0x8000000005027812 */ /* 0x000fc800078ec0ff */
[----:B------:R-:W-:-:S04]  /*5bf0*/  SHF.R.U32.HI R3, RZ, 0x18, R2 ;  /* 0x00000018ff037819 */ /* 0x000fc80000011602 */
[----:B------:R-:W-:-:S05]  /*5c00*/  LOP3.LUT R3, R0, R3, RZ, 0xfc, !PT ;  /* 0x0000000300037212 */ /* 0x000fca00078efcff */
[----:B------:R0:W-:Y:S01]  /*5c10*/  STG.E.U8 desc[UR36][R16.64], R3 ;  /* 0x0000000310007986 */ /* 0x0001e2000c101124 */
[----:B------:R-:W-:Y:S05]  /*5c20*/  BRA `(.L_x_23323) ;  /* 0x0000000400bc7947 */ /* 0x000fea0003800000 */
.L_x_23333:
[----:B------:R-:W0:Y:S02]  /*5c30*/  I2F.S8 R0, R5 ;  /* 0x0000000500007306 */ /* 0x000e240000001400 */
[----:B0-----:R-:W-:-:S05]  /*5c40*/  F2FP.BF16.F32.PACK_AB R0, RZ, R0 ;  /* 0x00000000ff00723e */ /* 0x001fca00000010ff */
[----:B------:R0:W-:Y:S01]  /*5c50*/  STG.E.U16 desc[UR36][R16.64], R0 ;  /* 0x0000000010007986 */ /* 0x0001e2000c101524 */
[----:B------:R-:W-:Y:S05]  /*5c60*/  BRA `(.L_x_23323) ;  /* 0x0000000400ac7947 */ /* 0x000fea0003800000 */
.L_x_23330:
        /* <DEDUP_REMOVED lines=12> */
.L_x_23342:
        /* <DEDUP_REMOVED lines=17> */
.L_x_23345:
[----:B------:R-:W-:-:S04]  /*5e40*/  LOP3.LUT R2, R5, 0x80000000, RZ, 0xc0, !PT ;  /* 0x8000000005027812 */ /* 0x000fc800078ec0ff */
[----:B------:R-:W-:-:S04]  /*5e50*/  SHF.R.U32.HI R3, RZ, 0x18, R2 ;  /* 0x00000018ff037819 */ /* 0x000fc80000011602 */
[----:B------:R-:W-:-:S04]  /*5e60*/  LOP3.LUT R0, R0, R3, RZ, 0xfc, !PT ;  /* 0x0000000300007212 */ /* 0x000fc800078efcff */
[----:B------:R-:W-:-:S07]  /*5e70*/  PRMT R8, R0, 0x7610, R8 ;  /* 0x0000761000087816 */ /* 0x000fce0000000008 */
.L_x_23344:
[----:B------:R-:W-:Y:S05]  /*5e80*/  BSYNC B0 ;  /* 0x0000000000007941 */ /* 0x000fea0003800000 */
.L_x_23343:
[----:B------:R3:W-:Y:S01]  /*5e90*/  STG.E.U8 desc[UR36][R16.64], R8 ;  /* 0x0000000810007986 */ /* 0x0007e2000c101124 */
[----:B------:R-:W-:Y:S05]  /*5ea0*/  BRA `(.L_x_23323) ;  /* 0x00000004001c7947 */ /* 0x000fea0003800000 */
.L_x_23341:
        /* <DEDUP_REMOVED lines=17> */
.L_x_23348:
[----:B------:R-:W-:-:S04]  /*5fc0*/  LOP3.LUT R2, R5, 0x80000000, RZ, 0xc0, !PT ;  /* 0x8000000005027812 */ /* 0x000fc800078ec0ff */
[----:B------:R-:W-:-:S04]  /*5fd0*/  SHF.R.U32.HI R3, RZ, 0x18, R2 ;  /* 0x00000018ff037819 */ /* 0x000fc80000011602 */
[----:B------:R-:W-:-:S04]  /*5fe0*/  LOP3.LUT R0, R0, R3, RZ, 0xfc, !PT ;  /* 0x0000000300007212 */ /* 0x000fc800078efcff */
[----:B------:R-:W-:-:S07]  /*5ff0*/  PRMT R8, R0, 0x7610, R8 ;  /* 0x0000761000087816 */ /* 0x000fce0000000008 */
.L_x_23347:
[----:B------:R-:W-:Y:S05]  /*6000*/  BSYNC B0 ;  /* 0x0000000000007941 */ /* 0x000fea0003800000 */
.L_x_23346:
[----:B------:R0:W-:Y:S01]  /*6010*/  STG.E.U8 desc[UR36][R16.64], R8 ;  /* 0x0000000810007986 */ /* 0x0001e2000c101124 */
[----:B------:R-:W-:Y:S05]  /*6020*/  BRA `(.L_x_23323) ;  /* 0x0000000000bc7947 */ /* 0x000fea0003800000 */
.L_x_23340:
        /* <DEDUP_REMOVED lines=22> */
.L_x_23322:
        /* <DEDUP_REMOVED lines=16> */
.L_x_23351:
[----:B------:R-:W-:Y:S05]  /*6290*/  BRA `(.L_x_23323) ;  /* 0x0000000000207947 */ /* 0x000fea0003800000 */
.L_x_23350:
[----:B------:R-:W-:-:S04]  /*62a0*/  LOP3.LUT R5, R5, 0xffff, RZ, 0xc0, !PT ;  /* 0x0000ffff05057812 */ /* 0x000fc800078ec0ff */
[----:B------:R-:W-:-:S05]  /*62b0*/  PRMT R5, R5, 0x8880, RZ ;  /* 0x0000888005057816 */ /* 0x000fca00000000ff */
[----:B------:R-:W-:-:S05]  /*62c0*/  IMAD.MOV.U32 R2, RZ, RZ, R5 ;  /* 0x000000ffff027224 */ /* 0x000fca00078e0005 */
[----:B------:R-:W-:-:S05]  /*62d0*/  SHF.R.S32.HI R3, RZ, 0x1f, R2 ;  /* 0x0000001fff037819 */ /* 0x000fca0000011402 */
[----:B------:R2:W-:Y:S01]  /*62e0*/  STG.E.64 desc[UR36][R16.64], R2 ;  /* 0x0000000210007986 */ /* 0x0005e2000c101b24 */
[----:B------:R-:W-:Y:S05]  /*62f0*/  BRA `(.L_x_23323) ;  /* 0x0000000000087947 */ /* 0x000fea0003800000 */
.L_x_23349:
[----:B------:R-:W-:-:S05]  /*6300*/  PRMT R3, R5, 0x8880, RZ ;  /* 0x0000888005037816 */ /* 0x000fca00000000ff */
[----:B------:R0:W-:Y:S02]  /*6310*/  STG.E desc[UR36][R16.64], R3 ;  /* 0x0000000310007986 */ /* 0x0001e4000c101924 */
.L_x_23323:
[----:B------:R-:W-:-:S07]  /*6320*/  VIADD R19, R19, 0x80 ;  /* 0x0000008013137836 */ /* 0x000fce0000000000 */
.L_x_23283:
[----:B------:R-:W-:Y:S05]  /*6330*/  BSYNC B6 ;  /* 0x0000000000067941 */ /* 0x000fea0003800000 */
.L_x_23282:
        /* <DEDUP_REMOVED lines=307> */
.L_x_23354:
        /* <DEDUP_REMOVED lines=20> */
.L_x_23358:
[----:B------:R0:W5:Y:S01]  /*77b0*/  LDG.E.U8 R0, desc[UR36][R2.64] ;  /* 0x0000002402007981 */ /* 0x000162000c1e1100 */
[----:B------:R-:W-:Y:S05]  /*77c0*/  BRA `(.L_x_23360) ;  /* 0x0000000c00547947 */ /* 0x000fea0003800000 */
.L_x_23357:
        /* <DEDUP_REMOVED lines=8> */
.L_x_23362:
[----:B------:R0:W5:Y:S01]  /*7850*/  LDG.E.U8 R0, desc[UR36][R2.64] ;  /* 0x0000002402007981 */ /* 0x000162000c1e1100 */
[----:B------:R-:W-:Y:S05]  /*7860*/  BRA `(.L_x_23360) ;  /* 0x0000000c002c7947 */ /* 0x000fea0003800000 */
.L_x_23361:
[----:B------:R0:W5:Y:S01]  /*7870*/  LDG.E.U16 R0, desc[UR36][R2.64] ;  /* 0x0000002402007981 */ /* 0x000162000c1e1500 */
[----:B------:R-:W-:Y:S05]  /*7880*/  BRA `(.L_x_23360) ;  /* 0x0000000c00247947 */ /* 0x000fea0003800000 */
.L_x_23356:
        /* <DEDUP_REMOVED lines=9> */
.L_x_23364:
[----:B------:R-:W2:Y:S02]  /*7920*/  LDG.E.U16 R4, desc[UR36][R2.64] ;  /* 0x0000002402047981 */ /* 0x000ea4000c1e1500 */
[----:B--2---:R-:W-:-:S06]  /*7930*/  HADD2.F32 R4, -RZ, R4.H0_H0 ;  /* 0x20000004ff047230 */ /* 0x004fcc0000004100 */
[----:B------:R-:W0:Y:S02]  /*7940*/  F2I.FTZ.TRUNC.NTZ R4, R4 ;  /* 0x0000000400047305 */ /* 0x000e24000021f100 */
[----:B0-----:R-:W-:Y:S01]  /*7950*/  PRMT R0, R4, 0x7610, R0 ;  /* 0x0000761004007816 */ /* 0x001fe20000000000 */
[----:B------:R-:W-:Y:S06]  /*7960*/  BRA `(.L_x_23360) ;  /* 0x0000000800ec7947 */ /* 0x000fec0003800000 */
.L_x_23363:
        /* <DEDUP_REMOVED lines=9> */
.L_x_23366:
[----:B------:R-:W2:Y:S02]  /*7a00*/  LDG.E.U16 R2, desc[UR36][R2.64] ;  /* 0x0000002402027981 */ /* 0x000ea4000c1e1500 */
[----:B--2---:R-:W-:-:S06]  /*7a10*/  HADD2.F32 R4, -RZ, R2.H0_H0 ;  /* 0x20000002ff047230 */ /* 0x004fcc0000004100 */
[----:B------:R-:W0:Y:S02]  /*7a20*/  F2I.FTZ.TRUNC.NTZ R4, R4 ;  /* 0x0000000400047305 */ /* 0x000e24000021f100 */
[----:B0-----:R-:W-:Y:S01]  /*7a30*/  PRMT R0, R4, 0x7610, R0 ;  /* 0x0000761004007816 */ /* 0x001fe20000000000 */
[----:B------:R-:W-:Y:S06]  /*7a40*/  BRA `(.L_x_23360) ;  /* 0x0000000800b47947 */ /* 0x000fec0003800000 */
.L_x_23365:
[----:B------:R-:W2:Y:S02]  /*7a50*/  LDG.E.64 R2, desc[UR36][R2.64] ;  /* 0x0000002402027981 */ /* 0x000ea4000c1e1b00 */
[----:B--2---:R0:W1:Y:S01]  /*7a60*/  F2I.F64.TRUNC R0, R2 ;  /* 0x0000000200007311 */ /* 0x004062000030d100 */
[----:B------:R-:W-:Y:S05]  /*7a70*/  BRA `(.L_x_23360) ;  /* 0x0000000800a87947 */ /* 0x000fea0003800000 */
.L_x_23355:
        /* <DEDUP_REMOVED lines=12> */
.L_x_23369:
[----:B------:R-:W2:Y:S02]  /*7b40*/  LDG.E.64 R2, desc[UR36][R2.64] ;  /* 0x0000002402027981 */ /* 0x000ea4000c1e1b00 */
[----:B--2---:R3:W4:Y:S01]  /*7b50*/  F2I.F64.TRUNC R0, R2 ;  /* 0x0000000200007311 */ /* 0x004722000030d100 */
[----:B------:R-:W-:Y:S05]  /*7b60*/  BRA `(.L_x_23360) ;  /* 0x00000008006c7947 */ /* 0x000fea0003800000 */
.L_x_23368:
        /* <DEDUP_REMOVED lines=28> */
.L_x_23371:
        /* <DEDUP_REMOVED lines=15> */
.L_x_23370:
[----:B------:R-:W2:Y:S02]  /*7e20*/  LDG.E.U16 R4, desc[UR36][R2.64] ;  /* 0x0000002402047981 */ /* 0x000ea4000c1e1500 */
[----:B--2---:R-:W-:-:S06]  /*7e30*/  IMAD.U32 R4, R4, 0x10000, RZ ;  /* 0x0001000004047824 */ /* 0x004fcc00078e00ff */
[----:B------:R-:W0:Y:S02]  /*7e40*/  F2I.FTZ.TRUNC.NTZ R4, R4 ;  /* 0x0000000400047305 */ /* 0x000e24000021f100 */
[----:B0-----:R-:W-:Y:S01]  /*7e50*/  PRMT R0, R4, 0x7610, R0 ;  /* 0x0000761004007816 */ /* 0x001fe20000000000 */
[----:B------:R-:W-:Y:S06]  /*7e60*/  BRA `(.L_x_23360) ;  /* 0x0000000400ac7947 */ /* 0x000fec0003800000 */
.L_x_23367:
        /* <DEDUP_REMOVED lines=10> */
.L_x_23374:
        /* <DEDUP_REMOVED lines=21> */
.L_x_23378:
[----:B------:R-:W-:Y:S05]  /*8060*/  BSYNC B1 ;  /* 0x0000000000017941 */ /* 0x000fea0003800000 */
.L_x_23377:
[----:B------:R-:W-:Y:S01]  /*8070*/  IMAD.SHL.U32 R2, R2, 0x100000, RZ ;  /* 0x0010000002027824 */ /* 0x000fe200078e00ff */
[----:B------:R-:W-:-:S04]  /*8080*/  LEA R3, R0, 0x3b800000, 0x17 ;  /* 0x3b80000000037811 */ /* 0x000fc800078eb8ff */
[----:B------:R-:W-:-:S07]  /*8090*/  LOP3.LUT R4, R3, R2, R4, 0xfe, !PT ;  /* 0x0000000203047212 */ /* 0x000fce00078efe04 */
.L_x_23376:
[----:B------:R-:W-:Y:S05]  /*80a0*/  BSYNC B0 ;  /* 0x0000000000007941 */ /* 0x000fea0003800000 */
.L_x_23375:
[----:B------:R-:W0:Y:S02]  /*80b0*/  F2I.FTZ.TRUNC.NTZ R4, R4 ;  /* 0x0000000400047305 */ /* 0x000e24000021f100 */
[----:B0-----:R-:W-:Y:S01]  /*80c0*/  PRMT R0, R4, 0x7610, R0 ;  /* 0x0000761004007816 */ /* 0x001fe20000000000 */
[----:B------:R-:W-:Y:S06]  /*80d0*/  BRA `(.L_x_23360) ;  /* 0x0000000400107947 */ /* 0x000fec0003800000 */
.L_x_23373:
        /* <DEDUP_REMOVED lines=21> */
.L_x_23382:
[----:B------:R-:W-:Y:S05]  /*8230*/  BSYNC B1 ;  /* 0x0000000000017941 */ /* 0x000fea0003800000 */
.L_x_23381:
[----:B------:R-:W-:Y:S01]  /*8240*/  IMAD.SHL.U32 R2, R2, 0x200000, RZ ;  /* 0x0020000002027824 */ /* 0x000fe200078e00ff */
[----:B------:R-:W-:-:S04]  /*8250*/  LEA R3, R0, 0x37800000, 0x17 ;  /* 0x3780000000037811 */ /* 0x000fc800078eb8ff */
[----:B------:R-:W-:-:S07]  /*8260*/  LOP3.LUT R4, R3, R2, R4, 0xfe, !PT ;  /* 0x0000000203047212 */ /* 0x000fce00078efe04 */
.L_x_23380:
[----:B------:R-:W-:Y:S05]  /*8270*/  BSYNC B0 ;  /* 0x0000000000007941 */ /* 0x000fea0003800000 */
.L_x_23379:
[----:B------:R-:W0:Y:S02]  /*8280*/  F2I.FTZ.TRUNC.NTZ R4, R4 ;  /* 0x0000000400047305 */ /* 0x000e24000021f100 */
[----:B0-----:R-:W-:Y:S01]  /*8290*/  PRMT R0, R4, 0x7610, R0 ;  /* 0x0000761004007816 */ /* 0x001fe20000000000 */
[----:B------:R-:W-:Y:S06]  /*82a0*/  BRA `(.L_x_23360) ;  /* 0x00000000009c7947 */ /* 0x000fec0003800000 */
.L_x_23372:
        /* <DEDUP_REMOVED lines=14> */
.L_x_23386:
[----:B------:R-:W-:Y:S05]  /*8390*/  BSYNC B0 ;  /* 0x0000000000007941 */ /* 0x000fea0003800000 */
.L_x_23385:
[----:B------:R-:W0:Y:S02]  /*83a0*/  F2I.FTZ.TRUNC.NTZ R4, R4 ;  /* 0x0000000400047305 */ /* 0x000e24000021f100 */
[----:B0-----:R-:W-:Y:S01]  /*83b0*/  PRMT R0, R4, 0x7610, R0 ;  /* 0x0000761004007816 */ /* 0x001fe20000000000 */
[----:B------:R-:W-:Y:S06]  /*83c0*/  BRA `(.L_x_23360) ;  /* 0x0000000000547947 */ /* 0x000fec0003800000 */
.L_x_23359:
        /* <DEDUP_REMOVED lines=16> */
.L_x_23387:
[----:B------:R-:W-:Y:S01]  /*84d0*/  PRMT R0, RZ, 0x7610, R0 ;  /* 0x00007610ff007816 */ /* 0x000fe20000000000 */
[----:B------:R-:W-:Y:S06]  /*84e0*/  BRA `(.L_x_23360) ;  /* 0x00000000000c7947 */ /* 0x000fec0003800000 */
.L_x_23384:
[----:B------:R1:W5:Y:S01]  /*84f0*/  LDG.E.U8 R0, desc[UR36][R2.64] ;  /* 0x0000002402007981 */ /* 0x000362000c1e1100 */
[----:B------:R-:W-:Y:S05]  /*8500*/  BRA `(.L_x_23360) ;  /* 0x0000000000047947 */ /* 0x000fea0003800000 */
.L_x_23383:
[----:B------:R2:W5:Y:S02]  /*8510*/  LDG.E.U8 R0, desc[UR36][R2.64] ;  /* 0x0000002402007981 */ /* 0x000564000c1e1100 */
.L_x_23360:
        /* <DEDUP_REMOVED lines=16> */
.L_x_23391:
[----:B------:R3:W-:Y:S01]  /*8620*/  STG.E.U8 desc[UR36][R16.64], R5 ;  /* 0x0000000510007986 */ /* 0x0007e2000c101124 */
[----:B------:R-:W-:Y:S05]  /*8630*/  BRA `(.L_x_23393) ;  /* 0x0000000c00907947 */ /* 0x000fea0003800000 */
.L_x_23390:
        /* <DEDUP_REMOVED lines=12> */
.L_x_23395:
[----:B------:R-:W-:-:S05]  /*8700*/  PRMT R3, R5, 0x8880, RZ ;  /* 0x0000888005037816 */ /* 0x000fca00000000ff */
[----:B------:R2:W-:Y:S01]  /*8710*/  STG.E desc[UR36][R16.64], R3 ;  /* 0x0000000310007986 */ /* 0x0005e2000c101924 */
[----:B------:R-:W-:Y:S05]  /*8720*/  BRA `(.L_x_23393) ;  /* 0x0000000c00547947 */ /* 0x000fea0003800000 */
.L_x_23394:
[----:B------:R-:W-:-:S04]  /*8730*/  PRMT R3, R5, 0x8880, RZ ;  /* 0x0000888005037816 */ /* 0x000fc800000000ff */
[----:B------:R-:W-:-:S05]  /*8740*/  PRMT R3, R3, 0x7710, RZ ;  /* 0x0000771003037816 */ /* 0x000fca00000000ff */
[----:B------:R0:W-:Y:S01]  /*8750*/  STG.E.U16 desc[UR36][R16.64], R3 ;  /* 0x0000000310007986 */ /* 0x0001e2000c101524 */
[----:B------:R-:W-:Y:S05]  /*8760*/  BRA `(.L_x_23393) ;  /* 0x0000000c00447947 */ /* 0x000fea0003800000 */
.L_x_23389:
        /* <DEDUP_REMOVED lines=9> */
.L_x_23397:
[----:B------:R-:W0:Y:S02]  /*8800*/  I2F.S8 R0, R5 ;  /* 0x0000000500007306 */ /* 0x000e240000001400 */
[----:B0-----:R-:W-:-:S05]  /*8810*/  F2FP.F16.F32.PACK_AB R0, RZ, R0 ;  /* 0x00000000ff00723e */ /* 0x001fca00000000ff */
[----:B------:R0:W-:Y:S01]  /*8820*/  STG.E.U16 desc[UR36][R16.64], R0 ;  /* 0x0000000010007986 */ /* 0x0001e2000c101524 */
[----:B------:R-:W-:Y:S05]  /*8830*/  BRA `(.L_x_23393) ;  /* 0x0000000c00107947 */ /* 0x000fea0003800000 */
.L_x_23396:
        /* <DEDUP_REMOVED lines=10> */
.L_x_23399:
[----:B------:R-:W0:Y:S02]  /*88e0*/  I2F.S8 R5, R5 ;  /* 0x0000000500057306 */ /* 0x000e240000001400 */
[----:B0-----:R-:W-:-:S04]  /*88f0*/  F2FP.F16.F32.PACK_AB R3, RZ, R5 ;  /* 0x00000005ff03723e */ /* 0x001fc800000000ff */
[----:B------:R-:W-:-:S05]  /*8900*/  PRMT R3, R3, 0x5410, RZ ;  /* 0x0000541003037816 */ /* 0x000fca00000000ff */
[----:B------:R0:W-:Y:S01]  /*8910*/  STG.E desc[UR36][R16.64], R3 ;  /* 0x0000000310007986 */ /* 0x0001e2000c101924 */
[----:B------:R-:W-:Y:S05]  /*8920*/  BRA `(.L_x_23393) ;  /* 0x0000000800d47947 */ /* 0x000fea0003800000 */
.L_x_23398:
[----:B------:R-:W-:-:S04]  /*8930*/  PRMT R2, R5, 0x8880, RZ ;  /* 0x0000888005027816 */ /* 0x000fc800000000ff */
[----:B------:R-:W-:-:S06]  /*8940*/  PRMT R2, R2, 0x7710, RZ ;  /* 0x0000771002027816 */ /* 0x000fcc00000000ff */
[----:B------:R-:W0:Y:S02]  /*8950*/  I2F.F64.S16 R2, R2 ;  /* 0x0000000200027312 */ /* 0x000e240000101c00 */
[----:B0-----:R0:W-:Y:S01]  /*8960*/  STG.E.64 desc[UR36][R16.64], R2 ;  /* 0x0000000210007986 */ /* 0x0011e2000c101b24 */
[----:B------:R-:W-:Y:S05]  /*8970*/  BRA `(.L_x_23393) ;  /* 0x0000000800c07947 */ /* 0x000fea0003800000 */
.L_x_23388:
        /* <DEDUP_REMOVED lines=12> */
.L_x_23402:
[----:B------:R-:W-:Y:S02]  /*8a40*/  PRMT R4, R5, 0x8880, RZ ;  /* 0x0000888005047816 */ /* 0x000fe400000000ff */
[----:B------:R-:W-:Y:S02]  /*8a50*/  CS2R R6, SRZ ;  /* 0x0000000000067805 */ /* 0x000fe4000001ff00 */
[----:B------:R-:W-:-:S06]  /*8a60*/  PRMT R4, R4, 0x7710, RZ ;  /* 0x0000771004047816 */ /* 0x000fcc00000000ff */
[----:B------:R-:W0:Y:S02]  /*8a70*/  I2F.F64.S16 R4, R4 ;  /* 0x0000000400047312 */ /* 0x000e240000101c00 */
[----:B0-----:R0:W-:Y:S01]  /*8a80*/  STG.E.128 desc[UR36][R16.64], R4 ;  /* 0x0000000410007986 */ /* 0x0011e2000c101d24 */
[----:B------:R-:W-:Y:S05]  /*8a90*/  BRA `(.L_x_23393) ;  /* 0x0000000800787947 */ /* 0x000fea0003800000 */
.L_x_23401:
        /* <DEDUP_REMOVED lines=21> */
.L_x_23406:
[----:B------:R-:W-:Y:S05]  /*8bf0*/  BSYNC B0 ;  /* 0x0000000000007941 */ /* 0x000fea0003800000 */
.L_x_23405:
[----:B------:R-:W-:-:S05]  /*8c00*/  LOP3.LUT R3, R0, R3, RZ, 0xfc, !PT ;  /* 0x0000000300037212 */ /* 0x000fca00078efcff */
[----:B------:R0:W-:Y:S01]  /*8c10*/  STG.E.U8 desc[UR36][R16.64], R3 ;  /* 0x0000000310007986 */ /* 0x0001e2000c101124 */
[----:B------:R-:W-:Y:S05]  /*8c20*/  BRA `(.L_x_23393) ;  /* 0x0000000800147947 */ /* 0x000fea0003800000 */
.L_x_23404:
        /* <DEDUP_REMOVED lines=13> */
.L_x_23408:
[----:B------:R-:W-:Y:S01]  /*8d00*/  IMAD.MOV.U32 R0, RZ, RZ, 0x7f ;  /* 0x0000007fff007424 */ /* 0x000fe200078e00ff */
[----:B------:R-:W-:-:S04]  /*8d10*/  ISETP.GT.U32.AND P0, PT, R2, 0x7f800000, PT ;  /* 0x7f8000000200780c */ /* 0x000fc80003f04070 */
[----:B------:R-:W-:-:S09]  /*8d20*/  SEL R0, R0, 0x7c, P0 ;  /* 0x0000007c00007807 */ /* 0x000fd20000000000 */
.L_x_23409:
[----:B------:R-:W-:Y:S05]  /*8d30*/  BSYNC B0 ;  /* 0x0000000000007941 */ /* 0x000fea0003800000 */
.L_x_23407:
[----:B------:R-:W-:-:S04]  /*8d40*/  LOP3.LUT R2, R5, 0x80000000, RZ, 0xc0, !PT ;  /* 0x8000000005027812 */ /* 0x000fc800078ec0ff */
[----:B------:R-:W-:-:S04]  /*8d50*/  SHF.R.U32.HI R3, RZ, 0x18, R2 ;  /* 0x00000018ff037819 */ /* 0x000fc80000011602 */
[----:B------:R-:W-:-:S05]  /*8d60*/  LOP3.LUT R3, R0, R3, RZ, 0xfc, !PT ;  /* 0x0000000300037212 */ /* 0x000fca00078efcff */
[----:B------:R0:W-:Y:S01]  /*8d70*/  STG.E.U8 desc[UR36][R16.64], R3 ;  /* 0x0000000310007986 */ /* 0x0001e2000c101124 */
[----:B------:R-:W-:Y:S05]  /*8d80*/  BRA `(.L_x_23393) ;  /* 0x0000000400bc7947 */ /* 0x000fea0003800000 */
.L_x_23403:
[----:B------:R-:W0:Y:S02]  /*8d90*/  I2F.S8 R0, R5 ;  /* 0x0000000500007306 */ /* 0x000e240000001400 */
[----:B0-----:R-:W-:-:S05]  /*8da0*/  F2FP.BF16.F32.PACK_AB R0, RZ, R0 ;  /* 0x00000000ff00723e */ /* 0x001fca00000010ff */
[----:B------:R0:W-:Y:S01]  /*8db0*/  STG.E.U16 desc[UR36][R16.64], R0 ;  /* 0x0000000010007986 */ /* 0x0001e2000c101524 */
[----:B------:R-:W-:Y:S05]  /*8dc0*/  BRA `(.L_x_23393) ;  /* 0x0000000400ac7947 */ /* 0x000fea0003800000 */
.L_x_23400:
        /* <DEDUP_REMOVED lines=12> */
.L_x_23412:
        /* <DEDUP_REMOVED lines=17> */
.L_x_23415:
[----:B------:R-:W-:-:S04]  /*8fa0*/  LOP3.LUT R2, R5, 0x80000000, RZ, 0xc0, !PT ;  /* 0x8000000005027812 */ /* 0x000fc800078ec0ff */
[----:B------:R-:W-:-:S04]  /*8fb0*/  SHF.R.U32.HI R3, RZ, 0x18, R2 ;  /* 0x00000018ff037819 */ /* 0x000fc80000011602 */
[----:B------:R-:W-:-:S04]  /*8fc0*/  LOP3.LUT R0, R0, R3, RZ, 0xfc, !PT ;  /* 0x0000000300007212 */ /* 0x000fc800078efcff */
[----:B------:R-:W-:-:S07]  /*8fd0*/  PRMT R8, R0, 0x7610, R8 ;  /* 0x0000761000087816 */ /* 0x000fce0000000008 */
.L_x_23414:
[----:B------:R-:W-:Y:S05]  /*8fe0*/  BSYNC B0 ;  /* 0x0000000000007941 */ /* 0x000fea0003800000 */
.L_x_23413:
[----:B------:R0:W-:Y:S01]  /*8ff0*/  STG.E.U8 desc[UR36][R16.64], R8 ;  /* 0x0000000810007986 */ /* 0x0001e2000c101124 */
[----:B------:R-:W-:Y:S05]  /*9000*/  BRA `(.L_x_23393) ;  /* 0x00000004001c7947 */ /* 0x000fea0003800000 */
.L_x_23411:
        /* <DEDUP_REMOVED lines=17> */
.L_x_23418:
[----:B------:R-:W-:-:S04]  /*9120*/  LOP3.LUT R2, R5, 0x80000000, RZ, 0xc0, !PT ;  /* 0x8000000005027812 */ /* 0x000fc800078ec0ff */
[----:B------:R-:W-:-:S04]  /*9130*/  SHF.R.U32.HI R3, RZ, 0x18, R2 ;  /* 0x00000018ff037819 */ /* 0x000fc80000011602 */
[----:B------:R-:W-:-:S04]  /*9140*/  LOP3.LUT R0, R0, R3, RZ, 0xfc, !PT ;  /* 0x0000000300007212 */ /* 0x000fc800078efcff */
[----:B------:R-:W-:-:S07]  /*9150*/  PRMT R8, R0, 0x7610, R8 ;  /* 0x0000761000087816 */ /* 0x000fce0000000008 */
.L_x_23417:
[----:B------:R-:W-:Y:S05]  /*9160*/  BSYNC B0 ;  /* 0x0000000000007941 */ /* 0x000fea0003800000 */
.L_x_23416:
[----:B------:R0:W-:Y:S01]  /*9170*/  STG.E.U8 desc[UR36][R16.64], R8 ;  /* 0x0000000810007986 */ /* 0x0001e2000c101124 */
[----:B------:R-:W-:Y:S05]  /*9180*/  BRA `(.L_x_23393) ;  /* 0x0000000000bc7947 */ /* 0x000fea0003800000 */
.L_x_23410:
        /* <DEDUP_REMOVED lines=22> */
.L_x_23392:
        /* <DEDUP_REMOVED lines=16> */
.L_x_23421:
[----:B------:R-:W-:Y:S05]  /*93f0*/  BRA `(.L_x_23393) ;  /* 0x0000000000207947 */ /* 0x000fea0003800000 */
.L_x_23420:
[----:B------:R-:W-:-:S04]  /*9400*/  LOP3.LUT R5, R5, 0xffff, RZ, 0xc0, !PT ;  /* 0x0000ffff05057812 */ /* 0x000fc800078ec0ff */
[----:B------:R-:W-:-:S05]  /*9410*/  PRMT R5, R5, 0x8880, RZ ;  /* 0x0000888005057816 */ /* 0x000fca00000000ff */
[----:B------:R-:W-:-:S05]  /*9420*/  IMAD.MOV.U32 R2, RZ, RZ, R5 ;  /* 0x000000ffff027224 */ /* 0x000fca00078e0005 */
[----:B------:R-:W-:-:S05]  /*9430*/  SHF.R.S32.HI R3, RZ, 0x1f, R2 ;  /* 0x0000001fff037819 */ /* 0x000fca0000011402 */
[----:B------:R0:W-:Y:S01]  /*9440*/  STG.E.64 desc[UR36][R16.64], R2 ;  /* 0x0000000210007986 */ /* 0x0001e2000c101b24 */
[----:B------:R-:W-:Y:S05]  /*9450*/  BRA `(.L_x_23393) ;  /* 0x0000000000087947 */ /* 0x000fea0003800000 */
.L_x_23419:
[----:B------:R-:W-:-:S05]  /*9460*/  PRMT R3, R5, 0x8880, RZ ;  /* 0x0000888005037816 */ /* 0x000fca00000000ff */
[----:B------:R0:W-:Y:S02]  /*9470*/  STG.E desc[UR36][R16.64], R3 ;  /* 0x0000000310007986 */ /* 0x0001e4000c101924 */
.L_x_23393:
[----:B------:R-:W-:-:S07]  /*9480*/  VIADD R19, R19, 0x80 ;  /* 0x0000008013137836 */ /* 0x000fce0000000000 */
.L_x_23353:
[----:B------:R-:W-:Y:S05]  /*9490*/  BSYNC B6 ;  /* 0x0000000000067941 */ /* 0x000fea0003800000 */
.L_x_23352:
        /* <DEDUP_REMOVED lines=306> */
.L_x_23422:
        /* <DEDUP_REMOVED lines=20> */
.L_x_23426:
[----:B------:R4:W5:Y:S01]  /*a900*/  LDG.E.U8 R0, desc[UR36][R2.64] ;  /* 0x0000002402007981 */ /* 0x000962000c1e1100 */
[----:B------:R-:W-:Y:S05]  /*a910*/  BRA `(.L_x_23428) ;  /* 0x0000000c00547947 */ /* 0x000fea0003800000 */
.L_x_23425:
        /* <DEDUP_REMOVED lines=8> */
.L_x_23430:
[----:B------:R2:W5:Y:S01]  /*a9a0*/  LDG.E.U8 R0, desc[UR36][R2.64] ;  /* 0x0000002402007981 */ /* 0x000562000c1e1100 */
[----:B------:R-:W-:Y:S05]  /*a9b0*/  BRA `(.L_x_23428) ;  /* 0x0000000c002c7947 */ /* 0x000fea0003800000 */
.L_x_23429:
[----:B------:R0:W5:Y:S01]  /*a9c0*/  LDG.E.U16 R0, desc[UR36][R2.64] ;  /* 0x0000002402007981 */ /* 0x000162000c1e1500 */
[----:B------:R-:W-:Y:S05]  /*a9d0*/  BRA `(.L_x_23428) ;  /* 0x0000000c00247947 */ /* 0x000fea0003800000 */
.L_x_23424:
        /* <DEDUP_REMOVED lines=9> */
.L_x_23432:
[----:B------:R-:W2:Y:S02]  /*aa70*/  LDG.E.U16 R4, desc[UR36][R2.64] ;  /* 0x0000002402047981 */ /* 0x000ea4000c1e1500 */
[----:B--2---:R-:W-:-:S06]  /*aa80*/  HADD2.F32 R4, -RZ, R4.H0_H0 ;  /* 0x20000004ff047230 */ /* 0x004fcc0000004100 */
[----:B------:R-:W0:Y:S02]  /*aa90*/  F2I.FTZ.TRUNC.NTZ R4, R4 ;  /* 0x0000000400047305 */ /* 0x000e24000021f100 */
[----:B0-----:R-:W-:Y:S01]  /*aaa0*/  PRMT R0, R4, 0x7610, R0 ;  /* 0x0000761004007816 */ /* 0x001fe20000000000 */
[----:B------:R-:W-:Y:S06]  /*aab0*/  BRA `(.L_x_23428) ;  /* 0x0000000800ec7947 */ /* 0x000fec0003800000 */
.L_x_23431:
        /* <DEDUP_REMOVED lines=9> */
.L_x_23434:
[----:B------:R-:W2:Y:S02]  /*ab50*/  LDG.E.U16 R2, desc[UR36][R2.64] ;  /* 0x0000002402027981 */ /* 0x000ea4000c1e1500 */
[----:B--2---:R-:W-:-:S06]  /*ab60*/  HADD2.F32 R4, -RZ, R2.H0_H0 ;  /* 0x20000002ff047230 */ /* 0x004fcc0000004100 */
[----:B------:R-:W0:Y:S02]  /*ab70*/  F2I.FTZ.TRUNC.NTZ R4, R4 ;  /* 0x0000000400047305 */ /* 0x000e24000021f100 */
[----:B0-----:R-:W-:Y:S01]  /*ab80*/  PRMT R0, R4, 0x7610, R0 ;  /* 0x0000761004007816 */ /* 0x001fe20000000000 */
[----:B------:R-:W-:Y:S06]  /*ab90*/  BRA `(.L_x_23428) ;  /* 0x0000000800b47947 */ /* 0x000fec0003800000 */
.L_x_23433:
[----:B------:R-:W2:Y:S02]  /*aba0*/  LDG.E.64 R2, desc[UR36][R2.64] ;  /* 0x0000002402027981 */ /* 0x000ea4000c1e1b00 */
[----:B--2---:R0:W1:Y:S01]  /*abb0*/  F2I.F64.TRUNC R0, R2 ;  /* 0x0000000200007311 */ /* 0x004062000030d100 */
[----:B------:R-:W-:Y:S05]  /*abc0*/  BRA `(.L_x_23428) ;  /* 0x0000000800a87947 */ /* 0x000fea0003800000 */
.L_x_23423:
        /* <DEDUP_REMOVED lines=12> */
.L_x_23437:
[----:B------:R-:W2:Y:S02]  /*ac90*/  LDG.E.64 R2, desc[UR36][R2.64] ;  /* 0x0000002402027981 */ /* 0x000ea4000c1e1b00 */
[----:B--2---:R0:W1:Y:S01]  /*aca0*/  F2I.F64.TRUNC R0, R2 ;  /* 0x0000000200007311 */ /* 0x004062000030d100 */
[----:B------:R-:W-:Y:S05]  /*acb0*/  BRA `(.L_x_23428) ;  /* 0x00000008006c7947 */ /* 0x000fea0003800000 */
.L_x_23436:
        /* <DEDUP_REMOVED lines=28> */
.L_x_23439:
        /* <DEDUP_REMOVED lines=15> */
.L_x_23438:
[----:B------:R-:W2:Y:S02]  /*af70*/  LDG.E.U16 R4, desc[UR36][R2.64] ;  /* 0x0000002402047981 */ /* 0x000ea4000c1e1500 */
[----:B--2---:R-:W-:-:S06]  /*af80*/  IMAD.U32 R4, R4, 0x10000, RZ ;  /* 0x0001000004047824 */ /* 0x004fcc00078e00ff */
[----:B------:R-:W0:Y:S02]  /*af90*/  F2I.FTZ.TRUNC.NTZ R4, R4 ;  /* 0x0000000400047305 */ /* 0x000e24000021f100 */
[----:B0-----:R-:W-:Y:S01]  /*afa0*/  PRMT R0, R4, 0x7610, R0 ;  /* 0x0000761004007816 */ /* 0x001fe20000000000 */
[----:B------:R-:W-:Y:S06]  /*afb0*/  BRA `(.L_x_23428) ;  /* 0x0000000400ac7947 */ /* 0x000fec0003800000 */
.L_x_23435:
        /* <DEDUP_REMOVED lines=10> */
.L_x_23442:
        /* <DEDUP_REMOVED lines=21> */
.L_x_23446:
[----:B------:R-:W-:Y:S05]  /*b1b0*/  BSYNC B1 ;  /* 0x0000000000017941 */ /* 0x000fea0003800000 */
.L_x_23445:
[----:B------:R-:W-:Y:S01]  /*b1c0*/  IMAD.SHL.U32 R2, R2, 0x100000, RZ ;  /* 0x0010000002027824 */ /* 0x000fe200078e00ff */
[----:B------:R-:W-:-:S04]  /*b1d0*/  LEA R3, R0, 0x3b800000, 0x17 ;  /* 0x3b80000000037811 */ /* 0x000fc800078eb8ff */
[----:B------:R-:W-:-:S07]  /*b1e0*/  LOP3.LUT R4, R3, R2, R4, 0xfe, !PT ;  /* 0x0000000203047212 */ /* 0x000fce00078efe04 */
.L_x_23444:
[----:B------:R-:W-:Y:S05]  /*b1f0*/  BSYNC B0 ;  /* 0x0000000000007941 */ /* 0x000fea0003800000 */
.L_x_23443:
[----:B------:R-:W0:Y:S02]  /*b200*/  F2I.FTZ.TRUNC.NTZ R4, R4 ;  /* 0x0000000400047305 */ /* 0x000e24000021f100 */
[----:B0-----:R-:W-:Y:S01]  /*b210*/  PRMT R0, R4, 0x7610, R0 ;  /* 0x0000761004007816 */ /* 0x001fe20000000000 */
[----:B------:R-:W-:Y:S06]  /*b220*/  BRA `(.L_x_23428) ;  /* 0x0000000400107947 */ /* 0x000fec0003800000 */
.L_x_23441:
        /* <DEDUP_REMOVED lines=21> */
.L_x_23450:
[----:B------:R-:W-:Y:S05]  /*b380*/  BSYNC B1 ;  /* 0x0000000000017941 */ /* 0x000fea0003800000 */
.L_x_23449:
[----:B------:R-:W-:Y:S01]  /*b390*/  IMAD.SHL.U32 R2, R2, 0x200000, RZ ;  /* 0x0020000002027824 */ /* 0x000fe200078e00ff */
[----:B------:R-:W-:-:S04]  /*b3a0*/  LEA R3, R0, 0x37800000, 0x17 ;  /* 0x3780000000037811 */ /* 0x000fc800078eb8ff */
[----:B------:R-:W-:-:S07]  /*b3b0*/  LOP3.LUT R4, R3, R2, R4, 0xfe, !PT ;  /* 0x0000000203047212 */ /* 0x000fce00078efe04 */
.L_x_23448:
[----:B------:R-:W-:Y:S05]  /*b3c0*/  BSYNC B0 ;  /* 0x0000000000007941 */ /* 0x000fea0003800000 */
.L_x_23447:
[----:B------:R-:W0:Y:S02]  /*b3d0*/  F2I.FTZ.TRUNC.NTZ R4, R4 ;  /* 0x0000000400047305 */ /* 0x000e24000021f100 */
[----:B0-----:R-:W-:Y:S01]  /*b3e0*/  PRMT R0, R4, 0x7610, R0 ;  /* 0x0000761004007816 */ /* 0x001fe20000000000 */
[----:B------:R-:W-:Y:S06]  /*b3f0*/  BRA `(.L_x_23428) ;  /* 0x00000000009c7947 */ /* 0x000fec0003800000 */
.L_x_23440:
        /* <DEDUP_REMOVED lines=14> */
.L_x_23454:
[----:B------:R-:W-:Y:S05]  /*b4e0*/  BSYNC B0 ;  /* 0x0000000000007941 */ /* 0x000fea0003800000 */
.L_x_23453:
[----:B------:R-:W0:Y:S02]  /*b4f0*/  F2I.FTZ.TRUNC.NTZ R4, R4 ;  /* 0x0000000400047305 */ /* 0x000e24000021f100 */
[----:B0-----:R-:W-:Y:S01]  /*b500*/  PRMT R0, R4, 0x7610, R0 ;  /* 0x0000761004007816 */ /* 0x001fe20000000000 */
[----:B------:R-:W-:Y:S06]  /*b510*/  BRA `(.L_x_23428) ;  /* 0x0000000000547947 */ /* 0x000fec0003800000 */
.L_x_23427:
        /* <DEDUP_REMOVED lines=16> */
.L_x_23455:
[----:B------:R-:W-:Y:S01]  /*b620*/  PRMT R0, RZ, 0x7610, R0 ;  /* 0x00007610ff007816 */ /* 0x000fe20000000000 */
[----:B------:R-:W-:Y:S06]  /*b630*/  BRA `(.L_x_23428) ;  /* 0x00000000000c7947 */ /* 0x000fec0003800000 */
.L_x_23452:
[----:B------:R0:W5:Y:S01]  /*b640*/  LDG.E.U8 R0, desc[UR36][R2.64] ;  /* 0x0000002402007981 */ /* 0x000162000c1e1100 */
[----:B------:R-:W-:Y:S05]  /*b650*/  BRA `(.L_x_23428) ;  /* 0x0000000000047947 */ /* 0x000fea0003800000 */
.L_x_23451:
[----:B------:R0:W5:Y:S02]  /*b660*/  LDG.E.U8 R0, desc[UR36][R2.64] ;  /* 0x0000002402007981 */ /* 0x000164000c1e1100 */
.L_x_23428:
        /* <DEDUP_REMOVED lines=16> */
.L_x_23459:
[----:B------:R-:W-:Y:S01]  /*b770*/  STG.E.U8 desc[UR36][R16.64], R5 ;  /* 0x0000000510007986 */ /* 0x000fe2000c101124 */
[----:B------:R-:W-:Y:S05]  /*b780*/  EXIT ;  /* 0x000000000000794d */ /* 0x000fea0003800000 */
.L_x_23458:
        /* <DEDUP_REMOVED lines=12> */
.L_x_23462:
[----:B------:R-:W-:-:S05]  /*b850*/  PRMT R3, R5, 0x8880, RZ ;  /* 0x0000888005037816 */ /* 0x000fca00000000ff */
[----:B------:R-:W-:Y:S01]  /*b860*/  STG.E desc[UR36][R16.64], R3 ;  /* 0x0000000310007986 */ /* 0x000fe2000c101924 */
[----:B------:R-:W-:Y:S05]  /*b870*/  EXIT ;  /* 0x000000000000794d */ /* 0x000fea0003800000 */
.L_x_23461:
[----:B------:R-:W-:-:S04]  /*b880*/  PRMT R3, R5, 0x8880, RZ ;  /* 0x0000888005037816 */ /* 0x000fc800000000ff */
[----:B------:R-:W-:-:S05]  /*b890*/  PRMT R3, R3, 0x7710, RZ ;  /* 0x0000771003037816 */ /* 0x000fca00000000ff */
[----:B------:R-:W-:Y:S01]  /*b8a0*/  STG.E.U16 desc[UR36][R16.64], R3 ;  /* 0x0000000310007986 */ /* 0x000fe2000c101524 */
[----:B------:R-:W-:Y:S05]  /*b8b0*/  EXIT ;  /* 0x000000000000794d */ /* 0x000fea0003800000 */
.L_x_23457:
        /* <DEDUP_REMOVED lines=9> */
.L_x_23464:
[----:B------:R-:W0:Y:S02]  /*b950*/  I2F.S8 R0, R5 ;  /* 0x0000000500007306 */ /* 0x000e240000001400 */
[----:B0-----:R-:W-:-:S05]  /*b960*/  F2FP.F16.F32.PACK_AB R0, RZ, R0 ;  /* 0x00000000ff00723e */ /* 0x001fca00000000ff */
[----:B------:R-:W-:Y:S01]  /*b970*/  STG.E.U16 desc[UR36][R16.64], R0 ;  /* 0x0000000010007986 */ /* 0x000fe2000c101524 */
[----:B------:R-:W-:Y:S05]  /*b980*/  EXIT ;  /* 0x000000000000794d */ /* 0x000fea0003800000 */
.L_x_23463:
        /* <DEDUP_REMOVED lines=10> */
.L_x_23466:
[----:B------:R-:W0:Y:S02]  /*ba30*/  I2F.S8 R5, R5 ;  /* 0x0000000500057306 */ /* 0x000e240000001400 */
[----:B0-----:R-:W-:-:S04]  /*ba40*/  F2FP.F16.F32.PACK_AB R3, RZ, R5 ;  /* 0x00000005ff03723e */ /* 0x001fc800000000ff */
[----:B------:R-:W-:-:S05]  /*ba50*/  PRMT R3, R3, 0x5410, RZ ;  /* 0x0000541003037816 */ /* 0x000fca00000000ff */
[----:B------:R-:W-:Y:S01]  /*ba60*/  STG.E desc[UR36][R16.64], R3 ;  /* 0x0000000310007986 */ /* 0x000fe2000c101924 */
[----:B------:R-:W-:Y:S05]  /*ba70*/  EXIT ;  /* 0x000000000000794d */ /* 0x000fea0003800000 */
.L_x_23465:
[----:B------:R-:W-:-:S04]  /*ba80*/  PRMT R2, R5, 0x8880, RZ ;  /* 0x0000888005027816 */ /* 0x000fc800000000ff */
[----:B------:R-:W-:-:S06]  /*ba90*/  PRMT R2, R2, 0x7710, RZ ;  /* 0x0000771002027816 */ /* 0x000fcc00000000ff */
[----:B------:R-:W0:Y:S02]  /*baa0*/  I2F.F64.S16 R2, R2 ;  /* 0x0000000200027312 */ /* 0x000e240000101c00 */
[----:B0-----:R-:W-:Y:S01]  /*bab0*/  STG.E.64 desc[UR36][R16.64], R2 ;  /* 0x0000000210007986 */ /* 0x001fe2000c101b24 */
[----:B------:R-:W-:Y:S05]  /*bac0*/  EXIT ;  /* 0x000000000000794d */ /* 0x000fea0003800000 */
.L_x_23456:
        /* <DEDUP_REMOVED lines=12> */
.L_x_23469:
[----:B------:R-:W-:Y:S02]  /*bb90*/  PRMT R4, R5, 0x8880, RZ ;  /* 0x0000888005047816 */ /* 0x000fe400000000ff */
[----:B------:R-:W-:Y:S02]  /*bba0*/  CS2R R6, SRZ ;  /* 0x0000000000067805 */ /* 0x000fe4000001ff00 */
[----:B------:R-:W-:-:S06]  /*bbb0*/  PRMT R4, R4, 0x7710, RZ ;  /* 0x0000771004047816 */ /* 0x000fcc00000000ff */
[----:B------:R-:W0:Y:S02]  /*bbc0*/  I2F.F64.S16 R4, R4 ;  /* 0x0000000400047312 */ /* 0x000e240000101c00 */
[----:B0-----:R-:W-:Y:S01]  /*bbd0*/  STG.E.128 desc[UR36][R16.64], R4 ;  /* 0x0000000410007986 */ /* 0x001fe2000c101d24 */
[----:B------:R-:W-:Y:S05]  /*bbe0*/  EXIT ;  /* 0x000000000000794d */ /* 0x000fea0003800000 */
.L_x_23468:
        /* <DEDUP_REMOVED lines=21> */
.L_x_23473:
[----:B------:R-:W-:Y:S05]  /*bd40*/  BSYNC B0 ;  /* 0x0000000000007941 */ /* 0x000fea0003800000 */
.L_x_23472:
[----:B------:R-:W-:-:S05]  /*bd50*/  LOP3.LUT R3, R0, R3, RZ, 0xfc, !PT ;  /* 0x0000000300037212 */ /* 0x000fca00078efcff */
[----:B------:R-:W-:Y:S01]  /*bd60*/  STG.E.U8 desc[UR36][R16.64], R3 ;  /* 0x0000000310007986 */ /* 0x000fe2000c101124 */
[----:B------:R-:W-:Y:S05]  /*bd70*/  EXIT ;  /* 0x000000000000794d */ /* 0x000fea0003800000 */
.L_x_23471:
        /* <DEDUP_REMOVED lines=13> */
.L_x_23475:
[----:B------:R-:W-:Y:S01]  /*be50*/  IMAD.MOV.U32 R0, RZ, RZ, 0x7f ;  /* 0x0000007fff007424 */ /* 0x000fe200078e00ff */
[----:B------:R-:W-:-:S04]  /*be60*/  ISETP.GT.U32.AND P0, PT, R2, 0x7f800000, PT ;  /* 0x7f8000000200780c */ /* 0x000fc80003f04070 */
[----:B------:R-:W-:-:S09]  /*be70*/  SEL R0, R0, 0x7c, P0 ;  /* 0x0000007c00007807 */ /* 0x000fd20000000000 */
.L_x_23476:
[----:B------:R-:W-:Y:S05]  /*be80*/  BSYNC B0 ;  /* 0x0000000000007941 */ /* 0x000fea0003800000 */
.L_x_23474:
[----:B------:R-:W-:-:S04]  /*be90*/  LOP3.LUT R2, R5, 0x80000000, RZ, 0xc0, !PT ;  /* 0x8000000005027812 */ /* 0x000fc800078ec0ff */
[----:B------:R-:W-:-:S04]  /*bea0*/  SHF.R.U32.HI R3, RZ, 0x18, R2 ;  /* 0x00000018ff037819 */ /* 0x000fc80000011602 */
[----:B------:R-:W-:-:S05]  /*beb0*/  LOP3.LUT R3, R0, R3, RZ, 0xfc, !PT ;  /* 0x0000000300037212 */ /* 0x000fca00078efcff */
[----:B------:R-:W-:Y:S01]  /*bec0*/  STG.E.U8 desc[UR36][R16.64], R3 ;  /* 0x0000000310007986 */ /* 0x000fe2000c101124 */
[----:B------:R-:W-:Y:S05]  /*bed0*/  EXIT ;  /* 0x000000000000794d */ /* 0x000fea0003800000 */
.L_x_23470:
[----:B------:R-:W0:Y:S02]  /*bee0*/  I2F.S8 R0, R5 ;  /* 0x0000000500007306 */ /* 0x000e240000001400 */
[----:B0-----:R-:W-:-:S05]  /*bef0*/  F2FP.BF16.F32.PACK_AB R0, RZ, R0 ;  /* 0x00000000ff00723e */ /* 0x001fca00000010ff */
[----:B------:R-:W-:Y:S01]  /*bf00*/  STG.E.U16 desc[UR36][R16.64], R0 ;  /* 0x0000000010007986 */ /* 0x000fe2000c101524 */
[----:B------:R-:W-:Y:S05]  /*bf10*/  EXIT ;  /* 0x000000000000794d */ /* 0x000fea0003800000 */
.L_x_23467:
        /* <DEDUP_REMOVED lines=12> */
.L_x_23479:
        /* <DEDUP_REMOVED lines=17> */
.L_x_23482:
[----:B------:R-:W-:-:S04]  /*c0f0*/  LOP3.LUT R2, R5, 0x80000000, RZ, 0xc0, !PT ;  /* 0x8000000005027812 */ /* 0x000fc800078ec0ff */
[----:B------:R-:W-:-:S04]  /*c100*/  SHF.R.U32.HI R3, RZ, 0x18, R2 ;  /* 0x00000018ff037819 */ /* 0x000fc80000011602 */
[----:B------:R-:W-:-:S04]  /*c110*/  LOP3.LUT R0, R0, R3, RZ, 0xfc, !PT ;  /* 0x0000000300007212 */ /* 0x000fc800078efcff */
[----:B------:R-:W-:-:S07]  /*c120*/  PRMT R8, R0, 0x7610, R8 ;  /* 0x0000761000087816 */ /* 0x000fce0000000008 */
.L_x_23481:
[----:B------:R-:W-:Y:S05]  /*c130*/  BSYNC B0 ;  /* 0x0000000000007941 */ /* 0x000fea0003800000 */
.L_x_23480:
[----:B------:R-:W-:Y:S01]  /*c140*/  STG.E.U8 desc[UR36][R16.64], R8 ;  /* 0x0000000810007986 */ /* 0x000fe2000c101124 */
[----:B------:R-:W-:Y:S05]  /*c150*/  EXIT ;  /* 0x000000000000794d */ /* 0x000fea0003800000 */
.L_x_23478:
        /* <DEDUP_REMOVED lines=17> */
.L_x_23485:
[----:B------:R-:W-:-:S04]  /*c270*/  LOP3.LUT R2, R5, 0x80000000, RZ, 0xc0, !PT ;  /* 0x8000000005027812 */ /* 0x000fc800078ec0ff */
[----:B------:R-:W-:-:S04]  /*c280*/  SHF.R.U32.HI R3, RZ, 0x18, R2 ;  /* 0x00000018ff037819 */ /* 0x000fc80000011602 */
[----:B------:R-:W-:-:S04]  /*c290*/  LOP3.LUT R0, R0, R3, RZ, 0xfc, !PT ;  /* 0x0000000300007212 */ /* 0x000fc800078efcff */
[----:B------:R-:W-:-:S07]  /*c2a0*/  PRMT R8, R0, 0x7610, R8 ;  /* 0x0000761000087816 */ /* 0x000fce0000000008 */
.L_x_23484:
[----:B------:R-:W-:Y:S05]  /*c2b0*/  BSYNC B0 ;  /* 0x0000000000007941 */ /* 0x000fea0003800000 */
.L_x_23483:
[----:B------:R-:W-:Y:S01]  /*c2c0*/  STG.E.U8 desc[UR36][R16.64], R8 ;  /* 0x0000000810007986 */ /* 0x000fe2000c101124 */
[----:B------:R-:W-:Y:S05]  /*c2d0*/  EXIT ;  /* 0x000000000000794d */ /* 0x000fea0003800000 */
.L_x_23477:
        /* <DEDUP_REMOVED lines=22> */
.L_x_23460:
        /* <DEDUP_REMOVED lines=16> */
.L_x_23488:
[----:B------:R-:W-:Y:S05]  /*c540*/  EXIT ;  /* 0x000000000000794d */ /* 0x000fea0003800000 */
.L_x_23487:
[----:B------:R-:W-:-:S04]  /*c550*/  LOP3.LUT R5, R5, 0xffff, RZ, 0xc0, !PT ;  /* 0x0000ffff05057812 */ /* 0x000fc800078ec0ff */
[----:B------:R-:W-:-:S05]  /*c560*/  PRMT R5, R5, 0x8880, RZ ;  /* 0x0000888005057816 */ /* 0x000fca00000000ff */
[----:B------:R-:W-:-:S05]  /*c570*/  IMAD.MOV.U32 R2, RZ, RZ, R5 ;  /* 0x000000ffff027224 */ /* 0x000fca00078e0005 */
[----:B------:R-:W-:-:S05]  /*c580*/  SHF.R.S32.HI R3, RZ, 0x1f, R2 ;  /* 0x0000001fff037819 */ /* 0x000fca0000011402 */
[----:B------:R-:W-:Y:S01]  /*c590*/  STG.E.64 desc[UR36][R16.64], R2 ;  /* 0x0000000210007986 */ /* 0x000fe2000c101b24 */
[----:B------:R-:W-:Y:S05]  /*c5a0*/  EXIT ;  /* 0x000000000000794d */ /* 0x000fea0003800000 */
.L_x_23486:
[----:B------:R-:W-:-:S05]  /*c5b0*/  PRMT R3, R5, 0x8880, RZ ;  /* 0x0000888005037816 */ /* 0x000fca00000000ff */
[----:B------:R-:W-:Y:S01]  /*c5c0*/  STG.E desc[UR36][R16.64], R3 ;  /* 0x0000000310007986 */ /* 0x000fe2000c101924 */
[----:B------:R-:W-:Y:S05]  /*c5d0*/  EXIT ;  /* 0x000000000000794d */ /* 0x000fea0003800000 */
.L_x_23489:
        /* <DEDUP_REMOVED lines=10> */
.L_x_26344:


//--------------------- .text._ZN2at6native27unrolled_elementwise_kernelINS0_13AUnaryFunctorIaaaNS0_17BitwiseAndFunctorIaEEEESt5arrayIPcLm2EELi4E23TrivialOffsetCalculatorILi1EjESA_NS0_6memory12LoadWithCastILi1EEENSB_13StoreWithCastILi1EEEEEviT_T0_T2_T3_T4_T5_ --------------------------
	.section	.text._ZN2at6native27unrolled_elementwise_kernelINS0_13AUnaryFunctorIaaaNS0_17BitwiseAndFunctorIaEEEESt5arrayIPcLm2EELi4E23TrivialOffsetCalculatorILi1EjESA_NS0_6memory12LoadWithCastILi1EEENSB_13StoreWithCastILi1EEEEEviT_T0_T2_T3_T4_T5_,"ax",@progbits
	.align	128
        .global         _ZN2at6native27unrolled_elementwise_kernelINS0_13AUnaryFunctorIaaaNS0_17BitwiseAndFunctorIaEEEESt5arrayIPcLm2EELi4E23TrivialOffsetCalculatorILi1EjESA_NS0_6memory12LoadWithCastILi1EEENSB_13StoreWithCastILi1EEEEEviT_T0_T2_T3_T4_T5_
        .type           _ZN2at6native27unrolled_elementwise_kernelINS0_13AUnaryFunctorIaaaNS0_17BitwiseAndFunctorIaEEEESt5arrayIPcLm2EELi4E23TrivialOffsetCalculatorILi1EjESA_NS0_6memory12LoadWithCastILi1EEENSB_13StoreWithCastILi1EEEEEviT_T0_T2_T3_T4_T5_,@function
        .size           _ZN2at6native27unrolled_elementwise_kernelINS0_13AUnaryFunctorIaaaNS0_17BitwiseAndFunctorIaEEEESt5arrayIPcLm2EELi4E23TrivialOffsetCalculatorILi1EjESA_NS0_6memory12LoadWithCastILi1EEENSB_13StoreWithCastILi1EEEEEviT_T0_T2_T3_T4_T5_,(.L_x_26345 - _ZN2at6native27unrolled_elementwise_kernelINS0_13AUnaryFunctorIaaaNS0_17BitwiseAndFunctorIaEEEESt5arrayIPcLm2EELi4E23TrivialOffsetCalculatorILi1EjESA_NS0_6memory12LoadWithCastILi1EEENSB_13StoreWithCastILi1EEEEEviT_T0_T2_T3_T4_T5_)
        .other          _ZN2at6native27unrolled_elementwise_kernelINS0_13AUnaryFunctorIaaaNS0_17BitwiseAndFunctorIaEEEESt5arrayIPcLm2EELi4E23TrivialOffsetCalculatorILi1EjESA_NS0_6memory12LoadWithCastILi1EEENSB_13StoreWithCastILi1EEEEEviT_T0_T2_T3_T4_T5_,@"STO_CUDA_ENTRY STV_DEFAULT"
_ZN2at6native27unrolled_elementwise_kernelINS0_13AUnaryFunctorIaaaNS0_17BitwiseAndFunctorIaEEEESt5arrayIPcLm2EELi4E23TrivialOffsetCalculatorILi1EjESA_NS0_6memory12LoadWithCastILi1EEENSB_13StoreWithCastILi1EEEEEviT_T0_T2_T3_T4_T5_:
.text._ZN2at6native27unrolled_elementwise_kernelINS0_13AUnaryFunctorIaaaNS0_17BitwiseAndFunctorIaEEEESt5arrayIPcLm2EELi4E23TrivialOffsetCalculatorILi1EjESA_NS0_6memory12LoadWithCastILi1EEENSB_13StoreWithCastILi1EEEEEviT_T0_T2_T3_T4_T5_:
        /* <DEDUP_REMOVED lines=31> */
.L_x_23495:
[----:B------:R3:W5:Y:S01]  /*01f0*/  LDG.E.U8 R26, desc[UR36][R2.64] ;  /* 0x00000024021a7981 */ /* 0x000762000c1e1100 */
[----:B------:R-:W-:Y:S05]  /*0200*/  BRA `(.L_x_23497) ;  /* 0x0000000c00587947 */ /* 0x000fea0003800000 */
.L_x_23494:
        /* <DEDUP_REMOVED lines=8> */
.L_x_23499:
[----:B------:R1:W5:Y:S01]  /*0290*/  LDG.E.U8 R26, desc[UR36][R2.64] ;  /* 0x00000024021a7981 */ /* 0x000362000c1e1100 */
[----:B------:R-:W-:Y:S05]  /*02a0*/  BRA `(.L_x_23497) ;  /* 0x0000000c00307947 */ /* 0x000fea0003800000 */
.L_x_23498:
[----:B------:R2:W5:Y:S01]  /*02b0*/  LDG.E.U16 R26, desc[UR36][R2.64] ;  /* 0x00000024021a7981 */ /* 0x000562000c1e1500 */
[----:B------:R-:W-:Y:S05]  /*02c0*/  BRA `(.L_x_23497) ;  /* 0x0000000c00287947 */ /* 0x000fea0003800000 */
.L_x_23493:
        /* <DEDUP_REMOVED lines=9> */
.L_x_23501:
[----:B------:R-:W2:Y:S02]  /*0360*/  LDG.E.U16 R0, desc[UR36][R2.64] ;  /* 0x0000002402007981 */ /* 0x000ea4000c1e1500 */
[----:B--2---:R-:W-:-:S06]  /*0370*/  HADD2.F32 R0, -RZ, R0.H0_H0 ;  /* 0x20000000ff007230 */ /* 0x004fcc0000004100 */
[----:B------:R-:W0:Y:S02]  /*0380*/  F2I.FTZ.TRUNC.NTZ R0, R0 ;  /* 0x0000000000007305 */ /* 0x000e24000021f100 */
[----:B0-----:R-:W-:Y:S01]  /*0390*/  PRMT R26, R0, 0x7610, R26 ;  /* 0x00007610001a7816 */ /* 0x001fe2000000001a */
[----:B------:R-:W-:Y:S06]  /*03a0*/  BRA `(.L_x_23497) ;  /* 0x0000000800f07947 */ /* 0x000fec0003800000 */
.L_x_23500:
        /* <DEDUP_REMOVED lines=9> */
.L_x_23503:
[----:B------:R-:W2:Y:S02]  /*0440*/  LDG.E.U16 R2, desc[UR36][R2.64] ;  /* 0x0000002402027981 */ /* 0x000ea4000c1e1500 */
[----:B--2---:R-:W-:-:S06]  /*0450*/  HADD2.F32 R0, -RZ, R2.H0_H0 ;  /* 0x20000002ff007230 */ /* 0x004fcc0000004100 */
[----:B------:R-:W0:Y:S02]  /*0460*/  F2I.FTZ.TRUNC.NTZ R0, R0 ;  /* 0x0000000000007305 */ /* 0x000e24000021f100 */
[----:B0-----:R-:W-:Y:S01]  /*0470*/  PRMT R26, R0, 0x7610, R26 ;  /* 0x00007610001a7816 */ /* 0x001fe2000000001a */
[----:B------:R-:W-:Y:S06]  /*0480*/  BRA `(.L_x_23497) ;  /* 0x0000000800b87947 */ /* 0x000fec0003800000 */
.L_x_23502:
[----:B------:R-:W2:Y:S02]  /*0490*/  LDG.E.64 R2, desc[UR36][R2.64] ;  /* 0x0000002402027981 */ /* 0x000ea4000c1e1b00 */
[----:B--2---:R0:W1:Y:S01]  /*04a0*/  F2I.F64.TRUNC R26, R2 ;  /* 0x00000002001a7311 */ /* 0x004062000030d100 */
[----:B------:R-:W-:Y:S05]  /*04b0*/  BRA `(.L_x_23497) ;  /* 0x0000000800ac7947 */ /* 0x000fea0003800000 */
.L_x_23492:
        /* <DEDUP_REMOVED lines=12> */
.L_x_23506:
[----:B------:R-:W2:Y:S02]  /*0580*/  LDG.E.64 R2, desc[UR36][R2.64] ;  /* 0x0000002402027981 */ /* 0x000ea4000c1e1b00 */
[----:B--2---:R0:W1:Y:S01]  /*0590*/  F2I.F64.TRUNC R26, R2 ;  /* 0x00000002001a7311 */ /* 0x004062000030d100 */
[----:B------:R-:W-:Y:S05]  /*05a0*/  BRA `(.L_x_23497) ;  /* 0x0000000800707947 */ /* 0x000fea0003800000 */
.L_x_23505:
        /* <DEDUP_REMOVED lines=28> */
.L_x_23508:
        /* <DEDUP_REMOVED lines=16> */
.L_x_23507:
[----:B------:R-:W2:Y:S02]  /*0870*/  LDG.E.U16 R0, desc[UR36][R2.64] ;  /* 0x0000002402007981 */ /* 0x000ea4000c1e1500 */
[----:B--2---:R-:W-:-:S06]  /*0880*/  IMAD.U32 R0, R0, 0x10000, RZ ;  /* 0x0001000000007824 */ /* 0x004fcc00078e00ff */
[----:B------:R-:W0:Y:S02]  /*0890*/  F2I.FTZ.TRUNC.NTZ R0, R0 ;  /* 0x0000000000007305 */ /* 0x000e24000021f100 */
[----:B0-----:R-:W-:Y:S01]  /*08a0*/  PRMT R26, R0, 0x7610, R26 ;  /* 0x00007610001a7816 */ /* 0x001fe2000000001a */
[----:B------:R-:W-:Y:S06]  /*08b0*/  BRA `(.L_x_23497) ;  /* 0x0000000400ac7947 */ /* 0x000fec0003800000 */
.L_x_23504:
        /* <DEDUP_REMOVED lines=10> */
.L_x_23511:
        /* <DEDUP_REMOVED lines=21> */
.L_x_23515:
[----:B------:R-:W-:Y:S05]  /*0ab0*/  BSYNC B1 ;  /* 0x0000000000017941 */ /* 0x000fea0003800000 */
.L_x_23514:
[----:B------:R-:W-:Y:S01]  /*0ac0*/  LEA R3, R0, 0x3b800000, 0x17 ;  /* 0x3b80000000037811 */ /* 0x000fe200078eb8ff */
[----:B------:R-:W-:-:S05]  /*0ad0*/  IMAD.SHL.U32 R0, R2, 0x100000, RZ ;  /* 0x0010000002007824 */ /* 0x000fca00078e00ff */
[----:B------:R-:W-:-:S07]  /*0ae0*/  LOP3.LUT R0, R3, R0, R4, 0xfe, !PT ;  /* 0x0000000003007212 */ /* 0x000fce00078efe04 */
.L_x_23513:
[----:B------:R-:W-:Y:S05]  /*0af0*/  BSYNC B0 ;  /* 0x0000000000007941 */ /* 0x000fea0003800000 */
.L_x_23512:
[----:B------:R-:W0:Y:S02]  /*0b00*/  F2I.FTZ.TRUNC.NTZ R0, R0 ;  /* 0x0000000000007305 */ /* 0x000e24000021f100 */
[----:B0-----:R-:W-:Y:S01]  /*0b10*/  PRMT R26, R0, 0x7610, R26 ;  /* 0x00007610001a7816 */ /* 0x001fe2000000001a */
[----:B------:R-:W-:Y:S06]  /*0b20*/  BRA `(.L_x_23497) ;  /* 0x0000000400107947 */ /* 0x000fec0003800000 */
.L_x_23510:
        /* <DEDUP_REMOVED lines=21> */
.L_x_23519:
[----:B------:R-:W-:Y:S05]  /*0c80*/  BSYNC B1 ;  /* 0x0000000000017941 */ /* 0x000fea0003800000 */
.L_x_23518:
[----:B------:R-:W-:Y:S01]  /*0c90*/  LEA R3, R0, 0x37800000, 0x17 ;  /* 0x3780000000037811 */ /* 0x000fe200078eb8ff */
[----:B------:R-:W-:-:S05]  /*0ca0*/  IMAD.SHL.U32 R0, R2, 0x200000, RZ ;  /* 0x0020000002007824 */ /* 0x000fca00078e00ff */
[----:B------:R-:W-:-:S07]  /*0cb0*/  LOP3.LUT R0, R3, R0, R4, 0xfe, !PT ;  /* 0x0000000003007212 */ /* 0x000fce00078efe04 */
.L_x_23517:
[----:B------:R-:W-:Y:S05]  /*0cc0*/  BSYNC B0 ;  /* 0x0000000000007941 */ /* 0x000fea0003800000 */
.L_x_23516:
[----:B------:R-:W0:Y:S02]  /*0cd0*/  F2I.FTZ.TRUNC.NTZ R0, R0 ;  /* 0x0000000000007305 */ /* 0x000e24000021f100 */
[----:B0-----:R-:W-:Y:S01]  /*0ce0*/  PRMT R26, R0, 0x7610, R26 ;  /* 0x00007610001a7816 */ /* 0x001fe2000000001a */
[----:B------:R-:W-:Y:S06]  /*0cf0*/  BRA `(.L_x_23497) ;  /* 0x00000000009c7947 */ /* 0x000fec0003800000 */
.L_x_23509:
        /* <DEDUP_REMOVED lines=14> */
.L_x_23523:
[----:B------:R-:W-:Y:S05]  /*0de0*/  BSYNC B0 ;  /* 0x0000000000007941 */ /* 0x000fea0003800000 */
.L_x_23522:
[----:B------:R-:W0:Y:S02]  /*0df0*/  F2I.FTZ.TRUNC.NTZ R0, R0 ;  /* 0x0000000000007305 */ /* 0x000e24000021f100 */
[----:B0-----:R-:W-:Y:S01]  /*0e00*/  PRMT R26, R0, 0x7610, R26 ;  /* 0x00007610001a7816 */ /* 0x001fe2000000001a */
[----:B------:R-:W-:Y:S06]  /*0e10*/  BRA `(.L_x_23497) ;  /* 0x0000000000547947 */ /* 0x000fec0003800000 */
.L_x_23496:
        /* <DEDUP_REMOVED lines=16> */
.L_x_23524:
[----:B------:R-:W-:Y:S01]  /*0f20*/  PRMT R26, RZ, 0x7610, R26 ;  /* 0x00007610ff1a7816 */ /* 0x000fe2000000001a */
[----:B------:R-:W-:Y:S06]  /*0f30*/  BRA `(.L_x_23497) ;  /* 0x00000000000c7947 */ /* 0x000fec0003800000 */
.L_x_23521:
[----:B------:R0:W5:Y:S01]  /*0f40*/  LDG.E.U8 R26, desc[UR36][R2.64] ;  /* 0x00000024021a7981 */ /* 0x000162000c1e1100 */
[----:B------:R-:W-:Y:S05]  /*0f50*/  BRA `(.L_x_23497) ;  /* 0x0000000000047947 */ /* 0x000fea0003800000 */
.L_x_23520:
[----:B------:R0:W5:Y:S02]  /*0f60*/  LDG.E.U8 R26, desc[UR36][R2.64] ;  /* 0x00000024021a7981 */ /* 0x000164000c1e1100 */
.L_x_23497:
[----:B------:R-:W2:Y:S02]  /*0f70*/  S2R R17, SR_TID.X ;  /* 0x0000000000117919 */ /* 0x000ea40000002100 */
[----:B--2---:R-:W-:-:S07]  /*0f80*/  VIADD R17, R17, 0x80 ;  /* 0x0000008011117836 */ /* 0x004fce0000000000 */
.L_x_23491:
[----:B------:R-:W-:Y:S05]  /*0f90*/  BSYNC B6 ;  /* 0x0000000000067941 */ /* 0x000fea0003800000 */
.L_x_23490:
        /* <DEDUP_REMOVED lines=23> */
.L_x_23530:
[----:B------:R0:W5:Y:S01]  /*1110*/  LDG.E.U8 R18, desc[UR36][R2.64] ;  /* 0x0000002402127981 */ /* 0x000162000c1e1100 */
[----:B------:R-:W-:Y:S05]  /*1120*/  BRA `(.L_x_23532) ;  /* 0x0000000c00547947 */ /* 0x000fea0003800000 */
.L_x_23529:
        /* <DEDUP_REMOVED lines=8> */
.L_x_23534:
[----:B------:R0:W5:Y:S01]  /*11b0*/  LDG.E.U8 R18, desc[UR36][R2.64] ;  /* 0x0000002402127981 */ /* 0x000162000c1e1100 */
[----:B------:R-:W-:Y:S05]  /*11c0*/  BRA `(.L_x_23532) ;  /* 0x0000000c002c7947 */ /* 0x000fea0003800000 */
.L_x_23533:
[----:B------:R0:W5:Y:S01]  /*11d0*/  LDG.E.U16 R18, desc[UR36][R2.64] ;  /* 0x0000002402127981 */ /* 0x000162000c1e1500 */
[----:B------:R-:W-:Y:S05]  /*11e0*/  BRA `(.L_x_23532) ;  /* 0x0000000c00247947 */ /* 0x000fea0003800000 */
.L_x_23528:
        /* <DEDUP_REMOVED lines=9> */
.L_x_23536:
[----:B------:R-:W2:Y:S02]  /*1280*/  LDG.E.U16 R0, desc[UR36][R2.64] ;  /* 0x0000002402007981 */ /* 0x000ea4000c1e1500 */
[----:B--2---:R-:W-:-:S06]  /*1290*/  HADD2.F32 R0, -RZ, R0.H0_H0 ;  /* 0x20000000ff007230 */ /* 0x004fcc0000004100 */
[----:B------:R-:W0:Y:S02]  /*12a0*/  F2I.FTZ.TRUNC.NTZ R0, R0 ;  /* 0x0000000000007305 */ /* 0x000e24000021f100 */
[----:B0-----:R-:W-:Y:S01]  /*12b0*/  PRMT R18, R0, 0x7610, R18 ;  /* 0x0000761000127816 */ /* 0x001fe20000000012 */
[----:B------:R-:W-:Y:S06]  /*12c0*/  BRA `(.L_x_23532) ;  /* 0x0000000800ec7947 */ /* 0x000fec0003800000 */
.L_x_23535:
        /* <DEDUP_REMOVED lines=9> */
.L_x_23538:
[----:B------:R-:W2:Y:S02]  /*1360*/  LDG.E.U16 R2, desc[UR36][R2.64] ;  /* 0x0000002402027981 */ /* 0x000ea4000c1e1500 */
[----:B--2---:R-:W-:-:S06]  /*1370*/  HADD2.F32 R0, -RZ, R2.H0_H0 ;  /* 0x20000002ff007230 */ /* 0x004fcc0000004100 */
[----:B------:R-:W0:Y:S02]  /*1380*/  F2I.FTZ.TRUNC.NTZ R0, R0 ;  /* 0x0000000000007305 */ /* 0x000e24000021f100 */
[----:B0-----:R-:W-:Y:S01]  /*1390*/  PRMT R18, R0, 0x7610, R18 ;  /* 0x0000761000127816 */ /* 0x001fe20000000012 */
[----:B------:R-:W-:Y:S06]  /*13a0*/  BRA `(.L_x_23532) ;  /* 0x0000000800b47947 */ /* 0x000fec0003800000 */
.L_x_23537:
[----:B------:R-:W2:Y:S02]  /*13b0*/  LDG.E.64 R2, desc[UR36][R2.64] ;  /* 0x0000002402027981 */ /* 0x000ea4000c1e1b00 */
[----:B--2---:R0:W1:Y:S01]  /*13c0*/  F2I.F64.TRUNC R18, R2 ;  /* 0x0000000200127311 */ /* 0x004062000030d100 */
[----:B------:R-:W-:Y:S05]  /*13d0*/  BRA `(.L_x_23532) ;  /* 0x0000000800a87947 */ /* 0x000fea0003800000 */
.L_x_23527:
        /* <DEDUP_REMOVED lines=12> */
.L_x_23541:
[----:B------:R-:W2:Y:S02]  /*14a0*/  LDG.E.64 R2, desc[UR36][R2.64] ;  /* 0x0000002402027981 */ /* 0x000ea4000c1e1b00 */
[----:B--2---:R0:W1:Y:S01]  /*14b0*/  F2I.F64.TRUNC R18, R2 ;  /* 0x0000000200127311 */ /* 0x004062000030d100 */
[----:B------:R-:W-:Y:S05]  /*14c0*/  BRA `(.L_x_23532) ;  /* 0x00000008006c7947 */ /* 0x000fea0003800000 */
.L_x_23540:
        /* <DEDUP_REMOVED lines=28> */
.L_x_23543:
        /* <DEDUP_REMOVED lines=15> */
.L_x_23542:
[----:B------:R-:W2:Y:S02]  /*1780*/  LDG.E.U16 R0, desc[UR36][R2.64] ;  /* 0x0000002402007981 */ /* 0x000ea4000c1e1500 */
[----:B--2---:R-:W-:-:S06]  /*1790*/  IMAD.U32 R0, R0, 0x10000, RZ ;  /* 0x0001000000007824 */ /* 0x004fcc00078e00ff */
[----:B------:R-:W0:Y:S02]  /*17a0*/  F2I.FTZ.TRUNC.NTZ R0, R0 ;  /* 0x0000000000007305 */ /* 0x000e24000021f100 */
[----:B0-----:R-:W-:Y:S01]  /*17b0*/  PRMT R18, R0, 0x7610, R18 ;  /* 0x0000761000127816 */ /* 0x001fe20000000012 */
[----:B------:R-:W-:Y:S06]  /*17c0*/  BRA `(.L_x_23532) ;  /* 0x0000000400ac7947 */ /* 0x000fec0003800000 */
.L_x_23539:
        /* <DEDUP_REMOVED lines=10> */
.L_x_23546:
        /* <DEDUP_REMOVED lines=21> */
.L_x_23550:
[----:B------:R-:W-:Y:S05]  /*19c0*/  BSYNC B1 ;  /* 0x0000000000017941 */ /* 0x000fea0003800000 */
.L_x_23549:
[----:B------:R-:W-:Y:S01]  /*19d0*/  LEA R3, R0, 0x3b800000, 0x17 ;  /* 0x3b80000000037811 */ /* 0x000fe200078eb8ff */
[----:B------:R-:W-:-:S05]  /*19e0*/  IMAD.SHL.U32 R0, R2, 0x100000, RZ ;  /* 0x0010000002007824 */ /* 0x000fca00078e00ff */
[----:B------:R-:W-:-:S07]  /*19f0*/  LOP3.LUT R0, R3, R0, R4, 0xfe, !PT ;  /* 0x0000000003007212 */ /* 0x000fce00078efe04 */
.L_x_23548:
[----:B------:R-:W-:Y:S05]  /*1a00*/  BSYNC B0 ;  /* 0x0000000000007941 */ /* 0x000fea0003800000 */
.L_x_23547:
[----:B------:R-:W0:Y:S02]  /*1a10*/  F2I.FTZ.TRUNC.NTZ R0, R0 ;  /* 0x0000000000007305 */ /* 0x000e24000021f100 */
[----:B0-----:R-:W-:Y:S01]  /*1a20*/  PRMT R18, R0, 0x7610, R18 ;  /* 0x0000761000127816 */ /* 0x001fe20000000012 */
[----:B------:R-:W-:Y:S06]  /*1a30*/  BRA `(.L_x_23532) ;  /* 0x0000000400107947 */ /* 0x000fec0003800000 */
.L_x_23545:
        /* <DEDUP_REMOVED lines=21> */
.L_x_23554:
[----:B------:R-:W-:Y:S05]  /*1b90*/  BSYNC B1 ;  /* 0x0000000000017941 */ /* 0x000fea0003800000 */
.L_x_23553:
[----:B------:R-:W-:Y:S01]  /*1ba0*/  LEA R3, R0, 0x37800000, 0x17 ;  /* 0x3780000000037811 */ /* 0x000fe200078eb8ff */
[----:B------:R-:W-:-:S05]  /*1bb0*/  IMAD.SHL.U32 R0, R2, 0x200000, RZ ;  /* 0x0020000002007824 */ /* 0x000fca00078e00ff */
[----:B------:R-:W-:-:S07]  /*1bc0*/  LOP3.LUT R0, R3, R0, R4, 0xfe, !PT ;  /* 0x0000000003007212 */ /* 0x000fce00078efe04 */
.L_x_23552:
[----:B------:R-:W-:Y:S05]  /*1bd0*/  BSYNC B0 ;  /* 0x0000000000007941 */ /* 0x000fea0003800000 */
.L_x_23551:
[----:B------:R-:W0:Y:S02]  /*1be0*/  F2I.FTZ.TRUNC.NTZ R0, R0 ;  /* 0x0000000000007305 */ /* 0x000e24000021f100 */
[----:B0-----:R-:W-:Y:S01]  /*1bf0*/  PRMT R18, R0, 0x7610, R18 ;  /* 0x0000761000127816 */ /* 0x001fe20000000012 */
[----:B------:R-:W-:Y:S06]  /*1c00*/  BRA `(.L_x_23532) ;  /* 0x00000000009c7947 */ /* 0x000fec0003800000 */
.L_x_23544:
        /* <DEDUP_REMOVED lines=14> */
.L_x_23558:
[----:B------:R-:W-:Y:S05]  /*1cf0*/  BSYNC B0 ;  /* 0x0000000000007941 */ /* 0x000fea0003800000 */
.L_x_23557:
[----:B------:R-:W0:Y:S02]  /*1d00*/  F2I.FTZ.TRUNC.NTZ R0, R0 ;  /* 0x0000000000007305 */ /* 0x000e24000021f100 */
[----:B0-----:R-:W-:Y:S01]  /*1d10*/  PRMT R18, R0, 0x7610, R18 ;  /* 0x0000761000127816 */ /* 0x001fe20000000012 */
[----:B------:R-:W-:Y:S06]  /*1d20*/  BRA `(.L_x_23532) ;  /* 0x0000000000547947 */ /* 0x000fec0003800000 */
.L_x_23531:
        /* <DEDUP_REMOVED lines=16> */
.L_x_23559:
[----:B------:R-:W-:Y:S01]  /*1e30*/  PRMT R18, RZ, 0x7610, R18 ;  /* 0x00007610ff127816 */ /* 0x000fe20000000012 */
[----:B------:R-:W-:Y:S06]  /*1e40*/  BRA `(.L_x_23532) ;  /* 0x00000000000c7947 */ /* 0x000fec0003800000 */
.L_x_23556:
[----:B------:R3:W5:Y:S01]  /*1e50*/  LDG.E.U8 R18, desc[UR36][R2.64] ;  /* 0x0000002402127981 */ /* 0x000762000c1e1100 */
[----:B------:R-:W-:Y:S05]  /*1e60*/  BRA `(.L_x_23532) ;  /* 0x0000000000047947 */ /* 0x000fea0003800000 */
.L_x_23555:
[----:B------:R2:W5:Y:S02]  /*1e70*/  LDG.E.U8 R18, desc[UR36][R2.64] ;  /* 0x0000002402127981 */ /* 0x000564000c1e1100 */
.L_x_23532:
[----:B------:R-:W-:-:S07]  /*1e80*/  VIADD R17, R17, 0x80 ;  /* 0x0000008011117836 */ /* 0x000fce0000000000 */
.L_x_23526:
[----:B------:R-:W-:Y:S05]  /*1e90*/  BSYNC B6 ;  /* 0x0000000000067941 */ /* 0x000fea0003800000 */
.L_x_23525:
        /* <DEDUP_REMOVED lines=25> */
.L_x_23565:
[----:B------:R0:W5:Y:S01]  /*2030*/  LDG.E.U8 R24, desc[UR36][R2.64] ;  /* 0x0000002402187981 */ /* 0x000162000c1e1100 */
[----:B------:R-:W-:Y:S05]  /*2040*/  BRA `(.L_x_23567) ;  /* 0x0000000c00547947 */ /* 0x000fea0003800000 */
.L_x_23564:
        /* <DEDUP_REMOVED lines=8> */
.L_x_23569:
[----:B------:R0:W5:Y:S01]  /*20d0*/  LDG.E.U8 R24, desc[UR36][R2.64] ;  /* 0x0000002402187981 */ /* 0x000162000c1e1100 */
[----:B------:R-:W-:Y:S05]  /*20e0*/  BRA `(.L_x_23567) ;  /* 0x0000000c002c7947 */ /* 0x000fea0003800000 */
.L_x_23568:
[----:B------:R0:W5:Y:S01]  /*20f0*/  LDG.E.U16 R24, desc[UR36][R2.64] ;  /* 0x0000002402187981 */ /* 0x000162000c1e1500 */
[----:B------:R-:W-:Y:S05]  /*2100*/  BRA `(.L_x_23567) ;  /* 0x0000000c00247947 */ /* 0x000fea0003800000 */
.L_x_23563:
        /* <DEDUP_REMOVED lines=9> */
.L_x_23571:
[----:B------:R-:W2:Y:S02]  /*21a0*/  LDG.E.U16 R0, desc[UR36][R2.64] ;  /* 0x0000002402007981 */ /* 0x000ea4000c1e1500 */
[----:B--2---:R-:W-:-:S06]  /*21b0*/  HADD2.F32 R0, -RZ, R0.H0_H0 ;  /* 0x20000000ff007230 */ /* 0x004fcc0000004100 */
[----:B------:R-:W0:Y:S02]  /*21c0*/  F2I.FTZ.TRUNC.NTZ R0, R0 ;  /* 0x0000000000007305 */ /* 0x000e24000021f100 */
[----:B0-----:R-:W-:Y:S01]  /*21d0*/  PRMT R24, R0, 0x7610, R24 ;  /* 0x0000761000187816 */ /* 0x001fe20000000018 */
[----:B------:R-:W-:Y:S06]  /*21e0*/  BRA `(.L_x_23567) ;  /* 0x0000000800ec7947 */ /* 0x000fec0003800000 */
.L_x_23570:
        /* <DEDUP_REMOVED lines=9> */
.L_x_23573:
[----:B------:R-:W2:Y:S02]  /*2280*/  LDG.E.U16 R2, desc[UR36][R2.64] ;  /* 0x0000002402027981 */ /* 0x000ea4000c1e1500 */
[----:B--2---:R-:W-:-:S06]  /*2290*/  HADD2.F32 R0, -RZ, R2.H0_H0 ;  /* 0x20000002ff007230 */ /* 0x004fcc0000004100 */
[----:B------:R-:W0:Y:S02]  /*22a0*/  F2I.FTZ.TRUNC.NTZ R0, R0 ;  /* 0x0000000000007305 */ /* 0x000e24000021f100 */
[----:B0-----:R-:W-:Y:S01]  /*22b0*/  PRMT R24, R0, 0x7610, R24 ;  /* 0x0000761000187816 */ /* 0x001fe20000000018 */
[----:B------:R-:W-:Y:S06]  /*22c0*/  BRA `(.L_x_23567) ;  /* 0x0000000800b47947 */ /* 0x000fec0003800000 */
.L_x_23572:
[----:B------:R-:W2:Y:S02]  /*22d0*/  LDG.E.64 R2, desc[UR36][R2.64] ;  /* 0x0000002402027981 */ /* 0x000ea4000c1e1b00 */
[----:B--2---:R0:W1:Y:S01]  /*22e0*/  F2I.F64.TRUNC R24, R2 ;  /* 0x0000000200187311 */ /* 0x004062000030d100 */
[----:B------:R-:W-:Y:S05]  /*22f0*/  BRA `(.L_x_23567) ;  /* 0x0000000800a87947 */ /* 0x000fea0003800000 */
.L_x_23562:
        /* <DEDUP_REMOVED lines=12> */
.L_x_23576:
[----:B------:R-:W2:Y:S02]  /*23c0*/  LDG.E.64 R2, desc[UR36][R2.64] ;  /* 0x0000002402027981 */ /* 0x000ea4000c1e1b00 */
[----:B--2---:R3:W4:Y:S01]  /*23d0*/  F2I.F64.TRUNC R24, R2 ;  /* 0x0000000200187311 */ /* 0x004722000030d100 */
[----:B------:R-:W-:Y:S05]  /*23e0*/  BRA `(.L_x_23567) ;  /* 0x00000008006c7947 */ /* 0x000fea0003800000 */
.L_x_23575:
        /* <DEDUP_REMOVED lines=28> */
.L_x_23578:
        /* <DEDUP_REMOVED lines=15> */
.L_x_23577:
[----:B------:R-:W2:Y:S02]  /*26a0*/  LDG.E.U16 R0, desc[UR36][R2.64] ;  /* 0x0000002402007981 */ /* 0x000ea4000c1e1500 */
[----:B--2---:R-:W-:-:S06]  /*26b0*/  IMAD.U32 R0, R0, 0x10000, RZ ;  /* 0x0001000000007824 */ /* 0x004fcc00078e00ff */
[----:B------:R-:W0:Y:S02]  /*26c0*/  F2I.FTZ.TRUNC.NTZ R0, R0 ;  /* 0x0000000000007305 */ /* 0x000e24000021f100 */
[----:B0-----:R-:W-:Y:S01]  /*26d0*/  PRMT R24, R0, 0x7610, R24 ;  /* 0x0000761000187816 */ /* 0x001fe20000000018 */
[----:B------:R-:W-:Y:S06]  /*26e0*/  BRA `(.L_x_23567) ;  /* 0x0000000400ac7947 */ /* 0x000fec0003800000 */
.L_x_23574:
        /* <DEDUP_REMOVED lines=10> */
.L_x_23581:
        /* <DEDUP_REMOVED lines=21> */
.L_x_23585:
[----:B------:R-:W-:Y:S05]  /*28e0*/  BSYNC B1 ;  /* 0x0000000000017941 */ /* 0x000fea0003800000 */
.L_x_23584:
[----:B------:R-:W-:Y:S01]  /*28f0*/  LEA R3, R0, 0x3b800000, 0x17 ;  /* 0x3b80000000037811 */ /* 0x000fe200078eb8ff */
[----:B------:R-:W-:-:S05]  /*2900*/  IMAD.SHL.U32 R0, R2, 0x100000, RZ ;  /* 0x0010000002007824 */ /* 0x000fca00078e00ff */
[----:B------:R-:W-:-:S07]  /*2910*/  LOP3.LUT R0, R3, R0, R4, 0xfe, !PT ;  /* 0x0000000003007212 */ /* 0x000fce00078efe04 */
.L_x_23583:
[----:B------:R-:W-:Y:S05]  /*2920*/  BSYNC B0 ;  /* 0x0000000000007941 */ /* 0x000fea0003800000 */
.L_x_23582:
[----:B------:R-:W0:Y:S02]  /*2930*/  F2I.FTZ.TRUNC.NTZ R0, R0 ;  /* 0x0000000000007305 */ /* 0x000e24000021f100 */
[----:B0-----:R-:W-:Y:S01]  /*2940*/  PRMT R24, R0, 0x7610, R24 ;  /* 0x0000761000187816 */ /* 0x001fe20000000018 */
[----:B------:R-:W-:Y:S06]  /*2950*/  BRA `(.L_x_23567) ;  /* 0x0000000400107947 */ /* 0x000fec0003800000 */
.L_x_23580:
        /* <DEDUP_REMOVED lines=21> */
.L_x_23589:
[----:B------:R-:W-:Y:S05]  /*2ab0*/  BSYNC B1 ;  /* 0x0000000000017941 */ /* 0x000fea0003800000 */
.L_x_23588:
[----:B------:R-:W-:Y:S01]  /*2ac0*/  LEA R3, R0, 0x37800000, 0x17 ;  /* 0x3780000000037811 */ /* 0x000fe200078eb8ff */
[----:B------:R-:W-:-:S05]  /*2ad0*/  IMAD.SHL.U32 R0, R2, 0x200000, RZ ;  /* 0x0020000002007824 */ /* 0x000fca00078e00ff */
[----:B------:R-:W-:-:S07]  /*2ae0*/  LOP3.LUT R0, R3, R0, R4, 0xfe, !PT ;  /* 0x0000000003007212 */ /* 0x000fce00078efe04 */
.L_x_23587:
[----:B------:R-:W-:Y:S05]  /*2af0*/  BSYNC B0 ;  /* 0x0000000000007941 */ /* 0x000fea0003800000 */
.L_x_23586:
[----:B------:R-:W0:Y:S02]  /*2b00*/  F2I.FTZ.TRUNC.NTZ R0, R0 ;  /* 0x0000000000007305 */ /* 0x000e24000021f100 */
[----:B0-----:R-:W-:Y:S01]  /*2b10*/  PRMT R24, R0, 0x7610, R24 ;  /* 0x0000761000187816 */ /* 0x001fe20000000018 */
[----:B------:R-:W-:Y:S06]  /*2b20*/  BRA `(.L_x_23567) ;  /* 0x00000000009c7947 */ /* 0x000fec0003800000 */
.L_x_23579:
        /* <DEDUP_REMOVED lines=14> */
.L_x_23593:
[----:B------:R-:W-:Y:S05]  /*2c10*/  BSYNC B0 ;  /* 0x0000000000007941 */ /* 0x000fea0003800000 */
.L_x_23592:
[----:B------:R-:W0:Y:S02]  /*2c20*/  F2I.FTZ.TRUNC.NTZ R0, R0 ;  /* 0x0000000000007305 */ /* 0x000e24000021f100 */
[----:B0-----:R-:W-:Y:S01]  /*2c30*/  PRMT R24, R0, 0x7610, R24 ;  /* 0x0000761000187816 */ /* 0x001fe20000000018 */
[----:B------:R-:W-:Y:S06]  /*2c40*/  BRA `(.L_x_23567) ;  /* 0x0000000000547947 */ /* 0x000fec0003800000 */
.L_x_23566:
        /* <DEDUP_REMOVED lines=16> */
.L_x_23594:
[----:B------:R-:W-:Y:S01]  /*2d50*/  PRMT R24, RZ, 0x7610, R24 ;  /* 0x00007610ff187816 */ /* 0x000fe20000000018 */
[----:B------:R-:W-:Y:S06]  /*2d60*/  BRA `(.L_x_23567) ;  /* 0x00000000000c7947 */ /* 0x000fec0003800000 */
.L_x_23591:
[----:B------:R2:W5:Y:S01]  /*2d70*/  LDG.E.U8 R24, desc[UR36][R2.64] ;  /* 0x0000002402187981 */ /* 0x000562000c1e1100 */
[----:B------:R-:W-:Y:S05]  /*2d80*/  BRA `(.L_x_23567) ;  /* 0x0000000000047947 */ /* 0x000fea0003800000 */
.L_x_23590:
[----:B------:R1:W5:Y:S02]  /*2d90*/  LDG.E.U8 R24, desc[UR36][R2.64] ;  /* 0x0000002402187981 */ /* 0x000364000c1e1100 */
.L_x_23567:
[----:B------:R-:W-:-:S07]  /*2da0*/  VIADD R17, R17, 0x80 ;  /* 0x0000008011117836 */ /* 0x000fce0000000000 */
.L_x_23561:
[----:B------:R-:W-:Y:S05]  /*2db0*/  BSYNC B6 ;  /* 0x0000000000067941 */ /* 0x000fea0003800000 */
.L_x_23560:
        /* <DEDUP_REMOVED lines=23> */
.L_x_23600:
[----:B------:R0:W5:Y:S01]  /*2f30*/  LDG.E.U8 R16, desc[UR36][R2.64] ;  /* 0x0000002402107981 */ /* 0x000162000c1e1100 */
[----:B------:R-:W-:Y:S05]  /*2f40*/  BRA `(.L_x_23596) ;  /* 0x0000000c00507947 */ /* 0x000fea0003800000 */
.L_x_23599:
        /* <DEDUP_REMOVED lines=8> */
.L_x_23603:
[----:B------:R0:W5:Y:S01]  /*2fd0*/  LDG.E.U8 R16, desc[UR36][R2.64] ;  /* 0x0000002402107981 */ /* 0x000162000c1e1100 */
[----:B------:R-:W-:Y:S05]  /*2fe0*/  BRA `(.L_x_23596) ;  /* 0x0000000c00287947 */ /* 0x000fea0003800000 */
.L_x_23602:
[----:B------:R0:W5:Y:S01]  /*2ff0*/  LDG.E.U16 R16, desc[UR36][R2.64] ;  /* 0x0000002402107981 */ /* 0x000162000c1e1500 */
[----:B------:R-:W-:Y:S05]  /*3000*/  BRA `(.L_x_23596) ;  /* 0x0000000c00207947 */ /* 0x000fea0003800000 */
.L_x_23598:
        /* <DEDUP_REMOVED lines=9> */
.L_x_23605:
[----:B------:R-:W2:Y:S02]  /*30a0*/  LDG.E.U16 R0, desc[UR36][R2.64] ;  /* 0x0000002402007981 */ /* 0x000ea4000c1e1500 */
[----:B--2---:R-:W-:-:S06]  /*30b0*/  HADD2.F32 R0, -RZ, R0.H0_H0 ;  /* 0x20000000ff007230 */ /* 0x004fcc0000004100 */
[----:B------:R-:W0:Y:S02]  /*30c0*/  F2I.FTZ.TRUNC.NTZ R0, R0 ;  /* 0x0000000000007305 */ /* 0x000e24000021f100 */
[----:B0-----:R-:W-:Y:S01]  /*30d0*/  PRMT R16, R0, 0x7610, R16 ;  /* 0x0000761000107816 */ /* 0x001fe20000000010 */
[----:B------:R-:W-:Y:S06]  /*30e0*/  BRA `(.L_x_23596) ;  /* 0x0000000800e87947 */ /* 0x000fec0003800000 */
.L_x_23604:
        /* <DEDUP_REMOVED lines=9> */
.L_x_23607:
[----:B------:R-:W2:Y:S02]  /*3180*/  LDG.E.U16 R2, desc[UR36][R2.64] ;  /* 0x0000002402027981 */ /* 0x000ea4000c1e1500 */
[----:B--2---:R-:W-:-:S06]  /*3190*/  HADD2.F32 R0, -RZ, R2.H0_H0 ;  /* 0x20000002ff007230 */ /* 0x004fcc0000004100 */
[----:B------:R-:W0:Y:S02]  /*31a0*/  F2I.FTZ.TRUNC.NTZ R0, R0 ;  /* 0x0000000000007305 */ /* 0x000e24000021f100 */
[----:B0-----:R-:W-:Y:S01]  /*31b0*/  PRMT R16, R0, 0x7610, R16 ;  /* 0x0000761000107816 */ /* 0x001fe20000000010 */
[----:B------:R-:W-:Y:S06]  /*31c0*/  BRA `(.L_x_23596) ;  /* 0x0000000800b07947 */ /* 0x000fec0003800000 */
.L_x_23606:
[----:B------:R-:W2:Y:S02]  /*31d0*/  LDG.E.64 R2, desc[UR36][R2.64] ;  /* 0x0000002402027981 */ /* 0x000ea4000c1e1b00 */
[----:B--2---:R0:W1:Y:S01]  /*31e0*/  F2I.F64.TRUNC R16, R2 ;  /* 0x0000000200107311 */ /* 0x004062000030d100 */
[----:B------:R-:W-:Y:S05]  /*31f0*/  BRA `(.L_x_23596) ;  /* 0x0000000800a47947 */ /* 0x000fea0003800000 */
.L_x_23597:
        /* <DEDUP_REMOVED lines=12> */
.L_x_23610:
[----:B------:R-:W2:Y:S02]  /*32c0*/  LDG.E.64 R2, desc[UR36][R2.64] ;  /* 0x0000002402027981 */ /* 0x000ea4000c1e1b00 */
[----:B--2---:R0:W1:Y:S01]  /*32d0*/  F2I.F64.TRUNC R16, R2 ;  /* 0x0000000200107311 */ /* 0x004062000030d100 */
[----:B------:R-:W-:Y:S05]  /*32e0*/  BRA `(.L_x_23596) ;  /* 0x0000000800687947 */ /* 0x000fea0003800000 */
.L_x_23609:
        /* <DEDUP_REMOVED lines=28> */
.L_x_23612:
        /* <DEDUP_REMOVED lines=15> */
.L_x_23611:
[----:B------:R-:W2:Y:S02]  /*35a0*/  LDG.E.U16 R0, desc[UR36][R2.64] ;  /* 0x0000002402007981 */ /* 0x000ea4000c1e1500 */
[----:B--2---:R-:W-:-:S06]  /*35b0*/  IMAD.U32 R0, R0, 0x10000, RZ ;  /* 0x0001000000007824 */ /* 0x004fcc00078e00ff */
[----:B------:R-:W0:Y:S02]  /*35c0*/  F2I.FTZ.TRUNC.NTZ R0, R0 ;  /* 0x0000000000007305 */ /* 0x000e24000021f100 */
[----:B0-----:R-:W-:Y:S01]  /*35d0*/  PRMT R16, R0, 0x7610, R16 ;  /* 0x0000761000107816 */ /* 0x001fe20000000010 */
[----:B------:R-:W-:Y:S06]  /*35e0*/  BRA `(.L_x_23596) ;  /* 0x0000000400a87947 */ /* 0x000fec0003800000 */
.L_x_23608:
        /* <DEDUP_REMOVED lines=10> */
.L_x_23615:
        /* <DEDUP_REMOVED lines=21> */
.L_x_23619:
[----:B------:R-:W-:Y:S05]  /*37e0*/  BSYNC B1 ;  /* 0x0000000000017941 */ /* 0x000fea0003800000 */
.L_x_23618:
[----:B------:R-:W-:Y:S01]  /*37f0*/  LEA R3, R0, 0x3b800000, 0x17 ;  /* 0x3b80000000037811 */ /* 0x000fe200078eb8ff */
[----:B------:R-:W-:-:S05]  /*3800*/  IMAD.SHL.U32 R0, R2, 0x100000, RZ ;  /* 0x0010000002007824 */ /* 0x000fca00078e00ff */
[----:B------:R-:W-:-:S07]  /*3810*/  LOP3.LUT R0, R3, R0, R4, 0xfe, !PT ;  /* 0x0000000003007212 */ /* 0x000fce00078efe04 */
.L_x_23617:
[----:B------:R-:W-:Y:S05]  /*3820*/  BSYNC B0 ;  /* 0x0000000000007941 */ /* 0x000fea0003800000 */
.L_x_23616:
[----:B------:R-:W0:Y:S02]  /*3830*/  F2I.FTZ.TRUNC.NTZ R0, R0 ;  /* 0x0000000000007305 */ /* 0x000e24000021f100 */
[----:B0-----:R-:W-:Y:S01]  /*3840*/  PRMT R16, R0, 0x7610, R16 ;  /* 0x0000761000107816 */ /* 0x001fe20000000010 */
[----:B------:R-:W-:Y:S06]  /*3850*/  BRA `(.L_x_23596) ;  /* 0x00000004000c7947 */ /* 0x000fec0003800000 */
.L_x_23614:
        /* <DEDUP_REMOVED lines=21> */
.L_x_23623:
[----:B------:R-:W-:Y:S05]  /*39b0*/  BSYNC B1 ;  /* 0x0000000000017941 */ /* 0x000fea0003800000 */
.L_x_23622:
[----:B------:R-:W-:Y:S01]  /*39c0*/  LEA R3, R0, 0x37800000, 0x17 ;  /* 0x3780000000037811 */ /* 0x000fe200078eb8ff */
[----:B------:R-:W-:-:S05]  /*39d0*/  IMAD.SHL.U32 R0, R2, 0x200000, RZ ;  /* 0x0020000002007824 */ /* 0x000fca00078e00ff */
[----:B------:R-:W-:-:S07]  /*39e0*/  LOP3.LUT R0, R3, R0, R4, 0xfe, !PT ;  /* 0x0000000003007212 */ /* 0x000fce00078efe04 */
.L_x_23621:
[----:B------:R-:W-:Y:S05]  /*39f0*/  BSYNC B0 ;  /* 0x0000000000007941 */ /* 0x000fea0003800000 */
.L_x_23620:
[----:B------:R-:W0:Y:S02]  /*3a00*/  F2I.FTZ.TRUNC.NTZ R0, R0 ;  /* 0x0000000000007305 */ /* 0x000e24000021f100 */
[----:B0-----:R-:W-:Y:S01]  /*3a10*/  PRMT R16, R0, 0x7610, R16 ;  /* 0x0000761000107816 */ /* 0x001fe20000000010 */
[----:B------:R-:W-:Y:S06]  /*3a20*/  BRA `(.L_x_23596) ;  /* 0x0000000000987947 */ /* 0x000fec0003800000 */
.L_x_23613:
        /* <DEDUP_REMOVED lines=14> */
.L_x_23627:
[----:B------:R-:W-:Y:S05]  /*3b10*/  BSYNC B0 ;  /* 0x0000000000007941 */ /* 0x000fea0003800000 */
.L_x_23626:
[----:B------:R-:W0:Y:S02]  /*3b20*/  F2I.FTZ.TRUNC.NTZ R0, R0 ;  /* 0x0000000000007305 */ /* 0x000e24000021f100 */
[----:B0-----:R-:W-:Y:S01]  /*3b30*/  PRMT R16, R0, 0x7610, R16 ;  /* 0x0000761000107816 */ /* 0x001fe20000000010 */
[----:B------:R-:W-:Y:S06]  /*3b40*/  BRA `(.L_x_23596) ;  /* 0x0000000000507947 */ /* 0x000fec0003800000 */
.L_x_23601:
        /* <DEDUP_REMOVED lines=16> */
.L_x_23628:
[----:B------:R-:W-:Y:S05]  /*3c50*/  BRA `(.L_x_23596) ;  /* 0x00000000000c7947 */ /* 0x000fea0003800000 */
.L_x_23625:
[----:B------:R0:W5:Y:S01]  /*3c60*/  LDG.E.U8 R16, desc[UR36][R2.64] ;  /* 0x0000002402107981 */ /* 0x000162000c1e1100 */
[----:B------:R-:W-:Y:S05]  /*3c70*/  BRA `(.L_x_23596) ;  /* 0x0000000000047947 */ /* 0x000fea0003800000 */
.L_x_23624:
[----:B------:R0:W5:Y:S02]  /*3c80*/  LDG.E.U8 R16, desc[UR36][R2.64] ;  /* 0x0000002402107981 */ /* 0x000164000c1e1100 */
.L_x_23596:
[----:B------:R-:W-:Y:S05]  /*3c90*/  BSYNC B6 ;  /* 0x0000000000067941 */ /* 0x000fea0003800000 */
.L_x_23595:
        /* <DEDUP_REMOVED lines=30> */
.L_x_23634:
[----:B------:R0:W-:Y:S01]  /*3e80*/  STG.E.U8 desc[UR36][R8.64], R3 ;  /* 0x0000000308007986 */ /* 0x0001e2000c101124 */
[----:B------:R-:W-:Y:S05]  /*3e90*/  BRA `(.L_x_23630) ;  /* 0x0000000c00947947 */ /* 0x000fea0003800000 */
.L_x_23633:
        /* <DEDUP_REMOVED lines=12> */
.L_x_23637:
[----:B------:R-:W-:-:S05]  /*3f60*/  PRMT R3, R3, 0x8880, RZ ;  /* 0x0000888003037816 */ /* 0x000fca00000000ff */
[----:B------:R0:W-:Y:S01]  /*3f70*/  STG.E desc[UR36][R8.64], R3 ;  /* 0x0000000308007986 */ /* 0x0001e2000c101924 */
[----:B------:R-:W-:Y:S05]  /*3f80*/  BRA `(.L_x_23630) ;  /* 0x0000000c00587947 */ /* 0x000fea0003800000 */
.L_x_23636:
[----:B------:R-:W-:-:S04]  /*3f90*/  PRMT R3, R3, 0x8880, RZ ;  /* 0x0000888003037816 */ /* 0x000fc800000000ff */
[----:B------:R-:W-:-:S05]  /*3fa0*/  PRMT R3, R3, 0x7710, RZ ;  /* 0x0000771003037816 */ /* 0x000fca00000000ff */
[----:B------:R0:W-:Y:S01]  /*3fb0*/  STG.E.U16 desc[UR36][R8.64], R3 ;  /* 0x0000000308007986 */ /* 0x0001e2000c101524 */
[----:B------:R-:W-:Y:S05]  /*3fc0*/  BRA `(.L_x_23630) ;  /* 0x0000000c00487947 */ /* 0x000fea0003800000 */
.L_x_23632:
        /* <DEDUP_REMOVED lines=9> */
.L_x_23639:
[----:B------:R-:W0:Y:S02]  /*4060*/  I2F.S8 R0, R3 ;  /* 0x0000000300007306 */ /* 0x000e240000001400 */
[----:B0-----:R-:W-:-:S05]  /*4070*/  F2FP.F16.F32.PACK_AB R0, RZ, R0 ;  /* 0x00000000ff00723e */ /* 0x001fca00000000ff */
[----:B------:R0:W-:Y:S01]  /*4080*/  STG.E.U16 desc[UR36][R8.64], R0 ;  /* 0x0000000008007986 */ /* 0x0001e2000c101524 */
[----:B------:R-:W-:Y:S05]  /*4090*/  BRA `(.L_x_23630) ;  /* 0x0000000c00147947 */ /* 0x000fea0003800000 */
.L_x_23638:
        /* <DEDUP_REMOVED lines=10> */
.L_x_23641:
[----:B------:R-:W0:Y:S02]  /*4140*/  I2F.S8 R3, R3 ;  /* 0x0000000300037306 */ /* 0x000e240000001400 */
[----:B0-----:R-:W-:-:S04]  /*4150*/  F2FP.F16.F32.PACK_AB R3, RZ, R3 ;  /* 0x00000003ff03723e */ /* 0x001fc800000000ff */
[----:B------:R-:W-:-:S05]  /*4160*/  PRMT R3, R3, 0x5410, RZ ;  /* 0x0000541003037816 */ /* 0x000fca00000000ff */
[----:B------:R0:W-:Y:S01]  /*4170*/  STG.E desc[UR36][R8.64], R3 ;  /* 0x0000000308007986 */ /* 0x0001e2000c101924 */
[----:B------:R-:W-:Y:S05]  /*4180*/  BRA `(.L_x_23630) ;  /* 0x0000000800d87947 */ /* 0x000fea0003800000 */
.L_x_23640:
[----:B------:R-:W-:-:S04]  /*4190*/  PRMT R4, R3, 0x8880, RZ ;  /* 0x0000888003047816 */ /* 0x000fc800000000ff */
[----:B------:R-:W-:-:S06]  /*41a0*/  PRMT R4, R4, 0x7710, RZ ;  /* 0x0000771004047816 */ /* 0x000fcc00000000ff */
[----:B------:R-:W0:Y:S02]  /*41b0*/  I2F.F64.S16 R4, R4 ;  /* 0x0000000400047312 */ /* 0x000e240000101c00 */
[----:B0-----:R0:W-:Y:S01]  /*41c0*/  STG.E.64 desc[UR36][R8.64], R4 ;  /* 0x0000000408007986 */ /* 0x0011e2000c101b24 */
[----:B------:R-:W-:Y:S05]  /*41d0*/  BRA `(.L_x_23630) ;  /* 0x0000000800c47947 */ /* 0x000fea0003800000 */
.L_x_23631:
        /* <DEDUP_REMOVED lines=12> */
.L_x_23644:
[----:B------:R-:W-:Y:S02]  /*42a0*/  PRMT R4, R3, 0x8880, RZ ;  /* 0x0000888003047816 */ /* 0x000fe400000000ff */
[----:B------:R-:W-:Y:S02]  /*42b0*/  CS2R R6, SRZ ;  /* 0x0000000000067805 */ /* 0x000fe4000001ff00 */
[----:B------:R-:W-:-:S06]  /*42c0*/  PRMT R4, R4, 0x7710, RZ ;  /* 0x0000771004047816 */ /* 0x000fcc00000000ff */
[----:B------:R-:W0:Y:S02]  /*42d0*/  I2F.F64.S16 R4, R4 ;  /* 0x0000000400047312 */ /* 0x000e240000101c00 */
[----:B0-----:R0:W-:Y:S01]  /*42e0*/  STG.E.128 desc[UR36][R8.64], R4 ;  /* 0x0000000408007986 */ /* 0x0011e2000c101d24 */
[----:B------:R-:W-:Y:S05]  /*42f0*/  BRA `(.L_x_23630) ;  /* 0x00000008007c7947 */ /* 0x000fea0003800000 */
.L_x_23643:
        /* <DEDUP_REMOVED lines=21> */
.L_x_23648:
[----:B------:R-:W-:Y:S05]  /*4450*/  BSYNC B0 ;  /* 0x0000000000007941 */ /* 0x000fea0003800000 */
.L_x_23647:
[----:B------:R-:W-:-:S05]  /*4460*/  LOP3.LUT R5, R0, R5, RZ, 0xfc, !PT ;  /* 0x0000000500057212 */ /* 0x000fca00078efcff */
[----:B------:R0:W-:Y:S01]  /*4470*/  STG.E.U8 desc[UR36][R8.64], R5 ;  /* 0x0000000508007986 */ /* 0x0001e2000c101124 */
[----:B------:R-:W-:Y:S05]  /*4480*/  BRA `(.L_x_23630) ;  /* 0x0000000800187947 */ /* 0x000fea0003800000 */
.L_x_23646:
        /* <DEDUP_REMOVED lines=13> */
.L_x_23650:
[----:B------:R-:W-:Y:S01]  /*4560*/  IMAD.MOV.U32 R0, RZ, RZ, 0x7f ;  /* 0x0000007fff007424 */ /* 0x000fe200078e00ff */
[----:B------:R-:W-:-:S04]  /*4570*/  ISETP.GT.U32.AND P0, PT, R4, 0x7f800000, PT ;  /* 0x7f8000000400780c */ /* 0x000fc80003f04070 */
[----:B------:R-:W-:-:S09]  /*4580*/  SEL R0, R0, 0x7c, P0 ;  /* 0x0000007c00007807 */ /* 0x000fd20000000000 */
.L_x_23651:
[----:B------:R-:W-:Y:S05]  /*4590*/  BSYNC B0 ;  /* 0x0000000000007941 */ /* 0x000fea0003800000 */
.L_x_23649:
[----:B------:R-:W-:-:S04]  /*45a0*/  LOP3.LUT R3, R5, 0x80000000, RZ, 0xc0, !PT ;  /* 0x8000000005037812 */ /* 0x000fc800078ec0ff */
[----:B------:R-:W-:-:S04]  /*45b0*/  SHF.R.U32.HI R3, RZ, 0x18, R3 ;  /* 0x00000018ff037819 */ /* 0x000fc80000011603 */
[----:B------:R-:W-:-:S05]  /*45c0*/  LOP3.LUT R3, R0, R3, RZ, 0xfc, !PT ;  /* 0x0000000300037212 */ /* 0x000fca00078efcff */
[----:B------:R0:W-:Y:S01]  /*45d0*/  STG.E.U8 desc[UR36][R8.64], R3 ;  /* 0x0000000308007986 */ /* 0x0001e2000c101124 */
[----:B------:R-:W-:Y:S05]  /*45e0*/  BRA `(.L_x_23630) ;  /* 0x0000000400c07947 */ /* 0x000fea0003800000 */
.L_x_23645:
[----:B------:R-:W0:Y:S02]  /*45f0*/  I2F.S8 R0, R3 ;  /* 0x0000000300007306 */ /* 0x000e240000001400 */
[----:B0-----:R-:W-:-:S05]  /*4600*/  F2FP.BF16.F32.PACK_AB R0, RZ, R0 ;  /* 0x00000000ff00723e */ /* 0x001fca00000010ff */
[----:B------:R0:W-:Y:S01]  /*4610*/  STG.E.U16 desc[UR36][R8.64], R0 ;  /* 0x0000000008007986 */ /* 0x0001e2000c101524 */
[----:B------:R-:W-:Y:S05]  /*4620*/  BRA `(.L_x_23630) ;  /* 0x0000000400b07947 */ /* 0x000fea0003800000 */
.L_x_23642:
        /* <DEDUP_REMOVED lines=12> */
.L_x_23654:
        /* <DEDUP_REMOVED lines=17> */
.L_x_23657:
[----:B------:R-:W-:-:S04]  /*4800*/  LOP3.LUT R3, R3, 0x80000000, RZ, 0xc0, !PT ;  /* 0x8000000003037812 */ /* 0x000fc800078ec0ff */
[----:B------:R-:W-:-:S04]  /*4810*/  SHF.R.U32.HI R3, RZ, 0x18, R3 ;  /* 0x00000018ff037819 */ /* 0x000fc80000011603 */
[----:B------:R-:W-:-:S04]  /*4820*/  LOP3.LUT R0, R0, R3, RZ, 0xfc, !PT ;  /* 0x0000000300007212 */ /* 0x000fc800078efcff */
[----:B------:R-:W-:-:S07]  /*4830*/  PRMT R4, R0, 0x7610, R4 ;  /* 0x0000761000047816 */ /* 0x000fce0000000004 */
.L_x_23656:
[----:B------:R-:W-:Y:S05]  /*4840*/  BSYNC B0 ;  /* 0x0000000000007941 */ /* 0x000fea0003800000 */
.L_x_23655:
[----:B------:R4:W-:Y:S01]  /*4850*/  STG.E.U8 desc[UR36][R8.64], R4 ;  /* 0x0000000408007986 */ /* 0x0009e2000c101124 */
[----:B------:R-:W-:Y:S05]  /*4860*/  BRA `(.L_x_23630) ;  /* 0x0000000400207947 */ /* 0x000fea0003800000 */
.L_x_23653:
        /* <DEDUP_REMOVED lines=17> */
.L_x_23660:
[----:B------:R-:W-:-:S04]  /*4980*/  LOP3.LUT R3, R3, 0x80000000, RZ, 0xc0, !PT ;  /* 0x8000000003037812 */ /* 0x000fc800078ec0ff */
[----:B------:R-:W-:-:S04]  /*4990*/  SHF.R.U32.HI R3, RZ, 0x18, R3 ;  /* 0x00000018ff037819 */ /* 0x000fc80000011603 */
[----:B------:R-:W-:-:S04]  /*49a0*/  LOP3.LUT R0, R0, R3, RZ, 0xfc, !PT ;  /* 0x0000000300007212 */ /* 0x000fc800078efcff */
[----:B------:R-:W-:-:S07]  /*49b0*/  PRMT R4, R0, 0x7610, R4 ;  /* 0x0000761000047816 */ /* 0x000fce0000000004 */
.L_x_23659:
[----:B------:R-:W-:Y:S05]  /*49c0*/  BSYNC B0 ;  /* 0x0000000000007941 */ /* 0x000fea0003800000 */
.L_x_23658:
[----:B------:R0:W-:Y:S01]  /*49d0*/  STG.E.U8 desc[UR36][R8.64], R4 ;  /* 0x0000000408007986 */ /* 0x0001e2000c101124 */
[----:B------:R-:W-:Y:S05]  /*49e0*/  BRA `(.L_x_23630) ;  /* 0x0000000000c07947 */ /* 0x000fea0003800000 */
.L_x_23652:
        /* <DEDUP_REMOVED lines=23> */
.L_x_23635:
        /* <DEDUP_REMOVED lines=16> */
.L_x_23663:
[----:B------:R-:W-:Y:S05]  /*4c60*/  BRA `(.L_x_23630) ;  /* 0x0000000000207947 */ /* 0x000fea0003800000 */
.L_x_23662:
[----:B------:R-:W-:-:S04]  /*4c70*/  LOP3.LUT R3, R3, 0xffff, RZ, 0xc0, !PT ;  /* 0x0000ffff03037812 */ /* 0x000fc800078ec0ff */
[----:B------:R-:W-:-:S05]  /*4c80*/  PRMT R3, R3, 0x8880, RZ ;  /* 0x0000888003037816 */ /* 0x000fca00000000ff */
[----:B------:R-:W-:-:S05]  /*4c90*/  IMAD.MOV.U32 R4, RZ, RZ, R3 ;  /* 0x000000ffff047224 */ /* 0x000fca00078e0003 */
[----:B------:R-:W-:-:S05]  /*4ca0*/  SHF.R.S32.HI R5, RZ, 0x1f, R4 ;  /* 0x0000001fff057819 */ /* 0x000fca0000011404 */
[----:B------:R3:W-:Y:S01]  /*4cb0*/  STG.E.64 desc[UR36][R8.64], R4 ;  /* 0x0000000408007986 */ /* 0x0007e2000c101b24 */
[----:B------:R-:W-:Y:S05]  /*4cc0*/  BRA `(.L_x_23630) ;  /* 0x0000000000087947 */ /* 0x000fea0003800000 */
.L_x_23661:
[----:B------:R-:W-:-:S05]  /*4cd0*/  PRMT R3, R3, 0x8880, RZ ;  /* 0x0000888003037816 */ /* 0x000fca00000000ff */
[----:B------:R0:W-:Y:S02]  /*4ce0*/  STG.E desc[UR36][R8.64], R3 ;  /* 0x0000000308007986 */ /* 0x0001e4000c101924 */
.L_x_23630:
[----:B------:R-:W-:Y:S05]  /*4cf0*/  BSYNC B6 ;  /* 0x0000000000067941 */ /* 0x000fea0003800000 */
.L_x_23629:
        /* <DEDUP_REMOVED lines=23> */
.L_x_23669:
[----:B------:R0:W-:Y:S01]  /*4e70*/  STG.E.U8 desc[UR36][R8.64], R18 ;  /* 0x0000001208007986 */ /* 0x0001e2000c101124 */
[----:B------:R-:W-:Y:S05]  /*4e80*/  BRA `(.L_x_23671) ;  /* 0x0000000c00907947 */ /* 0x000fea0003800000 */
.L_x_23668:
        /* <DEDUP_REMOVED lines=12> */
.L_x_23673:
[----:B------:R-:W-:-:S05]  /*4f50*/  PRMT R3, R18, 0x8880, RZ ;  /* 0x0000888012037816 */ /* 0x000fca00000000ff */
[----:B------:R0:W-:Y:S01]  /*4f60*/  STG.E desc[UR36][R8.64], R3 ;  /* 0x0000000308007986 */ /* 0x0001e2000c101924 */
[----:B------:R-:W-:Y:S05]  /*4f70*/  BRA `(.L_x_23671) ;  /* 0x0000000c00547947 */ /* 0x000fea0003800000 */
.L_x_23672:
[----:B------:R-:W-:-:S04]  /*4f80*/  PRMT R3, R18, 0x8880, RZ ;  /* 0x0000888012037816 */ /* 0x000fc800000000ff */
[----:B------:R-:W-:-:S05]  /*4f90*/  PRMT R3, R3, 0x7710, RZ ;  /* 0x0000771003037816 */ /* 0x000fca00000000ff */
[----:B------:R0:W-:Y:S01]  /*4fa0*/  STG.E.U16 desc[UR36][R8.64], R3 ;  /* 0x0000000308007986 */ /* 0x0001e2000c101524 */
[----:B------:R-:W-:Y:S05]  /*4fb0*/  BRA `(.L_x_23671) ;  /* 0x0000000c00447947 */ /* 0x000fea0003800000 */
.L_x_23667:
        /* <DEDUP_REMOVED lines=9> */
.L_x_23675:
[----:B------:R-:W0:Y:S02]  /*5050*/  I2F.S8 R0, R18 ;  /* 0x0000001200007306 */ /* 0x000e240000001400 */
[----:B0-----:R-:W-:-:S05]  /*5060*/  F2FP.F16.F32.PACK_AB R0, RZ, R0 ;  /* 0x00000000ff00723e */ /* 0x001fca00000000ff */
[----:B------:R0:W-:Y:S01]  /*5070*/  STG.E.U16 desc[UR36][R8.64], R0 ;  /* 0x0000000008007986 */ /* 0x0001e2000c101524 */
[----:B------:R-:W-:Y:S05]  /*5080*/  BRA `(.L_x_23671) ;  /* 0x0000000c00107947 */ /* 0x000fea0003800000 */
.L_x_23674:
        /* <DEDUP_REMOVED lines=10> */
.L_x_23677:
[----:B------:R-:W0:Y:S02]  /*5130*/  I2F.S8 R18, R18 ;  /* 0x0000001200127306 */ /* 0x000e240000001400 */
[----:B0-----:R-:W-:-:S04]  /*5140*/  F2FP.F16.F32.PACK_AB R3, RZ, R18 ;  /* 0x00000012ff03723e */ /* 0x001fc800000000ff */
[----:B------:R-:W-:-:S05]  /*5150*/  PRMT R3, R3, 0x5410, RZ ;  /* 0x0000541003037816 */ /* 0x000fca00000000ff */
[----:B------:R0:W-:Y:S01]  /*5160*/  STG.E desc[UR36][R8.64], R3 ;  /* 0x0000000308007986 */ /* 0x0001e2000c101924 */
[----:B------:R-:W-:Y:S05]  /*5170*/  BRA `(.L_x_23671) ;  /* 0x0000000800d47947 */ /* 0x000fea0003800000 */
.L_x_23676:
[----:B------:R-:W-:-:S04]  /*5180*/  PRMT R4, R18, 0x8880, RZ ;  /* 0x0000888012047816 */ /* 0x000fc800000000ff */
[----:B------:R-:W-:-:S06]  /*5190*/  PRMT R4, R4, 0x7710, RZ ;  /* 0x0000771004047816 */ /* 0x000fcc00000000ff */
[----:B------:R-:W0:Y:S02]  /*51a0*/  I2F.F64.S16 R4, R4 ;  /* 0x0000000400047312 */ /* 0x000e240000101c00 */
[----:B0-----:R0:W-:Y:S01]  /*51b0*/  STG.E.64 desc[UR36][R8.64], R4 ;  /* 0x0000000408007986 */ /* 0x0011e2000c101b24 */
[----:B------:R-:W-:Y:S05]  /*51c0*/  BRA `(.L_x_23671) ;  /* 0x0000000800c07947 */ /* 0x000fea0003800000 */
.L_x_23666:
        /* <DEDUP_REMOVED lines=12> */
.L_x_23680:
[----:B------:R-:W-:Y:S02]  /*5290*/  PRMT R4, R18, 0x8880, RZ ;  /* 0x0000888012047816 */ /* 0x000fe400000000ff */
[----:B------:R-:W-:Y:S02]  /*52a0*/  CS2R R6, SRZ ;  /* 0x0000000000067805 */ /* 0x000fe4000001ff00 */
[----:B------:R-:W-:-:S06]  /*52b0*/  PRMT R4, R4, 0x7710, RZ ;  /* 0x0000771004047816 */ /* 0x000fcc00000000ff */
[----:B------:R-:W0:Y:S02]  /*52c0*/  I2F.F64.S16 R4, R4 ;  /* 0x0000000400047312 */ /* 0x000e240000101c00 */
[----:B0-----:R0:W-:Y:S01]  /*52d0*/  STG.E.128 desc[UR36][R8.64], R4 ;  /* 0x0000000408007986 */ /* 0x0011e2000c101d24 */
[----:B------:R-:W-:Y:S05]  /*52e0*/  BRA `(.L_x_23671) ;  /* 0x0000000800787947 */ /* 0x000fea0003800000 */
.L_x_23679:
        /* <DEDUP_REMOVED lines=21> */
.L_x_23684:
[----:B------:R-:W-:Y:S05]  /*5440*/  BSYNC B0 ;  /* 0x0000000000007941 */ /* 0x000fea0003800000 */
.L_x_23683:
[----:B------:R-:W-:-:S05]  /*5450*/  LOP3.LUT R5, R0, R5, RZ, 0xfc, !PT ;  /* 0x0000000500057212 */ /* 0x000fca00078efcff */
[----:B------:R0:W-:Y:S01]  /*5460*/  STG.E.U8 desc[UR36][R8.64], R5 ;  /* 0x0000000508007986 */ /* 0x0001e2000c101124 */
[----:B------:R-:W-:Y:S05]  /*5470*/  BRA `(.L_x_23671) ;  /* 0x0000000800147947 */ /* 0x000fea0003800000 */
.L_x_23682:
        /* <DEDUP_REMOVED lines=13> */
.L_x_23686:
[----:B------:R-:W-:Y:S01]  /*5550*/  IMAD.MOV.U32 R0, RZ, RZ, 0x7f ;  /* 0x0000007fff007424 */ /* 0x000fe200078e00ff */
[----:B------:R-:W-:-:S04]  /*5560*/  ISETP.GT.U32.AND P0, PT, R3, 0x7f800000, PT ;  /* 0x7f8000000300780c */ /* 0x000fc80003f04070 */
[----:B------:R-:W-:-:S09]  /*5570*/  SEL R0, R0, 0x7c, P0 ;  /* 0x0000007c00007807 */ /* 0x000fd20000000000 */
.L_x_23687:
[----:B------:R-:W-:Y:S05]  /*5580*/  BSYNC B0 ;  /* 0x0000000000007941 */ /* 0x000fea0003800000 */
.L_x_23685:
[----:B------:R-:W-:-:S04]  /*5590*/  LOP3.LUT R3, R5, 0x80000000, RZ, 0xc0, !PT ;  /* 0x8000000005037812 */ /* 0x000fc800078ec0ff */
[----:B------:R-:W-:-:S04]  /*55a0*/  SHF.R.U32.HI R3, RZ, 0x18, R3 ;  /* 0x00000018ff037819 */ /* 0x000fc80000011603 */
[----:B------:R-:W-:-:S05]  /*55b0*/  LOP3.LUT R3, R0, R3, RZ, 0xfc, !PT ;  /* 0x0000000300037212 */ /* 0x000fca00078efcff */
[----:B------:R0:W-:Y:S01]  /*55c0*/  STG.E.U8 desc[UR36][R8.64], R3 ;  /* 0x0000000308007986 */ /* 0x0001e2000c101124 */
[----:B------:R-:W-:Y:S05]  /*55d0*/  BRA `(.L_x_23671) ;  /* 0x0000000400bc7947 */ /* 0x000fea0003800000 */
.L_x_23681:
[----:B------:R-:W0:Y:S02]  /*55e0*/  I2F.S8 R0, R18 ;  /* 0x0000001200007306 */ /* 0x000e240000001400 */
[----:B0-----:R-:W-:-:S05]  /*55f0*/  F2FP.BF16.F32.PACK_AB R0, RZ, R0 ;  /* 0x00000000ff00723e */ /* 0x001fca00000010ff */
[----:B------:R0:W-:Y:S01]  /*5600*/  STG.E.U16 desc[UR36][R8.64], R0 ;  /* 0x0000000008007986 */ /* 0x0001e2000c101524 */
[----:B------:R-:W-:Y:S05]  /*5610*/  BRA `(.L_x_23671) ;  /* 0x0000000400ac7947 */ /* 0x000fea0003800000 */
.L_x_23678:
        /* <DEDUP_REMOVED lines=12> */
.L_x_23690:
        /* <DEDUP_REMOVED lines=17> */
.L_x_23693:
[----:B------:R-:W-:-:S04]  /*57f0*/  LOP3.LUT R3, R5, 0x80000000, RZ, 0xc0, !PT ;  /* 0x8000000005037812 */ /* 0x000fc800078ec0ff */
[----:B------:R-:W-:-:S04]  /*5800*/  SHF.R.U32.HI R3, RZ, 0x18, R3 ;  /* 0x00000018ff037819 */ /* 0x000fc80000011603 */
[----:B------:R-:W-:-:S04]  /*5810*/  LOP3.LUT R0, R0, R3, RZ, 0xfc, !PT ;  /* 0x0000000300007212 */ /* 0x000fc800078efcff */
[----:B------:R-:W-:-:S07]  /*5820*/  PRMT R4, R0, 0x7610, R4 ;  /* 0x0000761000047816 */ /* 0x000fce0000000004 */
.L_x_23692:
[----:B------:R-:W-:Y:S05]  /*5830*/  BSYNC B0 ;  /* 0x0000000000007941 */ /* 0x000fea0003800000 */
.L_x_23691:
[----:B------:R3:W-:Y:S01]  /*5840*/  STG.E.U8 desc[UR36][R8.64], R4 ;  /* 0x0000000408007986 */ /* 0x0007e2000c101124 */
[----:B------:R-:W-:Y:S05]  /*5850*/  BRA `(.L_x_23671) ;  /* 0x00000004001c7947 */ /* 0x000fea0003800000 */
.L_x_23689:
        /* <DEDUP_REMOVED lines=17> */
.L_x_23696:
[----:B------:R-:W-:-:S04]  /*5970*/  LOP3.LUT R3, R5, 0x80000000, RZ, 0xc0, !PT ;  /* 0x8000000005037812 */ /* 0x000fc800078ec0ff */
[----:B------:R-:W-:-:S04]  /*5980*/  SHF.R.U32.HI R3, RZ, 0x18, R3 ;  /* 0x00000018ff037819 */ /* 0x000fc80000011603 */
[----:B------:R-:W-:-:S04]  /*5990*/  LOP3.LUT R0, R0, R3, RZ, 0xfc, !PT ;  /* 0x0000000300007212 */ /* 0x000fc800078efcff */
[----:B------:R-:W-:-:S07]  /*59a0*/  PRMT R4, R0, 0x7610, R4 ;  /* 0x0000761000047816 */ /* 0x000fce0000000004 */
.L_x_23695:
[----:B------:R-:W-:Y:S05]  /*59b0*/  BSYNC B0 ;  /* 0x0000000000007941 */ /* 0x000fea0003800000 */
.L_x_23694:
[----:B------:R0:W-:Y:S01]  /*59c0*/  STG.E.U8 desc[UR36][R8.64], R4 ;  /* 0x0000000408007986 */ /* 0x0001e2000c101124 */
[----:B------:R-:W-:Y:S05]  /*59d0*/  BRA `(.L_x_23671) ;  /* 0x0000000000bc7947 */ /* 0x000fea0003800000 */
.L_x_23688:
        /* <DEDUP_REMOVED lines=22> */
.L_x_23670:
        /* <DEDUP_REMOVED lines=16> */
.L_x_23699:
[----:B------:R-:W-:Y:S05]  /*5c40*/  BRA `(.L_x_23671) ;  /* 0x0000000000207947 */ /* 0x000fea0003800000 */
.L_x_23698:
[----:B------:R-:W-:-:S04]  /*5c50*/  LOP3.LUT R18, R18, 0xffff, RZ, 0xc0, !PT ;  /* 0x0000ffff12127812 */ /* 0x000fc800078ec0ff */
[----:B------:R-:W-:-:S05]  /*5c60*/  PRMT R18, R18, 0x8880, RZ ;  /* 0x0000888012127816 */ /* 0x000fca00000000ff */
[----:B------:R-:W-:-:S05]  /*5c70*/  IMAD.MOV.U32 R4, RZ, RZ, R18 ;  /* 0x000000ffff047224 */ /* 0x000fca00078e0012 */
[----:B------:R-:W-:-:S05]  /*5c80*/  SHF.R.S32.HI R5, RZ, 0x1f, R4 ;  /* 0x0000001fff057819 */ /* 0x000fca0000011404 */
[----:B------:R2:W-:Y:S01]  /*5c90*/  STG.E.64 desc[UR36][R8.64], R4 ;  /* 0x0000000408007986 */ /* 0x0005e2000c101b24 */
[----:B------:R-:W-:Y:S05]  /*5ca0*/  BRA `(.L_x_23671) ;  /* 0x0000000000087947 */ /* 0x000fea0003800000 */
.L_x_23697:
[----:B------:R-:W-:-:S05]  /*5cb0*/  PRMT R3, R18, 0x8880, RZ ;  /* 0x0000888012037816 */ /* 0x000fca00000000ff */
[----:B------:R0:W-:Y:S02]  /*5cc0*/  STG.E desc[UR36][R8.64], R3 ;  /* 0x0000000308007986 */ /* 0x0001e4000c101924 */
.L_x_23671:
        /* <DEDUP_REMOVED lines=23> */
.L_x_23703:
[----:B------:R3:W-:Y:S01]  /*5e40*/  STG.E.U8 desc[UR36][R8.64], R17 ;  /* 0x0000001108007986 */ /* 0x0007e2000c101124 */
[----:B------:R-:W-:Y:S05]  /*5e50*/  BRA `(.L_x_23705) ;  /* 0x0000000c00907947 */ /* 0x000fea0003800000 */
.L_x_23702:
        /* <DEDUP_REMOVED lines=12> */
.L_x_23707:
[----:B------:R-:W-:-:S05]  /*5f20*/  PRMT R3, R17, 0x8880, RZ ;  /* 0x0000888011037816 */ /* 0x000fca00000000ff */
[----:B------:R2:W-:Y:S01]  /*5f30*/  STG.E desc[UR36][R8.64], R3 ;  /* 0x0000000308007986 */ /* 0x0005e2000c101924 */
[----:B------:R-:W-:Y:S05]  /*5f40*/  BRA `(.L_x_23705) ;  /* 0x0000000c00547947 */ /* 0x000fea0003800000 */
.L_x_23706:
[----:B------:R-:W-:-:S04]  /*5f50*/  PRMT R3, R17, 0x8880, RZ ;  /* 0x0000888011037816 */ /* 0x000fc800000000ff */
[----:B------:R-:W-:-:S05]  /*5f60*/  PRMT R3, R3, 0x7710, RZ ;  /* 0x0000771003037816 */ /* 0x000fca00000000ff */
[----:B------:R0:W-:Y:S01]  /*5f70*/  STG.E.U16 desc[UR36][R8.64], R3 ;  /* 0x0000000308007986 */ /* 0x0001e2000c101524 */
[----:B------:R-:W-:Y:S05]  /*5f80*/  BRA `(.L_x_23705) ;  /* 0x0000000c00447947 */ /* 0x000fea0003800000 */
.L_x_23701:
        /* <DEDUP_REMOVED lines=9> */
.L_x_23709:
[----:B------:R-:W0:Y:S02]  /*6020*/  I2F.S8 R0, R17 ;  /* 0x0000001100007306 */ /* 0x000e240000001400 */
[----:B0-----:R-:W-:-:S05]  /*6030*/  F2FP.F16.F32.PACK_AB R0, RZ, R0 ;  /* 0x00000000ff00723e */ /* 0x001fca00000000ff */
[----:B------:R0:W-:Y:S01]  /*6040*/  STG.E.U16 desc[UR36][R8.64], R0 ;  /* 0x0000000008007986 */ /* 0x0001e2000c101524 */
[----:B------:R-:W-:Y:S05]  /*6050*/  BRA `(.L_x_23705) ;  /* 0x0000000c00107947 */ /* 0x000fea0003800000 */
.L_x_23708:
        /* <DEDUP_REMOVED lines=10> */
.L_x_23711:
[----:B------:R-:W0:Y:S02]  /*6100*/  I2F.S8 R17, R17 ;  /* 0x0000001100117306 */ /* 0x000e240000001400 */
[----:B0-----:R-:W-:-:S04]  /*6110*/  F2FP.F16.F32.PACK_AB R3, RZ, R17 ;  /* 0x00000011ff03723e */ /* 0x001fc800000000ff */
[----:B------:R-:W-:-:S05]  /*6120*/  PRMT R3, R3, 0x5410, RZ ;  /* 0x0000541003037816 */ /* 0x000fca00000000ff */
[----:B------:R0:W-:Y:S01]  /*6130*/  STG.E desc[UR36][R8.64], R3 ;  /* 0x0000000308007986 */ /* 0x0001e2000c101924 */
[----:B------:R-:W-:Y:S05]  /*6140*/  BRA `(.L_x_23705) ;  /* 0x0000000800d47947 */ /* 0x000fea0003800000 */
.L_x_23710:
[----:B------:R-:W-:-:S04]  /*6150*/  PRMT R4, R17, 0x8880, RZ ;  /* 0x0000888011047816 */ /* 0x000fc800000000ff */
[----:B------:R-:W-:-:S06]  /*6160*/  PRMT R4, R4, 0x7710, RZ ;  /* 0x0000771004047816 */ /* 0x000fcc00000000ff */
[----:B------:R-:W0:Y:S02]  /*6170*/  I2F.F64.S16 R4, R4 ;  /* 0x0000000400047312 */ /* 0x000e240000101c00 */
[----:B0-----:R0:W-:Y:S01]  /*6180*/  STG.E.64 desc[UR36][R8.64], R4 ;  /* 0x0000000408007986 */ /* 0x0011e2000c101b24 */
[----:B------:R-:W-:Y:S05]  /*6190*/  BRA `(.L_x_23705) ;  /* 0x0000000800c07947 */ /* 0x000fea0003800000 */
.L_x_23700:
        /* <DEDUP_REMOVED lines=12> */
.L_x_23714:
[----:B------:R-:W-:Y:S02]  /*6260*/  PRMT R4, R17, 0x8880, RZ ;  /* 0x0000888011047816 */ /* 0x000fe400000000ff */
[----:B------:R-:W-:Y:S02]  /*6270*/  CS2R R6, SRZ ;  /* 0x0000000000067805 */ /* 0x000fe4000001ff00 */
[----:B------:R-:W-:-:S06]  /*6280*/  PRMT R4, R4, 0x7710, RZ ;  /* 0x0000771004047816 */ /* 0x000fcc00000000ff */
[----:B------:R-:W0:Y:S02]  /*6290*/  I2F.F64.S16 R4, R4 ;  /* 0x0000000400047312 */ /* 0x000e240000101c00 */
[----:B0-----:R0:W-:Y:S01]  /*62a0*/  STG.E.128 desc[UR36][R8.64], R4 ;  /* 0x0000000408007986 */ /* 0x0011e2000c101d24 */
[----:B------:R-:W-:Y:S05]  /*62b0*/  BRA `(.L_x_23705) ;  /* 0x0000000800787947 */ /* 0x000fea0003800000 */
.L_x_23713:
        /* <DEDUP_REMOVED lines=21> */
.L_x_23718:
[----:B------:R-:W-:Y:S05]  /*6410*/  BSYNC B0 ;  /* 0x0000000000007941 */ /* 0x000fea0003800000 */
.L_x_23717:
[----:B------:R-:W-:-:S05]  /*6420*/  LOP3.LUT R5, R0, R5, RZ, 0xfc, !PT ;  /* 0x0000000500057212 */ /* 0x000fca00078efcff */
[----:B------:R0:W-:Y:S01]  /*6430*/  STG.E.U8 desc[UR36][R8.64], R5 ;  /* 0x0000000508007986 */ /* 0x0001e2000c101124 */
[----:B------:R-:W-:Y:S05]  /*6440*/  BRA `(.L_x_23705) ;  /* 0x0000000800147947 */ /* 0x000fea0003800000 */
.L_x_23716:
        /* <DEDUP_REMOVED lines=13> */
.L_x_23720:
[----:B------:R-:W-:Y:S01]  /*6520*/  IMAD.MOV.U32 R0, RZ, RZ, 0x7f ;  /* 0x0000007fff007424 */ /* 0x000fe200078e00ff */
[----:B------:R-:W-:-:S04]  /*6530*/  ISETP.GT.U32.AND P0, PT, R3, 0x7f800000, PT ;  /* 0x7f8000000300780c */ /* 0x000fc80003f04070 */
[----:B------:R-:W-:-:S09]  /*6540*/  SEL R0, R0, 0x7c, P0 ;  /* 0x0000007c00007807 */ /* 0x000fd20000000000 */
.L_x_23721:
[----:B------:R-:W-:Y:S05]  /*6550*/  BSYNC B0 ;  /* 0x0000000000007941 */ /* 0x000fea0003800000 */
.L_x_23719:
[----:B------:R-:W-:-:S04]  /*6560*/  LOP3.LUT R3, R17, 0x80000000, RZ, 0xc0, !PT ;  /* 0x8000000011037812 */ /* 0x000fc800078ec0ff */
[----:B------:R-:W-:-:S04]  /*6570*/  SHF.R.U32.HI R3, RZ, 0x18, R3 ;  /* 0x00000018ff037819 */ /* 0x000fc80000011603 */
[----:B------:R-:W-:-:S05]  /*6580*/  LOP3.LUT R3, R0, R3, RZ, 0xfc, !PT ;  /* 0x0000000300037212 */ /* 0x000fca00078efcff */
[----:B------:R0:W-:Y:S01]  /*6590*/  STG.E.U8 desc[UR36][R8.64], R3 ;  /* 0x0000000308007986 */ /* 0x0001e2000c101124 */
[----:B------:R-:W-:Y:S05]  /*65a0*/  BRA `(.L_x_23705) ;  /* 0x0000000400bc7947 */ /* 0x000fea0003800000 */
.L_x_23715:
[----:B------:R-:W0:Y:S02]  /*65b0*/  I2F.S8 R0, R17 ;  /* 0x0000001100007306 */ /* 0x000e240000001400 */
[----:B0-----:R-:W-:-:S05]  /*65c0*/  F2FP.BF16.F32.PACK_AB R0, RZ, R0 ;  /* 0x00000000ff00723e */ /* 0x001fca00000010ff */
[----:B------:R0:W-:Y:S01]  /*65d0*/  STG.E.U16 desc[UR36][R8.64], R0 ;  /* 0x0000000008007986 */ /* 0x0001e2000c101524 */
[----:B------:R-:W-:Y:S05]  /*65e0*/  BRA `(.L_x_23705) ;  /* 0x0000000400ac7947 */ /* 0x000fea0003800000 */
.L_x_23712:
        /* <DEDUP_REMOVED lines=12> */
.L_x_23724:
        /* <DEDUP_REMOVED lines=17> */
.L_x_23727:
[----:B------:R-:W-:-:S04]  /*67c0*/  LOP3.LUT R3, R17, 0x80000000, RZ, 0xc0, !PT ;  /* 0x8000000011037812 */ /* 0x000fc800078ec0ff */
[----:B------:R-:W-:-:S04]  /*67d0*/  SHF.R.U32.HI R3, RZ, 0x18, R3 ;  /* 0x00000018ff037819 */ /* 0x000fc80000011603 */
[----:B------:R-:W-:-:S04]  /*67e0*/  LOP3.LUT R0, R0, R3, RZ, 0xfc, !PT ;  /* 0x0000000300007212 */ /* 0x000fc800078efcff */
[----:B------:R-:W-:-:S07]  /*67f0*/  PRMT R4, R0, 0x7610, R4 ;  /* 0x0000761000047816 */ /* 0x000fce0000000004 */
.L_x_23726:
[----:B------:R-:W-:Y:S05]  /*6800*/  BSYNC B0 ;  /* 0x0000000000007941 */ /* 0x000fea0003800000 */
.L_x_23725:
[----:B------:R0:W-:Y:S01]  /*6810*/  STG.E.U8 desc[UR36][R8.64], R4 ;  /* 0x0000000408007986 */ /* 0x0001e2000c101124 */
[----:B------:R-:W-:Y:S05]  /*6820*/  BRA `(.L_x_23705) ;  /* 0x00000004001c7947 */ /* 0x000fea0003800000 */
.L_x_23723:
        /* <DEDUP_REMOVED lines=17> */
.L_x_23730:
[----:B------:R-:W-:-:S04]  /*6940*/  LOP3.LUT R3, R17, 0x80000000, RZ, 0xc0, !PT ;  /* 0x8000000011037812 */ /* 0x000fc800078ec0ff */
[----:B------:R-:W-:-:S04]  /*6950*/  SHF.R.U32.HI R3, RZ, 0x18, R3 ;  /* 0x00000018ff037819 */ /* 0x000fc80000011603 */
[----:B------:R-:W-:-:S04]  /*6960*/  LOP3.LUT R0, R0, R3, RZ, 0xfc, !PT ;  /* 0x0000000300007212 */ /* 0x000fc800078efcff */
[----:B------:R-:W-:-:S07]  /*6970*/  PRMT R4, R0, 0x7610, R4 ;  /* 0x0000761000047816 */ /* 0x000fce0000000004 */
.L_x_23729:
[----:B------:R-:W-:Y:S05]  /*6980*/  BSYNC B0 ;  /* 0x0000000000007941 */ /* 0x000fea0003800000 */
.L_x_23728:
[----:B------:R0:W-:Y:S01]  /*6990*/  STG.E.U8 desc[UR36][R8.64], R4 ;  /* 0x0000000408007986 */ /* 0x0001e2000c101124 */
[----:B------:R-:W-:Y:S05]  /*69a0*/  BRA `(.L_x_23705) ;  /* 0x0000000000bc7947 */ /* 0x000fea0003800000 */
.L_x_23722:
        /* <DEDUP_REMOVED lines=22> */
.L_x_23704:
        /* <DEDUP_REMOVED lines=16> */
.L_x_23733:
[----:B------:R-:W-:Y:S05]  /*6c10*/  BRA `(.L_x_23705) ;  /* 0x0000000000207947 */ /* 0x000fea0003800000 */
.L_x_23732:
[----:B------:R-:W-:-:S04]  /*6c20*/  LOP3.LUT R17, R17, 0xffff, RZ, 0xc0, !PT ;  /* 0x0000ffff11117812 */ /* 0x000fc800078ec0ff */
[----:B------:R-:W-:-:S05]  /*6c30*/  PRMT R17, R17, 0x8880, RZ ;  /* 0x0000888011117816 */ /* 0x000fca00000000ff */
[----:B------:R-:W-:-:S05]  /*6c40*/  IMAD.MOV.U32 R4, RZ, RZ, R17 ;  /* 0x000000ffff047224 */ /* 0x000fca00078e0011 */
[----:B------:R-:W-:-:S05]  /*6c50*/  SHF.R.S32.HI R5, RZ, 0x1f, R4 ;  /* 0x0000001fff057819 */ /* 0x000fca0000011404 */
[----:B------:R0:W-:Y:S01]  /*6c60*/  STG.E.64 desc[UR36][R8.64], R4 ;  /* 0x0000000408007986 */ /* 0x0001e2000c101b24 */
[----:B------:R-:W-:Y:S05]  /*6c70*/  BRA `(.L_x_23705) ;  /* 0x0000000000087947 */ /* 0x000fea0003800000 */
.L_x_23731:
[----:B------:R-:W-:-:S05]  /*6c80*/  PRMT R3, R17, 0x8880, RZ ;  /* 0x0000888011037816 */ /* 0x000fca00000000ff */
[----:B------:R0:W-:Y:S02]  /*6c90*/  STG.E desc[UR36][R8.64], R3 ;  /* 0x0000000308007986 */ /* 0x0001e4000c101924 */
.L_x_23705:
[----:B------:R-:W-:-:S07]  /*6ca0*/  VIADD R2, R2, 0x80 ;  /* 0x0000008002027836 */ /* 0x000fce0000000000 */
.L_x_23665:
[----:B------:R-:W-:Y:S05]  /*6cb0*/  BSYNC B6 ;  /* 0x0000000000067941 */ /* 0x000fea0003800000 */
.L_x_23664:
        /* <DEDUP_REMOVED lines=21> */
.L_x_23737:
[----:B------:R-:W-:Y:S01]  /*6e10*/  STG.E.U8 desc[UR36][R2.64], R16 ;  /* 0x0000001002007986 */ /* 0x000fe2000c101124 */
[----:B------:R-:W-:Y:S05]  /*6e20*/  EXIT ;  /* 0x000000000000794d */ /* 0x000fea0003800000 */
.L_x_23736:
        /* <DEDUP_REMOVED lines=12> */
.L_x_23740:
[----:B------:R-:W-:-:S05]  /*6ef0*/  PRMT R5, R16, 0x8880, RZ ;  /* 0x0000888010057816 */ /* 0x000fca00000000ff */
[----:B------:R-:W-:Y:S01]  /*6f00*/  STG.E desc[UR36][R2.64], R5 ;  /* 0x0000000502007986 */ /* 0x000fe2000c101924 */
[----:B------:R-:W-:Y:S05]  /*6f10*/  EXIT ;  /* 0x000000000000794d */ /* 0x000fea0003800000 */
.L_x_23739:
[----:B------:R-:W-:-:S04]  /*6f20*/  PRMT R5, R16, 0x8880, RZ ;  /* 0x0000888010057816 */ /* 0x000fc800000000ff */
[----:B------:R-:W-:-:S05]  /*6f30*/  PRMT R5, R5, 0x7710, RZ ;  /* 0x0000771005057816 */ /* 0x000fca00000000ff */
[----:B------:R-:W-:Y:S01]  /*6f40*/  STG.E.U16 desc[UR36][R2.64], R5 ;  /* 0x0000000502007986 */ /* 0x000fe2000c101524 */
[----:B------:R-:W-:Y:S05]  /*6f50*/  EXIT ;  /* 0x000000000000794d */ /* 0x000fea0003800000 */
.L_x_23735:
        /* <DEDUP_REMOVED lines=9> */
.L_x_23742:
[----:B------:R-:W0:Y:S02]  /*6ff0*/  I2F.S8 R0, R16 ;  /* 0x0000001000007306 */ /* 0x000e240000001400 */
[----:B0-----:R-:W-:-:S05]  /*7000*/  F2FP.F16.F32.PACK_AB R0, RZ, R0 ;  /* 0x00000000ff00723e */ /* 0x001fca00000000ff */
[----:B------:R-:W-:Y:S01]  /*7010*/  STG.E.U16 desc[UR36][R2.64], R0 ;  /* 0x0000000002007986 */ /* 0x000fe2000c101524 */
[----:B------:R-:W-:Y:S05]  /*7020*/  EXIT ;  /* 0x000000000000794d */ /* 0x000fea0003800000 */
.L_x_23741:
        /* <DEDUP_REMOVED lines=10> */
.L_x_23744:
[----:B------:R-:W0:Y:S02]  /*70d0*/  I2F.S8 R16, R16 ;  /* 0x0000001000107306 */ /* 0x000e240000001400 */
[----:B0-----:R-:W-:-:S04]  /*70e0*/  F2FP.F16.F32.PACK_AB R5, RZ, R16 ;  /* 0x00000010ff05723e */ /* 0x001fc800000000ff */
[----:B------:R-:W-:-:S05]  /*70f0*/  PRMT R5, R5, 0x5410, RZ ;  /* 0x0000541005057816 */ /* 0x000fca00000000ff */
[----:B------:R-:W-:Y:S01]  /*7100*/  STG.E desc[UR36][R2.64], R5 ;  /* 0x0000000502007986 */ /* 0x000fe2000c101924 */
[----:B------:R-:W-:Y:S05]  /*7110*/  EXIT ;  /* 0x000000000000794d */ /* 0x000fea0003800000 */
.L_x_23743:
[----:B------:R-:W-:-:S04]  /*7120*/  PRMT R4, R16, 0x8880, RZ ;  /* 0x0000888010047816 */ /* 0x000fc800000000ff */
[----:B------:R-:W-:-:S06]  /*7130*/  PRMT R4, R4, 0x7710, RZ ;  /* 0x0000771004047816 */ /* 0x000fcc00000000ff */
[----:B------:R-:W0:Y:S02]  /*7140*/  I2F.F64.S16 R4, R4 ;  /* 0x0000000400047312 */ /* 0x000e240000101c00 */
[----:B0-----:R-:W-:Y:S01]  /*7150*/  STG.E.64 desc[UR36][R2.64], R4 ;  /* 0x0000000402007986 */ /* 0x001fe2000c101b24 */
[----:B------:R-:W-:Y:S05]  /*7160*/  EXIT ;  /* 0x000000000000794d */ /* 0x000fea0003800000 */
.L_x_23734:
        /* <DEDUP_REMOVED lines=12> */
.L_x_23747:
[----:B------:R-:W-:Y:S02]  /*7230*/  PRMT R4, R16, 0x8880, RZ ;  /* 0x0000888010047816 */ /* 0x000fe400000000ff */
[----:B------:R-:W-:Y:S02]  /*7240*/  CS2R R6, SRZ ;  /* 0x0000000000067805 */ /* 0x000fe4000001ff00 */
[----:B------:R-:W-:-:S06]  /*7250*/  PRMT R4, R4, 0x7710, RZ ;  /* 0x0000771004047816 */ /* 0x000fcc00000000ff */
[----:B------:R-:W0:Y:S02]  /*7260*/  I2F.F64.S16 R4, R4 ;  /* 0x0000000400047312 */ /* 0x000e240000101c00 */
[----:B0-----:R-:W-:Y:S01]  /*7270*/  STG.E.128 desc[UR36][R2.64], R4 ;  /* 0x0000000402007986 */ /* 0x001fe2000c101d24 */
[----:B------:R-:W-:Y:S05]  /*7280*/  EXIT ;  /* 0x000000000000794d */ /* 0x000fea0003800000 */
.L_x_23746:
        /* <DEDUP_REMOVED lines=21> */
.L_x_23751:
[----:B------:R-:W-:Y:S05]  /*73e0*/  BSYNC B0 ;  /* 0x0000000000007941 */ /* 0x000fea0003800000 */
.L_x_23750:
[----:B------:R-:W-:-:S05]  /*73f0*/  LOP3.LUT R5, R0, R5, RZ, 0xfc, !PT ;  /* 0x0000000500057212 */ /* 0x000fca00078efcff */
[----:B------:R-:W-:Y:S01]  /*7400*/  STG.E.U8 desc[UR36][R2.64], R5 ;  /* 0x0000000502007986 */ /* 0x000fe2000c101124 */
[----:B------:R-:W-:Y:S05]  /*7410*/  EXIT ;  /* 0x000000000000794d */ /* 0x000fea0003800000 */
.L_x_23749:
        /* <DEDUP_REMOVED lines=13> */
.L_x_23753:
[----:B------:R-:W-:Y:S01]  /*74f0*/  IMAD.MOV.U32 R0, RZ, RZ, 0x7f ;  /* 0x0000007fff007424 */ /* 0x000fe200078e00ff */
[----:B------:R-:W-:-:S04]  /*7500*/  ISETP.GT.U32.AND P0, PT, R4, 0x7f800000, PT ;  /* 0x7f8000000400780c */ /* 0x000fc80003f04070 */
[----:B------:R-:W-:-:S09]  /*7510*/  SEL R0, R0, 0x7c, P0 ;  /* 0x0000007c00007807 */ /* 0x000fd20000000000 */
.L_x_23754:
[----:B------:R-:W-:Y:S05]  /*7520*/  BSYNC B0 ;  /* 0x0000000000007941 */ /* 0x000fea0003800000 */
.L_x_23752:
[----:B------:R-:W-:-:S04]  /*7530*/  LOP3.LUT R4, R5, 0x80000000, RZ, 0xc0, !PT ;  /* 0x8000000005047812 */ /* 0x000fc800078ec0ff */
[----:B------:R-:W-:-:S04]  /*7540*/  SHF.R.U32.HI R5, RZ, 0x18, R4 ;  /* 0x00000018ff057819 */ /* 0x000fc80000011604 */
[----:B------:R-:W-:-:S05]  /*7550*/  LOP3.LUT R5, R0, R5, RZ, 0xfc, !PT ;  /* 0x0000000500057212 */ /* 0x000fca00078efcff */
[----:B------:R-:W-:Y:S01]  /*7560*/  STG.E.U8 desc[UR36][R2.64], R5 ;  /* 0x0000000502007986 */ /* 0x000fe2000c101124 */
[----:B------:R-:W-:Y:S05]  /*7570*/  EXIT ;  /* 0x000000000000794d */ /* 0x000fea0003800000 */
.L_x_23748:
[----:B------:R-:W0:Y:S02]  /*7580*/  I2F.S8 R0, R16 ;  /* 0x0000001000007306 */ /* 0x000e240000001400 */
[----:B0-----:R-:W-:-:S05]  /*7590*/  F2FP.BF16.F32.PACK_AB R0, RZ, R0 ;  /* 0x00000000ff00723e */ /* 0x001fca00000010ff */
[----:B------:R-:W-:Y:S01]  /*75a0*/  STG.E.U16 desc[UR36][R2.64], R0 ;  /* 0x0000000002007986 */ /* 0x000fe2000c101524 */
[----:B------:R-:W-:Y:S05]  /*75b0*/  EXIT ;  /* 0x000000000000794d */ /* 0x000fea0003800000 */
.L_x_23745:
        /* <DEDUP_REMOVED lines=12> */
.L_x_23757:
        /* <DEDUP_REMOVED lines=17> */
.L_x_23760:
[----:B------:R-:W-:-:S04]  /*7790*/  LOP3.LUT R0, R7, 0x80000000, RZ, 0xc0, !PT ;  /* 0x8000000007007812 */ /* 0x000fc800078ec0ff */
[----:B------:R-:W-:-:S04]  /*77a0*/  SHF.R.U32.HI R5, RZ, 0x18, R0 ;  /* 0x00000018ff057819 */ /* 0x000fc80000011600 */
[----:B------:R-:W-:-:S04]  /*77b0*/  LOP3.LUT R4, R4, R5, RZ, 0xfc, !PT ;  /* 0x0000000504047212 */ /* 0x000fc800078efcff */
[----:B------:R-:W-:-:S07]  /*77c0*/  PRMT R0, R4, 0x7610, R0 ;  /* 0x0000761004007816 */ /* 0x000fce0000000000 */
.L_x_23759:
[----:B------:R-:W-:Y:S05]  /*77d0*/  BSYNC B0 ;  /* 0x0000000000007941 */ /* 0x000fea0003800000 */
.L_x_23758:
[----:B------:R-:W-:Y:S01]  /*77e0*/  STG.E.U8 desc[UR36][R2.64], R0 ;  /* 0x0000000002007986 */ /* 0x000fe2000c101124 */
[----:B------:R-:W-:Y:S05]  /*77f0*/  EXIT ;  /* 0x000000000000794d */ /* 0x000fea0003800000 */
.L_x_23756:
        /* <DEDUP_REMOVED lines=17> */
.L_x_23763:
[----:B------:R-:W-:-:S04]  /*7910*/  LOP3.LUT R0, R7, 0x80000000, RZ, 0xc0, !PT ;  /* 0x8000000007007812 */ /* 0x000fc800078ec0ff */
[----:B------:R-:W-:-:S04]  /*7920*/  SHF.R.U32.HI R5, RZ, 0x18, R0 ;  /* 0x00000018ff057819 */ /* 0x000fc80000011600 */
[----:B------:R-:W-:-:S04]  /*7930*/  LOP3.LUT R4, R4, R5, RZ, 0xfc, !PT ;  /* 0x0000000504047212 */ /* 0x000fc800078efcff */
[----:B------:R-:W-:-:S07]  /*7940*/  PRMT R0, R4, 0x7610, R0 ;  /* 0x0000761004007816 */ /* 0x000fce0000000000 */
.L_x_23762:
[----:B------:R-:W-:Y:S05]  /*7950*/  BSYNC B0 ;  /* 0x0000000000007941 */ /* 0x000fea0003800000 */
.L_x_23761:
[----:B------:R-:W-:Y:S01]  /*7960*/  STG.E.U8 desc[UR36][R2.64], R0 ;  /* 0x0000000002007986 */ /* 0x000fe2000c101124 */
[----:B------:R-:W-:Y:S05]  /*7970*/  EXIT ;  /* 0x000000000000794d */ /* 0x000fea0003800000 */
.L_x_23755:
        /* <DEDUP_REMOVED lines=22> */
.L_x_23738:
        /* <DEDUP_REMOVED lines=16> */
.L_x_23766:
[----:B------:R-:W-:Y:S05]  /*7be0*/  EXIT ;  /* 0x000000000000794d */ /* 0x000fea0003800000 */
.L_x_23765:
[----:B------:R-:W-:-:S04]  /*7bf0*/  LOP3.LUT R16, R16, 0xffff, RZ, 0xc0, !PT ;  /* 0x0000ffff10107812 */ /* 0x000fc800078ec0ff */
[----:B------:R-:W-:-:S05]  /*7c00*/  PRMT R16, R16, 0x8880, RZ ;  /* 0x0000888010107816 */ /* 0x000fca00000000ff */
[----:B------:R-:W-:-:S05]  /*7c10*/  IMAD.MOV.U32 R4, RZ, RZ, R16 ;  /* 0x000000ffff047224 */ /* 0x000fca00078e0010 */
[----:B------:R-:W-:-:S05]  /*7c20*/  SHF.R.S32.HI R5, RZ, 0x1f, R4 ;  /* 0x0000001fff057819 */ /* 0x000fca0000011404 */
[----:B------:R-:W-:Y:S01]  /*7c30*/  STG.E.64 desc[UR36][R2.64], R4 ;  /* 0x0000000402007986 */ /* 0x000fe2000c101b24 */
[----:B------:R-:W-:Y:S05]  /*7c40*/  EXIT ;  /* 0x000000000000794d */ /* 0x000fea0003800000 */
.L_x_23764:
[----:B------:R-:W-:-:S05]  /*7c50*/  PRMT R5, R16, 0x8880, RZ ;  /* 0x0000888010057816 */ /* 0x000fca00000000ff */
[----:B------:R-:W-:Y:S01]  /*7c60*/  STG.E desc[UR36][R2.64], R5 ;  /* 0x0000000502007986 */ /* 0x000fe2000c101924 */
[----:B------:R-:W-:Y:S05]  /*7c70*/  EXIT ;  /* 0x000000000000794d */ /* 0x000fea0003800000 */
.L_x_23767:
        /* <DEDUP_REMOVED lines=16> */
.L_x_26345:


//--------------------- .text._ZN2at6native18elementwise_kernelILi128ELi4EZNS0_22gpu_kernel_impl_nocastINS0_13AUnaryFunctorIaaaNS0_17BitwiseAndFunctorIaEEEEEEvRNS_18TensorIteratorBaseERKT_EUliE_EEviT1_ --------------------------
	.section	.text._ZN2at6native18elementwise_kernelILi128ELi4EZNS0_22gpu_kernel_impl_nocastINS0_13AUnaryFunctorIaaaNS0_17BitwiseAndFunctorIaEEEEEEvRNS_18TensorIteratorBaseERKT_EUliE_EEviT1_,"ax",@progbits
	.align	128
        .global         _ZN2at6native18elementwise_kernelILi128ELi4EZNS0_22gpu_kernel_impl_nocastINS0_13AUnaryFunctorIaaaNS0_17BitwiseAndFunctorIaEEEEEEvRNS_18TensorIteratorBaseERKT_EUliE_EEviT1_
        .type           _ZN2at6native18elementwise_kernelILi128ELi4EZNS0_22gpu_kernel_impl_nocastINS0_13AUnaryFunctorIaaaNS0_17BitwiseAndFunctorIaEEEEEEvRNS_18TensorIteratorBaseERKT_EUliE_EEviT1_,@function
        .size           _ZN2at6native18elementwise_kernelILi128ELi4EZNS0_22gpu_kernel_impl_nocastINS0_13AUnaryFunctorIaaaNS0_17BitwiseAndFunctorIaEEEEEEvRNS_18TensorIteratorBaseERKT_EUliE_EEviT1_,(.L_x_26346 - _ZN2at6native18elementwise_kernelILi128ELi4EZNS0_22gpu_kernel_impl_nocastINS0_13AUnaryFunctorIaaaNS0_17BitwiseAndFunctorIaEEEEEEvRNS_18TensorIteratorBaseERKT_EUliE_EEviT1_)
        .other          _ZN2at6native18elementwise_kernelILi128ELi4EZNS0_22gpu_kernel_impl_nocastINS0_13AUnaryFunctorIaaaNS0_17BitwiseAndFunctorIaEEEEEEvRNS_18TensorIteratorBaseERKT_EUliE_EEviT1_,@"STO_CUDA_ENTRY STV_DEFAULT"
_ZN2at6native18elementwise_kernelILi128ELi4EZNS0_22gpu_kernel_impl_nocastINS0_13AUnaryFunctorIaaaNS0_17BitwiseAndFunctorIaEEEEEEvRNS_18TensorIteratorBaseERKT_EUliE_EEviT1_:
.text._ZN2at6native18elementwise_kernelILi128ELi4EZNS0_22gpu_kernel_impl_nocastINS0_13AUnaryFunctorIaaaNS0_17BitwiseAndFunctorIaEEEEEEvRNS_18TensorIteratorBaseERKT_EUliE_EEviT1_:
        /* <DEDUP_REMOVED lines=312> */
.L_x_23770:
        /* <DEDUP_REMOVED lines=10> */
.L_x_23769:
[----:B------:R-:W-:Y:S05]  /*1420*/  BSYNC B0 ;  /* 0x0000000000007941 */ /* 0x000fea0003800000 */
.L_x_23768:
        /* <DEDUP_REMOVED lines=305> */
.L_x_23773:
        /* <DEDUP_REMOVED lines=314> */
.L_x_23774:
        /* <DEDUP_REMOVED lines=10> */
.L_x_23772:
[----:B------:R-:W-:Y:S05]  /*3b80*/  BSYNC B0 ;  /* 0x0000000000007941 */ /* 0x000fea0003800000 */
.L_x_23771:
        /* <DEDUP_REMOVED lines=304> */
.L_x_23775:
        /* <DEDUP_REMOVED lines=10> */
.L_x_23776:
        /* <DEDUP_REMOVED lines=13> */
.L_x_26346:


//--------------------- .text._ZN2at6native27unrolled_elementwise_kernelINS0_13AUnaryFunctorIaaaNS0_17BitwiseAndFunctorIaEEEESt5arrayIPcLm2EELi4E23TrivialOffsetCalculatorILi1EjESA_NS0_6memory15LoadWithoutCastENSB_16StoreWithoutCastEEEviT_T0_T2_T3_T4_T5_ --------------------------
	.section	.text._ZN2at6native27unrolled_elementwise_kernelINS0_13AUnaryFunctorIaaaNS0_17BitwiseAndFunctorIaEEEESt5arrayIPcLm2EELi4E23TrivialOffsetCalculatorILi1EjESA_NS0_6memory15LoadWithoutCastENSB_16StoreWithoutCastEEEviT_T0_T2_T3_T4_T5_,"ax",@progbits
	.align	128
        .global         _ZN2at6native27unrolled_elementwise_kernelINS0_13AUnaryFunctorIaaaNS0_17BitwiseAndFunctorIaEEEESt5arrayIPcLm2EELi4E23TrivialOffsetCalculatorILi1EjESA_NS0_6memory15LoadWithoutCastENSB_16StoreWithoutCastEEEviT_T0_T2_T3_T4_T5_
        .type           _ZN2at6native27unrolled_elementwise_kernelINS0_13AUnaryFunctorIaaaNS0_17BitwiseAndFunctorIaEEEESt5arrayIPcLm2EELi4E23TrivialOffsetCalculatorILi1EjESA_NS0_6memory15LoadWithoutCastENSB_16StoreWithoutCastEEEviT_T0_T2_T3_T4_T5_,@function
        .size           _ZN2at6native27unrolled_elementwise_kernelINS0_13AUnaryFunctorIaaaNS0_17BitwiseAndFunctorIaEEEESt5arrayIPcLm2EELi4E23TrivialOffsetCalculatorILi1EjESA_NS0_6memory15LoadWithoutCastENSB_16StoreWithoutCastEEEviT_T0_T2_T3_T4_T5_,(.L_x_26347 - _ZN2at6native27unrolled_elementwise_kernelINS0_13AUnaryFunctorIaaaNS0_17BitwiseAndFunctorIaEEEESt5arrayIPcLm2EELi4E23TrivialOffsetCalculatorILi1EjESA_NS0_6memory15LoadWithoutCastENSB_16StoreWithoutCastEEEviT_T0_T2_T3_T4_T5_)
        .other          _ZN2at6native27unrolled_elementwise_kernelINS0_13AUnaryFunctorIaaaNS0_17BitwiseAndFunctorIaEEEESt5arrayIPcLm2EELi4E23TrivialOffsetCalculatorILi1EjESA_NS0_6memory15LoadWithoutCastENSB_16StoreWithoutCastEEEviT_T0_T2_T3_T4_T5_,@"STO_CUDA_ENTRY STV_DEFAULT"
_ZN2at6native27unrolled_elementwise_kernelINS0_13AUnaryFunctorIaaaNS0_17BitwiseAndFunctorIaEEEESt5arrayIPcLm2EELi4E23TrivialOffsetCalculatorILi1EjESA_NS0_6memory15LoadWithoutCastENSB_16StoreWithoutCastEEEviT_T0_T2_T3_T4_T5_:
.text._ZN2at6native27unrolled_elementwise_kernelINS0_13AUnaryFunctorIaaaNS0_17BitwiseAndFunctorIaEEEESt5arrayIPcLm2EELi4E23TrivialOffsetCalculatorILi1EjESA_NS0_6memory15LoadWithoutCastENSB_16StoreWithoutCastEEEviT_T0_T2_T3_T4_T5_:
        /* <DEDUP_REMOVED lines=65> */
.L_x_23778:
[----:B------:R-:W-:Y:S05]  /*0410*/  BSYNC B0 ;  /* 0x0000000000007941 */ /* 0x000fea0003800000 */
.L_x_23777:
        /* <DEDUP_REMOVED lines=8> */
.L_x_23779:
        /* <DEDUP_REMOVED lines=14> */
.L_x_26347:


//--------------------- .text._ZN2at6native29vectorized_elementwise_kernelILi2ENS0_13AUnaryFunctorIaaaNS0_17BitwiseAndFunctorIaEEEESt5arrayIPcLm2EEEEviT0_T1_ --------------------------
	.section	.text._ZN2at6native29vectorized_elementwise_kernelILi2ENS0_13AUnaryFunctorIaaaNS0_17BitwiseAndFunctorIaEEEESt5arrayIPcLm2EEEEviT0_T1_,"ax",@progbits
	.align	128
        .global         _ZN2at6native29vectorized_elementwise_kernelILi2ENS0_13AUnaryFunctorIaaaNS0_17BitwiseAndFunctorIaEEEESt5arrayIPcLm2EEEEviT0_T1_
        .type           _ZN2at6native29vectorized_elementwise_kernelILi2ENS0_13AUnaryFunctorIaaaNS0_17BitwiseAndFunctorIaEEEESt5arrayIPcLm2EEEEviT0_T1_,@function
        .size           _ZN2at6native29vectorized_elementwise_kernelILi2ENS0_13AUnaryFunctorIaaaNS0_17BitwiseAndFunctorIaEEEESt5arrayIPcLm2EEEEviT0_T1_,(.L_x_26348 - _ZN2at6native29vectorized_elementwise_kernelILi2ENS0_13AUnaryFunctorIaaaNS0_17BitwiseAndFunctorIaEEEESt5arrayIPcLm2EEEEviT0_T1_)
        .other          _ZN2at6native29vectorized_elementwise_kernelILi2ENS0_13AUnaryFunctorIaaaNS0_17BitwiseAndFunctorIaEEEESt5arrayIPcLm2EEEEviT0_T1_,@"STO_CUDA_ENTRY STV_DEFAULT"
_ZN2at6native29vectorized_elementwise_kernelILi2ENS0_13AUnaryFunctorIaaaNS0_17BitwiseAndFunctorIaEEEESt5arrayIPcLm2EEEEviT0_T1_:
.text._ZN2at6native29vectorized_elementwise_kernelILi2ENS0_13AUnaryFunctorIaaaNS0_17BitwiseAndFunctorIaEEEESt5arrayIPcLm2EEEEviT0_T1_:
        /* <DEDUP_REMOVED lines=51> */
.L_x_23780:
        /* <DEDUP_REMOVED lines=98> */
.L_x_23783:
        /* <DEDUP_REMOVED lines=8> */
.L_x_23784:
        /* <DEDUP_REMOVED lines=8> */
.L_x_23785:
        /* <DEDUP_REMOVED lines=9> */
.L_x_23786:
[----:B------:R-:W-:Y:S05]  /*0ae0*/  BSYNC B1 ;  /* 0x0000000000017941 */ /* 0x000fea0003800000 */
.L_x_23782:
[----:B------:R-:W-:-:S13]  /*0af0*/  ISETP.GE.AND P0, PT, R14, R15, PT ;  /* 0x0000000f0e00720c */ /* 0x000fda0003f06270 */
[----:B0-----:R-:W0:Y:S01]  /*0b00*/  @!P0 LDC.64 R6, c[0x0][0x218] ;  /* 0x00008600ff068b82 */ /* 0x001e220000000a00 */
[C---:B-12---:R-:W-:Y:S02]  /*0b10*/  @!P0 VIADD R5, R14.reuse, UR4 ;  /* 0x000000040e058c36 */ /* 0x046fe40008000000 */
[----:B------:R-:W-:-:S03]  /*0b20*/  @!P0 VIADD R14, R14, 0x80 ;  /* 0x000000800e0e8836 */ /* 0x000fc60000000000 */
[----:B0-----:R-:W-:-:S05]  /*0b30*/  @!P0 IADD3 R4, P1, R5, R6, RZ ;  /* 0x0000000605048210 */ /* 0x001fca0007f3e0ff */
[----:B------:R-:W-:-:S05]  /*0b40*/  @!P0 IMAD.X R5, RZ, RZ, R7, P1 ;  /* 0x000000ffff058224 */ /* 0x000fca00008e0607 */
[----:B------:R2:W-:Y:S03]  /*0b50*/  @!P0 STG.E.U8 desc[UR8][R4.64], R2 ;  /* 0x0000000204008986 */ /* 0x0005e6000c101108 */
.L_x_23787:
[----:B------:R-:W-:Y:S05]  /*0b60*/  BSYNC B0 ;  /* 0x0000000000007941 */ /* 0x000fea0003800000 */
.L_x_23781:
        /* <DEDUP_REMOVED lines=9> */
.L_x_23788:
        /* <DEDUP_REMOVED lines=16> */
.L_x_26348:


//--------------------- .text._ZN2at6native29vectorized_elementwise_kernelILi4ENS0_13AUnaryFunctorIaaaNS0_17BitwiseAndFunctorIaEEEESt5arrayIPcLm2EEEEviT0_T1_ --------------------------
	.section	.text._ZN2at6native29vectorized_elementwise_kernelILi4ENS0_13AUnaryFunctorIaaaNS0_17BitwiseAndFunctorIaEEEESt5arrayIPcLm2EEEEviT0_T1_,"ax",@progbits
	.align	128
        .global         _ZN2at6native29vectorized_elementwise_kernelILi4ENS0_13AUnaryFunctorIaaaNS0_17BitwiseAndFunctorIaEEEESt5arrayIPcLm2EEEEviT0_T1_
        .type           _ZN2at6native29vectorized_elementwise_kernelILi4ENS0_13AUnaryFunctorIaaaNS0_17BitwiseAndFunctorIaEEEESt5arrayIPcLm2EEEEviT0_T1_,@function
        .size           _ZN2at6native29vectorized_elementwise_kernelILi4ENS0_13AUnaryFunctorIaaaNS0_17BitwiseAndFunctorIaEEEESt5arrayIPcLm2EEEEviT0_T1_,(.L_x_26349 - _ZN2at6native29vectorized_elementwise_kernelILi4ENS0_13AUnaryFunctorIaaaNS0_17BitwiseAndFunctorIaEEEESt5arrayIPcLm2EEEEviT0_T1_)
        .other          _ZN2at6native29vectorized_elementwise_kernelILi4ENS0_13AUnaryFunctorIaaaNS0_17BitwiseAndFunctorIaEEEESt5arrayIPcLm2EEEEviT0_T1_,@"STO_CUDA_ENTRY STV_DEFAULT"
_ZN2at6native29vectorized_elementwise_kernelILi4ENS0_13AUnaryFunctorIaaaNS0_17BitwiseAndFunctorIaEEEESt5arrayIPcLm2EEEEviT0_T1_:
.text._ZN2at6native29vectorized_elementwise_kernelILi4ENS0_13AUnaryFunctorIaaaNS0_17BitwiseAndFunctorIaEEEESt5arrayIPcLm2EEEEviT0_T1_:
        /* <DEDUP_REMOVED lines=49> */
.L_x_23789:
        /* <DEDUP_REMOVED lines=98> */
.L_x_23792:
        /* <DEDUP_REMOVED lines=8> */
.L_x_23793:
        /* <DEDUP_REMOVED lines=8> */
.L_x_23794:
        /* <DEDUP_REMOVED lines=9> */
.L_x_23795:
[----:B------:R-:W-:Y:S05]  /*0ac0*/  BSYNC B1 ;  /* 0x0000000000017941 */ /* 0x000fea0003800000 */
.L_x_23791:
[----:B------:R-:W-:-:S13]  /*0ad0*/  ISETP.GE.AND P0, PT, R14, R15, PT ;  /* 0x0000000f0e00720c */ /* 0x000fda0003f06270 */
[----:B0-----:R-:W0:Y:S01]  /*0ae0*/  @!P0 LDC.64 R6, c[0x0][0x218] ;  /* 0x00008600ff068b82 */ /* 0x001e220000000a00 */
[C---:B-12---:R-:W-:Y:S02]  /*0af0*/  @!P0 VIADD R5, R14.reuse, UR4 ;  /* 0x000000040e058c36 */ /* 0x046fe40008000000 */
[----:B------:R-:W-:-:S03]  /*0b00*/  @!P0 VIADD R14, R14, 0x80 ;  /* 0x000000800e0e8836 */ /* 0x000fc60000000000 */
[----:B0-----:R-:W-:-:S05]  /*0b10*/  @!P0 IADD3 R4, P1, R5, R6, RZ ;  /* 0x0000000605048210 */ /* 0x001fca0007f3e0ff */
[----:B------:R-:W-:-:S05]  /*0b20*/  @!P0 IMAD.X R5, RZ, RZ, R7, P1 ;  /* 0x000000ffff058224 */ /* 0x000fca00008e0607 */
[----:B------:R2:W-:Y:S03]  /*0b30*/  @!P0 STG.E.U8 desc[UR8][R4.64], R2 ;  /* 0x0000000204008986 */ /* 0x0005e6000c101108 */
.L_x_23796:
[----:B------:R-:W-:Y:S05]  /*0b40*/  BSYNC B0 ;  /* 0x0000000000007941 */ /* 0x000fea0003800000 */
.L_x_23790:
        /* <DEDUP_REMOVED lines=9> */
.L_x_23797:
        /* <DEDUP_REMOVED lines=10> */
.L_x_26349:


//--------------------- .text._ZN2at6native29vectorized_elementwise_kernelILi8ENS0_13AUnaryFunctorIaaaNS0_17BitwiseAndFunctorIaEEEESt5arrayIPcLm2EEEEviT0_T1_ --------------------------
	.section	.text._ZN2at6native29vectorized_elementwise_kernelILi8ENS0_13AUnaryFunctorIaaaNS0_17BitwiseAndFunctorIaEEEESt5arrayIPcLm2EEEEviT0_T1_,"ax",@progbits
	.align	128
        .global         _ZN2at6native29vectorized_elementwise_kernelILi8ENS0_13AUnaryFunctorIaaaNS0_17BitwiseAndFunctorIaEEEESt5arrayIPcLm2EEEEviT0_T1_
        .type           _ZN2at6native29vectorized_elementwise_kernelILi8ENS0_13AUnaryFunctorIaaaNS0_17BitwiseAndFunctorIaEEEESt5arrayIPcLm2EEEEviT0_T1_,@function
        .size           _ZN2at6native29vectorized_elementwise_kernelILi8ENS0_13AUnaryFunctorIaaaNS0_17BitwiseAndFunctorIaEEEESt5arrayIPcLm2EEEEviT0_T1_,(.L_x_26350 - _ZN2at6native29vectorized_elementwise_kernelILi8ENS0_13AUnaryFunctorIaaaNS0_17BitwiseAndFunctorIaEEEESt5arrayIPcLm2EEEEviT0_T1_)
        .other          _ZN2at6native29vectorized_elementwise_kernelILi8ENS0_13AUnaryFunctorIaaaNS0_17BitwiseAndFunctorIaEEEESt5arrayIPcLm2EEEEviT0_T1_,@"STO_CUDA_ENTRY STV_DEFAULT"
_ZN2at6native29vectorized_elementwise_kernelILi8ENS0_13AUnaryFunctorIaaaNS0_17BitwiseAndFunctorIaEEEESt5arrayIPcLm2EEEEviT0_T1_:
.text._ZN2at6native29vectorized_elementwise_kernelILi8ENS0_13AUnaryFunctorIaaaNS0_17BitwiseAndFunctorIaEEEESt5arrayIPcLm2EEEEviT0_T1_:
        /* <DEDUP_REMOVED lines=20> */
[C---:B--2---:R-:W-:Y:S02]  /*0140*/  PRMT R7, R2.reuse, 0x7732, RZ ;  /* 0x0000773202077816 */ /* 0x044fe400000000ff */
[C---:B------:R-:W-:Y:S02]  /*0150*/  LOP3.LUT R5, R2.reuse, 0xffff, RZ, 0xc0, !PT ;  /* 0x0000ffff02057812 */ /* 0x040fe400078ec0ff */
[C---:B------:R-:W-:Y:S02]  /*0160*/  PRMT R11, R3.reuse, 0x7732, RZ ;  /* 0x00007732030b7816 */ /* 0x040fe400000000ff */
[C---:B------:R-:W-:Y:S02]  /*0170*/  PRMT R4, R2.reuse, 0x7632, R4 ;  /* 0x0000763202047816 */ /* 0x040fe40000000004 */
[----:B------:R-:W-:Y:S02]  /*0180*/  LOP3.LUT R10, R2, 0xff, R17, 0x80, !PT ;  /* 0x000000ff020a7812 */ /* 0x000fe400078e8011 */
[----:B------:R-:W-:-:S02]  /*0190*/  LOP3.LUT R8, R3, 0xffff, RZ, 0xc0, !PT ;  /* 0x0000ffff03087812 */ /* 0x000fc400078ec0ff */
[C---:B------:R-:W-:Y:S02]  /*01a0*/  PRMT R6, R3.reuse, 0x7632, R6 ;  /* 0x0000763203067816 */ /* 0x040fe40000000006 */
[----:B------:R-:W-:Y:S01]  /*01b0*/  LOP3.LUT R9, R3, 0xff, R17, 0x80, !PT ;  /* 0x000000ff03097812 */ /* 0x000fe200078e8011 */
[----:B------:R-:W-:Y:S01]  /*01c0*/  IMAD.MOV.U32 R3, RZ, RZ, R7 ;  /* 0x000000ffff037224 */ /* 0x000fe200078e0007 */
[----:B------:R-:W-:Y:S01]  /*01d0*/  SHF.R.U32.HI R2, RZ, 0x8, R5 ;  /* 0x00000008ff027819 */ /* 0x000fe20000011605 */
[----:B------:R-:W-:Y:S01]  /*01e0*/  IMAD.MOV.U32 R5, RZ, RZ, R11 ;  /* 0x000000ffff057224 */ /* 0x000fe200078e000b */
[--C-:B------:R-:W-:Y:S02]  /*01f0*/  LOP3.LUT R7, R4, 0xff, R17.reuse, 0x80, !PT ;  /* 0x000000ff04077812 */ /* 0x100fe400078e8011 */
[----:B------:R-:W-:Y:S02]  /*0200*/  LOP3.LUT R11, R6, 0xff, R17, 0x80, !PT ;  /* 0x000000ff060b7812 */ /* 0x000fe400078e8011 */
[----:B------:R-:W-:Y:S01]  /*0210*/  SHF.R.U32.HI R4, RZ, 0x8, R3 ;  /* 0x00000008ff047819 */ /* 0x000fe20000011603 */
[----:B------:R-:W-:Y:S01]  /*0220*/  IMAD.U32 R3, RZ, RZ, UR6 ;  /* 0x00000006ff037e24 */ /* 0x000fe2000f8e00ff */
[----:B------:R-:W-:-:S02]  /*0230*/  SHF.R.U32.HI R8, RZ, 0x8, R8 ;  /* 0x00000008ff087819 */ /* 0x000fc40000011608 */
[----:B------:R-:W-:Y:S02]  /*0240*/  SHF.R.U32.HI R6, RZ, 0x8, R5 ;  /* 0x00000008ff067819 */ /* 0x000fe40000011605 */
[-C--:B------:R-:W-:Y:S01]  /*0250*/  LOP3.LUT R5, R2, R17.reuse, RZ, 0xc0, !PT ;  /* 0x0000001102057212 */ /* 0x080fe200078ec0ff */
[----:B------:R-:W-:Y:S01]  /*0260*/  IMAD.U32 R2, RZ, RZ, UR5 ;  /* 0x00000005ff027e24 */ /* 0x000fe2000f8e00ff */
[-C--:B------:R-:W-:Y:S02]  /*0270*/  LOP3.LUT R4, R4, R17.reuse, RZ, 0xc0, !PT ;  /* 0x0000001104047212 */ /* 0x080fe400078ec0ff */
[-C--:B------:R-:W-:Y:S01]  /*0280*/  LOP3.LUT R8, R8, R17.reuse, RZ, 0xc0, !PT ;  /* 0x0000001108087212 */ /* 0x080fe200078ec0ff */
[----:B------:R-:W-:Y:S01]  /*0290*/  IMAD.WIDE R2, R0, 0x8, R2 ;  /* 0x0000000800027825 */ /* 0x000fe200078e0202 */
[----:B------:R-:W-:Y:S02]  /*02a0*/  LOP3.LUT R6, R6, R17, RZ, 0xc0, !PT ;  /* 0x0000001106067212 */ /* 0x000fe400078ec0ff */
        /* <DEDUP_REMOVED lines=8> */
.L_x_23798:
        /* <DEDUP_REMOVED lines=98> */
.L_x_23801:
        /* <DEDUP_REMOVED lines=8> */
.L_x_23802:
        /* <DEDUP_REMOVED lines=8> */
.L_x_23803:
        /* <DEDUP_REMOVED lines=9> */
.L_x_23804:
[----:B------:R-:W-:Y:S05]  /*0ae0*/  BSYNC B1 ;  /* 0x0000000000017941 */ /* 0x000fea0003800000 */
.L_x_23800:
[----:B------:R-:W-:-:S13]  /*0af0*/  ISETP.GE.AND P0, PT, R21, R0, PT ;  /* 0x000000001500720c */ /* 0x000fda0003f06270 */
[----:B------:R-:W3:Y:S01]  /*0b00*/  @!P0 LDC.64 R4, c[0x0][0x218] ;  /* 0x00008600ff048b82 */ /* 0x000ee20000000a00 */
[C---:B012---:R-:W-:Y:S02]  /*0b10*/  @!P0 VIADD R3, R21.reuse, UR4 ;  /* 0x0000000415038c36 */ /* 0x047fe40008000000 */
[----:B------:R-:W-:-:S03]  /*0b20*/  @!P0 VIADD R21, R21, 0x80 ;  /* 0x0000008015158836 */ /* 0x000fc60000000000 */
[----:B---3--:R-:W-:-:S05]  /*0b30*/  @!P0 IADD3 R2, P1, R3, R4, RZ ;  /* 0x0000000403028210 */ /* 0x008fca0007f3e0ff */
[----:B------:R-:W-:-:S05]  /*0b40*/  @!P0 IMAD.X R3, RZ, RZ, R5, P1 ;  /* 0x000000ffff038224 */ /* 0x000fca00008e0605 */
[----:B------:R2:W-:Y:S03]  /*0b50*/  @!P0 STG.E.U8 desc[UR8][R2.64], R28 ;  /* 0x0000001c02008986 */ /* 0x0005e6000c101108 */
.L_x_23805:
[----:B------:R-:W-:Y:S05]  /*0b60*/  BSYNC B0 ;  /* 0x0000000000007941 */ /* 0x000fea0003800000 */
.L_x_23799:
        /* <DEDUP_REMOVED lines=9> */
.L_x_23806:
        /* <DEDUP_REMOVED lines=16> */
.L_x_26350:


//--------------------- .text._ZN2at6native18elementwise_kernelILi128ELi4EZNS0_15gpu_kernel_implINS0_13BinaryFunctorIaaaNS0_17BitwiseAndFunctorIaEEEEEEvRNS_18TensorIteratorBaseERKT_EUliE_EEviT1_ --------------------------
	.section	.text._ZN2at6native18elementwise_kernelILi128ELi4EZNS0_15gpu_kernel_implINS0_13BinaryFunctorIaaaNS0_17BitwiseAndFunctorIaEEEEEEvRNS_18TensorIteratorBaseERKT_EUliE_EEviT1_,"ax",@progbits
	.align	128
        .global         _ZN2at6native18elementwise_kernelILi128ELi4EZNS0_15gpu_kernel_implINS0_13BinaryFunctorIaaaNS0_17BitwiseAndFunctorIaEEEEEEvRNS_18TensorIteratorBaseERKT_EUliE_EEviT1_
        .type           _ZN2at6native18elementwise_kernelILi128ELi4EZNS0_15gpu_kernel_implINS0_13BinaryFunctorIaaaNS0_17BitwiseAndFunctorIaEEEEEEvRNS_18TensorIteratorBaseERKT_EUliE_EEviT1_,@function
        .size           _ZN2at6native18elementwise_kernelILi128ELi4EZNS0_15gpu_kernel_implINS0_13BinaryFunctorIaaaNS0_17BitwiseAndFunctorIaEEEEEEvRNS_18TensorIteratorBaseERKT_EUliE_EEviT1_,(.L_x_26351 - _ZN2at6native18elementwise_kernelILi128ELi4EZNS0_15gpu_kernel_implINS0_13BinaryFunctorIaaaNS0_17BitwiseAndFunctorIaEEEEEEvRNS_18TensorIteratorBaseERKT_EUliE_EEviT1_)
        .other          _ZN2at6native18elementwise_kernelILi128ELi4EZNS0_15gpu_kernel_implINS0_13BinaryFunctorIaaaNS0_17BitwiseAndFunctorIaEEEEEEvRNS_18TensorIteratorBaseERKT_EUliE_EEviT1_,@"STO_CUDA_ENTRY STV_DEFAULT"
_ZN2at6native18elementwise_kernelILi128ELi4EZNS0_15gpu_kernel_implINS0_13BinaryFunctorIaaaNS0_17BitwiseAndFunctorIaEEEEEEvRNS_18TensorIteratorBaseERKT_EUliE_EEviT1_:
.text._ZN2at6native18elementwise_kernelILi128ELi4EZNS0_15gpu_kernel_implINS0_13BinaryFunctorIaaaNS0_17BitwiseAndFunctorIaEEEEEEvRNS_18TensorIteratorBaseERKT_EUliE_EEviT1_:
        /* <DEDUP_REMOVED lines=365> */
.L_x_23809:
        /* <DEDUP_REMOVED lines=20> */
.L_x_23813:
[----:B------:R0:W5:Y:S01]  /*1810*/  LDG.E.U8 R19, desc[UR36][R2.64] ;  /* 0x0000002402137981 */ /* 0x000162000c1e1100 */
[----:B------:R-:W-:Y:S05]  /*1820*/  BRA `(.L_x_23815) ;  /* 0x0000000c00547947 */ /* 0x000fea0003800000 */
.L_x_23812:
        /* <DEDUP_REMOVED lines=8> */
.L_x_23817:
[----:B------:R0:W5:Y:S01]  /*18b0*/  LDG.E.U8 R19, desc[UR36][R2.64] ;  /* 0x0000002402137981 */ /* 0x000162000c1e1100 */
[----:B------:R-:W-:Y:S05]  /*18c0*/  BRA `(.L_x_23815) ;  /* 0x0000000c002c7947 */ /* 0x000fea0003800000 */
.L_x_23816:
[----:B------:R0:W5:Y:S01]  /*18d0*/  LDG.E.U16 R19, desc[UR36][R2.64] ;  /* 0x0000002402137981 */ /* 0x000162000c1e1500 */
[----:B------:R-:W-:Y:S05]  /*18e0*/  BRA `(.L_x_23815) ;  /* 0x0000000c00247947 */ /* 0x000fea0003800000 */
.L_x_23811:
        /* <DEDUP_REMOVED lines=9> */
.L_x_23819:
[----:B------:R-:W2:Y:S02]  /*1980*/  LDG.E.U16 R0, desc[UR36][R2.64] ;  /* 0x0000002402007981 */ /* 0x000ea4000c1e1500 */
[----:B--2---:R-:W-:-:S06]  /*1990*/  HADD2.F32 R0, -RZ, R0.H0_H0 ;  /* 0x20000000ff007230 */ /* 0x004fcc0000004100 */
[----:B------:R-:W0:Y:S02]  /*19a0*/  F2I.FTZ.TRUNC.NTZ R0, R0 ;  /* 0x0000000000007305 */ /* 0x000e24000021f100 */
[----:B0-----:R-:W-:Y:S01]  /*19b0*/  PRMT R19, R0, 0x7610, R19 ;  /* 0x0000761000137816 */ /* 0x001fe20000000013 */
[----:B------:R-:W-:Y:S06]  /*19c0*/  BRA `(.L_x_23815) ;  /* 0x0000000800ec7947 */ /* 0x000fec0003800000 */
.L_x_23818:
        /* <DEDUP_REMOVED lines=9> */
.L_x_23821:
[----:B------:R-:W2:Y:S02]  /*1a60*/  LDG.E.U16 R2, desc[UR36][R2.64] ;  /* 0x0000002402027981 */ /* 0x000ea4000c1e1500 */
[----:B--2---:R-:W-:-:S06]  /*1a70*/  HADD2.F32 R0, -RZ, R2.H0_H0 ;  /* 0x20000002ff007230 */ /* 0x004fcc0000004100 */
[----:B------:R-:W0:Y:S02]  /*1a80*/  F2I.FTZ.TRUNC.NTZ R0, R0 ;  /* 0x0000000000007305 */ /* 0x000e24000021f100 */
[----:B0-----:R-:W-:Y:S01]  /*1a90*/  PRMT R19, R0, 0x7610, R19 ;  /* 0x0000761000137816 */ /* 0x001fe20000000013 */
[----:B------:R-:W-:Y:S06]  /*1aa0*/  BRA `(.L_x_23815) ;  /* 0x0000000800b47947 */ /* 0x000fec0003800000 */
.L_x_23820:
[----:B------:R-:W2:Y:S02]  /*1ab0*/  LDG.E.64 R2, desc[UR36][R2.64] ;  /* 0x0000002402027981 */ /* 0x000ea4000c1e1b00 */
[----:B--2---:R0:W1:Y:S01]  /*1ac0*/  F2I.F64.TRUNC R19, R2 ;  /* 0x0000000200137311 */ /* 0x004062000030d100 */
[----:B------:R-:W-:Y:S05]  /*1ad0*/  BRA `(.L_x_23815) ;  /* 0x0000000800a87947 */ /* 0x000fea0003800000 */
.L_x_23810:
        /* <DEDUP_REMOVED lines=12> */
.L_x_23824:
[----:B------:R-:W2:Y:S02]  /*1ba0*/  LDG.E.64 R2, desc[UR36][R2.64] ;  /* 0x0000002402027981 */ /* 0x000ea4000c1e1b00 */
[----:B--2---:R3:W4:Y:S01]  /*1bb0*/  F2I.F64.TRUNC R19, R2 ;  /* 0x0000000200137311 */ /* 0x004722000030d100 */
[----:B------:R-:W-:Y:S05]  /*1bc0*/  BRA `(.L_x_23815) ;  /* 0x00000008006c7947 */ /* 0x000fea0003800000 */
.L_x_23823:
        /* <DEDUP_REMOVED lines=28> */
.L_x_23826:
        /* <DEDUP_REMOVED lines=15> */
.L_x_23825:
[----:B------:R-:W2:Y:S02]  /*1e80*/  LDG.E.U16 R0, desc[UR36][R2.64] ;  /* 0x0000002402007981 */ /* 0x000ea4000c1e1500 */
[----:B--2---:R-:W-:-:S06]  /*1e90*/  IMAD.U32 R0, R0, 0x10000, RZ ;  /* 0x0001000000007824 */ /* 0x004fcc00078e00ff */
[----:B------:R-:W0:Y:S02]  /*1ea0*/  F2I.FTZ.TRUNC.NTZ R0, R0 ;  /* 0x0000000000007305 */ /* 0x000e24000021f100 */
[----:B0-----:R-:W-:Y:S01]  /*1eb0*/  PRMT R19, R0, 0x7610, R19 ;  /* 0x0000761000137816 */ /* 0x001fe20000000013 */
[----:B------:R-:W-:Y:S06]  /*1ec0*/  BRA `(.L_x_23815) ;  /* 0x0000000400ac7947 */ /* 0x000fec0003800000 */
.L_x_23822:
        /* <DEDUP_REMOVED lines=10> */
.L_x_23829:
        /* <DEDUP_REMOVED lines=21> */
.L_x_23833:
[----:B------:R-:W-:Y:S05]  /*20c0*/  BSYNC B1 ;  /* 0x0000000000017941 */ /* 0x000fea0003800000 */
.L_x_23832:
[----:B------:R-:W-:Y:S01]  /*20d0*/  LEA R3, R0, 0x3b800000, 0x17 ;  /* 0x3b80000000037811 */ /* 0x000fe200078eb8ff */
[----:B------:R-:W-:-:S05]  /*20e0*/  IMAD.SHL.U32 R0, R2, 0x100000, RZ ;  /* 0x0010000002007824 */ /* 0x000fca00078e00ff */
[----:B------:R-:W-:-:S07]  /*20f0*/  LOP3.LUT R0, R3, R0, R4, 0xfe, !PT ;  /* 0x0000000003007212 */ /* 0x000fce00078efe04 */
.L_x_23831:
[----:B------:R-:W-:Y:S05]  /*2100*/  BSYNC B0 ;  /* 0x0000000000007941 */ /* 0x000fea0003800000 */
.L_x_23830:
[----:B------:R-:W0:Y:S02]  /*2110*/  F2I.FTZ.TRUNC.NTZ R0, R0 ;  /* 0x0000000000007305 */ /* 0x000e24000021f100 */
[----:B0-----:R-:W-:Y:S01]  /*2120*/  PRMT R19, R0, 0x7610, R19 ;  /* 0x0000761000137816 */ /* 0x001fe20000000013 */
[----:B------:R-:W-:Y:S06]  /*2130*/  BRA `(.L_x_23815) ;  /* 0x0000000400107947 */ /* 0x000fec0003800000 */
.L_x_23828:
        /* <DEDUP_REMOVED lines=21> */
.L_x_23837:
[----:B------:R-:W-:Y:S05]  /*2290*/  BSYNC B1 ;  /* 0x0000000000017941 */ /* 0x000fea0003800000 */
.L_x_23836:
[----:B------:R-:W-:Y:S01]  /*22a0*/  LEA R3, R0, 0x37800000, 0x17 ;  /* 0x3780000000037811 */ /* 0x000fe200078eb8ff */
[----:B------:R-:W-:-:S05]  /*22b0*/  IMAD.SHL.U32 R0, R2, 0x200000, RZ ;  /* 0x0020000002007824 */ /* 0x000fca00078e00ff */
[----:B------:R-:W-:-:S07]  /*22c0*/  LOP3.LUT R0, R3, R0, R4, 0xfe, !PT ;  /* 0x0000000003007212 */ /* 0x000fce00078efe04 */
.L_x_23835:
[----:B------:R-:W-:Y:S05]  /*22d0*/  BSYNC B0 ;  /* 0x0000000000007941 */ /* 0x000fea0003800000 */
.L_x_23834:
[----:B------:R-:W0:Y:S02]  /*22e0*/  F2I.FTZ.TRUNC.NTZ R0, R0 ;  /* 0x0000000000007305 */ /* 0x000e24000021f100 */
[----:B0-----:R-:W-:Y:S01]  /*22f0*/  PRMT R19, R0, 0x7610, R19 ;  /* 0x0000761000137816 */ /* 0x001fe20000000013 */
[----:B------:R-:W-:Y:S06]  /*2300*/  BRA `(.L_x_23815) ;  /* 0x00000000009c7947 */ /* 0x000fec0003800000 */
.L_x_23827:
        /* <DEDUP_REMOVED lines=14> */
.L_x_23841:
[----:B------:R-:W-:Y:S05]  /*23f0*/  BSYNC B0 ;  /* 0x0000000000007941 */ /* 0x000fea0003800000 */
.L_x_23840:
[----:B------:R-:W0:Y:S02]  /*2400*/  F2I.FTZ.TRUNC.NTZ R0, R0 ;  /* 0x0000000000007305 */ /* 0x000e24000021f100 */
[----:B0-----:R-:W-:Y:S01]  /*2410*/  PRMT R19, R0, 0x7610, R19 ;  /* 0x0000761000137816 */ /* 0x001fe20000000013 */
[----:B------:R-:W-:Y:S06]  /*2420*/  BRA `(.L_x_23815) ;  /* 0x0000000000547947 */ /* 0x000fec0003800000 */
.L_x_23814:
        /* <DEDUP_REMOVED lines=16> */
.L_x_23842:
[----:B------:R-:W-:Y:S01]  /*2530*/  PRMT R19, RZ, 0x7610, R19 ;  /* 0x00007610ff137816 */ /* 0x000fe20000000013 */
[----:B------:R-:W-:Y:S06]  /*2540*/  BRA `(.L_x_23815) ;  /* 0x00000000000c7947 */ /* 0x000fec0003800000 */
.L_x_23839:
[----:B------:R2:W5:Y:S01]  /*2550*/  LDG.E.U8 R19, desc[UR36][R2.64] ;  /* 0x0000002402137981 */ /* 0x000562000c1e1100 */
[----:B------:R-:W-:Y:S05]  /*2560*/  BRA `(.L_x_23815) ;  /* 0x0000000000047947 */ /* 0x000fea0003800000 */
.L_x_23838:
[----:B------:R1:W5:Y:S02]  /*2570*/  LDG.E.U8 R19, desc[UR36][R2.64] ;  /* 0x0000002402137981 */ /* 0x000364000c1e1100 */
.L_x_23815:
        /* <DEDUP_REMOVED lines=17> */
.L_x_23846:
[----:B------:R3:W5:Y:S01]  /*2690*/  LDG.E.U8 R0, desc[UR36][R2.64] ;  /* 0x0000002402007981 */ /* 0x000762000c1e1100 */
[----:B------:R-:W-:Y:S05]  /*26a0*/  BRA `(.L_x_23848) ;  /* 0x0000000c00547947 */ /* 0x000fea0003800000 */
.L_x_23845:
        /* <DEDUP_REMOVED lines=8> */
.L_x_23850:
[----:B------:R1:W5:Y:S01]  /*2730*/  LDG.E.U8 R0, desc[UR36][R2.64] ;  /* 0x0000002402007981 */ /* 0x000362000c1e1100 */
[----:B------:R-:W-:Y:S05]  /*2740*/  BRA `(.L_x_23848) ;  /* 0x0000000c002c7947 */ /* 0x000fea0003800000 */
.L_x_23849:
[----:B------:R2:W5:Y:S01]  /*2750*/  LDG.E.U16 R0, desc[UR36][R2.64] ;  /* 0x0000002402007981 */ /* 0x000562000c1e1500 */
[----:B------:R-:W-:Y:S05]  /*2760*/  BRA `(.L_x_23848) ;  /* 0x0000000c00247947 */ /* 0x000fea0003800000 */
.L_x_23844:
        /* <DEDUP_REMOVED lines=9> */
.L_x_23852:
[----:B------:R-:W2:Y:S02]  /*2800*/  LDG.E.U16 R4, desc[UR36][R2.64] ;  /* 0x0000002402047981 */ /* 0x000ea4000c1e1500 */
[----:B--2---:R-:W-:-:S06]  /*2810*/  HADD2.F32 R4, -RZ, R4.H0_H0 ;  /* 0x20000004ff047230 */ /* 0x004fcc0000004100 */
[----:B------:R-:W0:Y:S02]  /*2820*/  F2I.FTZ.TRUNC.NTZ R4, R4 ;  /* 0x0000000400047305 */ /* 0x000e24000021f100 */
[----:B0-----:R-:W-:Y:S01]  /*2830*/  PRMT R0, R4, 0x7610, R0 ;  /* 0x0000761004007816 */ /* 0x001fe20000000000 */
[----:B------:R-:W-:Y:S06]  /*2840*/  BRA `(.L_x_23848) ;  /* 0x0000000800ec7947 */ /* 0x000fec0003800000 */
.L_x_23851:
        /* <DEDUP_REMOVED lines=9> */
.L_x_23854:
[----:B------:R-:W2:Y:S02]  /*28e0*/  LDG.E.U16 R2, desc[UR36][R2.64] ;  /* 0x0000002402027981 */ /* 0x000ea4000c1e1500 */
[----:B--2---:R-:W-:-:S06]  /*28f0*/  HADD2.F32 R4, -RZ, R2.H0_H0 ;  /* 0x20000002ff047230 */ /* 0x004fcc0000004100 */
[----:B------:R-:W0:Y:S02]  /*2900*/  F2I.FTZ.TRUNC.NTZ R4, R4 ;  /* 0x0000000400047305 */ /* 0x000e24000021f100 */
[----:B0-----:R-:W-:Y:S01]  /*2910*/  PRMT R0, R4, 0x7610, R0 ;  /* 0x0000761004007816 */ /* 0x001fe20000000000 */
[----:B------:R-:W-:Y:S06]  /*2920*/  BRA `(.L_x_23848) ;  /* 0x0000000800b47947 */ /* 0x000fec0003800000 */
.L_x_23853:
[----:B------:R-:W2:Y:S02]  /*2930*/  LDG.E.64 R2, desc[UR36][R2.64] ;  /* 0x0000002402027981 */ /* 0x000ea4000c1e1b00 */
[----:B--2---:R0:W1:Y:S01]  /*2940*/  F2I.F64.TRUNC R0, R2 ;  /* 0x0000000200007311 */ /* 0x004062000030d100 */
[----:B------:R-:W-:Y:S05]  /*2950*/  BRA `(.L_x_23848) ;  /* 0x0000000800a87947 */ /* 0x000fea0003800000 */
.L_x_23843:
        /* <DEDUP_REMOVED lines=12> */
.L_x_23857:
[----:B------:R-:W2:Y:S02]  /*2a20*/  LDG.E.64 R2, desc[UR36][R2.64] ;  /* 0x0000002402027981 */ /* 0x000ea4000c1e1b00 */
[----:B--2---:R0:W1:Y:S01]  /*2a30*/  F2I.F64.TRUNC R0, R2 ;  /* 0x0000000200007311 */ /* 0x004062000030d100 */
[----:B------:R-:W-:Y:S05]  /*2a40*/  BRA `(.L_x_23848) ;  /* 0x00000008006c7947 */ /* 0x000fea0003800000 */
.L_x_23856:
        /* <DEDUP_REMOVED lines=28> */
.L_x_23859:
        /* <DEDUP_REMOVED lines=15> */
.L_x_23858:
[----:B------:R-:W2:Y:S02]  /*2d00*/  LDG.E.U16 R4, desc[UR36][R2.64] ;  /* 0x0000002402047981 */ /* 0x000ea4000c1e1500 */
[----:B--2---:R-:W-:-:S06]  /*2d10*/  IMAD.U32 R4, R4, 0x10000, RZ ;  /* 0x0001000004047824 */ /* 0x004fcc00078e00ff */
[----:B------:R-:W0:Y:S02]  /*2d20*/  F2I.FTZ.TRUNC.NTZ R4, R4 ;  /* 0x0000000400047305 */ /* 0x000e24000021f100 */
[----:B0-----:R-:W-:Y:S01]  /*2d30*/  PRMT R0, R4, 0x7610, R0 ;  /* 0x0000761004007816 */ /* 0x001fe20000000000 */
[----:B------:R-:W-:Y:S06]  /*2d40*/  BRA `(.L_x_23848) ;  /* 0x0000000400ac7947 */ /* 0x000fec0003800000 */
.L_x_23855:
        /* <DEDUP_REMOVED lines=10> */
.L_x_23862:
        /* <DEDUP_REMOVED lines=21> */
.L_x_23866:
[----:B------:R-:W-:Y:S05]  /*2f40*/  BSYNC B1 ;  /* 0x0000000000017941 */ /* 0x000fea0003800000 */
.L_x_23865:
[----:B------:R-:W-:Y:S01]  /*2f50*/  IMAD.SHL.U32 R2, R2, 0x100000, RZ ;  /* 0x0010000002027824 */ /* 0x000fe200078e00ff */
[----:B------:R-:W-:-:S04]  /*2f60*/  LEA R3, R0, 0x3b800000, 0x17 ;  /* 0x3b80000000037811 */ /* 0x000fc800078eb8ff */
[----:B------:R-:W-:-:S07]  /*2f70*/  LOP3.LUT R4, R3, R2, R4, 0xfe, !PT ;  /* 0x0000000203047212 */ /* 0x000fce00078efe04 */
.L_x_23864:
[----:B------:R-:W-:Y:S05]  /*2f80*/  BSYNC B0 ;  /* 0x0000000000007941 */ /* 0x000fea0003800000 */
.L_x_23863:
[----:B------:R-:W0:Y:S02]  /*2f90*/  F2I.FTZ.TRUNC.NTZ R4, R4 ;  /* 0x0000000400047305 */ /* 0x000e24000021f100 */
[----:B0-----:R-:W-:Y:S01]  /*2fa0*/  PRMT R0, R4, 0x7610, R0 ;  /* 0x0000761004007816 */ /* 0x001fe20000000000 */
[----:B------:R-:W-:Y:S06]  /*2fb0*/  BRA `(.L_x_23848) ;  /* 0x0000000400107947 */ /* 0x000fec0003800000 */
.L_x_23861:
        /* <DEDUP_REMOVED lines=21> */
.L_x_23870:
[----:B------:R-:W-:Y:S05]  /*3110*/  BSYNC B1 ;  /* 0x0000000000017941 */ /* 0x000fea0003800000 */
.L_x_23869:
[----:B------:R-:W-:Y:S01]  /*3120*/  IMAD.SHL.U32 R2, R2, 0x200000, RZ ;  /* 0x0020000002027824 */ /* 0x000fe200078e00ff */
[----:B------:R-:W-:-:S04]  /*3130*/  LEA R3, R0, 0x37800000, 0x17 ;  /* 0x3780000000037811 */ /* 0x000fc800078eb8ff */
[----:B------:R-:W-:-:S07]  /*3140*/  LOP3.LUT R4, R3, R2, R4, 0xfe, !PT ;  /* 0x0000000203047212 */ /* 0x000fce00078efe04 */
.L_x_23868:
[----:B------:R-:W-:Y:S05]  /*3150*/  BSYNC B0 ;  /* 0x0000000000007941 */ /* 0x000fea0003800000 */
.L_x_23867:
[----:B------:R-:W0:Y:S02]  /*3160*/  F2I.FTZ.TRUNC.NTZ R4, R4 ;  /* 0x0000000400047305 */ /* 0x000e24000021f100 */
[----:B0-----:R-:W-:Y:S01]  /*3170*/  PRMT R0, R4, 0x7610, R0 ;  /* 0x0000761004007816 */ /* 0x001fe20000000000 */
[----:B------:R-:W-:Y:S06]  /*3180*/  BRA `(.L_x_23848) ;  /* 0x00000000009c7947 */ /* 0x000fec0003800000 */
.L_x_23860:
        /* <DEDUP_REMOVED lines=14> */
.L_x_23874:
[----:B------:R-:W-:Y:S05]  /*3270*/  BSYNC B0 ;  /* 0x0000000000007941 */ /* 0x000fea0003800000 */
.L_x_23873:
[----:B------:R-:W0:Y:S02]  /*3280*/  F2I.FTZ.TRUNC.NTZ R4, R4 ;  /* 0x0000000400047305 */ /* 0x000e24000021f100 */
[----:B0-----:R-:W-:Y:S01]  /*3290*/  PRMT R0, R4, 0x7610, R0 ;  /* 0x0000761004007816 */ /* 0x001fe20000000000 */
[----:B------:R-:W-:Y:S06]  /*32a0*/  BRA `(.L_x_23848) ;  /* 0x0000000000547947 */ /* 0x000fec0003800000 */
.L_x_23847:
        /* <DEDUP_REMOVED lines=16> */
.L_x_23875:
[----:B------:R-:W-:Y:S01]  /*33b0*/  PRMT R0, RZ, 0x7610, R0 ;  /* 0x00007610ff007816 */ /* 0x000fe20000000000 */
[----:B------:R-:W-:Y:S06]  /*33c0*/  BRA `(.L_x_23848) ;  /* 0x00000000000c7947 */ /* 0x000fec0003800000 */
.L_x_23872:
[----:B------:R0:W5:Y:S01]  /*33d0*/  LDG.E.U8 R0, desc[UR36][R2.64] ;  /* 0x0000002402007981 */ /* 0x000162000c1e1100 */
[----:B------:R-:W-:Y:S05]  /*33e0*/  BRA `(.L_x_23848) ;  /* 0x0000000000047947 */ /* 0x000fea0003800000 */
.L_x_23871:
[----:B------:R0:W5:Y:S02]  /*33f0*/  LDG.E.U8 R0, desc[UR36][R2.64] ;  /* 0x0000002402007981 */ /* 0x000164000c1e1100 */
.L_x_23848:
        /* <DEDUP_REMOVED lines=15> */
.L_x_23879:
[----:B------:R1:W-:Y:S01]  /*34f0*/  STG.E.U8 desc[UR36][R16.64], R19 ;  /* 0x0000001310007986 */ /* 0x0003e2000c101124 */
[----:B------:R-:W-:Y:S05]  /*3500*/  BRA `(.L_x_23881) ;  /* 0x0000000c00987947 */ /* 0x000fea0003800000 */
.L_x_23878:
        /* <DEDUP_REMOVED lines=12> */
.L_x_23883:
[----:B------:R-:W-:-:S04]  /*35d0*/  LOP3.LUT R19, R19, 0xffff, RZ, 0xc0, !PT ;  /* 0x0000ffff13137812 */ /* 0x000fc800078ec0ff */
[----:B------:R-:W-:-:S05]  /*35e0*/  PRMT R3, R19, 0x8880, RZ ;  /* 0x0000888013037816 */ /* 0x000fca00000000ff */
[----:B------:R3:W-:Y:S01]  /*35f0*/  STG.E desc[UR36][R16.64], R3 ;  /* 0x0000000310007986 */ /* 0x0007e2000c101924 */
[----:B------:R-:W-:Y:S05]  /*3600*/  BRA `(.L_x_23881) ;  /* 0x0000000c00587947 */ /* 0x000fea0003800000 */
.L_x_23882:
[----:B------:R-:W-:-:S04]  /*3610*/  PRMT R3, R19, 0x8880, RZ ;  /* 0x0000888013037816 */ /* 0x000fc800000000ff */
[----:B------:R-:W-:-:S05]  /*3620*/  PRMT R3, R3, 0x7710, RZ ;  /* 0x0000771003037816 */ /* 0x000fca00000000ff */
[----:B------:R2:W-:Y:S01]  /*3630*/  STG.E.U16 desc[UR36][R16.64], R3 ;  /* 0x0000000310007986 */ /* 0x0005e2000c101524 */
[----:B------:R-:W-:Y:S05]  /*3640*/  BRA `(.L_x_23881) ;  /* 0x0000000c00487947 */ /* 0x000fea0003800000 */
.L_x_23877:
        /* <DEDUP_REMOVED lines=9> */
.L_x_23885:
[----:B------:R-:W0:Y:S02]  /*36e0*/  I2F.S8 R0, R19 ;  /* 0x0000001300007306 */ /* 0x000e240000001400 */
[----:B0-----:R-:W-:-:S05]  /*36f0*/  F2FP.F16.F32.PACK_AB R0, RZ, R0 ;  /* 0x00000000ff00723e */ /* 0x001fca00000000ff */
[----:B------:R0:W-:Y:S01]  /*3700*/  STG.E.U16 desc[UR36][R16.64], R0 ;  /* 0x0000000010007986 */ /* 0x0001e2000c101524 */
[----:B------:R-:W-:Y:S05]  /*3710*/  BRA `(.L_x_23881) ;  /* 0x0000000c00147947 */ /* 0x000fea0003800000 */
.L_x_23884:
        /* <DEDUP_REMOVED lines=10> */
.L_x_23887:
[----:B------:R-:W0:Y:S02]  /*37c0*/  I2F.S8 R19, R19 ;  /* 0x0000001300137306 */ /* 0x000e240000001400 */
[----:B0-----:R-:W-:-:S04]  /*37d0*/  F2FP.F16.F32.PACK_AB R3, RZ, R19 ;  /* 0x00000013ff03723e */ /* 0x001fc800000000ff */
[----:B------:R-:W-:-:S05]  /*37e0*/  PRMT R3, R3, 0x5410, RZ ;  /* 0x0000541003037816 */ /* 0x000fca00000000ff */
[----:B------:R0:W-:Y:S01]  /*37f0*/  STG.E desc[UR36][R16.64], R3 ;  /* 0x0000000310007986 */ /* 0x0001e2000c101924 */
[----:B------:R-:W-:Y:S05]  /*3800*/  BRA `(.L_x_23881) ;  /* 0x0000000800d87947 */ /* 0x000fea0003800000 */
.L_x_23886:
[----:B------:R-:W-:-:S04]  /*3810*/  PRMT R2, R19, 0x8880, RZ ;  /* 0x0000888013027816 */ /* 0x000fc800000000ff */
[----:B------:R-:W-:-:S06]  /*3820*/  PRMT R2, R2, 0x7710, RZ ;  /* 0x0000771002027816 */ /* 0x000fcc00000000ff */
[----:B------:R-:W0:Y:S02]  /*3830*/  I2F.F64.S16 R2, R2 ;  /* 0x0000000200027312 */ /* 0x000e240000101c00 */
[----:B0-----:R0:W-:Y:S01]  /*3840*/  STG.E.64 desc[UR36][R16.64], R2 ;  /* 0x0000000210007986 */ /* 0x0011e2000c101b24 */
[----:B------:R-:W-:Y:S05]  /*3850*/  BRA `(.L_x_23881) ;  /* 0x0000000800c47947 */ /* 0x000fea0003800000 */
.L_x_23876:
        /* <DEDUP_REMOVED lines=12> */
.L_x_23890:
[----:B------:R-:W-:Y:S02]  /*3920*/  PRMT R4, R19, 0x8880, RZ ;  /* 0x0000888013047816 */ /* 0x000fe400000000ff */
[----:B------:R-:W-:Y:S02]  /*3930*/  CS2R R6, SRZ ;  /* 0x0000000000067805 */ /* 0x000fe4000001ff00 */
[----:B------:R-:W-:-:S06]  /*3940*/  PRMT R4, R4, 0x7710, RZ ;  /* 0x0000771004047816 */ /* 0x000fcc00000000ff */
[----:B------:R-:W0:Y:S02]  /*3950*/  I2F.F64.S16 R4, R4 ;  /* 0x0000000400047312 */ /* 0x000e240000101c00 */
[----:B0-----:R0:W-:Y:S01]  /*3960*/  STG.E.128 desc[UR36][R16.64], R4 ;  /* 0x0000000410007986 */ /* 0x0011e2000c101d24 */
[----:B------:R-:W-:Y:S05]  /*3970*/  BRA `(.L_x_23881) ;  /* 0x00000008007c7947 */ /* 0x000fea0003800000 */
.L_x_23889:
        /* <DEDUP_REMOVED lines=21> */
.L_x_23894:
[----:B------:R-:W-:Y:S05]  /*3ad0*/  BSYNC B0 ;  /* 0x0000000000007941 */ /* 0x000fea0003800000 */
.L_x_23893:
[----:B------:R-:W-:-:S05]  /*3ae0*/  LOP3.LUT R3, R0, R3, RZ, 0xfc, !PT ;  /* 0x0000000300037212 */ /* 0x000fca00078efcff */
[----:B------:R0:W-:Y:S01]  /*3af0*/  STG.E.U8 desc[UR36][R16.64], R3 ;  /* 0x0000000310007986 */ /* 0x0001e2000c101124 */
[----:B------:R-:W-:Y:S05]  /*3b00*/  BRA `(.L_x_23881) ;  /* 0x0000000800187947 */ /* 0x000fea0003800000 */
.L_x_23892:
        /* <DEDUP_REMOVED lines=13> */
.L_x_23896:
[----:B------:R-:W-:Y:S01]  /*3be0*/  IMAD.MOV.U32 R0, RZ, RZ, 0x7f ;  /* 0x0000007fff007424 */ /* 0x000fe200078e00ff */
[----:B------:R-:W-:-:S04]  /*3bf0*/  ISETP.GT.U32.AND P0, PT, R2, 0x7f800000, PT ;  /* 0x7f8000000200780c */ /* 0x000fc80003f04070 */
[----:B------:R-:W-:-:S09]  /*3c00*/  SEL R0, R0, 0x7c, P0 ;  /* 0x0000007c00007807 */ /* 0x000fd20000000000 */
.L_x_23897:
[----:B------:R-:W-:Y:S05]  /*3c10*/  BSYNC B0 ;  /* 0x0000000000007941 */ /* 0x000fea0003800000 */
.L_x_23895:
[----:B------:R-:W-:-:S04]  /*3c20*/  LOP3.LUT R2, R19, 0x80000000, RZ, 0xc0, !PT ;  /* 0x8000000013027812 */ /* 0x000fc800078ec0ff */
[----:B------:R-:W-:-:S04]  /*3c30*/  SHF.R.U32.HI R3, RZ, 0x18, R2 ;  /* 0x00000018ff037819 */ /* 0x000fc80000011602 */
[----:B------:R-:W-:-:S05]  /*3c40*/  LOP3.LUT R3, R0, R3, RZ, 0xfc, !PT ;  /* 0x0000000300037212 */ /* 0x000fca00078efcff */
[----:B------:R0:W-:Y:S01]  /*3c50*/  STG.E.U8 desc[UR36][R16.64], R3 ;  /* 0x0000000310007986 */ /* 0x0001e2000c101124 */
[----:B------:R-:W-:Y:S05]  /*3c60*/  BRA `(.L_x_23881) ;  /* 0x0000000400c07947 */ /* 0x000fea0003800000 */
.L_x_23891:
[----:B------:R-:W0:Y:S02]  /*3c70*/  I2F.S8 R0, R19 ;  /* 0x0000001300007306 */ /* 0x000e240000001400 */
[----:B0-----:R-:W-:-:S05]  /*3c80*/  F2FP.BF16.F32.PACK_AB R0, RZ, R0 ;  /* 0x00000000ff00723e */ /* 0x001fca00000010ff */
[----:B------:R0:W-:Y:S01]  /*3c90*/  STG.E.U16 desc[UR36][R16.64], R0 ;  /* 0x0000000010007986 */ /* 0x0001e2000c101524 */
[----:B------:R-:W-:Y:S05]  /*3ca0*/  BRA `(.L_x_23881) ;  /* 0x0000000400b07947 */ /* 0x000fea0003800000 */
.L_x_23888:
        /* <DEDUP_REMOVED lines=12> */
.L_x_23900:
        /* <DEDUP_REMOVED lines=17> */
.L_x_23903:
[----:B------:R-:W-:-:S04]  /*3e80*/  LOP3.LUT R2, R19, 0x80000000, RZ, 0xc0, !PT ;  /* 0x8000000013027812 */ /* 0x000fc800078ec0ff */
[----:B------:R-:W-:-:S04]  /*3e90*/  SHF.R.U32.HI R3, RZ, 0x18, R2 ;  /* 0x00000018ff037819 */ /* 0x000fc80000011602 */
[----:B------:R-:W-:-:S04]  /*3ea0*/  LOP3.LUT R0, R0, R3, RZ, 0xfc, !PT ;  /* 0x0000000300007212 */ /* 0x000fc800078efcff */
[----:B------:R-:W-:-:S07]  /*3eb0*/  PRMT R8, R0, 0x7610, R8 ;  /* 0x0000761000087816 */ /* 0x000fce0000000008 */
.L_x_23902:
[----:B------:R-:W-:Y:S05]  /*3ec0*/  BSYNC B0 ;  /* 0x0000000000007941 */ /* 0x000fea0003800000 */
.L_x_23901:
[----:B------:R0:W-:Y:S01]  /*3ed0*/  STG.E.U8 desc[UR36][R16.64], R8 ;  /* 0x0000000810007986 */ /* 0x0001e2000c101124 */
[----:B------:R-:W-:Y:S05]  /*3ee0*/  BRA `(.L_x_23881) ;  /* 0x0000000400207947 */ /* 0x000fea0003800000 */
.L_x_23899:
        /* <DEDUP_REMOVED lines=17> */
.L_x_23906:
[----:B------:R-:W-:-:S04]  /*4000*/  LOP3.LUT R2, R19, 0x80000000, RZ, 0xc0, !PT ;  /* 0x8000000013027812 */ /* 0x000fc800078ec0ff */
[----:B------:R-:W-:-:S04]  /*4010*/  SHF.R.U32.HI R3, RZ, 0x18, R2 ;  /* 0x00000018ff037819 */ /* 0x000fc80000011602 */
[----:B------:R-:W-:-:S04]  /*4020*/  LOP3.LUT R0, R0, R3, RZ, 0xfc, !PT ;  /* 0x0000000300007212 */ /* 0x000fc800078efcff */
[----:B------:R-:W-:-:S07]  /*4030*/  PRMT R8, R0, 0x7610, R8 ;  /* 0x0000761000087816 */ /* 0x000fce0000000008 */
.L_x_23905:
[----:B------:R-:W-:Y:S05]  /*4040*/  BSYNC B0 ;  /* 0x0000000000007941 */ /* 0x000fea0003800000 */
.L_x_23904:
[----:B------:R0:W-:Y:S01]  /*4050*/  STG.E.U8 desc[UR36][R16.64], R8 ;  /* 0x0000000810007986 */ /* 0x0001e2000c101124 */
[----:B------:R-:W-:Y:S05]  /*4060*/  BRA `(.L_x_23881) ;  /* 0x0000000000c07947 */ /* 0x000fea0003800000 */
.L_x_23898:
        /* <DEDUP_REMOVED lines=22> */
.L_x_23880:
        /* <DEDUP_REMOVED lines=16> */
.L_x_23909:
[----:B------:R-:W-:Y:S05]  /*42d0*/  BRA `(.L_x_23881) ;  /* 0x0000000000247947 */ /* 0x000fea0003800000 */
.L_x_23908:
[----:B------:R-:W-:-:S04]  /*42e0*/  LOP3.LUT R19, R19, 0xffff, RZ, 0xc0, !PT ;  /* 0x0000ffff13137812 */ /* 0x000fc800078ec0ff */
[----:B------:R-:W-:-:S05]  /*42f0*/  PRMT R19, R19, 0x8880, RZ ;  /* 0x0000888013137816 */ /* 0x000fca00000000ff */
[----:B------:R-:W-:-:S05]  /*4300*/  IMAD.MOV.U32 R2, RZ, RZ, R19 ;  /* 0x000000ffff027224 */ /* 0x000fca00078e0013 */
[----:B------:R-:W-:-:S05]  /*4310*/  SHF.R.S32.HI R3, RZ, 0x1f, R2 ;  /* 0x0000001fff037819 */ /* 0x000fca0000011402 */
[----:B------:R0:W-:Y:S01]  /*4320*/  STG.E.64 desc[UR36][R16.64], R2 ;  /* 0x0000000210007986 */ /* 0x0001e2000c101b24 */
[----:B------:R-:W-:Y:S05]  /*4330*/  BRA `(.L_x_23881) ;  /* 0x00000000000c7947 */ /* 0x000fea0003800000 */
.L_x_23907:
[----:B------:R-:W-:-:S04]  /*4340*/  LOP3.LUT R19, R19, 0xffff, RZ, 0xc0, !PT ;  /* 0x0000ffff13137812 */ /* 0x000fc800078ec0ff */
[----:B------:R-:W-:-:S05]  /*4350*/  PRMT R3, R19, 0x8880, RZ ;  /* 0x0000888013037816 */ /* 0x000fca00000000ff */
[----:B------:R0:W-:Y:S02]  /*4360*/  STG.E desc[UR36][R16.64], R3 ;  /* 0x0000000310007986 */ /* 0x0001e4000c101924 */
.L_x_23881:
[----:B------:R-:W-:-:S04]  /*4370*/  IMAD R18, R18, 0x200, R23 ;  /* 0x0000020012127824 */ /* 0x000fc800078e0217 */
[----:B01----:R-:W-:-:S07]  /*4380*/  VIADD R19, R18, 0x80 ;  /* 0x0000008012137836 */ /* 0x003fce0000000000 */
.L_x_23808:
[----:B------:R-:W-:Y:S05]  /*4390*/  BSYNC B6 ;  /* 0x0000000000067941 */ /* 0x000fea0003800000 */
.L_x_23807:
        /* <DEDUP_REMOVED lines=358> */
.L_x_23912:
        /* <DEDUP_REMOVED lines=20> */
.L_x_23916:
[----:B------:R0:W5:Y:S01]  /*5b40*/  LDG.E.U8 R22, desc[UR36][R2.64] ;  /* 0x0000002402167981 */ /* 0x000162000c1e1100 */
[----:B------:R-:W-:Y:S05]  /*5b50*/  BRA `(.L_x_23918) ;  /* 0x0000000c00547947 */ /* 0x000fea0003800000 */
.L_x_23915:
        /* <DEDUP_REMOVED lines=8> */
.L_x_23920:
[----:B------:R0:W5:Y:S01]  /*5be0*/  LDG.E.U8 R22, desc[UR36][R2.64] ;  /* 0x0000002402167981 */ /* 0x000162000c1e1100 */
[----:B------:R-:W-:Y:S05]  /*5bf0*/  BRA `(.L_x_23918) ;  /* 0x0000000c002c7947 */ /* 0x000fea0003800000 */
.L_x_23919:
[----:B------:R0:W5:Y:S01]  /*5c00*/  LDG.E.U16 R22, desc[UR36][R2.64] ;  /* 0x0000002402167981 */ /* 0x000162000c1e1500 */
[----:B------:R-:W-:Y:S05]  /*5c10*/  BRA `(.L_x_23918) ;  /* 0x0000000c00247947 */ /* 0x000fea0003800000 */
.L_x_23914:
        /* <DEDUP_REMOVED lines=9> */
.L_x_23922:
[----:B------:R-:W2:Y:S02]  /*5cb0*/  LDG.E.U16 R0, desc[UR36][R2.64] ;  /* 0x0000002402007981 */ /* 0x000ea4000c1e1500 */
[----:B--2---:R-:W-:-:S06]  /*5cc0*/  HADD2.F32 R0, -RZ, R0.H0_H0 ;  /* 0x20000000ff007230 */ /* 0x004fcc0000004100 */
[----:B------:R-:W0:Y:S02]  /*5cd0*/  F2I.FTZ.TRUNC.NTZ R0, R0 ;  /* 0x0000000000007305 */ /* 0x000e24000021f100 */
[----:B0-----:R-:W-:Y:S01]  /*5ce0*/  PRMT R22, R0, 0x7610, R22 ;  /* 0x0000761000167816 */ /* 0x001fe20000000016 */
[----:B------:R-:W-:Y:S06]  /*5cf0*/  BRA `(.L_x_23918) ;  /* 0x0000000800ec7947 */ /* 0x000fec0003800000 */
.L_x_23921:
        /* <DEDUP_REMOVED lines=9> */
.L_x_23924:
[----:B------:R-:W2:Y:S02]  /*5d90*/  LDG.E.U16 R2, desc[UR36][R2.64] ;  /* 0x0000002402027981 */ /* 0x000ea4000c1e1500 */
[----:B--2---:R-:W-:-:S06]  /*5da0*/  HADD2.F32 R0, -RZ, R2.H0_H0 ;  /* 0x20000002ff007230 */ /* 0x004fcc0000004100 */
[----:B------:R-:W0:Y:S02]  /*5db0*/  F2I.FTZ.TRUNC.NTZ R0, R0 ;  /* 0x0000000000007305 */ /* 0x000e24000021f100 */
[----:B0-----:R-:W-:Y:S01]  /*5dc0*/  PRMT R22, R0, 0x7610, R22 ;  /* 0x0000761000167816 */ /* 0x001fe20000000016 */
[----:B------:R-:W-:Y:S06]  /*5dd0*/  BRA `(.L_x_23918) ;  /* 0x0000000800b47947 */ /* 0x000fec0003800000 */
.L_x_23923:
[----:B------:R-:W2:Y:S02]  /*5de0*/  LDG.E.64 R2, desc[UR36][R2.64] ;  /* 0x0000002402027981 */ /* 0x000ea4000c1e1b00 */
[----:B--2---:R0:W1:Y:S01]  /*5df0*/  F2I.F64.TRUNC R22, R2 ;  /* 0x0000000200167311 */ /* 0x004062000030d100 */
[----:B------:R-:W-:Y:S05]  /*5e00*/  BRA `(.L_x_23918) ;  /* 0x0000000800a87947 */ /* 0x000fea0003800000 */
.L_x_23913:
        /* <DEDUP_REMOVED lines=12> */
.L_x_23927:
[----:B------:R-:W2:Y:S02]  /*5ed0*/  LDG.E.64 R2, desc[UR36][R2.64] ;  /* 0x0000002402027981 */ /* 0x000ea4000c1e1b00 */
[----:B--2---:R0:W1:Y:S01]  /*5ee0*/  F2I.F64.TRUNC R22, R2 ;  /* 0x0000000200167311 */ /* 0x004062000030d100 */
[----:B------:R-:W-:Y:S05]  /*5ef0*/  BRA `(.L_x_23918) ;  /* 0x00000008006c7947 */ /* 0x000fea0003800000 */
.L_x_23926:
        /* <DEDUP_REMOVED lines=28> */
.L_x_23929:
        /* <DEDUP_REMOVED lines=15> */
.L_x_23928:
[----:B------:R-:W2:Y:S02]  /*61b0*/  LDG.E.U16 R0, desc[UR36][R2.64] ;  /* 0x0000002402007981 */ /* 0x000ea4000c1e1500 */
[----:B--2---:R-:W-:-:S06]  /*61c0*/  IMAD.U32 R0, R0, 0x10000, RZ ;  /* 0x0001000000007824 */ /* 0x004fcc00078e00ff */
[----:B------:R-:W0:Y:S02]  /*61d0*/  F2I.FTZ.TRUNC.NTZ R0, R0 ;  /* 0x0000000000007305 */ /* 0x000e24000021f100 */
[----:B0-----:R-:W-:Y:S01]  /*61e0*/  PRMT R22, R0, 0x7610, R22 ;  /* 0x0000761000167816 */ /* 0x001fe20000000016 */
[----:B------:R-:W-:Y:S06]  /*61f0*/  BRA `(.L_x_23918) ;  /* 0x0000000400ac7947 */ /* 0x000fec0003800000 */
.L_x_23925:
        /* <DEDUP_REMOVED lines=10> */
.L_x_23932:
        /* <DEDUP_REMOVED lines=21> */
.L_x_23936:
[----:B------:R-:W-:Y:S05]  /*63f0*/  BSYNC B1 ;  /* 0x0000000000017941 */ /* 0x000fea0003800000 */
.L_x_23935:
[----:B------:R-:W-:Y:S01]  /*6400*/  LEA R3, R0, 0x3b800000, 0x17 ;  /* 0x3b80000000037811 */ /* 0x000fe200078eb8ff */
[----:B------:R-:W-:-:S05]  /*6410*/  IMAD.SHL.U32 R0, R2, 0x100000, RZ ;  /* 0x0010000002007824 */ /* 0x000fca00078e00ff */
[----:B------:R-:W-:-:S07]  /*6420*/  LOP3.LUT R0, R3, R0, R4, 0xfe, !PT ;  /* 0x0000000003007212 */ /* 0x000fce00078efe04 */
.L_x_23934:
[----:B------:R-:W-:Y:S05]  /*6430*/  BSYNC B0 ;  /* 0x0000000000007941 */ /* 0x000fea0003800000 */
.L_x_23933:
[----:B------:R-:W0:Y:S02]  /*6440*/  F2I.FTZ.TRUNC.NTZ R0, R0 ;  /* 0x0000000000007305 */ /* 0x000e24000021f100 */
[----:B0-----:R-:W-:Y:S01]  /*6450*/  PRMT R22, R0, 0x7610, R22 ;  /* 0x0000761000167816 */ /* 0x001fe20000000016 */
[----:B------:R-:W-:Y:S06]  /*6460*/  BRA `(.L_x_23918) ;  /* 0x0000000400107947 */ /* 0x000fec0003800000 */
.L_x_23931:
        /* <DEDUP_REMOVED lines=21> */
.L_x_23940:
[----:B------:R-:W-:Y:S05]  /*65c0*/  BSYNC B1 ;  /* 0x0000000000017941 */ /* 0x000fea0003800000 */
.L_x_23939:
[----:B------:R-:W-:Y:S01]  /*65d0*/  LEA R3, R0, 0x37800000, 0x17 ;  /* 0x3780000000037811 */ /* 0x000fe200078eb8ff */
[----:B------:R-:W-:-:S05]  /*65e0*/  IMAD.SHL.U32 R0, R2, 0x200000, RZ ;  /* 0x0020000002007824 */ /* 0x000fca00078e00ff */
[----:B------:R-:W-:-:S07]  /*65f0*/  LOP3.LUT R0, R3, R0, R4, 0xfe, !PT ;  /* 0x0000000003007212 */ /* 0x000fce00078efe04 */
.L_x_23938:
[----:B------:R-:W-:Y:S05]  /*6600*/  BSYNC B0 ;  /* 0x0000000000007941 */ /* 0x000fea0003800000 */
.L_x_23937:
[----:B------:R-:W0:Y:S02]  /*6610*/  F2I.FTZ.TRUNC.NTZ R0, R0 ;  /* 0x0000000000007305 */ /* 0x000e24000021f100 */
[----:B0-----:R-:W-:Y:S01]  /*6620*/  PRMT R22, R0, 0x7610, R22 ;  /* 0x0000761000167816 */ /* 0x001fe20000000016 */
[----:B------:R-:W-:Y:S06]  /*6630*/  BRA `(.L_x_23918) ;  /* 0x00000000009c7947 */ /* 0x000fec0003800000 */
.L_x_23930:
        /* <DEDUP_REMOVED lines=14> */
.L_x_23944:
[----:B------:R-:W-:Y:S05]  /*6720*/  BSYNC B0 ;  /* 0x0000000000007941 */ /* 0x000fea0003800000 */
.L_x_23943:
[----:B------:R-:W0:Y:S02]  /*6730*/  F2I.FTZ.TRUNC.NTZ R0, R0 ;  /* 0x0000000000007305 */ /* 0x000e24000021f100 */
[----:B0-----:R-:W-:Y:S01]  /*6740*/  PRMT R22, R0, 0x7610, R22 ;  /* 0x0000761000167816 */ /* 0x001fe20000000016 */
[----:B------:R-:W-:Y:S06]  /*6750*/  BRA `(.L_x_23918) ;  /* 0x0000000000547947 */ /* 0x000fec0003800000 */
.L_x_23917:
        /* <DEDUP_REMOVED lines=16> */
.L_x_23945:
[----:B------:R-:W-:Y:S01]  /*6860*/  PRMT R22, RZ, 0x7610, R22 ;  /* 0x00007610ff167816 */ /* 0x000fe20000000016 */
[----:B------:R-:W-:Y:S06]  /*6870*/  BRA `(.L_x_23918) ;  /* 0x00000000000c7947 */ /* 0x000fec0003800000 */
.L_x_23942:
[----:B------:R3:W5:Y:S01]  /*6880*/  LDG.E.U8 R22, desc[UR36][R2.64] ;  /* 0x0000002402167981 */ /* 0x000762000c1e1100 */
[----:B------:R-:W-:Y:S05]  /*6890*/  BRA `(.L_x_23918) ;  /* 0x0000000000047947 */ /* 0x000fea0003800000 */
.L_x_23941:
[----:B------:R4:W5:Y:S02]  /*68a0*/  LDG.E.U8 R22, desc[UR36][R2.64] ;  /* 0x0000002402167981 */ /* 0x000964000c1e1100 */
.L_x_23918:
        /* <DEDUP_REMOVED lines=17> */
.L_x_23949:
[----:B------:R4:W5:Y:S01]  /*69c0*/  LDG.E.U8 R5, desc[UR36][R2.64] ;  /* 0x0000002402057981 */ /* 0x000962000c1e1100 */
[----:B------:R-:W-:Y:S05]  /*69d0*/  BRA `(.L_x_23951) ;  /* 0x0000000c00547947 */ /* 0x000fea0003800000 */
.L_x_23948:
        /* <DEDUP_REMOVED lines=8> */
.L_x_23953:
[----:B------:R2:W5:Y:S01]  /*6a60*/  LDG.E.U8 R5, desc[UR36][R2.64] ;  /* 0x0000002402057981 */ /* 0x000562000c1e1100 */
[----:B------:R-:W-:Y:S05]  /*6a70*/  BRA `(.L_x_23951) ;  /* 0x0000000c002c7947 */ /* 0x000fea0003800000 */
.L_x_23952:
[----:B------:R0:W5:Y:S01]  /*6a80*/  LDG.E.U16 R5, desc[UR36][R2.64] ;  /* 0x0000002402057981 */ /* 0x000162000c1e1500 */
[----:B------:R-:W-:Y:S05]  /*6a90*/  BRA `(.L_x_23951) ;  /* 0x0000000c00247947 */ /* 0x000fea0003800000 */
.L_x_23947:
        /* <DEDUP_REMOVED lines=9> */
.L_x_23955:
[----:B------:R-:W2:Y:S02]  /*6b30*/  LDG.E.U16 R0, desc[UR36][R2.64] ;  /* 0x0000002402007981 */ /* 0x000ea4000c1e1500 */
[----:B--2---:R-:W-:-:S06]  /*6b40*/  HADD2.F32 R0, -RZ, R0.H0_H0 ;  /* 0x20000000ff007230 */ /* 0x004fcc0000004100 */
[----:B------:R-:W0:Y:S02]  /*6b50*/  F2I.FTZ.TRUNC.NTZ R0, R0 ;  /* 0x0000000000007305 */ /* 0x000e24000021f100 */
[----:B0-----:R-:W-:Y:S01]  /*6b60*/  PRMT R5, R0, 0x7610, R5 ;  /* 0x0000761000057816 */ /* 0x001fe20000000005 */
[----:B------:R-:W-:Y:S06]  /*6b70*/  BRA `(.L_x_23951) ;  /* 0x0000000800ec7947 */ /* 0x000fec0003800000 */
.L_x_23954:
        /* <DEDUP_REMOVED lines=9> */
.L_x_23957:
[----:B------:R-:W2:Y:S02]  /*6c10*/  LDG.E.U16 R2, desc[UR36][R2.64] ;  /* 0x0000002402027981 */ /* 0x000ea4000c1e1500 */
[----:B--2---:R-:W-:-:S06]  /*6c20*/  HADD2.F32 R0, -RZ, R2.H0_H0 ;  /* 0x20000002ff007230 */ /* 0x004fcc0000004100 */
[----:B------:R-:W0:Y:S02]  /*6c30*/  F2I.FTZ.TRUNC.NTZ R0, R0 ;  /* 0x0000000000007305 */ /* 0x000e24000021f100 */
[----:B0-----:R-:W-:Y:S01]  /*6c40*/  PRMT R5, R0, 0x7610, R5 ;  /* 0x0000761000057816 */ /* 0x001fe20000000005 */
[----:B------:R-:W-:Y:S06]  /*6c50*/  BRA `(.L_x_23951) ;  /* 0x0000000800b47947 */ /* 0x000fec0003800000 */
.L_x_23956:
[----:B------:R-:W2:Y:S02]  /*6c60*/  LDG.E.64 R2, desc[UR36][R2.64] ;  /* 0x0000002402027981 */ /* 0x000ea4000c1e1b00 */
[----:B--2---:R0:W1:Y:S01]  /*6c70*/  F2I.F64.TRUNC R5, R2 ;  /* 0x0000000200057311 */ /* 0x004062000030d100 */
[----:B------:R-:W-:Y:S05]  /*6c80*/  BRA `(.L_x_23951) ;  /* 0x0000000800a87947 */ /* 0x000fea0003800000 */
.L_x_23946:
        /* <DEDUP_REMOVED lines=12> */
.L_x_23960:
[----:B------:R-:W2:Y:S02]  /*6d50*/  LDG.E.64 R2, desc[UR36][R2.64] ;  /* 0x0000002402027981 */ /* 0x000ea4000c1e1b00 */
[----:B--2---:R0:W1:Y:S01]  /*6d60*/  F2I.F64.TRUNC R5, R2 ;  /* 0x0000000200057311 */ /* 0x004062000030d100 */
[----:B------:R-:W-:Y:S05]  /*6d70*/  BRA `(.L_x_23951) ;  /* 0x00000008006c7947 */ /* 0x000fea0003800000 */
.L_x_23959:
        /* <DEDUP_REMOVED lines=28> */
.L_x_23962:
        /* <DEDUP_REMOVED lines=15> */
.L_x_23961:
[----:B------:R-:W2:Y:S02]  /*7030*/  LDG.E.U16 R0, desc[UR36][R2.64] ;  /* 0x0000002402007981 */ /* 0x000ea4000c1e1500 */
[----:B--2---:R-:W-:-:S06]  /*7040*/  IMAD.U32 R0, R0, 0x10000, RZ ;  /* 0x0001000000007824 */ /* 0x004fcc00078e00ff */
[----:B------:R-:W0:Y:S02]  /*7050*/  F2I.FTZ.TRUNC.NTZ R0, R0 ;  /* 0x0000000000007305 */ /* 0x000e24000021f100 */
[----:B0-----:R-:W-:Y:S01]  /*7060*/  PRMT R5, R0, 0x7610, R5 ;  /* 0x0000761000057816 */ /* 0x001fe20000000005 */
[----:B------:R-:W-:Y:S06]  /*7070*/  BRA `(.L_x_23951) ;  /* 0x0000000400ac7947 */ /* 0x000fec0003800000 */
.L_x_23958:
        /* <DEDUP_REMOVED lines=10> */
.L_x_23965:
        /* <DEDUP_REMOVED lines=21> */
.L_x_23969:
[----:B------:R-:W-:Y:S05]  /*7270*/  BSYNC B1 ;  /* 0x0000000000017941 */ /* 0x000fea0003800000 */
.L_x_23968:
[----:B------:R-:W-:Y:S01]  /*7280*/  LEA R3, R0, 0x3b800000, 0x17 ;  /* 0x3b80000000037811 */ /* 0x000fe200078eb8ff */
[----:B------:R-:W-:-:S05]  /*7290*/  IMAD.SHL.U32 R0, R2, 0x100000, RZ ;  /* 0x0010000002007824 */ /* 0x000fca00078e00ff */
[----:B------:R-:W-:-:S07]  /*72a0*/  LOP3.LUT R0, R3, R0, R4, 0xfe, !PT ;  /* 0x0000000003007212 */ /* 0x000fce00078efe04 */
.L_x_23967:
[----:B------:R-:W-:Y:S05]  /*72b0*/  BSYNC B0 ;  /* 0x0000000000007941 */ /* 0x000fea0003800000 */
.L_x_23966:
[----:B------:R-:W0:Y:S02]  /*72c0*/  F2I.FTZ.TRUNC.NTZ R0, R0 ;  /* 0x0000000000007305 */ /* 0x000e24000021f100 */
[----:B0-----:R-:W-:Y:S01]  /*72d0*/  PRMT R5, R0, 0x7610, R5 ;  /* 0x0000761000057816 */ /* 0x001fe20000000005 */
[----:B------:R-:W-:Y:S06]  /*72e0*/  BRA `(.L_x_23951) ;  /* 0x0000000400107947 */ /* 0x000fec0003800000 */
.L_x_23964:
        /* <DEDUP_REMOVED lines=21> */
.L_x_23973:
[----:B------:R-:W-:Y:S05]  /*7440*/  BSYNC B1 ;  /* 0x0000000000017941 */ /* 0x000fea0003800000 */
.L_x_23972:
[----:B------:R-:W-:Y:S01]  /*7450*/  LEA R3, R0, 0x37800000, 0x17 ;  /* 0x3780000000037811 */ /* 0x000fe200078eb8ff */
[----:B------:R-:W-:-:S05]  /*7460*/  IMAD.SHL.U32 R0, R2, 0x200000, RZ ;  /* 0x0020000002007824 */ /* 0x000fca00078e00ff */
[----:B------:R-:W-:-:S07]  /*7470*/  LOP3.LUT R0, R3, R0, R4, 0xfe, !PT ;  /* 0x0000000003007212 */ /* 0x000fce00078efe04 */
.L_x_23971:
[----:B------:R-:W-:Y:S05]  /*7480*/  BSYNC B0 ;  /* 0x0000000000007941 */ /* 0x000fea0003800000 */
.L_x_23970:
[----:B------:R-:W0:Y:S02]  /*7490*/  F2I.FTZ.TRUNC.NTZ R0, R0 ;  /* 0x0000000000007305 */ /* 0x000e24000021f100 */
[----:B0-----:R-:W-:Y:S01]  /*74a0*/  PRMT R5, R0, 0x7610, R5 ;  /* 0x0000761000057816 */ /* 0x001fe20000000005 */
[----:B------:R-:W-:Y:S06]  /*74b0*/  BRA `(.L_x_23951) ;  /* 0x00000000009c7947 */ /* 0x000fec0003800000 */
.L_x_23963:
        /* <DEDUP_REMOVED lines=14> */
.L_x_23977:
[----:B------:R-:W-:Y:S05]  /*75a0*/  BSYNC B0 ;  /* 0x0000000000007941 */ /* 0x000fea0003800000 */
.L_x_23976:
[----:B------:R-:W0:Y:S02]  /*75b0*/  F2I.FTZ.TRUNC.NTZ R0, R0 ;  /* 0x0000000000007305 */ /* 0x000e24000021f100 */
[----:B0-----:R-:W-:Y:S01]  /*75c0*/  PRMT R5, R0, 0x7610, R5 ;  /* 0x0000761000057816 */ /* 0x001fe20000000005 */
[----:B------:R-:W-:Y:S06]  /*75d0*/  BRA `(.L_x_23951) ;  /* 0x0000000000547947 */ /* 0x000fec0003800000 */
.L_x_23950:
        /* <DEDUP_REMOVED lines=16> */
.L_x_23978:
[----:B------:R-:W-:Y:S01]  /*76e0*/  PRMT R5, RZ, 0x7610, R5 ;  /* 0x00007610ff057816 */ /* 0x000fe20000000005 */
[----:B------:R-:W-:Y:S06]  /*76f0*/  BRA `(.L_x_23951) ;  /* 0x00000000000c7947 */ /* 0x000fec0003800000 */
.L_x_23975:
[----:B------:R0:W5:Y:S01]  /*7700*/  LDG.E.U8 R5, desc[UR36][R2.64] ;  /* 0x0000002402057981 */ /* 0x000162000c1e1100 */
[----:B------:R-:W-:Y:S05]  /*7710*/  BRA `(.L_x_23951) ;  /* 0x0000000000047947 */ /* 0x000fea0003800000 */
.L_x_23974:
[----:B------:R0:W5:Y:S02]  /*7720*/  LDG.E.U8 R5, desc[UR36][R2.64] ;  /* 0x0000002402057981 */ /* 0x000164000c1e1100 */
.L_x_23951:
        /* <DEDUP_REMOVED lines=15> */
.L_x_23982:
[----:B------:R0:W-:Y:S01]  /*7820*/  STG.E.U8 desc[UR36][R16.64], R5 ;  /* 0x0000000510007986 */ /* 0x0001e2000c101124 */
[----:B------:R-:W-:Y:S05]  /*7830*/  BRA `(.L_x_23984) ;  /* 0x0000000c00987947 */ /* 0x000fea0003800000 */
.L_x_23981:
        /* <DEDUP_REMOVED lines=12> */
.L_x_23986:
[----:B------:R-:W-:-:S04]  /*7900*/  LOP3.LUT R5, R5, 0xffff, RZ, 0xc0, !PT ;  /* 0x0000ffff05057812 */ /* 0x000fc800078ec0ff */
[----:B------:R-:W-:-:S05]  /*7910*/  PRMT R3, R5, 0x8880, RZ ;  /* 0x0000888005037816 */ /* 0x000fca00000000ff */
[----:B------:R3:W-:Y:S01]  /*7920*/  STG.E desc[UR36][R16.64], R3 ;  /* 0x0000000310007986 */ /* 0x0007e2000c101924 */
[----:B------:R-:W-:Y:S05]  /*7930*/  BRA `(.L_x_23984) ;  /* 0x0000000c00587947 */ /* 0x000fea0003800000 */
.L_x_23985:
[----:B------:R-:W-:-:S04]  /*7940*/  PRMT R3, R5, 0x8880, RZ ;  /* 0x0000888005037816 */ /* 0x000fc800000000ff */
[----:B------:R-:W-:-:S05]  /*7950*/  PRMT R3, R3, 0x7710, RZ ;  /* 0x0000771003037816 */ /* 0x000fca00000000ff */
[----:B------:R2:W-:Y:S01]  /*7960*/  STG.E.U16 desc[UR36][R16.64], R3 ;  /* 0x0000000310007986 */ /* 0x0005e2000c101524 */
[----:B------:R-:W-:Y:S05]  /*7970*/  BRA `(.L_x_23984) ;  /* 0x0000000c00487947 */ /* 0x000fea0003800000 */
.L_x_23980:
        /* <DEDUP_REMOVED lines=9> */
.L_x_23988:
[----:B------:R-:W0:Y:S02]  /*7a10*/  I2F.S8 R0, R5 ;  /* 0x0000000500007306 */ /* 0x000e240000001400 */
[----:B0-----:R-:W-:-:S05]  /*7a20*/  F2FP.F16.F32.PACK_AB R0, RZ, R0 ;  /* 0x00000000ff00723e */ /* 0x001fca00000000ff */
[----:B------:R0:W-:Y:S01]  /*7a30*/  STG.E.U16 desc[UR36][R16.64], R0 ;  /* 0x0000000010007986 */ /* 0x0001e2000c101524 */
[----:B------:R-:W-:Y:S05]  /*7a40*/  BRA `(.L_x_23984) ;  /* 0x0000000c00147947 */ /* 0x000fea0003800000 */
.L_x_23987:
        /* <DEDUP_REMOVED lines=10> */
.L_x_23990:
[----:B------:R-:W0:Y:S02]  /*7af0*/  I2F.S8 R5, R5 ;  /* 0x0000000500057306 */ /* 0x000e240000001400 */
[----:B0-----:R-:W-:-:S04]  /*7b00*/  F2FP.F16.F32.PACK_AB R3, RZ, R5 ;  /* 0x00000005ff03723e */ /* 0x001fc800000000ff */
[----:B------:R-:W-:-:S05]  /*7b10*/  PRMT R3, R3, 0x5410, RZ ;  /* 0x0000541003037816 */ /* 0x000fca00000000ff */
[----:B------:R0:W-:Y:S01]  /*7b20*/  STG.E desc[UR36][R16.64], R3 ;  /* 0x0000000310007986 */ /* 0x0001e2000c101924 */
[----:B------:R-:W-:Y:S05]  /*7b30*/  BRA `(.L_x_23984) ;  /* 0x0000000800d87947 */ /* 0x000fea0003800000 */
.L_x_23989:
[----:B------:R-:W-:-:S04]  /*7b40*/  PRMT R2, R5, 0x8880, RZ ;  /* 0x0000888005027816 */ /* 0x000fc800000000ff */
[----:B------:R-:W-:-:S06]  /*7b50*/  PRMT R2, R2, 0x7710, RZ ;  /* 0x0000771002027816 */ /* 0x000fcc00000000ff */
[----:B------:R-:W0:Y:S02]  /*7b60*/  I2F.F64.S16 R2, R2 ;  /* 0x0000000200027312 */ /* 0x000e240000101c00 */
[----:B0-----:R0:W-:Y:S01]  /*7b70*/  STG.E.64 desc[UR36][R16.64], R2 ;  /* 0x0000000210007986 */ /* 0x0011e2000c101b24 */
[----:B------:R-:W-:Y:S05]  /*7b80*/  BRA `(.L_x_23984) ;  /* 0x0000000800c47947 */ /* 0x000fea0003800000 */
.L_x_23979:
        /* <DEDUP_REMOVED lines=12> */
.L_x_23993:
[----:B------:R-:W-:Y:S02]  /*7c50*/  PRMT R4, R5, 0x8880, RZ ;  /* 0x0000888005047816 */ /* 0x000fe400000000ff */
[----:B------:R-:W-:Y:S02]  /*7c60*/  CS2R R6, SRZ ;  /* 0x0000000000067805 */ /* 0x000fe4000001ff00 */
[----:B------:R-:W-:-:S06]  /*7c70*/  PRMT R4, R4, 0x7710, RZ ;  /* 0x0000771004047816 */ /* 0x000fcc00000000ff */
[----:B------:R-:W0:Y:S02]  /*7c80*/  I2F.F64.S16 R4, R4 ;  /* 0x0000000400047312 */ /* 0x000e240000101c00 */
[----:B0-----:R0:W-:Y:S01]  /*7c90*/  STG.E.128 desc[UR36][R16.64], R4 ;  /* 0x0000000410007986 */ /* 0x0011e2000c101d24 */
[----:B------:R-:W-:Y:S05]  /*7ca0*/  BRA `(.L_x_23984) ;  /* 0x00000008007c7947 */ /* 0x000fea0003800000 */
.L_x_23992:
        /* <DEDUP_REMOVED lines=21> */
.L_x_23997:
[----:B------:R-:W-:Y:S05]  /*7e00*/  BSYNC B0 ;  /* 0x0000000000007941 */ /* 0x000fea0003800000 */
.L_x_23996:
[----:B------:R-:W-:-:S05]  /*7e10*/  LOP3.LUT R3, R0, R3, RZ, 0xfc, !PT ;  /* 0x0000000300037212 */ /* 0x000fca00078efcff */
[----:B------:R0:W-:Y:S01]  /*7e20*/  STG.E.U8 desc[UR36][R16.64], R3 ;  /* 0x0000000310007986 */ /* 0x0001e2000c101124 */
[----:B------:R-:W-:Y:S05]  /*7e30*/  BRA `(.L_x_23984) ;  /* 0x0000000800187947 */ /* 0x000fea0003800000 */
.L_x_23995:
        /* <DEDUP_REMOVED lines=13> */
.L_x_23999:
[----:B------:R-:W-:Y:S01]  /*7f10*/  IMAD.MOV.U32 R0, RZ, RZ, 0x7f ;  /* 0x0000007fff007424 */ /* 0x000fe200078e00ff */
[----:B------:R-:W-:-:S04]  /*7f20*/  ISETP.GT.U32.AND P0, PT, R2, 0x7f800000, PT ;  /* 0x7f8000000200780c */ /* 0x000fc80003f04070 */
[----:B------:R-:W-:-:S09]  /*7f30*/  SEL R0, R0, 0x7c, P0 ;  /* 0x0000007c00007807 */ /* 0x000fd20000000000 */
.L_x_24000:
[----:B------:R-:W-:Y:S05]  /*7f40*/  BSYNC B0 ;  /* 0x0000000000007941 */ /* 0x000fea0003800000 */
.L_x_23998:
[----:B------:R-:W-:-:S04]  /*7f50*/  LOP3.LUT R2, R5, 0x80000000, RZ, 0xc0, !PT ;  /* 0x8000000005027812 */ /* 0x000fc800078ec0ff */
[----:B------:R-:W-:-:S04]  /*7f60*/  SHF.R.U32.HI R3, RZ, 0x18, R2 ;  /* 0x00000018ff037819 */ /* 0x000fc80000011602 */
[----:B------:R-:W-:-:S05]  /*7f70*/  LOP3.LUT R3, R0, R3, RZ, 0xfc, !PT ;  /* 0x0000000300037212 */ /* 0x000fca00078efcff */
[----:B------:R0:W-:Y:S01]  /*7f80*/  STG.E.U8 desc[UR36][R16.64], R3 ;  /* 0x0000000310007986 */ /* 0x0001e2000c101124 */
[----:B------:R-:W-:Y:S05]  /*7f90*/  BRA `(.L_x_23984) ;  /* 0x0000000400c07947 */ /* 0x000fea0003800000 */
.L_x_23994:
[----:B------:R-:W0:Y:S02]  /*7fa0*/  I2F.S8 R0, R5 ;  /* 0x0000000500007306 */ /* 0x000e240000001400 */
[----:B0-----:R-:W-:-:S05]  /*7fb0*/  F2FP.BF16.F32.PACK_AB R0, RZ, R0 ;  /* 0x00000000ff00723e */ /* 0x001fca00000010ff */
[----:B------:R0:W-:Y:S01]  /*7fc0*/  STG.E.U16 desc[UR36][R16.64], R0 ;  /* 0x0000000010007986 */ /* 0x0001e2000c101524 */
[----:B------:R-:W-:Y:S05]  /*7fd0*/  BRA `(.L_x_23984) ;  /* 0x0000000400b07947 */ /* 0x000fea0003800000 */
.L_x_23991:
        /* <DEDUP_REMOVED lines=12> */
.L_x_24003:
        /* <DEDUP_REMOVED lines=17> */
.L_x_24006:
[----:B------:R-:W-:-:S04]  /*81b0*/  LOP3.LUT R2, R5, 0x80000000, RZ, 0xc0, !PT ;  /* 0x8000000005027812 */ /* 0x000fc800078ec0ff */
[----:B------:R-:W-:-:S04]  /*81c0*/  SHF.R.U32.HI R3, RZ, 0x18, R2 ;  /* 0x00000018ff037819 */ /* 0x000fc80000011602 */
[----:B------:R-:W-:-:S04]  /*81d0*/  LOP3.LUT R0, R0, R3, RZ, 0xfc, !PT ;  /* 0x0000000300007212 */ /* 0x000fc800078efcff */
[----:B------:R-:W-:-:S07]  /*81e0*/  PRMT R8, R0, 0x7610, R8 ;  /* 0x0000761000087816 */ /* 0x000fce0000000008 */
.L_x_24005:
[----:B------:R-:W-:Y:S05]  /*81f0*/  BSYNC B0 ;  /* 0x0000000000007941 */ /* 0x000fea0003800000 */
.L_x_24004:
[----:B------:R0:W-:Y:S01]  /*8200*/  STG.E.U8 desc[UR36][R16.64], R8 ;  /* 0x0000000810007986 */ /* 0x0001e2000c101124 */
[----:B------:R-:W-:Y:S05]  /*8210*/  BRA `(.L_x_23984) ;  /* 0x0000000400207947 */ /* 0x000fea0003800000 */
.L_x_24002:
        /* <DEDUP_REMOVED lines=17> */
.L_x_24009:
[----:B------:R-:W-:-:S04]  /*8330*/  LOP3.LUT R2, R5, 0x80000000, RZ, 0xc0, !PT ;  /* 0x8000000005027812 */ /* 0x000fc800078ec0ff */
[----:B------:R-:W-:-:S04]  /*8340*/  SHF.R.U32.HI R3, RZ, 0x18, R2 ;  /* 0x00000018ff037819 */ /* 0x000fc80000011602 */
[----:B------:R-:W-:-:S04]  /*8350*/  LOP3.LUT R0, R0, R3, RZ, 0xfc, !PT ;  /* 0x0000000300007212 */ /* 0x000fc800078efcff */
[----:B------:R-:W-:-:S07]  /*8360*/  PRMT R8, R0, 0x7610, R8 ;  /* 0x0000761000087816 */ /* 0x000fce0000000008 */
.L_x_24008:
[----:B------:R-:W-:Y:S05]  /*8370*/  BSYNC B0 ;  /* 0x0000000000007941 */ /* 0x000fea0003800000 */
.L_x_24007:
[----:B------:R0:W-:Y:S01]  /*8380*/  STG.E.U8 desc[UR36][R16.64], R8 ;  /* 0x0000000810007986 */ /* 0x0001e2000c101124 */
[----:B------:R-:W-:Y:S05]  /*8390*/  BRA `(.L_x_23984) ;  /* 0x0000000000c07947 */ /* 0x000fea0003800000 */
.L_x_24001:
        /* <DEDUP_REMOVED lines=22> */
.L_x_23983:
        /* <DEDUP_REMOVED lines=16> */
.L_x_24012:
[----:B------:R-:W-:Y:S05]  /*8600*/  BRA `(.L_x_23984) ;  /* 0x0000000000247947 */ /* 0x000fea0003800000 */
.L_x_24011:
[----:B------:R-:W-:-:S04]  /*8610*/  LOP3.LUT R5, R5, 0xffff, RZ, 0xc0, !PT ;  /* 0x0000ffff05057812 */ /* 0x000fc800078ec0ff */
[----:B------:R-:W-:-:S05]  /*8620*/  PRMT R5, R5, 0x8880, RZ ;  /* 0x0000888005057816 */ /* 0x000fca00000000ff */
[----:B------:R-:W-:-:S05]  /*8630*/  IMAD.MOV.U32 R2, RZ, RZ, R5 ;  /* 0x000000ffff027224 */ /* 0x000fca00078e0005 */
[----:B------:R-:W-:-:S05]  /*8640*/  SHF.R.S32.HI R3, RZ, 0x1f, R2 ;  /* 0x0000001fff037819 */ /* 0x000fca0000011402 */
[----:B------:R0:W-:Y:S01]  /*8650*/  STG.E.64 desc[UR36][R16.64], R2 ;  /* 0x0000000210007986 */ /* 0x0001e2000c101b24 */
[----:B------:R-:W-:Y:S05]  /*8660*/  BRA `(.L_x_23984) ;  /* 0x00000000000c7947 */ /* 0x000fea0003800000 */
.L_x_24010:
[----:B------:R-:W-:-:S04]  /*8670*/  LOP3.LUT R5, R5, 0xffff, RZ, 0xc0, !PT ;  /* 0x0000ffff05057812 */ /* 0x000fc800078ec0ff */
[----:B------:R-:W-:-:S05]  /*8680*/  PRMT R3, R5, 0x8880, RZ ;  /* 0x0000888005037816 */ /* 0x000fca00000000ff */
[----:B------:R0:W-:Y:S02]  /*8690*/  STG.E desc[UR36][R16.64], R3 ;  /* 0x0000000310007986 */ /* 0x0001e4000c101924 */
.L_x_23984:
[----:B------:R-:W-:-:S07]  /*86a0*/  VIADD R19, R19, 0x80 ;  /* 0x0000008013137836 */ /* 0x000fce0000000000 */
.L_x_23911:
[----:B------:R-:W-:Y:S05]  /*86b0*/  BSYNC B6 ;  /* 0x0000000000067941 */ /* 0x000fea0003800000 */
.L_x_23910:
        /* <DEDUP_REMOVED lines=358> */
.L_x_24015:
        /* <DEDUP_REMOVED lines=20> */
.L_x_24019:
[----:B------:R0:W5:Y:S01]  /*9e60*/  LDG.E.U8 R22, desc[UR36][R2.64] ;  /* 0x0000002402167981 */ /* 0x000162000c1e1100 */
[----:B------:R-:W-:Y:S05]  /*9e70*/  BRA `(.L_x_24021) ;  /* 0x0000000c00547947 */ /* 0x000fea0003800000 */
.L_x_24018:
        /* <DEDUP_REMOVED lines=8> */
.L_x_24023:
[----:B------:R0:W5:Y:S01]  /*9f00*/  LDG.E.U8 R22, desc[UR36][R2.64] ;  /* 0x0000002402167981 */ /* 0x000162000c1e1100 */
[----:B------:R-:W-:Y:S05]  /*9f10*/  BRA `(.L_x_24021) ;  /* 0x0000000c002c7947 */ /* 0x000fea0003800000 */
.L_x_24022:
[----:B------:R0:W5:Y:S01]  /*9f20*/  LDG.E.U16 R22, desc[UR36][R2.64] ;  /* 0x0000002402167981 */ /* 0x000162000c1e1500 */
[----:B------:R-:W-:Y:S05]  /*9f30*/  BRA `(.L_x_24021) ;  /* 0x0000000c00247947 */ /* 0x000fea0003800000 */
.L_x_24017:
        /* <DEDUP_REMOVED lines=9> */
.L_x_24025:
[----:B------:R-:W2:Y:S02]  /*9fd0*/  LDG.E.U16 R0, desc[UR36][R2.64] ;  /* 0x0000002402007981 */ /* 0x000ea4000c1e1500 */
[----:B--2---:R-:W-:-:S06]  /*9fe0*/  HADD2.F32 R0, -RZ, R0.H0_H0 ;  /* 0x20000000ff007230 */ /* 0x004fcc0000004100 */
[----:B------:R-:W0:Y:S02]  /*9ff0*/  F2I.FTZ.TRUNC.NTZ R0, R0 ;  /* 0x0000000000007305 */ /* 0x000e24000021f100 */
[----:B0-----:R-:W-:Y:S01]  /*a000*/  PRMT R22, R0, 0x7610, R22 ;  /* 0x0000761000167816 */ /* 0x001fe20000000016 */
[----:B------:R-:W-:Y:S06]  /*a010*/  BRA `(.L_x_24021) ;  /* 0x0000000800ec7947 */ /* 0x000fec0003800000 */
.L_x_24024:
        /* <DEDUP_REMOVED lines=9> */
.L_x_24027:
[----:B------:R-:W2:Y:S02]  /*a0b0*/  LDG.E.U16 R2, desc[UR36][R2.64] ;  /* 0x0000002402027981 */ /* 0x000ea4000c1e1500 */
[----:B--2---:R-:W-:-:S06]  /*a0c0*/  HADD2.F32 R0, -RZ, R2.H0_H0 ;  /* 0x20000002ff007230 */ /* 0x004fcc0000004100 */
[----:B------:R-:W0:Y:S02]  /*a0d0*/  F2I.FTZ.TRUNC.NTZ R0, R0 ;  /* 0x0000000000007305 */ /* 0x000e24000021f100 */
[----:B0-----:R-:W-:Y:S01]  /*a0e0*/  PRMT R22, R0, 0x7610, R22 ;  /* 0x0000761000167816 */ /* 0x001fe20000000016 */
[----:B------:R-:W-:Y:S06]  /*a0f0*/  BRA `(.L_x_24021) ;  /* 0x0000000800b47947 */ /* 0x000fec0003800000 */
.L_x_24026:
[----:B------:R-:W2:Y:S02]  /*a100*/  LDG.E.64 R2, desc[UR36][R2.64] ;  /* 0x0000002402027981 */ /* 0x000ea4000c1e1b00 */
[----:B--2---:R2:W3:Y:S01]  /*a110*/  F2I.F64.TRUNC R22, R2 ;  /* 0x0000000200167311 */ /* 0x0044e2000030d100 */
[----:B------:R-:W-:Y:S05]  /*a120*/  BRA `(.L_x_24021) ;  /* 0x0000000800a87947 */ /* 0x000fea0003800000 */
.L_x_24016:
        /* <DEDUP_REMOVED lines=12> */
.L_x_24030:
[----:B------:R-:W2:Y:S02]  /*a1f0*/  LDG.E.64 R2, desc[UR36][R2.64] ;  /* 0x0000002402027981 */ /* 0x000ea4000c1e1b00 */
[----:B--2---:R0:W1:Y:S01]  /*a200*/  F2I.F64.TRUNC R22, R2 ;  /* 0x0000000200167311 */ /* 0x004062000030d100 */
[----:B------:R-:W-:Y:S05]  /*a210*/  BRA `(.L_x_24021) ;  /* 0x00000008006c7947 */ /* 0x000fea0003800000 */
.L_x_24029:
        /* <DEDUP_REMOVED lines=28> */
.L_x_24032:
        /* <DEDUP_REMOVED lines=15> */
.L_x_24031:
[----:B------:R-:W2:Y:S02]  /*a4d0*/  LDG.E.U16 R0, desc[UR36][R2.64] ;  /* 0x0000002402007981 */ /* 0x000ea4000c1e1500 */
[----:B--2---:R-:W-:-:S06]  /*a4e0*/  IMAD.U32 R0, R0, 0x10000, RZ ;  /* 0x0001000000007824 */ /* 0x004fcc00078e00ff */
[----:B------:R-:W0:Y:S02]  /*a4f0*/  F2I.FTZ.TRUNC.NTZ R0, R0 ;  /* 0x0000000000007305 */ /* 0x000e24000021f100 */
[----:B0-----:R-:W-:Y:S01]  /*a500*/  PRMT R22, R0, 0x7610, R22 ;  /* 0x0000761000167816 */ /* 0x001fe20000000016 */
[----:B------:R-:W-:Y:S06]  /*a510*/  BRA `(.L_x_24021) ;  /* 0x0000000400ac7947 */ /* 0x000fec0003800000 */
.L_x_24028:
        /* <DEDUP_REMOVED lines=10> */
.L_x_24035:
        /* <DEDUP_REMOVED lines=21> */
.L_x_24039:
[----:B------:R-:W-:Y:S05]  /*a710*/  BSYNC B1 ;  /* 0x0000000000017941 */ /* 0x000fea0003800000 */
.L_x_24038:
[----:B------:R-:W-:Y:S01]  /*a720*/  LEA R3, R0, 0x3b800000, 0x17 ;  /* 0x3b80000000037811 */ /* 0x000fe200078eb8ff */
[----:B------:R-:W-:-:S05]  /*a730*/  IMAD.SHL.U32 R0, R2, 0x100000, RZ ;  /* 0x0010000002007824 */ /* 0x000fca00078e00ff */
[----:B------:R-:W-:-:S07]  /*a740*/  LOP3.LUT R0, R3, R0, R4, 0xfe, !PT ;  /* 0x0000000003007212 */ /* 0x000fce00078efe04 */
.L_x_24037:
[----:B------:R-:W-:Y:S05]  /*a750*/  BSYNC B0 ;  /* 0x0000000000007941 */ /* 0x000fea0003800000 */
.L_x_24036:
[----:B------:R-:W0:Y:S02]  /*a760*/  F2I.FTZ.TRUNC.NTZ R0, R0 ;  /* 0x0000000000007305 */ /* 0x000e24000021f100 */
[----:B0-----:R-:W-:Y:S01]  /*a770*/  PRMT R22, R0, 0x7610, R22 ;  /* 0x0000761000167816 */ /* 0x001fe20000000016 */
[----:B------:R-:W-:Y:S06]  /*a780*/  BRA `(.L_x_24021) ;  /* 0x0000000400107947 */ /* 0x000fec0003800000 */
.L_x_24034:
        /* <DEDUP_REMOVED lines=21> */
.L_x_24043:
[----:B------:R-:W-:Y:S05]  /*a8e0*/  BSYNC B1 ;  /* 0x0000000000017941 */ /* 0x000fea0003800000 */
.L_x_24042:
[----:B------:R-:W-:Y:S01]  /*a8f0*/  LEA R3, R0, 0x37800000, 0x17 ;  /* 0x3780000000037811 */ /* 0x000fe200078eb8ff */
[----:B------:R-:W-:-:S05]  /*a900*/  IMAD.SHL.U32 R0, R2, 0x200000, RZ ;  /* 0x0020000002007824 */ /* 0x000fca00078e00ff */
[----:B------:R-:W-:-:S07]  /*a910*/  LOP3.LUT R0, R3, R0, R4, 0xfe, !PT ;  /* 0x0000000003007212 */ /* 0x000fce00078efe04 */
.L_x_24041:
[----:B------:R-:W-:Y:S05]  /*a920*/  BSYNC B0 ;  /* 0x0000000000007941 */ /* 0x000fea0003800000 */
.L_x_24040:
[----:B------:R-:W0:Y:S02]  /*a930*/  F2I.FTZ.TRUNC.NTZ R0, R0 ;  /* 0x0000000000007305 */ /* 0x000e24000021f100 */
[----:B0-----:R-:W-:Y:S01]  /*a940*/  PRMT R22, R0, 0x7610, R22 ;  /* 0x0000761000167816 */ /* 0x001fe20000000016 */
[----:B------:R-:W-:Y:S06]  /*a950*/  BRA `(.L_x_24021) ;  /* 0x00000000009c7947 */ /* 0x000fec0003800000 */
.L_x_24033:
        /* <DEDUP_REMOVED lines=14> */
.L_x_24047:
[----:B------:R-:W-:Y:S05]  /*aa40*/  BSYNC B0 ;  /* 0x0000000000007941 */ /* 0x000fea0003800000 */
.L_x_24046:
[----:B------:R-:W0:Y:S02]  /*aa50*/  F2I.FTZ.TRUNC.NTZ R0, R0 ;  /* 0x0000000000007305 */ /* 0x000e24000021f100 */
[----:B0-----:R-:W-:Y:S01]  /*aa60*/  PRMT R22, R0, 0x7610, R22 ;  /* 0x0000761000167816 */ /* 0x001fe20000000016 */
[----:B------:R-:W-:Y:S06]  /*aa70*/  BRA `(.L_x_24021) ;  /* 0x0000000000547947 */ /* 0x000fec0003800000 */
.L_x_24020:
        /* <DEDUP_REMOVED lines=16> */
.L_x_24048:
[----:B------:R-:W-:Y:S01]  /*ab80*/  PRMT R22, RZ, 0x7610, R22 ;  /* 0x00007610ff167816 */ /* 0x000fe20000000016 */
[----:B------:R-:W-:Y:S06]  /*ab90*/  BRA `(.L_x_24021) ;  /* 0x00000000000c7947 */ /* 0x000fec0003800000 */
.L_x_24045:
[----:B------:R0:W5:Y:S01]  /*aba0*/  LDG.E.U8 R22, desc[UR36][R2.64] ;  /* 0x0000002402167981 */ /* 0x000162000c1e1100 */
[----:B------:R-:W-:Y:S05]  /*abb0*/  BRA `(.L_x_24021) ;  /* 0x0000000000047947 */ /* 0x000fea0003800000 */
.L_x_24044:
[----:B------:R0:W5:Y:S02]  /*abc0*/  LDG.E.U8 R22, desc[UR36][R2.64] ;  /* 0x0000002402167981 */ /* 0x000164000c1e1100 */
.L_x_24021:
        /* <DEDUP_REMOVED lines=17> */
.L_x_24052:
[----:B------:R0:W5:Y:S01]  /*ace0*/  LDG.E.U8 R5, desc[UR36][R2.64] ;  /* 0x0000002402057981 */ /* 0x000162000c1e1100 */
[----:B------:R-:W-:Y:S05]  /*acf0*/  BRA `(.L_x_24054) ;  /* 0x0000000c00547947 */ /* 0x000fea0003800000 */
.L_x_24051:
        /* <DEDUP_REMOVED lines=8> */
.L_x_24056:
[----:B------:R0:W5:Y:S01]  /*ad80*/  LDG.E.U8 R5, desc[UR36][R2.64] ;  /* 0x0000002402057981 */ /* 0x000162000c1e1100 */
[----:B------:R-:W-:Y:S05]  /*ad90*/  BRA `(.L_x_24054) ;  /* 0x0000000c002c7947 */ /* 0x000fea0003800000 */
.L_x_24055:
[----:B------:R0:W5:Y:S01]  /*ada0*/  LDG.E.U16 R5, desc[UR36][R2.64] ;  /* 0x0000002402057981 */ /* 0x000162000c1e1500 */
[----:B------:R-:W-:Y:S05]  /*adb0*/  BRA `(.L_x_24054) ;  /* 0x0000000c00247947 */ /* 0x000fea0003800000 */
.L_x_24050:
        /* <DEDUP_REMOVED lines=9> */
.L_x_24058:
[----:B------:R-:W2:Y:S02]  /*ae50*/  LDG.E.U16 R0, desc[UR36][R2.64] ;  /* 0x0000002402007981 */ /* 0x000ea4000c1e1500 */
[----:B--2---:R-:W-:-:S06]  /*ae60*/  HADD2.F32 R0, -RZ, R0.H0_H0 ;  /* 0x20000000ff007230 */ /* 0x004fcc0000004100 */
[----:B------:R-:W0:Y:S02]  /*ae70*/  F2I.FTZ.TRUNC.NTZ R0, R0 ;  /* 0x0000000000007305 */ /* 0x000e24000021f100 */
[----:B0-----:R-:W-:Y:S01]  /*ae80*/  PRMT R5, R0, 0x7610, R5 ;  /* 0x0000761000057816 */ /* 0x001fe20000000005 */
[----:B------:R-:W-:Y:S06]  /*ae90*/  BRA `(.L_x_24054) ;  /* 0x0000000800ec7947 */ /* 0x000fec0003800000 */
.L_x_24057:
        /* <DEDUP_REMOVED lines=9> */
.L_x_24060:
[----:B------:R-:W2:Y:S02]  /*af30*/  LDG.E.U16 R2, desc[UR36][R2.64] ;  /* 0x0000002402027981 */ /* 0x000ea4000c1e1500 */
[----:B--2---:R-:W-:-:S06]  /*af40*/  HADD2.F32 R0, -RZ, R2.H0_H0 ;  /* 0x20000002ff007230 */ /* 0x004fcc0000004100 */
[----:B------:R-:W0:Y:S02]  /*af50*/  F2I.FTZ.TRUNC.NTZ R0, R0 ;  /* 0x0000000000007305 */ /* 0x000e24000021f100 */
[----:B0-----:R-:W-:Y:S01]  /*af60*/  PRMT R5, R0, 0x7610, R5 ;  /* 0x0000761000057816 */ /* 0x001fe20000000005 */
[----:B------:R-:W-:Y:S06]  /*af70*/  BRA `(.L_x_24054) ;  /* 0x0000000800b47947 */ /* 0x000fec0003800000 */
.L_x_24059:
[----:B------:R-:W2:Y:S02]  /*af80*/  LDG.E.64 R2, desc[UR36][R2.64] ;  /* 0x0000002402027981 */ /* 0x000ea4000c1e1b00 */
[----:B--2---:R0:W1:Y:S01]  /*af90*/  F2I.F64.TRUNC R5, R2 ;  /* 0x0000000200057311 */ /* 0x004062000030d100 */
[----:B------:R-:W-:Y:S05]  /*afa0*/  BRA `(.L_x_24054) ;  /* 0x0000000800a87947 */ /* 0x000fea0003800000 */
.L_x_24049:
        /* <DEDUP_REMOVED lines=12> */
.L_x_24063:
[----:B------:R-:W2:Y:S02]  /*b070*/  LDG.E.64 R2, desc[UR36][R2.64] ;  /* 0x0000002402027981 */ /* 0x000ea4000c1e1b00 */
[----:B--2---:R0:W1:Y:S01]  /*b080*/  F2I.F64.TRUNC R5, R2 ;  /* 0x0000000200057311 */ /* 0x004062000030d100 */
[----:B------:R-:W-:Y:S05]  /*b090*/  BRA `(.L_x_24054) ;  /* 0x00000008006c7947 */ /* 0x000fea0003800000 */
.L_x_24062:
        /* <DEDUP_REMOVED lines=28> */
.L_x_24065:
        /* <DEDUP_REMOVED lines=15> */
.L_x_24064:
[----:B------:R-:W2:Y:S02]  /*b350*/  LDG.E.U16 R0, desc[UR36][R2.64] ;  /* 0x0000002402007981 */ /* 0x000ea4000c1e1500 */
[----:B--2---:R-:W-:-:S06]  /*b360*/  IMAD.U32 R0, R0, 0x10000, RZ ;  /* 0x0001000000007824 */ /* 0x004fcc00078e00ff */
[----:B------:R-:W0:Y:S02]  /*b370*/  F2I.FTZ.TRUNC.NTZ R0, R0 ;  /* 0x0000000000007305 */ /* 0x000e24000021f100 */
[----:B0-----:R-:W-:Y:S01]  /*b380*/  PRMT R5, R0, 0x7610, R5 ;  /* 0x0000761000057816 */ /* 0x001fe20000000005 */
[----:B------:R-:W-:Y:S06]  /*b390*/  BRA `(.L_x_24054) ;  /* 0x0000000400ac7947 */ /* 0x000fec0003800000 */
.L_x_24061:
        /* <DEDUP_REMOVED lines=10> */
.L_x_24068:
        /* <DEDUP_REMOVED lines=21> */
.L_x_24072:
[----:B------:R-:W-:Y:S05]  /*b590*/  BSYNC B1 ;  /* 0x0000000000017941 */ /* 0x000fea0003800000 */
.L_x_24071:
[----:B------:R-:W-:Y:S01]  /*b5a0*/  LEA R3, R0, 0x3b800000, 0x17 ;  /* 0x3b80000000037811 */ /* 0x000fe200078eb8ff */
[----:B------:R-:W-:-:S05]  /*b5b0*/  IMAD.SHL.U32 R0, R2, 0x100000, RZ ;  /* 0x0010000002007824 */ /* 0x000fca00078e00ff */
[----:B------:R-:W-:-:S07]  /*b5c0*/  LOP3.LUT R0, R3, R0, R4, 0xfe, !PT ;  /* 0x0000000003007212 */ /* 0x000fce00078efe04 */
.L_x_24070:
[----:B------:R-:W-:Y:S05]  /*b5d0*/  BSYNC B0 ;  /* 0x0000000000007941 */ /* 0x000fea0003800000 */
.L_x_24069:
[----:B------:R-:W0:Y:S02]  /*b5e0*/  F2I.FTZ.TRUNC.NTZ R0, R0 ;  /* 0x0000000000007305 */ /* 0x000e24000021f100 */
[----:B0-----:R-:W-:Y:S01]  /*b5f0*/  PRMT R5, R0, 0x7610, R5 ;  /* 0x0000761000057816 */ /* 0x001fe20000000005 */
[----:B------:R-:W-:Y:S06]  /*b600*/  BRA `(.L_x_24054) ;  /* 0x0000000400107947 */ /* 0x000fec0003800000 */
.L_x_24067:
        /* <DEDUP_REMOVED lines=21> */
.L_x_24076:
[----:B------:R-:W-:Y:S05]  /*b760*/  BSYNC B1 ;  /* 0x0000000000017941 */ /* 0x000fea0003800000 */
.L_x_24075:
[----:B------:R-:W-:Y:S01]  /*b770*/  LEA R3, R0, 0x37800000, 0x17 ;  /* 0x3780000000037811 */ /* 0x000fe200078eb8ff */
[----:B------:R-:W-:-:S05]  /*b780*/  IMAD.SHL.U32 R0, R2, 0x200000, RZ ;  /* 0x0020000002007824 */ /* 0x000fca00078e00ff */
[----:B------:R-:W-:-:S07]  /*b790*/  LOP3.LUT R0, R3, R0, R4, 0xfe, !PT ;  /* 0x0000000003007212 */ /* 0x000fce00078efe04 */
.L_x_24074:
[----:B------:R-:W-:Y:S05]  /*b7a0*/  BSYNC B0 ;  /* 0x0000000000007941 */ /* 0x000fea0003800000 */
.L_x_24073:
[----:B------:R-:W0:Y:S02]  /*b7b0*/  F2I.FTZ.TRUNC.NTZ R0, R0 ;  /* 0x0000000000007305 */ /* 0x000e24000021f100 */
[----:B0-----:R-:W-:Y:S01]  /*b7c0*/  PRMT R5, R0, 0x7610, R5 ;  /* 0x0000761000057816 */ /* 0x001fe20000000005 */
[----:B------:R-:W-:Y:S06]  /*b7d0*/  BRA `(.L_x_24054) ;  /* 0x00000000009c7947 */ /* 0x000fec0003800000 */
.L_x_24066:
        /* <DEDUP_REMOVED lines=14> */
.L_x_24080:
[----:B------:R-:W-:Y:S05]  /*b8c0*/  BSYNC B0 ;  /* 0x0000000000007941 */ /* 0x000fea0003800000 */
.L_x_24079:
[----:B------:R-:W0:Y:S02]  /*b8d0*/  F2I.FTZ.TRUNC.NTZ R0, R0 ;  /* 0x0000000000007305 */ /* 0x000e24000021f100 */
[----:B0-----:R-:W-:Y:S01]  /*b8e0*/  PRMT R5, R0, 0x7610, R5 ;  /* 0x0000761000057816 */ /* 0x001fe20000000005 */
[----:B------:R-:W-:Y:S06]  /*b8f0*/  BRA `(.L_x_24054) ;  /* 0x0000000000547947 */ /* 0x000fec0003800000 */
.L_x_24053:
        /* <DEDUP_REMOVED lines=16> */
.L_x_24081:
[----:B------:R-:W-:Y:S01]  /*ba00*/  PRMT R5, RZ, 0x7610, R5 ;  /* 0x00007610ff057816 */ /* 0x000fe20000000005 */
[----:B------:R-:W-:Y:S06]  /*ba10*/  BRA `(.L_x_24054) ;  /* 0x00000000000c7947 */ /* 0x000fec0003800000 */
.L_x_24078:
[----:B------:R0:W5:Y:S01]  /*ba20*/  LDG.E.U8 R5, desc[UR36][R2.64] ;  /* 0x0000002402057981 */ /* 0x000162000c1e1100 */
[----:B------:R-:W-:Y:S05]  /*ba30*/  BRA `(.L_x_24054) ;  /* 0x0000000000047947 */ /* 0x000fea0003800000 */
.L_x_24077:
[----:B------:R0:W5:Y:S02]  /*ba40*/  LDG.E.U8 R5, desc[UR36][R2.64] ;  /* 0x0000002402057981 */ /* 0x000164000c1e1100 */
.L_x_24054:
        /* <DEDUP_REMOVED lines=15> */
.L_x_24085:
[----:B------:R0:W-:Y:S01]  /*bb40*/  STG.E.U8 desc[UR36][R16.64], R5 ;  /* 0x0000000510007986 */ /* 0x0001e2000c101124 */
[----:B------:R-:W-:Y:S05]  /*bb50*/  BRA `(.L_x_24087) ;  /* 0x0000000c00987947 */ /* 0x000fea0003800000 */
.L_x_24084:
        /* <DEDUP_REMOVED lines=12> */
.L_x_24089:
[----:B------:R-:W-:-:S04]  /*bc20*/  LOP3.LUT R5, R5, 0xffff, RZ, 0xc0, !PT ;  /* 0x0000ffff05057812 */ /* 0x000fc800078ec0ff */
[----:B------:R-:W-:-:S05]  /*bc30*/  PRMT R3, R5, 0x8880, RZ ;  /* 0x0000888005037816 */ /* 0x000fca00000000ff */
[----:B------:R0:W-:Y:S01]  /*bc40*/  STG.E desc[UR36][R16.64], R3 ;  /* 0x0000000310007986 */ /* 0x0001e2000c101924 */
[----:B------:R-:W-:Y:S05]  /*bc50*/  BRA `(.L_x_24087) ;  /* 0x0000000c00587947 */ /* 0x000fea0003800000 */
.L_x_24088:
[----:B------:R-:W-:-:S04]  /*bc60*/  PRMT R3, R5, 0x8880, RZ ;  /* 0x0000888005037816 */ /* 0x000fc800000000ff */
[----:B------:R-:W-:-:S05]  /*bc70*/  PRMT R3, R3, 0x7710, RZ ;  /* 0x0000771003037816 */ /* 0x000fca00000000ff */
[----:B------:R0:W-:Y:S01]  /*bc80*/  STG.E.U16 desc[UR36][R16.64], R3 ;  /* 0x0000000310007986 */ /* 0x0001e2000c101524 */
[----:B------:R-:W-:Y:S05]  /*bc90*/  BRA `(.L_x_24087) ;  /* 0x0000000c00487947 */ /* 0x000fea0003800000 */
.L_x_24083:
        /* <DEDUP_REMOVED lines=9> */
.L_x_24091:
[----:B------:R-:W0:Y:S02]  /*bd30*/  I2F.S8 R0, R5 ;  /* 0x0000000500007306 */ /* 0x000e240000001400 */
[----:B0-----:R-:W-:-:S05]  /*bd40*/  F2FP.F16.F32.PACK_AB R0, RZ, R0 ;  /* 0x00000000ff00723e */ /* 0x001fca00000000ff */
[----:B------:R0:W-:Y:S01]  /*bd50*/  STG.E.U16 desc[UR36][R16.64], R0 ;  /* 0x0000000010007986 */ /* 0x0001e2000c101524 */
[----:B------:R-:W-:Y:S05]  /*bd60*/  BRA `(.L_x_24087) ;  /* 0x0000000c00147947 */ /* 0x000fea0003800000 */
.L_x_24090:
        /* <DEDUP_REMOVED lines=10> */
.L_x_24093:
[----:B------:R-:W0:Y:S02]  /*be10*/  I2F.S8 R5, R5 ;  /* 0x0000000500057306 */ /* 0x000e240000001400 */
[----:B0-----:R-:W-:-:S04]  /*be20*/  F2FP.F16.F32.PACK_AB R3, RZ, R5 ;  /* 0x00000005ff03723e */ /* 0x001fc800000000ff */
[----:B------:R-:W-:-:S05]  /*be30*/  PRMT R3, R3, 0x5410, RZ ;  /* 0x0000541003037816 */ /* 0x000fca00000000ff */
[----:B------:R0:W-:Y:S01]  /*be40*/  STG.E desc[UR36][R16.64], R3 ;  /* 0x0000000310007986 */ /* 0x0001e2000c101924 */
[----:B------:R-:W-:Y:S05]  /*be50*/  BRA `(.L_x_24087) ;  /* 0x0000000800d87947 */ /* 0x000fea0003800000 */
.L_x_24092:
[----:B------:R-:W-:-:S04]  /*be60*/  PRMT R2, R5, 0x8880, RZ ;  /* 0x0000888005027816 */ /* 0x000fc800000000ff */
[----:B------:R-:W-:-:S06]  /*be70*/  PRMT R2, R2, 0x7710, RZ ;  /* 0x0000771002027816 */ /* 0x000fcc00000000ff */
[----:B------:R-:W0:Y:S02]  /*be80*/  I2F.F64.S16 R2, R2 ;  /* 0x0000000200027312 */ /* 0x000e240000101c00 */
[----:B0-----:R0:W-:Y:S01]  /*be90*/  STG.E.64 desc[UR36][R16.64], R2 ;  /* 0x0000000210007986 */ /* 0x0011e2000c101b24 */
[----:B------:R-:W-:Y:S05]  /*bea0*/  BRA `(.L_x_24087) ;  /* 0x0000000800c47947 */ /* 0x000fea0003800000 */
.L_x_24082:
        /* <DEDUP_REMOVED lines=12> */
.L_x_24096:
[----:B------:R-:W-:Y:S02]  /*bf70*/  PRMT R4, R5, 0x8880, RZ ;  /* 0x0000888005047816 */ /* 0x000fe400000000ff */
[----:B------:R-:W-:Y:S02]  /*bf80*/  CS2R R6, SRZ ;  /* 0x0000000000067805 */ /* 0x000fe4000001ff00 */
[----:B------:R-:W-:-:S06]  /*bf90*/  PRMT R4, R4, 0x7710, RZ ;  /* 0x0000771004047816 */ /* 0x000fcc00000000ff */
[----:B------:R-:W0:Y:S02]  /*bfa0*/  I2F.F64.S16 R4, R4 ;  /* 0x0000000400047312 */ /* 0x000e240000101c00 */
[----:B0-----:R0:W-:Y:S01]  /*bfb0*/  STG.E.128 desc[UR36][R16.64], R4 ;  /* 0x0000000410007986 */ /* 0x0011e2000c101d24 */
[----:B------:R-:W-:Y:S05]  /*bfc0*/  BRA `(.L_x_24087) ;  /* 0x00000008007c7947 */ /* 0x000fea0003800000 */
.L_x_24095:
        /* <DEDUP_REMOVED lines=21> */
.L_x_24100:
[----:B------:R-:W-:Y:S05]  /*c120*/  BSYNC B0 ;  /* 0x0000000000007941 */ /* 0x000fea0003800000 */
.L_x_24099:
[----:B------:R-:W-:-:S05]  /*c130*/  LOP3.LUT R3, R0, R3, RZ, 0xfc, !PT ;  /* 0x0000000300037212 */ /* 0x000fca00078efcff */
[----:B------:R0:W-:Y:S01]  /*c140*/  STG.E.U8 desc[UR36][R16.64], R3 ;  /* 0x0000000310007986 */ /* 0x0001e2000c101124 */
[----:B------:R-:W-:Y:S05]  /*c150*/  BRA `(.L_x_24087) ;  /* 0x0000000800187947 */ /* 0x000fea0003800000 */
.L_x_24098:
        /* <DEDUP_REMOVED lines=13> */
.L_x_24102:
[----:B------:R-:W-:Y:S01]  /*c230*/  IMAD.MOV.U32 R0, RZ, RZ, 0x7f ;  /* 0x0000007fff007424 */ /* 0x000fe200078e00ff */
[----:B------:R-:W-:-:S04]  /*c240*/  ISETP.GT.U32.AND P0, PT, R2, 0x7f800000, PT ;  /* 0x7f8000000200780c */ /* 0x000fc80003f04070 */
[----:B------:R-:W-:-:S09]  /*c250*/  SEL R0, R0, 0x7c, P0 ;  /* 0x0000007c00007807 */ /* 0x000fd20000000000 */
.L_x_24103:
[----:B------:R-:W-:Y:S05]  /*c260*/  BSYNC B0 ;  /* 0x0000000000007941 */ /* 0x000fea0003800000 */
.L_x_24101:
[----:B------:R-:W-:-:S04]  /*c270*/  LOP3.LUT R2, R5, 0x80000000, RZ, 0xc0, !PT ;  /* 0x8000000005027812 */ /* 0x000fc800078ec0ff */
[----:B------:R-:W-:-:S04]  /*c280*/  SHF.R.U32.HI R3, RZ, 0x18, R2 ;  /* 0x00000018ff037819 */ /* 0x000fc80000011602 */
[----:B------:R-:W-:-:S05]  /*c290*/  LOP3.LUT R3, R0, R3, RZ, 0xfc, !PT ;  /* 0x0000000300037212 */ /* 0x000fca00078efcff */
[----:B------:R0:W-:Y:S01]  /*c2a0*/  STG.E.U8 desc[UR36][R16.64], R3 ;  /* 0x0000000310007986 */ /* 0x0001e2000c101124 */
[----:B------:R-:W-:Y:S05]  /*c2b0*/  BRA `(.L_x_24087) ;  /* 0x0000000400c07947 */ /* 0x000fea0003800000 */
.L_x_24097:
[----:B------:R-:W0:Y:S02]  /*c2c0*/  I2F.S8 R0, R5 ;  /* 0x0000000500007306 */ /* 0x000e240000001400 */
[----:B0-----:R-:W-:-:S05]  /*c2d0*/  F2FP.BF16.F32.PACK_AB R0, RZ, R0 ;  /* 0x00000000ff00723e */ /* 0x001fca00000010ff */
[----:B------:R0:W-:Y:S01]  /*c2e0*/  STG.E.U16 desc[UR36][R16.64], R0 ;  /* 0x0000000010007986 */ /* 0x0001e2000c101524 */
[----:B------:R-:W-:Y:S05]  /*c2f0*/  BRA `(.L_x_24087) ;  /* 0x0000000400b07947 */ /* 0x000fea0003800000 */
.L_x_24094:
        /* <DEDUP_REMOVED lines=12> */
.L_x_24106:
        /* <DEDUP_REMOVED lines=17> */
.L_x_24109:
[----:B------:R-:W-:-:S04]  /*c4d0*/  LOP3.LUT R2, R5, 0x80000000, RZ, 0xc0, !PT ;  /* 0x8000000005027812 */ /* 0x000fc800078ec0ff */
[----:B------:R-:W-:-:S04]  /*c4e0*/  SHF.R.U32.HI R3, RZ, 0x18, R2 ;  /* 0x00000018ff037819 */ /* 0x000fc80000011602 */
[----:B------:R-:W-:-:S04]  /*c4f0*/  LOP3.LUT R0, R0, R3, RZ, 0xfc, !PT ;  /* 0x0000000300007212 */ /* 0x000fc800078efcff */
[----:B------:R-:W-:-:S07]  /*c500*/  PRMT R8, R0, 0x7610, R8 ;  /* 0x0000761000087816 */ /* 0x000fce0000000008 */
.L_x_24108:
[----:B------:R-:W-:Y:S05]  /*c510*/  BSYNC B0 ;  /* 0x0000000000007941 */ /* 0x000fea0003800000 */
.L_x_24107:
[----:B------:R3:W-:Y:S01]  /*c520*/  STG.E.U8 desc[UR36][R16.64], R8 ;  /* 0x0000000810007986 */ /* 0x0007e2000c101124 */
[----:B------:R-:W-:Y:S05]  /*c530*/  BRA `(.L_x_24087) ;  /* 0x0000000400207947 */ /* 0x000fea0003800000 */
.L_x_24105:
        /* <DEDUP_REMOVED lines=17> */
.L_x_24112:
[----:B------:R-:W-:-:S04]  /*c650*/  LOP3.LUT R2, R5, 0x80000000, RZ, 0xc0, !PT ;  /* 0x8000000005027812 */ /* 0x000fc800078ec0ff */
[----:B------:R-:W-:-:S04]  /*c660*/  SHF.R.U32.HI R3, RZ, 0x18, R2 ;  /* 0x00000018ff037819 */ /* 0x000fc80000011602 */
[----:B------:R-:W-:-:S04]  /*c670*/  LOP3.LUT R0, R0, R3, RZ, 0xfc, !PT ;  /* 0x0000000300007212 */ /* 0x000fc800078efcff */
[----:B------:R-:W-:-:S07]  /*c680*/  PRMT R8, R0, 0x7610, R8 ;  /* 0x0000761000087816 */ /* 0x000fce0000000008 */
.L_x_24111:
[----:B------:R-:W-:Y:S05]  /*c690*/  BSYNC B0 ;  /* 0x0000000000007941 */ /* 0x000fea0003800000 */
.L_x_24110:
[----:B------:R0:W-:Y:S01]  /*c6a0*/  STG.E.U8 desc[UR36][R16.64], R8 ;  /* 0x0000000810007986 */ /* 0x0001e2000c101124 */
[----:B------:R-:W-:Y:S05]  /*c6b0*/  BRA `(.L_x_24087) ;  /* 0x0000000000c07947 */ /* 0x000fea0003800000 */
.L_x_24104:
        /* <DEDUP_REMOVED lines=22> */
.L_x_24086:
        /* <DEDUP_REMOVED lines=16> */
.L_x_24115:
[----:B------:R-:W-:Y:S05]  /*c920*/  BRA `(.L_x_24087) ;  /* 0x0000000000247947 */ /* 0x000fea0003800000 */
.L_x_24114:
[----:B------:R-:W-:-:S04]  /*c930*/  LOP3.LUT R5, R5, 0xffff, RZ, 0xc0, !PT ;  /* 0x0000ffff05057812 */ /* 0x000fc800078ec0ff */
[----:B------:R-:W-:-:S05]  /*c940*/  PRMT R5, R5, 0x8880, RZ ;  /* 0x0000888005057816 */ /* 0x000fca00000000ff */
[----:B------:R-:W-:-:S05]  /*c950*/  IMAD.MOV.U32 R2, RZ, RZ, R5 ;  /* 0x000000ffff027224 */ /* 0x000fca00078e0005 */
[----:B------:R-:W-:-:S05]  /*c960*/  SHF.R.S32.HI R3, RZ, 0x1f, R2 ;  /* 0x0000001fff037819 */ /* 0x000fca0000011402 */
[----:B------:R1:W-:Y:S01]  /*c970*/  STG.E.64 desc[UR36][R16.64], R2 ;  /* 0x0000000210007986 */ /* 0x0003e2000c101b24 */
[----:B------:R-:W-:Y:S05]  /*c980*/  BRA `(.L_x_24087) ;  /* 0x00000000000c7947 */ /* 0x000fea0003800000 */
.L_x_24113:
[----:B------:R-:W-:-:S04]  /*c990*/  LOP3.LUT R5, R5, 0xffff, RZ, 0xc0, !PT ;  /* 0x0000ffff05057812 */ /* 0x000fc800078ec0ff */
[----:B------:R-:W-:-:S05]  /*c9a0*/  PRMT R3, R5, 0x8880, RZ ;  /* 0x0000888005037816 */ /* 0x000fca00000000ff */
[----:B------:R0:W-:Y:S02]  /*c9b0*/  STG.E desc[UR36][R16.64], R3 ;  /* 0x0000000310007986 */ /* 0x0001e4000c101924 */
.L_x_24087:
[----:B------:R-:W-:-:S07]  /*c9c0*/  VIADD R19, R19, 0x80 ;  /* 0x0000008013137836 */ /* 0x000fce0000000000 */
.L_x_24014:
[----:B------:R-:W-:Y:S05]  /*c9d0*/  BSYNC B6 ;  /* 0x0000000000067941 */ /* 0x000fea0003800000 */
.L_x_24013:
        /* <DEDUP_REMOVED lines=357> */
.L_x_24116:
        /* <DEDUP_REMOVED lines=20> */
.L_x_24120:
[----:B------:R0:W5:Y:S01]  /*e170*/  LDG.E.U8 R19, desc[UR36][R2.64] ;  /* 0x0000002402137981 */ /* 0x000162000c1e1100 */
[----:B------:R-:W-:Y:S05]  /*e180*/  BRA `(.L_x_24122) ;  /* 0x0000000c00547947 */ /* 0x000fea0003800000 */
.L_x_24119:
        /* <DEDUP_REMOVED lines=8> */
.L_x_24124:
[----:B------:R0:W5:Y:S01]  /*e210*/  LDG.E.U8 R19, desc[UR36][R2.64] ;  /* 0x0000002402137981 */ /* 0x000162000c1e1100 */
[----:B------:R-:W-:Y:S05]  /*e220*/  BRA `(.L_x_24122) ;  /* 0x0000000c002c7947 */ /* 0x000fea0003800000 */
.L_x_24123:
[----:B------:R0:W5:Y:S01]  /*e230*/  LDG.E.U16 R19, desc[UR36][R2.64] ;  /* 0x0000002402137981 */ /* 0x000162000c1e1500 */
[----:B------:R-:W-:Y:S05]  /*e240*/  BRA `(.L_x_24122) ;  /* 0x0000000c00247947 */ /* 0x000fea0003800000 */
.L_x_24118:
        /* <DEDUP_REMOVED lines=9> */
.L_x_24126:
[----:B------:R-:W2:Y:S02]  /*e2e0*/  LDG.E.U16 R0, desc[UR36][R2.64] ;  /* 0x0000002402007981 */ /* 0x000ea4000c1e1500 */
[----:B--2---:R-:W-:-:S06]  /*e2f0*/  HADD2.F32 R0, -RZ, R0.H0_H0 ;  /* 0x20000000ff007230 */ /* 0x004fcc0000004100 */
[----:B------:R-:W0:Y:S02]  /*e300*/  F2I.FTZ.TRUNC.NTZ R0, R0 ;  /* 0x0000000000007305 */ /* 0x000e24000021f100 */
[----:B0-----:R-:W-:Y:S01]  /*e310*/  PRMT R19, R0, 0x7610, R19 ;  /* 0x0000761000137816 */ /* 0x001fe20000000013 */
[----:B------:R-:W-:Y:S06]  /*e320*/  BRA `(.L_x_24122) ;  /* 0x0000000800ec7947 */ /* 0x000fec0003800000 */
.L_x_24125:
        /* <DEDUP_REMOVED lines=9> */
.L_x_24128:
[----:B------:R-:W2:Y:S02]  /*e3c0*/  LDG.E.U16 R2, desc[UR36][R2.64] ;  /* 0x0000002402027981 */ /* 0x000ea4000c1e1500 */
[----:B--2---:R-:W-:-:S06]  /*e3d0*/  HADD2.F32 R0, -RZ, R2.H0_H0 ;  /* 0x20000002ff007230 */ /* 0x004fcc0000004100 */
[----:B------:R-:W0:Y:S02]  /*e3e0*/  F2I.FTZ.TRUNC.NTZ R0, R0 ;  /* 0x0000000000007305 */ /* 0x000e24000021f100 */
[----:B0-----:R-:W-:Y:S01]  /*e3f0*/  PRMT R19, R0, 0x7610, R19 ;  /* 0x0000761000137816 */ /* 0x001fe20000000013 */
[----:B------:R-:W-:Y:S06]  /*e400*/  BRA `(.L_x_24122) ;  /* 0x0000000800b47947 */ /* 0x000fec0003800000 */
.L_x_24127:
[----:B------:R-:W2:Y:S02]  /*e410*/  LDG.E.64 R2, desc[UR36][R2.64] ;  /* 0x0000002402027981 */ /* 0x000ea4000c1e1b00 */
[----:B--2---:R0:W1:Y:S01]  /*e420*/  F2I.F64.TRUNC R19, R2 ;  /* 0x0000000200137311 */ /* 0x004062000030d100 */
[----:B------:R-:W-:Y:S05]  /*e430*/  BRA `(.L_x_24122) ;  /* 0x0000000800a87947 */ /* 0x000fea0003800000 */
.L_x_24117:
        /* <DEDUP_REMOVED lines=12> */
.L_x_24131:
[----:B------:R-:W2:Y:S02]  /*e500*/  LDG.E.64 R2, desc[UR36][R2.64] ;  /* 0x0000002402027981 */ /* 0x000ea4000c1e1b00 */
[----:B--2---:R0:W1:Y:S01]  /*e510*/  F2I.F64.TRUNC R19, R2 ;  /* 0x0000000200137311 */ /* 0x004062000030d100 */
[----:B------:R-:W-:Y:S05]  /*e520*/  BRA `(.L_x_24122) ;  /* 0x00000008006c7947 */ /* 0x000fea0003800000 */
.L_x_24130:
        /* <DEDUP_REMOVED lines=28> */
.L_x_24133:
        /* <DEDUP_REMOVED lines=15> */
.L_x_24132:
[----:B------:R-:W2:Y:S02]  /*e7e0*/  LDG.E.U16 R0, desc[UR36][R2.64] ;  /* 0x0000002402007981 */ /* 0x000ea4000c1e1500 */
[----:B--2---:R-:W-:-:S06]  /*e7f0*/  IMAD.U32 R0, R0, 0x10000, RZ ;  /* 0x0001000000007824 */ /* 0x004fcc00078e00ff */
[----:B------:R-:W0:Y:S02]  /*e800*/  F2I.FTZ.TRUNC.NTZ R0, R0 ;  /* 0x0000000000007305 */ /* 0x000e24000021f100 */
[----:B0-----:R-:W-:Y:S01]  /*e810*/  PRMT R19, R0, 0x7610, R19 ;  /* 0x0000761000137816 */ /* 0x001fe20000000013 */
[----:B------:R-:W-:Y:S06]  /*e820*/  BRA `(.L_x_24122) ;  /* 0x0000000400ac7947 */ /* 0x000fec0003800000 */
.L_x_24129:
        /* <DEDUP_REMOVED lines=10> */
.L_x_24136:
        /* <DEDUP_REMOVED lines=21> */
.L_x_24140:
[----:B------:R-:W-:Y:S05]  /*ea20*/  BSYNC B1 ;  /* 0x0000000000017941 */ /* 0x000fea0003800000 */
.L_x_24139:
[----:B------:R-:W-:Y:S01]  /*ea30*/  LEA R3, R0, 0x3b800000, 0x17 ;  /* 0x3b80000000037811 */ /* 0x000fe200078eb8ff */
[----:B------:R-:W-:-:S05]  /*ea40*/  IMAD.SHL.U32 R0, R2, 0x100000, RZ ;  /* 0x0010000002007824 */ /* 0x000fca00078e00ff */
[----:B------:R-:W-:-:S07]  /*ea50*/  LOP3.LUT R0, R3, R0, R4, 0xfe, !PT ;  /* 0x0000000003007212 */ /* 0x000fce00078efe04 */
.L_x_24138:
[----:B------:R-:W-:Y:S05]  /*ea60*/  BSYNC B0 ;  /* 0x0000000000007941 */ /* 0x000fea0003800000 */
.L_x_24137:
[----:B------:R-:W0:Y:S02]  /*ea70*/  F2I.FTZ.TRUNC.NTZ R0, R0 ;  /* 0x0000000000007305 */ /* 0x000e24000021f100 */
[----:B0-----:R-:W-:Y:S01]  /*ea80*/  PRMT R19, R0, 0x7610, R19 ;  /* 0x0000761000137816 */ /* 0x001fe20000000013 */
[----:B------:R-:W-:Y:S06]  /*ea90*/  BRA `(.L_x_24122) ;  /* 0x0000000400107947 */ /* 0x000fec0003800000 */
.L_x_24135:
        /* <DEDUP_REMOVED lines=21> */
.L_x_24144:
[----:B------:R-:W-:Y:S05]  /*ebf0*/  BSYNC B1 ;  /* 0x0000000000017941 */ /* 0x000fea0003800000 */
.L_x_24143:
[----:B------:R-:W-:Y:S01]  /*ec00*/  LEA R3, R0, 0x37800000, 0x17 ;  /* 0x3780000000037811 */ /* 0x000fe200078eb8ff */
[----:B------:R-:W-:-:S05]  /*ec10*/  IMAD.SHL.U32 R0, R2, 0x200000, RZ ;  /* 0x0020000002007824 */ /* 0x000fca00078e00ff */
[----:B------:R-:W-:-:S07]  /*ec20*/  LOP3.LUT R0, R3, R0, R4, 0xfe, !PT ;  /* 0x0000000003007212 */ /* 0x000fce00078efe04 */
.L_x_24142:
[----:B------:R-:W-:Y:S05]  /*ec30*/  BSYNC B0 ;  /* 0x0000000000007941 */ /* 0x000fea0003800000 */
.L_x_24141:
[----:B------:R-:W0:Y:S02]  /*ec40*/  F2I.FTZ.TRUNC.NTZ R0, R0 ;  /* 0x0000000000007305 */ /* 0x000e24000021f100 */
[----:B0-----:R-:W-:Y:S01]  /*ec50*/  PRMT R19, R0, 0x7610, R19 ;  /* 0x0000761000137816 */ /* 0x001fe20000000013 */
[----:B------:R-:W-:Y:S06]  /*ec60*/  BRA `(.L_x_24122) ;  /* 0x00000000009c7947 */ /* 0x000fec0003800000 */
.L_x_24134:
        /* <DEDUP_REMOVED lines=14> */
.L_x_24148:
[----:B------:R-:W-:Y:S05]  /*ed50*/  BSYNC B0 ;  /* 0x0000000000007941 */ /* 0x000fea0003800000 */
.L_x_24147:
[----:B------:R-:W0:Y:S02]  /*ed60*/  F2I.FTZ.TRUNC.NTZ R0, R0 ;  /* 0x0000000000007305 */ /* 0x000e24000021f100 */
[----:B0-----:R-:W-:Y:S01]  /*ed70*/  PRMT R19, R0, 0x7610, R19 ;  /* 0x0000761000137816 */ /* 0x001fe20000000013 */
[----:B------:R-:W-:Y:S06]  /*ed80*/  BRA `(.L_x_24122) ;  /* 0x0000000000547947 */ /* 0x000fec0003800000 */
.L_x_24121:
        /* <DEDUP_REMOVED lines=16> */
.L_x_24149:
[----:B------:R-:W-:Y:S01]  /*ee90*/  PRMT R19, RZ, 0x7610, R19 ;  /* 0x00007610ff137816 */ /* 0x000fe20000000013 */
[----:B------:R-:W-:Y:S06]  /*eea0*/  BRA `(.L_x_24122) ;  /* 0x00000000000c7947 */ /* 0x000fec0003800000 */
.L_x_24146:
[----:B------:R2:W5:Y:S01]  /*eeb0*/  LDG.E.U8 R19, desc[UR36][R2.64] ;  /* 0x0000002402137981 */ /* 0x000562000c1e1100 */
[----:B------:R-:W-:Y:S05]  /*eec0*/  BRA `(.L_x_24122) ;  /* 0x0000000000047947 */ /* 0x000fea0003800000 */
.L_x_24145:
[----:B------:R3:W5:Y:S02]  /*eed0*/  LDG.E.U8 R19, desc[UR36][R2.64] ;  /* 0x0000002402137981 */ /* 0x000764000c1e1100 */
.L_x_24122:
        /* <DEDUP_REMOVED lines=17> */
.L_x_24153:
[----:B------:R1:W5:Y:S01]  /*eff0*/  LDG.E.U8 R0, desc[UR36][R2.64] ;  /* 0x0000002402007981 */ /* 0x000362000c1e1100 */
[----:B------:R-:W-:Y:S05]  /*f000*/  BRA `(.L_x_24155) ;  /* 0x0000000c00547947 */ /* 0x000fea0003800000 */
.L_x_24152:
        /* <DEDUP_REMOVED lines=8> */
.L_x_24157:
[----:B------:R3:W5:Y:S01]  /*f090*/  LDG.E.U8 R0, desc[UR36][R2.64] ;  /* 0x0000002402007981 */ /* 0x000762000c1e1100 */
[----:B------:R-:W-:Y:S05]  /*f0a0*/  BRA `(.L_x_24155) ;  /* 0x0000000c002c7947 */ /* 0x000fea0003800000 */
.L_x_24156:
[----:B------:R4:W5:Y:S01]  /*f0b0*/  LDG.E.U16 R0, desc[UR36][R2.64] ;  /* 0x0000002402007981 */ /* 0x000962000c1e1500 */
[----:B------:R-:W-:Y:S05]  /*f0c0*/  BRA `(.L_x_24155) ;  /* 0x0000000c00247947 */ /* 0x000fea0003800000 */
.L_x_24151:
        /* <DEDUP_REMOVED lines=9> */
.L_x_24159:
[----:B------:R-:W2:Y:S02]  /*f160*/  LDG.E.U16 R4, desc[UR36][R2.64] ;  /* 0x0000002402047981 */ /* 0x000ea4000c1e1500 */
[----:B--2---:R-:W-:-:S06]  /*f170*/  HADD2.F32 R4, -RZ, R4.H0_H0 ;  /* 0x20000004ff047230 */ /* 0x004fcc0000004100 */
[----:B------:R-:W0:Y:S02]  /*f180*/  F2I.FTZ.TRUNC.NTZ R4, R4 ;  /* 0x0000000400047305 */ /* 0x000e24000021f100 */
[----:B0-----:R-:W-:Y:S01]  /*f190*/  PRMT R0, R4, 0x7610, R0 ;  /* 0x0000761004007816 */ /* 0x001fe20000000000 */
[----:B------:R-:W-:Y:S06]  /*f1a0*/  BRA `(.L_x_24155) ;  /* 0x0000000800ec7947 */ /* 0x000fec0003800000 */
.L_x_24158:
        /* <DEDUP_REMOVED lines=9> */
.L_x_24161:
[----:B------:R-:W2:Y:S02]  /*f240*/  LDG.E.U16 R2, desc[UR36][R2.64] ;  /* 0x0000002402027981 */ /* 0x000ea4000c1e1500 */
[----:B--2---:R-:W-:-:S06]  /*f250*/  HADD2.F32 R4, -RZ, R2.H0_H0 ;  /* 0x20000002ff047230 */ /* 0x004fcc0000004100 */
[----:B------:R-:W0:Y:S02]  /*f260*/  F2I.FTZ.TRUNC.NTZ R4, R4 ;  /* 0x0000000400047305 */ /* 0x000e24000021f100 */
[----:B0-----:R-:W-:Y:S01]  /*f270*/  PRMT R0, R4, 0x7610, R0 ;  /* 0x0000761004007816 */ /* 0x001fe20000000000 */
[----:B------:R-:W-:Y:S06]  /*f280*/  BRA `(.L_x_24155) ;  /* 0x0000000800b47947 */ /* 0x000fec0003800000 */
.L_x_24160:
[----:B------:R-:W2:Y:S02]  /*f290*/  LDG.E.64 R2, desc[UR36][R2.64] ;  /* 0x0000002402027981 */ /* 0x000ea4000c1e1b00 */
[----:B--2---:R0:W1:Y:S01]  /*f2a0*/  F2I.F64.TRUNC R0, R2 ;  /* 0x0000000200007311 */ /* 0x004062000030d100 */
[----:B------:R-:W-:Y:S05]  /*f2b0*/  BRA `(.L_x_24155) ;  /* 0x0000000800a87947 */ /* 0x000fea0003800000 */
.L_x_24150:
        /* <DEDUP_REMOVED lines=12> */
.L_x_24164:
[----:B------:R-:W2:Y:S02]  /*f380*/  LDG.E.64 R2, desc[UR36][R2.64] ;  /* 0x0000002402027981 */ /* 0x000ea4000c1e1b00 */
[----:B--2---:R0:W1:Y:S01]  /*f390*/  F2I.F64.TRUNC R0, R2 ;  /* 0x0000000200007311 */ /* 0x004062000030d100 */
[----:B------:R-:W-:Y:S05]  /*f3a0*/  BRA `(.L_x_24155) ;  /* 0x00000008006c7947 */ /* 0x000fea0003800000 */
.L_x_24163:
        /* <DEDUP_REMOVED lines=28> */
.L_x_24166:
        /* <DEDUP_REMOVED lines=15> */
.L_x_24165:
[----:B------:R-:W2:Y:S02]  /*f660*/  LDG.E.U16 R4, desc[UR36][R2.64] ;  /* 0x0000002402047981 */ /* 0x000ea4000c1e1500 */
[----:B--2---:R-:W-:-:S06]  /*f670*/  IMAD.U32 R4, R4, 0x10000, RZ ;  /* 0x0001000004047824 */ /* 0x004fcc00078e00ff */
[----:B------:R-:W0:Y:S02]  /*f680*/  F2I.FTZ.TRUNC.NTZ R4, R4 ;  /* 0x0000000400047305 */ /* 0x000e24000021f100 */
[----:B0-----:R-:W-:Y:S01]  /*f690*/  PRMT R0, R4, 0x7610, R0 ;  /* 0x0000761004007816 */ /* 0x001fe20000000000 */
[----:B------:R-:W-:Y:S06]  /*f6a0*/  BRA `(.L_x_24155) ;  /* 0x0000000400ac7947 */ /* 0x000fec0003800000 */
.L_x_24162:
        /* <DEDUP_REMOVED lines=10> */
.L_x_24169:
        /* <DEDUP_REMOVED lines=21> */
.L_x_24173:
[----:B------:R-:W-:Y:S05]  /*f8a0*/  BSYNC B1 ;  /* 0x0000000000017941 */ /* 0x000fea0003800000 */
.L_x_24172:
[----:B------:R-:W-:Y:S01]  /*f8b0*/  IMAD.SHL.U32 R2, R2, 0x100000, RZ ;  /* 0x0010000002027824 */ /* 0x000fe200078e00ff */
[----:B------:R-:W-:-:S04]  /*f8c0*/  LEA R3, R0, 0x3b800000, 0x17 ;  /* 0x3b80000000037811 */ /* 0x000fc800078eb8ff */
[----:B------:R-:W-:-:S07]  /*f8d0*/  LOP3.LUT R4, R3, R2, R4, 0xfe, !PT ;  /* 0x0000000203047212 */ /* 0x000fce00078efe04 */
.L_x_24171:
[----:B------:R-:W-:Y:S05]  /*f8e0*/  BSYNC B0 ;  /* 0x0000000000007941 */ /* 0x000fea0003800000 */
.L_x_24170:
[----:B------:R-:W0:Y:S02]  /*f8f0*/  F2I.FTZ.TRUNC.NTZ R4, R4 ;  /* 0x0000000400047305 */ /* 0x000e24000021f100 */
[----:B0-----:R-:W-:Y:S01]  /*f900*/  PRMT R0, R4, 0x7610, R0 ;  /* 0x0000761004007816 */ /* 0x001fe20000000000 */
[----:B------:R-:W-:Y:S06]  /*f910*/  BRA `(.L_x_24155) ;  /* 0x0000000400107947 */ /* 0x000fec0003800000 */
.L_x_24168:
        /* <DEDUP_REMOVED lines=21> */
.L_x_24177:
[----:B------:R-:W-:Y:S05]  /*fa70*/  BSYNC B1 ;  /* 0x0000000000017941 */ /* 0x000fea0003800000 */
.L_x_24176:
[----:B------:R-:W-:Y:S01]  /*fa80*/  IMAD.SHL.U32 R2, R2, 0x200000, RZ ;  /* 0x0020000002027824 */ /* 0x000fe200078e00ff */
[----:B------:R-:W-:-:S04]  /*fa90*/  LEA R3, R0, 0x37800000, 0x17 ;  /* 0x3780000000037811 */ /* 0x000fc800078eb8ff */
[----:B------:R-:W-:-:S07]  /*faa0*/  LOP3.LUT R4, R3, R2, R4, 0xfe, !PT ;  /* 0x0000000203047212 */ /* 0x000fce00078efe04 */
.L_x_24175:
[----:B------:R-:W-:Y:S05]  /*fab0*/  BSYNC B0 ;  /* 0x0000000000007941 */ /* 0x000fea0003800000 */
.L_x_24174:
[----:B------:R-:W0:Y:S02]  /*fac0*/  F2I.FTZ.TRUNC.NTZ R4, R4 ;  /* 0x0000000400047305 */ /* 0x000e24000021f100 */
[----:B0-----:R-:W-:Y:S01]  /*fad0*/  PRMT R0, R4, 0x7610, R0 ;  /* 0x0000761004007816 */ /* 0x001fe20000000000 */
[----:B------:R-:W-:Y:S06]  /*fae0*/  BRA `(.L_x_24155) ;  /* 0x00000000009c7947 */ /* 0x000fec0003800000 */
.L_x_24167:
        /* <DEDUP_REMOVED lines=14> */
.L_x_24181:
[----:B------:R-:W-:Y:S05]  /*fbd0*/  BSYNC B0 ;  /* 0x0000000000007941 */ /* 0x000fea0003800000 */
.L_x_24180:
[----:B------:R-:W0:Y:S02]  /*fbe0*/  F2I.FTZ.TRUNC.NTZ R4, R4 ;  /* 0x0000000400047305 */ /* 0x000e24000021f100 */
[----:B0-----:R-:W-:Y:S01]  /*fbf0*/  PRMT R0, R4, 0x7610, R0 ;  /* 0x0000761004007816 */ /* 0x001fe20000000000 */
[----:B------:R-:W-:Y:S06]  /*fc00*/  BRA `(.L_x_24155) ;  /* 0x0000000000547947 */ /* 0x000fec0003800000 */
.L_x_24154:
        /* <DEDUP_REMOVED lines=16> */
.L_x_24182:
[----:B------:R-:W-:Y:S01]  /*fd10*/  PRMT R0, RZ, 0x7610, R0 ;  /* 0x00007610ff007816 */ /* 0x000fe20000000000 */
[----:B------:R-:W-:Y:S06]  /*fd20*/  BRA `(.L_x_24155) ;  /* 0x00000000000c7947 */ /* 0x000fec0003800000 */
.L_x_24179:
[----:B------:R0:W5:Y:S01]  /*fd30*/  LDG.E.U8 R0, desc[UR36][R2.64] ;  /* 0x0000002402007981 */ /* 0x000162000c1e1100 */
[----:B------:R-:W-:Y:S05]  /*fd40*/  BRA `(.L_x_24155) ;  /* 0x0000000000047947 */ /* 0x000fea0003800000 */
.L_x_24178:
[----:B------:R0:W5:Y:S02]  /*fd50*/  LDG.E.U8 R0, desc[UR36][R2.64] ;  /* 0x0000002402007981 */ /* 0x000164000c1e1100 */
.L_x_24155:
        /* <DEDUP_REMOVED lines=15> */
.L_x_24186:
[----:B------:R-:W-:Y:S01]  /*fe50*/  STG.E.U8 desc[UR36][R16.64], R19 ;  /* 0x0000001310007986 */ /* 0x000fe2000c101124 */
[----:B------:R-:W-:Y:S05]  /*fe60*/  EXIT ;  /* 0x000000000000794d */ /* 0x000fea0003800000 */
.L_x_24185:
        /* <DEDUP_REMOVED lines=12> */
.L_x_24189:
[----:B------:R-:W-:-:S04]  /*ff30*/  LOP3.LUT R19, R19, 0xffff, RZ, 0xc0, !PT ;  /* 0x0000ffff13137812 */ /* 0x000fc800078ec0ff */
[----:B------:R-:W-:-:S05]  /*ff40*/  PRMT R3, R19, 0x8880, RZ ;  /* 0x0000888013037816 */ /* 0x000fca00000000ff */
[----:B------:R-:W-:Y:S01]  /*ff50*/  STG.E desc[UR36][R16.64], R3 ;  /* 0x0000000310007986 */ /* 0x000fe2000c101924 */
[----:B------:R-:W-:Y:S05]  /*ff60*/  EXIT ;  /* 0x000000000000794d */ /* 0x000fea0003800000 */
.L_x_24188:
[----:B------:R-:W-:-:S04]  /*ff70*/  PRMT R3, R19, 0x8880, RZ ;  /* 0x0000888013037816 */ /* 0x000fc800000000ff */
[----:B------:R-:W-:-:S05]  /*ff80*/  PRMT R3, R3, 0x7710, RZ ;  /* 0x0000771003037816 */ /* 0x000fca00000000ff */
[----:B------:R-:W-:Y:S01]  /*ff90*/  STG.E.U16 desc[UR36][R16.64], R3 ;  /* 0x0000000310007986 */ /* 0x000fe2000c101524 */
[----:B------:R-:W-:Y:S05]  /*ffa0*/  EXIT ;  /* 0x000000000000794d */ /* 0x000fea0003800000 */
.L_x_24184:
        /* <DEDUP_REMOVED lines=9> */
.L_x_24191:
[----:B------:R-:W0:Y:S02]  /*10040*/  I2F.S8 R0, R19 ;  /* 0x0000001300007306 */ /* 0x000e240000001400 */
[----:B0-----:R-:W-:-:S05]  /*10050*/  F2FP.F16.F32.PACK_AB R0, RZ, R0 ;  /* 0x00000000ff00723e */ /* 0x001fca00000000ff */
[----:B------:R-:W-:Y:S01]  /*10060*/  STG.E.U16 desc[UR36][R16.64], R0 ;  /* 0x0000000010007986 */ /* 0x000fe2000c101524 */
[----:B------:R-:W-:Y:S05]  /*10070*/  EXIT ;  /* 0x000000000000794d */ /* 0x000fea0003800000 */
.L_x_24190:
        /* <DEDUP_REMOVED lines=10> */
.L_x_24193:
[----:B------:R-:W0:Y:S02]  /*10120*/  I2F.S8 R19, R19 ;  /* 0x0000001300137306 */ /* 0x000e240000001400 */
[----:B0-----:R-:W-:-:S04]  /*10130*/  F2FP.F16.F32.PACK_AB R3, RZ, R19 ;  /* 0x00000013ff03723e */ /* 0x001fc800000000ff */
[----:B------:R-:W-:-:S05]  /*10140*/  PRMT R3, R3, 0x5410, RZ ;  /* 0x0000541003037816 */ /* 0x000fca00000000ff */
[----:B------:R-:W-:Y:S01]  /*10150*/  STG.E desc[UR36][R16.64], R3 ;  /* 0x0000000310007986 */ /* 0x000fe2000c101924 */
[----:B------:R-:W-:Y:S05]  /*10160*/  EXIT ;  /* 0x000000000000794d */ /* 0x000fea0003800000 */
.L_x_24192:
[----:B------:R-:W-:-:S04]  /*10170*/  PRMT R2, R19, 0x8880, RZ ;  /* 0x0000888013027816 */ /* 0x000fc800000000ff */
[----:B------:R-:W-:-:S06]  /*10180*/  PRMT R2, R2, 0x7710, RZ ;  /* 0x0000771002027816 */ /* 0x000fcc00000000ff */
[----:B------:R-:W0:Y:S02]  /*10190*/  I2F.F64.S16 R2, R2 ;  /* 0x0000000200027312 */ /* 0x000e240000101c00 */
[----:B0-----:R-:W-:Y:S01]  /*101a0*/  STG.E.64 desc[UR36][R16.64], R2 ;  /* 0x0000000210007986 */ /* 0x001fe2000c101b24 */
[----:B------:R-:W-:Y:S05]  /*101b0*/  EXIT ;  /* 0x000000000000794d */ /* 0x000fea0003800000 */
.L_x_24183:
        /* <DEDUP_REMOVED lines=12> */
.L_x_24196:
[----:B------:R-:W-:Y:S02]  /*10280*/  PRMT R4, R19, 0x8880, RZ ;  /* 0x0000888013047816 */ /* 0x000fe400000000ff */
[----:B------:R-:W-:Y:S02]  /*10290*/  CS2R R6, SRZ ;  /* 0x0000000000067805 */ /* 0x000fe4000001ff00 */
[----:B------:R-:W-:-:S06]  /*102a0*/  PRMT R4, R4, 0x7710, RZ ;  /* 0x0000771004047816 */ /* 0x000fcc00000000ff */
[----:B------:R-:W0:Y:S02]  /*102b0*/  I2F.F64.S16 R4, R4 ;  /* 0x0000000400047312 */ /* 0x000e240000101c00 */
[----:B0-----:R-:W-:Y:S01]  /*102c0*/  STG.E.128 desc[UR36][R16.64], R4 ;  /* 0x0000000410007986 */ /* 0x001fe2000c101d24 */
[----:B------:R-:W-:Y:S05]  /*102d0*/  EXIT ;  /* 0x000000000000794d */ /* 0x000fea0003800000 */
.L_x_24195:
        /* <DEDUP_REMOVED lines=21> */
.L_x_24200:
[----:B------:R-:W-:Y:S05]  /*10430*/  BSYNC B0 ;  /* 0x0000000000007941 */ /* 0x000fea0003800000 */
.L_x_24199:
[----:B------:R-:W-:-:S05]  /*10440*/  LOP3.LUT R3, R0, R3, RZ, 0xfc, !PT ;  /* 0x0000000300037212 */ /* 0x000fca00078efcff */
[----:B------:R-:W-:Y:S01]  /*10450*/  STG.E.U8 desc[UR36][R16.64], R3 ;  /* 0x0000000310007986 */ /* 0x000fe2000c101124 */
[----:B------:R-:W-:Y:S05]  /*10460*/  EXIT ;  /* 0x000000000000794d */ /* 0x000fea0003800000 */
.L_x_24198:
        /* <DEDUP_REMOVED lines=13> */
.L_x_24202:
[----:B------:R-:W-:Y:S01]  /*10540*/  IMAD.MOV.U32 R0, RZ, RZ, 0x7f ;  /* 0x0000007fff007424 */ /* 0x000fe200078e00ff */
[----:B------:R-:W-:-:S04]  /*10550*/  ISETP.GT.U32.AND P0, PT, R2, 0x7f800000, PT ;  /* 0x7f8000000200780c */ /* 0x000fc80003f04070 */
[----:B------:R-:W-:-:S09]  /*10560*/  SEL R0, R0, 0x7c, P0 ;  /* 0x0000007c00007807 */ /* 0x000fd20000000000 */
.L_x_24203:
[----:B------:R-:W-:Y:S05]  /*10570*/  BSYNC B0 ;  /* 0x0000000000007941 */ /* 0x000fea0003800000 */
.L_x_24201:
[----:B------:R-:W-:-:S04]  /*10580*/  LOP3.LUT R2, R19, 0x80000000, RZ, 0xc0, !PT ;  /* 0x8000000013027812 */ /* 0x000fc800078ec0ff */
[----:B------:R-:W-:-:S04]  /*10590*/  SHF.R.U32.HI R3, RZ, 0x18, R2 ;  /* 0x00000018ff037819 */ /* 0x000fc80000011602 */
[----:B------:R-:W-:-:S05]  /*105a0*/  LOP3.LUT R3, R0, R3, RZ, 0xfc, !PT ;  /* 0x0000000300037212 */ /* 0x000fca00078efcff */
[----:B------:R-:W-:Y:S01]  /*105b0*/  STG.E.U8 desc[UR36][R16.64], R3 ;  /* 0x0000000310007986 */ /* 0x000fe2000c101124 */
[----:B------:R-:W-:Y:S05]  /*105c0*/  EXIT ;  /* 0x000000000000794d */ /* 0x000fea0003800000 */
.L_x_24197:
[----:B------:R-:W0:Y:S02]  /*105d0*/  I2F.S8 R0, R19 ;  /* 0x0000001300007306 */ /* 0x000e240000001400 */
[----:B0-----:R-:W-:-:S05]  /*105e0*/  F2FP.BF16.F32.PACK_AB R0, RZ, R0 ;  /* 0x00000000ff00723e */ /* 0x001fca00000010ff */
[----:B------:R-:W-:Y:S01]  /*105f0*/  STG.E.U16 desc[UR36][R16.64], R0 ;  /* 0x0000000010007986 */ /* 0x000fe2000c101524 */
[----:B------:R-:W-:Y:S05]  /*10600*/  EXIT ;  /* 0x000000000000794d */ /* 0x000fea0003800000 */
.L_x_24194:
        /* <DEDUP_REMOVED lines=12> */
.L_x_24206:
        /* <DEDUP_REMOVED lines=17> */
.L_x_24209:
[----:B------:R-:W-:-:S04]  /*107e0*/  LOP3.LUT R2, R19, 0x80000000, RZ, 0xc0, !PT ;  /* 0x8000000013027812 */ /* 0x000fc800078ec0ff */
[----:B------:R-:W-:-:S04]  /*107f0*/  SHF.R.U32.HI R3, RZ, 0x18, R2 ;  /* 0x00000018ff037819 */ /* 0x000fc80000011602 */
[----:B------:R-:W-:-:S04]  /*10800*/  LOP3.LUT R0, R0, R3, RZ, 0xfc, !PT ;  /* 0x0000000300007212 */ /* 0x000fc800078efcff */
[----:B------:R-:W-:-:S07]  /*10810*/  PRMT R8, R0, 0x7610, R8 ;  /* 0x0000761000087816 */ /* 0x000fce0000000008 */
.L_x_24208:
[----:B------:R-:W-:Y:S05]  /*10820*/  BSYNC B0 ;  /* 0x0000000000007941 */ /* 0x000fea0003800000 */
.L_x_24207:
[----:B------:R-:W-:Y:S01]  /*10830*/  STG.E.U8 desc[UR36][R16.64], R8 ;  /* 0x0000000810007986 */ /* 0x000fe2000c101124 */
[----:B------:R-:W-:Y:S05]  /*10840*/  EXIT ;  /* 0x000000000000794d */ /* 0x000fea0003800000 */
.L_x_24205:
        /* <DEDUP_REMOVED lines=17> */
.L_x_24212:
[----:B------:R-:W-:-:S04]  /*10960*/  LOP3.LUT R2, R19, 0x80000000, RZ, 0xc0, !PT ;  /* 0x8000000013027812 */ /* 0x000fc800078ec0ff */
[----:B------:R-:W-:-:S04]  /*10970*/  SHF.R.U32.HI R3, RZ, 0x18, R2 ;  /* 0x00000018ff037819 */ /* 0x000fc80000011602 */
[----:B------:R-:W-:-:S04]  /*10980*/  LOP3.LUT R0, R0, R3, RZ, 0xfc, !PT ;  /* 0x0000000300007212 */ /* 0x000fc800078efcff */
[----:B------:R-:W-:-:S07]  /*10990*/  PRMT R8, R0, 0x7610, R8 ;  /* 0x0000761000087816 */ /* 0x000fce0000000008 */
.L_x_24211:
[----:B------:R-:W-:Y:S05]  /*109a0*/  BSYNC B0 ;  /* 0x0000000000007941 */ /* 0x000fea0003800000 */
.L_x_24210:
[----:B------:R-:W-:Y:S01]  /*109b0*/  STG.E.U8 desc[UR36][R16.64], R8 ;  /* 0x0000000810007986 */ /* 0x000fe2000c101124 */
[----:B------:R-:W-:Y:S05]  /*109c0*/  EXIT ;  /* 0x000000000000794d */ /* 0x000fea0003800000 */
.L_x_24204:
        /* <DEDUP_REMOVED lines=22> */
.L_x_24187:
        /* <DEDUP_REMOVED lines=16> */
.L_x_24215:
[----:B------:R-:W-:Y:S05]  /*10c30*/  EXIT ;  /* 0x000000000000794d */ /* 0x000fea0003800000 */
.L_x_24214:
[----:B------:R-:W-:-:S04]  /*10c40*/  LOP3.LUT R19, R19, 0xffff, RZ, 0xc0, !PT ;  /* 0x0000ffff13137812 */ /* 0x000fc800078ec0ff */
[----:B------:R-:W-:-:S05]  /*10c50*/  PRMT R19, R19, 0x8880, RZ ;  /* 0x0000888013137816 */ /* 0x000fca00000000ff */
[----:B------:R-:W-:-:S05]  /*10c60*/  IMAD.MOV.U32 R2, RZ, RZ, R19 ;  /* 0x000000ffff027224 */ /* 0x000fca00078e0013 */
[----:B------:R-:W-:-:S05]  /*10c70*/  SHF.R.S32.HI R3, RZ, 0x1f, R2 ;  /* 0x0000001fff037819 */ /* 0x000fca0000011402 */
[----:B------:R-:W-:Y:S01]  /*10c80*/  STG.E.64 desc[UR36][R16.64], R2 ;  /* 0x0000000210007986 */ /* 0x000fe2000c101b24 */
[----:B------:R-:W-:Y:S05]  /*10c90*/  EXIT ;  /* 0x000000000000794d */ /* 0x000fea0003800000 */
.L_x_24213:
[----:B------:R-:W-:-:S04]  /*10ca0*/  LOP3.LUT R19, R19, 0xffff, RZ, 0xc0, !PT ;  /* 0x0000ffff13137812 */ /* 0x000fc800078ec0ff */
[----:B------:R-:W-:-:S05]  /*10cb0*/  PRMT R3, R19, 0x8880, RZ ;  /* 0x0000888013037816 */ /* 0x000fca00000000ff */
[----:B------:R-:W-:Y:S01]  /*10cc0*/  STG.E desc[UR36][R16.64], R3 ;  /* 0x0000000310007986 */ /* 0x000fe2000c101924 */
[----:B------:R-:W-:Y:S05]  /*10cd0*/  EXIT ;  /* 0x000000000000794d */ /* 0x000fea0003800000 */
.L_x_24216:
        /* <DEDUP_REMOVED lines=10> */
.L_x_26351:


//--------------------- .text._ZN2at6native27unrolled_elementwise_kernelINS0_13BinaryFunctorIaaaNS0_17BitwiseAndFunctorIaEEEESt5arrayIPcLm3EELi4E23TrivialOffsetCalculatorILi2EjES9_ILi1EjENS0_6memory12LoadWithCastILi2EEENSC_13StoreWithCastILi1EEEEEviT_T0_T2_T3_T4_T5_ --------------------------
	.section	.text._ZN2at6native27unrolled_elementwise_kernelINS0_13BinaryFunctorIaaaNS0_17BitwiseAndFunctorIaEEEESt5arrayIPcLm3EELi4E23TrivialOffsetCalculatorILi2EjES9_ILi1EjENS0_6memory12LoadWithCastILi2EEENSC_13StoreWithCastILi1EEEEEviT_T0_T2_T3_T4_T5_,"ax",@progbits
	.align	128
        .global         _ZN2at6native27unrolled_elementwise_kernelINS0_13BinaryFunctorIaaaNS0_17BitwiseAndFunctorIaEEEESt5arrayIPcLm3EELi4E23TrivialOffsetCalculatorILi2EjES9_ILi1EjENS0_6memory12LoadWithCastILi2EEENSC_13StoreWithCastILi1EEEEEviT_T0_T2_T3_T4_T5_
        .type           _ZN2at6native27unrolled_elementwise_kernelINS0_13BinaryFunctorIaaaNS0_17BitwiseAndFunctorIaEEEESt5arrayIPcLm3EELi4E23TrivialOffsetCalculatorILi2EjES9_ILi1EjENS0_6memory12LoadWithCastILi2EEENSC_13StoreWithCastILi1EEEEEviT_T0_T2_T3_T4_T5_,@function
        .size           _ZN2at6native27unrolled_elementwise_kernelINS0_13BinaryFunctorIaaaNS0_17BitwiseAndFunctorIaEEEESt5arrayIPcLm3EELi4E23TrivialOffsetCalculatorILi2EjES9_ILi1EjENS0_6memory12LoadWithCastILi2EEENSC_13StoreWithCastILi1EEEEEviT_T0_T2_T3_T4_T5_,(.L_x_26352 - _ZN2at6native27unrolled_elementwise_kernelINS0_13BinaryFunctorIaaaNS0_17BitwiseAndFunctorIaEEEESt5arrayIPcLm3EELi4E23TrivialOffsetCalculatorILi2EjES9_ILi1EjENS0_6memory12LoadWithCastILi2EEENSC_13StoreWithCastILi1EEEEEviT_T0_T2_T3_T4_T5_)
        .other          _ZN2at6native27unrolled_elementwise_kernelINS0_13BinaryFunctorIaaaNS0_17BitwiseAndFunctorIaEEEESt5arrayIPcLm3EELi4E23TrivialOffsetCalculatorILi2EjES9_ILi1EjENS0_6memory12LoadWithCastILi2EEENSC_13StoreWithCastILi1EEEEEviT_T0_T2_T3_T4_T5_,@"STO_CUDA_ENTRY STV_DEFAULT"
_ZN2at6native27unrolled_elementwise_kernelINS0_13BinaryFunctorIaaaNS0_17BitwiseAndFunctorIaEEEESt5arrayIPcLm3EELi4E23TrivialOffsetCalculatorILi2EjES9_ILi1EjENS0_6memory12LoadWithCastILi2EEENSC_13StoreWithCastILi1EEEEEviT_T0_T2_T3_T4_T5_:
.text._ZN2at6native27unrolled_elementwise_kernelINS0_13BinaryFunctorIaaaNS0_17BitwiseAndFunctorIaEEEESt5arrayIPcLm3EELi4E23TrivialOffsetCalculatorILi2EjES9_ILi1EjENS0_6memory12LoadWithCastILi2EEENSC_13StoreWithCastILi1EEEEEviT_T0_T2_T3_T4_T5_:
        /* <DEDUP_REMOVED lines=33> */
.L_x_24222:
[----:B------:R3:W5:Y:S01]  /*0210*/  LDG.E.U8 R22, desc[UR36][R4.64] ;  /* 0x0000002404167981 */ /* 0x000762000c1e1100 */
[----:B------:R-:W-:Y:S05]  /*0220*/  BRA `(.L_x_24224) ;  /* 0x0000000c00587947 */ /* 0x000fea0003800000 */
.L_x_24221:
        /* <DEDUP_REMOVED lines=8> */
.L_x_24226:
[----:B------:R1:W5:Y:S01]  /*02b0*/  LDG.E.U8 R22, desc[UR36][R4.64] ;  /* 0x0000002404167981 */ /* 0x000362000c1e1100 */
[----:B------:R-:W-:Y:S05]  /*02c0*/  BRA `(.L_x_24224) ;  /* 0x0000000c00307947 */ /* 0x000fea0003800000 */
.L_x_24225:
[----:B------:R2:W5:Y:S01]  /*02d0*/  LDG.E.U16 R22, desc[UR36][R4.64] ;  /* 0x0000002404167981 */ /* 0x000562000c1e1500 */
[----:B------:R-:W-:Y:S05]  /*02e0*/  BRA `(.L_x_24224) ;  /* 0x0000000c00287947 */ /* 0x000fea0003800000 */
.L_x_24220:
        /* <DEDUP_REMOVED lines=9> */
.L_x_24228:
[----:B------:R-:W2:Y:S02]  /*0380*/  LDG.E.U16 R0, desc[UR36][R4.64] ;  /* 0x0000002404007981 */ /* 0x000ea4000c1e1500 */
[----:B--2---:R-:W-:-:S06]  /*0390*/  HADD2.F32 R0, -RZ, R0.H0_H0 ;  /* 0x20000000ff007230 */ /* 0x004fcc0000004100 */
[----:B------:R-:W0:Y:S02]  /*03a0*/  F2I.FTZ.TRUNC.NTZ R0, R0 ;  /* 0x0000000000007305 */ /* 0x000e24000021f100 */
[----:B0-----:R-:W-:Y:S01]  /*03b0*/  PRMT R22, R0, 0x7610, R22 ;  /* 0x0000761000167816 */ /* 0x001fe20000000016 */
[----:B------:R-:W-:Y:S06]  /*03c0*/  BRA `(.L_x_24224) ;  /* 0x0000000800f07947 */ /* 0x000fec0003800000 */
.L_x_24227:
        /* <DEDUP_REMOVED lines=9> */
.L_x_24230:
[----:B------:R-:W2:Y:S02]  /*0460*/  LDG.E.U16 R4, desc[UR36][R4.64] ;  /* 0x0000002404047981 */ /* 0x000ea4000c1e1500 */
[----:B--2---:R-:W-:-:S06]  /*0470*/  HADD2.F32 R0, -RZ, R4.H0_H0 ;  /* 0x20000004ff007230 */ /* 0x004fcc0000004100 */
[----:B------:R-:W0:Y:S02]  /*0480*/  F2I.FTZ.TRUNC.NTZ R0, R0 ;  /* 0x0000000000007305 */ /* 0x000e24000021f100 */
[----:B0-----:R-:W-:Y:S01]  /*0490*/  PRMT R22, R0, 0x7610, R22 ;  /* 0x0000761000167816 */ /* 0x001fe20000000016 */
[----:B------:R-:W-:Y:S06]  /*04a0*/  BRA `(.L_x_24224) ;  /* 0x0000000800b87947 */ /* 0x000fec0003800000 */
.L_x_24229:
[----:B------:R-:W2:Y:S02]  /*04b0*/  LDG.E.64 R4, desc[UR36][R4.64] ;  /* 0x0000002404047981 */ /* 0x000ea4000c1e1b00 */
[----:B--2---:R0:W1:Y:S01]  /*04c0*/  F2I.F64.TRUNC R22, R4 ;  /* 0x0000000400167311 */ /* 0x004062000030d100 */
[----:B------:R-:W-:Y:S05]  /*04d0*/  BRA `(.L_x_24224) ;  /* 0x0000000800ac7947 */ /* 0x000fea0003800000 */
.L_x_24219:
        /* <DEDUP_REMOVED lines=12> */
.L_x_24233:
[----:B------:R-:W2:Y:S02]  /*05a0*/  LDG.E.64 R4, desc[UR36][R4.64] ;  /* 0x0000002404047981 */ /* 0x000ea4000c1e1b00 */
[----:B--2---:R0:W1:Y:S01]  /*05b0*/  F2I.F64.TRUNC R22, R4 ;  /* 0x0000000400167311 */ /* 0x004062000030d100 */
[----:B------:R-:W-:Y:S05]  /*05c0*/  BRA `(.L_x_24224) ;  /* 0x0000000800707947 */ /* 0x000fea0003800000 */
.L_x_24232:
        /* <DEDUP_REMOVED lines=28> */
.L_x_24235:
        /* <DEDUP_REMOVED lines=16> */
.L_x_24234:
[----:B------:R-:W2:Y:S02]  /*0890*/  LDG.E.U16 R0, desc[UR36][R4.64] ;  /* 0x0000002404007981 */ /* 0x000ea4000c1e1500 */
[----:B--2---:R-:W-:-:S06]  /*08a0*/  IMAD.U32 R0, R0, 0x10000, RZ ;  /* 0x0001000000007824 */ /* 0x004fcc00078e00ff */
[----:B------:R-:W0:Y:S02]  /*08b0*/  F2I.FTZ.TRUNC.NTZ R0, R0 ;  /* 0x0000000000007305 */ /* 0x000e24000021f100 */
[----:B0-----:R-:W-:Y:S01]  /*08c0*/  PRMT R22, R0, 0x7610, R22 ;  /* 0x0000761000167816 */ /* 0x001fe20000000016 */
[----:B------:R-:W-:Y:S06]  /*08d0*/  BRA `(.L_x_24224) ;  /* 0x0000000400ac7947 */ /* 0x000fec0003800000 */
.L_x_24231:
        /* <DEDUP_REMOVED lines=10> */
.L_x_24238:
        /* <DEDUP_REMOVED lines=21> */
.L_x_24242:
[----:B------:R-:W-:Y:S05]  /*0ad0*/  BSYNC B1 ;  /* 0x0000000000017941 */ /* 0x000fea0003800000 */
.L_x_24241:
[----:B------:R-:W-:Y:S01]  /*0ae0*/  LEA R5, R0, 0x3b800000, 0x17 ;  /* 0x3b80000000057811 */ /* 0x000fe200078eb8ff */
[----:B------:R-:W-:-:S05]  /*0af0*/  IMAD.SHL.U32 R0, R3, 0x100000, RZ ;  /* 0x0010000003007824 */ /* 0x000fca00078e00ff */
[----:B------:R-:W-:-:S07]  /*0b00*/  LOP3.LUT R0, R5, R0, R6, 0xfe, !PT ;  /* 0x0000000005007212 */ /* 0x000fce00078efe06 */
.L_x_24240:
[----:B------:R-:W-:Y:S05]  /*0b10*/  BSYNC B0 ;  /* 0x0000000000007941 */ /* 0x000fea0003800000 */
.L_x_24239:
[----:B------:R-:W0:Y:S02]  /*0b20*/  F2I.FTZ.TRUNC.NTZ R0, R0 ;  /* 0x0000000000007305 */ /* 0x000e24000021f100 */
[----:B0-----:R-:W-:Y:S01]  /*0b30*/  PRMT R22, R0, 0x7610, R22 ;  /* 0x0000761000167816 */ /* 0x001fe20000000016 */
[----:B------:R-:W-:Y:S06]  /*0b40*/  BRA `(.L_x_24224) ;  /* 0x0000000400107947 */ /* 0x000fec0003800000 */
.L_x_24237:
        /* <DEDUP_REMOVED lines=21> */
.L_x_24246:
[----:B------:R-:W-:Y:S05]  /*0ca0*/  BSYNC B1 ;  /* 0x0000000000017941 */ /* 0x000fea0003800000 */
.L_x_24245:
[----:B------:R-:W-:Y:S01]  /*0cb0*/  LEA R5, R0, 0x37800000, 0x17 ;  /* 0x3780000000057811 */ /* 0x000fe200078eb8ff */
[----:B------:R-:W-:-:S05]  /*0cc0*/  IMAD.SHL.U32 R0, R3, 0x200000, RZ ;  /* 0x0020000003007824 */ /* 0x000fca00078e00ff */
[----:B------:R-:W-:-:S07]  /*0cd0*/  LOP3.LUT R0, R5, R0, R6, 0xfe, !PT ;  /* 0x0000000005007212 */ /* 0x000fce00078efe06 */
.L_x_24244:
[----:B------:R-:W-:Y:S05]  /*0ce0*/  BSYNC B0 ;  /* 0x0000000000007941 */ /* 0x000fea0003800000 */
.L_x_24243:
[----:B------:R-:W0:Y:S02]  /*0cf0*/  F2I.FTZ.TRUNC.NTZ R0, R0 ;  /* 0x0000000000007305 */ /* 0x000e24000021f100 */
[----:B0-----:R-:W-:Y:S01]  /*0d00*/  PRMT R22, R0, 0x7610, R22 ;  /* 0x0000761000167816 */ /* 0x001fe20000000016 */
[----:B------:R-:W-:Y:S06]  /*0d10*/  BRA `(.L_x_24224) ;  /* 0x00000000009c7947 */ /* 0x000fec0003800000 */
.L_x_24236:
        /* <DEDUP_REMOVED lines=14> */
.L_x_24250:
[----:B------:R-:W-:Y:S05]  /*0e00*/  BSYNC B0 ;  /* 0x0000000000007941 */ /* 0x000fea0003800000 */
.L_x_24249:
[----:B------:R-:W0:Y:S02]  /*0e10*/  F2I.FTZ.TRUNC.NTZ R0, R0 ;  /* 0x0000000000007305 */ /* 0x000e24000021f100 */
[----:B0-----:R-:W-:Y:S01]  /*0e20*/  PRMT R22, R0, 0x7610, R22 ;  /* 0x0000761000167816 */ /* 0x001fe20000000016 */
[----:B------:R-:W-:Y:S06]  /*0e30*/  BRA `(.L_x_24224) ;  /* 0x0000000000547947 */ /* 0x000fec0003800000 */
.L_x_24223:
        /* <DEDUP_REMOVED lines=16> */
.L_x_24251:
[----:B------:R-:W-:Y:S01]  /*0f40*/  PRMT R22, RZ, 0x7610, R22 ;  /* 0x00007610ff167816 */ /* 0x000fe20000000016 */
[----:B------:R-:W-:Y:S06]  /*0f50*/  BRA `(.L_x_24224) ;  /* 0x00000000000c7947 */ /* 0x000fec0003800000 */
.L_x_24248:
[----:B------:R0:W5:Y:S01]  /*0f60*/  LDG.E.U8 R22, desc[UR36][R4.64] ;  /* 0x0000002404167981 */ /* 0x000162000c1e1100 */
[----:B------:R-:W-:Y:S05]  /*0f70*/  BRA `(.L_x_24224) ;  /* 0x0000000000047947 */ /* 0x000fea0003800000 */
.L_x_24247:
[----:B------:R0:W5:Y:S02]  /*0f80*/  LDG.E.U8 R22, desc[UR36][R4.64] ;  /* 0x0000002404167981 */ /* 0x000164000c1e1100 */
.L_x_24224:
        /* <DEDUP_REMOVED lines=18> */
.L_x_24255:
[----:B------:R1:W5:Y:S01]  /*10b0*/  LDG.E.U8 R25, desc[UR36][R4.64] ;  /* 0x0000002404197981 */ /* 0x000362000c1e1100 */
[----:B------:R-:W-:Y:S05]  /*10c0*/  BRA `(.L_x_24257) ;  /* 0x0000000c00547947 */ /* 0x000fea0003800000 */
.L_x_24254:
        /* <DEDUP_REMOVED lines=8> */
.L_x_24259:
[----:B------:R3:W5:Y:S01]  /*1150*/  LDG.E.U8 R25, desc[UR36][R4.64] ;  /* 0x0000002404197981 */ /* 0x000762000c1e1100 */
[----:B------:R-:W-:Y:S05]  /*1160*/  BRA `(.L_x_24257) ;  /* 0x0000000c002c7947 */ /* 0x000fea0003800000 */
.L_x_24258:
[----:B------:R2:W5:Y:S01]  /*1170*/  LDG.E.U16 R25, desc[UR36][R4.64] ;  /* 0x0000002404197981 */ /* 0x000562000c1e1500 */
[----:B------:R-:W-:Y:S05]  /*1180*/  BRA `(.L_x_24257) ;  /* 0x0000000c00247947 */ /* 0x000fea0003800000 */
.L_x_24253:
        /* <DEDUP_REMOVED lines=9> */
.L_x_24261:
[----:B------:R-:W2:Y:S02]  /*1220*/  LDG.E.U16 R0, desc[UR36][R4.64] ;  /* 0x0000002404007981 */ /* 0x000ea4000c1e1500 */
[----:B--2---:R-:W-:-:S06]  /*1230*/  HADD2.F32 R0, -RZ, R0.H0_H0 ;  /* 0x20000000ff007230 */ /* 0x004fcc0000004100 */
[----:B------:R-:W0:Y:S02]  /*1240*/  F2I.FTZ.TRUNC.NTZ R0, R0 ;  /* 0x0000000000007305 */ /* 0x000e24000021f100 */
[----:B0-----:R-:W-:Y:S01]  /*1250*/  PRMT R25, R0, 0x7610, R25 ;  /* 0x0000761000197816 */ /* 0x001fe20000000019 */
[----:B------:R-:W-:Y:S06]  /*1260*/  BRA `(.L_x_24257) ;  /* 0x0000000800ec7947 */ /* 0x000fec0003800000 */
.L_x_24260:
        /* <DEDUP_REMOVED lines=9> */
.L_x_24263:
[----:B------:R-:W2:Y:S02]  /*1300*/  LDG.E.U16 R4, desc[UR36][R4.64] ;  /* 0x0000002404047981 */ /* 0x000ea4000c1e1500 */
[----:B--2---:R-:W-:-:S06]  /*1310*/  HADD2.F32 R0, -RZ, R4.H0_H0 ;  /* 0x20000004ff007230 */ /* 0x004fcc0000004100 */
[----:B------:R-:W0:Y:S02]  /*1320*/  F2I.FTZ.TRUNC.NTZ R0, R0 ;  /* 0x0000000000007305 */ /* 0x000e24000021f100 */
[----:B0-----:R-:W-:Y:S01]  /*1330*/  PRMT R25, R0, 0x7610, R25 ;  /* 0x0000761000197816 */ /* 0x001fe20000000019 */
[----:B------:R-:W-:Y:S06]  /*1340*/  BRA `(.L_x_24257) ;  /* 0x0000000800b47947 */ /* 0x000fec0003800000 */
.L_x_24262:
[----:B------:R-:W2:Y:S02]  /*1350*/  LDG.E.64 R4, desc[UR36][R4.64] ;  /* 0x0000002404047981 */ /* 0x000ea4000c1e1b00 */
[----:B--2---:R0:W1:Y:S01]  /*1360*/  F2I.F64.TRUNC R25, R4 ;  /* 0x0000000400197311 */ /* 0x004062000030d100 */
[----:B------:R-:W-:Y:S05]  /*1370*/  BRA `(.L_x_24257) ;  /* 0x0000000800a87947 */ /* 0x000fea0003800000 */
.L_x_24252:
        /* <DEDUP_REMOVED lines=12> */
.L_x_24266:
[----:B------:R-:W2:Y:S02]  /*1440*/  LDG.E.64 R4, desc[UR36][R4.64] ;  /* 0x0000002404047981 */ /* 0x000ea4000c1e1b00 */
[----:B--2---:R0:W1:Y:S01]  /*1450*/  F2I.F64.TRUNC R25, R4 ;  /* 0x0000000400197311 */ /* 0x004062000030d100 */
[----:B------:R-:W-:Y:S05]  /*1460*/  BRA `(.L_x_24257) ;  /* 0x00000008006c7947 */ /* 0x000fea0003800000 */
.L_x_24265:
        /* <DEDUP_REMOVED lines=28> */
.L_x_24268:
        /* <DEDUP_REMOVED lines=15> */
.L_x_24267:
[----:B------:R-:W2:Y:S02]  /*1720*/  LDG.E.U16 R0, desc[UR36][R4.64] ;  /* 0x0000002404007981 */ /* 0x000ea4000c1e1500 */
[----:B--2---:R-:W-:-:S06]  /*1730*/  IMAD.U32 R0, R0, 0x10000, RZ ;  /* 0x0001000000007824 */ /* 0x004fcc00078e00ff */
[----:B------:R-:W0:Y:S02]  /*1740*/  F2I.FTZ.TRUNC.NTZ R0, R0 ;  /* 0x0000000000007305 */ /* 0x000e24000021f100 */
[----:B0-----:R-:W-:Y:S01]  /*1750*/  PRMT R25, R0, 0x7610, R25 ;  /* 0x0000761000197816 */ /* 0x001fe20000000019 */
[----:B------:R-:W-:Y:S06]  /*1760*/  BRA `(.L_x_24257) ;  /* 0x0000000400ac7947 */ /* 0x000fec0003800000 */
.L_x_24264:
        /* <DEDUP_REMOVED lines=10> */
.L_x_24271:
        /* <DEDUP_REMOVED lines=21> */
.L_x_24275:
[----:B------:R-:W-:Y:S05]  /*1960*/  BSYNC B1 ;  /* 0x0000000000017941 */ /* 0x000fea0003800000 */
.L_x_24274:
[----:B------:R-:W-:Y:S01]  /*1970*/  LEA R5, R0, 0x3b800000, 0x17 ;  /* 0x3b80000000057811 */ /* 0x000fe200078eb8ff */
[----:B------:R-:W-:-:S05]  /*1980*/  IMAD.SHL.U32 R0, R3, 0x100000, RZ ;  /* 0x0010000003007824 */ /* 0x000fca00078e00ff */
[----:B------:R-:W-:-:S07]  /*1990*/  LOP3.LUT R0, R5, R0, R6, 0xfe, !PT ;  /* 0x0000000005007212 */ /* 0x000fce00078efe06 */
.L_x_24273:
[----:B------:R-:W-:Y:S05]  /*19a0*/  BSYNC B0 ;  /* 0x0000000000007941 */ /* 0x000fea0003800000 */
.L_x_24272:
[----:B------:R-:W0:Y:S02]  /*19b0*/  F2I.FTZ.TRUNC.NTZ R0, R0 ;  /* 0x0000000000007305 */ /* 0x000e24000021f100 */
[----:B0-----:R-:W-:Y:S01]  /*19c0*/  PRMT R25, R0, 0x7610, R25 ;  /* 0x0000761000197816 */ /* 0x001fe20000000019 */
[----:B------:R-:W-:Y:S06]  /*19d0*/  BRA `(.L_x_24257) ;  /* 0x0000000400107947 */ /* 0x000fec0003800000 */
.L_x_24270:
        /* <DEDUP_REMOVED lines=21> */
.L_x_24279:
[----:B------:R-:W-:Y:S05]  /*1b30*/  BSYNC B1 ;  /* 0x0000000000017941 */ /* 0x000fea0003800000 */
.L_x_24278:
[----:B------:R-:W-:Y:S01]  /*1b40*/  LEA R5, R0, 0x37800000, 0x17 ;  /* 0x3780000000057811 */ /* 0x000fe200078eb8ff */
[----:B------:R-:W-:-:S05]  /*1b50*/  IMAD.SHL.U32 R0, R3, 0x200000, RZ ;  /* 0x0020000003007824 */ /* 0x000fca00078e00ff */
[----:B------:R-:W-:-:S07]  /*1b60*/  LOP3.LUT R0, R5, R0, R6, 0xfe, !PT ;  /* 0x0000000005007212 */ /* 0x000fce00078efe06 */
.L_x_24277:
[----:B------:R-:W-:Y:S05]  /*1b70*/  BSYNC B0 ;  /* 0x0000000000007941 */ /* 0x000fea0003800000 */
.L_x_24276:
[----:B------:R-:W0:Y:S02]  /*1b80*/  F2I.FTZ.TRUNC.NTZ R0, R0 ;  /* 0x0000000000007305 */ /* 0x000e24000021f100 */
[----:B0-----:R-:W-:Y:S01]  /*1b90*/  PRMT R25, R0, 0x7610, R25 ;  /* 0x0000761000197816 */ /* 0x001fe20000000019 */
[----:B------:R-:W-:Y:S06]  /*1ba0*/  BRA `(.L_x_24257) ;  /* 0x00000000009c7947 */ /* 0x000fec0003800000 */
.L_x_24269:
        /* <DEDUP_REMOVED lines=14> */
.L_x_24283:
[----:B------:R-:W-:Y:S05]  /*1c90*/  BSYNC B0 ;  /* 0x0000000000007941 */ /* 0x000fea0003800000 */
.L_x_24282:
[----:B------:R-:W0:Y:S02]  /*1ca0*/  F2I.FTZ.TRUNC.NTZ R0, R0 ;  /* 0x0000000000007305 */ /* 0x000e24000021f100 */
[----:B0-----:R-:W-:Y:S01]  /*1cb0*/  PRMT R25, R0, 0x7610, R25 ;  /* 0x0000761000197816 */ /* 0x001fe20000000019 */
[----:B------:R-:W-:Y:S06]  /*1cc0*/  BRA `(.L_x_24257) ;  /* 0x0000000000547947 */ /* 0x000fec0003800000 */
.L_x_24256:
        /* <DEDUP_REMOVED lines=16> */
.L_x_24284:
[----:B------:R-:W-:Y:S01]  /*1dd0*/  PRMT R25, RZ, 0x7610, R25 ;  /* 0x00007610ff197816 */ /* 0x000fe20000000019 */
[----:B------:R-:W-:Y:S06]  /*1de0*/  BRA `(.L_x_24257) ;  /* 0x00000000000c7947 */ /* 0x000fec0003800000 */
.L_x_24281:
[----:B------:R0:W5:Y:S01]  /*1df0*/  LDG.E.U8 R25, desc[UR36][R4.64] ;  /* 0x0000002404197981 */ /* 0x000162000c1e1100 */
[----:B------:R-:W-:Y:S05]  /*1e00*/  BRA `(.L_x_24257) ;  /* 0x0000000000047947 */ /* 0x000fea0003800000 */
.L_x_24280:
[----:B------:R0:W5:Y:S02]  /*1e10*/  LDG.E.U8 R25, desc[UR36][R4.64] ;  /* 0x0000002404197981 */ /* 0x000164000c1e1100 */
.L_x_24257:
[----:B------:R-:W2:Y:S02]  /*1e20*/  S2R R29, SR_TID.X ;  /* 0x00000000001d7919 */ /* 0x000ea40000002100 */
[----:B--2---:R-:W-:-:S07]  /*1e30*/  VIADD R29, R29, 0x80 ;  /* 0x000000801d1d7836 */ /* 0x004fce0000000000 */
.L_x_24218:
[----:B------:R-:W-:Y:S05]  /*1e40*/  BSYNC B6 ;  /* 0x0000000000067941 */ /* 0x000fea0003800000 */
.L_x_24217:
        /* <DEDUP_REMOVED lines=23> */
.L_x_24290:
[----:B------:R0:W5:Y:S01]  /*1fc0*/  LDG.E.U8 R28, desc[UR36][R4.64] ;  /* 0x00000024041c7981 */ /* 0x000162000c1e1100 */
[----:B------:R-:W-:Y:S05]  /*1fd0*/  BRA `(.L_x_24292) ;  /* 0x0000000c00547947 */ /* 0x000fea0003800000 */
.L_x_24289:
        /* <DEDUP_REMOVED lines=8> */
.L_x_24294:
[----:B------:R0:W5:Y:S01]  /*2060*/  LDG.E.U8 R28, desc[UR36][R4.64] ;  /* 0x00000024041c7981 */ /* 0x000162000c1e1100 */
[----:B------:R-:W-:Y:S05]  /*2070*/  BRA `(.L_x_24292) ;  /* 0x0000000c002c7947 */ /* 0x000fea0003800000 */
.L_x_24293:
[----:B------:R0:W5:Y:S01]  /*2080*/  LDG.E.U16 R28, desc[UR36][R4.64] ;  /* 0x00000024041c7981 */ /* 0x000162000c1e1500 */
[----:B------:R-:W-:Y:S05]  /*2090*/  BRA `(.L_x_24292) ;  /* 0x0000000c00247947 */ /* 0x000fea0003800000 */
.L_x_24288:
        /* <DEDUP_REMOVED lines=9> */
.L_x_24296:
[----:B------:R-:W2:Y:S02]  /*2130*/  LDG.E.U16 R0, desc[UR36][R4.64] ;  /* 0x0000002404007981 */ /* 0x000ea4000c1e1500 */
[----:B--2---:R-:W-:-:S06]  /*2140*/  HADD2.F32 R0, -RZ, R0.H0_H0 ;  /* 0x20000000ff007230 */ /* 0x004fcc0000004100 */
[----:B------:R-:W0:Y:S02]  /*2150*/  F2I.FTZ.TRUNC.NTZ R0, R0 ;  /* 0x0000000000007305 */ /* 0x000e24000021f100 */
[----:B0-----:R-:W-:Y:S01]  /*2160*/  PRMT R28, R0, 0x7610, R28 ;  /* 0x00007610001c7816 */ /* 0x001fe2000000001c */
[----:B------:R-:W-:Y:S06]  /*2170*/  BRA `(.L_x_24292) ;  /* 0x0000000800ec7947 */ /* 0x000fec0003800000 */
.L_x_24295:
        /* <DEDUP_REMOVED lines=9> */
.L_x_24298:
[----:B------:R-:W2:Y:S02]  /*2210*/  LDG.E.U16 R4, desc[UR36][R4.64] ;  /* 0x0000002404047981 */ /* 0x000ea4000c1e1500 */
[----:B--2---:R-:W-:-:S06]  /*2220*/  HADD2.F32 R0, -RZ, R4.H0_H0 ;  /* 0x20000004ff007230 */ /* 0x004fcc0000004100 */
[----:B------:R-:W0:Y:S02]  /*2230*/  F2I.FTZ.TRUNC.NTZ R0, R0 ;  /* 0x0000000000007305 */ /* 0x000e24000021f100 */
[----:B0-----:R-:W-:Y:S01]  /*2240*/  PRMT R28, R0, 0x7610, R28 ;  /* 0x00007610001c7816 */ /* 0x001fe2000000001c */
[----:B------:R-:W-:Y:S06]  /*2250*/  BRA `(.L_x_24292) ;  /* 0x0000000800b47947 */ /* 0x000fec0003800000 */
.L_x_24297:
[----:B------:R-:W2:Y:S02]  /*2260*/  LDG.E.64 R4, desc[UR36][R4.64] ;  /* 0x0000002404047981 */ /* 0x000ea4000c1e1b00 */
[----:B--2---:R0:W1:Y:S01]  /*2270*/  F2I.F64.TRUNC R28, R4 ;  /* 0x00000004001c7311 */ /* 0x004062000030d100 */
[----:B------:R-:W-:Y:S05]  /*2280*/  BRA `(.L_x_24292) ;  /* 0x0000000800a87947 */ /* 0x000fea0003800000 */
.L_x_24287:
        /* <DEDUP_REMOVED lines=12> */
.L_x_24301:
[----:B------:R-:W2:Y:S02]  /*2350*/  LDG.E.64 R4, desc[UR36][R4.64] ;  /* 0x0000002404047981 */ /* 0x000ea4000c1e1b00 */
[----:B--2---:R0:W1:Y:S01]  /*2360*/  F2I.F64.TRUNC R28, R4 ;  /* 0x00000004001c7311 */ /* 0x004062000030d100 */
[----:B------:R-:W-:Y:S05]  /*2370*/  BRA `(.L_x_24292) ;  /* 0x00000008006c7947 */ /* 0x000fea0003800000 */
.L_x_24300:
        /* <DEDUP_REMOVED lines=28> */
.L_x_24303:
        /* <DEDUP_REMOVED lines=15> */
.L_x_24302:
[----:B------:R-:W2:Y:S02]  /*2630*/  LDG.E.U16 R0, desc[UR36][R4.64] ;  /* 0x0000002404007981 */ /* 0x000ea4000c1e1500 */
[----:B--2---:R-:W-:-:S06]  /*2640*/  IMAD.U32 R0, R0, 0x10000, RZ ;  /* 0x0001000000007824 */ /* 0x004fcc00078e00ff */
[----:B------:R-:W0:Y:S02]  /*2650*/  F2I.FTZ.TRUNC.NTZ R0, R0 ;  /* 0x0000000000007305 */ /* 0x000e24000021f100 */
[----:B0-----:R-:W-:Y:S01]  /*2660*/  PRMT R28, R0, 0x7610, R28 ;  /* 0x00007610001c7816 */ /* 0x001fe2000000001c */
[----:B------:R-:W-:Y:S06]  /*2670*/  BRA `(.L_x_24292) ;  /* 0x0000000400ac7947 */ /* 0x000fec0003800000 */
.L_x_24299:
        /* <DEDUP_REMOVED lines=10> */
.L_x_24306:
        /* <DEDUP_REMOVED lines=21> */
.L_x_24310:
[----:B------:R-:W-:Y:S05]  /*2870*/  BSYNC B1 ;  /* 0x0000000000017941 */ /* 0x000fea0003800000 */
.L_x_24309:
[----:B------:R-:W-:Y:S01]  /*2880*/  LEA R5, R0, 0x3b800000, 0x17 ;  /* 0x3b80000000057811 */ /* 0x000fe200078eb8ff */
[----:B------:R-:W-:-:S05]  /*2890*/  IMAD.SHL.U32 R0, R3, 0x100000, RZ ;  /* 0x0010000003007824 */ /* 0x000fca00078e00ff */
[----:B------:R-:W-:-:S07]  /*28a0*/  LOP3.LUT R0, R5, R0, R6, 0xfe, !PT ;  /* 0x0000000005007212 */ /* 0x000fce00078efe06 */
.L_x_24308:
[----:B------:R-:W-:Y:S05]  /*28b0*/  BSYNC B0 ;  /* 0x0000000000007941 */ /* 0x000fea0003800000 */
.L_x_24307:
[----:B------:R-:W0:Y:S02]  /*28c0*/  F2I.FTZ.TRUNC.NTZ R0, R0 ;  /* 0x0000000000007305 */ /* 0x000e24000021f100 */
[----:B0-----:R-:W-:Y:S01]  /*28d0*/  PRMT R28, R0, 0x7610, R28 ;  /* 0x00007610001c7816 */ /* 0x001fe2000000001c */
[----:B------:R-:W-:Y:S06]  /*28e0*/  BRA `(.L_x_24292) ;  /* 0x0000000400107947 */ /* 0x000fec0003800000 */
.L_x_24305:
        /* <DEDUP_REMOVED lines=21> */
.L_x_24314:
[----:B------:R-:W-:Y:S05]  /*2a40*/  BSYNC B1 ;  /* 0x0000000000017941 */ /* 0x000fea0003800000 */
.L_x_24313:
[----:B------:R-:W-:Y:S01]  /*2a50*/  LEA R5, R0, 0x37800000, 0x17 ;  /* 0x3780000000057811 */ /* 0x000fe200078eb8ff */
[----:B------:R-:W-:-:S05]  /*2a60*/  IMAD.SHL.U32 R0, R3, 0x200000, RZ ;  /* 0x0020000003007824 */ /* 0x000fca00078e00ff */
[----:B------:R-:W-:-:S07]  /*2a70*/  LOP3.LUT R0, R5, R0, R6, 0xfe, !PT ;  /* 0x0000000005007212 */ /* 0x000fce00078efe06 */
.L_x_24312:
[----:B------:R-:W-:Y:S05]  /*2a80*/  BSYNC B0 ;  /* 0x0000000000007941 */ /* 0x000fea0003800000 */
.L_x_24311:
[----:B------:R-:W0:Y:S02]  /*2a90*/  F2I.FTZ.TRUNC.NTZ R0, R0 ;  /* 0x0000000000007305 */ /* 0x000e24000021f100 */
[----:B0-----:R-:W-:Y:S01]  /*2aa0*/  PRMT R28, R0, 0x7610, R28 ;  /* 0x00007610001c7816 */ /* 0x001fe2000000001c */
[----:B------:R-:W-:Y:S06]  /*2ab0*/  BRA `(.L_x_24292) ;  /* 0x00000000009c7947 */ /* 0x000fec0003800000 */
.L_x_24304:
        /* <DEDUP_REMOVED lines=14> */
.L_x_24318:
[----:B------:R-:W-:Y:S05]  /*2ba0*/  BSYNC B0 ;  /* 0x0000000000007941 */ /* 0x000fea0003800000 */
.L_x_24317:
[----:B------:R-:W0:Y:S02]  /*2bb0*/  F2I.FTZ.TRUNC.NTZ R0, R0 ;  /* 0x0000000000007305 */ /* 0x000e24000021f100 */
[----:B0-----:R-:W-:Y:S01]  /*2bc0*/  PRMT R28, R0, 0x7610, R28 ;  /* 0x00007610001c7816 */ /* 0x001fe2000000001c */
[----:B------:R-:W-:Y:S06]  /*2bd0*/  BRA `(.L_x_24292) ;  /* 0x0000000000547947 */ /* 0x000fec0003800000 */
.L_x_24291:
        /* <DEDUP_REMOVED lines=16> */
.L_x_24319:
[----:B------:R-:W-:Y:S01]  /*2ce0*/  PRMT R28, RZ, 0x7610, R28 ;  /* 0x00007610ff1c7816 */ /* 0x000fe2000000001c */
[----:B------:R-:W-:Y:S06]  /*2cf0*/  BRA `(.L_x_24292) ;  /* 0x00000000000c7947 */ /* 0x000fec0003800000 */
.L_x_24316:
[----:B------:R2:W5:Y:S01]  /*2d00*/  LDG.E.U8 R28, desc[UR36][R4.64] ;  /* 0x00000024041c7981 */ /* 0x000562000c1e1100 */
[----:B------:R-:W-:Y:S05]  /*2d10*/  BRA `(.L_x_24292) ;  /* 0x0000000000047947 */ /* 0x000fea0003800000 */
.L_x_24315:
[----:B------:R3:W5:Y:S02]  /*2d20*/  LDG.E.U8 R28, desc[UR36][R4.64] ;  /* 0x00000024041c7981 */ /* 0x000764000c1e1100 */
.L_x_24292:
        /* <DEDUP_REMOVED lines=18> */
.L_x_24323:
[----:B------:R0:W5:Y:S01]  /*2e50*/  LDG.E.U8 R27, desc[UR36][R4.64] ;  /* 0x00000024041b7981 */ /* 0x000162000c1e1100 */
[----:B------:R-:W-:Y:S05]  /*2e60*/  BRA `(.L_x_24325) ;  /* 0x0000000c00547947 */ /* 0x000fea0003800000 */
.L_x_24322:
        /* <DEDUP_REMOVED lines=8> */
.L_x_24327:
[----:B------:R0:W5:Y:S01]  /*2ef0*/  LDG.E.U8 R27, desc[UR36][R4.64] ;  /* 0x00000024041b7981 */ /* 0x000162000c1e1100 */
[----:B------:R-:W-:Y:S05]  /*2f00*/  BRA `(.L_x_24325) ;  /* 0x0000000c002c7947 */ /* 0x000fea0003800000 */
.L_x_24326:
[----:B------:R0:W5:Y:S01]  /*2f10*/  LDG.E.U16 R27, desc[UR36][R4.64] ;  /* 0x00000024041b7981 */ /* 0x000162000c1e1500 */
[----:B------:R-:W-:Y:S05]  /*2f20*/  BRA `(.L_x_24325) ;  /* 0x0000000c00247947 */ /* 0x000fea0003800000 */
.L_x_24321:
        /* <DEDUP_REMOVED lines=9> */
.L_x_24329:
[----:B------:R-:W2:Y:S02]  /*2fc0*/  LDG.E.U16 R0, desc[UR36][R4.64] ;  /* 0x0000002404007981 */ /* 0x000ea4000c1e1500 */
[----:B--2---:R-:W-:-:S06]  /*2fd0*/  HADD2.F32 R0, -RZ, R0.H0_H0 ;  /* 0x20000000ff007230 */ /* 0x004fcc0000004100 */
[----:B------:R-:W0:Y:S02]  /*2fe0*/  F2I.FTZ.TRUNC.NTZ R0, R0 ;  /* 0x0000000000007305 */ /* 0x000e24000021f100 */
[----:B0-----:R-:W-:Y:S01]  /*2ff0*/  PRMT R27, R0, 0x7610, R27 ;  /* 0x00007610001b7816 */ /* 0x001fe2000000001b */
[----:B------:R-:W-:Y:S06]  /*3000*/  BRA `(.L_x_24325) ;  /* 0x0000000800ec7947 */ /* 0x000fec0003800000 */
.L_x_24328:
        /* <DEDUP_REMOVED lines=9> */
.L_x_24331:
[----:B------:R-:W2:Y:S02]  /*30a0*/  LDG.E.U16 R4, desc[UR36][R4.64] ;  /* 0x0000002404047981 */ /* 0x000ea4000c1e1500 */
[----:B--2---:R-:W-:-:S06]  /*30b0*/  HADD2.F32 R0, -RZ, R4.H0_H0 ;  /* 0x20000004ff007230 */ /* 0x004fcc0000004100 */
[----:B------:R-:W0:Y:S02]  /*30c0*/  F2I.FTZ.TRUNC.NTZ R0, R0 ;  /* 0x0000000000007305 */ /* 0x000e24000021f100 */
[----:B0-----:R-:W-:Y:S01]  /*30d0*/  PRMT R27, R0, 0x7610, R27 ;  /* 0x00007610001b7816 */ /* 0x001fe2000000001b */
[----:B------:R-:W-:Y:S06]  /*30e0*/  BRA `(.L_x_24325) ;  /* 0x0000000800b47947 */ /* 0x000fec0003800000 */
.L_x_24330:
[----:B------:R-:W2:Y:S02]  /*30f0*/  LDG.E.64 R4, desc[UR36][R4.64] ;  /* 0x0000002404047981 */ /* 0x000ea4000c1e1b00 */
[----:B--2---:R0:W2:Y:S01]  /*3100*/  F2I.F64.TRUNC R27, R4 ;  /* 0x00000004001b7311 */ /* 0x0040a2000030d100 */
[----:B------:R-:W-:Y:S05]  /*3110*/  BRA `(.L_x_24325) ;  /* 0x0000000800a87947 */ /* 0x000fea0003800000 */
.L_x_24320:
        /* <DEDUP_REMOVED lines=12> */
.L_x_24334:
[----:B------:R-:W2:Y:S02]  /*31e0*/  LDG.E.64 R4, desc[UR36][R4.64] ;  /* 0x0000002404047981 */ /* 0x000ea4000c1e1b00 */
[----:B--2---:R4:W0:Y:S01]  /*31f0*/  F2I.F64.TRUNC R27, R4 ;  /* 0x00000004001b7311 */ /* 0x004822000030d100 */
[----:B------:R-:W-:Y:S05]  /*3200*/  BRA `(.L_x_24325) ;  /* 0x00000008006c7947 */ /* 0x000fea0003800000 */
.L_x_24333:
        /* <DEDUP_REMOVED lines=28> */
.L_x_24336:
        /* <DEDUP_REMOVED lines=15> */
.L_x_24335:
[----:B------:R-:W2:Y:S02]  /*34c0*/  LDG.E.U16 R0, desc[UR36][R4.64] ;  /* 0x0000002404007981 */ /* 0x000ea4000c1e1500 */
[----:B--2---:R-:W-:-:S06]  /*34d0*/  IMAD.U32 R0, R0, 0x10000, RZ ;  /* 0x0001000000007824 */ /* 0x004fcc00078e00ff */
[----:B------:R-:W0:Y:S02]  /*34e0*/  F2I.FTZ.TRUNC.NTZ R0, R0 ;  /* 0x0000000000007305 */ /* 0x000e24000021f100 */
[----:B0-----:R-:W-:Y:S01]  /*34f0*/  PRMT R27, R0, 0x7610, R27 ;  /* 0x00007610001b7816 */ /* 0x001fe2000000001b */
[----:B------:R-:W-:Y:S06]  /*3500*/  BRA `(.L_x_24325) ;  /* 0x0000000400ac7947 */ /* 0x000fec0003800000 */
.L_x_24332:
        /* <DEDUP_REMOVED lines=10> */
.L_x_24339:
        /* <DEDUP_REMOVED lines=21> */
.L_x_24343:
[----:B------:R-:W-:Y:S05]  /*3700*/  BSYNC B1 ;  /* 0x0000000000017941 */ /* 0x000fea0003800000 */
.L_x_24342:
[----:B------:R-:W-:Y:S01]  /*3710*/  LEA R5, R0, 0x3b800000, 0x17 ;  /* 0x3b80000000057811 */ /* 0x000fe200078eb8ff */
[----:B------:R-:W-:-:S05]  /*3720*/  IMAD.SHL.U32 R0, R3, 0x100000, RZ ;  /* 0x0010000003007824 */ /* 0x000fca00078e00ff */
[----:B------:R-:W-:-:S07]  /*3730*/  LOP3.LUT R0, R5, R0, R6, 0xfe, !PT ;  /* 0x0000000005007212 */ /* 0x000fce00078efe06 */
.L_x_24341:
[----:B------:R-:W-:Y:S05]  /*3740*/  BSYNC B0 ;  /* 0x0000000000007941 */ /* 0x000fea0003800000 */
.L_x_24340:
[----:B------:R-:W0:Y:S02]  /*3750*/  F2I.FTZ.TRUNC.NTZ R0, R0 ;  /* 0x0000000000007305 */ /* 0x000e24000021f100 */
[----:B0-----:R-:W-:Y:S01]  /*3760*/  PRMT R27, R0, 0x7610, R27 ;  /* 0x00007610001b7816 */ /* 0x001fe2000000001b */
[----:B------:R-:W-:Y:S06]  /*3770*/  BRA `(.L_x_24325) ;  /* 0x0000000400107947 */ /* 0x000fec0003800000 */
.L_x_24338:
        /* <DEDUP_REMOVED lines=21> */
.L_x_24347:
[----:B------:R-:W-:Y:S05]  /*38d0*/  BSYNC B1 ;  /* 0x0000000000017941 */ /* 0x000fea0003800000 */
.L_x_24346:
[----:B------:R-:W-:Y:S01]  /*38e0*/  LEA R5, R0, 0x37800000, 0x17 ;  /* 0x3780000000057811 */ /* 0x000fe200078eb8ff */
[----:B------:R-:W-:-:S05]  /*38f0*/  IMAD.SHL.U32 R0, R3, 0x200000, RZ ;  /* 0x0020000003007824 */ /* 0x000fca00078e00ff */
[----:B------:R-:W-:-:S07]  /*3900*/  LOP3.LUT R0, R5, R0, R6, 0xfe, !PT ;  /* 0x0000000005007212 */ /* 0x000fce00078efe06 */
.L_x_24345:
[----:B------:R-:W-:Y:S05]  /*3910*/  BSYNC B0 ;  /* 0x0000000000007941 */ /* 0x000fea0003800000 */
.L_x_24344:
[----:B------:R-:W0:Y:S02]  /*3920*/  F2I.FTZ.TRUNC.NTZ R0, R0 ;  /* 0x0000000000007305 */ /* 0x000e24000021f100 */
[----:B0-----:R-:W-:Y:S01]  /*3930*/  PRMT R27, R0, 0x7610, R27 ;  /* 0x00007610001b7816 */ /* 0x001fe2000000001b */
[----:B------:R-:W-:Y:S06]  /*3940*/  BRA `(.L_x_24325) ;  /* 0x00000000009c7947 */ /* 0x000fec0003800000 */
.L_x_24337:
        /* <DEDUP_REMOVED lines=14> */
.L_x_24351:
[----:B------:R-:W-:Y:S05]  /*3a30*/  BSYNC B0 ;  /* 0x0000000000007941 */ /* 0x000fea0003800000 */
.L_x_24350:
[----:B------:R-:W0:Y:S02]  /*3a40*/  F2I.FTZ.TRUNC.NTZ R0, R0 ;  /* 0x0000000000007305 */ /* 0x000e24000021f100 */
[----:B0-----:R-:W-:Y:S01]  /*3a50*/  PRMT R27, R0, 0x7610, R27 ;  /* 0x00007610001b7816 */ /* 0x001fe2000000001b */
[----:B------:R-:W-:Y:S06]  /*3a60*/  BRA `(.L_x_24325) ;  /* 0x0000000000547947 */ /* 0x000fec0003800000 */
.L_x_24324:
        /* <DEDUP_REMOVED lines=16> */
.L_x_24352:
[----:B------:R-:W-:Y:S01]  /*3b70*/  PRMT R27, RZ, 0x7610, R27 ;  /* 0x00007610ff1b7816 */ /* 0x000fe2000000001b */
[----:B------:R-:W-:Y:S06]  /*3b80*/  BRA `(.L_x_24325) ;  /* 0x00000000000c7947 */ /* 0x000fec0003800000 */
.L_x_24349:
[----:B------:R2:W5:Y:S01]  /*3b90*/  LDG.E.U8 R27, desc[UR36][R4.64] ;  /* 0x00000024041b7981 */ /* 0x000562000c1e1100 */
[----:B------:R-:W-:Y:S05]  /*3ba0*/  BRA `(.L_x_24325) ;  /* 0x0000000000047947 */ /* 0x000fea0003800000 */
.L_x_24348:
[----:B------:R3:W5:Y:S02]  /*3bb0*/  LDG.E.U8 R27, desc[UR36][R4.64] ;  /* 0x00000024041b7981 */ /* 0x000764000c1e1100 */
.L_x_24325:
[----:B------:R-:W-:-:S07]  /*3bc0*/  VIADD R29, R29, 0x80 ;  /* 0x000000801d1d7836 */ /* 0x000fce0000000000 */
.L_x_24286:
[----:B------:R-:W-:Y:S05]  /*3bd0*/  BSYNC B6 ;  /* 0x0000000000067941 */ /* 0x000fea0003800000 */
.L_x_24285:
        /* <DEDUP_REMOVED lines=25> */
.L_x_24358:
[----:B------:R0:W5:Y:S01]  /*3d70*/  LDG.E.U8 R19, desc[UR36][R4.64] ;  /* 0x0000002404137981 */ /* 0x000162000c1e1100 */
[----:B------:R-:W-:Y:S05]  /*3d80*/  BRA `(.L_x_24360) ;  /* 0x0000000c00547947 */ /* 0x000fea0003800000 */
.L_x_24357:
        /* <DEDUP_REMOVED lines=8> */
.L_x_24362:
[----:B------:R0:W5:Y:S01]  /*3e10*/  LDG.E.U8 R19, desc[UR36][R4.64] ;  /* 0x0000002404137981 */ /* 0x000162000c1e1100 */
[----:B------:R-:W-:Y:S05]  /*3e20*/  BRA `(.L_x_24360) ;  /* 0x0000000c002c7947 */ /* 0x000fea0003800000 */
.L_x_24361:
[----:B------:R0:W5:Y:S01]  /*3e30*/  LDG.E.U16 R19, desc[UR36][R4.64] ;  /* 0x0000002404137981 */ /* 0x000162000c1e1500 */
[----:B------:R-:W-:Y:S05]  /*3e40*/  BRA `(.L_x_24360) ;  /* 0x0000000c00247947 */ /* 0x000fea0003800000 */
.L_x_24356:
        /* <DEDUP_REMOVED lines=9> */
.L_x_24364:
[----:B------:R-:W2:Y:S02]  /*3ee0*/  LDG.E.U16 R0, desc[UR36][R4.64] ;  /* 0x0000002404007981 */ /* 0x000ea4000c1e1500 */
[----:B--2---:R-:W-:-:S06]  /*3ef0*/  HADD2.F32 R0, -RZ, R0.H0_H0 ;  /* 0x20000000ff007230 */ /* 0x004fcc0000004100 */
[----:B------:R-:W0:Y:S02]  /*3f00*/  F2I.FTZ.TRUNC.NTZ R0, R0 ;  /* 0x0000000000007305 */ /* 0x000e24000021f100 */
[----:B0-----:R-:W-:Y:S01]  /*3f10*/  PRMT R19, R0, 0x7610, R19 ;  /* 0x0000761000137816 */ /* 0x001fe20000000013 */
[----:B------:R-:W-:Y:S06]  /*3f20*/  BRA `(.L_x_24360) ;  /* 0x0000000800ec7947 */ /* 0x000fec0003800000 */
.L_x_24363:
        /* <DEDUP_REMOVED lines=9> */
.L_x_24366:
[----:B------:R-:W2:Y:S02]  /*3fc0*/  LDG.E.U16 R4, desc[UR36][R4.64] ;  /* 0x0000002404047981 */ /* 0x000ea4000c1e1500 */
[----:B--2---:R-:W-:-:S06]  /*3fd0*/  HADD2.F32 R0, -RZ, R4.H0_H0 ;  /* 0x20000004ff007230 */ /* 0x004fcc0000004100 */
[----:B------:R-:W0:Y:S02]  /*3fe0*/  F2I.FTZ.TRUNC.NTZ R0, R0 ;  /* 0x0000000000007305 */ /* 0x000e24000021f100 */
[----:B0-----:R-:W-:Y:S01]  /*3ff0*/  PRMT R19, R0, 0x7610, R19 ;  /* 0x0000761000137816 */ /* 0x001fe20000000013 */
[----:B------:R-:W-:Y:S06]  /*4000*/  BRA `(.L_x_24360) ;  /* 0x0000000800b47947 */ /* 0x000fec0003800000 */
.L_x_24365:
[----:B------:R-:W2:Y:S02]  /*4010*/  LDG.E.64 R4, desc[UR36][R4.64] ;  /* 0x0000002404047981 */ /* 0x000ea4000c1e1b00 */
[----:B--2---:R0:W1:Y:S01]  /*4020*/  F2I.F64.TRUNC R19, R4 ;  /* 0x0000000400137311 */ /* 0x004062000030d100 */
[----:B------:R-:W-:Y:S05]  /*4030*/  BRA `(.L_x_24360) ;  /* 0x0000000800a87947 */ /* 0x000fea0003800000 */
.L_x_24355:
        /* <DEDUP_REMOVED lines=12> */
.L_x_24369:
[----:B------:R-:W2:Y:S02]  /*4100*/  LDG.E.64 R4, desc[UR36][R4.64] ;  /* 0x0000002404047981 */ /* 0x000ea4000c1e1b00 */
[----:B--2---:R0:W1:Y:S01]  /*4110*/  F2I.F64.TRUNC R19, R4 ;  /* 0x0000000400137311 */ /* 0x004062000030d100 */
[----:B------:R-:W-:Y:S05]  /*4120*/  BRA `(.L_x_24360) ;  /* 0x00000008006c7947 */ /* 0x000fea0003800000 */
.L_x_24368:
        /* <DEDUP_REMOVED lines=28> */
.L_x_24371:
        /* <DEDUP_REMOVED lines=15> */
.L_x_24370:
[----:B------:R-:W2:Y:S02]  /*43e0*/  LDG.E.U16 R0, desc[UR36][R4.64] ;  /* 0x0000002404007981 */ /* 0x000ea4000c1e1500 */
[----:B--2---:R-:W-:-:S06]  /*43f0*/  IMAD.U32 R0, R0, 0x10000, RZ ;  /* 0x0001000000007824 */ /* 0x004fcc00078e00ff */
[----:B------:R-:W0:Y:S02]  /*4400*/  F2I.FTZ.TRUNC.NTZ R0, R0 ;  /* 0x0000000000007305 */ /* 0x000e24000021f100 */
[----:B0-----:R-:W-:Y:S01]  /*4410*/  PRMT R19, R0, 0x7610, R19 ;  /* 0x0000761000137816 */ /* 0x001fe20000000013 */
[----:B------:R-:W-:Y:S06]  /*4420*/  BRA `(.L_x_24360) ;  /* 0x0000000400ac7947 */ /* 0x000fec0003800000 */
.L_x_24367:
        /* <DEDUP_REMOVED lines=10> */
.L_x_24374:
        /* <DEDUP_REMOVED lines=21> */
.L_x_24378:
[----:B------:R-:W-:Y:S05]  /*4620*/  BSYNC B1 ;  /* 0x0000000000017941 */ /* 0x000fea0003800000 */
.L_x_24377:
[----:B------:R-:W-:Y:S01]  /*4630*/  LEA R5, R0, 0x3b800000, 0x17 ;  /* 0x3b80000000057811 */ /* 0x000fe200078eb8ff */
[----:B------:R-:W-:-:S05]  /*4640*/  IMAD.SHL.U32 R0, R3, 0x100000, RZ ;  /* 0x0010000003007824 */ /* 0x000fca00078e00ff */
[----:B------:R-:W-:-:S07]  /*4650*/  LOP3.LUT R0, R5, R0, R6, 0xfe, !PT ;  /* 0x0000000005007212 */ /* 0x000fce00078efe06 */
.L_x_24376:
[----:B------:R-:W-:Y:S05]  /*4660*/  BSYNC B0 ;  /* 0x0000000000007941 */ /* 0x000fea0003800000 */
.L_x_24375:
[----:B------:R-:W0:Y:S02]  /*4670*/  F2I.FTZ.TRUNC.NTZ R0, R0 ;  /* 0x0000000000007305 */ /* 0x000e24000021f100 */
[----:B0-----:R-:W-:Y:S01]  /*4680*/  PRMT R19, R0, 0x7610, R19 ;  /* 0x0000761000137816 */ /* 0x001fe20000000013 */
[----:B------:R-:W-:Y:S06]  /*4690*/  BRA `(.L_x_24360) ;  /* 0x0000000400107947 */ /* 0x000fec0003800000 */
.L_x_24373:
        /* <DEDUP_REMOVED lines=21> */
.L_x_24382:
[----:B------:R-:W-:Y:S05]  /*47f0*/  BSYNC B1 ;  /* 0x0000000000017941 */ /* 0x000fea0003800000 */
.L_x_24381:
[----:B------:R-:W-:Y:S01]  /*4800*/  LEA R5, R0, 0x37800000, 0x17 ;  /* 0x3780000000057811 */ /* 0x000fe200078eb8ff */
[----:B------:R-:W-:-:S05]  /*4810*/  IMAD.SHL.U32 R0, R3, 0x200000, RZ ;  /* 0x0020000003007824 */ /* 0x000fca00078e00ff */
[----:B------:R-:W-:-:S07]  /*4820*/  LOP3.LUT R0, R5, R0, R6, 0xfe, !PT ;  /* 0x0000000005007212 */ /* 0x000fce00078efe06 */
.L_x_24380:
[----:B------:R-:W-:Y:S05]  /*4830*/  BSYNC B0 ;  /* 0x0000000000007941 */ /* 0x000fea0003800000 */
.L_x_24379:
[----:B------:R-:W0:Y:S02]  /*4840*/  F2I.FTZ.TRUNC.NTZ R0, R0 ;  /* 0x0000000000007305 */ /* 0x000e24000021f100 */
[----:B0-----:R-:W-:Y:S01]  /*4850*/  PRMT R19, R0, 0x7610, R19 ;  /* 0x0000761000137816 */ /* 0x001fe20000000013 */
[----:B------:R-:W-:Y:S06]  /*4860*/  BRA `(.L_x_24360) ;  /* 0x00000000009c7947 */ /* 0x000fec0003800000 */
.L_x_24372:
        /* <DEDUP_REMOVED lines=14> */
.L_x_24386:
[----:B------:R-:W-:Y:S05]  /*4950*/  BSYNC B0 ;  /* 0x0000000000007941 */ /* 0x000fea0003800000 */
.L_x_24385:
[----:B------:R-:W0:Y:S02]  /*4960*/  F2I.FTZ.TRUNC.NTZ R0, R0 ;  /* 0x0000000000007305 */ /* 0x000e24000021f100 */
[----:B0-----:R-:W-:Y:S01]  /*4970*/  PRMT R19, R0, 0x7610, R19 ;  /* 0x0000761000137816 */ /* 0x001fe20000000013 */
[----:B------:R-:W-:Y:S06]  /*4980*/  BRA `(.L_x_24360) ;  /* 0x0000000000547947 */ /* 0x000fec0003800000 */
.L_x_24359:
        /* <DEDUP_REMOVED lines=16> */
.L_x_24387:
[----:B------:R-:W-:Y:S01]  /*4a90*/  PRMT R19, RZ, 0x7610, R19 ;  /* 0x00007610ff137816 */ /* 0x000fe20000000013 */
[----:B------:R-:W-:Y:S06]  /*4aa0*/  BRA `(.L_x_24360) ;  /* 0x00000000000c7947 */ /* 0x000fec0003800000 */
.L_x_24384:
[----:B------:R3:W5:Y:S01]  /*4ab0*/  LDG.E.U8 R19, desc[UR36][R4.64] ;  /* 0x0000002404137981 */ /* 0x000762000c1e1100 */
[----:B------:R-:W-:Y:S05]  /*4ac0*/  BRA `(.L_x_24360) ;  /* 0x0000000000047947 */ /* 0x000fea0003800000 */
.L_x_24383:
[----:B------:R4:W5:Y:S02]  /*4ad0*/  LDG.E.U8 R19, desc[UR36][R4.64] ;  /* 0x0000002404137981 */ /* 0x000964000c1e1100 */
.L_x_24360:
        /* <DEDUP_REMOVED lines=19> */
.L_x_24391:
[----:B------:R0:W5:Y:S01]  /*4c10*/  LDG.E.U8 R26, desc[UR36][R4.64] ;  /* 0x00000024041a7981 */ /* 0x000162000c1e1100 */
[----:B------:R-:W-:Y:S05]  /*4c20*/  BRA `(.L_x_24393) ;  /* 0x0000000c00547947 */ /* 0x000fea0003800000 */
.L_x_24390:
        /* <DEDUP_REMOVED lines=8> */
.L_x_24395:
[----:B------:R0:W5:Y:S01]  /*4cb0*/  LDG.E.U8 R26, desc[UR36][R4.64] ;  /* 0x00000024041a7981 */ /* 0x000162000c1e1100 */
[----:B------:R-:W-:Y:S05]  /*4cc0*/  BRA `(.L_x_24393) ;  /* 0x0000000c002c7947 */ /* 0x000fea0003800000 */
.L_x_24394:
[----:B------:R0:W5:Y:S01]  /*4cd0*/  LDG.E.U16 R26, desc[UR36][R4.64] ;  /* 0x00000024041a7981 */ /* 0x000162000c1e1500 */
[----:B------:R-:W-:Y:S05]  /*4ce0*/  BRA `(.L_x_24393) ;  /* 0x0000000c00247947 */ /* 0x000fea0003800000 */
.L_x_24389:
        /* <DEDUP_REMOVED lines=9> */
.L_x_24397:
[----:B------:R-:W2:Y:S02]  /*4d80*/  LDG.E.U16 R0, desc[UR36][R4.64] ;  /* 0x0000002404007981 */ /* 0x000ea4000c1e1500 */
[----:B--2---:R-:W-:-:S06]  /*4d90*/  HADD2.F32 R0, -RZ, R0.H0_H0 ;  /* 0x20000000ff007230 */ /* 0x004fcc0000004100 */
[----:B------:R-:W0:Y:S02]  /*4da0*/  F2I.FTZ.TRUNC.NTZ R0, R0 ;  /* 0x0000000000007305 */ /* 0x000e24000021f100 */
[----:B0-----:R-:W-:Y:S01]  /*4db0*/  PRMT R26, R0, 0x7610, R26 ;  /* 0x00007610001a7816 */ /* 0x001fe2000000001a */
[----:B------:R-:W-:Y:S06]  /*4dc0*/  BRA `(.L_x_24393) ;  /* 0x0000000800ec7947 */ /* 0x000fec0003800000 */
.L_x_24396:
        /* <DEDUP_REMOVED lines=9> */
.L_x_24399:
[----:B------:R-:W2:Y:S02]  /*4e60*/  LDG.E.U16 R4, desc[UR36][R4.64] ;  /* 0x0000002404047981 */ /* 0x000ea4000c1e1500 */
[----:B--2---:R-:W-:-:S06]  /*4e70*/  HADD2.F32 R0, -RZ, R4.H0_H0 ;  /* 0x20000004ff007230 */ /* 0x004fcc0000004100 */
[----:B------:R-:W0:Y:S02]  /*4e80*/  F2I.FTZ.TRUNC.NTZ R0, R0 ;  /* 0x0000000000007305 */ /* 0x000e24000021f100 */
[----:B0-----:R-:W-:Y:S01]  /*4e90*/  PRMT R26, R0, 0x7610, R26 ;  /* 0x00007610001a7816 */ /* 0x001fe2000000001a */
[----:B------:R-:W-:Y:S06]  /*4ea0*/  BRA `(.L_x_24393) ;  /* 0x0000000800b47947 */ /* 0x000fec0003800000 */
.L_x_24398:
[----:B------:R-:W2:Y:S02]  /*4eb0*/  LDG.E.64 R4, desc[UR36][R4.64] ;  /* 0x0000002404047981 */ /* 0x000ea4000c1e1b00 */
[----:B--2---:R0:W1:Y:S01]  /*4ec0*/  F2I.F64.TRUNC R26, R4 ;  /* 0x00000004001a7311 */ /* 0x004062000030d100 */
[----:B------:R-:W-:Y:S05]  /*4ed0*/  BRA `(.L_x_24393) ;  /* 0x0000000800a87947 */ /* 0x000fea0003800000 */
.L_x_24388:
        /* <DEDUP_REMOVED lines=12> */
.L_x_24402:
[----:B------:R-:W2:Y:S02]  /*4fa0*/  LDG.E.64 R4, desc[UR36][R4.64] ;  /* 0x0000002404047981 */ /* 0x000ea4000c1e1b00 */
[----:B--2---:R3:W4:Y:S01]  /*4fb0*/  F2I.F64.TRUNC R26, R4 ;  /* 0x00000004001a7311 */ /* 0x004722000030d100 */
[----:B------:R-:W-:Y:S05]  /*4fc0*/  BRA `(.L_x_24393) ;  /* 0x00000008006c7947 */ /* 0x000fea0003800000 */
.L_x_24401:
        /* <DEDUP_REMOVED lines=28> */
.L_x_24404:
        /* <DEDUP_REMOVED lines=15> */
.L_x_24403:
[----:B------:R-:W2:Y:S02]  /*5280*/  LDG.E.U16 R0, desc[UR36][R4.64] ;  /* 0x0000002404007981 */ /* 0x000ea4000c1e1500 */
[----:B--2---:R-:W-:-:S06]  /*5290*/  IMAD.U32 R0, R0, 0x10000, RZ ;  /* 0x0001000000007824 */ /* 0x004fcc00078e00ff */
[----:B------:R-:W0:Y:S02]  /*52a0*/  F2I.FTZ.TRUNC.NTZ R0, R0 ;  /* 0x0000000000007305 */ /* 0x000e24000021f100 */
[----:B0-----:R-:W-:Y:S01]  /*52b0*/  PRMT R26, R0, 0x7610, R26 ;  /* 0x00007610001a7816 */ /* 0x001fe2000000001a */
[----:B------:R-:W-:Y:S06]  /*52c0*/  BRA `(.L_x_24393) ;  /* 0x0000000400ac7947 */ /* 0x000fec0003800000 */
.L_x_24400:
        /* <DEDUP_REMOVED lines=10> */
.L_x_24407:
        /* <DEDUP_REMOVED lines=21> */
.L_x_24411:
[----:B------:R-:W-:Y:S05]  /*54c0*/  BSYNC B1 ;  /* 0x0000000000017941 */ /* 0x000fea0003800000 */
.L_x_24410:
[----:B------:R-:W-:Y:S01]  /*54d0*/  LEA R5, R0, 0x3b800000, 0x17 ;  /* 0x3b80000000057811 */ /* 0x000fe200078eb8ff */
[----:B------:R-:W-:-:S05]  /*54e0*/  IMAD.SHL.U32 R0, R3, 0x100000, RZ ;  /* 0x0010000003007824 */ /* 0x000fca00078e00ff */
[----:B------:R-:W-:-:S07]  /*54f0*/  LOP3.LUT R0, R5, R0, R6, 0xfe, !PT ;  /* 0x0000000005007212 */ /* 0x000fce00078efe06 */
.L_x_24409:
[----:B------:R-:W-:Y:S05]  /*5500*/  BSYNC B0 ;  /* 0x0000000000007941 */ /* 0x000fea0003800000 */
.L_x_24408:
[----:B------:R-:W0:Y:S02]  /*5510*/  F2I.FTZ.TRUNC.NTZ R0, R0 ;  /* 0x0000000000007305 */ /* 0x000e24000021f100 */
[----:B0-----:R-:W-:Y:S01]  /*5520*/  PRMT R26, R0, 0x7610, R26 ;  /* 0x00007610001a7816 */ /* 0x001fe2000000001a */
[----:B------:R-:W-:Y:S06]  /*5530*/  BRA `(.L_x_24393) ;  /* 0x0000000400107947 */ /* 0x000fec0003800000 */
.L_x_24406:
        /* <DEDUP_REMOVED lines=21> */
.L_x_24415:
[----:B------:R-:W-:Y:S05]  /*5690*/  BSYNC B1 ;  /* 0x0000000000017941 */ /* 0x000fea0003800000 */
.L_x_24414:
[----:B------:R-:W-:Y:S01]  /*56a0*/  LEA R5, R0, 0x37800000, 0x17 ;  /* 0x3780000000057811 */ /* 0x000fe200078eb8ff */
[----:B------:R-:W-:-:S05]  /*56b0*/  IMAD.SHL.U32 R0, R3, 0x200000, RZ ;  /* 0x0020000003007824 */ /* 0x000fca00078e00ff */
[----:B------:R-:W-:-:S07]  /*56c0*/  LOP3.LUT R0, R5, R0, R6, 0xfe, !PT ;  /* 0x0000000005007212 */ /* 0x000fce00078efe06 */
.L_x_24413:
[----:B------:R-:W-:Y:S05]  /*56d0*/  BSYNC B0 ;  /* 0x0000000000007941 */ /* 0x000fea0003800000 */
.L_x_24412:
[----:B------:R-:W0:Y:S02]  /*56e0*/  F2I.FTZ.TRUNC.NTZ R0, R0 ;  /* 0x0000000000007305 */ /* 0x000e24000021f100 */
[----:B0-----:R-:W-:Y:S01]  /*56f0*/  PRMT R26, R0, 0x7610, R26 ;  /* 0x00007610001a7816 */ /* 0x001fe2000000001a */
[----:B------:R-:W-:Y:S06]  /*5700*/  BRA `(.L_x_24393) ;  /* 0x00000000009c7947 */ /* 0x000fec0003800000 */
.L_x_24405:
        /* <DEDUP_REMOVED lines=14> */
.L_x_24419:
[----:B------:R-:W-:Y:S05]  /*57f0*/  BSYNC B0 ;  /* 0x0000000000007941 */ /* 0x000fea0003800000 */
.L_x_24418:
[----:B------:R-:W0:Y:S02]  /*5800*/  F2I.FTZ.TRUNC.NTZ R0, R0 ;  /* 0x0000000000007305 */ /* 0x000e24000021f100 */
[----:B0-----:R-:W-:Y:S01]  /*5810*/  PRMT R26, R0, 0x7610, R26 ;  /* 0x00007610001a7816 */ /* 0x001fe2000000001a */
[----:B------:R-:W-:Y:S06]  /*5820*/  BRA `(.L_x_24393) ;  /* 0x0000000000547947 */ /* 0x000fec0003800000 */
.L_x_24392:
        /* <DEDUP_REMOVED lines=16> */
.L_x_24420:
[----:B------:R-:W-:Y:S01]  /*5930*/  PRMT R26, RZ, 0x7610, R26 ;  /* 0x00007610ff1a7816 */ /* 0x000fe2000000001a */
[----:B------:R-:W-:Y:S06]  /*5940*/  BRA `(.L_x_24393) ;  /* 0x00000000000c7947 */ /* 0x000fec0003800000 */
.L_x_24417:
[----:B------:R1:W5:Y:S01]  /*5950*/  LDG.E.U8 R26, desc[UR36][R4.64] ;  /* 0x00000024041a7981 */ /* 0x000362000c1e1100 */
[----:B------:R-:W-:Y:S05]  /*5960*/  BRA `(.L_x_24393) ;  /* 0x0000000000047947 */ /* 0x000fea0003800000 */
.L_x_24416:
[----:B------:R2:W5:Y:S02]  /*5970*/  LDG.E.U8 R26, desc[UR36][R4.64] ;  /* 0x00000024041a7981 */ /* 0x000564000c1e1100 */
.L_x_24393:
[----:B------:R-:W-:-:S07]  /*5980*/  VIADD R29, R29, 0x80 ;  /* 0x000000801d1d7836 */ /* 0x000fce0000000000 */
.L_x_24354:
[----:B------:R-:W-:Y:S05]  /*5990*/  BSYNC B6 ;  /* 0x0000000000067941 */ /* 0x000fea0003800000 */
.L_x_24353:
        /* <DEDUP_REMOVED lines=23> */
.L_x_24426:
[----:B------:R0:W5:Y:S01]  /*5b10*/  LDG.E.U8 R24, desc[UR36][R4.64] ;  /* 0x0000002404187981 */ /* 0x000162000c1e1100 */
[----:B------:R-:W-:Y:S05]  /*5b20*/  BRA `(.L_x_24428) ;  /* 0x0000000c00547947 */ /* 0x000fea0003800000 */
.L_x_24425:
        /* <DEDUP_REMOVED lines=8> */
.L_x_24430:
[----:B------:R3:W5:Y:S01]  /*5bb0*/  LDG.E.U8 R24, desc[UR36][R4.64] ;  /* 0x0000002404187981 */ /* 0x000762000c1e1100 */
[----:B------:R-:W-:Y:S05]  /*5bc0*/  BRA `(.L_x_24428) ;  /* 0x0000000c002c7947 */ /* 0x000fea0003800000 */
.L_x_24429:
[----:B------:R2:W5:Y:S01]  /*5bd0*/  LDG.E.U16 R24, desc[UR36][R4.64] ;  /* 0x0000002404187981 */ /* 0x000562000c1e1500 */
[----:B------:R-:W-:Y:S05]  /*5be0*/  BRA `(.L_x_24428) ;  /* 0x0000000c00247947 */ /* 0x000fea0003800000 */
.L_x_24424:
        /* <DEDUP_REMOVED lines=9> */
.L_x_24432:
[----:B------:R-:W2:Y:S02]  /*5c80*/  LDG.E.U16 R0, desc[UR36][R4.64] ;  /* 0x0000002404007981 */ /* 0x000ea4000c1e1500 */
[----:B--2---:R-:W-:-:S06]  /*5c90*/  HADD2.F32 R0, -RZ, R0.H0_H0 ;  /* 0x20000000ff007230 */ /* 0x004fcc0000004100 */
[----:B------:R-:W0:Y:S02]  /*5ca0*/  F2I.FTZ.TRUNC.NTZ R0, R0 ;  /* 0x0000000000007305 */ /* 0x000e24000021f100 */
[----:B0-----:R-:W-:Y:S01]  /*5cb0*/  PRMT R24, R0, 0x7610, R24 ;  /* 0x0000761000187816 */ /* 0x001fe20000000018 */
[----:B------:R-:W-:Y:S06]  /*5cc0*/  BRA `(.L_x_24428) ;  /* 0x0000000800ec7947 */ /* 0x000fec0003800000 */
.L_x_24431:
        /* <DEDUP_REMOVED lines=9> */
.L_x_24434:
[----:B------:R-:W2:Y:S02]  /*5d60*/  LDG.E.U16 R4, desc[UR36][R4.64] ;  /* 0x0000002404047981 */ /* 0x000ea4000c1e1500 */
[----:B--2---:R-:W-:-:S06]  /*5d70*/  HADD2.F32 R0, -RZ, R4.H0_H0 ;  /* 0x20000004ff007230 */ /* 0x004fcc0000004100 */
[----:B------:R-:W0:Y:S02]  /*5d80*/  F2I.FTZ.TRUNC.NTZ R0, R0 ;  /* 0x0000000000007305 */ /* 0x000e24000021f100 */
[----:B0-----:R-:W-:Y:S01]  /*5d90*/  PRMT R24, R0, 0x7610, R24 ;  /* 0x0000761000187816 */ /* 0x001fe20000000018 */
[----:B------:R-:W-:Y:S06]  /*5da0*/  BRA `(.L_x_24428) ;  /* 0x0000000800b47947 */ /* 0x000fec0003800000 */
.L_x_24433:
[----:B------:R-:W2:Y:S02]  /*5db0*/  LDG.E.64 R4, desc[UR36][R4.64] ;  /* 0x0000002404047981 */ /* 0x000ea4000c1e1b00 */
[----:B--2---:R0:W1:Y:S01]  /*5dc0*/  F2I.F64.TRUNC R24, R4 ;  /* 0x0000000400187311 */ /* 0x004062000030d100 */
[----:B------:R-:W-:Y:S05]  /*5dd0*/  BRA `(.L_x_24428) ;  /* 0x0000000800a87947 */ /* 0x000fea0003800000 */
.L_x_24423:
        /* <DEDUP_REMOVED lines=12> */
.L_x_24437:
[----:B------:R-:W2:Y:S02]  /*5ea0*/  LDG.E.64 R4, desc[UR36][R4.64] ;  /* 0x0000002404047981 */ /* 0x000ea4000c1e1b00 */
[----:B--2---:R0:W1:Y:S01]  /*5eb0*/  F2I.F64.TRUNC R24, R4 ;  /* 0x0000000400187311 */ /* 0x004062000030d100 */
[----:B------:R-:W-:Y:S05]  /*5ec0*/  BRA `(.L_x_24428) ;  /* 0x00000008006c7947 */ /* 0x000fea0003800000 */
.L_x_24436:
        /* <DEDUP_REMOVED lines=28> */
.L_x_24439:
        /* <DEDUP_REMOVED lines=15> */
.L_x_24438:
[----:B------:R-:W2:Y:S02]  /*6180*/  LDG.E.U16 R0, desc[UR36][R4.64] ;  /* 0x0000002404007981 */ /* 0x000ea4000c1e1500 */
[----:B--2---:R-:W-:-:S06]  /*6190*/  IMAD.U32 R0, R0, 0x10000, RZ ;  /* 0x0001000000007824 */ /* 0x004fcc00078e00ff */
[----:B------:R-:W0:Y:S02]  /*61a0*/  F2I.FTZ.TRUNC.NTZ R0, R0 ;  /* 0x0000000000007305 */ /* 0x000e24000021f100 */
[----:B0-----:R-:W-:Y:S01]  /*61b0*/  PRMT R24, R0, 0x7610, R24 ;  /* 0x0000761000187816 */ /* 0x001fe20000000018 */
[----:B------:R-:W-:Y:S06]  /*61c0*/  BRA `(.L_x_24428) ;  /* 0x0000000400ac7947 */ /* 0x000fec0003800000 */
.L_x_24435:
        /* <DEDUP_REMOVED lines=10> */
.L_x_24442:
        /* <DEDUP_REMOVED lines=21> */
.L_x_24446:
[----:B------:R-:W-:Y:S05]  /*63c0*/  BSYNC B1 ;  /* 0x0000000000017941 */ /* 0x000fea0003800000 */
.L_x_24445:
[----:B------:R-:W-:Y:S01]  /*63d0*/  LEA R5, R0, 0x3b800000, 0x17 ;  /* 0x3b80000000057811 */ /* 0x000fe200078eb8ff */
[----:B------:R-:W-:-:S05]  /*63e0*/  IMAD.SHL.U32 R0, R3, 0x100000, RZ ;  /* 0x0010000003007824 */ /* 0x000fca00078e00ff */
[----:B------:R-:W-:-:S07]  /*63f0*/  LOP3.LUT R0, R5, R0, R6, 0xfe, !PT ;  /* 0x0000000005007212 */ /* 0x000fce00078efe06 */
.L_x_24444:
[----:B------:R-:W-:Y:S05]  /*6400*/  BSYNC B0 ;  /* 0x0000000000007941 */ /* 0x000fea0003800000 */
.L_x_24443:
[----:B------:R-:W0:Y:S02]  /*6410*/  F2I.FTZ.TRUNC.NTZ R0, R0 ;  /* 0x0000000000007305 */ /* 0x000e24000021f100 */
[----:B0-----:R-:W-:Y:S01]  /*6420*/  PRMT R24, R0, 0x7610, R24 ;  /* 0x0000761000187816 */ /* 0x001fe20000000018 */
[----:B------:R-:W-:Y:S06]  /*6430*/  BRA `(.L_x_24428) ;  /* 0x0000000400107947 */ /* 0x000fec0003800000 */
.L_x_24441:
        /* <DEDUP_REMOVED lines=21> */
.L_x_24450:
[----:B------:R-:W-:Y:S05]  /*6590*/  BSYNC B1 ;  /* 0x0000000000017941 */ /* 0x000fea0003800000 */
.L_x_24449:
[----:B------:R-:W-:Y:S01]  /*65a0*/  LEA R5, R0, 0x37800000, 0x17 ;  /* 0x3780000000057811 */ /* 0x000fe200078eb8ff */
[----:B------:R-:W-:-:S05]  /*65b0*/  IMAD.SHL.U32 R0, R3, 0x200000, RZ ;  /* 0x0020000003007824 */ /* 0x000fca00078e00ff */
[----:B------:R-:W-:-:S07]  /*65c0*/  LOP3.LUT R0, R5, R0, R6, 0xfe, !PT ;  /* 0x0000000005007212 */ /* 0x000fce00078efe06 */
.L_x_24448:
[----:B------:R-:W-:Y:S05]  /*65d0*/  BSYNC B0 ;  /* 0x0000000000007941 */ /* 0x000fea0003800000 */
.L_x_24447:
[----:B------:R-:W0:Y:S02]  /*65e0*/  F2I.FTZ.TRUNC.NTZ R0, R0 ;  /* 0x0000000000007305 */ /* 0x000e24000021f100 */
[----:B0-----:R-:W-:Y:S01]  /*65f0*/  PRMT R24, R0, 0x7610, R24 ;  /* 0x0000761000187816 */ /* 0x001fe20000000018 */
[----:B------:R-:W-:Y:S06]  /*6600*/  BRA `(.L_x_24428) ;  /* 0x00000000009c7947 */ /* 0x000fec0003800000 */
.L_x_24440:
        /* <DEDUP_REMOVED lines=14> */
.L_x_24454:
[----:B------:R-:W-:Y:S05]  /*66f0*/  BSYNC B0 ;  /* 0x0000000000007941 */ /* 0x000fea0003800000 */
.L_x_24453:
[----:B------:R-:W0:Y:S02]  /*6700*/  F2I.FTZ.TRUNC.NTZ R0, R0 ;  /* 0x0000000000007305 */ /* 0x000e24000021f100 */
[----:B0-----:R-:W-:Y:S01]  /*6710*/  PRMT R24, R0, 0x7610, R24 ;  /* 0x0000761000187816 */ /* 0x001fe20000000018 */
[----:B------:R-:W-:Y:S06]  /*6720*/  BRA `(.L_x_24428) ;  /* 0x0000000000547947 */ /* 0x000fec0003800000 */
.L_x_24427:
        /* <DEDUP_REMOVED lines=16> */
.L_x_24455:
[----:B------:R-:W-:Y:S01]  /*6830*/  PRMT R24, RZ, 0x7610, R24 ;  /* 0x00007610ff187816 */ /* 0x000fe20000000018 */
[----:B------:R-:W-:Y:S06]  /*6840*/  BRA `(.L_x_24428) ;  /* 0x00000000000c7947 */ /* 0x000fec0003800000 */
.L_x_24452:
[----:B------:R0:W5:Y:S01]  /*6850*/  LDG.E.U8 R24, desc[UR36][R4.64] ;  /* 0x0000002404187981 */ /* 0x000162000c1e1100 */
[----:B------:R-:W-:Y:S05]  /*6860*/  BRA `(.L_x_24428) ;  /* 0x0000000000047947 */ /* 0x000fea0003800000 */
.L_x_24451:
[----:B------:R0:W5:Y:S02]  /*6870*/  LDG.E.U8 R24, desc[UR36][R4.64] ;  /* 0x0000002404187981 */ /* 0x000164000c1e1100 */
.L_x_24428:
        /* <DEDUP_REMOVED lines=19> */
.L_x_24459:
[----:B------:R0:W5:Y:S01]  /*69b0*/  LDG.E.U8 R17, desc[UR36][R4.64] ;  /* 0x0000002404117981 */ /* 0x000162000c1e1100 */
[----:B------:R-:W-:Y:S05]  /*69c0*/  BRA `(.L_x_24422) ;  /* 0x0000000c00507947 */ /* 0x000fea0003800000 */
.L_x_24458:
        /* <DEDUP_REMOVED lines=8> */
.L_x_24462:
[----:B------:R0:W5:Y:S01]  /*6a50*/  LDG.E.U8 R17, desc[UR36][R4.64] ;  /* 0x0000002404117981 */ /* 0x000162000c1e1100 */
[----:B------:R-:W-:Y:S05]  /*6a60*/  BRA `(.L_x_24422) ;  /* 0x0000000c00287947 */ /* 0x000fea0003800000 */
.L_x_24461:
[----:B------:R0:W5:Y:S01]  /*6a70*/  LDG.E.U16 R17, desc[UR36][R4.64] ;  /* 0x0000002404117981 */ /* 0x000162000c1e1500 */
[----:B------:R-:W-:Y:S05]  /*6a80*/  BRA `(.L_x_24422) ;  /* 0x0000000c00207947 */ /* 0x000fea0003800000 */
.L_x_24457:
        /* <DEDUP_REMOVED lines=9> */
.L_x_24464:
[----:B------:R-:W2:Y:S02]  /*6b20*/  LDG.E.U16 R0, desc[UR36][R4.64] ;  /* 0x0000002404007981 */ /* 0x000ea4000c1e1500 */
[----:B--2---:R-:W-:-:S06]  /*6b30*/  HADD2.F32 R0, -RZ, R0.H0_H0 ;  /* 0x20000000ff007230 */ /* 0x004fcc0000004100 */
[----:B------:R-:W0:Y:S02]  /*6b40*/  F2I.FTZ.TRUNC.NTZ R0, R0 ;  /* 0x0000000000007305 */ /* 0x000e24000021f100 */
[----:B0-----:R-:W-:Y:S01]  /*6b50*/  PRMT R17, R0, 0x7610, R17 ;  /* 0x0000761000117816 */ /* 0x001fe20000000011 */
[----:B------:R-:W-:Y:S06]  /*6b60*/  BRA `(.L_x_24422) ;  /* 0x0000000800e87947 */ /* 0x000fec0003800000 */
.L_x_24463:
        /* <DEDUP_REMOVED lines=9> */
.L_x_24466:
[----:B------:R-:W2:Y:S02]  /*6c00*/  LDG.E.U16 R4, desc[UR36][R4.64] ;  /* 0x0000002404047981 */ /* 0x000ea4000c1e1500 */
[----:B--2---:R-:W-:-:S06]  /*6c10*/  HADD2.F32 R0, -RZ, R4.H0_H0 ;  /* 0x20000004ff007230 */ /* 0x004fcc0000004100 */
[----:B------:R-:W0:Y:S02]  /*6c20*/  F2I.FTZ.TRUNC.NTZ R0, R0 ;  /* 0x0000000000007305 */ /* 0x000e24000021f100 */
[----:B0-----:R-:W-:Y:S01]  /*6c30*/  PRMT R17, R0, 0x7610, R17 ;  /* 0x0000761000117816 */ /* 0x001fe20000000011 */
[----:B------:R-:W-:Y:S06]  /*6c40*/  BRA `(.L_x_24422) ;  /* 0x0000000800b07947 */ /* 0x000fec0003800000 */
.L_x_24465:
[----:B------:R-:W2:Y:S02]  /*6c50*/  LDG.E.64 R4, desc[UR36][R4.64] ;  /* 0x0000002404047981 */ /* 0x000ea4000c1e1b00 */
[----:B--2---:R0:W1:Y:S01]  /*6c60*/  F2I.F64.TRUNC R17, R4 ;  /* 0x0000000400117311 */ /* 0x004062000030d100 */
[----:B------:R-:W-:Y:S05]  /*6c70*/  BRA `(.L_x_24422) ;  /* 0x0000000800a47947 */ /* 0x000fea0003800000 */
.L_x_24456:
        /* <DEDUP_REMOVED lines=12> */
.L_x_24469:
[----:B------:R-:W2:Y:S02]  /*6d40*/  LDG.E.64 R4, desc[UR36][R4.64] ;  /* 0x0000002404047981 */ /* 0x000ea4000c1e1b00 */
[----:B--2---:R0:W1:Y:S01]  /*6d50*/  F2I.F64.TRUNC R17, R4 ;  /* 0x0000000400117311 */ /* 0x004062000030d100 */
[----:B------:R-:W-:Y:S05]  /*6d60*/  BRA `(.L_x_24422) ;  /* 0x0000000800687947 */ /* 0x000fea0003800000 */
.L_x_24468:
        /* <DEDUP_REMOVED lines=28> */
.L_x_24471:
        /* <DEDUP_REMOVED lines=15> */
.L_x_24470:
[----:B------:R-:W2:Y:S02]  /*7020*/  LDG.E.U16 R0, desc[UR36][R4.64] ;  /* 0x0000002404007981 */ /* 0x000ea4000c1e1500 */
[----:B--2---:R-:W-:-:S06]  /*7030*/  IMAD.U32 R0, R0, 0x10000, RZ ;  /* 0x0001000000007824 */ /* 0x004fcc00078e00ff */
[----:B------:R-:W0:Y:S02]  /*7040*/  F2I.FTZ.TRUNC.NTZ R0, R0 ;  /* 0x0000000000007305 */ /* 0x000e24000021f100 */
[----:B0-----:R-:W-:Y:S01]  /*7050*/  PRMT R17, R0, 0x7610, R17 ;  /* 0x0000761000117816 */ /* 0x001fe20000000011 */
[----:B------:R-:W-:Y:S06]  /*7060*/  BRA `(.L_x_24422) ;  /* 0x0000000400a87947 */ /* 0x000fec0003800000 */
.L_x_24467:
        /* <DEDUP_REMOVED lines=10> */
.L_x_24474:
        /* <DEDUP_REMOVED lines=21> */
.L_x_24478:
[----:B------:R-:W-:Y:S05]  /*7260*/  BSYNC B1 ;  /* 0x0000000000017941 */ /* 0x000fea0003800000 */
.L_x_24477:
[----:B------:R-:W-:Y:S01]  /*7270*/  LEA R5, R0, 0x3b800000, 0x17 ;  /* 0x3b80000000057811 */ /* 0x000fe200078eb8ff */
[----:B------:R-:W-:-:S05]  /*7280*/  IMAD.SHL.U32 R0, R3, 0x100000, RZ ;  /* 0x0010000003007824 */ /* 0x000fca00078e00ff */
[----:B------:R-:W-:-:S07]  /*7290*/  LOP3.LUT R0, R5, R0, R6, 0xfe, !PT ;  /* 0x0000000005007212 */ /* 0x000fce00078efe06 */
.L_x_24476:
[----:B------:R-:W-:Y:S05]  /*72a0*/  BSYNC B0 ;  /* 0x0000000000007941 */ /* 0x000fea0003800000 */
.L_x_24475:
[----:B------:R-:W0:Y:S02]  /*72b0*/  F2I.FTZ.TRUNC.NTZ R0, R0 ;  /* 0x0000000000007305 */ /* 0x000e24000021f100 */
[----:B0-----:R-:W-:Y:S01]  /*72c0*/  PRMT R17, R0, 0x7610, R17 ;  /* 0x0000761000117816 */ /* 0x001fe20000000011 */
[----:B------:R-:W-:Y:S06]  /*72d0*/  BRA `(.L_x_24422) ;  /* 0x00000004000c7947 */ /* 0x000fec0003800000 */
.L_x_24473:
        /* <DEDUP_REMOVED lines=21> */
.L_x_24482:
[----:B------:R-:W-:Y:S05]  /*7430*/  BSYNC B1 ;  /* 0x0000000000017941 */ /* 0x000fea0003800000 */
.L_x_24481:
[----:B------:R-:W-:Y:S01]  /*7440*/  LEA R5, R0, 0x37800000, 0x17 ;  /* 0x3780000000057811 */ /* 0x000fe200078eb8ff */
[----:B------:R-:W-:-:S05]  /*7450*/  IMAD.SHL.U32 R0, R3, 0x200000, RZ ;  /* 0x0020000003007824 */ /* 0x000fca00078e00ff */
[----:B------:R-:W-:-:S07]  /*7460*/  LOP3.LUT R0, R5, R0, R6, 0xfe, !PT ;  /* 0x0000000005007212 */ /* 0x000fce00078efe06 */
.L_x_24480:
[----:B------:R-:W-:Y:S05]  /*7470*/  BSYNC B0 ;  /* 0x0000000000007941 */ /* 0x000fea0003800000 */
.L_x_24479:
[----:B------:R-:W0:Y:S02]  /*7480*/  F2I.FTZ.TRUNC.NTZ R0, R0 ;  /* 0x0000000000007305 */ /* 0x000e24000021f100 */
[----:B0-----:R-:W-:Y:S01]  /*7490*/  PRMT R17, R0, 0x7610, R17 ;  /* 0x0000761000117816 */ /* 0x001fe20000000011 */
[----:B------:R-:W-:Y:S06]  /*74a0*/  BRA `(.L_x_24422) ;  /* 0x0000000000987947 */ /* 0x000fec0003800000 */
.L_x_24472:
        /* <DEDUP_REMOVED lines=14> */
.L_x_24486:
[----:B------:R-:W-:Y:S05]  /*7590*/  BSYNC B0 ;  /* 0x0000000000007941 */ /* 0x000fea0003800000 */
.L_x_24485:
[----:B------:R-:W0:Y:S02]  /*75a0*/  F2I.FTZ.TRUNC.NTZ R0, R0 ;  /* 0x0000000000007305 */ /* 0x000e24000021f100 */
[----:B0-----:R-:W-:Y:S01]  /*75b0*/  PRMT R17, R0, 0x7610, R17 ;  /* 0x0000761000117816 */ /* 0x001fe20000000011 */
[----:B------:R-:W-:Y:S06]  /*75c0*/  BRA `(.L_x_24422) ;  /* 0x0000000000507947 */ /* 0x000fec0003800000 */
.L_x_24460:
        /* <DEDUP_REMOVED lines=16> */
.L_x_24487:
[----:B------:R-:W-:Y:S05]  /*76d0*/  BRA `(.L_x_24422) ;  /* 0x00000000000c7947 */ /* 0x000fea0003800000 */
.L_x_24484:
[----:B------:R0:W5:Y:S01]  /*76e0*/  LDG.E.U8 R17, desc[UR36][R4.64] ;  /* 0x0000002404117981 */ /* 0x000162000c1e1100 */
[----:B------:R-:W-:Y:S05]  /*76f0*/  BRA `(.L_x_24422) ;  /* 0x0000000000047947 */ /* 0x000fea0003800000 */
.L_x_24483:
[----:B------:R0:W5:Y:S02]  /*7700*/  LDG.E.U8 R17, desc[UR36][R4.64] ;  /* 0x0000002404117981 */ /* 0x000164000c1e1100 */
.L_x_24422:
[----:B------:R-:W-:Y:S05]  /*7710*/  BSYNC B6 ;  /* 0x0000000000067941 */ /* 0x000fea0003800000 */
.L_x_24421:
        /* <DEDUP_REMOVED lines=30> */
.L_x_24493:
[----:B------:R0:W-:Y:S01]  /*7900*/  STG.E.U8 desc[UR36][R8.64], R25 ;  /* 0x0000001908007986 */ /* 0x0001e2000c101124 */
[----:B------:R-:W-:Y:S05]  /*7910*/  BRA `(.L_x_24489) ;  /* 0x0000000c00987947 */ /* 0x000fea0003800000 */
.L_x_24492:
        /* <DEDUP_REMOVED lines=12> */
.L_x_24496:
[----:B------:R-:W-:-:S04]  /*79e0*/  LOP3.LUT R25, R25, 0xffff, RZ, 0xc0, !PT ;  /* 0x0000ffff19197812 */ /* 0x000fc800078ec0ff */
[----:B------:R-:W-:-:S05]  /*79f0*/  PRMT R3, R25, 0x8880, RZ ;  /* 0x0000888019037816 */ /* 0x000fca00000000ff */
[----:B------:R0:W-:Y:S01]  /*7a00*/  STG.E desc[UR36][R8.64], R3 ;  /* 0x0000000308007986 */ /* 0x0001e2000c101924 */
[----:B------:R-:W-:Y:S05]  /*7a10*/  BRA `(.L_x_24489) ;  /* 0x0000000c00587947 */ /* 0x000fea0003800000 */
.L_x_24495:
[----:B------:R-:W-:-:S04]  /*7a20*/  PRMT R3, R25, 0x8880, RZ ;  /* 0x0000888019037816 */ /* 0x000fc800000000ff */
[----:B------:R-:W-:-:S05]  /*7a30*/  PRMT R3, R3, 0x7710, RZ ;  /* 0x0000771003037816 */ /* 0x000fca00000000ff */
[----:B------:R0:W-:Y:S01]  /*7a40*/  STG.E.U16 desc[UR36][R8.64], R3 ;  /* 0x0000000308007986 */ /* 0x0001e2000c101524 */
[----:B------:R-:W-:Y:S05]  /*7a50*/  BRA `(.L_x_24489) ;  /* 0x0000000c00487947 */ /* 0x000fea0003800000 */
.L_x_24491:
        /* <DEDUP_REMOVED lines=9> */
.L_x_24498:
[----:B------:R-:W0:Y:S02]  /*7af0*/  I2F.S8 R0, R25 ;  /* 0x0000001900007306 */ /* 0x000e240000001400 */
[----:B0-----:R-:W-:-:S05]  /*7b00*/  F2FP.F16.F32.PACK_AB R0, RZ, R0 ;  /* 0x00000000ff00723e */ /* 0x001fca00000000ff */
[----:B------:R0:W-:Y:S01]  /*7b10*/  STG.E.U16 desc[UR36][R8.64], R0 ;  /* 0x0000000008007986 */ /* 0x0001e2000c101524 */
[----:B------:R-:W-:Y:S05]  /*7b20*/  BRA `(.L_x_24489) ;  /* 0x0000000c00147947 */ /* 0x000fea0003800000 */
.L_x_24497:
        /* <DEDUP_REMOVED lines=10> */
.L_x_24500:
[----:B------:R-:W0:Y:S02]  /*7bd0*/  I2F.S8 R25, R25 ;  /* 0x0000001900197306 */ /* 0x000e240000001400 */
[----:B0-----:R-:W-:-:S04]  /*7be0*/  F2FP.F16.F32.PACK_AB R3, RZ, R25 ;  /* 0x00000019ff03723e */ /* 0x001fc800000000ff */
[----:B------:R-:W-:-:S05]  /*7bf0*/  PRMT R3, R3, 0x5410, RZ ;  /* 0x0000541003037816 */ /* 0x000fca00000000ff */
[----:B------:R3:W-:Y:S01]  /*7c00*/  STG.E desc[UR36][R8.64], R3 ;  /* 0x0000000308007986 */ /* 0x0007e2000c101924 */
[----:B------:R-:W-:Y:S05]  /*7c10*/  BRA `(.L_x_24489) ;  /* 0x0000000800d87947 */ /* 0x000fea0003800000 */
.L_x_24499:
[----:B------:R-:W-:-:S04]  /*7c20*/  PRMT R4, R25, 0x8880, RZ ;  /* 0x0000888019047816 */ /* 0x000fc800000000ff */
[----:B------:R-:W-:-:S06]  /*7c30*/  PRMT R4, R4, 0x7710, RZ ;  /* 0x0000771004047816 */ /* 0x000fcc00000000ff */
[----:B------:R-:W0:Y:S02]  /*7c40*/  I2F.F64.S16 R4, R4 ;  /* 0x0000000400047312 */ /* 0x000e240000101c00 */
[----:B0-----:R4:W-:Y:S01]  /*7c50*/  STG.E.64 desc[UR36][R8.64], R4 ;  /* 0x0000000408007986 */ /* 0x0019e2000c101b24 */
[----:B------:R-:W-:Y:S05]  /*7c60*/  BRA `(.L_x_24489) ;  /* 0x0000000800c47947 */ /* 0x000fea0003800000 */
.L_x_24490:
        /* <DEDUP_REMOVED lines=12> */
.L_x_24503:
[----:B------:R-:W-:Y:S02]  /*7d30*/  PRMT R4, R25, 0x8880, RZ ;  /* 0x0000888019047816 */ /* 0x000fe400000000ff */
[----:B------:R-:W-:Y:S02]  /*7d40*/  CS2R R6, SRZ ;  /* 0x0000000000067805 */ /* 0x000fe4000001ff00 */
[----:B------:R-:W-:-:S06]  /*7d50*/  PRMT R4, R4, 0x7710, RZ ;  /* 0x0000771004047816 */ /* 0x000fcc00000000ff */
[----:B------:R-:W0:Y:S02]  /*7d60*/  I2F.F64.S16 R4, R4 ;  /* 0x0000000400047312 */ /* 0x000e240000101c00 */
[----:B0-----:R0:W-:Y:S01]  /*7d70*/  STG.E.128 desc[UR36][R8.64], R4 ;  /* 0x0000000408007986 */ /* 0x0011e2000c101d24 */
[----:B------:R-:W-:Y:S05]  /*7d80*/  BRA `(.L_x_24489) ;  /* 0x00000008007c7947 */ /* 0x000fea0003800000 */
.L_x_24502:
        /* <DEDUP_REMOVED lines=21> */
.L_x_24507:
[----:B------:R-:W-:Y:S05]  /*7ee0*/  BSYNC B0 ;  /* 0x0000000000007941 */ /* 0x000fea0003800000 */
.L_x_24506:
[----:B------:R-:W-:-:S05]  /*7ef0*/  LOP3.LUT R5, R0, R5, RZ, 0xfc, !PT ;  /* 0x0000000500057212 */ /* 0x000fca00078efcff */
[----:B------:R0:W-:Y:S01]  /*7f00*/  STG.E.U8 desc[UR36][R8.64], R5 ;  /* 0x0000000508007986 */ /* 0x0001e2000c101124 */
[----:B------:R-:W-:Y:S05]  /*7f10*/  BRA `(.L_x_24489) ;  /* 0x0000000800187947 */ /* 0x000fea0003800000 */
.L_x_24505:
        /* <DEDUP_REMOVED lines=13> */
.L_x_24509:
[----:B------:R-:W-:Y:S01]  /*7ff0*/  IMAD.MOV.U32 R0, RZ, RZ, 0x7f ;  /* 0x0000007fff007424 */ /* 0x000fe200078e00ff */
[----:B------:R-:W-:-:S04]  /*8000*/  ISETP.GT.U32.AND P0, PT, R3, 0x7f800000, PT ;  /* 0x7f8000000300780c */ /* 0x000fc80003f04070 */
[----:B------:R-:W-:-:S09]  /*8010*/  SEL R0, R0, 0x7c, P0 ;  /* 0x0000007c00007807 */ /* 0x000fd20000000000 */
.L_x_24510:
[----:B------:R-:W-:Y:S05]  /*8020*/  BSYNC B0 ;  /* 0x0000000000007941 */ /* 0x000fea0003800000 */
.L_x_24508:
[----:B------:R-:W-:-:S04]  /*8030*/  LOP3.LUT R3, R25, 0x80000000, RZ, 0xc0, !PT ;  /* 0x8000000019037812 */ /* 0x000fc800078ec0ff */
[----:B------:R-:W-:-:S04]  /*8040*/  SHF.R.U32.HI R3, RZ, 0x18, R3 ;  /* 0x00000018ff037819 */ /* 0x000fc80000011603 */
[----:B------:R-:W-:-:S05]  /*8050*/  LOP3.LUT R3, R0, R3, RZ, 0xfc, !PT ;  /* 0x0000000300037212 */ /* 0x000fca00078efcff */
[----:B------:R0:W-:Y:S01]  /*8060*/  STG.E.U8 desc[UR36][R8.64], R3 ;  /* 0x0000000308007986 */ /* 0x0001e2000c101124 */
[----:B------:R-:W-:Y:S05]  /*8070*/  BRA `(.L_x_24489) ;  /* 0x0000000400c07947 */ /* 0x000fea0003800000 */
.L_x_24504:
[----:B------:R-:W0:Y:S02]  /*8080*/  I2F.S8 R0, R25 ;  /* 0x0000001900007306 */ /* 0x000e240000001400 */
[----:B0-----:R-:W-:-:S05]  /*8090*/  F2FP.BF16.F32.PACK_AB R0, RZ, R0 ;  /* 0x00000000ff00723e */ /* 0x001fca00000010ff */
[----:B------:R0:W-:Y:S01]  /*80a0*/  STG.E.U16 desc[UR36][R8.64], R0 ;  /* 0x0000000008007986 */ /* 0x0001e2000c101524 */
[----:B------:R-:W-:Y:S05]  /*80b0*/  BRA `(.L_x_24489) ;  /* 0x0000000400b07947 */ /* 0x000fea0003800000 */
.L_x_24501:
        /* <DEDUP_REMOVED lines=12> */
.L_x_24513:
        /* <DEDUP_REMOVED lines=17> */
.L_x_24516:
[----:B------:R-:W-:-:S04]  /*8290*/  LOP3.LUT R3, R25, 0x80000000, RZ, 0xc0, !PT ;  /* 0x8000000019037812 */ /* 0x000fc800078ec0ff */
[----:B------:R-:W-:-:S04]  /*82a0*/  SHF.R.U32.HI R3, RZ, 0x18, R3 ;  /* 0x00000018ff037819 */ /* 0x000fc80000011603 */
[----:B------:R-:W-:-:S04]  /*82b0*/  LOP3.LUT R0, R0, R3, RZ, 0xfc, !PT ;  /* 0x0000000300007212 */ /* 0x000fc800078efcff */
[----:B------:R-:W-:-:S07]  /*82c0*/  PRMT R4, R0, 0x7610, R4 ;  /* 0x0000761000047816 */ /* 0x000fce0000000004 */
.L_x_24515:
[----:B------:R-:W-:Y:S05]  /*82d0*/  BSYNC B0 ;  /* 0x0000000000007941 */ /* 0x000fea0003800000 */
.L_x_24514:
[----:B------:R0:W-:Y:S01]  /*82e0*/  STG.E.U8 desc[UR36][R8.64], R4 ;  /* 0x0000000408007986 */ /* 0x0001e2000c101124 */
[----:B------:R-:W-:Y:S05]  /*82f0*/  BRA `(.L_x_24489) ;  /* 0x0000000400207947 */ /* 0x000fea0003800000 */
.L_x_24512:
        /* <DEDUP_REMOVED lines=17> */
.L_x_24519:
[----:B------:R-:W-:-:S04]  /*8410*/  LOP3.LUT R3, R25, 0x80000000, RZ, 0xc0, !PT ;  /* 0x8000000019037812 */ /* 0x000fc800078ec0ff */
[----:B------:R-:W-:-:S04]  /*8420*/  SHF.R.U32.HI R3, RZ, 0x18, R3 ;  /* 0x00000018ff037819 */ /* 0x000fc80000011603 */
[----:B------:R-:W-:-:S04]  /*8430*/  LOP3.LUT R0, R0, R3, RZ, 0xfc, !PT ;  /* 0x0000000300007212 */ /* 0x000fc800078efcff */
[----:B------:R-:W-:-:S07]  /*8440*/  PRMT R4, R0, 0x7610, R4 ;  /* 0x0000761000047816 */ /* 0x000fce0000000004 */
.L_x_24518:
[----:B------:R-:W-:Y:S05]  /*8450*/  BSYNC B0 ;  /* 0x0000000000007941 */ /* 0x000fea0003800000 */
.L_x_24517:
[----:B------:R0:W-:Y:S01]  /*8460*/  STG.E.U8 desc[UR36][R8.64], R4 ;  /* 0x0000000408007986 */ /* 0x0001e2000c101124 */
[----:B------:R-:W-:Y:S05]  /*8470*/  BRA `(.L_x_24489) ;  /* 0x0000000000c07947 */ /* 0x000fea0003800000 */
.L_x_24511:
        /* <DEDUP_REMOVED lines=22> */
.L_x_24494:
        /* <DEDUP_REMOVED lines=16> */
.L_x_24522:
[----:B------:R-:W-:Y:S05]  /*86e0*/  BRA `(.L_x_24489) ;  /* 0x0000000000247947 */ /* 0x000fea0003800000 */
.L_x_24521:
[----:B------:R-:W-:-:S04]  /*86f0*/  LOP3.LUT R25, R25, 0xffff, RZ, 0xc0, !PT ;  /* 0x0000ffff19197812 */ /* 0x000fc800078ec0ff */
[----:B------:R-:W-:-:S05]  /*8700*/  PRMT R25, R25, 0x8880, RZ ;  /* 0x0000888019197816 */ /* 0x000fca00000000ff */
[----:B------:R-:W-:-:S05]  /*8710*/  IMAD.MOV.U32 R4, RZ, RZ, R25 ;  /* 0x000000ffff047224 */ /* 0x000fca00078e0019 */
[----:B------:R-:W-:-:S05]  /*8720*/  SHF.R.S32.HI R5, RZ, 0x1f, R4 ;  /* 0x0000001fff057819 */ /* 0x000fca0000011404 */
[----:B------:R0:W-:Y:S01]  /*8730*/  STG.E.64 desc[UR36][R8.64], R4 ;  /* 0x0000000408007986 */ /* 0x0001e2000c101b24 */
[----:B------:R-:W-:Y:S05]  /*8740*/  BRA `(.L_x_24489) ;  /* 0x00000000000c7947 */ /* 0x000fea0003800000 */
.L_x_24520:
[----:B------:R-:W-:-:S04]  /*8750*/  LOP3.LUT R25, R25, 0xffff, RZ, 0xc0, !PT ;  /* 0x0000ffff19197812 */ /* 0x000fc800078ec0ff */
[----:B------:R-:W-:-:S05]  /*8760*/  PRMT R3, R25, 0x8880, RZ ;  /* 0x0000888019037816 */ /* 0x000fca00000000ff */
[----:B------:R0:W-:Y:S02]  /*8770*/  STG.E desc[UR36][R8.64], R3 ;  /* 0x0000000308007986 */ /* 0x0001e4000c101924 */
.L_x_24489:
[----:B------:R-:W-:Y:S05]  /*8780*/  BSYNC B6 ;  /* 0x0000000000067941 */ /* 0x000fea0003800000 */
.L_x_24488:
        /* <DEDUP_REMOVED lines=23> */
.L_x_24528:
[----:B------:R0:W-:Y:S01]  /*8900*/  STG.E.U8 desc[UR36][R8.64], R22 ;  /* 0x0000001608007986 */ /* 0x0001e2000c101124 */
[----:B------:R-:W-:Y:S05]  /*8910*/  BRA `(.L_x_24530) ;  /* 0x0000000c00987947 */ /* 0x000fea0003800000 */
.L_x_24527:
        /* <DEDUP_REMOVED lines=12> */
.L_x_24532:
[----:B------:R-:W-:-:S04]  /*89e0*/  LOP3.LUT R22, R22, 0xffff, RZ, 0xc0, !PT ;  /* 0x0000ffff16167812 */ /* 0x000fc800078ec0ff */
[----:B------:R-:W-:-:S05]  /*89f0*/  PRMT R3, R22, 0x8880, RZ ;  /* 0x0000888016037816 */ /* 0x000fca00000000ff */
[----:B------:R0:W-:Y:S01]  /*8a00*/  STG.E desc[UR36][R8.64], R3 ;  /* 0x0000000308007986 */ /* 0x0001e2000c101924 */
[----:B------:R-:W-:Y:S05]  /*8a10*/  BRA `(.L_x_24530) ;  /* 0x0000000c00587947 */ /* 0x000fea0003800000 */
.L_x_24531:
[----:B------:R-:W-:-:S04]  /*8a20*/  PRMT R3, R22, 0x8880, RZ ;  /* 0x0000888016037816 */ /* 0x000fc800000000ff */
[----:B------:R-:W-:-:S05]  /*8a30*/  PRMT R3, R3, 0x7710, RZ ;  /* 0x0000771003037816 */ /* 0x000fca00000000ff */
[----:B------:R0:W-:Y:S01]  /*8a40*/  STG.E.U16 desc[UR36][R8.64], R3 ;  /* 0x0000000308007986 */ /* 0x0001e2000c101524 */
[----:B------:R-:W-:Y:S05]  /*8a50*/  BRA `(.L_x_24530) ;  /* 0x0000000c00487947 */ /* 0x000fea0003800000 */
.L_x_24526:
        /* <DEDUP_REMOVED lines=9> */
.L_x_24534:
[----:B------:R-:W0:Y:S02]  /*8af0*/  I2F.S8 R0, R22 ;  /* 0x0000001600007306 */ /* 0x000e240000001400 */
[----:B0-----:R-:W-:-:S05]  /*8b00*/  F2FP.F16.F32.PACK_AB R0, RZ, R0 ;  /* 0x00000000ff00723e */ /* 0x001fca00000000ff */
[----:B------:R0:W-:Y:S01]  /*8b10*/  STG.E.U16 desc[UR36][R8.64], R0 ;  /* 0x0000000008007986 */ /* 0x0001e2000c101524 */
[----:B------:R-:W-:Y:S05]  /*8b20*/  BRA `(.L_x_24530) ;  /* 0x0000000c00147947 */ /* 0x000fea0003800000 */
.L_x_24533:
        /* <DEDUP_REMOVED lines=10> */
.L_x_24536:
[----:B------:R-:W0:Y:S02]  /*8bd0*/  I2F.S8 R22, R22 ;  /* 0x0000001600167306 */ /* 0x000e240000001400 */
[----:B0-----:R-:W-:-:S04]  /*8be0*/  F2FP.F16.F32.PACK_AB R3, RZ, R22 ;  /* 0x00000016ff03723e */ /* 0x001fc800000000ff */
[----:B------:R-:W-:-:S05]  /*8bf0*/  PRMT R3, R3, 0x5410, RZ ;  /* 0x0000541003037816 */ /* 0x000fca00000000ff */
[----:B------:R3:W-:Y:S01]  /*8c00*/  STG.E desc[UR36][R8.64], R3 ;  /* 0x0000000308007986 */ /* 0x0007e2000c101924 */
[----:B------:R-:W-:Y:S05]  /*8c10*/  BRA `(.L_x_24530) ;  /* 0x0000000800d87947 */ /* 0x000fea0003800000 */
.L_x_24535:
[----:B------:R-:W-:-:S04]  /*8c20*/  PRMT R4, R22, 0x8880, RZ ;  /* 0x0000888016047816 */ /* 0x000fc800000000ff */
[----:B------:R-:W-:-:S06]  /*8c30*/  PRMT R4, R4, 0x7710, RZ ;  /* 0x0000771004047816 */ /* 0x000fcc00000000ff */
[----:B------:R-:W0:Y:S02]  /*8c40*/  I2F.F64.S16 R4, R4 ;  /* 0x0000000400047312 */ /* 0x000e240000101c00 */
[----:B0-----:R4:W-:Y:S01]  /*8c50*/  STG.E.64 desc[UR36][R8.64], R4 ;  /* 0x0000000408007986 */ /* 0x0019e2000c101b24 */
[----:B------:R-:W-:Y:S05]  /*8c60*/  BRA `(.L_x_24530) ;  /* 0x0000000800c47947 */ /* 0x000fea0003800000 */
.L_x_24525:
        /* <DEDUP_REMOVED lines=12> */
.L_x_24539:
[----:B------:R-:W-:Y:S02]  /*8d30*/  PRMT R4, R22, 0x8880, RZ ;  /* 0x0000888016047816 */ /* 0x000fe400000000ff */
[----:B------:R-:W-:Y:S02]  /*8d40*/  CS2R R6, SRZ ;  /* 0x0000000000067805 */ /* 0x000fe4000001ff00 */
[----:B------:R-:W-:-:S06]  /*8d50*/  PRMT R4, R4, 0x7710, RZ ;  /* 0x0000771004047816 */ /* 0x000fcc00000000ff */
[----:B------:R-:W0:Y:S02]  /*8d60*/  I2F.F64.S16 R4, R4 ;  /* 0x0000000400047312 */ /* 0x000e240000101c00 */
[----:B0-----:R0:W-:Y:S01]  /*8d70*/  STG.E.128 desc[UR36][R8.64], R4 ;  /* 0x0000000408007986 */ /* 0x0011e2000c101d24 */
[----:B------:R-:W-:Y:S05]  /*8d80*/  BRA `(.L_x_24530) ;  /* 0x00000008007c7947 */ /* 0x000fea0003800000 */
.L_x_24538:
        /* <DEDUP_REMOVED lines=21> */
.L_x_24543:
[----:B------:R-:W-:Y:S05]  /*8ee0*/  BSYNC B0 ;  /* 0x0000000000007941 */ /* 0x000fea0003800000 */
.L_x_24542:
[----:B------:R-:W-:-:S05]  /*8ef0*/  LOP3.LUT R5, R0, R5, RZ, 0xfc, !PT ;  /* 0x0000000500057212 */ /* 0x000fca00078efcff */
[----:B------:R0:W-:Y:S01]  /*8f00*/  STG.E.U8 desc[UR36][R8.64], R5 ;  /* 0x0000000508007986 */ /* 0x0001e2000c101124 */
[----:B------:R-:W-:Y:S05]  /*8f10*/  BRA `(.L_x_24530) ;  /* 0x0000000800187947 */ /* 0x000fea0003800000 */
.L_x_24541:
        /* <DEDUP_REMOVED lines=13> */
.L_x_24545:
[----:B------:R-:W-:Y:S01]  /*8ff0*/  IMAD.MOV.U32 R0, RZ, RZ, 0x7f ;  /* 0x0000007fff007424 */ /* 0x000fe200078e00ff */
[----:B------:R-:W-:-:S04]  /*9000*/  ISETP.GT.U32.AND P0, PT, R3, 0x7f800000, PT ;  /* 0x7f8000000300780c */ /* 0x000fc80003f04070 */
[----:B------:R-:W-:-:S09]  /*9010*/  SEL R0, R0, 0x7c, P0 ;  /* 0x0000007c00007807 */ /* 0x000fd20000000000 */
.L_x_24546:
[----:B------:R-:W-:Y:S05]  /*9020*/  BSYNC B0 ;  /* 0x0000000000007941 */ /* 0x000fea0003800000 */
.L_x_24544:
[----:B------:R-:W-:-:S04]  /*9030*/  LOP3.LUT R3, R5, 0x80000000, RZ, 0xc0, !PT ;  /* 0x8000000005037812 */ /* 0x000fc800078ec0ff */
[----:B------:R-:W-:-:S04]  /*9040*/  SHF.R.U32.HI R3, RZ, 0x18, R3 ;  /* 0x00000018ff037819 */ /* 0x000fc80000011603 */
[----:B------:R-:W-:-:S05]  /*9050*/  LOP3.LUT R3, R0, R3, RZ, 0xfc, !PT ;  /* 0x0000000300037212 */ /* 0x000fca00078efcff */
[----:B------:R0:W-:Y:S01]  /*9060*/  STG.E.U8 desc[UR36][R8.64], R3 ;  /* 0x0000000308007986 */ /* 0x0001e2000c101124 */
[----:B------:R-:W-:Y:S05]  /*9070*/  BRA `(.L_x_24530) ;  /* 0x0000000400c07947 */ /* 0x000fea0003800000 */
.L_x_24540:
[----:B------:R-:W0:Y:S02]  /*9080*/  I2F.S8 R0, R22 ;  /* 0x0000001600007306 */ /* 0x000e240000001400 */
[----:B0-----:R-:W-:-:S05]  /*9090*/  F2FP.BF16.F32.PACK_AB R0, RZ, R0 ;  /* 0x00000000ff00723e */ /* 0x001fca00000010ff */
[----:B------:R0:W-:Y:S01]  /*90a0*/  STG.E.U16 desc[UR36][R8.64], R0 ;  /* 0x0000000008007986 */ /* 0x0001e2000c101524 */
[----:B------:R-:W-:Y:S05]  /*90b0*/  BRA `(.L_x_24530) ;  /* 0x0000000400b07947 */ /* 0x000fea0003800000 */
.L_x_24537:
        /* <DEDUP_REMOVED lines=12> */
.L_x_24549:
        /* <DEDUP_REMOVED lines=17> */
.L_x_24552:
[----:B------:R-:W-:-:S04]  /*9290*/  LOP3.LUT R3, R5, 0x80000000, RZ, 0xc0, !PT ;  /* 0x8000000005037812 */ /* 0x000fc800078ec0ff */
[----:B------:R-:W-:-:S04]  /*92a0*/  SHF.R.U32.HI R3, RZ, 0x18, R3 ;  /* 0x00000018ff037819 */ /* 0x000fc80000011603 */
[----:B------:R-:W-:-:S04]  /*92b0*/  LOP3.LUT R0, R0, R3, RZ, 0xfc, !PT ;  /* 0x0000000300007212 */ /* 0x000fc800078efcff */
[----:B------:R-:W-:-:S07]  /*92c0*/  PRMT R4, R0, 0x7610, R4 ;  /* 0x0000761000047816 */ /* 0x000fce0000000004 */
.L_x_24551:
[----:B------:R-:W-:Y:S05]  /*92d0*/  BSYNC B0 ;  /* 0x0000000000007941 */ /* 0x000fea0003800000 */
.L_x_24550:
[----:B------:R0:W-:Y:S01]  /*92e0*/  STG.E.U8 desc[UR36][R8.64], R4 ;  /* 0x0000000408007986 */ /* 0x0001e2000c101124 */
[----:B------:R-:W-:Y:S05]  /*92f0*/  BRA `(.L_x_24530) ;  /* 0x0000000400207947 */ /* 0x000fea0003800000 */
.L_x_24548:
        /* <DEDUP_REMOVED lines=17> */
.L_x_24555:
[----:B------:R-:W-:-:S04]  /*9410*/  LOP3.LUT R3, R5, 0x80000000, RZ, 0xc0, !PT ;  /* 0x8000000005037812 */ /* 0x000fc800078ec0ff */
[----:B------:R-:W-:-:S04]  /*9420*/  SHF.R.U32.HI R3, RZ, 0x18, R3 ;  /* 0x00000018ff037819 */ /* 0x000fc80000011603 */
[----:B------:R-:W-:-:S04]  /*9430*/  LOP3.LUT R0, R0, R3, RZ, 0xfc, !PT ;  /* 0x0000000300007212 */ /* 0x000fc800078efcff */
[----:B------:R-:W-:-:S07]  /*9440*/  PRMT R4, R0, 0x7610, R4 ;  /* 0x0000761000047816 */ /* 0x000fce0000000004 */
.L_x_24554:
[----:B------:R-:W-:Y:S05]  /*9450*/  BSYNC B0 ;  /* 0x0000000000007941 */ /* 0x000fea0003800000 */
.L_x_24553:
[----:B------:R0:W-:Y:S01]  /*9460*/  STG.E.U8 desc[UR36][R8.64], R4 ;  /* 0x0000000408007986 */ /* 0x0001e2000c101124 */
[----:B------:R-:W-:Y:S05]  /*9470*/  BRA `(.L_x_24530) ;  /* 0x0000000000c07947 */ /* 0x000fea0003800000 */
.L_x_24547:
        /* <DEDUP_REMOVED lines=22> */
.L_x_24529:
        /* <DEDUP_REMOVED lines=16> */
.L_x_24558:
[----:B------:R-:W-:Y:S05]  /*96e0*/  BRA `(.L_x_24530) ;  /* 0x0000000000247947 */ /* 0x000fea0003800000 */
.L_x_24557:
[----:B------:R-:W-:-:S04]  /*96f0*/  LOP3.LUT R22, R22, 0xffff, RZ, 0xc0, !PT ;  /* 0x0000ffff16167812 */ /* 0x000fc800078ec0ff */
[----:B------:R-:W-:-:S05]  /*9700*/  PRMT R22, R22, 0x8880, RZ ;  /* 0x0000888016167816 */ /* 0x000fca00000000ff */
[----:B------:R-:W-:-:S05]  /*9710*/  IMAD.MOV.U32 R4, RZ, RZ, R22 ;  /* 0x000000ffff047224 */ /* 0x000fca00078e0016 */
[----:B------:R-:W-:-:S05]  /*9720*/  SHF.R.S32.HI R5, RZ, 0x1f, R4 ;  /* 0x0000001fff057819 */ /* 0x000fca0000011404 */
[----:B------:R0:W-:Y:S01]  /*9730*/  STG.E.64 desc[UR36][R8.64], R4 ;  /* 0x0000000408007986 */ /* 0x0001e2000c101b24 */
[----:B------:R-:W-:Y:S05]  /*9740*/  BRA `(.L_x_24530) ;  /* 0x00000000000c7947 */ /* 0x000fea0003800000 */
.L_x_24556:
[----:B------:R-:W-:-:S04]  /*9750*/  LOP3.LUT R22, R22, 0xffff, RZ, 0xc0, !PT ;  /* 0x0000ffff16167812 */ /* 0x000fc800078ec0ff */
[----:B------:R-:W-:-:S05]  /*9760*/  PRMT R3, R22, 0x8880, RZ ;  /* 0x0000888016037816 */ /* 0x000fca00000000ff */
[----:B------:R0:W-:Y:S02]  /*9770*/  STG.E desc[UR36][R8.64], R3 ;  /* 0x0000000308007986 */ /* 0x0001e4000c101924 */
.L_x_24530:
        /* <DEDUP_REMOVED lines=23> */
.L_x_24562:
[----:B------:R0:W-:Y:S01]  /*98f0*/  STG.E.U8 desc[UR36][R8.64], R19 ;  /* 0x0000001308007986 */ /* 0x0001e2000c101124 */
[----:B------:R-:W-:Y:S05]  /*9900*/  BRA `(.L_x_24564) ;  /* 0x0000000c00987947 */ /* 0x000fea0003800000 */
.L_x_24561:
        /* <DEDUP_REMOVED lines=12> */
.L_x_24566:
[----:B------:R-:W-:-:S04]  /*99d0*/  LOP3.LUT R19, R19, 0xffff, RZ, 0xc0, !PT ;  /* 0x0000ffff13137812 */ /* 0x000fc800078ec0ff */
[----:B------:R-:W-:-:S05]  /*99e0*/  PRMT R3, R19, 0x8880, RZ ;  /* 0x0000888013037816 */ /* 0x000fca00000000ff */
[----:B------:R0:W-:Y:S01]  /*99f0*/  STG.E desc[UR36][R8.64], R3 ;  /* 0x0000000308007986 */ /* 0x0001e2000c101924 */
[----:B------:R-:W-:Y:S05]  /*9a00*/  BRA `(.L_x_24564) ;  /* 0x0000000c00587947 */ /* 0x000fea0003800000 */
.L_x_24565:
[----:B------:R-:W-:-:S04]  /*9a10*/  PRMT R3, R19, 0x8880, RZ ;  /* 0x0000888013037816 */ /* 0x000fc800000000ff */
[----:B------:R-:W-:-:S05]  /*9a20*/  PRMT R3, R3, 0x7710, RZ ;  /* 0x0000771003037816 */ /* 0x000fca00000000ff */
[----:B------:R0:W-:Y:S01]  /*9a30*/  STG.E.U16 desc[UR36][R8.64], R3 ;  /* 0x0000000308007986 */ /* 0x0001e2000c101524 */
[----:B------:R-:W-:Y:S05]  /*9a40*/  BRA `(.L_x_24564) ;  /* 0x0000000c00487947 */ /* 0x000fea0003800000 */
.L_x_24560:
        /* <DEDUP_REMOVED lines=9> */
.L_x_24568:
[----:B------:R-:W0:Y:S02]  /*9ae0*/  I2F.S8 R0, R19 ;  /* 0x0000001300007306 */ /* 0x000e240000001400 */
[----:B0-----:R-:W-:-:S05]  /*9af0*/  F2FP.F16.F32.PACK_AB R0, RZ, R0 ;  /* 0x00000000ff00723e */ /* 0x001fca00000000ff */
[----:B------:R4:W-:Y:S01]  /*9b00*/  STG.E.U16 desc[UR36][R8.64], R0 ;  /* 0x0000000008007986 */ /* 0x0009e2000c101524 */
[----:B------:R-:W-:Y:S05]  /*9b10*/  BRA `(.L_x_24564) ;  /* 0x0000000c00147947 */ /* 0x000fea0003800000 */
.L_x_24567:
        /* <DEDUP_REMOVED lines=10> */
.L_x_24570:
[----:B------:R-:W0:Y:S02]  /*9bc0*/  I2F.S8 R19, R19 ;  /* 0x0000001300137306 */ /* 0x000e240000001400 */
[----:B0-----:R-:W-:-:S04]  /*9bd0*/  F2FP.F16.F32.PACK_AB R3, RZ, R19 ;  /* 0x00000013ff03723e */ /* 0x001fc800000000ff */
[----:B------:R-:W-:-:S05]  /*9be0*/  PRMT R3, R3, 0x5410, RZ ;  /* 0x0000541003037816 */ /* 0x000fca00000000ff */
[----:B------:R2:W-:Y:S01]  /*9bf0*/  STG.E desc[UR36][R8.64], R3 ;  /* 0x0000000308007986 */ /* 0x0005e2000c101924 */
[----:B------:R-:W-:Y:S05]  /*9c00*/  BRA `(.L_x_24564) ;  /* 0x0000000800d87947 */ /* 0x000fea0003800000 */
.L_x_24569:
[----:B------:R-:W-:-:S04]  /*9c10*/  PRMT R4, R19, 0x8880, RZ ;  /* 0x0000888013047816 */ /* 0x000fc800000000ff */
[----:B------:R-:W-:-:S06]  /*9c20*/  PRMT R4, R4, 0x7710, RZ ;  /* 0x0000771004047816 */ /* 0x000fcc00000000ff */
[----:B------:R-:W0:Y:S02]  /*9c30*/  I2F.F64.S16 R4, R4 ;  /* 0x0000000400047312 */ /* 0x000e240000101c00 */
[----:B0-----:R0:W-:Y:S01]  /*9c40*/  STG.E.64 desc[UR36][R8.64], R4 ;  /* 0x0000000408007986 */ /* 0x0011e2000c101b24 */
[----:B------:R-:W-:Y:S05]  /*9c50*/  BRA `(.L_x_24564) ;  /* 0x0000000800c47947 */ /* 0x000fea0003800000 */
.L_x_24559:
        /* <DEDUP_REMOVED lines=12> */
.L_x_24573:
[----:B------:R-:W-:Y:S02]  /*9d20*/  PRMT R4, R19, 0x8880, RZ ;  /* 0x0000888013047816 */ /* 0x000fe400000000ff */
[----:B------:R-:W-:Y:S02]  /*9d30*/  CS2R R6, SRZ ;  /* 0x0000000000067805 */ /* 0x000fe4000001ff00 */
[----:B------:R-:W-:-:S06]  /*9d40*/  PRMT R4, R4, 0x7710, RZ ;  /* 0x0000771004047816 */ /* 0x000fcc00000000ff */
[----:B------:R-:W0:Y:S02]  /*9d50*/  I2F.F64.S16 R4, R4 ;  /* 0x0000000400047312 */ /* 0x000e240000101c00 */
[----:B0-----:R0:W-:Y:S01]  /*9d60*/  STG.E.128 desc[UR36][R8.64], R4 ;  /* 0x0000000408007986 */ /* 0x0011e2000c101d24 */
[----:B------:R-:W-:Y:S05]  /*9d70*/  BRA `(.L_x_24564) ;  /* 0x00000008007c7947 */ /* 0x000fea0003800000 */
.L_x_24572:
        /* <DEDUP_REMOVED lines=21> */
.L_x_24577:
[----:B------:R-:W-:Y:S05]  /*9ed0*/  BSYNC B0 ;  /* 0x0000000000007941 */ /* 0x000fea0003800000 */
.L_x_24576:
[----:B------:R-:W-:-:S05]  /*9ee0*/  LOP3.LUT R5, R0, R5, RZ, 0xfc, !PT ;  /* 0x0000000500057212 */ /* 0x000fca00078efcff */
[----:B------:R0:W-:Y:S01]  /*9ef0*/  STG.E.U8 desc[UR36][R8.64], R5 ;  /* 0x0000000508007986 */ /* 0x0001e2000c101124 */
[----:B------:R-:W-:Y:S05]  /*9f00*/  BRA `(.L_x_24564) ;  /* 0x0000000800187947 */ /* 0x000fea0003800000 */
.L_x_24575:
        /* <DEDUP_REMOVED lines=13> */
.L_x_24579:
[----:B------:R-:W-:Y:S01]  /*9fe0*/  IMAD.MOV.U32 R0, RZ, RZ, 0x7f ;  /* 0x0000007fff007424 */ /* 0x000fe200078e00ff */
[----:B------:R-:W-:-:S04]  /*9ff0*/  ISETP.GT.U32.AND P0, PT, R3, 0x7f800000, PT ;  /* 0x7f8000000300780c */ /* 0x000fc80003f04070 */
[----:B------:R-:W-:-:S09]  /*a000*/  SEL R0, R0, 0x7c, P0 ;  /* 0x0000007c00007807 */ /* 0x000fd20000000000 */
.L_x_24580:
[----:B------:R-:W-:Y:S05]  /*a010*/  BSYNC B0 ;  /* 0x0000000000007941 */ /* 0x000fea0003800000 */
.L_x_24578:
[----:B------:R-:W-:-:S04]  /*a020*/  LOP3.LUT R3, R19, 0x80000000, RZ, 0xc0, !PT ;  /* 0x8000000013037812 */ /* 0x000fc800078ec0ff */
[----:B------:R-:W-:-:S04]  /*a030*/  SHF.R.U32.HI R3, RZ, 0x18, R3 ;  /* 0x00000018ff037819 */ /* 0x000fc80000011603 */
[----:B------:R-:W-:-:S05]  /*a040*/  LOP3.LUT R3, R0, R3, RZ, 0xfc, !PT ;  /* 0x0000000300037212 */ /* 0x000fca00078efcff */
[----:B------:R0:W-:Y:S01]  /*a050*/  STG.E.U8 desc[UR36][R8.64], R3 ;  /* 0x0000000308007986 */ /* 0x0001e2000c101124 */
[----:B------:R-:W-:Y:S05]  /*a060*/  BRA `(.L_x_24564) ;  /* 0x0000000400c07947 */ /* 0x000fea0003800000 */
.L_x_24574:
[----:B------:R-:W0:Y:S02]  /*a070*/  I2F.S8 R0, R19 ;  /* 0x0000001300007306 */ /* 0x000e240000001400 */
[----:B0-----:R-:W-:-:S05]  /*a080*/  F2FP.BF16.F32.PACK_AB R0, RZ, R0 ;  /* 0x00000000ff00723e */ /* 0x001fca00000010ff */
[----:B------:R0:W-:Y:S01]  /*a090*/  STG.E.U16 desc[UR36][R8.64], R0 ;  /* 0x0000000008007986 */ /* 0x0001e2000c101524 */
[----:B------:R-:W-:Y:S05]  /*a0a0*/  BRA `(.L_x_24564) ;  /* 0x0000000400b07947 */ /* 0x000fea0003800000 */
.L_x_24571:
        /* <DEDUP_REMOVED lines=12> */
.L_x_24583:
        /* <DEDUP_REMOVED lines=17> */
.L_x_24586:
[----:B------:R-:W-:-:S04]  /*a280*/  LOP3.LUT R3, R19, 0x80000000, RZ, 0xc0, !PT ;  /* 0x8000000013037812 */ /* 0x000fc800078ec0ff */
[----:B------:R-:W-:-:S04]  /*a290*/  SHF.R.U32.HI R3, RZ, 0x18, R3 ;  /* 0x00000018ff037819 */ /* 0x000fc80000011603 */
[----:B------:R-:W-:-:S04]  /*a2a0*/  LOP3.LUT R0, R0, R3, RZ, 0xfc, !PT ;  /* 0x0000000300007212 */ /* 0x000fc800078efcff */
[----:B------:R-:W-:-:S07]  /*a2b0*/  PRMT R4, R0, 0x7610, R4 ;  /* 0x0000761000047816 */ /* 0x000fce0000000004 */
.L_x_24585:
[----:B------:R-:W-:Y:S05]  /*a2c0*/  BSYNC B0 ;  /* 0x0000000000007941 */ /* 0x000fea0003800000 */
.L_x_24584:
[----:B------:R0:W-:Y:S01]  /*a2d0*/  STG.E.U8 desc[UR36][R8.64], R4 ;  /* 0x0000000408007986 */ /* 0x0001e2000c101124 */
[----:B------:R-:W-:Y:S05]  /*a2e0*/  BRA `(.L_x_24564) ;  /* 0x0000000400207947 */ /* 0x000fea0003800000 */
.L_x_24582:
        /* <DEDUP_REMOVED lines=17> */
.L_x_24589:
[----:B------:R-:W-:-:S04]  /*a400*/  LOP3.LUT R3, R19, 0x80000000, RZ, 0xc0, !PT ;  /* 0x8000000013037812 */ /* 0x000fc800078ec0ff */
[----:B------:R-:W-:-:S04]  /*a410*/  SHF.R.U32.HI R3, RZ, 0x18, R3 ;  /* 0x00000018ff037819 */ /* 0x000fc80000011603 */
[----:B------:R-:W-:-:S04]  /*a420*/  LOP3.LUT R0, R0, R3, RZ, 0xfc, !PT ;  /* 0x0000000300007212 */ /* 0x000fc800078efcff */
[----:B------:R-:W-:-:S07]  /*a430*/  PRMT R4, R0, 0x7610, R4 ;  /* 0x0000761000047816 */ /* 0x000fce0000000004 */
.L_x_24588:
[----:B------:R-:W-:Y:S05]  /*a440*/  BSYNC B0 ;  /* 0x0000000000007941 */ /* 0x000fea0003800000 */
.L_x_24587:
[----:B------:R0:W-:Y:S01]  /*a450*/  STG.E.U8 desc[UR36][R8.64], R4 ;  /* 0x0000000408007986 */ /* 0x0001e2000c101124 */
[----:B------:R-:W-:Y:S05]  /*a460*/  BRA `(.L_x_24564) ;  /* 0x0000000000c07947 */ /* 0x000fea0003800000 */
.L_x_24581:
        /* <DEDUP_REMOVED lines=22> */
.L_x_24563:
        /* <DEDUP_REMOVED lines=16> */
.L_x_24592:
[----:B------:R-:W-:Y:S05]  /*a6d0*/  BRA `(.L_x_24564) ;  /* 0x0000000000247947 */ /* 0x000fea0003800000 */
.L_x_24591:
[----:B------:R-:W-:-:S04]  /*a6e0*/  LOP3.LUT R19, R19, 0xffff, RZ, 0xc0, !PT ;  /* 0x0000ffff13137812 */ /* 0x000fc800078ec0ff */
[----:B------:R-:W-:-:S05]  /*a6f0*/  PRMT R19, R19, 0x8880, RZ ;  /* 0x0000888013137816 */ /* 0x000fca00000000ff */
[----:B------:R-:W-:-:S05]  /*a700*/  IMAD.MOV.U32 R4, RZ, RZ, R19 ;  /* 0x000000ffff047224 */ /* 0x000fca00078e0013 */
[----:B------:R-:W-:-:S05]  /*a710*/  SHF.R.S32.HI R5, RZ, 0x1f, R4 ;  /* 0x0000001fff057819 */ /* 0x000fca0000011404 */
[----:B------:R0:W-:Y:S01]  /*a720*/  STG.E.64 desc[UR36][R8.64], R4 ;  /* 0x0000000408007986 */ /* 0x0001e2000c101b24 */
[----:B------:R-:W-:Y:S05]  /*a730*/  BRA `(.L_x_24564) ;  /* 0x00000000000c7947 */ /* 0x000fea0003800000 */
.L_x_24590:
[----:B------:R-:W-:-:S04]  /*a740*/  LOP3.LUT R19, R19, 0xffff, RZ, 0xc0, !PT ;  /* 0x0000ffff13137812 */ /* 0x000fc800078ec0ff */
[----:B------:R-:W-:-:S05]  /*a750*/  PRMT R3, R19, 0x8880, RZ ;  /* 0x0000888013037816 */ /* 0x000fca00000000ff */
[----:B------:R0:W-:Y:S02]  /*a760*/  STG.E desc[UR36][R8.64], R3 ;  /* 0x0000000308007986 */ /* 0x0001e4000c101924 */
.L_x_24564:
[----:B------:R-:W-:-:S07]  /*a770*/  VIADD R23, R23, 0x80 ;  /* 0x0000008017177836 */ /* 0x000fce0000000000 */
.L_x_24524:
[----:B------:R-:W-:Y:S05]  /*a780*/  BSYNC B6 ;  /* 0x0000000000067941 */ /* 0x000fea0003800000 */
.L_x_24523:
        /* <DEDUP_REMOVED lines=21> */
.L_x_24596:
[----:B------:R-:W-:Y:S01]  /*a8e0*/  STG.E.U8 desc[UR36][R2.64], R17 ;  /* 0x0000001102007986 */ /* 0x000fe2000c101124 */
[----:B------:R-:W-:Y:S05]  /*a8f0*/  EXIT ;  /* 0x000000000000794d */ /* 0x000fea0003800000 */
.L_x_24595:
        /* <DEDUP_REMOVED lines=12> */
.L_x_24599:
[----:B------:R-:W-:-:S04]  /*a9c0*/  LOP3.LUT R17, R17, 0xffff, RZ, 0xc0, !PT ;  /* 0x0000ffff11117812 */ /* 0x000fc800078ec0ff */
[----:B------:R-:W-:-:S05]  /*a9d0*/  PRMT R5, R17, 0x8880, RZ ;  /* 0x0000888011057816 */ /* 0x000fca00000000ff */
[----:B------:R-:W-:Y:S01]  /*a9e0*/  STG.E desc[UR36][R2.64], R5 ;  /* 0x0000000502007986 */ /* 0x000fe2000c101924 */
[----:B------:R-:W-:Y:S05]  /*a9f0*/  EXIT ;  /* 0x000000000000794d */ /* 0x000fea0003800000 */
.L_x_24598:
[----:B------:R-:W-:-:S04]  /*aa00*/  PRMT R5, R17, 0x8880, RZ ;  /* 0x0000888011057816 */ /* 0x000fc800000000ff */
[----:B------:R-:W-:-:S05]  /*aa10*/  PRMT R5, R5, 0x7710, RZ ;  /* 0x0000771005057816 */ /* 0x000fca00000000ff */
[----:B------:R-:W-:Y:S01]  /*aa20*/  STG.E.U16 desc[UR36][R2.64], R5 ;  /* 0x0000000502007986 */ /* 0x000fe2000c101524 */
[----:B------:R-:W-:Y:S05]  /*aa30*/  EXIT ;  /* 0x000000000000794d */ /* 0x000fea0003800000 */
.L_x_24594:
        /* <DEDUP_REMOVED lines=9> */
.L_x_24601:
[----:B------:R-:W0:Y:S02]  /*aad0*/  I2F.S8 R0, R17 ;  /* 0x0000001100007306 */ /* 0x000e240000001400 */
[----:B0-----:R-:W-:-:S05]  /*aae0*/  F2FP.F16.F32.PACK_AB R0, RZ, R0 ;  /* 0x00000000ff00723e */ /* 0x001fca00000000ff */
[----:B------:R-:W-:Y:S01]  /*aaf0*/  STG.E.U16 desc[UR36][R2.64], R0 ;  /* 0x0000000002007986 */ /* 0x000fe2000c101524 */
[----:B------:R-:W-:Y:S05]  /*ab00*/  EXIT ;  /* 0x000000000000794d */ /* 0x000fea0003800000 */
.L_x_24600:
        /* <DEDUP_REMOVED lines=10> */
.L_x_24603:
[----:B------:R-:W0:Y:S02]  /*abb0*/  I2F.S8 R17, R17 ;  /* 0x0000001100117306 */ /* 0x000e240000001400 */
[----:B0-----:R-:W-:-:S04]  /*abc0*/  F2FP.F16.F32.PACK_AB R5, RZ, R17 ;  /* 0x00000011ff05723e */ /* 0x001fc800000000ff */
[----:B------:R-:W-:-:S05]  /*abd0*/  PRMT R5, R5, 0x5410, RZ ;  /* 0x0000541005057816 */ /* 0x000fca00000000ff */
[----:B------:R-:W-:Y:S01]  /*abe0*/  STG.E desc[UR36][R2.64], R5 ;  /* 0x0000000502007986 */ /* 0x000fe2000c101924 */
[----:B------:R-:W-:Y:S05]  /*abf0*/  EXIT ;  /* 0x000000000000794d */ /* 0x000fea0003800000 */
.L_x_24602:
[----:B------:R-:W-:-:S04]  /*ac00*/  PRMT R4, R17, 0x8880, RZ ;  /* 0x0000888011047816 */ /* 0x000fc800000000ff */
[----:B------:R-:W-:-:S06]  /*ac10*/  PRMT R4, R4, 0x7710, RZ ;  /* 0x0000771004047816 */ /* 0x000fcc00000000ff */
[----:B------:R-:W0:Y:S02]  /*ac20*/  I2F.F64.S16 R4, R4 ;  /* 0x0000000400047312 */ /* 0x000e240000101c00 */
[----:B0-----:R-:W-:Y:S01]  /*ac30*/  STG.E.64 desc[UR36][R2.64], R4 ;  /* 0x0000000402007986 */ /* 0x001fe2000c101b24 */
[----:B------:R-:W-:Y:S05]  /*ac40*/  EXIT ;  /* 0x000000000000794d */ /* 0x000fea0003800000 */
.L_x_24593:
        /* <DEDUP_REMOVED lines=12> */
.L_x_24606:
[----:B------:R-:W-:Y:S02]  /*ad10*/  PRMT R4, R17, 0x8880, RZ ;  /* 0x0000888011047816 */ /* 0x000fe400000000ff */
[----:B------:R-:W-:Y:S02]  /*ad20*/  CS2R R6, SRZ ;  /* 0x0000000000067805 */ /* 0x000fe4000001ff00 */
[----:B------:R-:W-:-:S06]  /*ad30*/  PRMT R4, R4, 0x7710, RZ ;  /* 0x0000771004047816 */ /* 0x000fcc00000000ff */
[----:B------:R-:W0:Y:S02]  /*ad40*/  I2F.F64.S16 R4, R4 ;  /* 0x0000000400047312 */ /* 0x000e240000101c00 */
[----:B0-----:R-:W-:Y:S01]  /*ad50*/  STG.E.128 desc[UR36][R2.64], R4 ;  /* 0x0000000402007986 */ /* 0x001fe2000c101d24 */
[----:B------:R-:W-:Y:S05]  /*ad60*/  EXIT ;  /* 0x000000000000794d */ /* 0x000fea0003800000 */
.L_x_24605:
        /* <DEDUP_REMOVED lines=21> */
.L_x_24610:
[----:B------:R-:W-:Y:S05]  /*aec0*/  BSYNC B0 ;  /* 0x0000000000007941 */ /* 0x000fea0003800000 */
.L_x_24609:
[----:B------:R-:W-:-:S05]  /*aed0*/  LOP3.LUT R5, R0, R5, RZ, 0xfc, !PT ;  /* 0x0000000500057212 */ /* 0x000fca00078efcff */
[----:B------:R-:W-:Y:S01]  /*aee0*/  STG.E.U8 desc[UR36][R2.64], R5 ;  /* 0x0000000502007986 */ /* 0x000fe2000c101124 */
[----:B------:R-:W-:Y:S05]  /*aef0*/  EXIT ;  /* 0x000000000000794d */ /* 0x000fea0003800000 */
.L_x_24608:
        /* <DEDUP_REMOVED lines=13> */
.L_x_24612:
[----:B------:R-:W-:Y:S01]  /*afd0*/  IMAD.MOV.U32 R0, RZ, RZ, 0x7f ;  /* 0x0000007fff007424 */ /* 0x000fe200078e00ff */
[----:B------:R-:W-:-:S04]  /*afe0*/  ISETP.GT.U32.AND P0, PT, R4, 0x7f800000, PT ;  /* 0x7f8000000400780c */ /* 0x000fc80003f04070 */
[----:B------:R-:W-:-:S09]  /*aff0*/  SEL R0, R0, 0x7c, P0 ;  /* 0x0000007c00007807 */ /* 0x000fd20000000000 */
.L_x_24613:
[----:B------:R-:W-:Y:S05]  /*b000*/  BSYNC B0 ;  /* 0x0000000000007941 */ /* 0x000fea0003800000 */
.L_x_24611:
[----:B------:R-:W-:-:S04]  /*b010*/  LOP3.LUT R4, R17, 0x80000000, RZ, 0xc0, !PT ;  /* 0x8000000011047812 */ /* 0x000fc800078ec0ff */
[----:B------:R-:W-:-:S04]  /*b020*/  SHF.R.U32.HI R5, RZ, 0x18, R4 ;  /* 0x00000018ff057819 */ /* 0x000fc80000011604 */
[----:B------:R-:W-:-:S05]  /*b030*/  LOP3.LUT R5, R0, R5, RZ, 0xfc, !PT ;  /* 0x0000000500057212 */ /* 0x000fca00078efcff */
[----:B------:R-:W-:Y:S01]  /*b040*/  STG.E.U8 desc[UR36][R2.64], R5 ;  /* 0x0000000502007986 */ /* 0x000fe2000c101124 */
[----:B------:R-:W-:Y:S05]  /*b050*/  EXIT ;  /* 0x000000000000794d */ /* 0x000fea0003800000 */
.L_x_24607:
[----:B------:R-:W0:Y:S02]  /*b060*/  I2F.S8 R0, R17 ;  /* 0x0000001100007306 */ /* 0x000e240000001400 */
[----:B0-----:R-:W-:-:S05]  /*b070*/  F2FP.BF16.F32.PACK_AB R0, RZ, R0 ;  /* 0x00000000ff00723e */ /* 0x001fca00000010ff */
[----:B------:R-:W-:Y:S01]  /*b080*/  STG.E.U16 desc[UR36][R2.64], R0 ;  /* 0x0000000002007986 */ /* 0x000fe2000c101524 */
[----:B------:R-:W-:Y:S05]  /*b090*/  EXIT ;  /* 0x000000000000794d */ /* 0x000fea0003800000 */
.L_x_24604:
        /* <DEDUP_REMOVED lines=12> */
.L_x_24616:
        /* <DEDUP_REMOVED lines=17> */
.L_x_24619:
[----:B------:R-:W-:-:S04]  /*b270*/  LOP3.LUT R0, R17, 0x80000000, RZ, 0xc0, !PT ;  /* 0x8000000011007812 */ /* 0x000fc800078ec0ff */
[----:B------:R-:W-:-:S04]  /*b280*/  SHF.R.U32.HI R5, RZ, 0x18, R0 ;  /* 0x00000018ff057819 */ /* 0x000fc80000011600 */
[----:B------:R-:W-:-:S04]  /*b290*/  LOP3.LUT R4, R4, R5, RZ, 0xfc, !PT ;  /* 0x0000000504047212 */ /* 0x000fc800078efcff */
[----:B------:R-:W-:-:S07]  /*b2a0*/  PRMT R0, R4, 0x7610, R0 ;  /* 0x0000761004007816 */ /* 0x000fce0000000000 */
.L_x_24618:
[----:B------:R-:W-:Y:S05]  /*b2b0*/  BSYNC B0 ;  /* 0x0000000000007941 */ /* 0x000fea0003800000 */
.L_x_24617:
[----:B------:R-:W-:Y:S01]  /*b2c0*/  STG.E.U8 desc[UR36][R2.64], R0 ;  /* 0x0000000002007986 */ /* 0x000fe2000c101124 */
[----:B------:R-:W-:Y:S05]  /*b2d0*/  EXIT ;  /* 0x000000000000794d */ /* 0x000fea0003800000 */
.L_x_24615:
        /* <DEDUP_REMOVED lines=17> */
.L_x_24622:
[----:B------:R-:W-:-:S04]  /*b3f0*/  LOP3.LUT R0, R17, 0x80000000, RZ, 0xc0, !PT ;  /* 0x8000000011007812 */ /* 0x000fc800078ec0ff */
[----:B------:R-:W-:-:S04]  /*b400*/  SHF.R.U32.HI R5, RZ, 0x18, R0 ;  /* 0x00000018ff057819 */ /* 0x000fc80000011600 */
[----:B------:R-:W-:-:S04]  /*b410*/  LOP3.LUT R4, R4, R5, RZ, 0xfc, !PT ;  /* 0x0000000504047212 */ /* 0x000fc800078efcff */
[----:B------:R-:W-:-:S07]  /*b420*/  PRMT R0, R4, 0x7610, R0 ;  /* 0x0000761004007816 */ /* 0x000fce0000000000 */
.L_x_24621:
[----:B------:R-:W-:Y:S05]  /*b430*/  BSYNC B0 ;  /* 0x0000000000007941 */ /* 0x000fea0003800000 */
.L_x_24620:
[----:B------:R-:W-:Y:S01]  /*b440*/  STG.E.U8 desc[UR36][R2.64], R0 ;  /* 0x0000000002007986 */ /* 0x000fe2000c101124 */
[----:B------:R-:W-:Y:S05]  /*b450*/  EXIT ;  /* 0x000000000000794d */ /* 0x000fea0003800000 */
.L_x_24614:
        /* <DEDUP_REMOVED lines=22> */
.L_x_24597:
        /* <DEDUP_REMOVED lines=16> */
.L_x_24625:
[----:B------:R-:W-:Y:S05]  /*b6c0*/  EXIT ;  /* 0x000000000000794d */ /* 0x000fea0003800000 */
.L_x_24624:
[----:B------:R-:W-:-:S04]  /*b6d0*/  LOP3.LUT R17, R17, 0xffff, RZ, 0xc0, !PT ;  /* 0x0000ffff11117812 */ /* 0x000fc800078ec0ff */
[----:B------:R-:W-:-:S05]  /*b6e0*/  PRMT R17, R17, 0x8880, RZ ;  /* 0x0000888011117816 */ /* 0x000fca00000000ff */
[----:B------:R-:W-:-:S05]  /*b6f0*/  IMAD.MOV.U32 R4, RZ, RZ, R17 ;  /* 0x000000ffff047224 */ /* 0x000fca00078e0011 */
[----:B------:R-:W-:-:S05]  /*b700*/  SHF.R.S32.HI R5, RZ, 0x1f, R4 ;  /* 0x0000001fff057819 */ /* 0x000fca0000011404 */
[----:B------:R-:W-:Y:S01]  /*b710*/  STG.E.64 desc[UR36][R2.64], R4 ;  /* 0x0000000402007986 */ /* 0x000fe2000c101b24 */
[----:B------:R-:W-:Y:S05]  /*b720*/  EXIT ;  /* 0x000000000000794d */ /* 0x000fea0003800000 */
.L_x_24623:
[----:B------:R-:W-:-:S04]  /*b730*/  LOP3.LUT R17, R17, 0xffff, RZ, 0xc0, !PT ;  /* 0x0000ffff11117812 */ /* 0x000fc800078ec0ff */
[----:B------:R-:W-:-:S05]  /*b740*/  PRMT R5, R17, 0x8880, RZ ;  /* 0x0000888011057816 */ /* 0x000fca00000000ff */
[----:B------:R-:W-:Y:S01]  /*b750*/  STG.E desc[UR36][R2.64], R5 ;  /* 0x0000000502007986 */ /* 0x000fe2000c101924 */
[----:B------:R-:W-:Y:S05]  /*b760*/  EXIT ;  /* 0x000000000000794d */ /* 0x000fea0003800000 */
.L_x_24626:
        /* <DEDUP_REMOVED lines=9> */
.L_x_26352:


//--------------------- .text._ZN2at6native18elementwise_kernelILi128ELi4EZNS0_22gpu_kernel_impl_nocastINS0_13BinaryFunctorIaaaNS0_17BitwiseAndFunctorIaEEEEEEvRNS_18TensorIteratorBaseERKT_EUliE_EEviT1_ --------------------------
	.section	.text._ZN2at6native18elementwise_kernelILi128ELi4EZNS0_22gpu_kernel_impl_nocastINS0_13BinaryFunctorIaaaNS0_17BitwiseAndFunctorIaEEEEEEvRNS_18TensorIteratorBaseERKT_EUliE_EEviT1_,"ax",@progbits
	.align	128
        .global         _ZN2at6native18elementwise_kernelILi128ELi4EZNS0_22gpu_kernel_impl_nocastINS0_13BinaryFunctorIaaaNS0_17BitwiseAndFunctorIaEEEEEEvRNS_18TensorIteratorBaseERKT_EUliE_EEviT1_
        .type           _ZN2at6native18elementwise_kernelILi128ELi4EZNS0_22gpu_kernel_impl_nocastINS0_13BinaryFunctorIaaaNS0_17BitwiseAndFunctorIaEEEEEEvRNS_18TensorIteratorBaseERKT_EUliE_EEviT1_,@function
        .size           _ZN2at6native18elementwise_kernelILi128ELi4EZNS0_22gpu_kernel_impl_nocastINS0_13BinaryFunctorIaaaNS0_17BitwiseAndFunctorIaEEEEEEvRNS_18TensorIteratorBaseERKT_EUliE_EEviT1_,(.L_x_26353 - _ZN2at6native18elementwise_kernelILi128ELi4EZNS0_22gpu_kernel_impl_nocastINS0_13BinaryFunctorIaaaNS0_17BitwiseAndFunctorIaEEEEEEvRNS_18TensorIteratorBaseERKT_EUliE_EEviT1_)
        .other          _ZN2at6native18elementwise_kernelILi128ELi4EZNS0_22gpu_kernel_impl_nocastINS0_13BinaryFunctorIaaaNS0_17BitwiseAndFunctorIaEEEEEEvRNS_18TensorIteratorBaseERKT_EUliE_EEviT1_,@"STO_CUDA_ENTRY STV_DEFAULT"
_ZN2at6native18elementwise_kernelILi128ELi4EZNS0_22gpu_kernel_impl_nocastINS0_13BinaryFunctorIaaaNS0_17BitwiseAndFunctorIaEEEEEEvRNS_18TensorIteratorBaseERKT_EUliE_EEviT1_:
.text._ZN2at6native18elementwise_kernelILi128ELi4EZNS0_22gpu_kernel_impl_nocastINS0_13BinaryFunctorIaaaNS0_17BitwiseAndFunctorIaEEEEEEvRNS_18TensorIteratorBaseERKT_EUliE_EEviT1_:
        /* <DEDUP_REMOVED lines=363> */
.L_x_24629:
        /* <DEDUP_REMOVED lines=14> */
.L_x_24628:
[----:B------:R-:W-:Y:S05]  /*1790*/  BSYNC B0 ;  /* 0x0000000000007941 */ /* 0x000fea0003800000 */
.L_x_24627:
        /* <DEDUP_REMOVED lines=356> */
.L_x_24632:
        /* <DEDUP_REMOVED lines=369> */
.L_x_24633:
        /* <DEDUP_REMOVED lines=14> */
.L_x_24631:
[----:B------:R-:W-:Y:S05]  /*45d0*/  BSYNC B0 ;  /* 0x0000000000007941 */ /* 0x000fea0003800000 */
.L_x_24630:
        /* <DEDUP_REMOVED lines=355> */
.L_x_24634:
        /* <DEDUP_REMOVED lines=14> */
.L_x_24635:
        /* <DEDUP_REMOVED lines=9> */
.L_x_26353:


//--------------------- .text._ZN2at6native27unrolled_elementwise_kernelINS0_13BinaryFunctorIaaaNS0_17BitwiseAndFunctorIaEEEESt5arrayIPcLm3EELi4E23TrivialOffsetCalculatorILi2EjES9_ILi1EjENS0_6memory15LoadWithoutCastENSC_16StoreWithoutCastEEEviT_T0_T2_T3_T4_T5_ --------------------------
	.section	.text._ZN2at6native27unrolled_elementwise_kernelINS0_13BinaryFunctorIaaaNS0_17BitwiseAndFunctorIaEEEESt5arrayIPcLm3EELi4E23TrivialOffsetCalculatorILi2EjES9_ILi1EjENS0_6memory15LoadWithoutCastENSC_16StoreWithoutCastEEEviT_T0_T2_T3_T4_T5_,"ax",@progbits
	.align	128
        .global         _ZN2at6native27unrolled_elementwise_kernelINS0_13BinaryFunctorIaaaNS0_17BitwiseAndFunctorIaEEEESt5arrayIPcLm3EELi4E23TrivialOffsetCalculatorILi2EjES9_ILi1EjENS0_6memory15LoadWithoutCastENSC_16StoreWithoutCastEEEviT_T0_T2_T3_T4_T5_
        .type           _ZN2at6native27unrolled_elementwise_kernelINS0_13BinaryFunctorIaaaNS0_17BitwiseAndFunctorIaEEEESt5arrayIPcLm3EELi4E23TrivialOffsetCalculatorILi2EjES9_ILi1EjENS0_6memory15LoadWithoutCastENSC_16StoreWithoutCastEEEviT_T0_T2_T3_T4_T5_,@function
        .size           _ZN2at6native27unrolled_elementwise_kernelINS0_13BinaryFunctorIaaaNS0_17BitwiseAndFunctorIaEEEESt5arrayIPcLm3EELi4E23TrivialOffsetCalculatorILi2EjES9_ILi1EjENS0_6memory15LoadWithoutCastENSC_16StoreWithoutCastEEEviT_T0_T2_T3_T4_T5_,(.L_x_26354 - _ZN2at6native27unrolled_elementwise_kernelINS0_13BinaryFunctorIaaaNS0_17BitwiseAndFunctorIaEEEESt5arrayIPcLm3EELi4E23TrivialOffsetCalculatorILi2EjES9_ILi1EjENS0_6memory15LoadWithoutCastENSC_16StoreWithoutCastEEEviT_T0_T2_T3_T4_T5_)
        .other          _ZN2at6native27unrolled_elementwise_kernelINS0_13BinaryFunctorIaaaNS0_17BitwiseAndFunctorIaEEEESt5arrayIPcLm3EELi4E23TrivialOffsetCalculatorILi2EjES9_ILi1EjENS0_6memory15LoadWithoutCastENSC_16StoreWithoutCastEEEviT_T0_T2_T3_T4_T5_,@"STO_CUDA_ENTRY STV_DEFAULT"
_ZN2at6native27unrolled_elementwise_kernelINS0_13BinaryFunctorIaaaNS0_17BitwiseAndFunctorIaEEEESt5arrayIPcLm3EELi4E23TrivialOffsetCalculatorILi2EjES9_ILi1EjENS0_6memory15LoadWithoutCastENSC_16StoreWithoutCastEEEviT_T0_T2_T3_T4_T5_:
.text._ZN2at6native27unrolled_elementwise_kernelINS0_13BinaryFunctorIaaaNS0_17BitwiseAndFunctorIaEEEESt5arrayIPcLm3EELi4E23TrivialOffsetCalculatorILi2EjES9_ILi1EjENS0_6memory15LoadWithoutCastENSC_16StoreWithoutCastEEEviT_T0_T2_T3_T4_T5_:
        /* <DEDUP_REMOVED lines=83> */
.L_x_24637:
[----:B------:R-:W-:Y:S05]  /*0530*/  BSYNC B0 ;  /* 0x0000000000007941 */ /* 0x000fea0003800000 */
.L_x_24636:
        /* <DEDUP_REMOVED lines=9> */
.L_x_24638:
        /* <DEDUP_REMOVED lines=11> */
.L_x_26354:


//--------------------- .text._ZN2at6native29vectorized_elementwise_kernelILi2ENS0_13BinaryFunctorIaaaNS0_17BitwiseAndFunctorIaEEEESt5arrayIPcLm3EEEEviT0_T1_ --------------------------
	.section	.text._ZN2at6native29vectorized_elementwise_kernelILi2ENS0_13BinaryFunctorIaaaNS0_17BitwiseAndFunctorIaEEEESt5arrayIPcLm3EEEEviT0_T1_,"ax",@progbits
	.align	128
        .global         _ZN2at6native29vectorized_elementwise_kernelILi2ENS0_13BinaryFunctorIaaaNS0_17BitwiseAndFunctorIaEEEESt5arrayIPcLm3EEEEviT0_T1_
        .type           _ZN2at6native29vectorized_elementwise_kernelILi2ENS0_13BinaryFunctorIaaaNS0_17BitwiseAndFunctorIaEEEESt5arrayIPcLm3EEEEviT0_T1_,@function
        .size           _ZN2at6native29vectorized_elementwise_kernelILi2ENS0_13BinaryFunctorIaaaNS0_17BitwiseAndFunctorIaEEEESt5arrayIPcLm3EEEEviT0_T1_,(.L_x_26355 - _ZN2at6native29vectorized_elementwise_kernelILi2ENS0_13BinaryFunctorIaaaNS0_17BitwiseAndFunctorIaEEEESt5arrayIPcLm3EEEEviT0_T1_)
        .other          _ZN2at6native29vectorized_elementwise_kernelILi2ENS0_13BinaryFunctorIaaaNS0_17BitwiseAndFunctorIaEEEESt5arrayIPcLm3EEEEviT0_T1_,@"STO_CUDA_ENTRY STV_DEFAULT"
_ZN2at6native29vectorized_elementwise_kernelILi2ENS0_13BinaryFunctorIaaaNS0_17BitwiseAndFunctorIaEEEESt5arrayIPcLm3EEEEviT0_T1_:
.text._ZN2at6native29vectorized_elementwise_kernelILi2ENS0_13BinaryFunctorIaaaNS0_17BitwiseAndFunctorIaEEEESt5arrayIPcLm3EEEEviT0_T1_:
        /* <DEDUP_REMOVED lines=69> */
.L_x_24639:
        /* <DEDUP_REMOVED lines=138> */
.L_x_24642:
        /* <DEDUP_REMOVED lines=8> */
.L_x_24643:
        /* <DEDUP_REMOVED lines=8> */
.L_x_24644:
        /* <DEDUP_REMOVED lines=9> */
.L_x_24645:
[----:B------:R-:W-:Y:S05]  /*0e80*/  BSYNC B1 ;  /* 0x0000000000017941 */ /* 0x000fea0003800000 */
.L_x_24641:
[----:B------:R-:W-:-:S13]  /*0e90*/  ISETP.GE.AND P0, PT, R4, R3, PT ;  /* 0x000000030400720c */ /* 0x000fda0003f06270 */
[----:B------:R-:W3:Y:S01]  /*0ea0*/  @!P0 LDC.64 R8, c[0x0][0x218] ;  /* 0x00008600ff088b82 */ /* 0x000ee20000000a00 */
[C---:B012---:R-:W-:Y:S02]  /*0eb0*/  @!P0 VIADD R7, R4.reuse, UR4 ;  /* 0x0000000404078c36 */ /* 0x047fe40008000000 */
[----:B------:R-:W-:-:S03]  /*0ec0*/  @!P0 VIADD R4, R4, 0x80 ;  /* 0x0000008004048836 */ /* 0x000fc60000000000 */
[----:B---3--:R-:W-:-:S05]  /*0ed0*/  @!P0 IADD3 R6, P1, R7, R8, RZ ;  /* 0x0000000807068210 */ /* 0x008fca0007f3e0ff */
[----:B------:R-:W-:-:S05]  /*0ee0*/  @!P0 IMAD.X R7, RZ, RZ, R9, P1 ;  /* 0x000000ffff078224 */ /* 0x000fca00008e0609 */
[----:B------:R2:W-:Y:S03]  /*0ef0*/  @!P0 STG.E.U8 desc[UR12][R6.64], R0 ;  /* 0x0000000006008986 */ /* 0x0005e6000c10110c */
.L_x_24646:
[----:B------:R-:W-:Y:S05]  /*0f00*/  BSYNC B0 ;  /* 0x0000000000007941 */ /* 0x000fea0003800000 */
.L_x_24640:
        /* <DEDUP_REMOVED lines=9> */
.L_x_24647:
        /* <DEDUP_REMOVED lines=14> */
.L_x_26355:


//--------------------- .text._ZN2at6native29vectorized_elementwise_kernelILi4ENS0_13BinaryFunctorIaaaNS0_17BitwiseAndFunctorIaEEEESt5arrayIPcLm3EEEEviT0_T1_ --------------------------
	.section	.text._ZN2at6native29vectorized_elementwise_kernelILi4ENS0_13BinaryFunctorIaaaNS0_17BitwiseAndFunctorIaEEEESt5arrayIPcLm3EEEEviT0_T1_,"ax",@progbits
	.align	128
        .global         _ZN2at6native29vectorized_elementwise_kernelILi4ENS0_13BinaryFunctorIaaaNS0_17BitwiseAndFunctorIaEEEESt5arrayIPcLm3EEEEviT0_T1_
        .type           _ZN2at6native29vectorized_elementwise_kernelILi4ENS0_13BinaryFunctorIaaaNS0_17BitwiseAndFunctorIaEEEESt5arrayIPcLm3EEEEviT0_T1_,@function
        .size           _ZN2at6native29vectorized_elementwise_kernelILi4ENS0_13BinaryFunctorIaaaNS0_17BitwiseAndFunctorIaEEEESt5arrayIPcLm3EEEEviT0_T1_,(.L_x_26356 - _ZN2at6native29vectorized_elementwise_kernelILi4ENS0_13BinaryFunctorIaaaNS0_17BitwiseAndFunctorIaEEEESt5arrayIPcLm3EEEEviT0_T1_)
        .other          _ZN2at6native29vectorized_elementwise_kernelILi4ENS0_13BinaryFunctorIaaaNS0_17BitwiseAndFunctorIaEEEESt5arrayIPcLm3EEEEviT0_T1_,@"STO_CUDA_ENTRY STV_DEFAULT"
_ZN2at6native29vectorized_elementwise_kernelILi4ENS0_13BinaryFunctorIaaaNS0_17BitwiseAndFunctorIaEEEESt5arrayIPcLm3EEEEviT0_T1_:
.text._ZN2at6native29vectorized_elementwise_kernelILi4ENS0_13BinaryFunctorIaaaNS0_17BitwiseAndFunctorIaEEEESt5arrayIPcLm3EEEEviT0_T1_:
        /* <DEDUP_REMOVED lines=65> */
.L_x_24648:
        /* <DEDUP_REMOVED lines=138> */
.L_x_24651:
        /* <DEDUP_REMOVED lines=8> */
.L_x_24652:
        /* <DEDUP_REMOVED lines=8> */
.L_x_24653:
        /* <DEDUP_REMOVED lines=9> */
.L_x_24654:
[----:B------:R-:W-:Y:S05]  /*0e40*/  BSYNC B1 ;  /* 0x0000000000017941 */ /* 0x000fea0003800000 */
.L_x_24650:
[----:B------:R-:W-:-:S13]  /*0e50*/  ISETP.GE.AND P0, PT, R4, R3, PT ;  /* 0x000000030400720c */ /* 0x000fda0003f06270 */
[----:B------:R-:W3:Y:S01]  /*0e60*/  @!P0 LDC.64 R8, c[0x0][0x218] ;  /* 0x00008600ff088b82 */ /* 0x000ee20000000a00 */
[C---:B012---:R-:W-:Y:S02]  /*0e70*/  @!P0 VIADD R7, R4.reuse, UR4 ;  /* 0x0000000404078c36 */ /* 0x047fe40008000000 */
[----:B------:R-:W-:-:S03]  /*0e80*/  @!P0 VIADD R4, R4, 0x80 ;  /* 0x0000008004048836 */ /* 0x000fc60000000000 */
[----:B---3--:R-:W-:-:S05]  /*0e90*/  @!P0 IADD3 R6, P1, R7, R8, RZ ;  /* 0x0000000807068210 */ /* 0x008fca0007f3e0ff */
[----:B------:R-:W-:-:S05]  /*0ea0*/  @!P0 IMAD.X R7, RZ, RZ, R9, P1 ;  /* 0x000000ffff078224 */ /* 0x000fca00008e0609 */
[----:B------:R2:W-:Y:S03]  /*0eb0*/  @!P0 STG.E.U8 desc[UR12][R6.64], R0 ;  /* 0x0000000006008986 */ /* 0x0005e6000c10110c */
.L_x_24655:
[----:B------:R-:W-:Y:S05]  /*0ec0*/  BSYNC B0 ;  /* 0x0000000000007941 */ /* 0x000fea0003800000 */
.L_x_24649:
        /* <DEDUP_REMOVED lines=9> */
.L_x_24656:
        /* <DEDUP_REMOVED lines=10> */
.L_x_26356:


//--------------------- .text._ZN2at6native29vectorized_elementwise_kernelILi8ENS0_13BinaryFunctorIaaaNS0_17BitwiseAndFunctorIaEEEESt5arrayIPcLm3EEEEviT0_T1_ --------------------------
	.section	.text._ZN2at6native29vectorized_elementwise_kernelILi8ENS0_13BinaryFunctorIaaaNS0_17BitwiseAndFunctorIaEEEESt5arrayIPcLm3EEEEviT0_T1_,"ax",@progbits
	.align	128
        .global         _ZN2at6native29vectorized_elementwise_kernelILi8ENS0_13BinaryFunctorIaaaNS0_17BitwiseAndFunctorIaEEEESt5arrayIPcLm3EEEEviT0_T1_
        .type           _ZN2at6native29vectorized_elementwise_kernelILi8ENS0_13BinaryFunctorIaaaNS0_17BitwiseAndFunctorIaEEEESt5arrayIPcLm3EEEEviT0_T1_,@function
        .size           _ZN2at6native29vectorized_elementwise_kernelILi8ENS0_13BinaryFunctorIaaaNS0_17BitwiseAndFunctorIaEEEESt5arrayIPcLm3EEEEviT0_T1_,(.L_x_26357 - _ZN2at6native29vectorized_elementwise_kernelILi8ENS0_13BinaryFunctorIaaaNS0_17BitwiseAndFunctorIaEEEESt5arrayIPcLm3EEEEviT0_T1_)
        .other          _ZN2at6native29vectorized_elementwise_kernelILi8ENS0_13BinaryFunctorIaaaNS0_17BitwiseAndFunctorIaEEEESt5arrayIPcLm3EEEEviT0_T1_,@"STO_CUDA_ENTRY STV_DEFAULT"
_ZN2at6native29vectorized_elementwise_kernelILi8ENS0_13BinaryFunctorIaaaNS0_17BitwiseAndFunctorIaEEEESt5arrayIPcLm3EEEEviT0_T1_:
.text._ZN2at6native29vectorized_elementwise_kernelILi8ENS0_13BinaryFunctorIaaaNS0_17BitwiseAndFunctorIaEEEESt5arrayIPcLm3EEEEviT0_T1_:
        /* <DEDUP_REMOVED lines=60> */
.L_x_24657:
        /* <DEDUP_REMOVED lines=138> */
.L_x_24660:
        /* <DEDUP_REMOVED lines=8> */
.L_x_24661:
        /* <DEDUP_REMOVED lines=8> */
.L_x_24662:
        /* <DEDUP_REMOVED lines=9> */
.L_x_24663:
[----:B------:R-:W-:Y:S05]  /*0df0*/  BSYNC B1 ;  /* 0x0000000000017941 */ /* 0x000fea0003800000 */
.L_x_24659:
[----:B------:R-:W-:-:S13]  /*0e00*/  ISETP.GE.AND P0, PT, R4, R3, PT ;  /* 0x000000030400720c */ /* 0x000fda0003f06270 */
[----:B------:R-:W3:Y:S01]  /*0e10*/  @!P0 LDC.64 R8, c[0x0][0x218] ;  /* 0x00008600ff088b82 */ /* 0x000ee20000000a00 */
[C---:B012---:R-:W-:Y:S02]  /*0e20*/  @!P0 VIADD R7, R4.reuse, UR4 ;  /* 0x0000000404078c36 */ /* 0x047fe40008000000 */
[----:B------:R-:W-:-:S03]  /*0e30*/  @!P0 VIADD R4, R4, 0x80 ;  /* 0x0000008004048836 */ /* 0x000fc60000000000 */
[----:B---3--:R-:W-:-:S05]  /*0e40*/  @!P0 IADD3 R6, P1, R7, R8, RZ ;  /* 0x0000000807068210 */ /* 0x008fca0007f3e0ff */
[----:B------:R-:W-:-:S05]  /*0e50*/  @!P0 IMAD.X R7, RZ, RZ, R9, P1 ;  /* 0x000000ffff078224 */ /* 0x000fca00008e0609 */
[----:B------:R2:W-:Y:S03]  /*0e60*/  @!P0 STG.E.U8 desc[UR12][R6.64], R0 ;  /* 0x0000000006008986 */ /* 0x0005e6000c10110c */
.L_x_24664:
[----:B------:R-:W-:Y:S05]  /*0e70*/  BSYNC B0 ;  /* 0x0000000000007941 */ /* 0x000fea0003800000 */
.L_x_24658:
        /* <DEDUP_REMOVED lines=9> */
.L_x_24665:
        /* <DEDUP_REMOVED lines=15> */
.L_x_26357:


//--------------------- .text._ZN2at6native18elementwise_kernelILi128ELi4EZNS0_15gpu_kernel_implINS0_13AUnaryFunctorIhhhNS0_17BitwiseAndFunctorIhEEEEEEvRNS_18TensorIteratorBaseERKT_EUliE_EEviT1_ --------------------------
	.section	.text._ZN2at6native18elementwise_kernelILi128ELi4EZNS0_15gpu_kernel_implINS0_13AUnaryFunctorIhhhNS0_17BitwiseAndFunctorIhEEEEEEvRNS_18TensorIteratorBaseERKT_EUliE_EEviT1_,"ax",@progbits
	.align	128
        .global         _ZN2at6native18elementwise_kernelILi128ELi4EZNS0_15gpu_kernel_implINS0_13AUnaryFunctorIhhhNS0_17BitwiseAndFunctorIhEEEEEEvRNS_18TensorIteratorBaseERKT_EUliE_EEviT1_
        .type           _ZN2at6native18elementwise_kernelILi128ELi4EZNS0_15gpu_kernel_implINS0_13AUnaryFunctorIhhhNS0_17BitwiseAndFunctorIhEEEEEEvRNS_18TensorIteratorBaseERKT_EUliE_EEviT1_,@function
        .size           _ZN2at6native18elementwise_kernelILi128ELi4EZNS0_15gpu_kernel_implINS0_13AUnaryFunctorIhhhNS0_17BitwiseAndFunctorIhEEEEEEvRNS_18TensorIteratorBaseERKT_EUliE_EEviT1_,(.L_x_26358 - _ZN2at6native18elementwise_kernelILi128ELi4EZNS0_15gpu_kernel_implINS0_13AUnaryFunctorIhhhNS0_17BitwiseAndFunctorIhEEEEEEvRNS_18TensorIteratorBaseERKT_EUliE_EEviT1_)
        .other          _ZN2at6native18elementwise_kernelILi128ELi4EZNS0_15gpu_kernel_implINS0_13AUnaryFunctorIhhhNS0_17BitwiseAndFunctorIhEEEEEEvRNS_18TensorIteratorBaseERKT_EUliE_EEviT1_,@"STO_CUDA_ENTRY STV_DEFAULT"
_ZN2at6native18elementwise_kernelILi128ELi4EZNS0_15gpu_kernel_implINS0_13AUnaryFunctorIhhhNS0_17BitwiseAndFunctorIhEEEEEEvRNS_18TensorIteratorBaseERKT_EUliE_EEviT1_:
.text._ZN2at6native18elementwise_kernelILi128ELi4EZNS0_15gpu_kernel_implINS0_13AUnaryFunctorIhhhNS0_17BitwiseAndFunctorIhEEEEEEvRNS_18TensorIteratorBaseERKT_EUliE_EEviT1_:
        /* <DEDUP_REMOVED lines=314> */
.L_x_24668:
        /* <DEDUP_REMOVED lines=20> */
.L_x_24672:
[----:B------:R0:W5:Y:S01]  /*14e0*/  LDG.E.U8 R0, desc[UR36][R4.64] ;  /* 0x0000002404007981 */ /* 0x000162000c1e1100 */
[----:B------:R-:W-:Y:S05]  /*14f0*/  BRA `(.L_x_24674) ;  /* 0x0000000c00647947 */ /* 0x000fea0003800000 */
.L_x_24671:
        /* <DEDUP_REMOVED lines=8> */
.L_x_24676:
[----:B------:R3:W5:Y:S01]  /*1580*/  LDG.E.U8 R0, desc[UR36][R4.64] ;  /* 0x0000002404007981 */ /* 0x000762000c1e1100 */
[----:B------:R-:W-:Y:S05]  /*1590*/  BRA `(.L_x_24674) ;  /* 0x0000000c003c7947 */ /* 0x000fea0003800000 */
.L_x_24675:
[----:B------:R0:W5:Y:S01]  /*15a0*/  LDG.E.U16 R0, desc[UR36][R4.64] ;  /* 0x0000002404007981 */ /* 0x000162000c1e1500 */
[----:B------:R-:W-:Y:S05]  /*15b0*/  BRA `(.L_x_24674) ;  /* 0x0000000c00347947 */ /* 0x000fea0003800000 */
.L_x_24670:
        /* <DEDUP_REMOVED lines=10> */
.L_x_24678:
[----:B------:R-:W2:Y:S02]  /*1660*/  LDG.E.U16 R2, desc[UR36][R4.64] ;  /* 0x0000002404027981 */ /* 0x000ea4000c1e1500 */
[----:B--2---:R-:W-:-:S06]  /*1670*/  HADD2.F32 R2, -RZ, R2.H0_H0 ;  /* 0x20000002ff027230 */ /* 0x004fcc0000004100 */
[----:B------:R-:W0:Y:S02]  /*1680*/  F2I.S64.TRUNC R2, R2 ;  /* 0x0000000200027311 */ /* 0x000e24000020d900 */
[----:B0-----:R-:W-:Y:S01]  /*1690*/  PRMT R0, R2, 0x7610, R0 ;  /* 0x0000761002007816 */ /* 0x001fe20000000000 */
[----:B------:R-:W-:Y:S06]  /*16a0*/  BRA `(.L_x_24674) ;  /* 0x0000000800f87947 */ /* 0x000fec0003800000 */
.L_x_24677:
        /* <DEDUP_REMOVED lines=10> */
.L_x_24680:
[----:B------:R-:W2:Y:S02]  /*1750*/  LDG.E.U16 R4, desc[UR36][R4.64] ;  /* 0x0000002404047981 */ /* 0x000ea4000c1e1500 */
[----:B--2---:R-:W-:-:S06]  /*1760*/  HADD2.F32 R2, -RZ, R4.H0_H0 ;  /* 0x20000004ff027230 */ /* 0x004fcc0000004100 */
[----:B------:R-:W0:Y:S02]  /*1770*/  F2I.S64.TRUNC R2, R2 ;  /* 0x0000000200027311 */ /* 0x000e24000020d900 */
[----:B0-----:R-:W-:Y:S01]  /*1780*/  PRMT R0, R2, 0x7610, R0 ;  /* 0x0000761002007816 */ /* 0x001fe20000000000 */
[----:B------:R-:W-:Y:S06]  /*1790*/  BRA `(.L_x_24674) ;  /* 0x0000000800bc7947 */ /* 0x000fec0003800000 */
.L_x_24679:
[----:B------:R-:W2:Y:S02]  /*17a0*/  LDG.E.64 R2, desc[UR36][R4.64] ;  /* 0x0000002404027981 */ /* 0x000ea4000c1e1b00 */
[----:B--2---:R-:W0:Y:S02]  /*17b0*/  F2I.S64.F64.TRUNC R2, R2 ;  /* 0x0000000200027311 */ /* 0x004e24000030d900 */
[----:B0-----:R-:W-:Y:S01]  /*17c0*/  PRMT R0, R2, 0x7610, R0 ;  /* 0x0000761002007816 */ /* 0x001fe20000000000 */
[----:B------:R-:W-:Y:S06]  /*17d0*/  BRA `(.L_x_24674) ;  /* 0x0000000800ac7947 */ /* 0x000fec0003800000 */
.L_x_24669:
        /* <DEDUP_REMOVED lines=12> */
.L_x_24683:
[----:B------:R-:W2:Y:S02]  /*18a0*/  LDG.E.64 R4, desc[UR36][R4.64] ;  /* 0x0000002404047981 */ /* 0x000ea4000c1e1b00 */
[----:B--2---:R-:W0:Y:S02]  /*18b0*/  F2I.S64.F64.TRUNC R2, R4 ;  /* 0x0000000400027311 */ /* 0x004e24000030d900 */
[----:B0-----:R-:W-:Y:S01]  /*18c0*/  PRMT R0, R2, 0x7610, R0 ;  /* 0x0000761002007816 */ /* 0x001fe20000000000 */
[----:B------:R-:W-:Y:S06]  /*18d0*/  BRA `(.L_x_24674) ;  /* 0x00000008006c7947 */ /* 0x000fec0003800000 */
.L_x_24682:
        /* <DEDUP_REMOVED lines=28> */
.L_x_24685:
        /* <DEDUP_REMOVED lines=15> */
.L_x_24684:
[----:B------:R-:W2:Y:S02]  /*1b90*/  LDG.E.U16 R2, desc[UR36][R4.64] ;  /* 0x0000002404027981 */ /* 0x000ea4000c1e1500 */
[----:B--2---:R-:W-:-:S06]  /*1ba0*/  IMAD.U32 R2, R2, 0x10000, RZ ;  /* 0x0001000002027824 */ /* 0x004fcc00078e00ff */
[----:B------:R-:W0:Y:S02]  /*1bb0*/  F2I.S64.TRUNC R2, R2 ;  /* 0x0000000200027311 */ /* 0x000e24000020d900 */
[----:B0-----:R-:W-:Y:S01]  /*1bc0*/  PRMT R0, R2, 0x7610, R0 ;  /* 0x0000761002007816 */ /* 0x001fe20000000000 */
[----:B------:R-:W-:Y:S06]  /*1bd0*/  BRA `(.L_x_24674) ;  /* 0x0000000400ac7947 */ /* 0x000fec0003800000 */
.L_x_24681:
        /* <DEDUP_REMOVED lines=10> */
.L_x_24688:
        /* <DEDUP_REMOVED lines=21> */
.L_x_24692:
[----:B------:R-:W-:Y:S05]  /*1dd0*/  BSYNC B1 ;  /* 0x0000000000017941 */ /* 0x000fea0003800000 */
.L_x_24691:
[----:B------:R-:W-:Y:S01]  /*1de0*/  IMAD.SHL.U32 R2, R2, 0x100000, RZ ;  /* 0x0010000002027824 */ /* 0x000fe200078e00ff */
[----:B------:R-:W-:-:S04]  /*1df0*/  LEA R3, R0, 0x3b800000, 0x17 ;  /* 0x3b80000000037811 */ /* 0x000fc800078eb8ff */
[----:B------:R-:W-:-:S07]  /*1e00*/  LOP3.LUT R2, R3, R2, R4, 0xfe, !PT ;  /* 0x0000000203027212 */ /* 0x000fce00078efe04 */
.L_x_24690:
[----:B------:R-:W-:Y:S05]  /*1e10*/  BSYNC B0 ;  /* 0x0000000000007941 */ /* 0x000fea0003800000 */
.L_x_24689:
[----:B------:R-:W0:Y:S02]  /*1e20*/  F2I.S64.TRUNC R2, R2 ;  /* 0x0000000200027311 */ /* 0x000e24000020d900 */
[----:B0-----:R-:W-:Y:S01]  /*1e30*/  PRMT R0, R2, 0x7610, R0 ;  /* 0x0000761002007816 */ /* 0x001fe20000000000 */
[----:B------:R-:W-:Y:S06]  /*1e40*/  BRA `(.L_x_24674) ;  /* 0x0000000400107947 */ /* 0x000fec0003800000 */
.L_x_24687:
        /* <DEDUP_REMOVED lines=21> */
.L_x_24696:
[----:B------:R-:W-:Y:S05]  /*1fa0*/  BSYNC B1 ;  /* 0x0000000000017941 */ /* 0x000fea0003800000 */
.L_x_24695:
[----:B------:R-:W-:Y:S01]  /*1fb0*/  IMAD.SHL.U32 R2, R2, 0x200000, RZ ;  /* 0x0020000002027824 */ /* 0x000fe200078e00ff */
[----:B------:R-:W-:-:S04]  /*1fc0*/  LEA R3, R0, 0x37800000, 0x17 ;  /* 0x3780000000037811 */ /* 0x000fc800078eb8ff */
[----:B------:R-:W-:-:S07]  /*1fd0*/  LOP3.LUT R2, R3, R2, R4, 0xfe, !PT ;  /* 0x0000000203027212 */ /* 0x000fce00078efe04 */
.L_x_24694:
[----:B------:R-:W-:Y:S05]  /*1fe0*/  BSYNC B0 ;  /* 0x0000000000007941 */ /* 0x000fea0003800000 */
.L_x_24693:
[----:B------:R-:W0:Y:S02]  /*1ff0*/  F2I.S64.TRUNC R2, R2 ;  /* 0x0000000200027311 */ /* 0x000e24000020d900 */
[----:B0-----:R-:W-:Y:S01]  /*2000*/  PRMT R0, R2, 0x7610, R0 ;  /* 0x0000761002007816 */ /* 0x001fe20000000000 */
[----:B------:R-:W-:Y:S06]  /*2010*/  BRA `(.L_x_24674) ;  /* 0x00000000009c7947 */ /* 0x000fec0003800000 */
.L_x_24686:
        /* <DEDUP_REMOVED lines=14> */
.L_x_24700:
[----:B------:R-:W-:Y:S05]  /*2100*/  BSYNC B0 ;  /* 0x0000000000007941 */ /* 0x000fea0003800000 */
.L_x_24699:
[----:B------:R-:W0:Y:S02]  /*2110*/  F2I.S64.TRUNC R2, R2 ;  /* 0x0000000200027311 */ /* 0x000e24000020d900 */
[----:B0-----:R-:W-:Y:S01]  /*2120*/  PRMT R0, R2, 0x7610, R0 ;  /* 0x0000761002007816 */ /* 0x001fe20000000000 */
[----:B------:R-:W-:Y:S06]  /*2130*/  BRA `(.L_x_24674) ;  /* 0x0000000000547947 */ /* 0x000fec0003800000 */
.L_x_24673:
        /* <DEDUP_REMOVED lines=16> */
.L_x_24701:
[----:B------:R-:W-:Y:S01]  /*2240*/  PRMT R0, RZ, 0x7610, R0 ;  /* 0x00007610ff007816 */ /* 0x000fe20000000000 */
[----:B------:R-:W-:Y:S06]  /*2250*/  BRA `(.L_x_24674) ;  /* 0x00000000000c7947 */ /* 0x000fec0003800000 */
.L_x_24698:
[----:B------:R2:W5:Y:S01]  /*2260*/  LDG.E.U8 R0, desc[UR36][R4.64] ;  /* 0x0000002404007981 */ /* 0x000562000c1e1100 */
[----:B------:R-:W-:Y:S05]  /*2270*/  BRA `(.L_x_24674) ;  /* 0x0000000000047947 */ /* 0x000fea0003800000 */
.L_x_24697:
[----:B------:R1:W5:Y:S02]  /*2280*/  LDG.E.U8 R0, desc[UR36][R4.64] ;  /* 0x0000002404007981 */ /* 0x000364000c1e1100 */
.L_x_24674:
        /* <DEDUP_REMOVED lines=16> */
.L_x_24705:
[----:B------:R3:W-:Y:S01]  /*2390*/  STG.E.U8 desc[UR36][R16.64], R3 ;  /* 0x0000000310007986 */ /* 0x0007e2000c101124 */
[----:B------:R-:W-:Y:S05]  /*23a0*/  BRA `(.L_x_24707) ;  /* 0x0000000c00987947 */ /* 0x000fea0003800000 */
.L_x_24704:
        /* <DEDUP_REMOVED lines=10> */
.L_x_24709:
[----:B------:R-:W-:-:S05]  /*2450*/  LOP3.LUT R3, R3, 0xff, RZ, 0xc0, !PT ;  /* 0x000000ff03037812 */ /* 0x000fca00078ec0ff */
[----:B------:R1:W-:Y:S01]  /*2460*/  STG.E desc[UR36][R16.64], R3 ;  /* 0x0000000310007986 */ /* 0x0003e2000c101924 */
[----:B------:R-:W-:Y:S05]  /*2470*/  BRA `(.L_x_24707) ;  /* 0x0000000c00647947 */ /* 0x000fea0003800000 */
.L_x_24708:
[----:B------:R-:W-:-:S05]  /*2480*/  LOP3.LUT R3, R3, 0xff, RZ, 0xc0, !PT ;  /* 0x000000ff03037812 */ /* 0x000fca00078ec0ff */
[----:B------:R2:W-:Y:S01]  /*2490*/  STG.E.U16 desc[UR36][R16.64], R3 ;  /* 0x0000000310007986 */ /* 0x0005e2000c101524 */
[----:B------:R-:W-:Y:S05]  /*24a0*/  BRA `(.L_x_24707) ;  /* 0x0000000c00587947 */ /* 0x000fea0003800000 */
.L_x_24703:
        /* <DEDUP_REMOVED lines=10> */
.L_x_24711:
[----:B------:R-:W-:-:S04]  /*2550*/  LOP3.LUT R3, R3, 0xff, RZ, 0xc0, !PT ;  /* 0x000000ff03037812 */ /* 0x000fc800078ec0ff */
[----:B------:R-:W0:Y:S02]  /*2560*/  I2F.U16 R0, R3 ;  /* 0x0000000300007306 */ /* 0x000e240000101000 */
[----:B0-----:R-:W-:-:S05]  /*2570*/  F2FP.F16.F32.PACK_AB R0, RZ, R0 ;  /* 0x00000000ff00723e */ /* 0x001fca00000000ff */
[----:B------:R0:W-:Y:S01]  /*2580*/  STG.E.U16 desc[UR36][R16.64], R0 ;  /* 0x0000000010007986 */ /* 0x0001e2000c101524 */
[----:B------:R-:W-:Y:S05]  /*2590*/  BRA `(.L_x_24707) ;  /* 0x0000000c001c7947 */ /* 0x000fea0003800000 */
.L_x_24710:
        /* <DEDUP_REMOVED lines=11> */
.L_x_24713:
[----:B------:R-:W-:-:S06]  /*2650*/  LOP3.LUT R3, R3, 0xff, RZ, 0xc0, !PT ;  /* 0x000000ff03037812 */ /* 0x000fcc00078ec0ff */
[----:B------:R-:W0:Y:S02]  /*2660*/  I2F.U16 R3, R3 ;  /* 0x0000000300037306 */ /* 0x000e240000101000 */
[----:B0-----:R-:W-:-:S04]  /*2670*/  F2FP.F16.F32.PACK_AB R3, RZ, R3 ;  /* 0x00000003ff03723e */ /* 0x001fc800000000ff */
[----:B------:R-:W-:-:S05]  /*2680*/  PRMT R3, R3, 0x5410, RZ ;  /* 0x0000541003037816 */ /* 0x000fca00000000ff */
[----:B------:R0:W-:Y:S01]  /*2690*/  STG.E desc[UR36][R16.64], R3 ;  /* 0x0000000310007986 */ /* 0x0001e2000c101924 */
[----:B------:R-:W-:Y:S05]  /*26a0*/  BRA `(.L_x_24707) ;  /* 0x0000000800d87947 */ /* 0x000fea0003800000 */
.L_x_24712:
[----:B------:R-:W-:-:S06]  /*26b0*/  LOP3.LUT R3, R3, 0xff, RZ, 0xc0, !PT ;  /* 0x000000ff03037812 */ /* 0x000fcc00078ec0ff */
[----:B------:R-:W0:Y:S02]  /*26c0*/  I2F.F64.U16 R2, R3 ;  /* 0x0000000300027312 */ /* 0x000e240000101800 */
[----:B0-----:R0:W-:Y:S01]  /*26d0*/  STG.E.64 desc[UR36][R16.64], R2 ;  /* 0x0000000210007986 */ /* 0x0011e2000c101b24 */
[----:B------:R-:W-:Y:S05]  /*26e0*/  BRA `(.L_x_24707) ;  /* 0x0000000800c87947 */ /* 0x000fea0003800000 */
.L_x_24702:
        /* <DEDUP_REMOVED lines=12> */
.L_x_24716:
[----:B------:R-:W-:Y:S02]  /*27b0*/  LOP3.LUT R4, R3, 0xff, RZ, 0xc0, !PT ;  /* 0x000000ff03047812 */ /* 0x000fe400078ec0ff */
[----:B------:R-:W-:-:S04]  /*27c0*/  CS2R R6, SRZ ;  /* 0x0000000000067805 */ /* 0x000fc8000001ff00 */
[----:B------:R-:W0:Y:S02]  /*27d0*/  I2F.F64.U16 R4, R4 ;  /* 0x0000000400047312 */ /* 0x000e240000101800 */
[----:B0-----:R0:W-:Y:S01]  /*27e0*/  STG.E.128 desc[UR36][R16.64], R4 ;  /* 0x0000000410007986 */ /* 0x0011e2000c101d24 */
[----:B------:R-:W-:Y:S05]  /*27f0*/  BRA `(.L_x_24707) ;  /* 0x0000000800847947 */ /* 0x000fea0003800000 */
.L_x_24715:
        /* <DEDUP_REMOVED lines=22> */
.L_x_24720:
[----:B------:R-:W-:Y:S05]  /*2960*/  BSYNC B0 ;  /* 0x0000000000007941 */ /* 0x000fea0003800000 */
.L_x_24719:
[----:B------:R-:W-:-:S05]  /*2970*/  LOP3.LUT R3, R0, R3, RZ, 0xfc, !PT ;  /* 0x0000000300037212 */ /* 0x000fca00078efcff */
[----:B------:R0:W-:Y:S01]  /*2980*/  STG.E.U8 desc[UR36][R16.64], R3 ;  /* 0x0000000310007986 */ /* 0x0001e2000c101124 */
[----:B------:R-:W-:Y:S05]  /*2990*/  BRA `(.L_x_24707) ;  /* 0x00000008001c7947 */ /* 0x000fea0003800000 */
.L_x_24718:
        /* <DEDUP_REMOVED lines=14> */
.L_x_24722:
[----:B------:R-:W-:Y:S01]  /*2a80*/  IMAD.MOV.U32 R0, RZ, RZ, 0x7f ;  /* 0x0000007fff007424 */ /* 0x000fe200078e00ff */
[----:B------:R-:W-:-:S04]  /*2a90*/  ISETP.GT.U32.AND P0, PT, R2, 0x7f800000, PT ;  /* 0x7f8000000200780c */ /* 0x000fc80003f04070 */
[----:B------:R-:W-:-:S09]  /*2aa0*/  SEL R0, R0, 0x7c, P0 ;  /* 0x0000007c00007807 */ /* 0x000fd20000000000 */
.L_x_24723:
[----:B------:R-:W-:Y:S05]  /*2ab0*/  BSYNC B0 ;  /* 0x0000000000007941 */ /* 0x000fea0003800000 */
.L_x_24721:
[----:B------:R-:W-:-:S04]  /*2ac0*/  LOP3.LUT R2, R3, 0x80000000, RZ, 0xc0, !PT ;  /* 0x8000000003027812 */ /* 0x000fc800078ec0ff */
[----:B------:R-:W-:-:S04]  /*2ad0*/  SHF.R.U32.HI R3, RZ, 0x18, R2 ;  /* 0x00000018ff037819 */ /* 0x000fc80000011602 */
[----:B------:R-:W-:-:S05]  /*2ae0*/  LOP3.LUT R3, R0, R3, RZ, 0xfc, !PT ;  /* 0x0000000300037212 */ /* 0x000fca00078efcff */
[----:B------:R0:W-:Y:S01]  /*2af0*/  STG.E.U8 desc[UR36][R16.64], R3 ;  /* 0x0000000310007986 */ /* 0x0001e2000c101124 */
[----:B------:R-:W-:Y:S05]  /*2b00*/  BRA `(.L_x_24707) ;  /* 0x0000000400c07947 */ /* 0x000fea0003800000 */
.L_x_24717:
[----:B------:R-:W-:-:S04]  /*2b10*/  LOP3.LUT R3, R3, 0xff, RZ, 0xc0, !PT ;  /* 0x000000ff03037812 */ /* 0x000fc800078ec0ff */
[----:B------:R-:W0:Y:S02]  /*2b20*/  I2F.U16 R0, R3 ;  /* 0x0000000300007306 */ /* 0x000e240000101000 */
[----:B0-----:R-:W-:-:S05]  /*2b30*/  F2FP.BF16.F32.PACK_AB R0, RZ, R0 ;  /* 0x00000000ff00723e */ /* 0x001fca00000010ff */
[----:B------:R0:W-:Y:S01]  /*2b40*/  STG.E.U16 desc[UR36][R16.64], R0 ;  /* 0x0000000010007986 */ /* 0x0001e2000c101524 */
[----:B------:R-:W-:Y:S05]  /*2b50*/  BRA `(.L_x_24707) ;  /* 0x0000000400ac7947 */ /* 0x000fea0003800000 */
.L_x_24714:
        /* <DEDUP_REMOVED lines=11> */
.L_x_24726:
        /* <DEDUP_REMOVED lines=18> */
.L_x_24729:
[----:B------:R-:W-:-:S04]  /*2d30*/  LOP3.LUT R2, R3, 0x80000000, RZ, 0xc0, !PT ;  /* 0x8000000003027812 */ /* 0x000fc800078ec0ff */
[----:B------:R-:W-:-:S04]  /*2d40*/  SHF.R.U32.HI R3, RZ, 0x18, R2 ;  /* 0x00000018ff037819 */ /* 0x000fc80000011602 */
[----:B------:R-:W-:-:S04]  /*2d50*/  LOP3.LUT R0, R0, R3, RZ, 0xfc, !PT ;  /* 0x0000000300007212 */ /* 0x000fc800078efcff */
[----:B------:R-:W-:-:S07]  /*2d60*/  PRMT R8, R0, 0x7610, R8 ;  /* 0x0000761000087816 */ /* 0x000fce0000000008 */
.L_x_24728:
[----:B------:R-:W-:Y:S05]  /*2d70*/  BSYNC B0 ;  /* 0x0000000000007941 */ /* 0x000fea0003800000 */
.L_x_24727:
[----:B------:R0:W-:Y:S01]  /*2d80*/  STG.E.U8 desc[UR36][R16.64], R8 ;  /* 0x0000000810007986 */ /* 0x0001e2000c101124 */
[----:B------:R-:W-:Y:S05]  /*2d90*/  BRA `(.L_x_24707) ;  /* 0x00000004001c7947 */ /* 0x000fea0003800000 */
.L_x_24725:
        /* <DEDUP_REMOVED lines=18> */
.L_x_24732:
[----:B------:R-:W-:-:S04]  /*2ec0*/  LOP3.LUT R2, R3, 0x80000000, RZ, 0xc0, !PT ;  /* 0x8000000003027812 */ /* 0x000fc800078ec0ff */
[----:B------:R-:W-:-:S04]  /*2ed0*/  SHF.R.U32.HI R3, RZ, 0x18, R2 ;  /* 0x00000018ff037819 */ /* 0x000fc80000011602 */
[----:B------:R-:W-:-:S04]  /*2ee0*/  LOP3.LUT R0, R0, R3, RZ, 0xfc, !PT ;  /* 0x0000000300007212 */ /* 0x000fc800078efcff */
[----:B------:R-:W-:-:S07]  /*2ef0*/  PRMT R8, R0, 0x7610, R8 ;  /* 0x0000761000087816 */ /* 0x000fce0000000008 */
.L_x_24731:
[----:B------:R-:W-:Y:S05]  /*2f00*/  BSYNC B0 ;  /* 0x0000000000007941 */ /* 0x000fea0003800000 */
.L_x_24730:
[----:B------:R0:W-:Y:S01]  /*2f10*/  STG.E.U8 desc[UR36][R16.64], R8 ;  /* 0x0000000810007986 */ /* 0x0001e2000c101124 */
[----:B------:R-:W-:Y:S05]  /*2f20*/  BRA `(.L_x_24707) ;  /* 0x0000000000b87947 */ /* 0x000fea0003800000 */
.L_x_24724:
        /* <DEDUP_REMOVED lines=23> */
.L_x_24706:
        /* <DEDUP_REMOVED lines=16> */
.L_x_24735:
[----:B------:R-:W-:Y:S05]  /*31a0*/  BRA `(.L_x_24707) ;  /* 0x0000000000187947 */ /* 0x000fea0003800000 */
.L_x_24734:
[----:B------:R-:W-:Y:S01]  /*31b0*/  LOP3.LUT R2, R3, 0xff, RZ, 0xc0, !PT ;  /* 0x000000ff03027812 */ /* 0x000fe200078ec0ff */
[----:B------:R-:W-:-:S05]  /*31c0*/  IMAD.MOV.U32 R3, RZ, RZ, RZ ;  /* 0x000000ffff037224 */ /* 0x000fca00078e00ff */
[----:B------:R0:W-:Y:S01]  /*31d0*/  STG.E.64 desc[UR36][R16.64], R2 ;  /* 0x0000000210007986 */ /* 0x0001e2000c101b24 */
[----:B------:R-:W-:Y:S05]  /*31e0*/  BRA `(.L_x_24707) ;  /* 0x0000000000087947 */ /* 0x000fea0003800000 */
.L_x_24733:
[----:B------:R-:W-:-:S05]  /*31f0*/  LOP3.LUT R3, R3, 0xff, RZ, 0xc0, !PT ;  /* 0x000000ff03037812 */ /* 0x000fca00078ec0ff */
[----:B------:R0:W-:Y:S02]  /*3200*/  STG.E desc[UR36][R16.64], R3 ;  /* 0x0000000310007986 */ /* 0x0001e4000c101924 */
.L_x_24707:
[----:B------:R-:W-:-:S04]  /*3210*/  IMAD R18, R23, 0x200, R18 ;  /* 0x0000020017127824 */ /* 0x000fc800078e0212 */
[----:B------:R-:W-:-:S07]  /*3220*/  VIADD R19, R18, 0x80 ;  /* 0x0000008012137836 */ /* 0x000fce0000000000 */
.L_x_24667:
[----:B------:R-:W-:Y:S05]  /*3230*/  BSYNC B6 ;  /* 0x0000000000067941 */ /* 0x000fea0003800000 */
.L_x_24666:
        /* <DEDUP_REMOVED lines=307> */
.L_x_24738:
        /* <DEDUP_REMOVED lines=20> */
.L_x_24742:
[----:B------:R0:W5:Y:S01]  /*46b0*/  LDG.E.U8 R0, desc[UR36][R4.64] ;  /* 0x0000002404007981 */ /* 0x000162000c1e1100 */
[----:B------:R-:W-:Y:S05]  /*46c0*/  BRA `(.L_x_24744) ;  /* 0x0000000c00647947 */ /* 0x000fea0003800000 */
.L_x_24741:
        /* <DEDUP_REMOVED lines=8> */
.L_x_24746:
[----:B------:R4:W5:Y:S01]  /*4750*/  LDG.E.U8 R0, desc[UR36][R4.64] ;  /* 0x0000002404007981 */ /* 0x000962000c1e1100 */
[----:B------:R-:W-:Y:S05]  /*4760*/  BRA `(.L_x_24744) ;  /* 0x0000000c003c7947 */ /* 0x000fea0003800000 */
.L_x_24745:
[----:B------:R3:W5:Y:S01]  /*4770*/  LDG.E.U16 R0, desc[UR36][R4.64] ;  /* 0x0000002404007981 */ /* 0x000762000c1e1500 */
[----:B------:R-:W-:Y:S05]  /*4780*/  BRA `(.L_x_24744) ;  /* 0x0000000c00347947 */ /* 0x000fea0003800000 */
.L_x_24740:
        /* <DEDUP_REMOVED lines=10> */
.L_x_24748:
[----:B------:R-:W2:Y:S02]  /*4830*/  LDG.E.U16 R2, desc[UR36][R4.64] ;  /* 0x0000002404027981 */ /* 0x000ea4000c1e1500 */
[----:B--2---:R-:W-:-:S06]  /*4840*/  HADD2.F32 R2, -RZ, R2.H0_H0 ;  /* 0x20000002ff027230 */ /* 0x004fcc0000004100 */
[----:B------:R-:W0:Y:S02]  /*4850*/  F2I.S64.TRUNC R2, R2 ;  /* 0x0000000200027311 */ /* 0x000e24000020d900 */
[----:B0-----:R-:W-:Y:S01]  /*4860*/  PRMT R0, R2, 0x7610, R0 ;  /* 0x0000761002007816 */ /* 0x001fe20000000000 */
[----:B------:R-:W-:Y:S06]  /*4870*/  BRA `(.L_x_24744) ;  /* 0x0000000800f87947 */ /* 0x000fec0003800000 */
.L_x_24747:
        /* <DEDUP_REMOVED lines=10> */
.L_x_24750:
[----:B------:R-:W2:Y:S02]  /*4920*/  LDG.E.U16 R4, desc[UR36][R4.64] ;  /* 0x0000002404047981 */ /* 0x000ea4000c1e1500 */
[----:B--2---:R-:W-:-:S06]  /*4930*/  HADD2.F32 R2, -RZ, R4.H0_H0 ;  /* 0x20000004ff027230 */ /* 0x004fcc0000004100 */
[----:B------:R-:W0:Y:S02]  /*4940*/  F2I.S64.TRUNC R2, R2 ;  /* 0x0000000200027311 */ /* 0x000e24000020d900 */
[----:B0-----:R-:W-:Y:S01]  /*4950*/  PRMT R0, R2, 0x7610, R0 ;  /* 0x0000761002007816 */ /* 0x001fe20000000000 */
[----:B------:R-:W-:Y:S06]  /*4960*/  BRA `(.L_x_24744) ;  /* 0x0000000800bc7947 */ /* 0x000fec0003800000 */
.L_x_24749:
[----:B------:R-:W2:Y:S02]  /*4970*/  LDG.E.64 R2, desc[UR36][R4.64] ;  /* 0x0000002404027981 */ /* 0x000ea4000c1e1b00 */
[----:B--2---:R-:W0:Y:S02]  /*4980*/  F2I.S64.F64.TRUNC R2, R2 ;  /* 0x0000000200027311 */ /* 0x004e24000030d900 */
[----:B0-----:R-:W-:Y:S01]  /*4990*/  PRMT R0, R2, 0x7610, R0 ;  /* 0x0000761002007816 */ /* 0x001fe20000000000 */
[----:B------:R-:W-:Y:S06]  /*49a0*/  BRA `(.L_x_24744) ;  /* 0x0000000800ac7947 */ /* 0x000fec0003800000 */
.L_x_24739:
        /* <DEDUP_REMOVED lines=12> */
.L_x_24753:
[----:B------:R-:W2:Y:S02]  /*4a70*/  LDG.E.64 R4, desc[UR36][R4.64] ;  /* 0x0000002404047981 */ /* 0x000ea4000c1e1b00 */
[----:B--2---:R-:W0:Y:S02]  /*4a80*/  F2I.S64.F64.TRUNC R2, R4 ;  /* 0x0000000400027311 */ /* 0x004e24000030d900 */
[----:B0-----:R-:W-:Y:S01]  /*4a90*/  PRMT R0, R2, 0x7610, R0 ;  /* 0x0000761002007816 */ /* 0x001fe20000000000 */
[----:B------:R-:W-:Y:S06]  /*4aa0*/  BRA `(.L_x_24744) ;  /* 0x00000008006c7947 */ /* 0x000fec0003800000 */
.L_x_24752:
        /* <DEDUP_REMOVED lines=28> */
.L_x_24755:
        /* <DEDUP_REMOVED lines=15> */
.L_x_24754:
[----:B------:R-:W2:Y:S02]  /*4d60*/  LDG.E.U16 R2, desc[UR36][R4.64] ;  /* 0x0000002404027981 */ /* 0x000ea4000c1e1500 */
[----:B--2---:R-:W-:-:S06]  /*4d70*/  IMAD.U32 R2, R2, 0x10000, RZ ;  /* 0x0001000002027824 */ /* 0x004fcc00078e00ff */
[----:B------:R-:W0:Y:S02]  /*4d80*/  F2I.S64.TRUNC R2, R2 ;  /* 0x0000000200027311 */ /* 0x000e24000020d900 */
[----:B0-----:R-:W-:Y:S01]  /*4d90*/  PRMT R0, R2, 0x7610, R0 ;  /* 0x0000761002007816 */ /* 0x001fe20000000000 */
[----:B------:R-:W-:Y:S06]  /*4da0*/  BRA `(.L_x_24744) ;  /* 0x0000000400ac7947 */ /* 0x000fec0003800000 */
.L_x_24751:
        /* <DEDUP_REMOVED lines=10> */
.L_x_24758:
        /* <DEDUP_REMOVED lines=21> */
.L_x_24762:
[----:B------:R-:W-:Y:S05]  /*4fa0*/  BSYNC B1 ;  /* 0x0000000000017941 */ /* 0x000fea0003800000 */
.L_x_24761:
[----:B------:R-:W-:Y:S01]  /*4fb0*/  IMAD.SHL.U32 R2, R2, 0x100000, RZ ;  /* 0x0010000002027824 */ /* 0x000fe200078e00ff */
[----:B------:R-:W-:-:S04]  /*4fc0*/  LEA R3, R0, 0x3b800000, 0x17 ;  /* 0x3b80000000037811 */ /* 0x000fc800078eb8ff */
[----:B------:R-:W-:-:S07]  /*4fd0*/  LOP3.LUT R2, R3, R2, R4, 0xfe, !PT ;  /* 0x0000000203027212 */ /* 0x000fce00078efe04 */
.L_x_24760:
[----:B------:R-:W-:Y:S05]  /*4fe0*/  BSYNC B0 ;  /* 0x0000000000007941 */ /* 0x000fea0003800000 */
.L_x_24759:
[----:B------:R-:W0:Y:S02]  /*4ff0*/  F2I.S64.TRUNC R2, R2 ;  /* 0x0000000200027311 */ /* 0x000e24000020d900 */
[----:B0-----:R-:W-:Y:S01]  /*5000*/  PRMT R0, R2, 0x7610, R0 ;  /* 0x0000761002007816 */ /* 0x001fe20000000000 */
[----:B------:R-:W-:Y:S06]  /*5010*/  BRA `(.L_x_24744) ;  /* 0x0000000400107947 */ /* 0x000fec0003800000 */
.L_x_24757:
        /* <DEDUP_REMOVED lines=21> */
.L_x_24766:
[----:B------:R-:W-:Y:S05]  /*5170*/  BSYNC B1 ;  /* 0x0000000000017941 */ /* 0x000fea0003800000 */
.L_x_24765:
[----:B------:R-:W-:Y:S01]  /*5180*/  IMAD.SHL.U32 R2, R2, 0x200000, RZ ;  /* 0x0020000002027824 */ /* 0x000fe200078e00ff */
[----:B------:R-:W-:-:S04]  /*5190*/  LEA R3, R0, 0x37800000, 0x17 ;  /* 0x3780000000037811 */ /* 0x000fc800078eb8ff */
[----:B------:R-:W-:-:S07]  /*51a0*/  LOP3.LUT R2, R3, R2, R4, 0xfe, !PT ;  /* 0x0000000203027212 */ /* 0x000fce00078efe04 */
.L_x_24764:
[----:B------:R-:W-:Y:S05]  /*51b0*/  BSYNC B0 ;  /* 0x0000000000007941 */ /* 0x000fea0003800000 */
.L_x_24763:
[----:B------:R-:W0:Y:S02]  /*51c0*/  F2I.S64.TRUNC R2, R2 ;  /* 0x0000000200027311 */ /* 0x000e24000020d900 */
[----:B0-----:R-:W-:Y:S01]  /*51d0*/  PRMT R0, R2, 0x7610, R0 ;  /* 0x0000761002007816 */ /* 0x001fe20000000000 */
[----:B------:R-:W-:Y:S06]  /*51e0*/  BRA `(.L_x_24744) ;  /* 0x00000000009c7947 */ /* 0x000fec0003800000 */
.L_x_24756:
        /* <DEDUP_REMOVED lines=14> */
.L_x_24770:
[----:B------:R-:W-:Y:S05]  /*52d0*/  BSYNC B0 ;  /* 0x0000000000007941 */ /* 0x000fea0003800000 */
.L_x_24769:
[----:B------:R-:W0:Y:S02]  /*52e0*/  F2I.S64.TRUNC R2, R2 ;  /* 0x0000000200027311 */ /* 0x000e24000020d900 */
[----:B0-----:R-:W-:Y:S01]  /*52f0*/  PRMT R0, R2, 0x7610, R0 ;  /* 0x0000761002007816 */ /* 0x001fe20000000000 */
[----:B------:R-:W-:Y:S06]  /*5300*/  BRA `(.L_x_24744) ;  /* 0x0000000000547947 */ /* 0x000fec0003800000 */
.L_x_24743:
        /* <DEDUP_REMOVED lines=16> */
.L_x_24771:
[----:B------:R-:W-:Y:S01]  /*5410*/  PRMT R0, RZ, 0x7610, R0 ;  /* 0x00007610ff007816 */ /* 0x000fe20000000000 */
[----:B------:R-:W-:Y:S06]  /*5420*/  BRA `(.L_x_24744) ;  /* 0x00000000000c7947 */ /* 0x000fec0003800000 */
.L_x_24768:
[----:B------:R2:W5:Y:S01]  /*5430*/  LDG.E.U8 R0, desc[UR36][R4.64] ;  /* 0x0000002404007981 */ /* 0x000562000c1e1100 */
[----:B------:R-:W-:Y:S05]  /*5440*/  BRA `(.L_x_24744) ;  /* 0x0000000000047947 */ /* 0x000fea0003800000 */
.L_x_24767:
[----:B------:R1:W5:Y:S02]  /*5450*/  LDG.E.U8 R0, desc[UR36][R4.64] ;  /* 0x0000002404007981 */ /* 0x000364000c1e1100 */
.L_x_24744:
        /* <DEDUP_REMOVED lines=16> */
.L_x_24775:
[----:B------:R0:W-:Y:S01]  /*5560*/  STG.E.U8 desc[UR36][R16.64], R3 ;  /* 0x0000000310007986 */ /* 0x0001e2000c101124 */
[----:B------:R-:W-:Y:S05]  /*5570*/  BRA `(.L_x_24777) ;  /* 0x0000000c00987947 */ /* 0x000fea0003800000 */
.L_x_24774:
        /* <DEDUP_REMOVED lines=10> */
.L_x_24779:
[----:B------:R-:W-:-:S05]  /*5620*/  LOP3.LUT R3, R3, 0xff, RZ, 0xc0, !PT ;  /* 0x000000ff03037812 */ /* 0x000fca00078ec0ff */
[----:B------:R0:W-:Y:S01]  /*5630*/  STG.E desc[UR36][R16.64], R3 ;  /* 0x0000000310007986 */ /* 0x0001e2000c101924 */
[----:B------:R-:W-:Y:S05]  /*5640*/  BRA `(.L_x_24777) ;  /* 0x0000000c00647947 */ /* 0x000fea0003800000 */
.L_x_24778:
[----:B------:R-:W-:-:S05]  /*5650*/  LOP3.LUT R3, R3, 0xff, RZ, 0xc0, !PT ;  /* 0x000000ff03037812 */ /* 0x000fca00078ec0ff */
[----:B------:R0:W-:Y:S01]  /*5660*/  STG.E.U16 desc[UR36][R16.64], R3 ;  /* 0x0000000310007986 */ /* 0x0001e2000c101524 */
[----:B------:R-:W-:Y:S05]  /*5670*/  BRA `(.L_x_24777) ;  /* 0x0000000c00587947 */ /* 0x000fea0003800000 */
.L_x_24773:
        /* <DEDUP_REMOVED lines=10> */
.L_x_24781:
[----:B------:R-:W-:-:S04]  /*5720*/  LOP3.LUT R3, R3, 0xff, RZ, 0xc0, !PT ;  /* 0x000000ff03037812 */ /* 0x000fc800078ec0ff */
[----:B------:R-:W0:Y:S02]  /*5730*/  I2F.U16 R0, R3 ;  /* 0x0000000300007306 */ /* 0x000e240000101000 */
[----:B0-----:R-:W-:-:S05]  /*5740*/  F2FP.F16.F32.PACK_AB R0, RZ, R0 ;  /* 0x00000000ff00723e */ /* 0x001fca00000000ff */
[----:B------:R0:W-:Y:S01]  /*5750*/  STG.E.U16 desc[UR36][R16.64], R0 ;  /* 0x0000000010007986 */ /* 0x0001e2000c101524 */
[----:B------:R-:W-:Y:S05]  /*5760*/  BRA `(.L_x_24777) ;  /* 0x0000000c001c7947 */ /* 0x000fea0003800000 */
.L_x_24780:
        /* <DEDUP_REMOVED lines=11> */
.L_x_24783:
[----:B------:R-:W-:-:S06]  /*5820*/  LOP3.LUT R3, R3, 0xff, RZ, 0xc0, !PT ;  /* 0x000000ff03037812 */ /* 0x000fcc00078ec0ff */
[----:B------:R-:W0:Y:S02]  /*5830*/  I2F.U16 R3, R3 ;  /* 0x0000000300037306 */ /* 0x000e240000101000 */
[----:B0-----:R-:W-:-:S04]  /*5840*/  F2FP.F16.F32.PACK_AB R3, RZ, R3 ;  /* 0x00000003ff03723e */ /* 0x001fc800000000ff */
[----:B------:R-:W-:-:S05]  /*5850*/  PRMT R3, R3, 0x5410, RZ ;  /* 0x0000541003037816 */ /* 0x000fca00000000ff */
[----:B------:R0:W-:Y:S01]  /*5860*/  STG.E desc[UR36][R16.64], R3 ;  /* 0x0000000310007986 */ /* 0x0001e2000c101924 */
[----:B------:R-:W-:Y:S05]  /*5870*/  BRA `(.L_x_24777) ;  /* 0x0000000800d87947 */ /* 0x000fea0003800000 */
.L_x_24782:
[----:B------:R-:W-:-:S06]  /*5880*/  LOP3.LUT R3, R3, 0xff, RZ, 0xc0, !PT ;  /* 0x000000ff03037812 */ /* 0x000fcc00078ec0ff */
[----:B------:R-:W0:Y:S02]  /*5890*/  I2F.F64.U16 R2, R3 ;  /* 0x0000000300027312 */ /* 0x000e240000101800 */
[----:B0-----:R0:W-:Y:S01]  /*58a0*/  STG.E.64 desc[UR36][R16.64], R2 ;  /* 0x0000000210007986 */ /* 0x0011e2000c101b24 */
[----:B------:R-:W-:Y:S05]  /*58b0*/  BRA `(.L_x_24777) ;  /* 0x0000000800c87947 */ /* 0x000fea0003800000 */
.L_x_24772:
        /* <DEDUP_REMOVED lines=12> */
.L_x_24786:
[----:B------:R-:W-:Y:S02]  /*5980*/  LOP3.LUT R4, R3, 0xff, RZ, 0xc0, !PT ;  /* 0x000000ff03047812 */ /* 0x000fe400078ec0ff */
[----:B------:R-:W-:-:S04]  /*5990*/  CS2R R6, SRZ ;  /* 0x0000000000067805 */ /* 0x000fc8000001ff00 */
[----:B------:R-:W0:Y:S02]  /*59a0*/  I2F.F64.U16 R4, R4 ;  /* 0x0000000400047312 */ /* 0x000e240000101800 */
[----:B0-----:R0:W-:Y:S01]  /*59b0*/  STG.E.128 desc[UR36][R16.64], R4 ;  /* 0x0000000410007986 */ /* 0x0011e2000c101d24 */
[----:B------:R-:W-:Y:S05]  /*59c0*/  BRA `(.L_x_24777) ;  /* 0x0000000800847947 */ /* 0x000fea0003800000 */
.L_x_24785:
        /* <DEDUP_REMOVED lines=22> */
.L_x_24790:
[----:B------:R-:W-:Y:S05]  /*5b30*/  BSYNC B0 ;  /* 0x0000000000007941 */ /* 0x000fea0003800000 */
.L_x_24789:
[----:B------:R-:W-:-:S05]  /*5b40*/  LOP3.LUT R3, R0, R3, RZ, 0xfc, !PT ;  /* 0x0000000300037212 */ /* 0x000fca00078efcff */
[----:B------:R0:W-:Y:S01]  /*5b50*/  STG.E.U8 desc[UR36][R16.64], R3 ;  /* 0x0000000310007986 */ /* 0x0001e2000c101124 */
[----:B------:R-:W-:Y:S05]  /*5b60*/  BRA `(.L_x_24777) ;  /* 0x00000008001c7947 */ /* 0x000fea0003800000 */
.L_x_24788:
        /* <DEDUP_REMOVED lines=14> */
.L_x_24792:
[----:B------:R-:W-:Y:S01]  /*5c50*/  IMAD.MOV.U32 R0, RZ, RZ, 0x7f ;  /* 0x0000007fff007424 */ /* 0x000fe200078e00ff */
[----:B------:R-:W-:-:S04]  /*5c60*/  ISETP.GT.U32.AND P0, PT, R2, 0x7f800000, PT ;  /* 0x7f8000000200780c */ /* 0x000fc80003f04070 */
[----:B------:R-:W-:-:S09]  /*5c70*/  SEL R0, R0, 0x7c, P0 ;  /* 0x0000007c00007807 */ /* 0x000fd20000000000 */
.L_x_24793:
[----:B------:R-:W-:Y:S05]  /*5c80*/  BSYNC B0 ;  /* 0x0000000000007941 */ /* 0x000fea0003800000 */
.L_x_24791:
[----:B------:R-:W-:-:S04]  /*5c90*/  LOP3.LUT R2, R3, 0x80000000, RZ, 0xc0, !PT ;  /* 0x8000000003027812 */ /* 0x000fc800078ec0ff */
[----:B------:R-:W-:-:S04]  /*5ca0*/  SHF.R.U32.HI R3, RZ, 0x18, R2 ;  /* 0x00000018ff037819 */ /* 0x000fc80000011602 */
[----:B------:R-:W-:-:S05]  /*5cb0*/  LOP3.LUT R3, R0, R3, RZ, 0xfc, !PT ;  /* 0x0000000300037212 */ /* 0x000fca00078efcff */
[----:B------:R0:W-:Y:S01]  /*5cc0*/  STG.E.U8 desc[UR36][R16.64], R3 ;  /* 0x0000000310007986 */ /* 0x0001e2000c101124 */
[----:B------:R-:W-:Y:S05]  /*5cd0*/  BRA `(.L_x_24777) ;  /* 0x0000000400c07947 */ /* 0x000fea0003800000 */
.L_x_24787:
[----:B------:R-:W-:-:S04]  /*5ce0*/  LOP3.LUT R3, R3, 0xff, RZ, 0xc0, !PT ;  /* 0x000000ff03037812 */ /* 0x000fc800078ec0ff */
[----:B------:R-:W0:Y:S02]  /*5cf0*/  I2F.U16 R0, R3 ;  /* 0x0000000300007306 */ /* 0x000e240000101000 */
[----:B0-----:R-:W-:-:S05]  /*5d00*/  F2FP.BF16.F32.PACK_AB R0, RZ, R0 ;  /* 0x00000000ff00723e */ /* 0x001fca00000010ff */
[----:B------:R0:W-:Y:S01]  /*5d10*/  STG.E.U16 desc[UR36][R16.64], R0 ;  /* 0x0000000010007986 */ /* 0x0001e2000c101524 */
[----:B------:R-:W-:Y:S05]  /*5d20*/  BRA `(.L_x_24777) ;  /* 0x0000000400ac7947 */ /* 0x000fea0003800000 */
.L_x_24784:
        /* <DEDUP_REMOVED lines=11> */
.L_x_24796:
        /* <DEDUP_REMOVED lines=18> */
.L_x_24799:
[----:B------:R-:W-:-:S04]  /*5f00*/  LOP3.LUT R2, R3, 0x80000000, RZ, 0xc0, !PT ;  /* 0x8000000003027812 */ /* 0x000fc800078ec0ff */
[----:B------:R-:W-:-:S04]  /*5f10*/  SHF.R.U32.HI R3, RZ, 0x18, R2 ;  /* 0x00000018ff037819 */ /* 0x000fc80000011602 */
[----:B------:R-:W-:-:S04]  /*5f20*/  LOP3.LUT R0, R0, R3, RZ, 0xfc, !PT ;  /* 0x0000000300007212 */ /* 0x000fc800078efcff */
[----:B------:R-:W-:-:S07]  /*5f30*/  PRMT R8, R0, 0x7610, R8 ;  /* 0x0000761000087816 */ /* 0x000fce0000000008 */
.L_x_24798:
[----:B------:R-:W-:Y:S05]  /*5f40*/  BSYNC B0 ;  /* 0x0000000000007941 */ /* 0x000fea0003800000 */
.L_x_24797:
[----:B------:R3:W-:Y:S01]  /*5f50*/  STG.E.U8 desc[UR36][R16.64], R8 ;  /* 0x0000000810007986 */ /* 0x0007e2000c101124 */
[----:B------:R-:W-:Y:S05]  /*5f60*/  BRA `(.L_x_24777) ;  /* 0x00000004001c7947 */ /* 0x000fea0003800000 */
.L_x_24795:
        /* <DEDUP_REMOVED lines=18> */
.L_x_24802:
[----:B------:R-:W-:-:S04]  /*6090*/  LOP3.LUT R2, R3, 0x80000000, RZ, 0xc0, !PT ;  /* 0x8000000003027812 */ /* 0x000fc800078ec0ff */
[----:B------:R-:W-:-:S04]  /*60a0*/  SHF.R.U32.HI R3, RZ, 0x18, R2 ;  /* 0x00000018ff037819 */ /* 0x000fc80000011602 */
[----:B------:R-:W-:-:S04]  /*60b0*/  LOP3.LUT R0, R0, R3, RZ, 0xfc, !PT ;  /* 0x0000000300007212 */ /* 0x000fc800078efcff */
[----:B------:R-:W-:-:S07]  /*60c0*/  PRMT R8, R0, 0x7610, R8 ;  /* 0x0000761000087816 */ /* 0x000fce0000000008 */
.L_x_24801:
[----:B------:R-:W-:Y:S05]  /*60d0*/  BSYNC B0 ;  /* 0x0000000000007941 */ /* 0x000fea0003800000 */
.L_x_24800:
[----:B------:R0:W-:Y:S01]  /*60e0*/  STG.E.U8 desc[UR36][R16.64], R8 ;  /* 0x0000000810007986 */ /* 0x0001e2000c101124 */
[----:B------:R-:W-:Y:S05]  /*60f0*/  BRA `(.L_x_24777) ;  /* 0x0000000000b87947 */ /* 0x000fea0003800000 */
.L_x_24794:
        /* <DEDUP_REMOVED lines=23> */
.L_x_24776:
        /* <DEDUP_REMOVED lines=16> */
.L_x_24805:
[----:B------:R-:W-:Y:S05]  /*6370*/  BRA `(.L_x_24777) ;  /* 0x0000000000187947 */ /* 0x000fea0003800000 */
.L_x_24804:
[----:B------:R-:W-:Y:S01]  /*6380*/  LOP3.LUT R2, R3, 0xff, RZ, 0xc0, !PT ;  /* 0x000000ff03027812 */ /* 0x000fe200078ec0ff */
[----:B------:R-:W-:-:S05]  /*6390*/  IMAD.MOV.U32 R3, RZ, RZ, RZ ;  /* 0x000000ffff037224 */ /* 0x000fca00078e00ff */
[----:B------:R2:W-:Y:S01]  /*63a0*/  STG.E.64 desc[UR36][R16.64], R2 ;  /* 0x0000000210007986 */ /* 0x0005e2000c101b24 */
[----:B------:R-:W-:Y:S05]  /*63b0*/  BRA `(.L_x_24777) ;  /* 0x0000000000087947 */ /* 0x000fea0003800000 */
.L_x_24803:
[----:B------:R-:W-:-:S05]  /*63c0*/  LOP3.LUT R3, R3, 0xff, RZ, 0xc0, !PT ;  /* 0x000000ff03037812 */ /* 0x000fca00078ec0ff */
[----:B------:R0:W-:Y:S02]  /*63d0*/  STG.E desc[UR36][R16.64], R3 ;  /* 0x0000000310007986 */ /* 0x0001e4000c101924 */
.L_x_24777:
[----:B------:R-:W-:-:S07]  /*63e0*/  VIADD R19, R19, 0x80 ;  /* 0x0000008013137836 */ /* 0x000fce0000000000 */
.L_x_24737:
[----:B------:R-:W-:Y:S05]  /*63f0*/  BSYNC B6 ;  /* 0x0000000000067941 */ /* 0x000fea0003800000 */
.L_x_24736:
        /* <DEDUP_REMOVED lines=307> */
.L_x_24808:
        /* <DEDUP_REMOVED lines=20> */
.L_x_24812:
[----:B------:R0:W5:Y:S01]  /*7870*/  LDG.E.U8 R0, desc[UR36][R4.64] ;  /* 0x0000002404007981 */ /* 0x000162000c1e1100 */
[----:B------:R-:W-:Y:S05]  /*7880*/  BRA `(.L_x_24814) ;  /* 0x0000000c00647947 */ /* 0x000fea0003800000 */
.L_x_24811:
        /* <DEDUP_REMOVED lines=8> */
.L_x_24816:
[----:B------:R4:W5:Y:S01]  /*7910*/  LDG.E.U8 R0, desc[UR36][R4.64] ;  /* 0x0000002404007981 */ /* 0x000962000c1e1100 */
[----:B------:R-:W-:Y:S05]  /*7920*/  BRA `(.L_x_24814) ;  /* 0x0000000c003c7947 */ /* 0x000fea0003800000 */
.L_x_24815:
[----:B------:R3:W5:Y:S01]  /*7930*/  LDG.E.U16 R0, desc[UR36][R4.64] ;  /* 0x0000002404007981 */ /* 0x000762000c1e1500 */
[----:B------:R-:W-:Y:S05]  /*7940*/  BRA `(.L_x_24814) ;  /* 0x0000000c00347947 */ /* 0x000fea0003800000 */
.L_x_24810:
        /* <DEDUP_REMOVED lines=10> */
.L_x_24818:
[----:B------:R-:W2:Y:S02]  /*79f0*/  LDG.E.U16 R2, desc[UR36][R4.64] ;  /* 0x0000002404027981 */ /* 0x000ea4000c1e1500 */
[----:B--2---:R-:W-:-:S06]  /*7a00*/  HADD2.F32 R2, -RZ, R2.H0_H0 ;  /* 0x20000002ff027230 */ /* 0x004fcc0000004100 */
[----:B------:R-:W0:Y:S02]  /*7a10*/  F2I.S64.TRUNC R2, R2 ;  /* 0x0000000200027311 */ /* 0x000e24000020d900 */
[----:B0-----:R-:W-:Y:S01]  /*7a20*/  PRMT R0, R2, 0x7610, R0 ;  /* 0x0000761002007816 */ /* 0x001fe20000000000 */
[----:B------:R-:W-:Y:S06]  /*7a30*/  BRA `(.L_x_24814) ;  /* 0x0000000800f87947 */ /* 0x000fec0003800000 */
.L_x_24817:
        /* <DEDUP_REMOVED lines=10> */
.L_x_24820:
[----:B------:R-:W2:Y:S02]  /*7ae0*/  LDG.E.U16 R4, desc[UR36][R4.64] ;  /* 0x0000002404047981 */ /* 0x000ea4000c1e1500 */
[----:B--2---:R-:W-:-:S06]  /*7af0*/  HADD2.F32 R2, -RZ, R4.H0_H0 ;  /* 0x20000004ff027230 */ /* 0x004fcc0000004100 */
[----:B------:R-:W0:Y:S02]  /*7b00*/  F2I.S64.TRUNC R2, R2 ;  /* 0x0000000200027311 */ /* 0x000e24000020d900 */
[----:B0-----:R-:W-:Y:S01]  /*7b10*/  PRMT R0, R2, 0x7610, R0 ;  /* 0x0000761002007816 */ /* 0x001fe20000000000 */
[----:B------:R-:W-:Y:S06]  /*7b20*/  BRA `(.L_x_24814) ;  /* 0x0000000800bc7947 */ /* 0x000fec0003800000 */
.L_x_24819:
[----:B------:R-:W2:Y:S02]  /*7b30*/  LDG.E.64 R2, desc[UR36][R4.64] ;  /* 0x0000002404027981 */ /* 0x000ea4000c1e1b00 */
[----:B--2---:R-:W0:Y:S02]  /*7b40*/  F2I.S64.F64.TRUNC R2, R2 ;  /* 0x0000000200027311 */ /* 0x004e24000030d900 */
[----:B0-----:R-:W-:Y:S01]  /*7b50*/  PRMT R0, R2, 0x7610, R0 ;  /* 0x0000761002007816 */ /* 0x001fe20000000000 */
[----:B------:R-:W-:Y:S06]  /*7b60*/  BRA `(.L_x_24814) ;  /* 0x0000000800ac7947 */ /* 0x000fec0003800000 */
.L_x_24809:
        /* <DEDUP_REMOVED lines=12> */
.L_x_24823:
[----:B------:R-:W2:Y:S02]  /*7c30*/  LDG.E.64 R4, desc[UR36][R4.64] ;  /* 0x0000002404047981 */ /* 0x000ea4000c1e1b00 */
[----:B--2---:R-:W0:Y:S02]  /*7c40*/  F2I.S64.F64.TRUNC R2, R4 ;  /* 0x0000000400027311 */ /* 0x004e24000030d900 */
[----:B0-----:R-:W-:Y:S01]  /*7c50*/  PRMT R0, R2, 0x7610, R0 ;  /* 0x0000761002007816 */ /* 0x001fe20000000000 */
[----:B------:R-:W-:Y:S06]  /*7c60*/  BRA `(.L_x_24814) ;  /* 0x00000008006c7947 */ /* 0x000fec0003800000 */
.L_x_24822:
        /* <DEDUP_REMOVED lines=28> */
.L_x_24825:
        /* <DEDUP_REMOVED lines=15> */
.L_x_24824:
[----:B------:R-:W2:Y:S02]  /*7f20*/  LDG.E.U16 R2, desc[UR36][R4.64] ;  /* 0x0000002404027981 */ /* 0x000ea4000c1e1500 */
[----:B--2---:R-:W-:-:S06]  /*7f30*/  IMAD.U32 R2, R2, 0x10000, RZ ;  /* 0x0001000002027824 */ /* 0x004fcc00078e00ff */
[----:B------:R-:W0:Y:S02]  /*7f40*/  F2I.S64.TRUNC R2, R2 ;  /* 0x0000000200027311 */ /* 0x000e24000020d900 */
[----:B0-----:R-:W-:Y:S01]  /*7f50*/  PRMT R0, R2, 0x7610, R0 ;  /* 0x0000761002007816 */ /* 0x001fe20000000000 */
[----:B------:R-:W-:Y:S06]  /*7f60*/  BRA `(.L_x_24814) ;  /* 0x0000000400ac7947 */ /* 0x000fec0003800000 */
.L_x_24821:
        /* <DEDUP_REMOVED lines=10> */
.L_x_24828:
        /* <DEDUP_REMOVED lines=21> */
.L_x_24832:
[----:B------:R-:W-:Y:S05]  /*8160*/  BSYNC B1 ;  /* 0x0000000000017941 */ /* 0x000fea0003800000 */
.L_x_24831:
[----:B------:R-:W-:Y:S01]  /*8170*/  IMAD.SHL.U32 R2, R2, 0x100000, RZ ;  /* 0x0010000002027824 */ /* 0x000fe200078e00ff */
[----:B------:R-:W-:-:S04]  /*8180*/  LEA R3, R0, 0x3b800000, 0x17 ;  /* 0x3b80000000037811 */ /* 0x000fc800078eb8ff */
[----:B------:R-:W-:-:S07]  /*8190*/  LOP3.LUT R2, R3, R2, R4, 0xfe, !PT ;  /* 0x0000000203027212 */ /* 0x000fce00078efe04 */
.L_x_24830:
[----:B------:R-:W-:Y:S05]  /*81a0*/  BSYNC B0 ;  /* 0x0000000000007941 */ /* 0x000fea0003800000 */
.L_x_24829:
[----:B------:R-:W0:Y:S02]  /*81b0*/  F2I.S64.TRUNC R2, R2 ;  /* 0x0000000200027311 */ /* 0x000e24000020d900 */
[----:B0-----:R-:W-:Y:S01]  /*81c0*/  PRMT R0, R2, 0x7610, R0 ;  /* 0x0000761002007816 */ /* 0x001fe20000000000 */
[----:B------:R-:W-:Y:S06]  /*81d0*/  BRA `(.L_x_24814) ;  /* 0x0000000400107947 */ /* 0x000fec0003800000 */
.L_x_24827:
        /* <DEDUP_REMOVED lines=21> */
.L_x_24836:
[----:B------:R-:W-:Y:S05]  /*8330*/  BSYNC B1 ;  /* 0x0000000000017941 */ /* 0x000fea0003800000 */
.L_x_24835:
[----:B------:R-:W-:Y:S01]  /*8340*/  IMAD.SHL.U32 R2, R2, 0x200000, RZ ;  /* 0x0020000002027824 */ /* 0x000fe200078e00ff */
[----:B------:R-:W-:-:S04]  /*8350*/  LEA R3, R0, 0x37800000, 0x17 ;  /* 0x3780000000037811 */ /* 0x000fc800078eb8ff */
[----:B------:R-:W-:-:S07]  /*8360*/  LOP3.LUT R2, R3, R2, R4, 0xfe, !PT ;  /* 0x0000000203027212 */ /* 0x000fce00078efe04 */
.L_x_24834:
[----:B------:R-:W-:Y:S05]  /*8370*/  BSYNC B0 ;  /* 0x0000000000007941 */ /* 0x000fea0003800000 */
.L_x_24833:
[----:B------:R-:W0:Y:S02]  /*8380*/  F2I.S64.TRUNC R2, R2 ;  /* 0x0000000200027311 */ /* 0x000e24000020d900 */
[----:B0-----:R-:W-:Y:S01]  /*8390*/  PRMT R0, R2, 0x7610, R0 ;  /* 0x0000761002007816 */ /* 0x001fe20000000000 */
[----:B------:R-:W-:Y:S06]  /*83a0*/  BRA `(.L_x_24814) ;  /* 0x00000000009c7947 */ /* 0x000fec0003800000 */
.L_x_24826:
        /* <DEDUP_REMOVED lines=14> */
.L_x_24840:
[----:B------:R-:W-:Y:S05]  /*8490*/  BSYNC B0 ;  /* 0x0000000000007941 */ /* 0x000fea0003800000 */
.L_x_24839:
[----:B------:R-:W0:Y:S02]  /*84a0*/  F2I.S64.TRUNC R2, R2 ;  /* 0x0000000200027311 */ /* 0x000e24000020d900 */
[----:B0-----:R-:W-:Y:S01]  /*84b0*/  PRMT R0, R2, 0x7610, R0 ;  /* 0x0000761002007816 */ /* 0x001fe20000000000 */
[----:B------:R-:W-:Y:S06]  /*84c0*/  BRA `(.L_x_24814) ;  /* 0x0000000000547947 */ /* 0x000fec0003800000 */
.L_x_24813:
        /* <DEDUP_REMOVED lines=16> */
.L_x_24841:
[----:B------:R-:W-:Y:S01]  /*85d0*/  PRMT R0, RZ, 0x7610, R0 ;  /* 0x00007610ff007816 */ /* 0x000fe20000000000 */
[----:B------:R-:W-:Y:S06]  /*85e0*/  BRA `(.L_x_24814) ;  /* 0x00000000000c7947 */ /* 0x000fec0003800000 */
.L_x_24838:
[----:B------:R1:W5:Y:S01]  /*85f0*/  LDG.E.U8 R0, desc[UR36][R4.64] ;  /* 0x0000002404007981 */ /* 0x000362000c1e1100 */
[----:B------:R-:W-:Y:S05]  /*8600*/  BRA `(.L_x_24814) ;  /* 0x0000000000047947 */ /* 0x000fea0003800000 */
.L_x_24837:
[----:B------:R2:W5:Y:S02]  /*8610*/  LDG.E.U8 R0, desc[UR36][R4.64] ;  /* 0x0000002404007981 */ /* 0x000564000c1e1100 */
.L_x_24814:
        /* <DEDUP_REMOVED lines=16> */
.L_x_24845:
[----:B------:R3:W-:Y:S01]  /*8720*/  STG.E.U8 desc[UR36][R16.64], R3 ;  /* 0x0000000310007986 */ /* 0x0007e2000c101124 */
[----:B------:R-:W-:Y:S05]  /*8730*/  BRA `(.L_x_24847) ;  /* 0x0000000c00987947 */ /* 0x000fea0003800000 */
.L_x_24844:
        /* <DEDUP_REMOVED lines=10> */
.L_x_24849:
[----:B------:R-:W-:-:S05]  /*87e0*/  LOP3.LUT R3, R3, 0xff, RZ, 0xc0, !PT ;  /* 0x000000ff03037812 */ /* 0x000fca00078ec0ff */
[----:B------:R2:W-:Y:S01]  /*87f0*/  STG.E desc[UR36][R16.64], R3 ;  /* 0x0000000310007986 */ /* 0x0005e2000c101924 */
[----:B------:R-:W-:Y:S05]  /*8800*/  BRA `(.L_x_24847) ;  /* 0x0000000c00647947 */ /* 0x000fea0003800000 */
.L_x_24848:
[----:B------:R-:W-:-:S05]  /*8810*/  LOP3.LUT R3, R3, 0xff, RZ, 0xc0, !PT ;  /* 0x000000ff03037812 */ /* 0x000fca00078ec0ff */
[----:B------:R0:W-:Y:S01]  /*8820*/  STG.E.U16 desc[UR36][R16.64], R3 ;  /* 0x0000000310007986 */ /* 0x0001e2000c101524 */
[----:B------:R-:W-:Y:S05]  /*8830*/  BRA `(.L_x_24847) ;  /* 0x0000000c00587947 */ /* 0x000fea0003800000 */
.L_x_24843:
        /* <DEDUP_REMOVED lines=10> */
.L_x_24851:
[----:B------:R-:W-:-:S04]  /*88e0*/  LOP3.LUT R3, R3, 0xff, RZ, 0xc0, !PT ;  /* 0x000000ff03037812 */ /* 0x000fc800078ec0ff */
[----:B------:R-:W0:Y:S02]  /*88f0*/  I2F.U16 R0, R3 ;  /* 0x0000000300007306 */ /* 0x000e240000101000 */
[----:B0-----:R-:W-:-:S05]  /*8900*/  F2FP.F16.F32.PACK_AB R0, RZ, R0 ;  /* 0x00000000ff00723e */ /* 0x001fca00000000ff */
[----:B------:R0:W-:Y:S01]  /*8910*/  STG.E.U16 desc[UR36][R16.64], R0 ;  /* 0x0000000010007986 */ /* 0x0001e2000c101524 */
[----:B------:R-:W-:Y:S05]  /*8920*/  BRA `(.L_x_24847) ;  /* 0x0000000c001c7947 */ /* 0x000fea0003800000 */
.L_x_24850:
        /* <DEDUP_REMOVED lines=11> */
.L_x_24853:
[----:B------:R-:W-:-:S06]  /*89e0*/  LOP3.LUT R3, R3, 0xff, RZ, 0xc0, !PT ;  /* 0x000000ff03037812 */ /* 0x000fcc00078ec0ff */
[----:B------:R-:W0:Y:S02]  /*89f0*/  I2F.U16 R3, R3 ;  /* 0x0000000300037306 */ /* 0x000e240000101000 */
[----:B0-----:R-:W-:-:S04]  /*8a00*/  F2FP.F16.F32.PACK_AB R3, RZ, R3 ;  /* 0x00000003ff03723e */ /* 0x001fc800000000ff */
[----:B------:R-:W-:-:S05]  /*8a10*/  PRMT R3, R3, 0x5410, RZ ;  /* 0x0000541003037816 */ /* 0x000fca00000000ff */
[----:B------:R0:W-:Y:S01]  /*8a20*/  STG.E desc[UR36][R16.64], R3 ;  /* 0x0000000310007986 */ /* 0x0001e2000c101924 */
[----:B------:R-:W-:Y:S05]  /*8a30*/  BRA `(.L_x_24847) ;  /* 0x0000000800d87947 */ /* 0x000fea0003800000 */
.L_x_24852:
[----:B------:R-:W-:-:S06]  /*8a40*/  LOP3.LUT R3, R3, 0xff, RZ, 0xc0, !PT ;  /* 0x000000ff03037812 */ /* 0x000fcc00078ec0ff */
[----:B------:R-:W0:Y:S02]  /*8a50*/  I2F.F64.U16 R2, R3 ;  /* 0x0000000300027312 */ /* 0x000e240000101800 */
[----:B0-----:R0:W-:Y:S01]  /*8a60*/  STG.E.64 desc[UR36][R16.64], R2 ;  /* 0x0000000210007986 */ /* 0x0011e2000c101b24 */
[----:B------:R-:W-:Y:S05]  /*8a70*/  BRA `(.L_x_24847) ;  /* 0x0000000800c87947 */ /* 0x000fea0003800000 */
.L_x_24842:
        /* <DEDUP_REMOVED lines=12> */
.L_x_24856:
[----:B------:R-:W-:Y:S02]  /*8b40*/  LOP3.LUT R4, R3, 0xff, RZ, 0xc0, !PT ;  /* 0x000000ff03047812 */ /* 0x000fe400078ec0ff */
[----:B------:R-:W-:-:S04]  /*8b50*/  CS2R R6, SRZ ;  /* 0x0000000000067805 */ /* 0x000fc8000001ff00 */
[----:B------:R-:W0:Y:S02]  /*8b60*/  I2F.F64.U16 R4, R4 ;  /* 0x0000000400047312 */ /* 0x000e240000101800 */
[----:B0-----:R0:W-:Y:S01]  /*8b70*/  STG.E.128 desc[UR36][R16.64], R4 ;  /* 0x0000000410007986 */ /* 0x0011e2000c101d24 */
[----:B------:R-:W-:Y:S05]  /*8b80*/  BRA `(.L_x_24847) ;  /* 0x0000000800847947 */ /* 0x000fea0003800000 */
.L_x_24855:
        /* <DEDUP_REMOVED lines=22> */
.L_x_24860:
[----:B------:R-:W-:Y:S05]  /*8cf0*/  BSYNC B0 ;  /* 0x0000000000007941 */ /* 0x000fea0003800000 */
.L_x_24859:
[----:B------:R-:W-:-:S05]  /*8d00*/  LOP3.LUT R3, R0, R3, RZ, 0xfc, !PT ;  /* 0x0000000300037212 */ /* 0x000fca00078efcff */
[----:B------:R0:W-:Y:S01]  /*8d10*/  STG.E.U8 desc[UR36][R16.64], R3 ;  /* 0x0000000310007986 */ /* 0x0001e2000c101124 */
[----:B------:R-:W-:Y:S05]  /*8d20*/  BRA `(.L_x_24847) ;  /* 0x00000008001c7947 */ /* 0x000fea0003800000 */
.L_x_24858:
        /* <DEDUP_REMOVED lines=14> */
.L_x_24862:
[----:B------:R-:W-:Y:S01]  /*8e10*/  IMAD.MOV.U32 R0, RZ, RZ, 0x7f ;  /* 0x0000007fff007424 */ /* 0x000fe200078e00ff */
[----:B------:R-:W-:-:S04]  /*8e20*/  ISETP.GT.U32.AND P0, PT, R2, 0x7f800000, PT ;  /* 0x7f8000000200780c */ /* 0x000fc80003f04070 */
[----:B------:R-:W-:-:S09]  /*8e30*/  SEL R0, R0, 0x7c, P0 ;  /* 0x0000007c00007807 */ /* 0x000fd20000000000 */
.L_x_24863:
[----:B------:R-:W-:Y:S05]  /*8e40*/  BSYNC B0 ;  /* 0x0000000000007941 */ /* 0x000fea0003800000 */
.L_x_24861:
[----:B------:R-:W-:-:S04]  /*8e50*/  LOP3.LUT R2, R3, 0x80000000, RZ, 0xc0, !PT ;  /* 0x8000000003027812 */ /* 0x000fc800078ec0ff */
[----:B------:R-:W-:-:S04]  /*8e60*/  SHF.R.U32.HI R3, RZ, 0x18, R2 ;  /* 0x00000018ff037819 */ /* 0x000fc80000011602 */
[----:B------:R-:W-:-:S05]  /*8e70*/  LOP3.LUT R3, R0, R3, RZ, 0xfc, !PT ;  /* 0x0000000300037212 */ /* 0x000fca00078efcff */
[----:B------:R0:W-:Y:S01]  /*8e80*/  STG.E.U8 desc[UR36][R16.64], R3 ;  /* 0x0000000310007986 */ /* 0x0001e2000c101124 */
[----:B------:R-:W-:Y:S05]  /*8e90*/  BRA `(.L_x_24847) ;  /* 0x0000000400c07947 */ /* 0x000fea0003800000 */
.L_x_24857:
[----:B------:R-:W-:-:S04]  /*8ea0*/  LOP3.LUT R3, R3, 0xff, RZ, 0xc0, !PT ;  /* 0x000000ff03037812 */ /* 0x000fc800078ec0ff */
[----:B------:R-:W0:Y:S02]  /*8eb0*/  I2F.U16 R0, R3 ;  /* 0x0000000300007306 */ /* 0x000e240000101000 */
[----:B0-----:R-:W-:-:S05]  /*8ec0*/  F2FP.BF16.F32.PACK_AB R0, RZ, R0 ;  /* 0x00000000ff00723e */ /* 0x001fca00000010ff */
[----:B------:R0:W-:Y:S01]  /*8ed0*/  STG.E.U16 desc[UR36][R16.64], R0 ;  /* 0x0000000010007986 */ /* 0x0001e2000c101524 */
[----:B------:R-:W-:Y:S05]  /*8ee0*/  BRA `(.L_x_24847) ;  /* 0x0000000400ac7947 */ /* 0x000fea0003800000 */
.L_x_24854:
        /* <DEDUP_REMOVED lines=11> */
.L_x_24866:
        /* <DEDUP_REMOVED lines=18> */
.L_x_24869:
[----:B------:R-:W-:-:S04]  /*90c0*/  LOP3.LUT R2, R3, 0x80000000, RZ, 0xc0, !PT ;  /* 0x8000000003027812 */ /* 0x000fc800078ec0ff */
[----:B------:R-:W-:-:S04]  /*90d0*/  SHF.R.U32.HI R3, RZ, 0x18, R2 ;  /* 0x00000018ff037819 */ /* 0x000fc80000011602 */
[----:B------:R-:W-:-:S04]  /*90e0*/  LOP3.LUT R0, R0, R3, RZ, 0xfc, !PT ;  /* 0x0000000300007212 */ /* 0x000fc800078efcff */
[----:B------:R-:W-:-:S07]  /*90f0*/  PRMT R8, R0, 0x7610, R8 ;  /* 0x0000761000087816 */ /* 0x000fce0000000008 */
.L_x_24868:
[----:B------:R-:W-:Y:S05]  /*9100*/  BSYNC B0 ;  /* 0x0000000000007941 */ /* 0x000fea0003800000 */
.L_x_24867:
[----:B------:R0:W-:Y:S01]  /*9110*/  STG.E.U8 desc[UR36][R16.64], R8 ;  /* 0x0000000810007986 */ /* 0x0001e2000c101124 */
[----:B------:R-:W-:Y:S05]  /*9120*/  BRA `(.L_x_24847) ;  /* 0x00000004001c7947 */ /* 0x000fea0003800000 */
.L_x_24865:
        /* <DEDUP_REMOVED lines=18> */
.L_x_24872:
[----:B------:R-:W-:-:S04]  /*9250*/  LOP3.LUT R2, R3, 0x80000000, RZ, 0xc0, !PT ;  /* 0x8000000003027812 */ /* 0x000fc800078ec0ff */
[----:B------:R-:W-:-:S04]  /*9260*/  SHF.R.U32.HI R3, RZ, 0x18, R2 ;  /* 0x00000018ff037819 */ /* 0x000fc80000011602 */
[----:B------:R-:W-:-:S04]  /*9270*/  LOP3.LUT R0, R0, R3, RZ, 0xfc, !PT ;  /* 0x0000000300007212 */ /* 0x000fc800078efcff */
[----:B------:R-:W-:-:S07]  /*9280*/  PRMT R8, R0, 0x7610, R8 ;  /* 0x0000761000087816 */ /* 0x000fce0000000008 */
.L_x_24871:
[----:B------:R-:W-:Y:S05]  /*9290*/  BSYNC B0 ;  /* 0x0000000000007941 */ /* 0x000fea0003800000 */
.L_x_24870:
[----:B------:R0:W-:Y:S01]  /*92a0*/  STG.E.U8 desc[UR36][R16.64], R8 ;  /* 0x0000000810007986 */ /* 0x0001e2000c101124 */
[----:B------:R-:W-:Y:S05]  /*92b0*/  BRA `(.L_x_24847) ;  /* 0x0000000000b87947 */ /* 0x000fea0003800000 */
.L_x_24864:
        /* <DEDUP_REMOVED lines=23> */
.L_x_24846:
        /* <DEDUP_REMOVED lines=16> */
.L_x_24875:
[----:B------:R-:W-:Y:S05]  /*9530*/  BRA `(.L_x_24847) ;  /* 0x0000000000187947 */ /* 0x000fea0003800000 */
.L_x_24874:
[----:B------:R-:W-:Y:S01]  /*9540*/  LOP3.LUT R2, R3, 0xff, RZ, 0xc0, !PT ;  /* 0x000000ff03027812 */ /* 0x000fe200078ec0ff */
[----:B------:R-:W-:-:S05]  /*9550*/  IMAD.MOV.U32 R3, RZ, RZ, RZ ;  /* 0x000000ffff037224 */ /* 0x000fca00078e00ff */
[----:B------:R0:W-:Y:S01]  /*9560*/  STG.E.64 desc[UR36][R16.64], R2 ;  /* 0x0000000210007986 */ /* 0x0001e2000c101b24 */
[----:B------:R-:W-:Y:S05]  /*9570*/  BRA `(.L_x_24847) ;  /* 0x0000000000087947 */ /* 0x000fea0003800000 */
.L_x_24873:
[----:B------:R-:W-:-:S05]  /*9580*/  LOP3.LUT R3, R3, 0xff, RZ, 0xc0, !PT ;  /* 0x000000ff03037812 */ /* 0x000fca00078ec0ff */
[----:B------:R0:W-:Y:S02]  /*9590*/  STG.E desc[UR36][R16.64], R3 ;  /* 0x0000000310007986 */ /* 0x0001e4000c101924 */
.L_x_24847:
[----:B------:R-:W-:-:S07]  /*95a0*/  VIADD R19, R19, 0x80 ;  /* 0x0000008013137836 */ /* 0x000fce0000000000 */
.L_x_24807:
[----:B------:R-:W-:Y:S05]  /*95b0*/  BSYNC B6 ;  /* 0x0000000000067941 */ /* 0x000fea0003800000 */
.L_x_24806:
        /* <DEDUP_REMOVED lines=306> */
.L_x_24876:
        /* <DEDUP_REMOVED lines=20> */
.L_x_24880:
[----:B------:R4:W5:Y:S01]  /*aa20*/  LDG.E.U8 R0, desc[UR36][R4.64] ;  /* 0x0000002404007981 */ /* 0x000962000c1e1100 */
[----:B------:R-:W-:Y:S05]  /*aa30*/  BRA `(.L_x_24882) ;  /* 0x0000000c00647947 */ /* 0x000fea0003800000 */
.L_x_24879:
        /* <DEDUP_REMOVED lines=8> */
.L_x_24884:
[----:B------:R2:W5:Y:S01]  /*aac0*/  LDG.E.U8 R0, desc[UR36][R4.64] ;  /* 0x0000002404007981 */ /* 0x000562000c1e1100 */
[----:B------:R-:W-:Y:S05]  /*aad0*/  BRA `(.L_x_24882) ;  /* 0x0000000c003c7947 */ /* 0x000fea0003800000 */
.L_x_24883:
[----:B------:R0:W5:Y:S01]  /*aae0*/  LDG.E.U16 R0, desc[UR36][R4.64] ;  /* 0x0000002404007981 */ /* 0x000162000c1e1500 */
[----:B------:R-:W-:Y:S05]  /*aaf0*/  BRA `(.L_x_24882) ;  /* 0x0000000c00347947 */ /* 0x000fea0003800000 */
.L_x_24878:
        /* <DEDUP_REMOVED lines=10> */
.L_x_24886:
[----:B------:R-:W2:Y:S02]  /*aba0*/  LDG.E.U16 R2, desc[UR36][R4.64] ;  /* 0x0000002404027981 */ /* 0x000ea4000c1e1500 */
[----:B--2---:R-:W-:-:S06]  /*abb0*/  HADD2.F32 R2, -RZ, R2.H0_H0 ;  /* 0x20000002ff027230 */ /* 0x004fcc0000004100 */
[----:B------:R-:W0:Y:S02]  /*abc0*/  F2I.S64.TRUNC R2, R2 ;  /* 0x0000000200027311 */ /* 0x000e24000020d900 */
[----:B0-----:R-:W-:Y:S01]  /*abd0*/  PRMT R0, R2, 0x7610, R0 ;  /* 0x0000761002007816 */ /* 0x001fe20000000000 */
[----:B------:R-:W-:Y:S06]  /*abe0*/  BRA `(.L_x_24882) ;  /* 0x0000000800f87947 */ /* 0x000fec0003800000 */
.L_x_24885:
        /* <DEDUP_REMOVED lines=10> */
.L_x_24888:
[----:B------:R-:W2:Y:S02]  /*ac90*/  LDG.E.U16 R4, desc[UR36][R4.64] ;  /* 0x0000002404047981 */ /* 0x000ea4000c1e1500 */
[----:B--2---:R-:W-:-:S06]  /*aca0*/  HADD2.F32 R2, -RZ, R4.H0_H0 ;  /* 0x20000004ff027230 */ /* 0x004fcc0000004100 */
[----:B------:R-:W0:Y:S02]  /*acb0*/  F2I.S64.TRUNC R2, R2 ;  /* 0x0000000200027311 */ /* 0x000e24000020d900 */
[----:B0-----:R-:W-:Y:S01]  /*acc0*/  PRMT R0, R2, 0x7610, R0 ;  /* 0x0000761002007816 */ /* 0x001fe20000000000 */
[----:B------:R-:W-:Y:S06]  /*acd0*/  BRA `(.L_x_24882) ;  /* 0x0000000800bc7947 */ /* 0x000fec0003800000 */
.L_x_24887:
[----:B------:R-:W2:Y:S02]  /*ace0*/  LDG.E.64 R2, desc[UR36][R4.64] ;  /* 0x0000002404027981 */ /* 0x000ea4000c1e1b00 */
[----:B--2---:R-:W0:Y:S02]  /*acf0*/  F2I.S64.F64.TRUNC R2, R2 ;  /* 0x0000000200027311 */ /* 0x004e24000030d900 */
[----:B0-----:R-:W-:Y:S01]  /*ad00*/  PRMT R0, R2, 0x7610, R0 ;  /* 0x0000761002007816 */ /* 0x001fe20000000000 */
[----:B------:R-:W-:Y:S06]  /*ad10*/  BRA `(.L_x_24882) ;  /* 0x0000000800ac7947 */ /* 0x000fec0003800000 */
.L_x_24877:
        /* <DEDUP_REMOVED lines=12> */
.L_x_24891:
[----:B------:R-:W2:Y:S02]  /*ade0*/  LDG.E.64 R4, desc[UR36][R4.64] ;  /* 0x0000002404047981 */ /* 0x000ea4000c1e1b00 */
[----:B--2---:R-:W0:Y:S02]  /*adf0*/  F2I.S64.F64.TRUNC R2, R4 ;  /* 0x0000000400027311 */ /* 0x004e24000030d900 */
[----:B0-----:R-:W-:Y:S01]  /*ae00*/  PRMT R0, R2, 0x7610, R0 ;  /* 0x0000761002007816 */ /* 0x001fe20000000000 */
[----:B------:R-:W-:Y:S06]  /*ae10*/  BRA `(.L_x_24882) ;  /* 0x00000008006c7947 */ /* 0x000fec0003800000 */
.L_x_24890:
        /* <DEDUP_REMOVED lines=28> */
.L_x_24893:
        /* <DEDUP_REMOVED lines=15> */
.L_x_24892:
[----:B------:R-:W2:Y:S02]  /*b0d0*/  LDG.E.U16 R2, desc[UR36][R4.64] ;  /* 0x0000002404027981 */ /* 0x000ea4000c1e1500 */
[----:B--2---:R-:W-:-:S06]  /*b0e0*/  IMAD.U32 R2, R2, 0x10000, RZ ;  /* 0x0001000002027824 */ /* 0x004fcc00078e00ff */
[----:B------:R-:W0:Y:S02]  /*b0f0*/  F2I.S64.TRUNC R2, R2 ;  /* 0x0000000200027311 */ /* 0x000e24000020d900 */
[----:B0-----:R-:W-:Y:S01]  /*b100*/  PRMT R0, R2, 0x7610, R0 ;  /* 0x0000761002007816 */ /* 0x001fe20000000000 */
[----:B------:R-:W-:Y:S06]  /*b110*/  BRA `(.L_x_24882) ;  /* 0x0000000400ac7947 */ /* 0x000fec0003800000 */
.L_x_24889:
        /* <DEDUP_REMOVED lines=10> */
.L_x_24896:
        /* <DEDUP_REMOVED lines=21> */
.L_x_24900:
[----:B------:R-:W-:Y:S05]  /*b310*/  BSYNC B1 ;  /* 0x0000000000017941 */ /* 0x000fea0003800000 */
.L_x_24899:
[----:B------:R-:W-:Y:S01]  /*b320*/  IMAD.SHL.U32 R2, R2, 0x100000, RZ ;  /* 0x0010000002027824 */ /* 0x000fe200078e00ff */
[----:B------:R-:W-:-:S04]  /*b330*/  LEA R3, R0, 0x3b800000, 0x17 ;  /* 0x3b80000000037811 */ /* 0x000fc800078eb8ff */
[----:B------:R-:W-:-:S07]  /*b340*/  LOP3.LUT R2, R3, R2, R4, 0xfe, !PT ;  /* 0x0000000203027212 */ /* 0x000fce00078efe04 */
.L_x_24898:
[----:B------:R-:W-:Y:S05]  /*b350*/  BSYNC B0 ;  /* 0x0000000000007941 */ /* 0x000fea0003800000 */
.L_x_24897:
[----:B------:R-:W0:Y:S02]  /*b360*/  F2I.S64.TRUNC R2, R2 ;  /* 0x0000000200027311 */ /* 0x000e24000020d900 */
[----:B0-----:R-:W-:Y:S01]  /*b370*/  PRMT R0, R2, 0x7610, R0 ;  /* 0x0000761002007816 */ /* 0x001fe20000000000 */
[----:B------:R-:W-:Y:S06]  /*b380*/  BRA `(.L_x_24882) ;  /* 0x0000000400107947 */ /* 0x000fec0003800000 */
.L_x_24895:
        /* <DEDUP_REMOVED lines=21> */
.L_x_24904:
[----:B------:R-:W-:Y:S05]  /*b4e0*/  BSYNC B1 ;  /* 0x0000000000017941 */ /* 0x000fea0003800000 */
.L_x_24903:
[----:B------:R-:W-:Y:S01]  /*b4f0*/  IMAD.SHL.U32 R2, R2, 0x200000, RZ ;  /* 0x0020000002027824 */ /* 0x000fe200078e00ff */
[----:B------:R-:W-:-:S04]  /*b500*/  LEA R3, R0, 0x37800000, 0x17 ;  /* 0x3780000000037811 */ /* 0x000fc800078eb8ff */
[----:B------:R-:W-:-:S07]  /*b510*/  LOP3.LUT R2, R3, R2, R4, 0xfe, !PT ;  /* 0x0000000203027212 */ /* 0x000fce00078efe04 */
.L_x_24902:
[----:B------:R-:W-:Y:S05]  /*b520*/  BSYNC B0 ;  /* 0x0000000000007941 */ /* 0x000fea0003800000 */
.L_x_24901:
[----:B------:R-:W0:Y:S02]  /*b530*/  F2I.S64.TRUNC R2, R2 ;  /* 0x0000000200027311 */ /* 0x000e24000020d900 */
[----:B0-----:R-:W-:Y:S01]  /*b540*/  PRMT R0, R2, 0x7610, R0 ;  /* 0x0000761002007816 */ /* 0x001fe20000000000 */
[----:B------:R-:W-:Y:S06]  /*b550*/  BRA `(.L_x_24882) ;  /* 0x00000000009c7947 */ /* 0x000fec0003800000 */
.L_x_24894:
        /* <DEDUP_REMOVED lines=14> */
.L_x_24908:
[----:B------:R-:W-:Y:S05]  /*b640*/  BSYNC B0 ;  /* 0x0000000000007941 */ /* 0x000fea0003800000 */
.L_x_24907:
[----:B------:R-:W0:Y:S02]  /*b650*/  F2I.S64.TRUNC R2, R2 ;  /* 0x0000000200027311 */ /* 0x000e24000020d900 */
[----:B0-----:R-:W-:Y:S01]  /*b660*/  PRMT R0, R2, 0x7610, R0 ;  /* 0x0000761002007816 */ /* 0x001fe20000000000 */
[----:B------:R-:W-:Y:S06]  /*b670*/  BRA `(.L_x_24882) ;  /* 0x0000000000547947 */ /* 0x000fec0003800000 */
.L_x_24881:
        /* <DEDUP_REMOVED lines=16> */
.L_x_24909:
[----:B------:R-:W-:Y:S01]  /*b780*/  PRMT R0, RZ, 0x7610, R0 ;  /* 0x00007610ff007816 */ /* 0x000fe20000000000 */
[----:B------:R-:W-:Y:S06]  /*b790*/  BRA `(.L_x_24882) ;  /* 0x00000000000c7947 */ /* 0x000fec0003800000 */
.L_x_24906:
[----:B------:R0:W5:Y:S01]  /*b7a0*/  LDG.E.U8 R0, desc[UR36][R4.64] ;  /* 0x0000002404007981 */ /* 0x000162000c1e1100 */
[----:B------:R-:W-:Y:S05]  /*b7b0*/  BRA `(.L_x_24882) ;  /* 0x0000000000047947 */ /* 0x000fea0003800000 */
.L_x_24905:
[----:B------:R0:W5:Y:S02]  /*b7c0*/  LDG.E.U8 R0, desc[UR36][R4.64] ;  /* 0x0000002404007981 */ /* 0x000164000c1e1100 */
.L_x_24882:
        /* <DEDUP_REMOVED lines=16> */
.L_x_24913:
[----:B------:R-:W-:Y:S01]  /*b8d0*/  STG.E.U8 desc[UR36][R16.64], R3 ;  /* 0x0000000310007986 */ /* 0x000fe2000c101124 */
[----:B------:R-:W-:Y:S05]  /*b8e0*/  EXIT ;  /* 0x000000000000794d */ /* 0x000fea0003800000 */
.L_x_24912:
        /* <DEDUP_REMOVED lines=10> */
.L_x_24916:
[----:B------:R-:W-:-:S05]  /*b990*/  LOP3.LUT R3, R3, 0xff, RZ, 0xc0, !PT ;  /* 0x000000ff03037812 */ /* 0x000fca00078ec0ff */
[----:B------:R-:W-:Y:S01]  /*b9a0*/  STG.E desc[UR36][R16.64], R3 ;  /* 0x0000000310007986 */ /* 0x000fe2000c101924 */
[----:B------:R-:W-:Y:S05]  /*b9b0*/  EXIT ;  /* 0x000000000000794d */ /* 0x000fea0003800000 */
.L_x_24915:
[----:B------:R-:W-:-:S05]  /*b9c0*/  LOP3.LUT R3, R3, 0xff, RZ, 0xc0, !PT ;  /* 0x000000ff03037812 */ /* 0x000fca00078ec0ff */
[----:B------:R-:W-:Y:S01]  /*b9d0*/  STG.E.U16 desc[UR36][R16.64], R3 ;  /* 0x0000000310007986 */ /* 0x000fe2000c101524 */
[----:B------:R-:W-:Y:S05]  /*b9e0*/  EXIT ;  /* 0x000000000000794d */ /* 0x000fea0003800000 */
.L_x_24911:
        /* <DEDUP_REMOVED lines=10> */
.L_x_24918:
[----:B------:R-:W-:-:S04]  /*ba90*/  LOP3.LUT R3, R3, 0xff, RZ, 0xc0, !PT ;  /* 0x000000ff03037812 */ /* 0x000fc800078ec0ff */
[----:B------:R-:W0:Y:S02]  /*baa0*/  I2F.U16 R0, R3 ;  /* 0x0000000300007306 */ /* 0x000e240000101000 */
[----:B0-----:R-:W-:-:S05]  /*bab0*/  F2FP.F16.F32.PACK_AB R0, RZ, R0 ;  /* 0x00000000ff00723e */ /* 0x001fca00000000ff */
[----:B------:R-:W-:Y:S01]  /*bac0*/  STG.E.U16 desc[UR36][R16.64], R0 ;  /* 0x0000000010007986 */ /* 0x000fe2000c101524 */
[----:B------:R-:W-:Y:S05]  /*bad0*/  EXIT ;  /* 0x000000000000794d */ /* 0x000fea0003800000 */
.L_x_24917:
        /* <DEDUP_REMOVED lines=11> */
.L_x_24920:
[----:B------:R-:W-:-:S06]  /*bb90*/  LOP3.LUT R3, R3, 0xff, RZ, 0xc0, !PT ;  /* 0x000000ff03037812 */ /* 0x000fcc00078ec0ff */
[----:B------:R-:W0:Y:S02]  /*bba0*/  I2F.U16 R3, R3 ;  /* 0x0000000300037306 */ /* 0x000e240000101000 */
[----:B0-----:R-:W-:-:S04]  /*bbb0*/  F2FP.F16.F32.PACK_AB R3, RZ, R3 ;  /* 0x00000003ff03723e */ /* 0x001fc800000000ff */
[----:B------:R-:W-:-:S05]  /*bbc0*/  PRMT R3, R3, 0x5410, RZ ;  /* 0x0000541003037816 */ /* 0x000fca00000000ff */
[----:B------:R-:W-:Y:S01]  /*bbd0*/  STG.E desc[UR36][R16.64], R3 ;  /* 0x0000000310007986 */ /* 0x000fe2000c101924 */
[----:B------:R-:W-:Y:S05]  /*bbe0*/  EXIT ;  /* 0x000000000000794d */ /* 0x000fea0003800000 */
.L_x_24919:
[----:B------:R-:W-:-:S06]  /*bbf0*/  LOP3.LUT R3, R3, 0xff, RZ, 0xc0, !PT ;  /* 0x000000ff03037812 */ /* 0x000fcc00078ec0ff */
[----:B------:R-:W0:Y:S02]  /*bc00*/  I2F.F64.U16 R2, R3 ;  /* 0x0000000300027312 */ /* 0x000e240000101800 */
[----:B0-----:R-:W-:Y:S01]  /*bc10*/  STG.E.64 desc[UR36][R16.64], R2 ;  /* 0x0000000210007986 */ /* 0x001fe2000c101b24 */
[----:B------:R-:W-:Y:S05]  /*bc20*/  EXIT ;  /* 0x000000000000794d */ /* 0x000fea0003800000 */
.L_x_24910:
        /* <DEDUP_REMOVED lines=12> */
.L_x_24923:
[----:B------:R-:W-:Y:S02]  /*bcf0*/  LOP3.LUT R4, R3, 0xff, RZ, 0xc0, !PT ;  /* 0x000000ff03047812 */ /* 0x000fe400078ec0ff */
[----:B------:R-:W-:-:S04]  /*bd00*/  CS2R R6, SRZ ;  /* 0x0000000000067805 */ /* 0x000fc8000001ff00 */
[----:B------:R-:W0:Y:S02]  /*bd10*/  I2F.F64.U16 R4, R4 ;  /* 0x0000000400047312 */ /* 0x000e240000101800 */
[----:B0-----:R-:W-:Y:S01]  /*bd20*/  STG.E.128 desc[UR36][R16.64], R4 ;  /* 0x0000000410007986 */ /* 0x001fe2000c101d24 */
[----:B------:R-:W-:Y:S05]  /*bd30*/  EXIT ;  /* 0x000000000000794d */ /* 0x000fea0003800000 */
.L_x_24922:
        /* <DEDUP_REMOVED lines=22> */
.L_x_24927:
[----:B------:R-:W-:Y:S05]  /*bea0*/  BSYNC B0 ;  /* 0x0000000000007941 */ /* 0x000fea0003800000 */
.L_x_24926:
[----:B------:R-:W-:-:S05]  /*beb0*/  LOP3.LUT R3, R0, R3, RZ, 0xfc, !PT ;  /* 0x0000000300037212 */ /* 0x000fca00078efcff */
[----:B------:R-:W-:Y:S01]  /*bec0*/  STG.E.U8 desc[UR36][R16.64], R3 ;  /* 0x0000000310007986 */ /* 0x000fe2000c101124 */
[----:B------:R-:W-:Y:S05]  /*bed0*/  EXIT ;  /* 0x000000000000794d */ /* 0x000fea0003800000 */
.L_x_24925:
        /* <DEDUP_REMOVED lines=14> */
.L_x_24929:
[----:B------:R-:W-:Y:S01]  /*bfc0*/  IMAD.MOV.U32 R0, RZ, RZ, 0x7f ;  /* 0x0000007fff007424 */ /* 0x000fe200078e00ff */
[----:B------:R-:W-:-:S04]  /*bfd0*/  ISETP.GT.U32.AND P0, PT, R2, 0x7f800000, PT ;  /* 0x7f8000000200780c */ /* 0x000fc80003f04070 */
[----:B------:R-:W-:-:S09]  /*bfe0*/  SEL R0, R0, 0x7c, P0 ;  /* 0x0000007c00007807 */ /* 0x000fd20000000000 */
.L_x_24930:
[----:B------:R-:W-:Y:S05]  /*bff0*/  BSYNC B0 ;  /* 0x0000000000007941 */ /* 0x000fea0003800000 */
.L_x_24928:
[----:B------:R-:W-:-:S04]  /*c000*/  LOP3.LUT R2, R3, 0x80000000, RZ, 0xc0, !PT ;  /* 0x8000000003027812 */ /* 0x000fc800078ec0ff */
[----:B------:R-:W-:-:S04]  /*c010*/  SHF.R.U32.HI R3, RZ, 0x18, R2 ;  /* 0x00000018ff037819 */ /* 0x000fc80000011602 */
[----:B------:R-:W-:-:S05]  /*c020*/  LOP3.LUT R3, R0, R3, RZ, 0xfc, !PT ;  /* 0x0000000300037212 */ /* 0x000fca00078efcff */
[----:B------:R-:W-:Y:S01]  /*c030*/  STG.E.U8 desc[UR36][R16.64], R3 ;  /* 0x0000000310007986 */ /* 0x000fe2000c101124 */
[----:B------:R-:W-:Y:S05]  /*c040*/  EXIT ;  /* 0x000000000000794d */ /* 0x000fea0003800000 */
.L_x_24924:
[----:B------:R-:W-:-:S04]  /*c050*/  LOP3.LUT R3, R3, 0xff, RZ, 0xc0, !PT ;  /* 0x000000ff03037812 */ /* 0x000fc800078ec0ff */
[----:B------:R-:W0:Y:S02]  /*c060*/  I2F.U16 R0, R3 ;  /* 0x0000000300007306 */ /* 0x000e240000101000 */
[----:B0-----:R-:W-:-:S05]  /*c070*/  F2FP.BF16.F32.PACK_AB R0, RZ, R0 ;  /* 0x00000000ff00723e */ /* 0x001fca00000010ff */
[----:B------:R-:W-:Y:S01]  /*c080*/  STG.E.U16 desc[UR36][R16.64], R0 ;  /* 0x0000000010007986 */ /* 0x000fe2000c101524 */
[----:B------:R-:W-:Y:S05]  /*c090*/  EXIT ;  /* 0x000000000000794d */ /* 0x000fea0003800000 */
.L_x_24921:
        /* <DEDUP_REMOVED lines=11> */
.L_x_24933:
        /* <DEDUP_REMOVED lines=18> */
.L_x_24936:
[----:B------:R-:W-:-:S04]  /*c270*/  LOP3.LUT R2, R3, 0x80000000, RZ, 0xc0, !PT ;  /* 0x8000000003027812 */ /* 0x000fc800078ec0ff */
[----:B------:R-:W-:-:S04]  /*c280*/  SHF.R.U32.HI R3, RZ, 0x18, R2 ;  /* 0x00000018ff037819 */ /* 0x000fc80000011602 */
[----:B------:R-:W-:-:S04]  /*c290*/  LOP3.LUT R0, R0, R3, RZ, 0xfc, !PT ;  /* 0x0000000300007212 */ /* 0x000fc800078efcff */
[----:B------:R-:W-:-:S07]  /*c2a0*/  PRMT R8, R0, 0x7610, R8 ;  /* 0x0000761000087816 */ /* 0x000fce0000000008 */
.L_x_24935:
[----:B------:R-:W-:Y:S05]  /*c2b0*/  BSYNC B0 ;  /* 0x0000000000007941 */ /* 0x000fea0003800000 */
.L_x_24934:
[----:B------:R-:W-:Y:S01]  /*c2c0*/  STG.E.U8 desc[UR36][R16.64], R8 ;  /* 0x0000000810007986 */ /* 0x000fe2000c101124 */
[----:B------:R-:W-:Y:S05]  /*c2d0*/  EXIT ;  /* 0x000000000000794d */ /* 0x000fea0003800000 */
.L_x_24932:
        /* <DEDUP_REMOVED lines=18> */
.L_x_24939:
[----:B------:R-:W-:-:S04]  /*c400*/  LOP3.LUT R2, R3, 0x80000000, RZ, 0xc0, !PT ;  /* 0x8000000003027812 */ /* 0x000fc800078ec0ff */
[----:B------:R-:W-:-:S04]  /*c410*/  SHF.R.U32.HI R3, RZ, 0x18, R2 ;  /* 0x00000018ff037819 */ /* 0x000fc80000011602 */
[----:B------:R-:W-:-:S04]  /*c420*/  LOP3.LUT R0, R0, R3, RZ, 0xfc, !PT ;  /* 0x0000000300007212 */ /* 0x000fc800078efcff */
[----:B------:R-:W-:-:S07]  /*c430*/  PRMT R8, R0, 0x7610, R8 ;  /* 0x0000761000087816 */ /* 0x000fce0000000008 */
.L_x_24938:
[----:B------:R-:W-:Y:S05]  /*c440*/  BSYNC B0 ;  /* 0x0000000000007941 */ /* 0x000fea0003800000 */
.L_x_24937:
[----:B------:R-:W-:Y:S01]  /*c450*/  STG.E.U8 desc[UR36][R16.64], R8 ;  /* 0x0000000810007986 */ /* 0x000fe2000c101124 */
[----:B------:R-:W-:Y:S05]  /*c460*/  EXIT ;  /* 0x000000000000794d */ /* 0x000fea0003800000 */
.L_x_24931:
        /* <DEDUP_REMOVED lines=23> */
.L_x_24914:
        /* <DEDUP_REMOVED lines=16> */
.L_x_24942:
[----:B------:R-:W-:Y:S05]  /*c6e0*/  EXIT ;  /* 0x000000000000794d */ /* 0x000fea0003800000 */
.L_x_24941:
[----:B------:R-:W-:Y:S01]  /*c6f0*/  LOP3.LUT R2, R3, 0xff, RZ, 0xc0, !PT ;  /* 0x000000ff03027812 */ /* 0x000fe200078ec0ff */
[----:B------:R-:W-:-:S05]  /*c700*/  IMAD.MOV.U32 R3, RZ, RZ, RZ ;  /* 0x000000ffff037224 */ /* 0x000fca00078e00ff */
[----:B------:R-:W-:Y:S01]  /*c710*/  STG.E.64 desc[UR36][R16.64], R2 ;  /* 0x0000000210007986 */ /* 0x000fe2000c101b24 */
[----:B------:R-:W-:Y:S05]  /*c720*/  EXIT ;  /* 0x000000000000794d */ /* 0x000fea0003800000 */
.L_x_24940:
[----:B------:R-:W-:-:S05]  /*c730*/  LOP3.LUT R3, R3, 0xff, RZ, 0xc0, !PT ;  /* 0x000000ff03037812 */ /* 0x000fca00078ec0ff */
[----:B------:R-:W-:Y:S01]  /*c740*/  STG.E desc[UR36][R16.64], R3 ;  /* 0x0000000310007986 */ /* 0x000fe2000c101924 */
[----:B------:R-:W-:Y:S05]  /*c750*/  EXIT ;  /* 0x000000000000794d */ /* 0x000fea0003800000 */
.L_x_24943:
        /* <DEDUP_REMOVED lines=10> */
.L_x_26358:


//--------------------- .text._ZN2at6native27unrolled_elementwise_kernelINS0_13AUnaryFunctorIhhhNS0_17BitwiseAndFunctorIhEEEESt5arrayIPcLm2EELi4E23TrivialOffsetCalculatorILi1EjESA_NS0_6memory12LoadWithCastILi1EEENSB_13StoreWithCastILi1EEEEEviT_T0_T2_T3_T4_T5_ --------------------------
	.section	.text._ZN2at6native27unrolled_elementwise_kernelINS0_13AUnaryFunctorIhhhNS0_17BitwiseAndFunctorIhEEEESt5arrayIPcLm2EELi4E23TrivialOffsetCalculatorILi1EjESA_NS0_6memory12LoadWithCastILi1EEENSB_13StoreWithCastILi1EEEEEviT_T0_T2_T3_T4_T5_,"ax",@progbits
	.align	128
        .global         _ZN2at6native27unrolled_elementwise_kernelINS0_13AUnaryFunctorIhhhNS0_17BitwiseAndFunctorIhEEEESt5arrayIPcLm2EELi4E23TrivialOffsetCalculatorILi1EjESA_NS0_6memory12LoadWithCastILi1EEENSB_13StoreWithCastILi1EEEEEviT_T0_T2_T3_T4_T5_
        .type           _ZN2at6native27unrolled_elementwise_kernelINS0_13AUnaryFunctorIhhhNS0_17BitwiseAndFunctorIhEEEESt5arrayIPcLm2EELi4E23TrivialOffsetCalculatorILi1EjESA_NS0_6memory12LoadWithCastILi1EEENSB_13StoreWithCastILi1EEEEEviT_T0_T2_T3_T4_T5_,@function
        .size           _ZN2at6native27unrolled_elementwise_kernelINS0_13AUnaryFunctorIhhhNS0_17BitwiseAndFunctorIhEEEESt5arrayIPcLm2EELi4E23TrivialOffsetCalculatorILi1EjESA_NS0_6memory12LoadWithCastILi1EEENSB_13StoreWithCastILi1EEEEEviT_T0_T2_T3_T4_T5_,(.L_x_26359 - _ZN2at6native27unrolled_elementwise_kernelINS0_13AUnaryFunctorIhhhNS0_17BitwiseAndFunctorIhEEEESt5arrayIPcLm2EELi4E23TrivialOffsetCalculatorILi1EjESA_NS0_6memory12LoadWithCastILi1EEENSB_13StoreWithCastILi1EEEEEviT_T0_T2_T3_T4_T5_)
        .other          _ZN2at6native27unrolled_elementwise_kernelINS0_13AUnaryFunctorIhhhNS0_17BitwiseAndFunctorIhEEEESt5arrayIPcLm2EELi4E23TrivialOffsetCalculatorILi1EjESA_NS0_6memory12LoadWithCastILi1EEENSB_13StoreWithCastILi1EEEEEviT_T0_T2_T3_T4_T5_,@"STO_CUDA_ENTRY STV_DEFAULT"
_ZN2at6native27unrolled_elementwise_kernelINS0_13AUnaryFunctorIhhhNS0_17BitwiseAndFunctorIhEEEESt5arrayIPcLm2EELi4E23TrivialOffsetCalculatorILi1EjESA_NS0_6memory12LoadWithCastILi1EEENSB_13StoreWithCastILi1EEEEEviT_T0_T2_T3_T4_T5_:
.text._ZN2at6native27unrolled_elementwise_kernelINS0_13AUnaryFunctorIhhhNS0_17BitwiseAndFunctorIhEEEESt5arrayIPcLm2EELi4E23TrivialOffsetCalculatorILi1EjESA_NS0_6memory12LoadWithCastILi1EEENSB_13StoreWithCastILi1EEEEEviT_T0_T2_T3_T4_T5_:
        /* <DEDUP_REMOVED lines=31> */
.L_x_24949:
[----:B------:R3:W5:Y:S01]  /*01f0*/  LDG.E.U8 R26, desc[UR36][R4.64] ;  /* 0x00000024041a7981 */ /* 0x000762000c1e1100 */
[----:B------:R-:W-:Y:S05]  /*0200*/  BRA `(.L_x_24951) ;  /* 0x0000000c00687947 */ /* 0x000fea0003800000 */
.L_x_24948:
        /* <DEDUP_REMOVED lines=8> */
.L_x_24953:
[----:B------:R1:W5:Y:S01]  /*0290*/  LDG.E.U8 R26, desc[UR36][R4.64] ;  /* 0x00000024041a7981 */ /* 0x000362000c1e1100 */
[----:B------:R-:W-:Y:S05]  /*02a0*/  BRA `(.L_x_24951) ;  /* 0x0000000c00407947 */ /* 0x000fea0003800000 */
.L_x_24952:
[----:B------:R2:W5:Y:S01]  /*02b0*/  LDG.E.U16 R26, desc[UR36][R4.64] ;  /* 0x00000024041a7981 */ /* 0x000562000c1e1500 */
[----:B------:R-:W-:Y:S05]  /*02c0*/  BRA `(.L_x_24951) ;  /* 0x0000000c00387947 */ /* 0x000fea0003800000 */
.L_x_24947:
        /* <DEDUP_REMOVED lines=10> */
.L_x_24955:
[----:B------:R-:W2:Y:S02]  /*0370*/  LDG.E.U16 R2, desc[UR36][R4.64] ;  /* 0x0000002404027981 */ /* 0x000ea4000c1e1500 */
[----:B--2---:R-:W-:-:S06]  /*0380*/  HADD2.F32 R2, -RZ, R2.H0_H0 ;  /* 0x20000002ff027230 */ /* 0x004fcc0000004100 */
[----:B------:R-:W0:Y:S02]  /*0390*/  F2I.S64.TRUNC R2, R2 ;  /* 0x0000000200027311 */ /* 0x000e24000020d900 */
[----:B0-----:R-:W-:Y:S01]  /*03a0*/  PRMT R26, R2, 0x7610, R26 ;  /* 0x00007610021a7816 */ /* 0x001fe2000000001a */
[----:B------:R-:W-:Y:S06]  /*03b0*/  BRA `(.L_x_24951) ;  /* 0x0000000800fc7947 */ /* 0x000fec0003800000 */
.L_x_24954:
        /* <DEDUP_REMOVED lines=10> */
.L_x_24957:
[----:B------:R-:W2:Y:S02]  /*0460*/  LDG.E.U16 R4, desc[UR36][R4.64] ;  /* 0x0000002404047981 */ /* 0x000ea4000c1e1500 */
[----:B--2---:R-:W-:-:S06]  /*0470*/  HADD2.F32 R2, -RZ, R4.H0_H0 ;  /* 0x20000004ff027230 */ /* 0x004fcc0000004100 */
[----:B------:R-:W0:Y:S02]  /*0480*/  F2I.S64.TRUNC R2, R2 ;  /* 0x0000000200027311 */ /* 0x000e24000020d900 */
[----:B0-----:R-:W-:Y:S01]  /*0490*/  PRMT R26, R2, 0x7610, R26 ;  /* 0x00007610021a7816 */ /* 0x001fe2000000001a */
[----:B------:R-:W-:Y:S06]  /*04a0*/  BRA `(.L_x_24951) ;  /* 0x0000000800c07947 */ /* 0x000fec0003800000 */
.L_x_24956:
[----:B------:R-:W2:Y:S02]  /*04b0*/  LDG.E.64 R2, desc[UR36][R4.64] ;  /* 0x0000002404027981 */ /* 0x000ea4000c1e1b00 */
[----:B--2---:R-:W0:Y:S02]  /*04c0*/  F2I.S64.F64.TRUNC R2, R2 ;  /* 0x0000000200027311 */ /* 0x004e24000030d900 */
[----:B0-----:R-:W-:Y:S01]  /*04d0*/  PRMT R26, R2, 0x7610, R26 ;  /* 0x00007610021a7816 */ /* 0x001fe2000000001a */
[----:B------:R-:W-:Y:S06]  /*04e0*/  BRA `(.L_x_24951) ;  /* 0x0000000800b07947 */ /* 0x000fec0003800000 */
.L_x_24946:
        /* <DEDUP_REMOVED lines=12> */
.L_x_24960:
[----:B------:R-:W2:Y:S02]  /*05b0*/  LDG.E.64 R4, desc[UR36][R4.64] ;  /* 0x0000002404047981 */ /* 0x000ea4000c1e1b00 */
[----:B--2---:R-:W0:Y:S02]  /*05c0*/  F2I.S64.F64.TRUNC R2, R4 ;  /* 0x0000000400027311 */ /* 0x004e24000030d900 */
[----:B0-----:R-:W-:Y:S01]  /*05d0*/  PRMT R26, R2, 0x7610, R26 ;  /* 0x00007610021a7816 */ /* 0x001fe2000000001a */
[----:B------:R-:W-:Y:S06]  /*05e0*/  BRA `(.L_x_24951) ;  /* 0x0000000800707947 */ /* 0x000fec0003800000 */
.L_x_24959:
        /* <DEDUP_REMOVED lines=28> */
.L_x_24962:
        /* <DEDUP_REMOVED lines=16> */
.L_x_24961:
[----:B------:R-:W2:Y:S02]  /*08b0*/  LDG.E.U16 R2, desc[UR36][R4.64] ;  /* 0x0000002404027981 */ /* 0x000ea4000c1e1500 */
[----:B--2---:R-:W-:-:S06]  /*08c0*/  IMAD.U32 R2, R2, 0x10000, RZ ;  /* 0x0001000002027824 */ /* 0x004fcc00078e00ff */
[----:B------:R-:W0:Y:S02]  /*08d0*/  F2I.S64.TRUNC R2, R2 ;  /* 0x0000000200027311 */ /* 0x000e24000020d900 */
[----:B0-----:R-:W-:Y:S01]  /*08e0*/  PRMT R26, R2, 0x7610, R26 ;  /* 0x00007610021a7816 */ /* 0x001fe2000000001a */
[----:B------:R-:W-:Y:S06]  /*08f0*/  BRA `(.L_x_24951) ;  /* 0x0000000400ac7947 */ /* 0x000fec0003800000 */
.L_x_24958:
        /* <DEDUP_REMOVED lines=10> */
.L_x_24965:
        /* <DEDUP_REMOVED lines=21> */
.L_x_24969:
[----:B------:R-:W-:Y:S05]  /*0af0*/  BSYNC B1 ;  /* 0x0000000000017941 */ /* 0x000fea0003800000 */
.L_x_24968:
[----:B------:R-:W-:Y:S01]  /*0b00*/  IMAD.SHL.U32 R2, R2, 0x100000, RZ ;  /* 0x0010000002027824 */ /* 0x000fe200078e00ff */
[----:B------:R-:W-:-:S04]  /*0b10*/  LEA R3, R0, 0x3b800000, 0x17 ;  /* 0x3b80000000037811 */ /* 0x000fc800078eb8ff */
[----:B------:R-:W-:-:S07]  /*0b20*/  LOP3.LUT R2, R3, R2, R4, 0xfe, !PT ;  /* 0x0000000203027212 */ /* 0x000fce00078efe04 */
.L_x_24967:
[----:B------:R-:W-:Y:S05]  /*0b30*/  BSYNC B0 ;  /* 0x0000000000007941 */ /* 0x000fea0003800000 */
.L_x_24966:
[----:B------:R-:W0:Y:S02]  /*0b40*/  F2I.S64.TRUNC R2, R2 ;  /* 0x0000000200027311 */ /* 0x000e24000020d900 */
[----:B0-----:R-:W-:Y:S01]  /*0b50*/  PRMT R26, R2, 0x7610, R26 ;  /* 0x00007610021a7816 */ /* 0x001fe2000000001a */
[----:B------:R-:W-:Y:S06]  /*0b60*/  BRA `(.L_x_24951) ;  /* 0x0000000400107947 */ /* 0x000fec0003800000 */
.L_x_24964:
        /* <DEDUP_REMOVED lines=21> */
.L_x_24973:
[----:B------:R-:W-:Y:S05]  /*0cc0*/  BSYNC B1 ;  /* 0x0000000000017941 */ /* 0x000fea0003800000 */
.L_x_24972:
[----:B------:R-:W-:Y:S01]  /*0cd0*/  IMAD.SHL.U32 R2, R2, 0x200000, RZ ;  /* 0x0020000002027824 */ /* 0x000fe200078e00ff */
[----:B------:R-:W-:-:S04]  /*0ce0*/  LEA R3, R0, 0x37800000, 0x17 ;  /* 0x3780000000037811 */ /* 0x000fc800078eb8ff */
[----:B------:R-:W-:-:S07]  /*0cf0*/  LOP3.LUT R2, R3, R2, R4, 0xfe, !PT ;  /* 0x0000000203027212 */ /* 0x000fce00078efe04 */
.L_x_24971:
[----:B------:R-:W-:Y:S05]  /*0d00*/  BSYNC B0 ;  /* 0x0000000000007941 */ /* 0x000fea0003800000 */
.L_x_24970:
[----:B------:R-:W0:Y:S02]  /*0d10*/  F2I.S64.TRUNC R2, R2 ;  /* 0x0000000200027311 */ /* 0x000e24000020d900 */
[----:B0-----:R-:W-:Y:S01]  /*0d20*/  PRMT R26, R2, 0x7610, R26 ;  /* 0x00007610021a7816 */ /* 0x001fe2000000001a */
[----:B------:R-:W-:Y:S06]  /*0d30*/  BRA `(.L_x_24951) ;  /* 0x00000000009c7947 */ /* 0x000fec0003800000 */
.L_x_24963:
        /* <DEDUP_REMOVED lines=14> */
.L_x_24977:
[----:B------:R-:W-:Y:S05]  /*0e20*/  BSYNC B0 ;  /* 0x0000000000007941 */ /* 0x000fea0003800000 */
.L_x_24976:
[----:B------:R-:W0:Y:S02]  /*0e30*/  F2I.S64.TRUNC R2, R2 ;  /* 0x0000000200027311 */ /* 0x000e24000020d900 */
[----:B0-----:R-:W-:Y:S01]  /*0e40*/  PRMT R26, R2, 0x7610, R26 ;  /* 0x00007610021a7816 */ /* 0x001fe2000000001a */
[----:B------:R-:W-:Y:S06]  /*0e50*/  BRA `(.L_x_24951) ;  /* 0x0000000000547947 */ /* 0x000fec0003800000 */
.L_x_24950:
        /* <DEDUP_REMOVED lines=16> */
.L_x_24978:
[----:B------:R-:W-:Y:S01]  /*0f60*/  PRMT R26, RZ, 0x7610, R26 ;  /* 0x00007610ff1a7816 */ /* 0x000fe2000000001a */
[----:B------:R-:W-:Y:S06]  /*0f70*/  BRA `(.L_x_24951) ;  /* 0x00000000000c7947 */ /* 0x000fec0003800000 */
.L_x_24975:
[----:B------:R0:W5:Y:S01]  /*0f80*/  LDG.E.U8 R26, desc[UR36][R4.64] ;  /* 0x00000024041a7981 */ /* 0x000162000c1e1100 */
[----:B------:R-:W-:Y:S05]  /*0f90*/  BRA `(.L_x_24951) ;  /* 0x0000000000047947 */ /* 0x000fea0003800000 */
.L_x_24974:
[----:B------:R0:W5:Y:S02]  /*0fa0*/  LDG.E.U8 R26, desc[UR36][R4.64] ;  /* 0x00000024041a7981 */ /* 0x000164000c1e1100 */
.L_x_24951:
[----:B------:R-:W1:Y:S02]  /*0fb0*/  S2R R17, SR_TID.X ;  /* 0x0000000000117919 */ /* 0x000e640000002100 */
[----:B-1----:R-:W-:-:S07]  /*0fc0*/  VIADD R17, R17, 0x80 ;  /* 0x0000008011117836 */ /* 0x002fce0000000000 */
.L_x_24945:
[----:B------:R-:W-:Y:S05]  /*0fd0*/  BSYNC B6 ;  /* 0x0000000000067941 */ /* 0x000fea0003800000 */
.L_x_24944:
        /* <DEDUP_REMOVED lines=23> */
.L_x_24984:
[----:B------:R0:W5:Y:S01]  /*1150*/  LDG.E.U8 R18, desc[UR36][R4.64] ;  /* 0x0000002404127981 */ /* 0x000162000c1e1100 */
[----:B------:R-:W-:Y:S05]  /*1160*/  BRA `(.L_x_24986) ;  /* 0x0000000c00647947 */ /* 0x000fea0003800000 */
.L_x_24983:
        /* <DEDUP_REMOVED lines=8> */
.L_x_24988:
[----:B------:R4:W5:Y:S01]  /*11f0*/  LDG.E.U8 R18, desc[UR36][R4.64] ;  /* 0x0000002404127981 */ /* 0x000962000c1e1100 */
[----:B------:R-:W-:Y:S05]  /*1200*/  BRA `(.L_x_24986) ;  /* 0x0000000c003c7947 */ /* 0x000fea0003800000 */
.L_x_24987:
[----:B------:R0:W5:Y:S01]  /*1210*/  LDG.E.U16 R18, desc[UR36][R4.64] ;  /* 0x0000002404127981 */ /* 0x000162000c1e1500 */
[----:B------:R-:W-:Y:S05]  /*1220*/  BRA `(.L_x_24986) ;  /* 0x0000000c00347947 */ /* 0x000fea0003800000 */
.L_x_24982:
        /* <DEDUP_REMOVED lines=10> */
.L_x_24990:
[----:B------:R-:W2:Y:S02]  /*12d0*/  LDG.E.U16 R2, desc[UR36][R4.64] ;  /* 0x0000002404027981 */ /* 0x000ea4000c1e1500 */
[----:B--2---:R-:W-:-:S06]  /*12e0*/  HADD2.F32 R2, -RZ, R2.H0_H0 ;  /* 0x20000002ff027230 */ /* 0x004fcc0000004100 */
[----:B------:R-:W0:Y:S02]  /*12f0*/  F2I.S64.TRUNC R2, R2 ;  /* 0x0000000200027311 */ /* 0x000e24000020d900 */
[----:B0-----:R-:W-:Y:S01]  /*1300*/  PRMT R18, R2, 0x7610, R18 ;  /* 0x0000761002127816 */ /* 0x001fe20000000012 */
[----:B------:R-:W-:Y:S06]  /*1310*/  BRA `(.L_x_24986) ;  /* 0x0000000800f87947 */ /* 0x000fec0003800000 */
.L_x_24989:
        /* <DEDUP_REMOVED lines=10> */
.L_x_24992:
[----:B------:R-:W2:Y:S02]  /*13c0*/  LDG.E.U16 R4, desc[UR36][R4.64] ;  /* 0x0000002404047981 */ /* 0x000ea4000c1e1500 */
[----:B--2---:R-:W-:-:S06]  /*13d0*/  HADD2.F32 R2, -RZ, R4.H0_H0 ;  /* 0x20000004ff027230 */ /* 0x004fcc0000004100 */
[----:B------:R-:W0:Y:S02]  /*13e0*/  F2I.S64.TRUNC R2, R2 ;  /* 0x0000000200027311 */ /* 0x000e24000020d900 */
[----:B0-----:R-:W-:Y:S01]  /*13f0*/  PRMT R18, R2, 0x7610, R18 ;  /* 0x0000761002127816 */ /* 0x001fe20000000012 */
[----:B------:R-:W-:Y:S06]  /*1400*/  BRA `(.L_x_24986) ;  /* 0x0000000800bc7947 */ /* 0x000fec0003800000 */
.L_x_24991:
[----:B------:R-:W2:Y:S02]  /*1410*/  LDG.E.64 R2, desc[UR36][R4.64] ;  /* 0x0000002404027981 */ /* 0x000ea4000c1e1b00 */
[----:B--2---:R-:W0:Y:S02]  /*1420*/  F2I.S64.F64.TRUNC R2, R2 ;  /* 0x0000000200027311 */ /* 0x004e24000030d900 */
[----:B0-----:R-:W-:Y:S01]  /*1430*/  PRMT R18, R2, 0x7610, R18 ;  /* 0x0000761002127816 */ /* 0x001fe20000000012 */
[----:B------:R-:W-:Y:S06]  /*1440*/  BRA `(.L_x_24986) ;  /* 0x0000000800ac7947 */ /* 0x000fec0003800000 */
.L_x_24981:
        /* <DEDUP_REMOVED lines=12> */
.L_x_24995:
[----:B------:R-:W2:Y:S02]  /*1510*/  LDG.E.64 R4, desc[UR36][R4.64] ;  /* 0x0000002404047981 */ /* 0x000ea4000c1e1b00 */
[----:B--2---:R-:W0:Y:S02]  /*1520*/  F2I.S64.F64.TRUNC R2, R4 ;  /* 0x0000000400027311 */ /* 0x004e24000030d900 */
[----:B0-----:R-:W-:Y:S01]  /*1530*/  PRMT R18, R2, 0x7610, R18 ;  /* 0x0000761002127816 */ /* 0x001fe20000000012 */
[----:B------:R-:W-:Y:S06]  /*1540*/  BRA `(.L_x_24986) ;  /* 0x00000008006c7947 */ /* 0x000fec0003800000 */
.L_x_24994:
        /* <DEDUP_REMOVED lines=28> */
.L_x_24997:
        /* <DEDUP_REMOVED lines=15> */
.L_x_24996:
[----:B------:R-:W2:Y:S02]  /*1800*/  LDG.E.U16 R2, desc[UR36][R4.64] ;  /* 0x0000002404027981 */ /* 0x000ea4000c1e1500 */
[----:B--2---:R-:W-:-:S06]  /*1810*/  IMAD.U32 R2, R2, 0x10000, RZ ;  /* 0x0001000002027824 */ /* 0x004fcc00078e00ff */
[----:B------:R-:W0:Y:S02]  /*1820*/  F2I.S64.TRUNC R2, R2 ;  /* 0x0000000200027311 */ /* 0x000e24000020d900 */
[----:B0-----:R-:W-:Y:S01]  /*1830*/  PRMT R18, R2, 0x7610, R18 ;  /* 0x0000761002127816 */ /* 0x001fe20000000012 */
[----:B------:R-:W-:Y:S06]  /*1840*/  BRA `(.L_x_24986) ;  /* 0x0000000400ac7947 */ /* 0x000fec0003800000 */
.L_x_24993:
        /* <DEDUP_REMOVED lines=10> */
.L_x_25000:
        /* <DEDUP_REMOVED lines=21> */
.L_x_25004:
[----:B------:R-:W-:Y:S05]  /*1a40*/  BSYNC B1 ;  /* 0x0000000000017941 */ /* 0x000fea0003800000 */
.L_x_25003:
[----:B------:R-:W-:Y:S01]  /*1a50*/  IMAD.SHL.U32 R2, R2, 0x100000, RZ ;  /* 0x0010000002027824 */ /* 0x000fe200078e00ff */
[----:B------:R-:W-:-:S04]  /*1a60*/  LEA R3, R0, 0x3b800000, 0x17 ;  /* 0x3b80000000037811 */ /* 0x000fc800078eb8ff */
[----:B------:R-:W-:-:S07]  /*1a70*/  LOP3.LUT R2, R3, R2, R4, 0xfe, !PT ;  /* 0x0000000203027212 */ /* 0x000fce00078efe04 */
.L_x_25002:
[----:B------:R-:W-:Y:S05]  /*1a80*/  BSYNC B0 ;  /* 0x0000000000007941 */ /* 0x000fea0003800000 */
.L_x_25001:
[----:B------:R-:W0:Y:S02]  /*1a90*/  F2I.S64.TRUNC R2, R2 ;  /* 0x0000000200027311 */ /* 0x000e24000020d900 */
[----:B0-----:R-:W-:Y:S01]  /*1aa0*/  PRMT R18, R2, 0x7610, R18 ;  /* 0x0000761002127816 */ /* 0x001fe20000000012 */
[----:B------:R-:W-:Y:S06]  /*1ab0*/  BRA `(.L_x_24986) ;  /* 0x0000000400107947 */ /* 0x000fec0003800000 */
.L_x_24999:
        /* <DEDUP_REMOVED lines=21> */
.L_x_25008:
[----:B------:R-:W-:Y:S05]  /*1c10*/  BSYNC B1 ;  /* 0x0000000000017941 */ /* 0x000fea0003800000 */
.L_x_25007:
[----:B------:R-:W-:Y:S01]  /*1c20*/  IMAD.SHL.U32 R2, R2, 0x200000, RZ ;  /* 0x0020000002027824 */ /* 0x000fe200078e00ff */
[----:B------:R-:W-:-:S04]  /*1c30*/  LEA R3, R0, 0x37800000, 0x17 ;  /* 0x3780000000037811 */ /* 0x000fc800078eb8ff */
[----:B------:R-:W-:-:S07]  /*1c40*/  LOP3.LUT R2, R3, R2, R4, 0xfe, !PT ;  /* 0x0000000203027212 */ /* 0x000fce00078efe04 */
.L_x_25006:
[----:B------:R-:W-:Y:S05]  /*1c50*/  BSYNC B0 ;  /* 0x0000000000007941 */ /* 0x000fea0003800000 */
.L_x_25005:
[----:B------:R-:W0:Y:S02]  /*1c60*/  F2I.S64.TRUNC R2, R2 ;  /* 0x0000000200027311 */ /* 0x000e24000020d900 */
[----:B0-----:R-:W-:Y:S01]  /*1c70*/  PRMT R18, R2, 0x7610, R18 ;  /* 0x0000761002127816 */ /* 0x001fe20000000012 */
[----:B------:R-:W-:Y:S06]  /*1c80*/  BRA `(.L_x_24986) ;  /* 0x00000000009c7947 */ /* 0x000fec0003800000 */
.L_x_24998:
        /* <DEDUP_REMOVED lines=14> */
.L_x_25012:
[----:B------:R-:W-:Y:S05]  /*1d70*/  BSYNC B0 ;  /* 0x0000000000007941 */ /* 0x000fea0003800000 */
.L_x_25011:
[----:B------:R-:W0:Y:S02]  /*1d80*/  F2I.S64.TRUNC R2, R2 ;  /* 0x0000000200027311 */ /* 0x000e24000020d900 */
[----:B0-----:R-:W-:Y:S01]  /*1d90*/  PRMT R18, R2, 0x7610, R18 ;  /* 0x0000761002127816 */ /* 0x001fe20000000012 */
[----:B------:R-:W-:Y:S06]  /*1da0*/  BRA `(.L_x_24986) ;  /* 0x0000000000547947 */ /* 0x000fec0003800000 */
.L_x_24985:
        /* <DEDUP_REMOVED lines=16> */
.L_x_25013:
[----:B------:R-:W-:Y:S01]  /*1eb0*/  PRMT R18, RZ, 0x7610, R18 ;  /* 0x00007610ff127816 */ /* 0x000fe20000000012 */
[----:B------:R-:W-:Y:S06]  /*1ec0*/  BRA `(.L_x_24986) ;  /* 0x00000000000c7947 */ /* 0x000fec0003800000 */
.L_x_25010:
[----:B------:R1:W5:Y:S01]  /*1ed0*/  LDG.E.U8 R18, desc[UR36][R4.64] ;  /* 0x0000002404127981 */ /* 0x000362000c1e1100 */
[----:B------:R-:W-:Y:S05]  /*1ee0*/  BRA `(.L_x_24986) ;  /* 0x0000000000047947 */ /* 0x000fea0003800000 */
.L_x_25009:
[----:B------:R0:W5:Y:S02]  /*1ef0*/  LDG.E.U8 R18, desc[UR36][R4.64] ;  /* 0x0000002404127981 */ /* 0x000164000c1e1100 */
.L_x_24986:
[----:B------:R-:W-:-:S07]  /*1f00*/  VIADD R17, R17, 0x80 ;  /* 0x0000008011117836 */ /* 0x000fce0000000000 */
.L_x_24980:
[----:B------:R-:W-:Y:S05]  /*1f10*/  BSYNC B6 ;  /* 0x0000000000067941 */ /* 0x000fea0003800000 */
.L_x_24979:
        /* <DEDUP_REMOVED lines=25> */
.L_x_25019:
[----:B------:R0:W5:Y:S01]  /*20b0*/  LDG.E.U8 R24, desc[UR36][R4.64] ;  /* 0x0000002404187981 */ /* 0x000162000c1e1100 */
[----:B------:R-:W-:Y:S05]  /*20c0*/  BRA `(.L_x_25021) ;  /* 0x0000000c00647947 */ /* 0x000fea0003800000 */
.L_x_25018:
        /* <DEDUP_REMOVED lines=8> */
.L_x_25023:
[----:B------:R3:W5:Y:S01]  /*2150*/  LDG.E.U8 R24, desc[UR36][R4.64] ;  /* 0x0000002404187981 */ /* 0x000762000c1e1100 */
[----:B------:R-:W-:Y:S05]  /*2160*/  BRA `(.L_x_25021) ;  /* 0x0000000c003c7947 */ /* 0x000fea0003800000 */
.L_x_25022:
[----:B------:R0:W5:Y:S01]  /*2170*/  LDG.E.U16 R24, desc[UR36][R4.64] ;  /* 0x0000002404187981 */ /* 0x000162000c1e1500 */
[----:B------:R-:W-:Y:S05]  /*2180*/  BRA `(.L_x_25021) ;  /* 0x0000000c00347947 */ /* 0x000fea0003800000 */
.L_x_25017:
        /* <DEDUP_REMOVED lines=10> */
.L_x_25025:
[----:B------:R-:W2:Y:S02]  /*2230*/  LDG.E.U16 R2, desc[UR36][R4.64] ;  /* 0x0000002404027981 */ /* 0x000ea4000c1e1500 */
[----:B--2---:R-:W-:-:S06]  /*2240*/  HADD2.F32 R2, -RZ, R2.H0_H0 ;  /* 0x20000002ff027230 */ /* 0x004fcc0000004100 */
[----:B------:R-:W0:Y:S02]  /*2250*/  F2I.S64.TRUNC R2, R2 ;  /* 0x0000000200027311 */ /* 0x000e24000020d900 */
[----:B0-----:R-:W-:Y:S01]  /*2260*/  PRMT R24, R2, 0x7610, R24 ;  /* 0x0000761002187816 */ /* 0x001fe20000000018 */
[----:B------:R-:W-:Y:S06]  /*2270*/  BRA `(.L_x_25021) ;  /* 0x0000000800f87947 */ /* 0x000fec0003800000 */
.L_x_25024:
        /* <DEDUP_REMOVED lines=10> */
.L_x_25027:
[----:B------:R-:W2:Y:S02]  /*2320*/  LDG.E.U16 R4, desc[UR36][R4.64] ;  /* 0x0000002404047981 */ /* 0x000ea4000c1e1500 */
[----:B--2---:R-:W-:-:S06]  /*2330*/  HADD2.F32 R2, -RZ, R4.H0_H0 ;  /* 0x20000004ff027230 */ /* 0x004fcc0000004100 */
[----:B------:R-:W0:Y:S02]  /*2340*/  F2I.S64.TRUNC R2, R2 ;  /* 0x0000000200027311 */ /* 0x000e24000020d900 */
[----:B0-----:R-:W-:Y:S01]  /*2350*/  PRMT R24, R2, 0x7610, R24 ;  /* 0x0000761002187816 */ /* 0x001fe20000000018 */
[----:B------:R-:W-:Y:S06]  /*2360*/  BRA `(.L_x_25021) ;  /* 0x0000000800bc7947 */ /* 0x000fec0003800000 */
.L_x_25026:
[----:B------:R-:W2:Y:S02]  /*2370*/  LDG.E.64 R2, desc[UR36][R4.64] ;  /* 0x0000002404027981 */ /* 0x000ea4000c1e1b00 */
[----:B--2---:R-:W0:Y:S02]  /*2380*/  F2I.S64.F64.TRUNC R2, R2 ;  /* 0x0000000200027311 */ /* 0x004e24000030d900 */
[----:B0-----:R-:W-:Y:S01]  /*2390*/  PRMT R24, R2, 0x7610, R24 ;  /* 0x0000761002187816 */ /* 0x001fe20000000018 */
[----:B------:R-:W-:Y:S06]  /*23a0*/  BRA `(.L_x_25021) ;  /* 0x0000000800ac7947 */ /* 0x000fec0003800000 */
.L_x_25016:
        /* <DEDUP_REMOVED lines=12> */
.L_x_25030:
[----:B------:R-:W2:Y:S02]  /*2470*/  LDG.E.64 R4, desc[UR36][R4.64] ;  /* 0x0000002404047981 */ /* 0x000ea4000c1e1b00 */
[----:B--2---:R-:W0:Y:S02]  /*2480*/  F2I.S64.F64.TRUNC R2, R4 ;  /* 0x0000000400027311 */ /* 0x004e24000030d900 */
[----:B0-----:R-:W-:Y:S01]  /*2490*/  PRMT R24, R2, 0x7610, R24 ;  /* 0x0000761002187816 */ /* 0x001fe20000000018 */
[----:B------:R-:W-:Y:S06]  /*24a0*/  BRA `(.L_x_25021) ;  /* 0x00000008006c7947 */ /* 0x000fec0003800000 */
.L_x_25029:
        /* <DEDUP_REMOVED lines=28> */
.L_x_25032:
        /* <DEDUP_REMOVED lines=15> */
.L_x_25031:
[----:B------:R-:W2:Y:S02]  /*2760*/  LDG.E.U16 R2, desc[UR36][R4.64] ;  /* 0x0000002404027981 */ /* 0x000ea4000c1e1500 */
[----:B--2---:R-:W-:-:S06]  /*2770*/  IMAD.U32 R2, R2, 0x10000, RZ ;  /* 0x0001000002027824 */ /* 0x004fcc00078e00ff */
[----:B------:R-:W0:Y:S02]  /*2780*/  F2I.S64.TRUNC R2, R2 ;  /* 0x0000000200027311 */ /* 0x000e24000020d900 */
[----:B0-----:R-:W-:Y:S01]  /*2790*/  PRMT R24, R2, 0x7610, R24 ;  /* 0x0000761002187816 */ /* 0x001fe20000000018 */
[----:B------:R-:W-:Y:S06]  /*27a0*/  BRA `(.L_x_25021) ;  /* 0x0000000400ac7947 */ /* 0x000fec0003800000 */
.L_x_25028:
        /* <DEDUP_REMOVED lines=10> */
.L_x_25035:
        /* <DEDUP_REMOVED lines=21> */
.L_x_25039:
[----:B------:R-:W-:Y:S05]  /*29a0*/  BSYNC B1 ;  /* 0x0000000000017941 */ /* 0x000fea0003800000 */
.L_x_25038:
[----:B------:R-:W-:Y:S01]  /*29b0*/  IMAD.SHL.U32 R2, R2, 0x100000, RZ ;  /* 0x0010000002027824 */ /* 0x000fe200078e00ff */
[----:B------:R-:W-:-:S04]  /*29c0*/  LEA R3, R0, 0x3b800000, 0x17 ;  /* 0x3b80000000037811 */ /* 0x000fc800078eb8ff */
[----:B------:R-:W-:-:S07]  /*29d0*/  LOP3.LUT R2, R3, R2, R4, 0xfe, !PT ;  /* 0x0000000203027212 */ /* 0x000fce00078efe04 */
.L_x_25037:
[----:B------:R-:W-:Y:S05]  /*29e0*/  BSYNC B0 ;  /* 0x0000000000007941 */ /* 0x000fea0003800000 */
.L_x_25036:
[----:B------:R-:W0:Y:S02]  /*29f0*/  F2I.S64.TRUNC R2, R2 ;  /* 0x0000000200027311 */ /* 0x000e24000020d900 */
[----:B0-----:R-:W-:Y:S01]  /*2a00*/  PRMT R24, R2, 0x7610, R24 ;  /* 0x0000761002187816 */ /* 0x001fe20000000018 */
[----:B------:R-:W-:Y:S06]  /*2a10*/  BRA `(.L_x_25021) ;  /* 0x0000000400107947 */ /* 0x000fec0003800000 */
.L_x_25034:
        /* <DEDUP_REMOVED lines=21> */
.L_x_25043:
[----:B------:R-:W-:Y:S05]  /*2b70*/  BSYNC B1 ;  /* 0x0000000000017941 */ /* 0x000fea0003800000 */
.L_x_25042:
[----:B------:R-:W-:Y:S01]  /*2b80*/  IMAD.SHL.U32 R2, R2, 0x200000, RZ ;  /* 0x0020000002027824 */ /* 0x000fe200078e00ff */
[----:B------:R-:W-:-:S04]  /*2b90*/  LEA R3, R0, 0x37800000, 0x17 ;  /* 0x3780000000037811 */ /* 0x000fc800078eb8ff */
[----:B------:R-:W-:-:S07]  /*2ba0*/  LOP3.LUT R2, R3, R2, R4, 0xfe, !PT ;  /* 0x0000000203027212 */ /* 0x000fce00078efe04 */
.L_x_25041:
[----:B------:R-:W-:Y:S05]  /*2bb0*/  BSYNC B0 ;  /* 0x0000000000007941 */ /* 0x000fea0003800000 */
.L_x_25040:
[----:B------:R-:W0:Y:S02]  /*2bc0*/  F2I.S64.TRUNC R2, R2 ;  /* 0x0000000200027311 */ /* 0x000e24000020d900 */
[----:B0-----:R-:W-:Y:S01]  /*2bd0*/  PRMT R24, R2, 0x7610, R24 ;  /* 0x0000761002187816 */ /* 0x001fe20000000018 */
[----:B------:R-:W-:Y:S06]  /*2be0*/  BRA `(.L_x_25021) ;  /* 0x00000000009c7947 */ /* 0x000fec0003800000 */
.L_x_25033:
        /* <DEDUP_REMOVED lines=14> */
.L_x_25047:
[----:B------:R-:W-:Y:S05]  /*2cd0*/  BSYNC B0 ;  /* 0x0000000000007941 */ /* 0x000fea0003800000 */
.L_x_25046:
[----:B------:R-:W0:Y:S02]  /*2ce0*/  F2I.S64.TRUNC R2, R2 ;  /* 0x0000000200027311 */ /* 0x000e24000020d900 */
[----:B0-----:R-:W-:Y:S01]  /*2cf0*/  PRMT R24, R2, 0x7610, R24 ;  /* 0x0000761002187816 */ /* 0x001fe20000000018 */
[----:B------:R-:W-:Y:S06]  /*2d00*/  BRA `(.L_x_25021) ;  /* 0x0000000000547947 */ /* 0x000fec0003800000 */
.L_x_25020:
        /* <DEDUP_REMOVED lines=16> */
.L_x_25048:
[----:B------:R-:W-:Y:S01]  /*2e10*/  PRMT R24, RZ, 0x7610, R24 ;  /* 0x00007610ff187816 */ /* 0x000fe20000000018 */
[----:B------:R-:W-:Y:S06]  /*2e20*/  BRA `(.L_x_25021) ;  /* 0x00000000000c7947 */ /* 0x000fec0003800000 */
.L_x_25045:
[----:B------:R2:W5:Y:S01]  /*2e30*/  LDG.E.U8 R24, desc[UR36][R4.64] ;  /* 0x0000002404187981 */ /* 0x000562000c1e1100 */
[----:B------:R-:W-:Y:S05]  /*2e40*/  BRA `(.L_x_25021) ;  /* 0x0000000000047947 */ /* 0x000fea0003800000 */
.L_x_25044:
[----:B------:R1:W5:Y:S02]  /*2e50*/  LDG.E.U8 R24, desc[UR36][R4.64] ;  /* 0x0000002404187981 */ /* 0x000364000c1e1100 */
.L_x_25021:
[----:B------:R-:W-:-:S07]  /*2e60*/  VIADD R17, R17, 0x80 ;  /* 0x0000008011117836 */ /* 0x000fce0000000000 */
.L_x_25015:
[----:B------:R-:W-:Y:S05]  /*2e70*/  BSYNC B6 ;  /* 0x0000000000067941 */ /* 0x000fea0003800000 */
.L_x_25014:
        /* <DEDUP_REMOVED lines=23> */
.L_x_25054:
[----:B------:R0:W5:Y:S01]  /*2ff0*/  LDG.E.U8 R16, desc[UR36][R4.64] ;  /* 0x0000002404107981 */ /* 0x000162000c1e1100 */
[----:B------:R-:W-:Y:S05]  /*3000*/  BRA `(.L_x_25050) ;  /* 0x0000000c00607947 */ /* 0x000fea0003800000 */
.L_x_25053:
        /* <DEDUP_REMOVED lines=8> */
.L_x_25057:
[----:B------:R0:W5:Y:S01]  /*3090*/  LDG.E.U8 R16, desc[UR36][R4.64] ;  /* 0x0000002404107981 */ /* 0x000162000c1e1100 */
[----:B------:R-:W-:Y:S05]  /*30a0*/  BRA `(.L_x_25050) ;  /* 0x0000000c00387947 */ /* 0x000fea0003800000 */
.L_x_25056:
[----:B------:R0:W5:Y:S01]  /*30b0*/  LDG.E.U16 R16, desc[UR36][R4.64] ;  /* 0x0000002404107981 */ /* 0x000162000c1e1500 */
[----:B------:R-:W-:Y:S05]  /*30c0*/  BRA `(.L_x_25050) ;  /* 0x0000000c00307947 */ /* 0x000fea0003800000 */
.L_x_25052:
        /* <DEDUP_REMOVED lines=10> */
.L_x_25059:
[----:B------:R-:W2:Y:S02]  /*3170*/  LDG.E.U16 R2, desc[UR36][R4.64] ;  /* 0x0000002404027981 */ /* 0x000ea4000c1e1500 */
[----:B--2---:R-:W-:-:S06]  /*3180*/  HADD2.F32 R2, -RZ, R2.H0_H0 ;  /* 0x20000002ff027230 */ /* 0x004fcc0000004100 */
[----:B------:R-:W0:Y:S02]  /*3190*/  F2I.S64.TRUNC R2, R2 ;  /* 0x0000000200027311 */ /* 0x000e24000020d900 */
[----:B0-----:R-:W-:Y:S01]  /*31a0*/  PRMT R16, R2, 0x7610, R16 ;  /* 0x0000761002107816 */ /* 0x001fe20000000010 */
[----:B------:R-:W-:Y:S06]  /*31b0*/  BRA `(.L_x_25050) ;  /* 0x0000000800f47947 */ /* 0x000fec0003800000 */
.L_x_25058:
        /* <DEDUP_REMOVED lines=10> */
.L_x_25061:
[----:B------:R-:W2:Y:S02]  /*3260*/  LDG.E.U16 R4, desc[UR36][R4.64] ;  /* 0x0000002404047981 */ /* 0x000ea4000c1e1500 */
[----:B--2---:R-:W-:-:S06]  /*3270*/  HADD2.F32 R2, -RZ, R4.H0_H0 ;  /* 0x20000004ff027230 */ /* 0x004fcc0000004100 */
[----:B------:R-:W0:Y:S02]  /*3280*/  F2I.S64.TRUNC R2, R2 ;  /* 0x0000000200027311 */ /* 0x000e24000020d900 */
[----:B0-----:R-:W-:Y:S01]  /*3290*/  PRMT R16, R2, 0x7610, R16 ;  /* 0x0000761002107816 */ /* 0x001fe20000000010 */
[----:B------:R-:W-:Y:S06]  /*32a0*/  BRA `(.L_x_25050) ;  /* 0x0000000800b87947 */ /* 0x000fec0003800000 */
.L_x_25060:
[----:B------:R-:W2:Y:S02]  /*32b0*/  LDG.E.64 R2, desc[UR36][R4.64] ;  /* 0x0000002404027981 */ /* 0x000ea4000c1e1b00 */
[----:B--2---:R-:W0:Y:S02]  /*32c0*/  F2I.S64.F64.TRUNC R2, R2 ;  /* 0x0000000200027311 */ /* 0x004e24000030d900 */
[----:B0-----:R-:W-:Y:S01]  /*32d0*/  PRMT R16, R2, 0x7610, R16 ;  /* 0x0000761002107816 */ /* 0x001fe20000000010 */
[----:B------:R-:W-:Y:S06]  /*32e0*/  BRA `(.L_x_25050) ;  /* 0x0000000800a87947 */ /* 0x000fec0003800000 */
.L_x_25051:
        /* <DEDUP_REMOVED lines=12> */
.L_x_25064:
[----:B------:R-:W2:Y:S02]  /*33b0*/  LDG.E.64 R4, desc[UR36][R4.64] ;  /* 0x0000002404047981 */ /* 0x000ea4000c1e1b00 */
[----:B--2---:R-:W0:Y:S02]  /*33c0*/  F2I.S64.F64.TRUNC R2, R4 ;  /* 0x0000000400027311 */ /* 0x004e24000030d900 */
[----:B0-----:R-:W-:Y:S01]  /*33d0*/  PRMT R16, R2, 0x7610, R16 ;  /* 0x0000761002107816 */ /* 0x001fe20000000010 */
[----:B------:R-:W-:Y:S06]  /*33e0*/  BRA `(.L_x_25050) ;  /* 0x0000000800687947 */ /* 0x000fec0003800000 */
.L_x_25063:
        /* <DEDUP_REMOVED lines=28> */
.L_x_25066:
        /* <DEDUP_REMOVED lines=15> */
.L_x_25065:
[----:B------:R-:W2:Y:S02]  /*36a0*/  LDG.E.U16 R2, desc[UR36][R4.64] ;  /* 0x0000002404027981 */ /* 0x000ea4000c1e1500 */
[----:B--2---:R-:W-:-:S06]  /*36b0*/  IMAD.U32 R2, R2, 0x10000, RZ ;  /* 0x0001000002027824 */ /* 0x004fcc00078e00ff */
[----:B------:R-:W0:Y:S02]  /*36c0*/  F2I.S64.TRUNC R2, R2 ;  /* 0x0000000200027311 */ /* 0x000e24000020d900 */
[----:B0-----:R-:W-:Y:S01]  /*36d0*/  PRMT R16, R2, 0x7610, R16 ;  /* 0x0000761002107816 */ /* 0x001fe20000000010 */
[----:B------:R-:W-:Y:S06]  /*36e0*/  BRA `(.L_x_25050) ;  /* 0x0000000400a87947 */ /* 0x000fec0003800000 */
.L_x_25062:
        /* <DEDUP_REMOVED lines=10> */
.L_x_25069:
        /* <DEDUP_REMOVED lines=21> */
.L_x_25073:
[----:B------:R-:W-:Y:S05]  /*38e0*/  BSYNC B1 ;  /* 0x0000000000017941 */ /* 0x000fea0003800000 */
.L_x_25072:
[----:B------:R-:W-:Y:S01]  /*38f0*/  IMAD.SHL.U32 R2, R2, 0x100000, RZ ;  /* 0x0010000002027824 */ /* 0x000fe200078e00ff */
[----:B------:R-:W-:-:S04]  /*3900*/  LEA R3, R0, 0x3b800000, 0x17 ;  /* 0x3b80000000037811 */ /* 0x000fc800078eb8ff */
[----:B------:R-:W-:-:S07]  /*3910*/  LOP3.LUT R2, R3, R2, R4, 0xfe, !PT ;  /* 0x0000000203027212 */ /* 0x000fce00078efe04 */
.L_x_25071:
[----:B------:R-:W-:Y:S05]  /*3920*/  BSYNC B0 ;  /* 0x0000000000007941 */ /* 0x000fea0003800000 */
.L_x_25070:
[----:B------:R-:W0:Y:S02]  /*3930*/  F2I.S64.TRUNC R2, R2 ;  /* 0x0000000200027311 */ /* 0x000e24000020d900 */
[----:B0-----:R-:W-:Y:S01]  /*3940*/  PRMT R16, R2, 0x7610, R16 ;  /* 0x0000761002107816 */ /* 0x001fe20000000010 */
[----:B------:R-:W-:Y:S06]  /*3950*/  BRA `(.L_x_25050) ;  /* 0x00000004000c7947 */ /* 0x000fec0003800000 */
.L_x_25068:
        /* <DEDUP_REMOVED lines=21> */
.L_x_25077:
[----:B------:R-:W-:Y:S05]  /*3ab0*/  BSYNC B1 ;  /* 0x0000000000017941 */ /* 0x000fea0003800000 */
.L_x_25076:
[----:B------:R-:W-:Y:S01]  /*3ac0*/  IMAD.SHL.U32 R2, R2, 0x200000, RZ ;  /* 0x0020000002027824 */ /* 0x000fe200078e00ff */
[----:B------:R-:W-:-:S04]  /*3ad0*/  LEA R3, R0, 0x37800000, 0x17 ;  /* 0x3780000000037811 */ /* 0x000fc800078eb8ff */
[----:B------:R-:W-:-:S07]  /*3ae0*/  LOP3.LUT R2, R3, R2, R4, 0xfe, !PT ;  /* 0x0000000203027212 */ /* 0x000fce00078efe04 */
.L_x_25075:
[----:B------:R-:W-:Y:S05]  /*3af0*/  BSYNC B0 ;  /* 0x0000000000007941 */ /* 0x000fea0003800000 */
.L_x_25074:
[----:B------:R-:W0:Y:S02]  /*3b00*/  F2I.S64.TRUNC R2, R2 ;  /* 0x0000000200027311 */ /* 0x000e24000020d900 */
[----:B0-----:R-:W-:Y:S01]  /*3b10*/  PRMT R16, R2, 0x7610, R16 ;  /* 0x0000761002107816 */ /* 0x001fe20000000010 */
[----:B------:R-:W-:Y:S06]  /*3b20*/  BRA `(.L_x_25050) ;  /* 0x0000000000987947 */ /* 0x000fec0003800000 */
.L_x_25067:
        /* <DEDUP_REMOVED lines=14> */
.L_x_25081:
[----:B------:R-:W-:Y:S05]  /*3c10*/  BSYNC B0 ;  /* 0x0000000000007941 */ /* 0x000fea0003800000 */
.L_x_25080:
[----:B------:R-:W0:Y:S02]  /*3c20*/  F2I.S64.TRUNC R2, R2 ;  /* 0x0000000200027311 */ /* 0x000e24000020d900 */
[----:B0-----:R-:W-:Y:S01]  /*3c30*/  PRMT R16, R2, 0x7610, R16 ;  /* 0x0000761002107816 */ /* 0x001fe20000000010 */
[----:B------:R-:W-:Y:S06]  /*3c40*/  BRA `(.L_x_25050) ;  /* 0x0000000000507947 */ /* 0x000fec0003800000 */
.L_x_25055:
        /* <DEDUP_REMOVED lines=16> */
.L_x_25082:
[----:B------:R-:W-:Y:S05]  /*3d50*/  BRA `(.L_x_25050) ;  /* 0x00000000000c7947 */ /* 0x000fea0003800000 */
.L_x_25079:
[----:B------:R0:W5:Y:S01]  /*3d60*/  LDG.E.U8 R16, desc[UR36][R4.64] ;  /* 0x0000002404107981 */ /* 0x000162000c1e1100 */
[----:B------:R-:W-:Y:S05]  /*3d70*/  BRA `(.L_x_25050) ;  /* 0x0000000000047947 */ /* 0x000fea0003800000 */
.L_x_25078:
[----:B------:R0:W5:Y:S02]  /*3d80*/  LDG.E.U8 R16, desc[UR36][R4.64] ;  /* 0x0000002404107981 */ /* 0x000164000c1e1100 */
.L_x_25050:
[----:B------:R-:W-:Y:S05]  /*3d90*/  BSYNC B6 ;  /* 0x0000000000067941 */ /* 0x000fea0003800000 */
.L_x_25049:
        /* <DEDUP_REMOVED lines=30> */
.L_x_25088:
[----:B------:R0:W-:Y:S01]  /*3f80*/  STG.E.U8 desc[UR36][R8.64], R5 ;  /* 0x0000000508007986 */ /* 0x0001e2000c101124 */
[----:B------:R-:W-:Y:S05]  /*3f90*/  BRA `(.L_x_25084) ;  /* 0x0000000c00987947 */ /* 0x000fea0003800000 */
.L_x_25087:
        /* <DEDUP_REMOVED lines=10> */
.L_x_25091:
[----:B------:R-:W-:-:S05]  /*4040*/  LOP3.LUT R3, R5, 0xff, RZ, 0xc0, !PT ;  /* 0x000000ff05037812 */ /* 0x000fca00078ec0ff */
[----:B------:R0:W-:Y:S01]  /*4050*/  STG.E desc[UR36][R8.64], R3 ;  /* 0x0000000308007986 */ /* 0x0001e2000c101924 */
[----:B------:R-:W-:Y:S05]  /*4060*/  BRA `(.L_x_25084) ;  /* 0x0000000c00647947 */ /* 0x000fea0003800000 */
.L_x_25090:
[----:B------:R-:W-:-:S05]  /*4070*/  LOP3.LUT R5, R5, 0xff, RZ, 0xc0, !PT ;  /* 0x000000ff05057812 */ /* 0x000fca00078ec0ff */
[----:B------:R0:W-:Y:S01]  /*4080*/  STG.E.U16 desc[UR36][R8.64], R5 ;  /* 0x0000000508007986 */ /* 0x0001e2000c101524 */
[----:B------:R-:W-:Y:S05]  /*4090*/  BRA `(.L_x_25084) ;  /* 0x0000000c00587947 */ /* 0x000fea0003800000 */
.L_x_25086:
        /* <DEDUP_REMOVED lines=10> */
.L_x_25093:
[----:B------:R-:W-:-:S04]  /*4140*/  LOP3.LUT R5, R5, 0xff, RZ, 0xc0, !PT ;  /* 0x000000ff05057812 */ /* 0x000fc800078ec0ff */
[----:B------:R-:W0:Y:S02]  /*4150*/  I2F.U16 R0, R5 ;  /* 0x0000000500007306 */ /* 0x000e240000101000 */
[----:B0-----:R-:W-:-:S05]  /*4160*/  F2FP.F16.F32.PACK_AB R0, RZ, R0 ;  /* 0x00000000ff00723e */ /* 0x001fca00000000ff */
[----:B------:R0:W-:Y:S01]  /*4170*/  STG.E.U16 desc[UR36][R8.64], R0 ;  /* 0x0000000008007986 */ /* 0x0001e2000c101524 */
[----:B------:R-:W-:Y:S05]  /*4180*/  BRA `(.L_x_25084) ;  /* 0x0000000c001c7947 */ /* 0x000fea0003800000 */
.L_x_25092:
        /* <DEDUP_REMOVED lines=11> */
.L_x_25095:
[----:B------:R-:W-:-:S06]  /*4240*/  LOP3.LUT R5, R5, 0xff, RZ, 0xc0, !PT ;  /* 0x000000ff05057812 */ /* 0x000fcc00078ec0ff */
[----:B------:R-:W0:Y:S02]  /*4250*/  I2F.U16 R5, R5 ;  /* 0x0000000500057306 */ /* 0x000e240000101000 */
[----:B0-----:R-:W-:-:S04]  /*4260*/  F2FP.F16.F32.PACK_AB R3, RZ, R5 ;  /* 0x00000005ff03723e */ /* 0x001fc800000000ff */
[----:B------:R-:W-:-:S05]  /*4270*/  PRMT R3, R3, 0x5410, RZ ;  /* 0x0000541003037816 */ /* 0x000fca00000000ff */
[----:B------:R0:W-:Y:S01]  /*4280*/  STG.E desc[UR36][R8.64], R3 ;  /* 0x0000000308007986 */ /* 0x0001e2000c101924 */
[----:B------:R-:W-:Y:S05]  /*4290*/  BRA `(.L_x_25084) ;  /* 0x0000000800d87947 */ /* 0x000fea0003800000 */
.L_x_25094:
[----:B------:R-:W-:-:S06]  /*42a0*/  LOP3.LUT R5, R5, 0xff, RZ, 0xc0, !PT ;  /* 0x000000ff05057812 */ /* 0x000fcc00078ec0ff */
[----:B------:R-:W0:Y:S02]  /*42b0*/  I2F.F64.U16 R4, R5 ;  /* 0x0000000500047312 */ /* 0x000e240000101800 */
[----:B0-----:R0:W-:Y:S01]  /*42c0*/  STG.E.64 desc[UR36][R8.64], R4 ;  /* 0x0000000408007986 */ /* 0x0011e2000c101b24 */
[----:B------:R-:W-:Y:S05]  /*42d0*/  BRA `(.L_x_25084) ;  /* 0x0000000800c87947 */ /* 0x000fea0003800000 */
.L_x_25085:
        /* <DEDUP_REMOVED lines=12> */
.L_x_25098:
[----:B------:R-:W-:Y:S02]  /*43a0*/  LOP3.LUT R5, R5, 0xff, RZ, 0xc0, !PT ;  /* 0x000000ff05057812 */ /* 0x000fe400078ec0ff */
[----:B------:R-:W-:-:S04]  /*43b0*/  CS2R R6, SRZ ;  /* 0x0000000000067805 */ /* 0x000fc8000001ff00 */
[----:B------:R-:W0:Y:S02]  /*43c0*/  I2F.F64.U16 R4, R5 ;  /* 0x0000000500047312 */ /* 0x000e240000101800 */
[----:B0-----:R0:W-:Y:S01]  /*43d0*/  STG.E.128 desc[UR36][R8.64], R4 ;  /* 0x0000000408007986 */ /* 0x0011e2000c101d24 */
[----:B------:R-:W-:Y:S05]  /*43e0*/  BRA `(.L_x_25084) ;  /* 0x0000000800847947 */ /* 0x000fea0003800000 */
.L_x_25097:
        /* <DEDUP_REMOVED lines=22> */
.L_x_25102:
[----:B------:R-:W-:Y:S05]  /*4550*/  BSYNC B0 ;  /* 0x0000000000007941 */ /* 0x000fea0003800000 */
.L_x_25101:
[----:B------:R-:W-:-:S05]  /*4560*/  LOP3.LUT R5, R0, R5, RZ, 0xfc, !PT ;  /* 0x0000000500057212 */ /* 0x000fca00078efcff */
[----:B------:R0:W-:Y:S01]  /*4570*/  STG.E.U8 desc[UR36][R8.64], R5 ;  /* 0x0000000508007986 */ /* 0x0001e2000c101124 */
[----:B------:R-:W-:Y:S05]  /*4580*/  BRA `(.L_x_25084) ;  /* 0x00000008001c7947 */ /* 0x000fea0003800000 */
.L_x_25100:
        /* <DEDUP_REMOVED lines=14> */
.L_x_25104:
[----:B------:R-:W-:Y:S01]  /*4670*/  IMAD.MOV.U32 R0, RZ, RZ, 0x7f ;  /* 0x0000007fff007424 */ /* 0x000fe200078e00ff */
[----:B------:R-:W-:-:S04]  /*4680*/  ISETP.GT.U32.AND P0, PT, R3, 0x7f800000, PT ;  /* 0x7f8000000300780c */ /* 0x000fc80003f04070 */
[----:B------:R-:W-:-:S09]  /*4690*/  SEL R0, R0, 0x7c, P0 ;  /* 0x0000007c00007807 */ /* 0x000fd20000000000 */
.L_x_25105:
[----:B------:R-:W-:Y:S05]  /*46a0*/  BSYNC B0 ;  /* 0x0000000000007941 */ /* 0x000fea0003800000 */
.L_x_25103:
[----:B------:R-:W-:-:S04]  /*46b0*/  LOP3.LUT R3, R5, 0x80000000, RZ, 0xc0, !PT ;  /* 0x8000000005037812 */ /* 0x000fc800078ec0ff */
[----:B------:R-:W-:-:S04]  /*46c0*/  SHF.R.U32.HI R3, RZ, 0x18, R3 ;  /* 0x00000018ff037819 */ /* 0x000fc80000011603 */
[----:B------:R-:W-:-:S05]  /*46d0*/  LOP3.LUT R3, R0, R3, RZ, 0xfc, !PT ;  /* 0x0000000300037212 */ /* 0x000fca00078efcff */
[----:B------:R0:W-:Y:S01]  /*46e0*/  STG.E.U8 desc[UR36][R8.64], R3 ;  /* 0x0000000308007986 */ /* 0x0001e2000c101124 */
[----:B------:R-:W-:Y:S05]  /*46f0*/  BRA `(.L_x_25084) ;  /* 0x0000000400c07947 */ /* 0x000fea0003800000 */
.L_x_25099:
[----:B------:R-:W-:-:S04]  /*4700*/  LOP3.LUT R5, R5, 0xff, RZ, 0xc0, !PT ;  /* 0x000000ff05057812 */ /* 0x000fc800078ec0ff */
[----:B------:R-:W0:Y:S02]  /*4710*/  I2F.U16 R0, R5 ;  /* 0x0000000500007306 */ /* 0x000e240000101000 */
[----:B0-----:R-:W-:-:S05]  /*4720*/  F2FP.BF16.F32.PACK_AB R0, RZ, R0 ;  /* 0x00000000ff00723e */ /* 0x001fca00000010ff */
[----:B------:R0:W-:Y:S01]  /*4730*/  STG.E.U16 desc[UR36][R8.64], R0 ;  /* 0x0000000008007986 */ /* 0x0001e2000c101524 */
[----:B------:R-:W-:Y:S05]  /*4740*/  BRA `(.L_x_25084) ;  /* 0x0000000400ac7947 */ /* 0x000fea0003800000 */
.L_x_25096:
        /* <DEDUP_REMOVED lines=11> */
.L_x_25108:
        /* <DEDUP_REMOVED lines=18> */
.L_x_25111:
[----:B------:R-:W-:-:S04]  /*4920*/  LOP3.LUT R3, R5, 0x80000000, RZ, 0xc0, !PT ;  /* 0x8000000005037812 */ /* 0x000fc800078ec0ff */
[----:B------:R-:W-:-:S04]  /*4930*/  SHF.R.U32.HI R3, RZ, 0x18, R3 ;  /* 0x00000018ff037819 */ /* 0x000fc80000011603 */
[----:B------:R-:W-:-:S04]  /*4940*/  LOP3.LUT R0, R0, R3, RZ, 0xfc, !PT ;  /* 0x0000000300007212 */ /* 0x000fc800078efcff */
[----:B------:R-:W-:-:S07]  /*4950*/  PRMT R4, R0, 0x7610, R4 ;  /* 0x0000761000047816 */ /* 0x000fce0000000004 */
.L_x_25110:
[----:B------:R-:W-:Y:S05]  /*4960*/  BSYNC B0 ;  /* 0x0000000000007941 */ /* 0x000fea0003800000 */
.L_x_25109:
[----:B------:R3:W-:Y:S01]  /*4970*/  STG.E.U8 desc[UR36][R8.64], R4 ;  /* 0x0000000408007986 */ /* 0x0007e2000c101124 */
[----:B------:R-:W-:Y:S05]  /*4980*/  BRA `(.L_x_25084) ;  /* 0x00000004001c7947 */ /* 0x000fea0003800000 */
.L_x_25107:
        /* <DEDUP_REMOVED lines=18> */
.L_x_25114:
[----:B------:R-:W-:-:S04]  /*4ab0*/  LOP3.LUT R3, R5, 0x80000000, RZ, 0xc0, !PT ;  /* 0x8000000005037812 */ /* 0x000fc800078ec0ff */
[----:B------:R-:W-:-:S04]  /*4ac0*/  SHF.R.U32.HI R3, RZ, 0x18, R3 ;  /* 0x00000018ff037819 */ /* 0x000fc80000011603 */
[----:B------:R-:W-:-:S04]  /*4ad0*/  LOP3.LUT R0, R0, R3, RZ, 0xfc, !PT ;  /* 0x0000000300007212 */ /* 0x000fc800078efcff */
[----:B------:R-:W-:-:S07]  /*4ae0*/  PRMT R4, R0, 0x7610, R4 ;  /* 0x0000761000047816 */ /* 0x000fce0000000004 */
.L_x_25113:
[----:B------:R-:W-:Y:S05]  /*4af0*/  BSYNC B0 ;  /* 0x0000000000007941 */ /* 0x000fea0003800000 */
.L_x_25112:
[----:B------:R0:W-:Y:S01]  /*4b00*/  STG.E.U8 desc[UR36][R8.64], R4 ;  /* 0x0000000408007986 */ /* 0x0001e2000c101124 */
[----:B------:R-:W-:Y:S05]  /*4b10*/  BRA `(.L_x_25084) ;  /* 0x0000000000b87947 */ /* 0x000fea0003800000 */
.L_x_25106:
        /* <DEDUP_REMOVED lines=23> */
.L_x_25089:
        /* <DEDUP_REMOVED lines=16> */
.L_x_25117:
[----:B------:R-:W-:Y:S05]  /*4d90*/  BRA `(.L_x_25084) ;  /* 0x0000000000187947 */ /* 0x000fea0003800000 */
.L_x_25116:
[----:B------:R-:W-:Y:S01]  /*4da0*/  LOP3.LUT R4, R5, 0xff, RZ, 0xc0, !PT ;  /* 0x000000ff05047812 */ /* 0x000fe200078ec0ff */
[----:B------:R-:W-:-:S05]  /*4db0*/  IMAD.MOV.U32 R5, RZ, RZ, RZ ;  /* 0x000000ffff057224 */ /* 0x000fca00078e00ff */
[----:B------:R2:W-:Y:S01]  /*4dc0*/  STG.E.64 desc[UR36][R8.64], R4 ;  /* 0x0000000408007986 */ /* 0x0005e2000c101b24 */
[----:B------:R-:W-:Y:S05]  /*4dd0*/  BRA `(.L_x_25084) ;  /* 0x0000000000087947 */ /* 0x000fea0003800000 */
.L_x_25115:
[----:B------:R-:W-:-:S05]  /*4de0*/  LOP3.LUT R5, R5, 0xff, RZ, 0xc0, !PT ;  /* 0x000000ff05057812 */ /* 0x000fca00078ec0ff */
[----:B------:R0:W-:Y:S02]  /*4df0*/  STG.E desc[UR36][R8.64], R5 ;  /* 0x0000000508007986 */ /* 0x0001e4000c101924 */
.L_x_25084:
[----:B------:R-:W-:Y:S05]  /*4e00*/  BSYNC B6 ;  /* 0x0000000000067941 */ /* 0x000fea0003800000 */
.L_x_25083:
        /* <DEDUP_REMOVED lines=23> */
.L_x_25123:
[----:B------:R0:W-:Y:S01]  /*4f80*/  STG.E.U8 desc[UR36][R8.64], R18 ;  /* 0x0000001208007986 */ /* 0x0001e2000c101124 */
[----:B------:R-:W-:Y:S05]  /*4f90*/  BRA `(.L_x_25125) ;  /* 0x0000000c00987947 */ /* 0x000fea0003800000 */
.L_x_25122:
        /* <DEDUP_REMOVED lines=10> */
.L_x_25127:
[----:B------:R-:W-:-:S05]  /*5040*/  LOP3.LUT R3, R18, 0xff, RZ, 0xc0, !PT ;  /* 0x000000ff12037812 */ /* 0x000fca00078ec0ff */
[----:B------:R0:W-:Y:S01]  /*5050*/  STG.E desc[UR36][R8.64], R3 ;  /* 0x0000000308007986 */ /* 0x0001e2000c101924 */
[----:B------:R-:W-:Y:S05]  /*5060*/  BRA `(.L_x_25125) ;  /* 0x0000000c00647947 */ /* 0x000fea0003800000 */
.L_x_25126:
[----:B------:R-:W-:-:S05]  /*5070*/  LOP3.LUT R3, R18, 0xff, RZ, 0xc0, !PT ;  /* 0x000000ff12037812 */ /* 0x000fca00078ec0ff */
[----:B------:R0:W-:Y:S01]  /*5080*/  STG.E.U16 desc[UR36][R8.64], R3 ;  /* 0x0000000308007986 */ /* 0x0001e2000c101524 */
[----:B------:R-:W-:Y:S05]  /*5090*/  BRA `(.L_x_25125) ;  /* 0x0000000c00587947 */ /* 0x000fea0003800000 */
.L_x_25121:
        /* <DEDUP_REMOVED lines=10> */
.L_x_25129:
[----:B------:R-:W-:-:S04]  /*5140*/  LOP3.LUT R18, R18, 0xff, RZ, 0xc0, !PT ;  /* 0x000000ff12127812 */ /* 0x000fc800078ec0ff */
[----:B------:R-:W0:Y:S02]  /*5150*/  I2F.U16 R0, R18 ;  /* 0x0000001200007306 */ /* 0x000e240000101000 */
[----:B0-----:R-:W-:-:S05]  /*5160*/  F2FP.F16.F32.PACK_AB R0, RZ, R0 ;  /* 0x00000000ff00723e */ /* 0x001fca00000000ff */
[----:B------:R0:W-:Y:S01]  /*5170*/  STG.E.U16 desc[UR36][R8.64], R0 ;  /* 0x0000000008007986 */ /* 0x0001e2000c101524 */
[----:B------:R-:W-:Y:S05]  /*5180*/  BRA `(.L_x_25125) ;  /* 0x0000000c001c7947 */ /* 0x000fea0003800000 */
.L_x_25128:
        /* <DEDUP_REMOVED lines=11> */
.L_x_25131:
[----:B------:R-:W-:-:S06]  /*5240*/  LOP3.LUT R18, R18, 0xff, RZ, 0xc0, !PT ;  /* 0x000000ff12127812 */ /* 0x000fcc00078ec0ff */
[----:B------:R-:W0:Y:S02]  /*5250*/  I2F.U16 R18, R18 ;  /* 0x0000001200127306 */ /* 0x000e240000101000 */
[----:B0-----:R-:W-:-:S04]  /*5260*/  F2FP.F16.F32.PACK_AB R3, RZ, R18 ;  /* 0x00000012ff03723e */ /* 0x001fc800000000ff */
[----:B------:R-:W-:-:S05]  /*5270*/  PRMT R3, R3, 0x5410, RZ ;  /* 0x0000541003037816 */ /* 0x000fca00000000ff */
[----:B------:R0:W-:Y:S01]  /*5280*/  STG.E desc[UR36][R8.64], R3 ;  /* 0x0000000308007986 */ /* 0x0001e2000c101924 */
[----:B------:R-:W-:Y:S05]  /*5290*/  BRA `(.L_x_25125) ;  /* 0x0000000800d87947 */ /* 0x000fea0003800000 */
.L_x_25130:
[----:B------:R-:W-:-:S06]  /*52a0*/  LOP3.LUT R4, R18, 0xff, RZ, 0xc0, !PT ;  /* 0x000000ff12047812 */ /* 0x000fcc00078ec0ff */
[----:B------:R-:W0:Y:S02]  /*52b0*/  I2F.F64.U16 R4, R4 ;  /* 0x0000000400047312 */ /* 0x000e240000101800 */
[----:B0-----:R0:W-:Y:S01]  /*52c0*/  STG.E.64 desc[UR36][R8.64], R4 ;  /* 0x0000000408007986 */ /* 0x0011e2000c101b24 */
[----:B------:R-:W-:Y:S05]  /*52d0*/  BRA `(.L_x_25125) ;  /* 0x0000000800c87947 */ /* 0x000fea0003800000 */
.L_x_25120:
        /* <DEDUP_REMOVED lines=12> */
.L_x_25134:
[----:B------:R-:W-:Y:S02]  /*53a0*/  LOP3.LUT R4, R18, 0xff, RZ, 0xc0, !PT ;  /* 0x000000ff12047812 */ /* 0x000fe400078ec0ff */
[----:B------:R-:W-:-:S04]  /*53b0*/  CS2R R6, SRZ ;  /* 0x0000000000067805 */ /* 0x000fc8000001ff00 */
[----:B------:R-:W0:Y:S02]  /*53c0*/  I2F.F64.U16 R4, R4 ;  /* 0x0000000400047312 */ /* 0x000e240000101800 */
[----:B0-----:R0:W-:Y:S01]  /*53d0*/  STG.E.128 desc[UR36][R8.64], R4 ;  /* 0x0000000408007986 */ /* 0x0011e2000c101d24 */
[----:B------:R-:W-:Y:S05]  /*53e0*/  BRA `(.L_x_25125) ;  /* 0x0000000800847947 */ /* 0x000fea0003800000 */
.L_x_25133:
        /* <DEDUP_REMOVED lines=22> */
.L_x_25138:
[----:B------:R-:W-:Y:S05]  /*5550*/  BSYNC B0 ;  /* 0x0000000000007941 */ /* 0x000fea0003800000 */
.L_x_25137:
[----:B------:R-:W-:-:S05]  /*5560*/  LOP3.LUT R5, R0, R5, RZ, 0xfc, !PT ;  /* 0x0000000500057212 */ /* 0x000fca00078efcff */
[----:B------:R0:W-:Y:S01]  /*5570*/  STG.E.U8 desc[UR36][R8.64], R5 ;  /* 0x0000000508007986 */ /* 0x0001e2000c101124 */
[----:B------:R-:W-:Y:S05]  /*5580*/  BRA `(.L_x_25125) ;  /* 0x00000008001c7947 */ /* 0x000fea0003800000 */
.L_x_25136:
        /* <DEDUP_REMOVED lines=14> */
.L_x_25140:
[----:B------:R-:W-:Y:S01]  /*5670*/  IMAD.MOV.U32 R0, RZ, RZ, 0x7f ;  /* 0x0000007fff007424 */ /* 0x000fe200078e00ff */
[----:B------:R-:W-:-:S04]  /*5680*/  ISETP.GT.U32.AND P0, PT, R3, 0x7f800000, PT ;  /* 0x7f8000000300780c */ /* 0x000fc80003f04070 */
[----:B------:R-:W-:-:S09]  /*5690*/  SEL R0, R0, 0x7c, P0 ;  /* 0x0000007c00007807 */ /* 0x000fd20000000000 */
.L_x_25141:
[----:B------:R-:W-:Y:S05]  /*56a0*/  BSYNC B0 ;  /* 0x0000000000007941 */ /* 0x000fea0003800000 */
.L_x_25139:
[----:B------:R-:W-:-:S04]  /*56b0*/  LOP3.LUT R3, R5, 0x80000000, RZ, 0xc0, !PT ;  /* 0x8000000005037812 */ /* 0x000fc800078ec0ff */
[----:B------:R-:W-:-:S04]  /*56c0*/  SHF.R.U32.HI R3, RZ, 0x18, R3 ;  /* 0x00000018ff037819 */ /* 0x000fc80000011603 */
[----:B------:R-:W-:-:S05]  /*56d0*/  LOP3.LUT R3, R0, R3, RZ, 0xfc, !PT ;  /* 0x0000000300037212 */ /* 0x000fca00078efcff */
[----:B------:R0:W-:Y:S01]  /*56e0*/  STG.E.U8 desc[UR36][R8.64], R3 ;  /* 0x0000000308007986 */ /* 0x0001e2000c101124 */
[----:B------:R-:W-:Y:S05]  /*56f0*/  BRA `(.L_x_25125) ;  /* 0x0000000400c07947 */ /* 0x000fea0003800000 */
.L_x_25135:
[----:B------:R-:W-:-:S04]  /*5700*/  LOP3.LUT R18, R18, 0xff, RZ, 0xc0, !PT ;  /* 0x000000ff12127812 */ /* 0x000fc800078ec0ff */
[----:B------:R-:W0:Y:S02]  /*5710*/  I2F.U16 R0, R18 ;  /* 0x0000001200007306 */ /* 0x000e240000101000 */
[----:B0-----:R-:W-:-:S05]  /*5720*/  F2FP.BF16.F32.PACK_AB R0, RZ, R0 ;  /* 0x00000000ff00723e */ /* 0x001fca00000010ff */
[----:B------:R0:W-:Y:S01]  /*5730*/  STG.E.U16 desc[UR36][R8.64], R0 ;  /* 0x0000000008007986 */ /* 0x0001e2000c101524 */
[----:B------:R-:W-:Y:S05]  /*5740*/  BRA `(.L_x_25125) ;  /* 0x0000000400ac7947 */ /* 0x000fea0003800000 */
.L_x_25132:
        /* <DEDUP_REMOVED lines=11> */
.L_x_25144:
        /* <DEDUP_REMOVED lines=18> */
.L_x_25147:
[----:B------:R-:W-:-:S04]  /*5920*/  LOP3.LUT R3, R5, 0x80000000, RZ, 0xc0, !PT ;  /* 0x8000000005037812 */ /* 0x000fc800078ec0ff */
[----:B------:R-:W-:-:S04]  /*5930*/  SHF.R.U32.HI R3, RZ, 0x18, R3 ;  /* 0x00000018ff037819 */ /* 0x000fc80000011603 */
[----:B------:R-:W-:-:S04]  /*5940*/  LOP3.LUT R0, R0, R3, RZ, 0xfc, !PT ;  /* 0x0000000300007212 */ /* 0x000fc800078efcff */
[----:B------:R-:W-:-:S07]  /*5950*/  PRMT R4, R0, 0x7610, R4 ;  /* 0x0000761000047816 */ /* 0x000fce0000000004 */
.L_x_25146:
[----:B------:R-:W-:Y:S05]  /*5960*/  BSYNC B0 ;  /* 0x0000000000007941 */ /* 0x000fea0003800000 */
.L_x_25145:
[----:B------:R3:W-:Y:S01]  /*5970*/  STG.E.U8 desc[UR36][R8.64], R4 ;  /* 0x0000000408007986 */ /* 0x0007e2000c101124 */
[----:B------:R-:W-:Y:S05]  /*5980*/  BRA `(.L_x_25125) ;  /* 0x00000004001c7947 */ /* 0x000fea0003800000 */
.L_x_25143:
        /* <DEDUP_REMOVED lines=18> */
.L_x_25150:
[----:B------:R-:W-:-:S04]  /*5ab0*/  LOP3.LUT R3, R5, 0x80000000, RZ, 0xc0, !PT ;  /* 0x8000000005037812 */ /* 0x000fc800078ec0ff */
[----:B------:R-:W-:-:S04]  /*5ac0*/  SHF.R.U32.HI R3, RZ, 0x18, R3 ;  /* 0x00000018ff037819 */ /* 0x000fc80000011603 */
[----:B------:R-:W-:-:S04]  /*5ad0*/  LOP3.LUT R0, R0, R3, RZ, 0xfc, !PT ;  /* 0x0000000300007212 */ /* 0x000fc800078efcff */
[----:B------:R-:W-:-:S07]  /*5ae0*/  PRMT R4, R0, 0x7610, R4 ;  /* 0x0000761000047816 */ /* 0x000fce0000000004 */
.L_x_25149:
[----:B------:R-:W-:Y:S05]  /*5af0*/  BSYNC B0 ;  /* 0x0000000000007941 */ /* 0x000fea0003800000 */
.L_x_25148:
[----:B------:R0:W-:Y:S01]  /*5b00*/  STG.E.U8 desc[UR36][R8.64], R4 ;  /* 0x0000000408007986 */ /* 0x0001e2000c101124 */
[----:B------:R-:W-:Y:S05]  /*5b10*/  BRA `(.L_x_25125) ;  /* 0x0000000000b87947 */ /* 0x000fea0003800000 */
.L_x_25142:
        /* <DEDUP_REMOVED lines=23> */
.L_x_25124:
        /* <DEDUP_REMOVED lines=16> */
.L_x_25153:
[----:B------:R-:W-:Y:S05]  /*5d90*/  BRA `(.L_x_25125) ;  /* 0x0000000000187947 */ /* 0x000fea0003800000 */
.L_x_25152:
[----:B------:R-:W-:Y:S01]  /*5da0*/  LOP3.LUT R4, R18, 0xff, RZ, 0xc0, !PT ;  /* 0x000000ff12047812 */ /* 0x000fe200078ec0ff */
[----:B------:R-:W-:-:S05]  /*5db0*/  IMAD.MOV.U32 R5, RZ, RZ, RZ ;  /* 0x000000ffff057224 */ /* 0x000fca00078e00ff */
[----:B------:R2:W-:Y:S01]  /*5dc0*/  STG.E.64 desc[UR36][R8.64], R4 ;  /* 0x0000000408007986 */ /* 0x0005e2000c101b24 */
[----:B------:R-:W-:Y:S05]  /*5dd0*/  BRA `(.L_x_25125) ;  /* 0x0000000000087947 */ /* 0x000fea0003800000 */
.L_x_25151:
[----:B------:R-:W-:-:S05]  /*5de0*/  LOP3.LUT R3, R18, 0xff, RZ, 0xc0, !PT ;  /* 0x000000ff12037812 */ /* 0x000fca00078ec0ff */
[----:B------:R0:W-:Y:S02]  /*5df0*/  STG.E desc[UR36][R8.64], R3 ;  /* 0x0000000308007986 */ /* 0x0001e4000c101924 */
.L_x_25125:
        /* <DEDUP_REMOVED lines=23> */
.L_x_25157:
[----:B------:R3:W-:Y:S01]  /*5f70*/  STG.E.U8 desc[UR36][R8.64], R17 ;  /* 0x0000001108007986 */ /* 0x0007e2000c101124 */
[----:B------:R-:W-:Y:S05]  /*5f80*/  BRA `(.L_x_25159) ;  /* 0x0000000c00987947 */ /* 0x000fea0003800000 */
.L_x_25156:
        /* <DEDUP_REMOVED lines=10> */
.L_x_25161:
[----:B------:R-:W-:-:S05]  /*6030*/  LOP3.LUT R17, R17, 0xff, RZ, 0xc0, !PT ;  /* 0x000000ff11117812 */ /* 0x000fca00078ec0ff */
[----:B------:R2:W-:Y:S01]  /*6040*/  STG.E desc[UR36][R8.64], R17 ;  /* 0x0000001108007986 */ /* 0x0005e2000c101924 */
[----:B------:R-:W-:Y:S05]  /*6050*/  BRA `(.L_x_25159) ;  /* 0x0000000c00647947 */ /* 0x000fea0003800000 */
.L_x_25160:
[----:B------:R-:W-:-:S05]  /*6060*/  LOP3.LUT R17, R17, 0xff, RZ, 0xc0, !PT ;  /* 0x000000ff11117812 */ /* 0x000fca00078ec0ff */
[----:B------:R0:W-:Y:S01]  /*6070*/  STG.E.U16 desc[UR36][R8.64], R17 ;  /* 0x0000001108007986 */ /* 0x0001e2000c101524 */
[----:B------:R-:W-:Y:S05]  /*6080*/  BRA `(.L_x_25159) ;  /* 0x0000000c00587947 */ /* 0x000fea0003800000 */
.L_x_25155:
        /* <DEDUP_REMOVED lines=10> */
.L_x_25163:
[----:B------:R-:W-:-:S04]  /*6130*/  LOP3.LUT R17, R17, 0xff, RZ, 0xc0, !PT ;  /* 0x000000ff11117812 */ /* 0x000fc800078ec0ff */
[----:B------:R-:W0:Y:S02]  /*6140*/  I2F.U16 R0, R17 ;  /* 0x0000001100007306 */ /* 0x000e240000101000 */
[----:B0-----:R-:W-:-:S05]  /*6150*/  F2FP.F16.F32.PACK_AB R0, RZ, R0 ;  /* 0x00000000ff00723e */ /* 0x001fca00000000ff */
[----:B------:R0:W-:Y:S01]  /*6160*/  STG.E.U16 desc[UR36][R8.64], R0 ;  /* 0x0000000008007986 */ /* 0x0001e2000c101524 */
[----:B------:R-:W-:Y:S05]  /*6170*/  BRA `(.L_x_25159) ;  /* 0x0000000c001c7947 */ /* 0x000fea0003800000 */
.L_x_25162:
        /* <DEDUP_REMOVED lines=11> */
.L_x_25165:
[----:B------:R-:W-:-:S06]  /*6230*/  LOP3.LUT R17, R17, 0xff, RZ, 0xc0, !PT ;  /* 0x000000ff11117812 */ /* 0x000fcc00078ec0ff */
[----:B------:R-:W0:Y:S02]  /*6240*/  I2F.U16 R17, R17 ;  /* 0x0000001100117306 */ /* 0x000e240000101000 */
[----:B0-----:R-:W-:-:S04]  /*6250*/  F2FP.F16.F32.PACK_AB R3, RZ, R17 ;  /* 0x00000011ff03723e */ /* 0x001fc800000000ff */
[----:B------:R-:W-:-:S05]  /*6260*/  PRMT R3, R3, 0x5410, RZ ;  /* 0x0000541003037816 */ /* 0x000fca00000000ff */
[----:B------:R0:W-:Y:S01]  /*6270*/  STG.E desc[UR36][R8.64], R3 ;  /* 0x0000000308007986 */ /* 0x0001e2000c101924 */
[----:B------:R-:W-:Y:S05]  /*6280*/  BRA `(.L_x_25159) ;  /* 0x0000000800d87947 */ /* 0x000fea0003800000 */
.L_x_25164:
[----:B------:R-:W-:-:S06]  /*6290*/  LOP3.LUT R4, R17, 0xff, RZ, 0xc0, !PT ;  /* 0x000000ff11047812 */ /* 0x000fcc00078ec0ff */
[----:B------:R-:W0:Y:S02]  /*62a0*/  I2F.F64.U16 R4, R4 ;  /* 0x0000000400047312 */ /* 0x000e240000101800 */
[----:B0-----:R0:W-:Y:S01]  /*62b0*/  STG.E.64 desc[UR36][R8.64], R4 ;  /* 0x0000000408007986 */ /* 0x0011e2000c101b24 */
[----:B------:R-:W-:Y:S05]  /*62c0*/  BRA `(.L_x_25159) ;  /* 0x0000000800c87947 */ /* 0x000fea0003800000 */
.L_x_25154:
        /* <DEDUP_REMOVED lines=12> */
.L_x_25168:
[----:B------:R-:W-:Y:S02]  /*6390*/  LOP3.LUT R4, R17, 0xff, RZ, 0xc0, !PT ;  /* 0x000000ff11047812 */ /* 0x000fe400078ec0ff */
[----:B------:R-:W-:-:S04]  /*63a0*/  CS2R R6, SRZ ;  /* 0x0000000000067805 */ /* 0x000fc8000001ff00 */
[----:B------:R-:W0:Y:S02]  /*63b0*/  I2F.F64.U16 R4, R4 ;  /* 0x0000000400047312 */ /* 0x000e240000101800 */
[----:B0-----:R0:W-:Y:S01]  /*63c0*/  STG.E.128 desc[UR36][R8.64], R4 ;  /* 0x0000000408007986 */ /* 0x0011e2000c101d24 */
[----:B------:R-:W-:Y:S05]  /*63d0*/  BRA `(.L_x_25159) ;  /* 0x0000000800847947 */ /* 0x000fea0003800000 */
.L_x_25167:
        /* <DEDUP_REMOVED lines=22> */
.L_x_25172:
[----:B------:R-:W-:Y:S05]  /*6540*/  BSYNC B0 ;  /* 0x0000000000007941 */ /* 0x000fea0003800000 */
.L_x_25171:
[----:B------:R-:W-:-:S05]  /*6550*/  LOP3.LUT R5, R0, R5, RZ, 0xfc, !PT ;  /* 0x0000000500057212 */ /* 0x000fca00078efcff */
[----:B------:R0:W-:Y:S01]  /*6560*/  STG.E.U8 desc[UR36][R8.64], R5 ;  /* 0x0000000508007986 */ /* 0x0001e2000c101124 */
[----:B------:R-:W-:Y:S05]  /*6570*/  BRA `(.L_x_25159) ;  /* 0x00000008001c7947 */ /* 0x000fea0003800000 */
.L_x_25170:
        /* <DEDUP_REMOVED lines=14> */
.L_x_25174:
[----:B------:R-:W-:Y:S01]  /*6660*/  IMAD.MOV.U32 R0, RZ, RZ, 0x7f ;  /* 0x0000007fff007424 */ /* 0x000fe200078e00ff */
[----:B------:R-:W-:-:S04]  /*6670*/  ISETP.GT.U32.AND P0, PT, R3, 0x7f800000, PT ;  /* 0x7f8000000300780c */ /* 0x000fc80003f04070 */
[----:B------:R-:W-:-:S09]  /*6680*/  SEL R0, R0, 0x7c, P0 ;  /* 0x0000007c00007807 */ /* 0x000fd20000000000 */
.L_x_25175:
[----:B------:R-:W-:Y:S05]  /*6690*/  BSYNC B0 ;  /* 0x0000000000007941 */ /* 0x000fea0003800000 */
.L_x_25173:
[----:B------:R-:W-:-:S04]  /*66a0*/  LOP3.LUT R3, R17, 0x80000000, RZ, 0xc0, !PT ;  /* 0x8000000011037812 */ /* 0x000fc800078ec0ff */
[----:B------:R-:W-:-:S04]  /*66b0*/  SHF.R.U32.HI R3, RZ, 0x18, R3 ;  /* 0x00000018ff037819 */ /* 0x000fc80000011603 */
[----:B------:R-:W-:-:S05]  /*66c0*/  LOP3.LUT R3, R0, R3, RZ, 0xfc, !PT ;  /* 0x0000000300037212 */ /* 0x000fca00078efcff */
[----:B------:R0:W-:Y:S01]  /*66d0*/  STG.E.U8 desc[UR36][R8.64], R3 ;  /* 0x0000000308007986 */ /* 0x0001e2000c101124 */
[----:B------:R-:W-:Y:S05]  /*66e0*/  BRA `(.L_x_25159) ;  /* 0x0000000400c07947 */ /* 0x000fea0003800000 */
.L_x_25169:
[----:B------:R-:W-:-:S04]  /*66f0*/  LOP3.LUT R17, R17, 0xff, RZ, 0xc0, !PT ;  /* 0x000000ff11117812 */ /* 0x000fc800078ec0ff */
[----:B------:R-:W0:Y:S02]  /*6700*/  I2F.U16 R0, R17 ;  /* 0x0000001100007306 */ /* 0x000e240000101000 */
[----:B0-----:R-:W-:-:S05]  /*6710*/  F2FP.BF16.F32.PACK_AB R0, RZ, R0 ;  /* 0x00000000ff00723e */ /* 0x001fca00000010ff */
[----:B------:R0:W-:Y:S01]  /*6720*/  STG.E.U16 desc[UR36][R8.64], R0 ;  /* 0x0000000008007986 */ /* 0x0001e2000c101524 */
[----:B------:R-:W-:Y:S05]  /*6730*/  BRA `(.L_x_25159) ;  /* 0x0000000400ac7947 */ /* 0x000fea0003800000 */
.L_x_25166:
        /* <DEDUP_REMOVED lines=11> */
.L_x_25178:
        /* <DEDUP_REMOVED lines=18> */
.L_x_25181:
[----:B------:R-:W-:-:S04]  /*6910*/  LOP3.LUT R3, R17, 0x80000000, RZ, 0xc0, !PT ;  /* 0x8000000011037812 */ /* 0x000fc800078ec0ff */
[----:B------:R-:W-:-:S04]  /*6920*/  SHF.R.U32.HI R3, RZ, 0x18, R3 ;  /* 0x00000018ff037819 */ /* 0x000fc80000011603 */
[----:B------:R-:W-:-:S04]  /*6930*/  LOP3.LUT R0, R0, R3, RZ, 0xfc, !PT ;  /* 0x0000000300007212 */ /* 0x000fc800078efcff */
[----:B------:R-:W-:-:S07]  /*6940*/  PRMT R4, R0, 0x7610, R4 ;  /* 0x0000761000047816 */ /* 0x000fce0000000004 */
.L_x_25180:
[----:B------:R-:W-:Y:S05]  /*6950*/  BSYNC B0 ;  /* 0x0000000000007941 */ /* 0x000fea0003800000 */
.L_x_25179:
[----:B------:R0:W-:Y:S01]  /*6960*/  STG.E.U8 desc[UR36][R8.64], R4 ;  /* 0x0000000408007986 */ /* 0x0001e2000c101124 */
[----:B------:R-:W-:Y:S05]  /*6970*/  BRA `(.L_x_25159) ;  /* 0x00000004001c7947 */ /* 0x000fea0003800000 */
.L_x_25177:
        /* <DEDUP_REMOVED lines=18> */
.L_x_25184:
[----:B------:R-:W-:-:S04]  /*6aa0*/  LOP3.LUT R3, R17, 0x80000000, RZ, 0xc0, !PT ;  /* 0x8000000011037812 */ /* 0x000fc800078ec0ff */
[----:B------:R-:W-:-:S04]  /*6ab0*/  SHF.R.U32.HI R3, RZ, 0x18, R3 ;  /* 0x00000018ff037819 */ /* 0x000fc80000011603 */
[----:B------:R-:W-:-:S04]  /*6ac0*/  LOP3.LUT R0, R0, R3, RZ, 0xfc, !PT ;  /* 0x0000000300007212 */ /* 0x000fc800078efcff */
[----:B------:R-:W-:-:S07]  /*6ad0*/  PRMT R4, R0, 0x7610, R4 ;  /* 0x0000761000047816 */ /* 0x000fce0000000004 */
.L_x_25183:
[----:B------:R-:W-:Y:S05]  /*6ae0*/  BSYNC B0 ;  /* 0x0000000000007941 */ /* 0x000fea0003800000 */
.L_x_25182:
[----:B------:R0:W-:Y:S01]  /*6af0*/  STG.E.U8 desc[UR36][R8.64], R4 ;  /* 0x0000000408007986 */ /* 0x0001e2000c101124 */
[----:B------:R-:W-:Y:S05]  /*6b00*/  BRA `(.L_x_25159) ;  /* 0x0000000000b87947 */ /* 0x000fea0003800000 */
.L_x_25176:
        /* <DEDUP_REMOVED lines=23> */
.L_x_25158:
        /* <DEDUP_REMOVED lines=16> */
.L_x_25187:
[----:B------:R-:W-:Y:S05]  /*6d80*/  BRA `(.L_x_25159) ;  /* 0x0000000000187947 */ /* 0x000fea0003800000 */
.L_x_25186:
[----:B------:R-:W-:Y:S01]  /*6d90*/  LOP3.LUT R4, R17, 0xff, RZ, 0xc0, !PT ;  /* 0x000000ff11047812 */ /* 0x000fe200078ec0ff */
[----:B------:R-:W-:-:S05]  /*6da0*/  IMAD.MOV.U32 R5, RZ, RZ, RZ ;  /* 0x000000ffff057224 */ /* 0x000fca00078e00ff */
[----:B------:R0:W-:Y:S01]  /*6db0*/  STG.E.64 desc[UR36][R8.64], R4 ;  /* 0x0000000408007986 */ /* 0x0001e2000c101b24 */
[----:B------:R-:W-:Y:S05]  /*6dc0*/  BRA `(.L_x_25159) ;  /* 0x0000000000087947 */ /* 0x000fea0003800000 */
.L_x_25185:
[----:B------:R-:W-:-:S05]  /*6dd0*/  LOP3.LUT R17, R17, 0xff, RZ, 0xc0, !PT ;  /* 0x000000ff11117812 */ /* 0x000fca00078ec0ff */
[----:B------:R0:W-:Y:S02]  /*6de0*/  STG.E desc[UR36][R8.64], R17 ;  /* 0x0000001108007986 */ /* 0x0001e4000c101924 */
.L_x_25159:
[----:B------:R-:W-:-:S07]  /*6df0*/  VIADD R2, R2, 0x80 ;  /* 0x0000008002027836 */ /* 0x000fce0000000000 */
.L_x_25119:
[----:B------:R-:W-:Y:S05]  /*6e00*/  BSYNC B6 ;  /* 0x0000000000067941 */ /* 0x000fea0003800000 */
.L_x_25118:
        /* <DEDUP_REMOVED lines=21> */
.L_x_25191:
[----:B------:R-:W-:Y:S01]  /*6f60*/  STG.E.U8 desc[UR36][R2.64], R16 ;  /* 0x0000001002007986 */ /* 0x000fe2000c101124 */
[----:B------:R-:W-:Y:S05]  /*6f70*/  EXIT ;  /* 0x000000000000794d */ /* 0x000fea0003800000 */
.L_x_25190:
        /* <DEDUP_REMOVED lines=10> */
.L_x_25194:
[----:B------:R-:W-:-:S05]  /*7020*/  LOP3.LUT R5, R16, 0xff, RZ, 0xc0, !PT ;  /* 0x000000ff10057812 */ /* 0x000fca00078ec0ff */
[----:B------:R-:W-:Y:S01]  /*7030*/  STG.E desc[UR36][R2.64], R5 ;  /* 0x0000000502007986 */ /* 0x000fe2000c101924 */
[----:B------:R-:W-:Y:S05]  /*7040*/  EXIT ;  /* 0x000000000000794d */ /* 0x000fea0003800000 */
.L_x_25193:
[----:B------:R-:W-:-:S05]  /*7050*/  LOP3.LUT R5, R16, 0xff, RZ, 0xc0, !PT ;  /* 0x000000ff10057812 */ /* 0x000fca00078ec0ff */
[----:B------:R-:W-:Y:S01]  /*7060*/  STG.E.U16 desc[UR36][R2.64], R5 ;  /* 0x0000000502007986 */ /* 0x000fe2000c101524 */
[----:B------:R-:W-:Y:S05]  /*7070*/  EXIT ;  /* 0x000000000000794d */ /* 0x000fea0003800000 */
.L_x_25189:
        /* <DEDUP_REMOVED lines=10> */
.L_x_25196:
[----:B------:R-:W-:-:S04]  /*7120*/  LOP3.LUT R16, R16, 0xff, RZ, 0xc0, !PT ;  /* 0x000000ff10107812 */ /* 0x000fc800078ec0ff */
[----:B------:R-:W0:Y:S02]  /*7130*/  I2F.U16 R0, R16 ;  /* 0x0000001000007306 */ /* 0x000e240000101000 */
[----:B0-----:R-:W-:-:S05]  /*7140*/  F2FP.F16.F32.PACK_AB R0, RZ, R0 ;  /* 0x00000000ff00723e */ /* 0x001fca00000000ff */
[----:B------:R-:W-:Y:S01]  /*7150*/  STG.E.U16 desc[UR36][R2.64], R0 ;  /* 0x0000000002007986 */ /* 0x000fe2000c101524 */
[----:B------:R-:W-:Y:S05]  /*7160*/  EXIT ;  /* 0x000000000000794d */ /* 0x000fea0003800000 */
.L_x_25195:
        /* <DEDUP_REMOVED lines=11> */
.L_x_25198:
[----:B------:R-:W-:-:S06]  /*7220*/  LOP3.LUT R16, R16, 0xff, RZ, 0xc0, !PT ;  /* 0x000000ff10107812 */ /* 0x000fcc00078ec0ff */
[----:B------:R-:W0:Y:S02]  /*7230*/  I2F.U16 R16, R16 ;  /* 0x0000001000107306 */ /* 0x000e240000101000 */
[----:B0-----:R-:W-:-:S04]  /*7240*/  F2FP.F16.F32.PACK_AB R5, RZ, R16 ;  /* 0x00000010ff05723e */ /* 0x001fc800000000ff */
[----:B------:R-:W-:-:S05]  /*7250*/  PRMT R5, R5, 0x5410, RZ ;  /* 0x0000541005057816 */ /* 0x000fca00000000ff */
[----:B------:R-:W-:Y:S01]  /*7260*/  STG.E desc[UR36][R2.64], R5 ;  /* 0x0000000502007986 */ /* 0x000fe2000c101924 */
[----:B------:R-:W-:Y:S05]  /*7270*/  EXIT ;  /* 0x000000000000794d */ /* 0x000fea0003800000 */
.L_x_25197:
[----:B------:R-:W-:-:S06]  /*7280*/  LOP3.LUT R4, R16, 0xff, RZ, 0xc0, !PT ;  /* 0x000000ff10047812 */ /* 0x000fcc00078ec0ff */
[----:B------:R-:W0:Y:S02]  /*7290*/  I2F.F64.U16 R4, R4 ;  /* 0x0000000400047312 */ /* 0x000e240000101800 */
[----:B0-----:R-:W-:Y:S01]  /*72a0*/  STG.E.64 desc[UR36][R2.64], R4 ;  /* 0x0000000402007986 */ /* 0x001fe2000c101b24 */
[----:B------:R-:W-:Y:S05]  /*72b0*/  EXIT ;  /* 0x000000000000794d */ /* 0x000fea0003800000 */
.L_x_25188:
        /* <DEDUP_REMOVED lines=12> */
.L_x_25201:
[----:B------:R-:W-:Y:S02]  /*7380*/  LOP3.LUT R4, R16, 0xff, RZ, 0xc0, !PT ;  /* 0x000000ff10047812 */ /* 0x000fe400078ec0ff */
[----:B------:R-:W-:-:S04]  /*7390*/  CS2R R6, SRZ ;  /* 0x0000000000067805 */ /* 0x000fc8000001ff00 */
[----:B------:R-:W0:Y:S02]  /*73a0*/  I2F.F64.U16 R4, R4 ;  /* 0x0000000400047312 */ /* 0x000e240000101800 */
[----:B0-----:R-:W-:Y:S01]  /*73b0*/  STG.E.128 desc[UR36][R2.64], R4 ;  /* 0x0000000402007986 */ /* 0x001fe2000c101d24 */
[----:B------:R-:W-:Y:S05]  /*73c0*/  EXIT ;  /* 0x000000000000794d */ /* 0x000fea0003800000 */
.L_x_25200:
        /* <DEDUP_REMOVED lines=22> */
.L_x_25205:
[----:B------:R-:W-:Y:S05]  /*7530*/  BSYNC B0 ;  /* 0x0000000000007941 */ /* 0x000fea0003800000 */
.L_x_25204:
[----:B------:R-:W-:-:S05]  /*7540*/  LOP3.LUT R5, R0, R5, RZ, 0xfc, !PT ;  /* 0x0000000500057212 */ /* 0x000fca00078efcff */
[----:B------:R-:W-:Y:S01]  /*7550*/  STG.E.U8 desc[UR36][R2.64], R5 ;  /* 0x0000000502007986 */ /* 0x000fe2000c101124 */
[----:B------:R-:W-:Y:S05]  /*7560*/  EXIT ;  /* 0x000000000000794d */ /* 0x000fea0003800000 */
.L_x_25203:
        /* <DEDUP_REMOVED lines=14> */
.L_x_25207:
[----:B------:R-:W-:Y:S01]  /*7650*/  IMAD.MOV.U32 R0, RZ, RZ, 0x7f ;  /* 0x0000007fff007424 */ /* 0x000fe200078e00ff */
[----:B------:R-:W-:-:S04]  /*7660*/  ISETP.GT.U32.AND P0, PT, R4, 0x7f800000, PT ;  /* 0x7f8000000400780c */ /* 0x000fc80003f04070 */
[----:B------:R-:W-:-:S09]  /*7670*/  SEL R0, R0, 0x7c, P0 ;  /* 0x0000007c00007807 */ /* 0x000fd20000000000 */
.L_x_25208:
[----:B------:R-:W-:Y:S05]  /*7680*/  BSYNC B0 ;  /* 0x0000000000007941 */ /* 0x000fea0003800000 */
.L_x_25206:
[----:B------:R-:W-:-:S04]  /*7690*/  LOP3.LUT R4, R5, 0x80000000, RZ, 0xc0, !PT ;  /* 0x8000000005047812 */ /* 0x000fc800078ec0ff */
[----:B------:R-:W-:-:S04]  /*76a0*/  SHF.R.U32.HI R5, RZ, 0x18, R4 ;  /* 0x00000018ff057819 */ /* 0x000fc80000011604 */
[----:B------:R-:W-:-:S05]  /*76b0*/  LOP3.LUT R5, R0, R5, RZ, 0xfc, !PT ;  /* 0x0000000500057212 */ /* 0x000fca00078efcff */
[----:B------:R-:W-:Y:S01]  /*76c0*/  STG.E.U8 desc[UR36][R2.64], R5 ;  /* 0x0000000502007986 */ /* 0x000fe2000c101124 */
[----:B------:R-:W-:Y:S05]  /*76d0*/  EXIT ;  /* 0x000000000000794d */ /* 0x000fea0003800000 */
.L_x_25202:
[----:B------:R-:W-:-:S04]  /*76e0*/  LOP3.LUT R16, R16, 0xff, RZ, 0xc0, !PT ;  /* 0x000000ff10107812 */ /* 0x000fc800078ec0ff */
[----:B------:R-:W0:Y:S02]  /*76f0*/  I2F.U16 R0, R16 ;  /* 0x0000001000007306 */ /* 0x000e240000101000 */
[----:B0-----:R-:W-:-:S05]  /*7700*/  F2FP.BF16.F32.PACK_AB R0, RZ, R0 ;  /* 0x00000000ff00723e */ /* 0x001fca00000010ff */
[----:B------:R-:W-:Y:S01]  /*7710*/  STG.E.U16 desc[UR36][R2.64], R0 ;  /* 0x0000000002007986 */ /* 0x000fe2000c101524 */
[----:B------:R-:W-:Y:S05]  /*7720*/  EXIT ;  /* 0x000000000000794d */ /* 0x000fea0003800000 */
.L_x_25199:
        /* <DEDUP_REMOVED lines=11> */
.L_x_25211:
        /* <DEDUP_REMOVED lines=18> */
.L_x_25214:
[----:B------:R-:W-:-:S04]  /*7900*/  LOP3.LUT R0, R7, 0x80000000, RZ, 0xc0, !PT ;  /* 0x8000000007007812 */ /* 0x000fc800078ec0ff */
[----:B------:R-:W-:-:S04]  /*7910*/  SHF.R.U32.HI R5, RZ, 0x18, R0 ;  /* 0x00000018ff057819 */ /* 0x000fc80000011600 */
[----:B------:R-:W-:-:S04]  /*7920*/  LOP3.LUT R4, R4, R5, RZ, 0xfc, !PT ;  /* 0x0000000504047212 */ /* 0x000fc800078efcff */
[----:B------:R-:W-:-:S07]  /*7930*/  PRMT R0, R4, 0x7610, R0 ;  /* 0x0000761004007816 */ /* 0x000fce0000000000 */
.L_x_25213:
[----:B------:R-:W-:Y:S05]  /*7940*/  BSYNC B0 ;  /* 0x0000000000007941 */ /* 0x000fea0003800000 */
.L_x_25212:
[----:B------:R-:W-:Y:S01]  /*7950*/  STG.E.U8 desc[UR36][R2.64], R0 ;  /* 0x0000000002007986 */ /* 0x000fe2000c101124 */
[----:B------:R-:W-:Y:S05]  /*7960*/  EXIT ;  /* 0x000000000000794d */ /* 0x000fea0003800000 */
.L_x_25210:
        /* <DEDUP_REMOVED lines=18> */
.L_x_25217:
[----:B------:R-:W-:-:S04]  /*7a90*/  LOP3.LUT R0, R7, 0x80000000, RZ, 0xc0, !PT ;  /* 0x8000000007007812 */ /* 0x000fc800078ec0ff */
[----:B------:R-:W-:-:S04]  /*7aa0*/  SHF.R.U32.HI R5, RZ, 0x18, R0 ;  /* 0x00000018ff057819 */ /* 0x000fc80000011600 */
[----:B------:R-:W-:-:S04]  /*7ab0*/  LOP3.LUT R4, R4, R5, RZ, 0xfc, !PT ;  /* 0x0000000504047212 */ /* 0x000fc800078efcff */
[----:B------:R-:W-:-:S07]  /*7ac0*/  PRMT R0, R4, 0x7610, R0 ;  /* 0x0000761004007816 */ /* 0x000fce0000000000 */
.L_x_25216:
[----:B------:R-:W-:Y:S05]  /*7ad0*/  BSYNC B0 ;  /* 0x0000000000007941 */ /* 0x000fea0003800000 */
.L_x_25215:
[----:B------:R-:W-:Y:S01]  /*7ae0*/  STG.E.U8 desc[UR36][R2.64], R0 ;  /* 0x0000000002007986 */ /* 0x000fe2000c101124 */
[----:B------:R-:W-:Y:S05]  /*7af0*/  EXIT ;  /* 0x000000000000794d */ /* 0x000fea0003800000 */
.L_x_25209:
        /* <DEDUP_REMOVED lines=23> */
.L_x_25192:
        /* <DEDUP_REMOVED lines=16> */
.L_x_25220:
[----:B------:R-:W-:Y:S05]  /*7d70*/  EXIT ;  /* 0x000000000000794d */ /* 0x000fea0003800000 */
.L_x_25219:
[----:B------:R-:W-:Y:S01]  /*7d80*/  LOP3.LUT R16, R16, 0xff, RZ, 0xc0, !PT ;  /* 0x000000ff10107812 */ /* 0x000fe200078ec0ff */
[----:B------:R-:W-:-:S05]  /*7d90*/  IMAD.MOV.U32 R17, RZ, RZ, RZ ;  /* 0x000000ffff117224 */ /* 0x000fca00078e00ff */
[----:B------:R-:W-:Y:S01]  /*7da0*/  STG.E.64 desc[UR36][R2.64], R16 ;  /* 0x0000001002007986 */ /* 0x000fe2000c101b24 */
[----:B------:R-:W-:Y:S05]  /*7db0*/  EXIT ;  /* 0x000000000000794d */ /* 0x000fea0003800000 */
.L_x_25218:
[----:B------:R-:W-:-:S05]  /*7dc0*/  LOP3.LUT R5, R16, 0xff, RZ, 0xc0, !PT ;  /* 0x000000ff10057812 */ /* 0x000fca00078ec0ff */
[----:B------:R-:W-:Y:S01]  /*7dd0*/  STG.E desc[UR36][R2.64], R5 ;  /* 0x0000000502007986 */ /* 0x000fe2000c101924 */
[----:B------:R-:W-:Y:S05]  /*7de0*/  EXIT ;  /* 0x000000000000794d */ /* 0x000fea0003800000 */
.L_x_25221:
        /* <DEDUP_REMOVED lines=9> */
.L_x_26359:


//--------------------- .text._ZN2at6native18elementwise_kernelILi128ELi4EZNS0_22gpu_kernel_impl_nocastINS0_13AUnaryFunctorIhhhNS0_17BitwiseAndFunctorIhEEEEEEvRNS_18TensorIteratorBaseERKT_EUliE_EEviT1_ --------------------------
	.section	.text._ZN2at6native18elementwise_kernelILi128ELi4EZNS0_22gpu_kernel_impl_nocastINS0_13AUnaryFunctorIhhhNS0_17BitwiseAndFunctorIhEEEEEEvRNS_18TensorIteratorBaseERKT_EUliE_EEviT1_,"ax",@progbits
	.align	128
        .global         _ZN2at6native18elementwise_kernelILi128ELi4EZNS0_22gpu_kernel_impl_nocastINS0_13AUnaryFunctorIhhhNS0_17BitwiseAndFunctorIhEEEEEEvRNS_18TensorIteratorBaseERKT_EUliE_EEviT1_
        .type           _ZN2at6native18elementwise_kernelILi128ELi4EZNS0_22gpu_kernel_impl_nocastINS0_13AUnaryFunctorIhhhNS0_17BitwiseAndFunctorIhEEEEEEvRNS_18TensorIteratorBaseERKT_EUliE_EEviT1_,@function
        .size           _ZN2at6native18elementwise_kernelILi128ELi4EZNS0_22gpu_kernel_impl_nocastINS0_13AUnaryFunctorIhhhNS0_17BitwiseAndFunctorIhEEEEEEvRNS_18TensorIteratorBaseERKT_EUliE_EEviT1_,(.L_x_26360 - _ZN2at6native18elementwise_kernelILi128ELi4EZNS0_22gpu_kernel_impl_nocastINS0_13AUnaryFunctorIhhhNS0_17BitwiseAndFunctorIhEEEEEEvRNS_18TensorIteratorBaseERKT_EUliE_EEviT1_)
        .other          _ZN2at6native18elementwise_kernelILi128ELi4EZNS0_22gpu_kernel_impl_nocastINS0_13AUnaryFunctorIhhhNS0_17BitwiseAndFunctorIhEEEEEEvRNS_18TensorIteratorBaseERKT_EUliE_EEviT1_,@"STO_CUDA_ENTRY STV_DEFAULT"
_ZN2at6native18elementwise_kernelILi128ELi4EZNS0_22gpu_kernel_impl_nocastINS0_13AUnaryFunctorIhhhNS0_17BitwiseAndFunctorIhEEEEEEvRNS_18TensorIteratorBaseERKT_EUliE_EEviT1_:
.text._ZN2at6native18elementwise_kernelILi128ELi4EZNS0_22gpu_kernel_impl_nocastINS0_13AUnaryFunctorIhhhNS0_17BitwiseAndFunctorIhEEEEEEvRNS_18TensorIteratorBaseERKT_EUliE_EEviT1_:
        /* <DEDUP_REMOVED lines=312> */
.L_x_25224:
        /* <DEDUP_REMOVED lines=10> */
.L_x_25223:
[----:B------:R-:W-:Y:S05]  /*1420*/  BSYNC B0 ;  /* 0x0000000000007941 */ /* 0x000fea0003800000 */
.L_x_25222:
        /* <DEDUP_REMOVED lines=305> */
.L_x_25227:
        /* <DEDUP_REMOVED lines=314> */
.L_x_25228:
        /* <DEDUP_REMOVED lines=10> */
.L_x_25226:
[----:B------:R-:W-:Y:S05]  /*3b80*/  BSYNC B0 ;  /* 0x0000000000007941 */ /* 0x000fea0003800000 */
.L_x_25225:
        /* <DEDUP_REMOVED lines=304> */
.L_x_25229:
        /* <DEDUP_REMOVED lines=10> */
.L_x_25230:
        /* <DEDUP_REMOVED lines=13> */
.L_x_26360:


//--------------------- .text._ZN2at6native27unrolled_elementwise_kernelINS0_13AUnaryFunctorIhhhNS0_17BitwiseAndFunctorIhEEEESt5arrayIPcLm2EELi4E23TrivialOffsetCalculatorILi1EjESA_NS0_6memory15LoadWithoutCastENSB_16StoreWithoutCastEEEviT_T0_T2_T3_T4_T5_ --------------------------
	.section	.text._ZN2at6native27unrolled_elementwise_kernelINS0_13AUnaryFunctorIhhhNS0_17BitwiseAndFunctorIhEEEESt5arrayIPcLm2EELi4E23TrivialOffsetCalculatorILi1EjESA_NS0_6memory15LoadWithoutCastENSB_16StoreWithoutCastEEEviT_T0_T2_T3_T4_T5_,"ax",@progbits
	.align	128
        .global         _ZN2at6native27unrolled_elementwise_kernelINS0_13AUnaryFunctorIhhhNS0_17BitwiseAndFunctorIhEEEESt5arrayIPcLm2EELi4E23TrivialOffsetCalculatorILi1EjESA_NS0_6memory15LoadWithoutCastENSB_16StoreWithoutCastEEEviT_T0_T2_T3_T4_T5_
        .type           _ZN2at6native27unrolled_elementwise_kernelINS0_13AUnaryFunctorIhhhNS0_17BitwiseAndFunctorIhEEEESt5arrayIPcLm2EELi4E23TrivialOffsetCalculatorILi1EjESA_NS0_6memory15LoadWithoutCastENSB_16StoreWithoutCastEEEviT_T0_T2_T3_T4_T5_,@function
        .size           _ZN2at6native27unrolled_elementwise_kernelINS0_13AUnaryFunctorIhhhNS0_17BitwiseAndFunctorIhEEEESt5arrayIPcLm2EELi4E23TrivialOffsetCalculatorILi1EjESA_NS0_6memory15LoadWithoutCastENSB_16StoreWithoutCastEEEviT_T0_T2_T3_T4_T5_,(.L_x_26361 - _ZN2at6native27unrolled_elementwise_kernelINS0_13AUnaryFunctorIhhhNS0_17BitwiseAndFunctorIhEEEESt5arrayIPcLm2EELi4E23TrivialOffsetCalculatorILi1EjESA_NS0_6memory15LoadWithoutCastENSB_16StoreWithoutCastEEEviT_T0_T2_T3_T4_T5_)
        .other          _ZN2at6native27unrolled_elementwise_kernelINS0_13AUnaryFunctorIhhhNS0_17BitwiseAndFunctorIhEEEESt5arrayIPcLm2EELi4E23TrivialOffsetCalculatorILi1EjESA_NS0_6memory15LoadWithoutCastENSB_16StoreWithoutCastEEEviT_T0_T2_T3_T4_T5_,@"STO_CUDA_ENTRY STV_DEFAULT"
_ZN2at6native27unrolled_elementwise_kernelINS0_13AUnaryFunctorIhhhNS0_17BitwiseAndFunctorIhEEEESt5arrayIPcLm2EELi4E23TrivialOffsetCalculatorILi1EjESA_NS0_6memory15LoadWithoutCastENSB_16StoreWithoutCastEEEviT_T0_T2_T3_T4_T5_:
.text._ZN2at6native27unrolled_elementwise_kernelINS0_13AUnaryFunctorIhhhNS0_17BitwiseAndFunctorIhEEEESt5arrayIPcLm2EELi4E23TrivialOffsetCalculatorILi1EjESA_NS0_6memory15LoadWithoutCastENSB_16StoreWithoutCastEEEviT_T0_T2_T3_T4_T5_:
        /* <DEDUP_REMOVED lines=65> */
.L_x_25232:
[----:B------:R-:W-:Y:S05]  /*0410*/  BSYNC B0 ;  /* 0x0000000000007941 */ /* 0x000fea0003800000 */
.L_x_25231:
        /* <DEDUP_REMOVED lines=8> */
.L_x_25233:
        /* <DEDUP_REMOVED lines=14> */
.L_x_26361:


//--------------------- .text._ZN2at6native29vectorized_elementwise_kernelILi2ENS0_13AUnaryFunctorIhhhNS0_17BitwiseAndFunctorIhEEEESt5arrayIPcLm2EEEEviT0_T1_ --------------------------
	.section	.text._ZN2at6native29vectorized_elementwise_kernelILi2ENS0_13AUnaryFunctorIhhhNS0_17BitwiseAndFunctorIhEEEESt5arrayIPcLm2EEEEviT0_T1_,"ax",@progbits
	.align	128
        .global         _ZN2at6native29vectorized_elementwise_kernelILi2ENS0_13AUnaryFunctorIhhhNS0_17BitwiseAndFunctorIhEEEESt5arrayIPcLm2EEEEviT0_T1_
        .type           _ZN2at6native29vectorized_elementwise_kernelILi2ENS0_13AUnaryFunctorIhhhNS0_17BitwiseAndFunctorIhEEEESt5arrayIPcLm2EEEEviT0_T1_,@function
        .size           _ZN2at6native29vectorized_elementwise_kernelILi2ENS0_13AUnaryFunctorIhhhNS0_17BitwiseAndFunctorIhEEEESt5arrayIPcLm2EEEEviT0_T1_,(.L_x_26362 - _ZN2at6native29vectorized_elementwise_kernelILi2ENS0_13AUnaryFunctorIhhhNS0_17BitwiseAndFunctorIhEEEESt5arrayIPcLm2EEEEviT0_T1_)
        .other          _ZN2at6native29vectorized_elementwise_kernelILi2ENS0_13AUnaryFunctorIhhhNS0_17BitwiseAndFunctorIhEEEESt5arrayIPcLm2EEEEviT0_T1_,@"STO_CUDA_ENTRY STV_DEFAULT"
_ZN2at6native29vectorized_elementwise_kernelILi2ENS0_13AUnaryFunctorIhhhNS0_17BitwiseAndFunctorIhEEEESt5arrayIPcLm2EEEEviT0_T1_:
.text._ZN2at6native29vectorized_elementwise_kernelILi2ENS0_13AUnaryFunctorIhhhNS0_17BitwiseAndFunctorIhEEEESt5arrayIPcLm2EEEEviT0_T1_:
        /* <DEDUP_REMOVED lines=51> */
.L_x_25234:
        /* <DEDUP_REMOVED lines=98> */
.L_x_25237:
        /* <DEDUP_REMOVED lines=8> */
.L_x_25238:
        /* <DEDUP_REMOVED lines=8> */
.L_x_25239:
        /* <DEDUP_REMOVED lines=9> */
.L_x_25240:
[----:B------:R-:W-:Y:S05]  /*0ae0*/  BSYNC B1 ;  /* 0x0000000000017941 */ /* 0x000fea0003800000 */
.L_x_25236:
[----:B------:R-:W-:-:S13]  /*0af0*/  ISETP.GE.AND P0, PT, R14, R15, PT ;  /* 0x0000000f0e00720c */ /* 0x000fda0003f06270 */
[----:B0-----:R-:W0:Y:S01]  /*0b00*/  @!P0 LDC.64 R6, c[0x0][0x218] ;  /* 0x00008600ff068b82 */ /* 0x001e220000000a00 */
[C---:B-12---:R-:W-:Y:S02]  /*0b10*/  @!P0 VIADD R5, R14.reuse, UR4 ;  /* 0x000000040e058c36 */ /* 0x046fe40008000000 */
[----:B------:R-:W-:-:S03]  /*0b20*/  @!P0 VIADD R14, R14, 0x80 ;  /* 0x000000800e0e8836 */ /* 0x000fc60000000000 */
[----:B0-----:R-:W-:-:S05]  /*0b30*/  @!P0 IADD3 R4, P1, R5, R6, RZ ;  /* 0x0000000605048210 */ /* 0x001fca0007f3e0ff */
[----:B------:R-:W-:-:S05]  /*0b40*/  @!P0 IMAD.X R5, RZ, RZ, R7, P1 ;  /* 0x000000ffff058224 */ /* 0x000fca00008e0607 */
[----:B------:R2:W-:Y:S03]  /*0b50*/  @!P0 STG.E.U8 desc[UR8][R4.64], R2 ;  /* 0x0000000204008986 */ /* 0x0005e6000c101108 */
.L_x_25241:
[----:B------:R-:W-:Y:S05]  /*0b60*/  BSYNC B0 ;  /* 0x0000000000007941 */ /* 0x000fea0003800000 */
.L_x_25235:
        /* <DEDUP_REMOVED lines=9> */
.L_x_25242:
        /* <DEDUP_REMOVED lines=16> */
.L_x_26362:


//--------------------- .text._ZN2at6native29vectorized_elementwise_kernelILi4ENS0_13AUnaryFunctorIhhhNS0_17BitwiseAndFunctorIhEEEESt5arrayIPcLm2EEEEviT0_T1_ --------------------------
	.section	.text._ZN2at6native29vectorized_elementwise_kernelILi4ENS0_13AUnaryFunctorIhhhNS0_17BitwiseAndFunctorIhEEEESt5arrayIPcLm2EEEEviT0_T1_,"ax",@progbits
	.align	128
        .global         _ZN2at6native29vectorized_elementwise_kernelILi4ENS0_13AUnaryFunctorIhhhNS0_17BitwiseAndFunctorIhEEEESt5arrayIPcLm2EEEEviT0_T1_
        .type           _ZN2at6native29vectorized_elementwise_kernelILi4ENS0_13AUnaryFunctorIhhhNS0_17BitwiseAndFunctorIhEEEESt5arrayIPcLm2EEEEviT0_T1_,@function
        .size           _ZN2at6native29vectorized_elementwise_kernelILi4ENS0_13AUnaryFunctorIhhhNS0_17BitwiseAndFunctorIhEEEESt5arrayIPcLm2EEEEviT0_T1_,(.L_x_26363 - _ZN2at6native29vectorized_elementwise_kernelILi4ENS0_13AUnaryFunctorIhhhNS0_17BitwiseAndFunctorIhEEEESt5arrayIPcLm2EEEEviT0_T1_)
        .other          _ZN2at6native29vectorized_elementwise_kernelILi4ENS0_13AUnaryFunctorIhhhNS0_17BitwiseAndFunctorIhEEEESt5arrayIPcLm2EEEEviT0_T1_,@"STO_CUDA_ENTRY STV_DEFAULT"
_ZN2at6native29vectorized_elementwise_kernelILi4ENS0_13AUnaryFunctorIhhhNS0_17BitwiseAndFunctorIhEEEESt5arrayIPcLm2EEEEviT0_T1_:
.text._ZN2at6native29vectorized_elementwise_kernelILi4ENS0_13AUnaryFunctorIhhhNS0_17BitwiseAndFunctorIhEEEESt5arrayIPcLm2EEEEviT0_T1_:
        /* <DEDUP_REMOVED lines=49> */
.L_x_25243:
        /* <DEDUP_REMOVED lines=98> */
.L_x_25246:
        /* <DEDUP_REMOVED lines=8> */
.L_x_25247:
        /* <DEDUP_REMOVED lines=8> */
.L_x_25248:
        /* <DEDUP_REMOVED lines=9> */
.L_x_25249:
[----:B------:R-:W-:Y:S05]  /*0ac0*/  BSYNC B1 ;  /* 0x0000000000017941 */ /* 0x000fea0003800000 */
.L_x_25245:
[----:B------:R-:W-:-:S13]  /*0ad0*/  ISETP.GE.AND P0, PT, R14, R15, PT ;  /* 0x0000000f0e00720c */ /* 0x000fda0003f06270 */
[----:B0-----:R-:W0:Y:S01]  /*0ae0*/  @!P0 LDC.64 R6, c[0x0][0x218] ;  /* 0x00008600ff068b82 */ /* 0x001e220000000a00 */
[C---:B-12---:R-:W-:Y:S02]  /*0af0*/  @!P0 VIADD R5, R14.reuse, UR4 ;  /* 0x000000040e058c36 */ /* 0x046fe40008000000 */
[----:B------:R-:W-:-:S03]  /*0b00*/  @!P0 VIADD R14, R14, 0x80 ;  /* 0x000000800e0e8836 */ /* 0x000fc60000000000 */
[----:B0-----:R-:W-:-:S05]  /*0b10*/  @!P0 IADD3 R4, P1, R5, R6, RZ ;  /* 0x0000000605048210 */ /* 0x001fca0007f3e0ff */
[----:B------:R-:W-:-:S05]  /*0b20*/  @!P0 IMAD.X R5, RZ, RZ, R7, P1 ;  /* 0x000000ffff058224 */ /* 0x000fca00008e0607 */
[----:B------:R2:W-:Y:S03]  /*0b30*/  @!P0 STG.E.U8 desc[UR8][R4.64], R2 ;  /* 0x0000000204008986 */ /* 0x0005e6000c101108 */
.L_x_25250:
[----:B------:R-:W-:Y:S05]  /*0b40*/  BSYNC B0 ;  /* 0x0000000000007941 */ /* 0x000fea0003800000 */
.L_x_25244:
        /* <DEDUP_REMOVED lines=9> */
.L_x_25251:
        /* <DEDUP_REMOVED lines=10> */
.L_x_26363:


//--------------------- .text._ZN2at6native29vectorized_elementwise_kernelILi8ENS0_13AUnaryFunctorIhhhNS0_17BitwiseAndFunctorIhEEEESt5arrayIPcLm2EEEEviT0_T1_ --------------------------
	.section	.text._ZN2at6native29vectorized_elementwise_kernelILi8ENS0_13AUnaryFunctorIhhhNS0_17BitwiseAndFunctorIhEEEESt5arrayIPcLm2EEEEviT0_T1_,"ax",@progbits
	.align	128
        .global         _ZN2at6native29vectorized_elementwise_kernelILi8ENS0_13AUnaryFunctorIhhhNS0_17BitwiseAndFunctorIhEEEESt5arrayIPcLm2EEEEviT0_T1_
        .type           _ZN2at6native29vectorized_elementwise_kernelILi8ENS0_13AUnaryFunctorIhhhNS0_17BitwiseAndFunctorIhEEEESt5arrayIPcLm2EEEEviT0_T1_,@function
        .size           _ZN2at6native29vectorized_elementwise_kernelILi8ENS0_13AUnaryFunctorIhhhNS0_17BitwiseAndFunctorIhEEEESt5arrayIPcLm2EEEEviT0_T1_,(.L_x_26364 - _ZN2at6native29vectorized_elementwise_kernelILi8ENS0_13AUnaryFunctorIhhhNS0_17BitwiseAndFunctorIhEEEESt5arrayIPcLm2EEEEviT0_T1_)
        .other          _ZN2at6native29vectorized_elementwise_kernelILi8ENS0_13AUnaryFunctorIhhhNS0_17BitwiseAndFunctorIhEEEESt5arrayIPcLm2EEEEviT0_T1_,@"STO_CUDA_ENTRY STV_DEFAULT"
_ZN2at6native29vectorized_elementwise_kernelILi8ENS0_13AUnaryFunctorIhhhNS0_17BitwiseAndFunctorIhEEEESt5arrayIPcLm2EEEEviT0_T1_:
.text._ZN2at6native29vectorized_elementwise_kernelILi8ENS0_13AUnaryFunctorIhhhNS0_17BitwiseAndFunctorIhEEEESt5arrayIPcLm2EEEEviT0_T1_:
        /* <DEDUP_REMOVED lines=51> */
.L_x_25252:
        /* <DEDUP_REMOVED lines=98> */
.L_x_25255:
        /* <DEDUP_REMOVED lines=8> */
.L_x_25256:
        /* <DEDUP_REMOVED lines=8> */
.L_x_25257:
        /* <DEDUP_REMOVED lines=9> */
.L_x_25258:
[----:B------:R-:W-:Y:S05]  /*0ae0*/  BSYNC B1 ;  /* 0x0000000000017941 */ /* 0x000fea0003800000 */
.L_x_25254:
[----:B------:R-:W-:-:S13]  /*0af0*/  ISETP.GE.AND P0, PT, R21, R0, PT ;  /* 0x000000001500720c */ /* 0x000fda0003f06270 */
[----:B------:R-:W3:Y:S01]  /*0b00*/  @!P0 LDC.64 R4, c[0x0][0x218] ;  /* 0x00008600ff048b82 */ /* 0x000ee20000000a00 */
[C---:B012---:R-:W-:Y:S02]  /*0b10*/  @!P0 VIADD R3, R21.reuse, UR4 ;  /* 0x0000000415038c36 */ /* 0x047fe40008000000 */
[----:B------:R-:W-:-:S03]  /*0b20*/  @!P0 VIADD R21, R21, 0x80 ;  /* 0x0000008015158836 */ /* 0x000fc60000000000 */
[----:B---3--:R-:W-:-:S05]  /*0b30*/  @!P0 IADD3 R2, P1, R3, R4, RZ ;  /* 0x0000000403028210 */ /* 0x008fca0007f3e0ff */
[----:B------:R-:W-:-:S05]  /*0b40*/  @!P0 IMAD.X R3, RZ, RZ, R5, P1 ;  /* 0x000000ffff038224 */ /* 0x000fca00008e0605 */
[----:B------:R2:W-:Y:S03]  /*0b50*/  @!P0 STG.E.U8 desc[UR8][R2.64], R28 ;  /* 0x0000001c02008986 */ /* 0x0005e6000c101108 */
.L_x_25259:
[----:B------:R-:W-:Y:S05]  /*0b60*/  BSYNC B0 ;  /* 0x0000000000007941 */ /* 0x000fea0003800000 */
.L_x_25253:
        /* <DEDUP_REMOVED lines=9> */
.L_x_25260:
        /* <DEDUP_REMOVED lines=16> */
.L_x_26364:


//--------------------- .text._ZN2at6native18elementwise_kernelILi128ELi4EZNS0_15gpu_kernel_implINS0_13BinaryFunctorIhhhNS0_17BitwiseAndFunctorIhEEEEEEvRNS_18TensorIteratorBaseERKT_EUliE_EEviT1_ --------------------------
	.section	.text._ZN2at6native18elementwise_kernelILi128ELi4EZNS0_15gpu_kernel_implINS0_13BinaryFunctorIhhhNS0_17BitwiseAndFunctorIhEEEEEEvRNS_18TensorIteratorBaseERKT_EUliE_EEviT1_,"ax",@progbits
	.align	128
        .global         _ZN2at6native18elementwise_kernelILi128ELi4EZNS0_15gpu_kernel_implINS0_13BinaryFunctorIhhhNS0_17BitwiseAndFunctorIhEEEEEEvRNS_18TensorIteratorBaseERKT_EUliE_EEviT1_
        .type           _ZN2at6native18elementwise_kernelILi128ELi4EZNS0_15gpu_kernel_implINS0_13BinaryFunctorIhhhNS0_17BitwiseAndFunctorIhEEEEEEvRNS_18TensorIteratorBaseERKT_EUliE_EEviT1_,@function
        .size           _ZN2at6native18elementwise_kernelILi128ELi4EZNS0_15gpu_kernel_implINS0_13BinaryFunctorIhhhNS0_17BitwiseAndFunctorIhEEEEEEvRNS_18TensorIteratorBaseERKT_EUliE_EEviT1_,(.L_x_26365 - _ZN2at6native18elementwise_kernelILi128ELi4EZNS0_15gpu_kernel_implINS0_13BinaryFunctorIhhhNS0_17BitwiseAndFunctorIhEEEEEEvRNS_18TensorIteratorBaseERKT_EUliE_EEviT1_)
        .other          _ZN2at6native18elementwise_kernelILi128ELi4EZNS0_15gpu_kernel_implINS0_13BinaryFunctorIhhhNS0_17BitwiseAndFunctorIhEEEEEEvRNS_18TensorIteratorBaseERKT_EUliE_EEviT1_,@"STO_CUDA_ENTRY STV_DEFAULT"
_ZN2at6native18elementwise_kernelILi128ELi4EZNS0_15gpu_kernel_implINS0_13BinaryFunctorIhhhNS0_17BitwiseAndFunctorIhEEEEEEvRNS_18TensorIteratorBaseERKT_EUliE_EEviT1_:
.text._ZN2at6native18elementwise_kernelILi128ELi4EZNS0_15gpu_kernel_implINS0_13BinaryFunctorIhhhNS0_17BitwiseAndFunctorIhEEEEEEvRNS_18TensorIteratorBaseERKT_EUliE_EEviT1_:
        /* <DEDUP_REMOVED lines=365> */
.L_x_25263:
        /* <DEDUP_REMOVED lines=20> */
.L_x_25267:
[----:B------:R0:W5:Y:S01]  /*1810*/  LDG.E.U8 R19, desc[UR36][R4.64] ;  /* 0x0000002404137981 */ /* 0x000162000c1e1100 */
[----:B------:R-:W-:Y:S05]  /*1820*/  BRA `(.L_x_25269) ;  /* 0x0000000c00647947 */ /* 0x000fea0003800000 */
.L_x_25266:
        /* <DEDUP_REMOVED lines=8> */
.L_x_25271:
[----:B------:R3:W5:Y:S01]  /*18b0*/  LDG.E.U8 R19, desc[UR36][R4.64] ;  /* 0x0000002404137981 */ /* 0x000762000c1e1100 */
[----:B------:R-:W-:Y:S05]  /*18c0*/  BRA `(.L_x_25269) ;  /* 0x0000000c003c7947 */ /* 0x000fea0003800000 */
.L_x_25270:
[----:B------:R0:W5:Y:S01]  /*18d0*/  LDG.E.U16 R19, desc[UR36][R4.64] ;  /* 0x0000002404137981 */ /* 0x000162000c1e1500 */
[----:B------:R-:W-:Y:S05]  /*18e0*/  BRA `(.L_x_25269) ;  /* 0x0000000c00347947 */ /* 0x000fea0003800000 */
.L_x_25265:
        /* <DEDUP_REMOVED lines=10> */
.L_x_25273:
[----:B------:R-:W2:Y:S02]  /*1990*/  LDG.E.U16 R2, desc[UR36][R4.64] ;  /* 0x0000002404027981 */ /* 0x000ea4000c1e1500 */
[----:B--2---:R-:W-:-:S06]  /*19a0*/  HADD2.F32 R2, -RZ, R2.H0_H0 ;  /* 0x20000002ff027230 */ /* 0x004fcc0000004100 */
[----:B------:R-:W0:Y:S02]  /*19b0*/  F2I.S64.TRUNC R2, R2 ;  /* 0x0000000200027311 */ /* 0x000e24000020d900 */
[----:B0-----:R-:W-:Y:S01]  /*19c0*/  PRMT R19, R2, 0x7610, R19 ;  /* 0x0000761002137816 */ /* 0x001fe20000000013 */
[----:B------:R-:W-:Y:S06]  /*19d0*/  BRA `(.L_x_25269) ;  /* 0x0000000800f87947 */ /* 0x000fec0003800000 */
.L_x_25272:
        /* <DEDUP_REMOVED lines=10> */
.L_x_25275:
[----:B------:R-:W2:Y:S02]  /*1a80*/  LDG.E.U16 R4, desc[UR36][R4.64] ;  /* 0x0000002404047981 */ /* 0x000ea4000c1e1500 */
[----:B--2---:R-:W-:-:S06]  /*1a90*/  HADD2.F32 R2, -RZ, R4.H0_H0 ;  /* 0x20000004ff027230 */ /* 0x004fcc0000004100 */
[----:B------:R-:W0:Y:S02]  /*1aa0*/  F2I.S64.TRUNC R2, R2 ;  /* 0x0000000200027311 */ /* 0x000e24000020d900 */
[----:B0-----:R-:W-:Y:S01]  /*1ab0*/  PRMT R19, R2, 0x7610, R19 ;  /* 0x0000761002137816 */ /* 0x001fe20000000013 */
[----:B------:R-:W-:Y:S06]  /*1ac0*/  BRA `(.L_x_25269) ;  /* 0x0000000800bc7947 */ /* 0x000fec0003800000 */
.L_x_25274:
[----:B------:R-:W2:Y:S02]  /*1ad0*/  LDG.E.64 R2, desc[UR36][R4.64] ;  /* 0x0000002404027981 */ /* 0x000ea4000c1e1b00 */
[----:B--2---:R-:W0:Y:S02]  /*1ae0*/  F2I.S64.F64.TRUNC R2, R2 ;  /* 0x0000000200027311 */ /* 0x004e24000030d900 */
[----:B0-----:R-:W-:Y:S01]  /*1af0*/  PRMT R19, R2, 0x7610, R19 ;  /* 0x0000761002137816 */ /* 0x001fe20000000013 */
[----:B------:R-:W-:Y:S06]  /*1b00*/  BRA `(.L_x_25269) ;  /* 0x0000000800ac7947 */ /* 0x000fec0003800000 */
.L_x_25264:
        /* <DEDUP_REMOVED lines=12> */
.L_x_25278:
[----:B------:R-:W2:Y:S02]  /*1bd0*/  LDG.E.64 R4, desc[UR36][R4.64] ;  /* 0x0000002404047981 */ /* 0x000ea4000c1e1b00 */
[----:B--2---:R-:W0:Y:S02]  /*1be0*/  F2I.S64.F64.TRUNC R2, R4 ;  /* 0x0000000400027311 */ /* 0x004e24000030d900 */
[----:B0-----:R-:W-:Y:S01]  /*1bf0*/  PRMT R19, R2, 0x7610, R19 ;  /* 0x0000761002137816 */ /* 0x001fe20000000013 */
[----:B------:R-:W-:Y:S06]  /*1c00*/  BRA `(.L_x_25269) ;  /* 0x00000008006c7947 */ /* 0x000fec0003800000 */
.L_x_25277:
        /* <DEDUP_REMOVED lines=28> */
.L_x_25280:
        /* <DEDUP_REMOVED lines=15> */
.L_x_25279:
[----:B------:R-:W2:Y:S02]  /*1ec0*/  LDG.E.U16 R2, desc[UR36][R4.64] ;  /* 0x0000002404027981 */ /* 0x000ea4000c1e1500 */
[----:B--2---:R-:W-:-:S06]  /*1ed0*/  IMAD.U32 R2, R2, 0x10000, RZ ;  /* 0x0001000002027824 */ /* 0x004fcc00078e00ff */
[----:B------:R-:W0:Y:S02]  /*1ee0*/  F2I.S64.TRUNC R2, R2 ;  /* 0x0000000200027311 */ /* 0x000e24000020d900 */
[----:B0-----:R-:W-:Y:S01]  /*1ef0*/  PRMT R19, R2, 0x7610, R19 ;  /* 0x0000761002137816 */ /* 0x001fe20000000013 */
[----:B------:R-:W-:Y:S06]  /*1f00*/  BRA `(.L_x_25269) ;  /* 0x0000000400ac7947 */ /* 0x000fec0003800000 */
.L_x_25276:
        /* <DEDUP_REMOVED lines=10> */
.L_x_25283:
        /* <DEDUP_REMOVED lines=21> */
.L_x_25287:
[----:B------:R-:W-:Y:S05]  /*2100*/  BSYNC B1 ;  /* 0x0000000000017941 */ /* 0x000fea0003800000 */
.L_x_25286:
[----:B------:R-:W-:Y:S01]  /*2110*/  IMAD.SHL.U32 R2, R2, 0x100000, RZ ;  /* 0x0010000002027824 */ /* 0x000fe200078e00ff */
[----:B------:R-:W-:-:S04]  /*2120*/  LEA R3, R0, 0x3b800000, 0x17 ;  /* 0x3b80000000037811 */ /* 0x000fc800078eb8ff */
[----:B------:R-:W-:-:S07]  /*2130*/  LOP3.LUT R2, R3, R2, R4, 0xfe, !PT ;  /* 0x0000000203027212 */ /* 0x000fce00078efe04 */
.L_x_25285:
[----:B------:R-:W-:Y:S05]  /*2140*/  BSYNC B0 ;  /* 0x0000000000007941 */ /* 0x000fea0003800000 */
.L_x_25284:
[----:B------:R-:W0:Y:S02]  /*2150*/  F2I.S64.TRUNC R2, R2 ;  /* 0x0000000200027311 */ /* 0x000e24000020d900 */
[----:B0-----:R-:W-:Y:S01]  /*2160*/  PRMT R19, R2, 0x7610, R19 ;  /* 0x0000761002137816 */ /* 0x001fe20000000013 */
[----:B------:R-:W-:Y:S06]  /*2170*/  BRA `(.L_x_25269) ;  /* 0x0000000400107947 */ /* 0x000fec0003800000 */
.L_x_25282:
        /* <DEDUP_REMOVED lines=21> */
.L_x_25291:
[----:B------:R-:W-:Y:S05]  /*22d0*/  BSYNC B1 ;  /* 0x0000000000017941 */ /* 0x000fea0003800000 */
.L_x_25290:
[----:B------:R-:W-:Y:S01]  /*22e0*/  IMAD.SHL.U32 R2, R2, 0x200000, RZ ;  /* 0x0020000002027824 */ /* 0x000fe200078e00ff */
[----:B------:R-:W-:-:S04]  /*22f0*/  LEA R3, R0, 0x37800000, 0x17 ;  /* 0x3780000000037811 */ /* 0x000fc800078eb8ff */
[----:B------:R-:W-:-:S07]  /*2300*/  LOP3.LUT R2, R3, R2, R4, 0xfe, !PT ;  /* 0x0000000203027212 */ /* 0x000fce00078efe04 */
.L_x_25289:
[----:B------:R-:W-:Y:S05]  /*2310*/  BSYNC B0 ;  /* 0x0000000000007941 */ /* 0x000fea0003800000 */
.L_x_25288:
[----:B------:R-:W0:Y:S02]  /*2320*/  F2I.S64.TRUNC R2, R2 ;  /* 0x0000000200027311 */ /* 0x000e24000020d900 */
[----:B0-----:R-:W-:Y:S01]  /*2330*/  PRMT R19, R2, 0x7610, R19 ;  /* 0x0000761002137816 */ /* 0x001fe20000000013 */
[----:B------:R-:W-:Y:S06]  /*2340*/  BRA `(.L_x_25269) ;  /* 0x00000000009c7947 */ /* 0x000fec0003800000 */
.L_x_25281:
        /* <DEDUP_REMOVED lines=14> */
.L_x_25295:
[----:B------:R-:W-:Y:S05]  /*2430*/  BSYNC B0 ;  /* 0x0000000000007941 */ /* 0x000fea0003800000 */
.L_x_25294:
[----:B------:R-:W0:Y:S02]  /*2440*/  F2I.S64.TRUNC R2, R2 ;  /* 0x0000000200027311 */ /* 0x000e24000020d900 */
[----:B0-----:R-:W-:Y:S01]  /*2450*/  PRMT R19, R2, 0x7610, R19 ;  /* 0x0000761002137816 */ /* 0x001fe20000000013 */
[----:B------:R-:W-:Y:S06]  /*2460*/  BRA `(.L_x_25269) ;  /* 0x0000000000547947 */ /* 0x000fec0003800000 */
.L_x_25268:
        /* <DEDUP_REMOVED lines=16> */
.L_x_25296:
[----:B------:R-:W-:Y:S01]  /*2570*/  PRMT R19, RZ, 0x7610, R19 ;  /* 0x00007610ff137816 */ /* 0x000fe20000000013 */
[----:B------:R-:W-:Y:S06]  /*2580*/  BRA `(.L_x_25269) ;  /* 0x00000000000c7947 */ /* 0x000fec0003800000 */
.L_x_25293:
[----:B------:R2:W5:Y:S01]  /*2590*/  LDG.E.U8 R19, desc[UR36][R4.64] ;  /* 0x0000002404137981 */ /* 0x000562000c1e1100 */
[----:B------:R-:W-:Y:S05]  /*25a0*/  BRA `(.L_x_25269) ;  /* 0x0000000000047947 */ /* 0x000fea0003800000 */
.L_x_25292:
[----:B------:R1:W5:Y:S02]  /*25b0*/  LDG.E.U8 R19, desc[UR36][R4.64] ;  /* 0x0000002404137981 */ /* 0x000364000c1e1100 */
.L_x_25269:
        /* <DEDUP_REMOVED lines=17> */
.L_x_25300:
[----:B------:R3:W5:Y:S01]  /*26d0*/  LDG.E.U8 R0, desc[UR36][R4.64] ;  /* 0x0000002404007981 */ /* 0x000762000c1e1100 */
[----:B------:R-:W-:Y:S05]  /*26e0*/  BRA `(.L_x_25302) ;  /* 0x0000000c00647947 */ /* 0x000fea0003800000 */
.L_x_25299:
        /* <DEDUP_REMOVED lines=8> */
.L_x_25304:
[----:B------:R1:W5:Y:S01]  /*2770*/  LDG.E.U8 R0, desc[UR36][R4.64] ;  /* 0x0000002404007981 */ /* 0x000362000c1e1100 */
[----:B------:R-:W-:Y:S05]  /*2780*/  BRA `(.L_x_25302) ;  /* 0x0000000c003c7947 */ /* 0x000fea0003800000 */
.L_x_25303:
[----:B------:R2:W5:Y:S01]  /*2790*/  LDG.E.U16 R0, desc[UR36][R4.64] ;  /* 0x0000002404007981 */ /* 0x000562000c1e1500 */
[----:B------:R-:W-:Y:S05]  /*27a0*/  BRA `(.L_x_25302) ;  /* 0x0000000c00347947 */ /* 0x000fea0003800000 */
.L_x_25298:
        /* <DEDUP_REMOVED lines=10> */
.L_x_25306:
[----:B------:R-:W2:Y:S02]  /*2850*/  LDG.E.U16 R2, desc[UR36][R4.64] ;  /* 0x0000002404027981 */ /* 0x000ea4000c1e1500 */
[----:B--2---:R-:W-:-:S06]  /*2860*/  HADD2.F32 R2, -RZ, R2.H0_H0 ;  /* 0x20000002ff027230 */ /* 0x004fcc0000004100 */
[----:B------:R-:W0:Y:S02]  /*2870*/  F2I.S64.TRUNC R2, R2 ;  /* 0x0000000200027311 */ /* 0x000e24000020d900 */
[----:B0-----:R-:W-:Y:S01]  /*2880*/  PRMT R0, R2, 0x7610, R0 ;  /* 0x0000761002007816 */ /* 0x001fe20000000000 */
[----:B------:R-:W-:Y:S06]  /*2890*/  BRA `(.L_x_25302) ;  /* 0x0000000800f87947 */ /* 0x000fec0003800000 */
.L_x_25305:
        /* <DEDUP_REMOVED lines=10> */
.L_x_25308:
[----:B------:R-:W2:Y:S02]  /*2940*/  LDG.E.U16 R4, desc[UR36][R4.64] ;  /* 0x0000002404047981 */ /* 0x000ea4000c1e1500 */
[----:B--2---:R-:W-:-:S06]  /*2950*/  HADD2.F32 R2, -RZ, R4.H0_H0 ;  /* 0x20000004ff027230 */ /* 0x004fcc0000004100 */
[----:B------:R-:W0:Y:S02]  /*2960*/  F2I.S64.TRUNC R2, R2 ;  /* 0x0000000200027311 */ /* 0x000e24000020d900 */
[----:B0-----:R-:W-:Y:S01]  /*2970*/  PRMT R0, R2, 0x7610, R0 ;  /* 0x0000761002007816 */ /* 0x001fe20000000000 */
[----:B------:R-:W-:Y:S06]  /*2980*/  BRA `(.L_x_25302) ;  /* 0x0000000800bc7947 */ /* 0x000fec0003800000 */
.L_x_25307:
[----:B------:R-:W2:Y:S02]  /*2990*/  LDG.E.64 R2, desc[UR36][R4.64] ;  /* 0x0000002404027981 */ /* 0x000ea4000c1e1b00 */
[----:B--2---:R-:W0:Y:S02]  /*29a0*/  F2I.S64.F64.TRUNC R2, R2 ;  /* 0x0000000200027311 */ /* 0x004e24000030d900 */
[----:B0-----:R-:W-:Y:S01]  /*29b0*/  PRMT R0, R2, 0x7610, R0 ;  /* 0x0000761002007816 */ /* 0x001fe20000000000 */
[----:B------:R-:W-:Y:S06]  /*29c0*/  BRA `(.L_x_25302) ;  /* 0x0000000800ac7947 */ /* 0x000fec0003800000 */
.L_x_25297:
        /* <DEDUP_REMOVED lines=12> */
.L_x_25311:
[----:B------:R-:W2:Y:S02]  /*2a90*/  LDG.E.64 R4, desc[UR36][R4.64] ;  /* 0x0000002404047981 */ /* 0x000ea4000c1e1b00 */
[----:B--2---:R-:W0:Y:S02]  /*2aa0*/  F2I.S64.F64.TRUNC R2, R4 ;  /* 0x0000000400027311 */ /* 0x004e24000030d900 */
[----:B0-----:R-:W-:Y:S01]  /*2ab0*/  PRMT R0, R2, 0x7610, R0 ;  /* 0x0000761002007816 */ /* 0x001fe20000000000 */
[----:B------:R-:W-:Y:S06]  /*2ac0*/  BRA `(.L_x_25302) ;  /* 0x00000008006c7947 */ /* 0x000fec0003800000 */
.L_x_25310:
        /* <DEDUP_REMOVED lines=28> */
.L_x_25313:
        /* <DEDUP_REMOVED lines=15> */
.L_x_25312:
[----:B------:R-:W2:Y:S02]  /*2d80*/  LDG.E.U16 R2, desc[UR36][R4.64] ;  /* 0x0000002404027981 */ /* 0x000ea4000c1e1500 */
[----:B--2---:R-:W-:-:S06]  /*2d90*/  IMAD.U32 R2, R2, 0x10000, RZ ;  /* 0x0001000002027824 */ /* 0x004fcc00078e00ff */
[----:B------:R-:W0:Y:S02]  /*2da0*/  F2I.S64.TRUNC R2, R2 ;  /* 0x0000000200027311 */ /* 0x000e24000020d900 */
[----:B0-----:R-:W-:Y:S01]  /*2db0*/  PRMT R0, R2, 0x7610, R0 ;  /* 0x0000761002007816 */ /* 0x001fe20000000000 */
[----:B------:R-:W-:Y:S06]  /*2dc0*/  BRA `(.L_x_25302) ;  /* 0x0000000400ac7947 */ /* 0x000fec0003800000 */
.L_x_25309:
        /* <DEDUP_REMOVED lines=10> */
.L_x_25316:
        /* <DEDUP_REMOVED lines=21> */
.L_x_25320:
[----:B------:R-:W-:Y:S05]  /*2fc0*/  BSYNC B1 ;  /* 0x0000000000017941 */ /* 0x000fea0003800000 */
.L_x_25319:
[----:B------:R-:W-:Y:S01]  /*2fd0*/  IMAD.SHL.U32 R2, R2, 0x100000, RZ ;  /* 0x0010000002027824 */ /* 0x000fe200078e00ff */
[----:B------:R-:W-:-:S04]  /*2fe0*/  LEA R3, R0, 0x3b800000, 0x17 ;  /* 0x3b80000000037811 */ /* 0x000fc800078eb8ff */
[----:B------:R-:W-:-:S07]  /*2ff0*/  LOP3.LUT R2, R3, R2, R4, 0xfe, !PT ;  /* 0x0000000203027212 */ /* 0x000fce00078efe04 */
.L_x_25318:
[----:B------:R-:W-:Y:S05]  /*3000*/  BSYNC B0 ;  /* 0x0000000000007941 */ /* 0x000fea0003800000 */
.L_x_25317:
[----:B------:R-:W0:Y:S02]  /*3010*/  F2I.S64.TRUNC R2, R2 ;  /* 0x0000000200027311 */ /* 0x000e24000020d900 */
[----:B0-----:R-:W-:Y:S01]  /*3020*/  PRMT R0, R2, 0x7610, R0 ;  /* 0x0000761002007816 */ /* 0x001fe20000000000 */
[----:B------:R-:W-:Y:S06]  /*3030*/  BRA `(.L_x_25302) ;  /* 0x0000000400107947 */ /* 0x000fec0003800000 */
.L_x_25315:
        /* <DEDUP_REMOVED lines=21> */
.L_x_25324:
[----:B------:R-:W-:Y:S05]  /*3190*/  BSYNC B1 ;  /* 0x0000000000017941 */ /* 0x000fea0003800000 */
.L_x_25323:
[----:B------:R-:W-:Y:S01]  /*31a0*/  IMAD.SHL.U32 R2, R2, 0x200000, RZ ;  /* 0x0020000002027824 */ /* 0x000fe200078e00ff */
[----:B------:R-:W-:-:S04]  /*31b0*/  LEA R3, R0, 0x37800000, 0x17 ;  /* 0x3780000000037811 */ /* 0x000fc800078eb8ff */
[----:B------:R-:W-:-:S07]  /*31c0*/  LOP3.LUT R2, R3, R2, R4, 0xfe, !PT ;  /* 0x0000000203027212 */ /* 0x000fce00078efe04 */
.L_x_25322:
[----:B------:R-:W-:Y:S05]  /*31d0*/  BSYNC B0 ;  /* 0x0000000000007941 */ /* 0x000fea0003800000 */
.L_x_25321:
[----:B------:R-:W0:Y:S02]  /*31e0*/  F2I.S64.TRUNC R2, R2 ;  /* 0x0000000200027311 */ /* 0x000e24000020d900 */
[----:B0-----:R-:W-:Y:S01]  /*31f0*/  PRMT R0, R2, 0x7610, R0 ;  /* 0x0000761002007816 */ /* 0x001fe20000000000 */
[----:B------:R-:W-:Y:S06]  /*3200*/  BRA `(.L_x_25302) ;  /* 0x00000000009c7947 */ /* 0x000fec0003800000 */
.L_x_25314:
        /* <DEDUP_REMOVED lines=14> */
.L_x_25328:
[----:B------:R-:W-:Y:S05]  /*32f0*/  BSYNC B0 ;  /* 0x0000000000007941 */ /* 0x000fea0003800000 */
.L_x_25327:
[----:B------:R-:W0:Y:S02]  /*3300*/  F2I.S64.TRUNC R2, R2 ;  /* 0x0000000200027311 */ /* 0x000e24000020d900 */
[----:B0-----:R-:W-:Y:S01]  /*3310*/  PRMT R0, R2, 0x7610, R0 ;  /* 0x0000761002007816 */ /* 0x001fe20000000000 */
[----:B------:R-:W-:Y:S06]  /*3320*/  BRA `(.L_x_25302) ;  /* 0x0000000000547947 */ /* 0x000fec0003800000 */
.L_x_25301:
        /* <DEDUP_REMOVED lines=16> */
.L_x_25329:
[----:B------:R-:W-:Y:S01]  /*3430*/  PRMT R0, RZ, 0x7610, R0 ;  /* 0x00007610ff007816 */ /* 0x000fe20000000000 */
[----:B------:R-:W-:Y:S06]  /*3440*/  BRA `(.L_x_25302) ;  /* 0x00000000000c7947 */ /* 0x000fec0003800000 */
.L_x_25326:
[----:B------:R0:W5:Y:S01]  /*3450*/  LDG.E.U8 R0, desc[UR36][R4.64] ;  /* 0x0000002404007981 */ /* 0x000162000c1e1100 */
[----:B------:R-:W-:Y:S05]  /*3460*/  BRA `(.L_x_25302) ;  /* 0x0000000000047947 */ /* 0x000fea0003800000 */
.L_x_25325:
[----:B------:R0:W5:Y:S02]  /*3470*/  LDG.E.U8 R0, desc[UR36][R4.64] ;  /* 0x0000002404007981 */ /* 0x000164000c1e1100 */
.L_x_25302:
        /* <DEDUP_REMOVED lines=15> */
.L_x_25333:
[----:B------:R1:W-:Y:S01]  /*3570*/  STG.E.U8 desc[UR36][R16.64], R3 ;  /* 0x0000000310007986 */ /* 0x0003e2000c101124 */
[----:B------:R-:W-:Y:S05]  /*3580*/  BRA `(.L_x_25335) ;  /* 0x0000000c00987947 */ /* 0x000fea0003800000 */
.L_x_25332:
        /* <DEDUP_REMOVED lines=10> */
.L_x_25337:
[----:B------:R-:W-:-:S05]  /*3630*/  LOP3.LUT R3, R3, 0xff, RZ, 0xc0, !PT ;  /* 0x000000ff03037812 */ /* 0x000fca00078ec0ff */
[----:B------:R3:W-:Y:S01]  /*3640*/  STG.E desc[UR36][R16.64], R3 ;  /* 0x0000000310007986 */ /* 0x0007e2000c101924 */
[----:B------:R-:W-:Y:S05]  /*3650*/  BRA `(.L_x_25335) ;  /* 0x0000000c00647947 */ /* 0x000fea0003800000 */
.L_x_25336:
[----:B------:R-:W-:-:S05]  /*3660*/  LOP3.LUT R3, R3, 0xff, RZ, 0xc0, !PT ;  /* 0x000000ff03037812 */ /* 0x000fca00078ec0ff */
[----:B------:R2:W-:Y:S01]  /*3670*/  STG.E.U16 desc[UR36][R16.64], R3 ;  /* 0x0000000310007986 */ /* 0x0005e2000c101524 */
[----:B------:R-:W-:Y:S05]  /*3680*/  BRA `(.L_x_25335) ;  /* 0x0000000c00587947 */ /* 0x000fea0003800000 */
.L_x_25331:
        /* <DEDUP_REMOVED lines=10> */
.L_x_25339:
[----:B------:R-:W-:-:S04]  /*3730*/  LOP3.LUT R3, R3, 0xff, RZ, 0xc0, !PT ;  /* 0x000000ff03037812 */ /* 0x000fc800078ec0ff */
[----:B------:R-:W0:Y:S02]  /*3740*/  I2F.U16 R0, R3 ;  /* 0x0000000300007306 */ /* 0x000e240000101000 */
[----:B0-----:R-:W-:-:S05]  /*3750*/  F2FP.F16.F32.PACK_AB R0, RZ, R0 ;  /* 0x00000000ff00723e */ /* 0x001fca00000000ff */
[----:B------:R0:W-:Y:S01]  /*3760*/  STG.E.U16 desc[UR36][R16.64], R0 ;  /* 0x0000000010007986 */ /* 0x0001e2000c101524 */
[----:B------:R-:W-:Y:S05]  /*3770*/  BRA `(.L_x_25335) ;  /* 0x0000000c001c7947 */ /* 0x000fea0003800000 */
.L_x_25338:
        /* <DEDUP_REMOVED lines=11> */
.L_x_25341:
[----:B------:R-:W-:-:S06]  /*3830*/  LOP3.LUT R3, R3, 0xff, RZ, 0xc0, !PT ;  /* 0x000000ff03037812 */ /* 0x000fcc00078ec0ff */
[----:B------:R-:W0:Y:S02]  /*3840*/  I2F.U16 R3, R3 ;  /* 0x0000000300037306 */ /* 0x000e240000101000 */
[----:B0-----:R-:W-:-:S04]  /*3850*/  F2FP.F16.F32.PACK_AB R3, RZ, R3 ;  /* 0x00000003ff03723e */ /* 0x001fc800000000ff */
[----:B------:R-:W-:-:S05]  /*3860*/  PRMT R3, R3, 0x5410, RZ ;  /* 0x0000541003037816 */ /* 0x000fca00000000ff */
[----:B------:R0:W-:Y:S01]  /*3870*/  STG.E desc[UR36][R16.64], R3 ;  /* 0x0000000310007986 */ /* 0x0001e2000c101924 */
[----:B------:R-:W-:Y:S05]  /*3880*/  BRA `(.L_x_25335) ;  /* 0x0000000800d87947 */ /* 0x000fea0003800000 */
.L_x_25340:
[----:B------:R-:W-:-:S06]  /*3890*/  LOP3.LUT R3, R3, 0xff, RZ, 0xc0, !PT ;  /* 0x000000ff03037812 */ /* 0x000fcc00078ec0ff */
[----:B------:R-:W0:Y:S02]  /*38a0*/  I2F.F64.U16 R2, R3 ;  /* 0x0000000300027312 */ /* 0x000e240000101800 */
[----:B0-----:R0:W-:Y:S01]  /*38b0*/  STG.E.64 desc[UR36][R16.64], R2 ;  /* 0x0000000210007986 */ /* 0x0011e2000c101b24 */
[----:B------:R-:W-:Y:S05]  /*38c0*/  BRA `(.L_x_25335) ;  /* 0x0000000800c87947 */ /* 0x000fea0003800000 */
.L_x_25330:
        /* <DEDUP_REMOVED lines=12> */
.L_x_25344:
[----:B------:R-:W-:Y:S02]  /*3990*/  LOP3.LUT R4, R3, 0xff, RZ, 0xc0, !PT ;  /* 0x000000ff03047812 */ /* 0x000fe400078ec0ff */
[----:B------:R-:W-:-:S04]  /*39a0*/  CS2R R6, SRZ ;  /* 0x0000000000067805 */ /* 0x000fc8000001ff00 */
[----:B------:R-:W0:Y:S02]  /*39b0*/  I2F.F64.U16 R4, R4 ;  /* 0x0000000400047312 */ /* 0x000e240000101800 */
[----:B0-----:R0:W-:Y:S01]  /*39c0*/  STG.E.128 desc[UR36][R16.64], R4 ;  /* 0x0000000410007986 */ /* 0x0011e2000c101d24 */
[----:B------:R-:W-:Y:S05]  /*39d0*/  BRA `(.L_x_25335) ;  /* 0x0000000800847947 */ /* 0x000fea0003800000 */
.L_x_25343:
        /* <DEDUP_REMOVED lines=22> */
.L_x_25348:
[----:B------:R-:W-:Y:S05]  /*3b40*/  BSYNC B0 ;  /* 0x0000000000007941 */ /* 0x000fea0003800000 */
.L_x_25347:
[----:B------:R-:W-:-:S05]  /*3b50*/  LOP3.LUT R3, R0, R3, RZ, 0xfc, !PT ;  /* 0x0000000300037212 */ /* 0x000fca00078efcff */
[----:B------:R0:W-:Y:S01]  /*3b60*/  STG.E.U8 desc[UR36][R16.64], R3 ;  /* 0x0000000310007986 */ /* 0x0001e2000c101124 */
[----:B------:R-:W-:Y:S05]  /*3b70*/  BRA `(.L_x_25335) ;  /* 0x00000008001c7947 */ /* 0x000fea0003800000 */
.L_x_25346:
        /* <DEDUP_REMOVED lines=14> */
.L_x_25350:
[----:B------:R-:W-:Y:S01]  /*3c60*/  IMAD.MOV.U32 R0, RZ, RZ, 0x7f ;  /* 0x0000007fff007424 */ /* 0x000fe200078e00ff */
[----:B------:R-:W-:-:S04]  /*3c70*/  ISETP.GT.U32.AND P0, PT, R2, 0x7f800000, PT ;  /* 0x7f8000000200780c */ /* 0x000fc80003f04070 */
[----:B------:R-:W-:-:S09]  /*3c80*/  SEL R0, R0, 0x7c, P0 ;  /* 0x0000007c00007807 */ /* 0x000fd20000000000 */
.L_x_25351:
[----:B------:R-:W-:Y:S05]  /*3c90*/  BSYNC B0 ;  /* 0x0000000000007941 */ /* 0x000fea0003800000 */
.L_x_25349:
[----:B------:R-:W-:-:S04]  /*3ca0*/  LOP3.LUT R2, R3, 0x80000000, RZ, 0xc0, !PT ;  /* 0x8000000003027812 */ /* 0x000fc800078ec0ff */
[----:B------:R-:W-:-:S04]  /*3cb0*/  SHF.R.U32.HI R3, RZ, 0x18, R2 ;  /* 0x00000018ff037819 */ /* 0x000fc80000011602 */
[----:B------:R-:W-:-:S05]  /*3cc0*/  LOP3.LUT R3, R0, R3, RZ, 0xfc, !PT ;  /* 0x0000000300037212 */ /* 0x000fca00078efcff */
[----:B------:R0:W-:Y:S01]  /*3cd0*/  STG.E.U8 desc[UR36][R16.64], R3 ;  /* 0x0000000310007986 */ /* 0x0001e2000c101124 */
[----:B------:R-:W-:Y:S05]  /*3ce0*/  BRA `(.L_x_25335) ;  /* 0x0000000400c07947 */ /* 0x000fea0003800000 */
.L_x_25345:
[----:B------:R-:W-:-:S04]  /*3cf0*/  LOP3.LUT R3, R3, 0xff, RZ, 0xc0, !PT ;  /* 0x000000ff03037812 */ /* 0x000fc800078ec0ff */
[----:B------:R-:W0:Y:S02]  /*3d00*/  I2F.U16 R0, R3 ;  /* 0x0000000300007306 */ /* 0x000e240000101000 */
[----:B0-----:R-:W-:-:S05]  /*3d10*/  F2FP.BF16.F32.PACK_AB R0, RZ, R0 ;  /* 0x00000000ff00723e */ /* 0x001fca00000010ff */
[----:B------:R0:W-:Y:S01]  /*3d20*/  STG.E.U16 desc[UR36][R16.64], R0 ;  /* 0x0000000010007986 */ /* 0x0001e2000c101524 */
[----:B------:R-:W-:Y:S05]  /*3d30*/  BRA `(.L_x_25335) ;  /* 0x0000000400ac7947 */ /* 0x000fea0003800000 */
.L_x_25342:
        /* <DEDUP_REMOVED lines=11> */
.L_x_25354:
        /* <DEDUP_REMOVED lines=18> */
.L_x_25357:
[----:B------:R-:W-:-:S04]  /*3f10*/  LOP3.LUT R2, R3, 0x80000000, RZ, 0xc0, !PT ;  /* 0x8000000003027812 */ /* 0x000fc800078ec0ff */
[----:B------:R-:W-:-:S04]  /*3f20*/  SHF.R.U32.HI R3, RZ, 0x18, R2 ;  /* 0x00000018ff037819 */ /* 0x000fc80000011602 */
[----:B------:R-:W-:-:S04]  /*3f30*/  LOP3.LUT R0, R0, R3, RZ, 0xfc, !PT ;  /* 0x0000000300007212 */ /* 0x000fc800078efcff */
[----:B------:R-:W-:-:S07]  /*3f40*/  PRMT R8, R0, 0x7610, R8 ;  /* 0x0000761000087816 */ /* 0x000fce0000000008 */
.L_x_25356:
[----:B------:R-:W-:Y:S05]  /*3f50*/  BSYNC B0 ;  /* 0x0000000000007941 */ /* 0x000fea0003800000 */
.L_x_25355:
[----:B------:R0:W-:Y:S01]  /*3f60*/  STG.E.U8 desc[UR36][R16.64], R8 ;  /* 0x0000000810007986 */ /* 0x0001e2000c101124 */
[----:B------:R-:W-:Y:S05]  /*3f70*/  BRA `(.L_x_25335) ;  /* 0x00000004001c7947 */ /* 0x000fea0003800000 */
.L_x_25353:
        /* <DEDUP_REMOVED lines=18> */
.L_x_25360:
[----:B------:R-:W-:-:S04]  /*40a0*/  LOP3.LUT R2, R3, 0x80000000, RZ, 0xc0, !PT ;  /* 0x8000000003027812 */ /* 0x000fc800078ec0ff */
[----:B------:R-:W-:-:S04]  /*40b0*/  SHF.R.U32.HI R3, RZ, 0x18, R2 ;  /* 0x00000018ff037819 */ /* 0x000fc80000011602 */
[----:B------:R-:W-:-:S04]  /*40c0*/  LOP3.LUT R0, R0, R3, RZ, 0xfc, !PT ;  /* 0x0000000300007212 */ /* 0x000fc800078efcff */
[----:B------:R-:W-:-:S07]  /*40d0*/  PRMT R8, R0, 0x7610, R8 ;  /* 0x0000761000087816 */ /* 0x000fce0000000008 */
.L_x_25359:
[----:B------:R-:W-:Y:S05]  /*40e0*/  BSYNC B0 ;  /* 0x0000000000007941 */ /* 0x000fea0003800000 */
.L_x_25358:
[----:B------:R0:W-:Y:S01]  /*40f0*/  STG.E.U8 desc[UR36][R16.64], R8 ;  /* 0x0000000810007986 */ /* 0x0001e2000c101124 */
[----:B------:R-:W-:Y:S05]  /*4100*/  BRA `(.L_x_25335) ;  /* 0x0000000000b87947 */ /* 0x000fea0003800000 */
.L_x_25352:
        /* <DEDUP_REMOVED lines=23> */
.L_x_25334:
        /* <DEDUP_REMOVED lines=16> */
.L_x_25363:
[----:B------:R-:W-:Y:S05]  /*4380*/  BRA `(.L_x_25335) ;  /* 0x0000000000187947 */ /* 0x000fea0003800000 */
.L_x_25362:
[----:B------:R-:W-:Y:S01]  /*4390*/  LOP3.LUT R2, R3, 0xff, RZ, 0xc0, !PT ;  /* 0x000000ff03027812 */ /* 0x000fe200078ec0ff */
[----:B------:R-:W-:-:S05]  /*43a0*/  IMAD.MOV.U32 R3, RZ, RZ, RZ ;  /* 0x000000ffff037224 */ /* 0x000fca00078e00ff */
[----:B------:R0:W-:Y:S01]  /*43b0*/  STG.E.64 desc[UR36][R16.64], R2 ;  /* 0x0000000210007986 */ /* 0x0001e2000c101b24 */
[----:B------:R-:W-:Y:S05]  /*43c0*/  BRA `(.L_x_25335) ;  /* 0x0000000000087947 */ /* 0x000fea0003800000 */
.L_x_25361:
[----:B------:R-:W-:-:S05]  /*43d0*/  LOP3.LUT R3, R3, 0xff, RZ, 0xc0, !PT ;  /* 0x000000ff03037812 */ /* 0x000fca00078ec0ff */
[----:B------:R0:W-:Y:S02]  /*43e0*/  STG.E desc[UR36][R16.64], R3 ;  /* 0x0000000310007986 */ /* 0x0001e4000c101924 */
.L_x_25335:
[----:B------:R-:W-:-:S04]  /*43f0*/  IMAD R18, R18, 0x200, R23 ;  /* 0x0000020012127824 */ /* 0x000fc800078e0217 */
[----:B------:R-:W-:-:S07]  /*4400*/  VIADD R19, R18, 0x80 ;  /* 0x0000008012137836 */ /* 0x000fce0000000000 */
.L_x_25262:
[----:B------:R-:W-:Y:S05]  /*4410*/  BSYNC B6 ;  /* 0x0000000000067941 */ /* 0x000fea0003800000 */
.L_x_25261:
        /* <DEDUP_REMOVED lines=358> */
.L_x_25366:
        /* <DEDUP_REMOVED lines=20> */
.L_x_25370:
[----:B------:R0:W5:Y:S01]  /*5bc0*/  LDG.E.U8 R22, desc[UR36][R4.64] ;  /* 0x0000002404167981 */ /* 0x000162000c1e1100 */
[----:B------:R-:W-:Y:S05]  /*5bd0*/  BRA `(.L_x_25372) ;  /* 0x0000000c00647947 */ /* 0x000fea0003800000 */
.L_x_25369:
        /* <DEDUP_REMOVED lines=8> */
.L_x_25374:
[----:B------:R3:W5:Y:S01]  /*5c60*/  LDG.E.U8 R22, desc[UR36][R4.64] ;  /* 0x0000002404167981 */ /* 0x000762000c1e1100 */
[----:B------:R-:W-:Y:S05]  /*5c70*/  BRA `(.L_x_25372) ;  /* 0x0000000c003c7947 */ /* 0x000fea0003800000 */
.L_x_25373:
[----:B------:R0:W5:Y:S01]  /*5c80*/  LDG.E.U16 R22, desc[UR36][R4.64] ;  /* 0x0000002404167981 */ /* 0x000162000c1e1500 */
[----:B------:R-:W-:Y:S05]  /*5c90*/  BRA `(.L_x_25372) ;  /* 0x0000000c00347947 */ /* 0x000fea0003800000 */
.L_x_25368:
        /* <DEDUP_REMOVED lines=10> */
.L_x_25376:
[----:B------:R-:W2:Y:S02]  /*5d40*/  LDG.E.U16 R2, desc[UR36][R4.64] ;  /* 0x0000002404027981 */ /* 0x000ea4000c1e1500 */
[----:B--2---:R-:W-:-:S06]  /*5d50*/  HADD2.F32 R2, -RZ, R2.H0_H0 ;  /* 0x20000002ff027230 */ /* 0x004fcc0000004100 */
[----:B------:R-:W0:Y:S02]  /*5d60*/  F2I.S64.TRUNC R2, R2 ;  /* 0x0000000200027311 */ /* 0x000e24000020d900 */
[----:B0-----:R-:W-:Y:S01]  /*5d70*/  PRMT R22, R2, 0x7610, R22 ;  /* 0x0000761002167816 */ /* 0x001fe20000000016 */
[----:B------:R-:W-:Y:S06]  /*5d80*/  BRA `(.L_x_25372) ;  /* 0x0000000800f87947 */ /* 0x000fec0003800000 */
.L_x_25375:
        /* <DEDUP_REMOVED lines=10> */
.L_x_25378:
[----:B------:R-:W2:Y:S02]  /*5e30*/  LDG.E.U16 R4, desc[UR36][R4.64] ;  /* 0x0000002404047981 */ /* 0x000ea4000c1e1500 */
[----:B--2---:R-:W-:-:S06]  /*5e40*/  HADD2.F32 R2, -RZ, R4.H0_H0 ;  /* 0x20000004ff027230 */ /* 0x004fcc0000004100 */
[----:B------:R-:W0:Y:S02]  /*5e50*/  F2I.S64.TRUNC R2, R2 ;  /* 0x0000000200027311 */ /* 0x000e24000020d900 */
[----:B0-----:R-:W-:Y:S01]  /*5e60*/  PRMT R22, R2, 0x7610, R22 ;  /* 0x0000761002167816 */ /* 0x001fe20000000016 */
[----:B------:R-:W-:Y:S06]  /*5e70*/  BRA `(.L_x_25372) ;  /* 0x0000000800bc7947 */ /* 0x000fec0003800000 */
.L_x_25377:
[----:B------:R-:W2:Y:S02]  /*5e80*/  LDG.E.64 R2, desc[UR36][R4.64] ;  /* 0x0000002404027981 */ /* 0x000ea4000c1e1b00 */
[----:B--2---:R-:W0:Y:S02]  /*5e90*/  F2I.S64.F64.TRUNC R2, R2 ;  /* 0x0000000200027311 */ /* 0x004e24000030d900 */
[----:B0-----:R-:W-:Y:S01]  /*5ea0*/  PRMT R22, R2, 0x7610, R22 ;  /* 0x0000761002167816 */ /* 0x001fe20000000016 */
[----:B------:R-:W-:Y:S06]  /*5eb0*/  BRA `(.L_x_25372) ;  /* 0x0000000800ac7947 */ /* 0x000fec0003800000 */
.L_x_25367:
        /* <DEDUP_REMOVED lines=12> */
.L_x_25381:
[----:B------:R-:W2:Y:S02]  /*5f80*/  LDG.E.64 R4, desc[UR36][R4.64] ;  /* 0x0000002404047981 */ /* 0x000ea4000c1e1b00 */
[----:B--2---:R-:W0:Y:S02]  /*5f90*/  F2I.S64.F64.TRUNC R2, R4 ;  /* 0x0000000400027311 */ /* 0x004e24000030d900 */
[----:B0-----:R-:W-:Y:S01]  /*5fa0*/  PRMT R22, R2, 0x7610, R22 ;  /* 0x0000761002167816 */ /* 0x001fe20000000016 */
[----:B------:R-:W-:Y:S06]  /*5fb0*/  BRA `(.L_x_25372) ;  /* 0x00000008006c7947 */ /* 0x000fec0003800000 */
.L_x_25380:
        /* <DEDUP_REMOVED lines=28> */
.L_x_25383:
        /* <DEDUP_REMOVED lines=15> */
.L_x_25382:
[----:B------:R-:W2:Y:S02]  /*6270*/  LDG.E.U16 R2, desc[UR36][R4.64] ;  /* 0x0000002404027981 */ /* 0x000ea4000c1e1500 */
[----:B--2---:R-:W-:-:S06]  /*6280*/  IMAD.U32 R2, R2, 0x10000, RZ ;  /* 0x0001000002027824 */ /* 0x004fcc00078e00ff */
[----:B------:R-:W0:Y:S02]  /*6290*/  F2I.S64.TRUNC R2, R2 ;  /* 0x0000000200027311 */ /* 0x000e24000020d900 */
[----:B0-----:R-:W-:Y:S01]  /*62a0*/  PRMT R22, R2, 0x7610, R22 ;  /* 0x0000761002167816 */ /* 0x001fe20000000016 */
[----:B------:R-:W-:Y:S06]  /*62b0*/  BRA `(.L_x_25372) ;  /* 0x0000000400ac7947 */ /* 0x000fec0003800000 */
.L_x_25379:
        /* <DEDUP_REMOVED lines=10> */
.L_x_25386:
        /* <DEDUP_REMOVED lines=21> */
.L_x_25390:
[----:B------:R-:W-:Y:S05]  /*64b0*/  BSYNC B1 ;  /* 0x0000000000017941 */ /* 0x000fea0003800000 */
.L_x_25389:
[----:B------:R-:W-:Y:S01]  /*64c0*/  IMAD.SHL.U32 R2, R2, 0x100000, RZ ;  /* 0x0010000002027824 */ /* 0x000fe200078e00ff */
[----:B------:R-:W-:-:S04]  /*64d0*/  LEA R3, R0, 0x3b800000, 0x17 ;  /* 0x3b80000000037811 */ /* 0x000fc800078eb8ff */
[----:B------:R-:W-:-:S07]  /*64e0*/  LOP3.LUT R2, R3, R2, R4, 0xfe, !PT ;  /* 0x0000000203027212 */ /* 0x000fce00078efe04 */
.L_x_25388:
[----:B------:R-:W-:Y:S05]  /*64f0*/  BSYNC B0 ;  /* 0x0000000000007941 */ /* 0x000fea0003800000 */
.L_x_25387:
[----:B------:R-:W0:Y:S02]  /*6500*/  F2I.S64.TRUNC R2, R2 ;  /* 0x0000000200027311 */ /* 0x000e24000020d900 */
[----:B0-----:R-:W-:Y:S01]  /*6510*/  PRMT R22, R2, 0x7610, R22 ;  /* 0x0000761002167816 */ /* 0x001fe20000000016 */
[----:B------:R-:W-:Y:S06]  /*6520*/  BRA `(.L_x_25372) ;  /* 0x0000000400107947 */ /* 0x000fec0003800000 */
.L_x_25385:
        /* <DEDUP_REMOVED lines=21> */
.L_x_25394:
[----:B------:R-:W-:Y:S05]  /*6680*/  BSYNC B1 ;  /* 0x0000000000017941 */ /* 0x000fea0003800000 */
.L_x_25393:
[----:B------:R-:W-:Y:S01]  /*6690*/  IMAD.SHL.U32 R2, R2, 0x200000, RZ ;  /* 0x0020000002027824 */ /* 0x000fe200078e00ff */
[----:B------:R-:W-:-:S04]  /*66a0*/  LEA R3, R0, 0x37800000, 0x17 ;  /* 0x3780000000037811 */ /* 0x000fc800078eb8ff */
[----:B------:R-:W-:-:S07]  /*66b0*/  LOP3.LUT R2, R3, R2, R4, 0xfe, !PT ;  /* 0x0000000203027212 */ /* 0x000fce00078efe04 */
.L_x_25392:
[----:B------:R-:W-:Y:S05]  /*66c0*/  BSYNC B0 ;  /* 0x0000000000007941 */ /* 0x000fea0003800000 */
.L_x_25391:
[----:B------:R-:W0:Y:S02]  /*66d0*/  F2I.S64.TRUNC R2, R2 ;  /* 0x0000000200027311 */ /* 0x000e24000020d900 */
[----:B0-----:R-:W-:Y:S01]  /*66e0*/  PRMT R22, R2, 0x7610, R22 ;  /* 0x0000761002167816 */ /* 0x001fe20000000016 */
[----:B------:R-:W-:Y:S06]  /*66f0*/  BRA `(.L_x_25372) ;  /* 0x00000000009c7947 */ /* 0x000fec0003800000 */
.L_x_25384:
        /* <DEDUP_REMOVED lines=14> */
.L_x_25398:
[----:B------:R-:W-:Y:S05]  /*67e0*/  BSYNC B0 ;  /* 0x0000000000007941 */ /* 0x000fea0003800000 */
.L_x_25397:
[----:B------:R-:W0:Y:S02]  /*67f0*/  F2I.S64.TRUNC R2, R2 ;  /* 0x0000000200027311 */ /* 0x000e24000020d900 */
[----:B0-----:R-:W-:Y:S01]  /*6800*/  PRMT R22, R2, 0x7610, R22 ;  /* 0x0000761002167816 */ /* 0x001fe20000000016 */
[----:B------:R-:W-:Y:S06]  /*6810*/  BRA `(.L_x_25372) ;  /* 0x0000000000547947 */ /* 0x000fec0003800000 */
.L_x_25371:
        /* <DEDUP_REMOVED lines=16> */
.L_x_25399:
[----:B------:R-:W-:Y:S01]  /*6920*/  PRMT R22, RZ, 0x7610, R22 ;  /* 0x00007610ff167816 */ /* 0x000fe20000000016 */
[----:B------:R-:W-:Y:S06]  /*6930*/  BRA `(.L_x_25372) ;  /* 0x00000000000c7947 */ /* 0x000fec0003800000 */
.L_x_25396:
[----:B------:R1:W5:Y:S01]  /*6940*/  LDG.E.U8 R22, desc[UR36][R4.64] ;  /* 0x0000002404167981 */ /* 0x000362000c1e1100 */
[----:B------:R-:W-:Y:S05]  /*6950*/  BRA `(.L_x_25372) ;  /* 0x0000000000047947 */ /* 0x000fea0003800000 */
.L_x_25395:
[----:B------:R2:W5:Y:S02]  /*6960*/  LDG.E.U8 R22, desc[UR36][R4.64] ;  /* 0x0000002404167981 */ /* 0x000564000c1e1100 */
.L_x_25372:
        /* <DEDUP_REMOVED lines=17> */
.L_x_25403:
[----:B------:R4:W5:Y:S01]  /*6a80*/  LDG.E.U8 R7, desc[UR36][R4.64] ;  /* 0x0000002404077981 */ /* 0x000962000c1e1100 */
[----:B------:R-:W-:Y:S05]  /*6a90*/  BRA `(.L_x_25405) ;  /* 0x0000000c00647947 */ /* 0x000fea0003800000 */
.L_x_25402:
        /* <DEDUP_REMOVED lines=8> */
.L_x_25407:
[----:B------:R2:W5:Y:S01]  /*6b20*/  LDG.E.U8 R7, desc[UR36][R4.64] ;  /* 0x0000002404077981 */ /* 0x000562000c1e1100 */
[----:B------:R-:W-:Y:S05]  /*6b30*/  BRA `(.L_x_25405) ;  /* 0x0000000c003c7947 */ /* 0x000fea0003800000 */
.L_x_25406:
[----:B------:R0:W5:Y:S01]  /*6b40*/  LDG.E.U16 R7, desc[UR36][R4.64] ;  /* 0x0000002404077981 */ /* 0x000162000c1e1500 */
[----:B------:R-:W-:Y:S05]  /*6b50*/  BRA `(.L_x_25405) ;  /* 0x0000000c00347947 */ /* 0x000fea0003800000 */
.L_x_25401:
        /* <DEDUP_REMOVED lines=10> */
.L_x_25409:
[----:B------:R-:W2:Y:S02]  /*6c00*/  LDG.E.U16 R2, desc[UR36][R4.64] ;  /* 0x0000002404027981 */ /* 0x000ea4000c1e1500 */
[----:B--2---:R-:W-:-:S06]  /*6c10*/  HADD2.F32 R2, -RZ, R2.H0_H0 ;  /* 0x20000002ff027230 */ /* 0x004fcc0000004100 */
[----:B------:R-:W0:Y:S02]  /*6c20*/  F2I.S64.TRUNC R2, R2 ;  /* 0x0000000200027311 */ /* 0x000e24000020d900 */
[----:B0-----:R-:W-:Y:S01]  /*6c30*/  PRMT R7, R2, 0x7610, R7 ;  /* 0x0000761002077816 */ /* 0x001fe20000000007 */
[----:B------:R-:W-:Y:S06]  /*6c40*/  BRA `(.L_x_25405) ;  /* 0x0000000800f87947 */ /* 0x000fec0003800000 */
.L_x_25408:
        /* <DEDUP_REMOVED lines=10> */
.L_x_25411:
[----:B------:R-:W2:Y:S02]  /*6cf0*/  LDG.E.U16 R4, desc[UR36][R4.64] ;  /* 0x0000002404047981 */ /* 0x000ea4000c1e1500 */
[----:B--2---:R-:W-:-:S06]  /*6d00*/  HADD2.F32 R2, -RZ, R4.H0_H0 ;  /* 0x20000004ff027230 */ /* 0x004fcc0000004100 */
[----:B------:R-:W0:Y:S02]  /*6d10*/  F2I.S64.TRUNC R2, R2 ;  /* 0x0000000200027311 */ /* 0x000e24000020d900 */
[----:B0-----:R-:W-:Y:S01]  /*6d20*/  PRMT R7, R2, 0x7610, R7 ;  /* 0x0000761002077816 */ /* 0x001fe20000000007 */
[----:B------:R-:W-:Y:S06]  /*6d30*/  BRA `(.L_x_25405) ;  /* 0x0000000800bc7947 */ /* 0x000fec0003800000 */
.L_x_25410:
[----:B------:R-:W2:Y:S02]  /*6d40*/  LDG.E.64 R2, desc[UR36][R4.64] ;  /* 0x0000002404027981 */ /* 0x000ea4000c1e1b00 */
[----:B--2---:R-:W0:Y:S02]  /*6d50*/  F2I.S64.F64.TRUNC R2, R2 ;  /* 0x0000000200027311 */ /* 0x004e24000030d900 */
[----:B0-----:R-:W-:Y:S01]  /*6d60*/  PRMT R7, R2, 0x7610, R7 ;  /* 0x0000761002077816 */ /* 0x001fe20000000007 */
[----:B------:R-:W-:Y:S06]  /*6d70*/  BRA `(.L_x_25405) ;  /* 0x0000000800ac7947 */ /* 0x000fec0003800000 */
.L_x_25400:
        /* <DEDUP_REMOVED lines=12> */
.L_x_25414:
[----:B------:R-:W2:Y:S02]  /*6e40*/  LDG.E.64 R4, desc[UR36][R4.64] ;  /* 0x0000002404047981 */ /* 0x000ea4000c1e1b00 */
[----:B--2---:R-:W0:Y:S02]  /*6e50*/  F2I.S64.F64.TRUNC R2, R4 ;  /* 0x0000000400027311 */ /* 0x004e24000030d900 */
[----:B0-----:R-:W-:Y:S01]  /*6e60*/  PRMT R7, R2, 0x7610, R7 ;  /* 0x0000761002077816 */ /* 0x001fe20000000007 */
[----:B------:R-:W-:Y:S06]  /*6e70*/  BRA `(.L_x_25405) ;  /* 0x00000008006c7947 */ /* 0x000fec0003800000 */
.L_x_25413:
        /* <DEDUP_REMOVED lines=28> */
.L_x_25416:
        /* <DEDUP_REMOVED lines=15> */
.L_x_25415:
[----:B------:R-:W2:Y:S02]  /*7130*/  LDG.E.U16 R2, desc[UR36][R4.64] ;  /* 0x0000002404027981 */ /* 0x000ea4000c1e1500 */
[----:B--2---:R-:W-:-:S06]  /*7140*/  IMAD.U32 R2, R2, 0x10000, RZ ;  /* 0x0001000002027824 */ /* 0x004fcc00078e00ff */
[----:B------:R-:W0:Y:S02]  /*7150*/  F2I.S64.TRUNC R2, R2 ;  /* 0x0000000200027311 */ /* 0x000e24000020d900 */
[----:B0-----:R-:W-:Y:S01]  /*7160*/  PRMT R7, R2, 0x7610, R7 ;  /* 0x0000761002077816 */ /* 0x001fe20000000007 */
[----:B------:R-:W-:Y:S06]  /*7170*/  BRA `(.L_x_25405) ;  /* 0x0000000400ac7947 */ /* 0x000fec0003800000 */
.L_x_25412:
        /* <DEDUP_REMOVED lines=10> */
.L_x_25419:
        /* <DEDUP_REMOVED lines=21> */
.L_x_25423:
[----:B------:R-:W-:Y:S05]  /*7370*/  BSYNC B1 ;  /* 0x0000000000017941 */ /* 0x000fea0003800000 */
.L_x_25422:
[----:B------:R-:W-:Y:S01]  /*7380*/  IMAD.SHL.U32 R2, R2, 0x100000, RZ ;  /* 0x0010000002027824 */ /* 0x000fe200078e00ff */
[----:B------:R-:W-:-:S04]  /*7390*/  LEA R3, R0, 0x3b800000, 0x17 ;  /* 0x3b80000000037811 */ /* 0x000fc800078eb8ff */
[----:B------:R-:W-:-:S07]  /*73a0*/  LOP3.LUT R2, R3, R2, R4, 0xfe, !PT ;  /* 0x0000000203027212 */ /* 0x000fce00078efe04 */
.L_x_25421:
[----:B------:R-:W-:Y:S05]  /*73b0*/  BSYNC B0 ;  /* 0x0000000000007941 */ /* 0x000fea0003800000 */
.L_x_25420:
[----:B------:R-:W0:Y:S02]  /*73c0*/  F2I.S64.TRUNC R2, R2 ;  /* 0x0000000200027311 */ /* 0x000e24000020d900 */
[----:B0-----:R-:W-:Y:S01]  /*73d0*/  PRMT R7, R2, 0x7610, R7 ;  /* 0x0000761002077816 */ /* 0x001fe20000000007 */
[----:B------:R-:W-:Y:S06]  /*73e0*/  BRA `(.L_x_25405) ;  /* 0x0000000400107947 */ /* 0x000fec0003800000 */
.L_x_25418:
        /* <DEDUP_REMOVED lines=21> */
.L_x_25427:
[----:B------:R-:W-:Y:S05]  /*7540*/  BSYNC B1 ;  /* 0x0000000000017941 */ /* 0x000fea0003800000 */
.L_x_25426:
[----:B------:R-:W-:Y:S01]  /*7550*/  IMAD.SHL.U32 R2, R2, 0x200000, RZ ;  /* 0x0020000002027824 */ /* 0x000fe200078e00ff */
[----:B------:R-:W-:-:S04]  /*7560*/  LEA R3, R0, 0x37800000, 0x17 ;  /* 0x3780000000037811 */ /* 0x000fc800078eb8ff */
[----:B------:R-:W-:-:S07]  /*7570*/  LOP3.LUT R2, R3, R2, R4, 0xfe, !PT ;  /* 0x0000000203027212 */ /* 0x000fce00078efe04 */
.L_x_25425:
[----:B------:R-:W-:Y:S05]  /*7580*/  BSYNC B0 ;  /* 0x0000000000007941 */ /* 0x000fea0003800000 */
.L_x_25424:
[----:B------:R-:W0:Y:S02]  /*7590*/  F2I.S64.TRUNC R2, R2 ;  /* 0x0000000200027311 */ /* 0x000e24000020d900 */
[----:B0-----:R-:W-:Y:S01]  /*75a0*/  PRMT R7, R2, 0x7610, R7 ;  /* 0x0000761002077816 */ /* 0x001fe20000000007 */
[----:B------:R-:W-:Y:S06]  /*75b0*/  BRA `(.L_x_25405) ;  /* 0x00000000009c7947 */ /* 0x000fec0003800000 */
.L_x_25417:
        /* <DEDUP_REMOVED lines=14> */
.L_x_25431:
[----:B------:R-:W-:Y:S05]  /*76a0*/  BSYNC B0 ;  /* 0x0000000000007941 */ /* 0x000fea0003800000 */
.L_x_25430:
[----:B------:R-:W0:Y:S02]  /*76b0*/  F2I.S64.TRUNC R2, R2 ;  /* 0x0000000200027311 */ /* 0x000e24000020d900 */
[----:B0-----:R-:W-:Y:S01]  /*76c0*/  PRMT R7, R2, 0x7610, R7 ;  /* 0x0000761002077816 */ /* 0x001fe20000000007 */
[----:B------:R-:W-:Y:S06]  /*76d0*/  BRA `(.L_x_25405) ;  /* 0x0000000000547947 */ /* 0x000fec0003800000 */
.L_x_25404:
        /* <DEDUP_REMOVED lines=16> */
.L_x_25432:
[----:B------:R-:W-:Y:S01]  /*77e0*/  PRMT R7, RZ, 0x7610, R7 ;  /* 0x00007610ff077816 */ /* 0x000fe20000000007 */
[----:B------:R-:W-:Y:S06]  /*77f0*/  BRA `(.L_x_25405) ;  /* 0x00000000000c7947 */ /* 0x000fec0003800000 */
.L_x_25429:
[----:B------:R0:W5:Y:S01]  /*7800*/  LDG.E.U8 R7, desc[UR36][R4.64] ;  /* 0x0000002404077981 */ /* 0x000162000c1e1100 */
[----:B------:R-:W-:Y:S05]  /*7810*/  BRA `(.L_x_25405) ;  /* 0x0000000000047947 */ /* 0x000fea0003800000 */
.L_x_25428:
[----:B------:R0:W5:Y:S02]  /*7820*/  LDG.E.U8 R7, desc[UR36][R4.64] ;  /* 0x0000002404077981 */ /* 0x000164000c1e1100 */
.L_x_25405:
        /* <DEDUP_REMOVED lines=15> */
.L_x_25436:
[----:B------:R1:W-:Y:S01]  /*7920*/  STG.E.U8 desc[UR36][R16.64], R3 ;  /* 0x0000000310007986 */ /* 0x0003e2000c101124 */
[----:B------:R-:W-:Y:S05]  /*7930*/  BRA `(.L_x_25438) ;  /* 0x0000000c00987947 */ /* 0x000fea0003800000 */
.L_x_25435:
        /* <DEDUP_REMOVED lines=10> */
.L_x_25440:
[----:B------:R-:W-:-:S05]  /*79e0*/  LOP3.LUT R3, R3, 0xff, RZ, 0xc0, !PT ;  /* 0x000000ff03037812 */ /* 0x000fca00078ec0ff */
[----:B------:R1:W-:Y:S01]  /*79f0*/  STG.E desc[UR36][R16.64], R3 ;  /* 0x0000000310007986 */ /* 0x0003e2000c101924 */
[----:B------:R-:W-:Y:S05]  /*7a00*/  BRA `(.L_x_25438) ;  /* 0x0000000c00647947 */ /* 0x000fea0003800000 */
.L_x_25439:
[----:B------:R-:W-:-:S05]  /*7a10*/  LOP3.LUT R3, R3, 0xff, RZ, 0xc0, !PT ;  /* 0x000000ff03037812 */ /* 0x000fca00078ec0ff */
[----:B------:R1:W-:Y:S01]  /*7a20*/  STG.E.U16 desc[UR36][R16.64], R3 ;  /* 0x0000000310007986 */ /* 0x0003e2000c101524 */
[----:B------:R-:W-:Y:S05]  /*7a30*/  BRA `(.L_x_25438) ;  /* 0x0000000c00587947 */ /* 0x000fea0003800000 */
.L_x_25434:
        /* <DEDUP_REMOVED lines=10> */
.L_x_25442:
[----:B------:R-:W-:-:S04]  /*7ae0*/  LOP3.LUT R3, R3, 0xff, RZ, 0xc0, !PT ;  /* 0x000000ff03037812 */ /* 0x000fc800078ec0ff */
[----:B------:R-:W1:Y:S02]  /*7af0*/  I2F.U16 R0, R3 ;  /* 0x0000000300007306 */ /* 0x000e640000101000 */
[----:B-1----:R-:W-:-:S05]  /*7b00*/  F2FP.F16.F32.PACK_AB R0, RZ, R0 ;  /* 0x00000000ff00723e */ /* 0x002fca00000000ff */
[----:B------:R1:W-:Y:S01]  /*7b10*/  STG.E.U16 desc[UR36][R16.64], R0 ;  /* 0x0000000010007986 */ /* 0x0003e2000c101524 */
[----:B------:R-:W-:Y:S05]  /*7b20*/  BRA `(.L_x_25438) ;  /* 0x0000000c001c7947 */ /* 0x000fea0003800000 */
.L_x_25441:
        /* <DEDUP_REMOVED lines=11> */
.L_x_25444:
[----:B------:R-:W-:-:S06]  /*7be0*/  LOP3.LUT R3, R3, 0xff, RZ, 0xc0, !PT ;  /* 0x000000ff03037812 */ /* 0x000fcc00078ec0ff */
[----:B------:R-:W1:Y:S02]  /*7bf0*/  I2F.U16 R3, R3 ;  /* 0x0000000300037306 */ /* 0x000e640000101000 */
[----:B-1----:R-:W-:-:S04]  /*7c00*/  F2FP.F16.F32.PACK_AB R3, RZ, R3 ;  /* 0x00000003ff03723e */ /* 0x002fc800000000ff */
[----:B------:R-:W-:-:S05]  /*7c10*/  PRMT R3, R3, 0x5410, RZ ;  /* 0x0000541003037816 */ /* 0x000fca00000000ff */
[----:B------:R1:W-:Y:S01]  /*7c20*/  STG.E desc[UR36][R16.64], R3 ;  /* 0x0000000310007986 */ /* 0x0003e2000c101924 */
[----:B------:R-:W-:Y:S05]  /*7c30*/  BRA `(.L_x_25438) ;  /* 0x0000000800d87947 */ /* 0x000fea0003800000 */
.L_x_25443:
[----:B------:R-:W-:-:S06]  /*7c40*/  LOP3.LUT R3, R3, 0xff, RZ, 0xc0, !PT ;  /* 0x000000ff03037812 */ /* 0x000fcc00078ec0ff */
[----:B------:R-:W1:Y:S02]  /*7c50*/  I2F.F64.U16 R2, R3 ;  /* 0x0000000300027312 */ /* 0x000e640000101800 */
[----:B-1----:R1:W-:Y:S01]  /*7c60*/  STG.E.64 desc[UR36][R16.64], R2 ;  /* 0x0000000210007986 */ /* 0x0023e2000c101b24 */
[----:B------:R-:W-:Y:S05]  /*7c70*/  BRA `(.L_x_25438) ;  /* 0x0000000800c87947 */ /* 0x000fea0003800000 */
.L_x_25433:
        /* <DEDUP_REMOVED lines=12> */
.L_x_25447:
[----:B0-234-:R-:W-:Y:S02]  /*7d40*/  LOP3.LUT R4, R3, 0xff, RZ, 0xc0, !PT ;  /* 0x000000ff03047812 */ /* 0x01dfe400078ec0ff */
[----:B------:R-:W-:-:S04]  /*7d50*/  CS2R R6, SRZ ;  /* 0x0000000000067805 */ /* 0x000fc8000001ff00 */
[----:B------:R-:W0:Y:S02]  /*7d60*/  I2F.F64.U16 R4, R4 ;  /* 0x0000000400047312 */ /* 0x000e240000101800 */
[----:B0-----:R0:W-:Y:S01]  /*7d70*/  STG.E.128 desc[UR36][R16.64], R4 ;  /* 0x0000000410007986 */ /* 0x0011e2000c101d24 */
[----:B------:R-:W-:Y:S05]  /*7d80*/  BRA `(.L_x_25438) ;  /* 0x0000000800847947 */ /* 0x000fea0003800000 */
.L_x_25446:
        /* <DEDUP_REMOVED lines=22> */
.L_x_25451:
[----:B------:R-:W-:Y:S05]  /*7ef0*/  BSYNC B0 ;  /* 0x0000000000007941 */ /* 0x000fea0003800000 */
.L_x_25450:
[----:B------:R-:W-:-:S05]  /*7f00*/  LOP3.LUT R3, R0, R3, RZ, 0xfc, !PT ;  /* 0x0000000300037212 */ /* 0x000fca00078efcff */
[----:B------:R0:W-:Y:S01]  /*7f10*/  STG.E.U8 desc[UR36][R16.64], R3 ;  /* 0x0000000310007986 */ /* 0x0001e2000c101124 */
[----:B------:R-:W-:Y:S05]  /*7f20*/  BRA `(.L_x_25438) ;  /* 0x00000008001c7947 */ /* 0x000fea0003800000 */
.L_x_25449:
        /* <DEDUP_REMOVED lines=14> */
.L_x_25453:
[----:B------:R-:W-:Y:S01]  /*8010*/  IMAD.MOV.U32 R0, RZ, RZ, 0x7f ;  /* 0x0000007fff007424 */ /* 0x000fe200078e00ff */
[----:B------:R-:W-:-:S04]  /*8020*/  ISETP.GT.U32.AND P0, PT, R2, 0x7f800000, PT ;  /* 0x7f8000000200780c */ /* 0x000fc80003f04070 */
[----:B------:R-:W-:-:S09]  /*8030*/  SEL R0, R0, 0x7c, P0 ;  /* 0x0000007c00007807 */ /* 0x000fd20000000000 */
.L_x_25454:
[----:B------:R-:W-:Y:S05]  /*8040*/  BSYNC B0 ;  /* 0x0000000000007941 */ /* 0x000fea0003800000 */
.L_x_25452:
[----:B------:R-:W-:-:S04]  /*8050*/  LOP3.LUT R2, R3, 0x80000000, RZ, 0xc0, !PT ;  /* 0x8000000003027812 */ /* 0x000fc800078ec0ff */
[----:B------:R-:W-:-:S04]  /*8060*/  SHF.R.U32.HI R3, RZ, 0x18, R2 ;  /* 0x00000018ff037819 */ /* 0x000fc80000011602 */
[----:B------:R-:W-:-:S05]  /*8070*/  LOP3.LUT R3, R0, R3, RZ, 0xfc, !PT ;  /* 0x0000000300037212 */ /* 0x000fca00078efcff */
[----:B------:R1:W-:Y:S01]  /*8080*/  STG.E.U8 desc[UR36][R16.64], R3 ;  /* 0x0000000310007986 */ /* 0x0003e2000c101124 */
[----:B------:R-:W-:Y:S05]  /*8090*/  BRA `(.L_x_25438) ;  /* 0x0000000400c07947 */ /* 0x000fea0003800000 */
.L_x_25448:
[----:B------:R-:W-:-:S04]  /*80a0*/  LOP3.LUT R3, R3, 0xff, RZ, 0xc0, !PT ;  /* 0x000000ff03037812 */ /* 0x000fc800078ec0ff */
[----:B------:R-:W1:Y:S02]  /*80b0*/  I2F.U16 R0, R3 ;  /* 0x0000000300007306 */ /* 0x000e640000101000 */
[----:B-1----:R-:W-:-:S05]  /*80c0*/  F2FP.BF16.F32.PACK_AB R0, RZ, R0 ;  /* 0x00000000ff00723e */ /* 0x002fca00000010ff */
[----:B------:R1:W-:Y:S01]  /*80d0*/  STG.E.U16 desc[UR36][R16.64], R0 ;  /* 0x0000000010007986 */ /* 0x0003e2000c101524 */
[----:B------:R-:W-:Y:S05]  /*80e0*/  BRA `(.L_x_25438) ;  /* 0x0000000400ac7947 */ /* 0x000fea0003800000 */
.L_x_25445:
        /* <DEDUP_REMOVED lines=11> */
.L_x_25457:
        /* <DEDUP_REMOVED lines=18> */
.L_x_25460:
[----:B------:R-:W-:-:S04]  /*82c0*/  LOP3.LUT R2, R3, 0x80000000, RZ, 0xc0, !PT ;  /* 0x8000000003027812 */ /* 0x000fc800078ec0ff */
[----:B------:R-:W-:-:S04]  /*82d0*/  SHF.R.U32.HI R3, RZ, 0x18, R2 ;  /* 0x00000018ff037819 */ /* 0x000fc80000011602 */
[----:B------:R-:W-:-:S04]  /*82e0*/  LOP3.LUT R0, R0, R3, RZ, 0xfc, !PT ;  /* 0x0000000300007212 */ /* 0x000fc800078efcff */
[----:B------:R-:W-:-:S07]  /*82f0*/  PRMT R8, R0, 0x7610, R8 ;  /* 0x0000761000087816 */ /* 0x000fce0000000008 */
.L_x_25459:
[----:B------:R-:W-:Y:S05]  /*8300*/  BSYNC B0 ;  /* 0x0000000000007941 */ /* 0x000fea0003800000 */
.L_x_25458:
[----:B------:R1:W-:Y:S01]  /*8310*/  STG.E.U8 desc[UR36][R16.64], R8 ;  /* 0x0000000810007986 */ /* 0x0003e2000c101124 */
[----:B------:R-:W-:Y:S05]  /*8320*/  BRA `(.L_x_25438) ;  /* 0x00000004001c7947 */ /* 0x000fea0003800000 */
.L_x_25456:
        /* <DEDUP_REMOVED lines=18> */
.L_x_25463:
[----:B------:R-:W-:-:S04]  /*8450*/  LOP3.LUT R2, R3, 0x80000000, RZ, 0xc0, !PT ;  /* 0x8000000003027812 */ /* 0x000fc800078ec0ff */
[----:B------:R-:W-:-:S04]  /*8460*/  SHF.R.U32.HI R3, RZ, 0x18, R2 ;  /* 0x00000018ff037819 */ /* 0x000fc80000011602 */
[----:B------:R-:W-:-:S04]  /*8470*/  LOP3.LUT R0, R0, R3, RZ, 0xfc, !PT ;  /* 0x0000000300007212 */ /* 0x000fc800078efcff */
[----:B------:R-:W-:-:S07]  /*8480*/  PRMT R8, R0, 0x7610, R8 ;  /* 0x0000761000087816 */ /* 0x000fce0000000008 */
.L_x_25462:
[----:B------:R-:W-:Y:S05]  /*8490*/  BSYNC B0 ;  /* 0x0000000000007941 */ /* 0x000fea0003800000 */
.L_x_25461:
[----:B------:R1:W-:Y:S01]  /*84a0*/  STG.E.U8 desc[UR36][R16.64], R8 ;  /* 0x0000000810007986 */ /* 0x0003e2000c101124 */
[----:B------:R-:W-:Y:S05]  /*84b0*/  BRA `(.L_x_25438) ;  /* 0x0000000000b87947 */ /* 0x000fea0003800000 */
.L_x_25455:
        /* <DEDUP_REMOVED lines=23> */
.L_x_25437:
        /* <DEDUP_REMOVED lines=16> */
.L_x_25466:
[----:B------:R-:W-:Y:S05]  /*8730*/  BRA `(.L_x_25438) ;  /* 0x0000000000187947 */ /* 0x000fea0003800000 */
.L_x_25465:
[----:B------:R-:W-:Y:S01]  /*8740*/  LOP3.LUT R2, R3, 0xff, RZ, 0xc0, !PT ;  /* 0x000000ff03027812 */ /* 0x000fe200078ec0ff */
[----:B------:R-:W-:-:S05]  /*8750*/  IMAD.MOV.U32 R3, RZ, RZ, RZ ;  /* 0x000000ffff037224 */ /* 0x000fca00078e00ff */
[----:B------:R1:W-:Y:S01]  /*8760*/  STG.E.64 desc[UR36][R16.64], R2 ;  /* 0x0000000210007986 */ /* 0x0003e2000c101b24 */
[----:B------:R-:W-:Y:S05]  /*8770*/  BRA `(.L_x_25438) ;  /* 0x0000000000087947 */ /* 0x000fea0003800000 */
.L_x_25464:
[----:B------:R-:W-:-:S05]  /*8780*/  LOP3.LUT R3, R3, 0xff, RZ, 0xc0, !PT ;  /* 0x000000ff03037812 */ /* 0x000fca00078ec0ff */
[----:B------:R1:W-:Y:S02]  /*8790*/  STG.E desc[UR36][R16.64], R3 ;  /* 0x0000000310007986 */ /* 0x0003e4000c101924 */
.L_x_25438:
[----:B------:R-:W-:-:S07]  /*87a0*/  VIADD R19, R19, 0x80 ;  /* 0x0000008013137836 */ /* 0x000fce0000000000 */
.L_x_25365:
[----:B------:R-:W-:Y:S05]  /*87b0*/  BSYNC B6 ;  /* 0x0000000000067941 */ /* 0x000fea0003800000 */
.L_x_25364:
        /* <DEDUP_REMOVED lines=358> */
.L_x_25469:
        /* <DEDUP_REMOVED lines=20> */
.L_x_25473:
[----:B------:R3:W5:Y:S01]  /*9f60*/  LDG.E.U8 R22, desc[UR36][R4.64] ;  /* 0x0000002404167981 */ /* 0x000762000c1e1100 */
[----:B------:R-:W-:Y:S05]  /*9f70*/  BRA `(.L_x_25475) ;  /* 0x0000000c00647947 */ /* 0x000fea0003800000 */
.L_x_25472:
        /* <DEDUP_REMOVED lines=8> */
.L_x_25477:
[----:B------:R2:W5:Y:S01]  /*a000*/  LDG.E.U8 R22, desc[UR36][R4.64] ;  /* 0x0000002404167981 */ /* 0x000562000c1e1100 */
[----:B------:R-:W-:Y:S05]  /*a010*/  BRA `(.L_x_25475) ;  /* 0x0000000c003c7947 */ /* 0x000fea0003800000 */
.L_x_25476:
[----:B------:R0:W5:Y:S01]  /*a020*/  LDG.E.U16 R22, desc[UR36][R4.64] ;  /* 0x0000002404167981 */ /* 0x000162000c1e1500 */
[----:B------:R-:W-:Y:S05]  /*a030*/  BRA `(.L_x_25475) ;  /* 0x0000000c00347947 */ /* 0x000fea0003800000 */
.L_x_25471:
        /* <DEDUP_REMOVED lines=10> */
.L_x_25479:
[----:B------:R-:W2:Y:S02]  /*a0e0*/  LDG.E.U16 R2, desc[UR36][R4.64] ;  /* 0x0000002404027981 */ /* 0x000ea4000c1e1500 */
[----:B--2---:R-:W-:-:S06]  /*a0f0*/  HADD2.F32 R2, -RZ, R2.H0_H0 ;  /* 0x20000002ff027230 */ /* 0x004fcc0000004100 */
[----:B------:R-:W0:Y:S02]  /*a100*/  F2I.S64.TRUNC R2, R2 ;  /* 0x0000000200027311 */ /* 0x000e24000020d900 */
[----:B0-----:R-:W-:Y:S01]  /*a110*/  PRMT R22, R2, 0x7610, R22 ;  /* 0x0000761002167816 */ /* 0x001fe20000000016 */
[----:B------:R-:W-:Y:S06]  /*a120*/  BRA `(.L_x_25475) ;  /* 0x0000000800f87947 */ /* 0x000fec0003800000 */
.L_x_25478:
        /* <DEDUP_REMOVED lines=10> */
.L_x_25481:
[----:B------:R-:W2:Y:S02]  /*a1d0*/  LDG.E.U16 R4, desc[UR36][R4.64] ;  /* 0x0000002404047981 */ /* 0x000ea4000c1e1500 */
[----:B--2---:R-:W-:-:S06]  /*a1e0*/  HADD2.F32 R2, -RZ, R4.H0_H0 ;  /* 0x20000004ff027230 */ /* 0x004fcc0000004100 */
[----:B------:R-:W0:Y:S02]  /*a1f0*/  F2I.S64.TRUNC R2, R2 ;  /* 0x0000000200027311 */ /* 0x000e24000020d900 */
[----:B0-----:R-:W-:Y:S01]  /*a200*/  PRMT R22, R2, 0x7610, R22 ;  /* 0x0000761002167816 */ /* 0x001fe20000000016 */
[----:B------:R-:W-:Y:S06]  /*a210*/  BRA `(.L_x_25475) ;  /* 0x0000000800bc7947 */ /* 0x000fec0003800000 */
.L_x_25480:
[----:B------:R-:W2:Y:S02]  /*a220*/  LDG.E.64 R2, desc[UR36][R4.64] ;  /* 0x0000002404027981 */ /* 0x000ea4000c1e1b00 */
[----:B--2---:R-:W0:Y:S02]  /*a230*/  F2I.S64.F64.TRUNC R2, R2 ;  /* 0x0000000200027311 */ /* 0x004e24000030d900 */
[----:B0-----:R-:W-:Y:S01]  /*a240*/  PRMT R22, R2, 0x7610, R22 ;  /* 0x0000761002167816 */ /* 0x001fe20000000016 */
[----:B------:R-:W-:Y:S06]  /*a250*/  BRA `(.L_x_25475) ;  /* 0x0000000800ac7947 */ /* 0x000fec0003800000 */
.L_x_25470:
        /* <DEDUP_REMOVED lines=12> */
.L_x_25484:
[----:B------:R-:W2:Y:S02]  /*a320*/  LDG.E.64 R4, desc[UR36][R4.64] ;  /* 0x0000002404047981 */ /* 0x000ea4000c1e1b00 */
[----:B--2---:R-:W0:Y:S02]  /*a330*/  F2I.S64.F64.TRUNC R2, R4 ;  /* 0x0000000400027311 */ /* 0x004e24000030d900 */
[----:B0-----:R-:W-:Y:S01]  /*a340*/  PRMT R22, R2, 0x7610, R22 ;  /* 0x0000761002167816 */ /* 0x001fe20000000016 */
[----:B------:R-:W-:Y:S06]  /*a350*/  BRA `(.L_x_25475) ;  /* 0x00000008006c7947 */ /* 0x000fec0003800000 */
.L_x_25483:
        /* <DEDUP_REMOVED lines=28> */
.L_x_25486:
        /* <DEDUP_REMOVED lines=15> */
.L_x_25485:
[----:B------:R-:W2:Y:S02]  /*a610*/  LDG.E.U16 R2, desc[UR36][R4.64] ;  /* 0x0000002404027981 */ /* 0x000ea4000c1e1500 */
[----:B--2---:R-:W-:-:S06]  /*a620*/  IMAD.U32 R2, R2, 0x10000, RZ ;  /* 0x0001000002027824 */ /* 0x004fcc00078e00ff */
[----:B------:R-:W0:Y:S02]  /*a630*/  F2I.S64.TRUNC R2, R2 ;  /* 0x0000000200027311 */ /* 0x000e24000020d900 */
[----:B0-----:R-:W-:Y:S01]  /*a640*/  PRMT R22, R2, 0x7610, R22 ;  /* 0x0000761002167816 */ /* 0x001fe20000000016 */
[----:B------:R-:W-:Y:S06]  /*a650*/  BRA `(.L_x_25475) ;  /* 0x0000000400ac7947 */ /* 0x000fec0003800000 */
.L_x_25482:
        /* <DEDUP_REMOVED lines=10> */
.L_x_25489:
        /* <DEDUP_REMOVED lines=21> */
.L_x_25493:
[----:B------:R-:W-:Y:S05]  /*a850*/  BSYNC B1 ;  /* 0x0000000000017941 */ /* 0x000fea0003800000 */
.L_x_25492:
[----:B------:R-:W-:Y:S01]  /*a860*/  IMAD.SHL.U32 R2, R2, 0x100000, RZ ;  /* 0x0010000002027824 */ /* 0x000fe200078e00ff */
[----:B------:R-:W-:-:S04]  /*a870*/  LEA R3, R0, 0x3b800000, 0x17 ;  /* 0x3b80000000037811 */ /* 0x000fc800078eb8ff */
[----:B------:R-:W-:-:S07]  /*a880*/  LOP3.LUT R2, R3, R2, R4, 0xfe, !PT ;  /* 0x0000000203027212 */ /* 0x000fce00078efe04 */
.L_x_25491:
[----:B------:R-:W-:Y:S05]  /*a890*/  BSYNC B0 ;  /* 0x0000000000007941 */ /* 0x000fea0003800000 */
.L_x_25490:
[----:B------:R-:W0:Y:S02]  /*a8a0*/  F2I.S64.TRUNC R2, R2 ;  /* 0x0000000200027311 */ /* 0x000e24000020d900 */
[----:B0-----:R-:W-:Y:S01]  /*a8b0*/  PRMT R22, R2, 0x7610, R22 ;  /* 0x0000761002167816 */ /* 0x001fe20000000016 */
[----:B------:R-:W-:Y:S06]  /*a8c0*/  BRA `(.L_x_25475) ;  /* 0x0000000400107947 */ /* 0x000fec0003800000 */
.L_x_25488:
        /* <DEDUP_REMOVED lines=21> */
.L_x_25497:
[----:B------:R-:W-:Y:S05]  /*aa20*/  BSYNC B1 ;  /* 0x0000000000017941 */ /* 0x000fea0003800000 */
.L_x_25496:
[----:B------:R-:W-:Y:S01]  /*aa30*/  IMAD.SHL.U32 R2, R2, 0x200000, RZ ;  /* 0x0020000002027824 */ /* 0x000fe200078e00ff */
[----:B------:R-:W-:-:S04]  /*aa40*/  LEA R3, R0, 0x37800000, 0x17 ;  /* 0x3780000000037811 */ /* 0x000fc800078eb8ff */
[----:B------:R-:W-:-:S07]  /*aa50*/  LOP3.LUT R2, R3, R2, R4, 0xfe, !PT ;  /* 0x0000000203027212 */ /* 0x000fce00078efe04 */
.L_x_25495:
[----:B------:R-:W-:Y:S05]  /*aa60*/  BSYNC B0 ;  /* 0x0000000000007941 */ /* 0x000fea0003800000 */
.L_x_25494:
[----:B------:R-:W0:Y:S02]  /*aa70*/  F2I.S64.TRUNC R2, R2 ;  /* 0x0000000200027311 */ /* 0x000e24000020d900 */
[----:B0-----:R-:W-:Y:S01]  /*aa80*/  PRMT R22, R2, 0x7610, R22 ;  /* 0x0000761002167816 */ /* 0x001fe20000000016 */
[----:B------:R-:W-:Y:S06]  /*aa90*/  BRA `(.L_x_25475) ;  /* 0x00000000009c7947 */ /* 0x000fec0003800000 */
.L_x_25487:
        /* <DEDUP_REMOVED lines=14> */
.L_x_25501:
[----:B------:R-:W-:Y:S05]  /*ab80*/  BSYNC B0 ;  /* 0x0000000000007941 */ /* 0x000fea0003800000 */
.L_x_25500:
[----:B------:R-:W0:Y:S02]  /*ab90*/  F2I.S64.TRUNC R2, R2 ;  /* 0x0000000200027311 */ /* 0x000e24000020d900 */
[----:B0-----:R-:W-:Y:S01]  /*aba0*/  PRMT R22, R2, 0x7610, R22 ;  /* 0x0000761002167816 */ /* 0x001fe20000000016 */
[----:B------:R-:W-:Y:S06]  /*abb0*/  BRA `(.L_x_25475) ;  /* 0x0000000000547947 */ /* 0x000fec0003800000 */
.L_x_25474:
        /* <DEDUP_REMOVED lines=16> */
.L_x_25502:
[----:B------:R-:W-:Y:S01]  /*acc0*/  PRMT R22, RZ, 0x7610, R22 ;  /* 0x00007610ff167816 */ /* 0x000fe20000000016 */
[----:B------:R-:W-:Y:S06]  /*acd0*/  BRA `(.L_x_25475) ;  /* 0x00000000000c7947 */ /* 0x000fec0003800000 */
.L_x_25499:
[----:B------:R0:W5:Y:S01]  /*ace0*/  LDG.E.U8 R22, desc[UR36][R4.64] ;  /* 0x0000002404167981 */ /* 0x000162000c1e1100 */
[----:B------:R-:W-:Y:S05]  /*acf0*/  BRA `(.L_x_25475) ;  /* 0x0000000000047947 */ /* 0x000fea0003800000 */
.L_x_25498:
[----:B------:R0:W5:Y:S02]  /*ad00*/  LDG.E.U8 R22, desc[UR36][R4.64] ;  /* 0x0000002404167981 */ /* 0x000164000c1e1100 */
.L_x_25475:
        /* <DEDUP_REMOVED lines=17> */
.L_x_25506:
[----:B------:R0:W5:Y:S01]  /*ae20*/  LDG.E.U8 R7, desc[UR36][R4.64] ;  /* 0x0000002404077981 */ /* 0x000162000c1e1100 */
[----:B------:R-:W-:Y:S05]  /*ae30*/  BRA `(.L_x_25508) ;  /* 0x0000000c00647947 */ /* 0x000fea0003800000 */
.L_x_25505:
        /* <DEDUP_REMOVED lines=8> */
.L_x_25510:
[----:B------:R3:W5:Y:S01]  /*aec0*/  LDG.E.U8 R7, desc[UR36][R4.64] ;  /* 0x0000002404077981 */ /* 0x000762000c1e1100 */
[----:B------:R-:W-:Y:S05]  /*aed0*/  BRA `(.L_x_25508) ;  /* 0x0000000c003c7947 */ /* 0x000fea0003800000 */
.L_x_25509:
[----:B------:R4:W5:Y:S01]  /*aee0*/  LDG.E.U16 R7, desc[UR36][R4.64] ;  /* 0x0000002404077981 */ /* 0x000962000c1e1500 */
[----:B------:R-:W-:Y:S05]  /*aef0*/  BRA `(.L_x_25508) ;  /* 0x0000000c00347947 */ /* 0x000fea0003800000 */
.L_x_25504:
        /* <DEDUP_REMOVED lines=10> */
.L_x_25512:
[----:B------:R-:W2:Y:S02]  /*afa0*/  LDG.E.U16 R2, desc[UR36][R4.64] ;  /* 0x0000002404027981 */ /* 0x000ea4000c1e1500 */
[----:B--2---:R-:W-:-:S06]  /*afb0*/  HADD2.F32 R2, -RZ, R2.H0_H0 ;  /* 0x20000002ff027230 */ /* 0x004fcc0000004100 */
[----:B------:R-:W0:Y:S02]  /*afc0*/  F2I.S64.TRUNC R2, R2 ;  /* 0x0000000200027311 */ /* 0x000e24000020d900 */
[----:B0-----:R-:W-:Y:S01]  /*afd0*/  PRMT R7, R2, 0x7610, R7 ;  /* 0x0000761002077816 */ /* 0x001fe20000000007 */
[----:B------:R-:W-:Y:S06]  /*afe0*/  BRA `(.L_x_25508) ;  /* 0x0000000800f87947 */ /* 0x000fec0003800000 */
.L_x_25511:
        /* <DEDUP_REMOVED lines=10> */
.L_x_25514:
[----:B------:R-:W2:Y:S02]  /*b090*/  LDG.E.U16 R4, desc[UR36][R4.64] ;  /* 0x0000002404047981 */ /* 0x000ea4000c1e1500 */
[----:B--2---:R-:W-:-:S06]  /*b0a0*/  HADD2.F32 R2, -RZ, R4.H0_H0 ;  /* 0x20000004ff027230 */ /* 0x004fcc0000004100 */
[----:B------:R-:W0:Y:S02]  /*b0b0*/  F2I.S64.TRUNC R2, R2 ;  /* 0x0000000200027311 */ /* 0x000e24000020d900 */
[----:B0-----:R-:W-:Y:S01]  /*b0c0*/  PRMT R7, R2, 0x7610, R7 ;  /* 0x0000761002077816 */ /* 0x001fe20000000007 */
[----:B------:R-:W-:Y:S06]  /*b0d0*/  BRA `(.L_x_25508) ;  /* 0x0000000800bc7947 */ /* 0x000fec0003800000 */
.L_x_25513:
[----:B------:R-:W2:Y:S02]  /*b0e0*/  LDG.E.64 R2, desc[UR36][R4.64] ;  /* 0x0000002404027981 */ /* 0x000ea4000c1e1b00 */
[----:B--2---:R-:W0:Y:S02]  /*b0f0*/  F2I.S64.F64.TRUNC R2, R2 ;  /* 0x0000000200027311 */ /* 0x004e24000030d900 */
[----:B0-----:R-:W-:Y:S01]  /*b100*/  PRMT R7, R2, 0x7610, R7 ;  /* 0x0000761002077816 */ /* 0x001fe20000000007 */
[----:B------:R-:W-:Y:S06]  /*b110*/  BRA `(.L_x_25508) ;  /* 0x0000000800ac7947 */ /* 0x000fec0003800000 */
.L_x_25503:
        /* <DEDUP_REMOVED lines=12> */
.L_x_25517:
[----:B------:R-:W2:Y:S02]  /*b1e0*/  LDG.E.64 R4, desc[UR36][R4.64] ;  /* 0x0000002404047981 */ /* 0x000ea4000c1e1b00 */
[----:B--2---:R-:W0:Y:S02]  /*b1f0*/  F2I.S64.F64.TRUNC R2, R4 ;  /* 0x0000000400027311 */ /* 0x004e24000030d900 */
[----:B0-----:R-:W-:Y:S01]  /*b200*/  PRMT R7, R2, 0x7610, R7 ;  /* 0x0000761002077816 */ /* 0x001fe20000000007 */
[----:B------:R-:W-:Y:S06]  /*b210*/  BRA `(.L_x_25508) ;  /* 0x00000008006c7947 */ /* 0x000fec0003800000 */
.L_x_25516:
        /* <DEDUP_REMOVED lines=28> */
.L_x_25519:
        /* <DEDUP_REMOVED lines=15> */
.L_x_25518:
[----:B------:R-:W2:Y:S02]  /*b4d0*/  LDG.E.U16 R2, desc[UR36][R4.64] ;  /* 0x0000002404027981 */ /* 0x000ea4000c1e1500 */
[----:B--2---:R-:W-:-:S06]  /*b4e0*/  IMAD.U32 R2, R2, 0x10000, RZ ;  /* 0x0001000002027824 */ /* 0x004fcc00078e00ff */
[----:B------:R-:W0:Y:S02]  /*b4f0*/  F2I.S64.TRUNC R2, R2 ;  /* 0x0000000200027311 */ /* 0x000e24000020d900 */
[----:B0-----:R-:W-:Y:S01]  /*b500*/  PRMT R7, R2, 0x7610, R7 ;  /* 0x0000761002077816 */ /* 0x001fe20000000007 */
[----:B------:R-:W-:Y:S06]  /*b510*/  BRA `(.L_x_25508) ;  /* 0x0000000400ac7947 */ /* 0x000fec0003800000 */
.L_x_25515:
        /* <DEDUP_REMOVED lines=10> */
.L_x_25522:
        /* <DEDUP_REMOVED lines=21> */
.L_x_25526:
[----:B------:R-:W-:Y:S05]  /*b710*/  BSYNC B1 ;  /* 0x0000000000017941 */ /* 0x000fea0003800000 */
.L_x_25525:
[----:B------:R-:W-:Y:S01]  /*b720*/  IMAD.SHL.U32 R2, R2, 0x100000, RZ ;  /* 0x0010000002027824 */ /* 0x000fe200078e00ff */
[----:B------:R-:W-:-:S04]  /*b730*/  LEA R3, R0, 0x3b800000, 0x17 ;  /* 0x3b80000000037811 */ /* 0x000fc800078eb8ff */
[----:B------:R-:W-:-:S07]  /*b740*/  LOP3.LUT R2, R3, R2, R4, 0xfe, !PT ;  /* 0x0000000203027212 */ /* 0x000fce00078efe04 */
.L_x_25524:
[----:B------:R-:W-:Y:S05]  /*b750*/  BSYNC B0 ;  /* 0x0000000000007941 */ /* 0x000fea0003800000 */
.L_x_25523:
[----:B------:R-:W0:Y:S02]  /*b760*/  F2I.S64.TRUNC R2, R2 ;  /* 0x0000000200027311 */ /* 0x000e24000020d900 */
[----:B0-----:R-:W-:Y:S01]  /*b770*/  PRMT R7, R2, 0x7610, R7 ;  /* 0x0000761002077816 */ /* 0x001fe20000000007 */
[----:B------:R-:W-:Y:S06]  /*b780*/  BRA `(.L_x_25508) ;  /* 0x0000000400107947 */ /* 0x000fec0003800000 */
.L_x_25521:
        /* <DEDUP_REMOVED lines=21> */
.L_x_25530:
[----:B------:R-:W-:Y:S05]  /*b8e0*/  BSYNC B1 ;  /* 0x0000000000017941 */ /* 0x000fea0003800000 */
.L_x_25529:
[----:B------:R-:W-:Y:S01]  /*b8f0*/  IMAD.SHL.U32 R2, R2, 0x200000, RZ ;  /* 0x0020000002027824 */ /* 0x000fe200078e00ff */
[----:B------:R-:W-:-:S04]  /*b900*/  LEA R3, R0, 0x37800000, 0x17 ;  /* 0x3780000000037811 */ /* 0x000fc800078eb8ff */
[----:B------:R-:W-:-:S07]  /*b910*/  LOP3.LUT R2, R3, R2, R4, 0xfe, !PT ;  /* 0x0000000203027212 */ /* 0x000fce00078efe04 */
.L_x_25528:
[----:B------:R-:W-:Y:S05]  /*b920*/  BSYNC B0 ;  /* 0x0000000000007941 */ /* 0x000fea0003800000 */
.L_x_25527:
[----:B------:R-:W0:Y:S02]  /*b930*/  F2I.S64.TRUNC R2, R2 ;  /* 0x0000000200027311 */ /* 0x000e24000020d900 */
[----:B0-----:R-:W-:Y:S01]  /*b940*/  PRMT R7, R2, 0x7610, R7 ;  /* 0x0000761002077816 */ /* 0x001fe20000000007 */
[----:B------:R-:W-:Y:S06]  /*b950*/  BRA `(.L_x_25508) ;  /* 0x00000000009c7947 */ /* 0x000fec0003800000 */
.L_x_25520:
        /* <DEDUP_REMOVED lines=14> */
.L_x_25534:
[----:B------:R-:W-:Y:S05]  /*ba40*/  BSYNC B0 ;  /* 0x0000000000007941 */ /* 0x000fea0003800000 */
.L_x_25533:
[----:B------:R-:W0:Y:S02]  /*ba50*/  F2I.S64.TRUNC R2, R2 ;  /* 0x0000000200027311 */ /* 0x000e24000020d900 */
[----:B0-----:R-:W-:Y:S01]  /*ba60*/  PRMT R7, R2, 0x7610, R7 ;  /* 0x0000761002077816 */ /* 0x001fe20000000007 */
[----:B------:R-:W-:Y:S06]  /*ba70*/  BRA `(.L_x_25508) ;  /* 0x0000000000547947 */ /* 0x000fec0003800000 */
.L_x_25507:
        /* <DEDUP_REMOVED lines=16> */
.L_x_25535:
[----:B------:R-:W-:Y:S01]  /*bb80*/  PRMT R7, RZ, 0x7610, R7 ;  /* 0x00007610ff077816 */ /* 0x000fe20000000007 */
[----:B------:R-:W-:Y:S06]  /*bb90*/  BRA `(.L_x_25508) ;  /* 0x00000000000c7947 */ /* 0x000fec0003800000 */
.L_x_25532:
[----:B------:R0:W5:Y:S01]  /*bba0*/  LDG.E.U8 R7, desc[UR36][R4.64] ;  /* 0x0000002404077981 */ /* 0x000162000c1e1100 */
[----:B------:R-:W-:Y:S05]  /*bbb0*/  BRA `(.L_x_25508) ;  /* 0x0000000000047947 */ /* 0x000fea0003800000 */
.L_x_25531:
[----:B------:R0:W5:Y:S02]  /*bbc0*/  LDG.E.U8 R7, desc[UR36][R4.64] ;  /* 0x0000002404077981 */ /* 0x000164000c1e1100 */
.L_x_25508:
        /* <DEDUP_REMOVED lines=15> */
.L_x_25539:
[----:B------:R1:W-:Y:S01]  /*bcc0*/  STG.E.U8 desc[UR36][R16.64], R3 ;  /* 0x0000000310007986 */ /* 0x0003e2000c101124 */
[----:B------:R-:W-:Y:S05]  /*bcd0*/  BRA `(.L_x_25541) ;  /* 0x0000000c00987947 */ /* 0x000fea0003800000 */
.L_x_25538:
        /* <DEDUP_REMOVED lines=10> */
.L_x_25543:
[----:B------:R-:W-:-:S05]  /*bd80*/  LOP3.LUT R3, R3, 0xff, RZ, 0xc0, !PT ;  /* 0x000000ff03037812 */ /* 0x000fca00078ec0ff */
[----:B------:R1:W-:Y:S01]  /*bd90*/  STG.E desc[UR36][R16.64], R3 ;  /* 0x0000000310007986 */ /* 0x0003e2000c101924 */
[----:B------:R-:W-:Y:S05]  /*bda0*/  BRA `(.L_x_25541) ;  /* 0x0000000c00647947 */ /* 0x000fea0003800000 */
.L_x_25542:
[----:B------:R-:W-:-:S05]  /*bdb0*/  LOP3.LUT R3, R3, 0xff, RZ, 0xc0, !PT ;  /* 0x000000ff03037812 */ /* 0x000fca00078ec0ff */
[----:B------:R1:W-:Y:S01]  /*bdc0*/  STG.E.U16 desc[UR36][R16.64], R3 ;  /* 0x0000000310007986 */ /* 0x0003e2000c101524 */
[----:B------:R-:W-:Y:S05]  /*bdd0*/  BRA `(.L_x_25541) ;  /* 0x0000000c00587947 */ /* 0x000fea0003800000 */
.L_x_25537:
        /* <DEDUP_REMOVED lines=10> */
.L_x_25545:
[----:B------:R-:W-:-:S04]  /*be80*/  LOP3.LUT R3, R3, 0xff, RZ, 0xc0, !PT ;  /* 0x000000ff03037812 */ /* 0x000fc800078ec0ff */
[----:B------:R-:W1:Y:S02]  /*be90*/  I2F.U16 R0, R3 ;  /* 0x0000000300007306 */ /* 0x000e640000101000 */
[----:B-1----:R-:W-:-:S05]  /*bea0*/  F2FP.F16.F32.PACK_AB R0, RZ, R0 ;  /* 0x00000000ff00723e */ /* 0x002fca00000000ff */
[----:B------:R1:W-:Y:S01]  /*beb0*/  STG.E.U16 desc[UR36][R16.64], R0 ;  /* 0x0000000010007986 */ /* 0x0003e2000c101524 */
[----:B------:R-:W-:Y:S05]  /*bec0*/  BRA `(.L_x_25541) ;  /* 0x0000000c001c7947 */ /* 0x000fea0003800000 */
.L_x_25544:
        /* <DEDUP_REMOVED lines=11> */
.L_x_25547:
[----:B------:R-:W-:-:S06]  /*bf80*/  LOP3.LUT R3, R3, 0xff, RZ, 0xc0, !PT ;  /* 0x000000ff03037812 */ /* 0x000fcc00078ec0ff */
[----:B------:R-:W1:Y:S02]  /*bf90*/  I2F.U16 R3, R3 ;  /* 0x0000000300037306 */ /* 0x000e640000101000 */
[----:B-1----:R-:W-:-:S04]  /*bfa0*/  F2FP.F16.F32.PACK_AB R3, RZ, R3 ;  /* 0x00000003ff03723e */ /* 0x002fc800000000ff */
[----:B------:R-:W-:-:S05]  /*bfb0*/  PRMT R3, R3, 0x5410, RZ ;  /* 0x0000541003037816 */ /* 0x000fca00000000ff */
[----:B------:R1:W-:Y:S01]  /*bfc0*/  STG.E desc[UR36][R16.64], R3 ;  /* 0x0000000310007986 */ /* 0x0003e2000c101924 */
[----:B------:R-:W-:Y:S05]  /*bfd0*/  BRA `(.L_x_25541) ;  /* 0x0000000800d87947 */ /* 0x000fea0003800000 */
.L_x_25546:
[----:B------:R-:W-:-:S06]  /*bfe0*/  LOP3.LUT R3, R3, 0xff, RZ, 0xc0, !PT ;  /* 0x000000ff03037812 */ /* 0x000fcc00078ec0ff */
[----:B------:R-:W1:Y:S02]  /*bff0*/  I2F.F64.U16 R2, R3 ;  /* 0x0000000300027312 */ /* 0x000e640000101800 */
[----:B-1----:R1:W-:Y:S01]  /*c000*/  STG.E.64 desc[UR36][R16.64], R2 ;  /* 0x0000000210007986 */ /* 0x0023e2000c101b24 */
[----:B------:R-:W-:Y:S05]  /*c010*/  BRA `(.L_x_25541) ;  /* 0x0000000800c87947 */ /* 0x000fea0003800000 */
.L_x_25536:
        /* <DEDUP_REMOVED lines=12> */
.L_x_25550:
[----:B0-234-:R-:W-:Y:S02]  /*c0e0*/  LOP3.LUT R4, R3, 0xff, RZ, 0xc0, !PT ;  /* 0x000000ff03047812 */ /* 0x01dfe400078ec0ff */
[----:B------:R-:W-:-:S04]  /*c0f0*/  CS2R R6, SRZ ;  /* 0x0000000000067805 */ /* 0x000fc8000001ff00 */
[----:B------:R-:W0:Y:S02]  /*c100*/  I2F.F64.U16 R4, R4 ;  /* 0x0000000400047312 */ /* 0x000e240000101800 */
[----:B0-----:R0:W-:Y:S01]  /*c110*/  STG.E.128 desc[UR36][R16.64], R4 ;  /* 0x0000000410007986 */ /* 0x0011e2000c101d24 */
[----:B------:R-:W-:Y:S05]  /*c120*/  BRA `(.L_x_25541) ;  /* 0x0000000800847947 */ /* 0x000fea0003800000 */
.L_x_25549:
        /* <DEDUP_REMOVED lines=22> */
.L_x_25554:
[----:B------:R-:W-:Y:S05]  /*c290*/  BSYNC B0 ;  /* 0x0000000000007941 */ /* 0x000fea0003800000 */
.L_x_25553:
[----:B------:R-:W-:-:S05]  /*c2a0*/  LOP3.LUT R3, R0, R3, RZ, 0xfc, !PT ;  /* 0x0000000300037212 */ /* 0x000fca00078efcff */
[----:B------:R0:W-:Y:S01]  /*c2b0*/  STG.E.U8 desc[UR36][R16.64], R3 ;  /* 0x0000000310007986 */ /* 0x0001e2000c101124 */
[----:B------:R-:W-:Y:S05]  /*c2c0*/  BRA `(.L_x_25541) ;  /* 0x00000008001c7947 */ /* 0x000fea0003800000 */
.L_x_25552:
        /* <DEDUP_REMOVED lines=14> */
.L_x_25556:
[----:B------:R-:W-:Y:S01]  /*c3b0*/  IMAD.MOV.U32 R0, RZ, RZ, 0x7f ;  /* 0x0000007fff007424 */ /* 0x000fe200078e00ff */
[----:B------:R-:W-:-:S04]  /*c3c0*/  ISETP.GT.U32.AND P0, PT, R2, 0x7f800000, PT ;  /* 0x7f8000000200780c */ /* 0x000fc80003f04070 */
[----:B------:R-:W-:-:S09]  /*c3d0*/  SEL R0, R0, 0x7c, P0 ;  /* 0x0000007c00007807 */ /* 0x000fd20000000000 */
.L_x_25557:
[----:B------:R-:W-:Y:S05]  /*c3e0*/  BSYNC B0 ;  /* 0x0000000000007941 */ /* 0x000fea0003800000 */
.L_x_25555:
[----:B------:R-:W-:-:S04]  /*c3f0*/  LOP3.LUT R2, R3, 0x80000000, RZ, 0xc0, !PT ;  /* 0x8000000003027812 */ /* 0x000fc800078ec0ff */
[----:B------:R-:W-:-:S04]  /*c400*/  SHF.R.U32.HI R3, RZ, 0x18, R2 ;  /* 0x00000018ff037819 */ /* 0x000fc80000011602 */
[----:B------:R-:W-:-:S05]  /*c410*/  LOP3.LUT R3, R0, R3, RZ, 0xfc, !PT ;  /* 0x0000000300037212 */ /* 0x000fca00078efcff */
[----:B------:R1:W-:Y:S01]  /*c420*/  STG.E.U8 desc[UR36][R16.64], R3 ;  /* 0x0000000310007986 */ /* 0x0003e2000c101124 */
[----:B------:R-:W-:Y:S05]  /*c430*/  BRA `(.L_x_25541) ;  /* 0x0000000400c07947 */ /* 0x000fea0003800000 */
.L_x_25551:
[----:B------:R-:W-:-:S04]  /*c440*/  LOP3.LUT R3, R3, 0xff, RZ, 0xc0, !PT ;  /* 0x000000ff03037812 */ /* 0x000fc800078ec0ff */
[----:B------:R-:W1:Y:S02]  /*c450*/  I2F.U16 R0, R3 ;  /* 0x0000000300007306 */ /* 0x000e640000101000 */
[----:B-1----:R-:W-:-:S05]  /*c460*/  F2FP.BF16.F32.PACK_AB R0, RZ, R0 ;  /* 0x00000000ff00723e */ /* 0x002fca00000010ff */
[----:B------:R1:W-:Y:S01]  /*c470*/  STG.E.U16 desc[UR36][R16.64], R0 ;  /* 0x0000000010007986 */ /* 0x0003e2000c101524 */
[----:B------:R-:W-:Y:S05]  /*c480*/  BRA `(.L_x_25541) ;  /* 0x0000000400ac7947 */ /* 0x000fea0003800000 */
.L_x_25548:
        /* <DEDUP_REMOVED lines=11> */
.L_x_25560:
        /* <DEDUP_REMOVED lines=18> */
.L_x_25563:
[----:B------:R-:W-:-:S04]  /*c660*/  LOP3.LUT R2, R3, 0x80000000, RZ, 0xc0, !PT ;  /* 0x8000000003027812 */ /* 0x000fc800078ec0ff */
[----:B------:R-:W-:-:S04]  /*c670*/  SHF.R.U32.HI R3, RZ, 0x18, R2 ;  /* 0x00000018ff037819 */ /* 0x000fc80000011602 */
[----:B------:R-:W-:-:S04]  /*c680*/  LOP3.LUT R0, R0, R3, RZ, 0xfc, !PT ;  /* 0x0000000300007212 */ /* 0x000fc800078efcff */
[----:B------:R-:W-:-:S07]  /*c690*/  PRMT R8, R0, 0x7610, R8 ;  /* 0x0000761000087816 */ /* 0x000fce0000000008 */
.L_x_25562:
[----:B------:R-:W-:Y:S05]  /*c6a0*/  BSYNC B0 ;  /* 0x0000000000007941 */ /* 0x000fea0003800000 */
.L_x_25561:
[----:B------:R1:W-:Y:S01]  /*c6b0*/  STG.E.U8 desc[UR36][R16.64], R8 ;  /* 0x0000000810007986 */ /* 0x0003e2000c101124 */
[----:B------:R-:W-:Y:S05]  /*c6c0*/  BRA `(.L_x_25541) ;  /* 0x00000004001c7947 */ /* 0x000fea0003800000 */
.L_x_25559:
        /* <DEDUP_REMOVED lines=18> */
.L_x_25566:
[----:B------:R-:W-:-:S04]  /*c7f0*/  LOP3.LUT R2, R3, 0x80000000, RZ, 0xc0, !PT ;  /* 0x8000000003027812 */ /* 0x000fc800078ec0ff */
[----:B------:R-:W-:-:S04]  /*c800*/  SHF.R.U32.HI R3, RZ, 0x18, R2 ;  /* 0x00000018ff037819 */ /* 0x000fc80000011602 */
[----:B------:R-:W-:-:S04]  /*c810*/  LOP3.LUT R0, R0, R3, RZ, 0xfc, !PT ;  /* 0x0000000300007212 */ /* 0x000fc800078efcff */
[----:B------:R-:W-:-:S07]  /*c820*/  PRMT R8, R0, 0x7610, R8 ;  /* 0x0000761000087816 */ /* 0x000fce0000000008 */
.L_x_25565:
[----:B------:R-:W-:Y:S05]  /*c830*/  BSYNC B0 ;  /* 0x0000000000007941 */ /* 0x000fea0003800000 */
.L_x_25564:
[----:B------:R1:W-:Y:S01]  /*c840*/  STG.E.U8 desc[UR36][R16.64], R8 ;  /* 0x0000000810007986 */ /* 0x0003e2000c101124 */
[----:B------:R-:W-:Y:S05]  /*c850*/  BRA `(.L_x_25541) ;  /* 0x0000000000b87947 */ /* 0x000fea0003800000 */
.L_x_25558:
        /* <DEDUP_REMOVED lines=23> */
.L_x_25540:
        /* <DEDUP_REMOVED lines=16> */
.L_x_25569:
[----:B------:R-:W-:Y:S05]  /*cad0*/  BRA `(.L_x_25541) ;  /* 0x0000000000187947 */ /* 0x000fea0003800000 */
.L_x_25568:
[----:B------:R-:W-:Y:S01]  /*cae0*/  LOP3.LUT R2, R3, 0xff, RZ, 0xc0, !PT ;  /* 0x000000ff03027812 */ /* 0x000fe200078ec0ff */
[----:B------:R-:W-:-:S05]  /*caf0*/  IMAD.MOV.U32 R3, RZ, RZ, RZ ;  /* 0x000000ffff037224 */ /* 0x000fca00078e00ff */
[----:B------:R1:W-:Y:S01]  /*cb00*/  STG.E.64 desc[UR36][R16.64], R2 ;  /* 0x0000000210007986 */ /* 0x0003e2000c101b24 */
[----:B------:R-:W-:Y:S05]  /*cb10*/  BRA `(.L_x_25541) ;  /* 0x0000000000087947 */ /* 0x000fea0003800000 */
.L_x_25567:
[----:B------:R-:W-:-:S05]  /*cb20*/  LOP3.LUT R3, R3, 0xff, RZ, 0xc0, !PT ;  /* 0x000000ff03037812 */ /* 0x000fca00078ec0ff */
[----:B------:R1:W-:Y:S02]  /*cb30*/  STG.E desc[UR36][R16.64], R3 ;  /* 0x0000000310007986 */ /* 0x0003e4000c101924 */
.L_x_25541:
[----:B------:R-:W-:-:S07]  /*cb40*/  VIADD R19, R19, 0x80 ;  /* 0x0000008013137836 */ /* 0x000fce0000000000 */
.L_x_25468:
[----:B------:R-:W-:Y:S05]  /*cb50*/  BSYNC B6 ;  /* 0x0000000000067941 */ /* 0x000fea0003800000 */
.L_x_25467:
        /* <DEDUP_REMOVED lines=357> */
.L_x_25570:
        /* <DEDUP_REMOVED lines=20> */
.L_x_25574:
[----:B------:R0:W5:Y:S01]  /*e2f0*/  LDG.E.U8 R19, desc[UR36][R4.64] ;  /* 0x0000002404137981 */ /* 0x000162000c1e1100 */
[----:B------:R-:W-:Y:S05]  /*e300*/  BRA `(.L_x_25576) ;  /* 0x0000000c00647947 */ /* 0x000fea0003800000 */
.L_x_25573:
        /* <DEDUP_REMOVED lines=8> */
.L_x_25578:
[----:B------:R4:W5:Y:S01]  /*e390*/  LDG.E.U8 R19, desc[UR36][R4.64] ;  /* 0x0000002404137981 */ /* 0x000962000c1e1100 */
[----:B------:R-:W-:Y:S05]  /*e3a0*/  BRA `(.L_x_25576) ;  /* 0x0000000c003c7947 */ /* 0x000fea0003800000 */
.L_x_25577:
[----:B------:R0:W5:Y:S01]  /*e3b0*/  LDG.E.U16 R19, desc[UR36][R4.64] ;  /* 0x0000002404137981 */ /* 0x000162000c1e1500 */
[----:B------:R-:W-:Y:S05]  /*e3c0*/  BRA `(.L_x_25576) ;  /* 0x0000000c00347947 */ /* 0x000fea0003800000 */
.L_x_25572:
        /* <DEDUP_REMOVED lines=10> */
.L_x_25580:
[----:B------:R-:W2:Y:S02]  /*e470*/  LDG.E.U16 R2, desc[UR36][R4.64] ;  /* 0x0000002404027981 */ /* 0x000ea4000c1e1500 */
[----:B--2---:R-:W-:-:S06]  /*e480*/  HADD2.F32 R2, -RZ, R2.H0_H0 ;  /* 0x20000002ff027230 */ /* 0x004fcc0000004100 */
[----:B------:R-:W0:Y:S02]  /*e490*/  F2I.S64.TRUNC R2, R2 ;  /* 0x0000000200027311 */ /* 0x000e24000020d900 */
[----:B0-----:R-:W-:Y:S01]  /*e4a0*/  PRMT R19, R2, 0x7610, R19 ;  /* 0x0000761002137816 */ /* 0x001fe20000000013 */
[----:B------:R-:W-:Y:S06]  /*e4b0*/  BRA `(.L_x_25576) ;  /* 0x0000000800f87947 */ /* 0x000fec0003800000 */
.L_x_25579:
        /* <DEDUP_REMOVED lines=10> */
.L_x_25582:
[----:B------:R-:W2:Y:S02]  /*e560*/  LDG.E.U16 R4, desc[UR36][R4.64] ;  /* 0x0000002404047981 */ /* 0x000ea4000c1e1500 */
[----:B--2---:R-:W-:-:S06]  /*e570*/  HADD2.F32 R2, -RZ, R4.H0_H0 ;  /* 0x20000004ff027230 */ /* 0x004fcc0000004100 */
[----:B------:R-:W0:Y:S02]  /*e580*/  F2I.S64.TRUNC R2, R2 ;  /* 0x0000000200027311 */ /* 0x000e24000020d900 */
[----:B0-----:R-:W-:Y:S01]  /*e590*/  PRMT R19, R2, 0x7610, R19 ;  /* 0x0000761002137816 */ /* 0x001fe20000000013 */
[----:B------:R-:W-:Y:S06]  /*e5a0*/  BRA `(.L_x_25576) ;  /* 0x0000000800bc7947 */ /* 0x000fec0003800000 */
.L_x_25581:
[----:B------:R-:W2:Y:S02]  /*e5b0*/  LDG.E.64 R2, desc[UR36][R4.64] ;  /* 0x0000002404027981 */ /* 0x000ea4000c1e1b00 */
[----:B--2---:R-:W0:Y:S02]  /*e5c0*/  F2I.S64.F64.TRUNC R2, R2 ;  /* 0x0000000200027311 */ /* 0x004e24000030d900 */
[----:B0-----:R-:W-:Y:S01]  /*e5d0*/  PRMT R19, R2, 0x7610, R19 ;  /* 0x0000761002137816 */ /* 0x001fe20000000013 */
[----:B------:R-:W-:Y:S06]  /*e5e0*/  BRA `(.L_x_25576) ;  /* 0x0000000800ac7947 */ /* 0x000fec0003800000 */
.L_x_25571:
        /* <DEDUP_REMOVED lines=12> */
.L_x_25585:
[----:B------:R-:W2:Y:S02]  /*e6b0*/  LDG.E.64 R4, desc[UR36][R4.64] ;  /* 0x0000002404047981 */ /* 0x000ea4000c1e1b00 */
[----:B--2---:R-:W0:Y:S02]  /*e6c0*/  F2I.S64.F64.TRUNC R2, R4 ;  /* 0x0000000400027311 */ /* 0x004e24000030d900 */
[----:B0-----:R-:W-:Y:S01]  /*e6d0*/  PRMT R19, R2, 0x7610, R19 ;  /* 0x0000761002137816 */ /* 0x001fe20000000013 */
[----:B------:R-:W-:Y:S06]  /*e6e0*/  BRA `(.L_x_25576) ;  /* 0x00000008006c7947 */ /* 0x000fec0003800000 */
.L_x_25584:
        /* <DEDUP_REMOVED lines=28> */
.L_x_25587:
        /* <DEDUP_REMOVED lines=15> */
.L_x_25586:
[----:B------:R-:W2:Y:S02]  /*e9a0*/  LDG.E.U16 R2, desc[UR36][R4.64] ;  /* 0x0000002404027981 */ /* 0x000ea4000c1e1500 */
[----:B--2---:R-:W-:-:S06]  /*e9b0*/  IMAD.U32 R2, R2, 0x10000, RZ ;  /* 0x0001000002027824 */ /* 0x004fcc00078e00ff */
[----:B------:R-:W0:Y:S02]  /*e9c0*/  F2I.S64.TRUNC R2, R2 ;  /* 0x0000000200027311 */ /* 0x000e24000020d900 */
[----:B0-----:R-:W-:Y:S01]  /*e9d0*/  PRMT R19, R2, 0x7610, R19 ;  /* 0x0000761002137816 */ /* 0x001fe20000000013 */
[----:B------:R-:W-:Y:S06]  /*e9e0*/  BRA `(.L_x_25576) ;  /* 0x0000000400ac7947 */ /* 0x000fec0003800000 */
.L_x_25583:
        /* <DEDUP_REMOVED lines=10> */
.L_x_25590:
        /* <DEDUP_REMOVED lines=21> */
.L_x_25594:
[----:B------:R-:W-:Y:S05]  /*ebe0*/  BSYNC B1 ;  /* 0x0000000000017941 */ /* 0x000fea0003800000 */
.L_x_25593:
[----:B------:R-:W-:Y:S01]  /*ebf0*/  IMAD.SHL.U32 R2, R2, 0x100000, RZ ;  /* 0x0010000002027824 */ /* 0x000fe200078e00ff */
[----:B------:R-:W-:-:S04]  /*ec00*/  LEA R3, R0, 0x3b800000, 0x17 ;  /* 0x3b80000000037811 */ /* 0x000fc800078eb8ff */
[----:B------:R-:W-:-:S07]  /*ec10*/  LOP3.LUT R2, R3, R2, R4, 0xfe, !PT ;  /* 0x0000000203027212 */ /* 0x000fce00078efe04 */
.L_x_25592:
[----:B------:R-:W-:Y:S05]  /*ec20*/  BSYNC B0 ;  /* 0x0000000000007941 */ /* 0x000fea0003800000 */
.L_x_25591:
[----:B------:R-:W0:Y:S02]  /*ec30*/  F2I.S64.TRUNC R2, R2 ;  /* 0x0000000200027311 */ /* 0x000e24000020d900 */
[----:B0-----:R-:W-:Y:S01]  /*ec40*/  PRMT R19, R2, 0x7610, R19 ;  /* 0x0000761002137816 */ /* 0x001fe20000000013 */
[----:B------:R-:W-:Y:S06]  /*ec50*/  BRA `(.L_x_25576) ;  /* 0x0000000400107947 */ /* 0x000fec0003800000 */
.L_x_25589:
        /* <DEDUP_REMOVED lines=21> */
.L_x_25598:
[----:B------:R-:W-:Y:S05]  /*edb0*/  BSYNC B1 ;  /* 0x0000000000017941 */ /* 0x000fea0003800000 */
.L_x_25597:
[----:B------:R-:W-:Y:S01]  /*edc0*/  IMAD.SHL.U32 R2, R2, 0x200000, RZ ;  /* 0x0020000002027824 */ /* 0x000fe200078e00ff */
[----:B------:R-:W-:-:S04]  /*edd0*/  LEA R3, R0, 0x37800000, 0x17 ;  /* 0x3780000000037811 */ /* 0x000fc800078eb8ff */
[----:B------:R-:W-:-:S07]  /*ede0*/  LOP3.LUT R2, R3, R2, R4, 0xfe, !PT ;  /* 0x0000000203027212 */ /* 0x000fce00078efe04 */
.L_x_25596:
[----:B------:R-:W-:Y:S05]  /*edf0*/  BSYNC B0 ;  /* 0x0000000000007941 */ /* 0x000fea0003800000 */
.L_x_25595:
[----:B------:R-:W0:Y:S02]  /*ee00*/  F2I.S64.TRUNC R2, R2 ;  /* 0x0000000200027311 */ /* 0x000e24000020d900 */
[----:B0-----:R-:W-:Y:S01]  /*ee10*/  PRMT R19, R2, 0x7610, R19 ;  /* 0x0000761002137816 */ /* 0x001fe20000000013 */
[----:B------:R-:W-:Y:S06]  /*ee20*/  BRA `(.L_x_25576) ;  /* 0x00000000009c7947 */ /* 0x000fec0003800000 */
.L_x_25588:
        /* <DEDUP_REMOVED lines=14> */
.L_x_25602:
[----:B------:R-:W-:Y:S05]  /*ef10*/  BSYNC B0 ;  /* 0x0000000000007941 */ /* 0x000fea0003800000 */
.L_x_25601:
[----:B------:R-:W0:Y:S02]  /*ef20*/  F2I.S64.TRUNC R2, R2 ;  /* 0x0000000200027311 */ /* 0x000e24000020d900 */
[----:B0-----:R-:W-:Y:S01]  /*ef30*/  PRMT R19, R2, 0x7610, R19 ;  /* 0x0000761002137816 */ /* 0x001fe20000000013 */
[----:B------:R-:W-:Y:S06]  /*ef40*/  BRA `(.L_x_25576) ;  /* 0x0000000000547947 */ /* 0x000fec0003800000 */
.L_x_25575:
        /* <DEDUP_REMOVED lines=16> */
.L_x_25603:
[----:B------:R-:W-:Y:S01]  /*f050*/  PRMT R19, RZ, 0x7610, R19 ;  /* 0x00007610ff137816 */ /* 0x000fe20000000013 */
[----:B------:R-:W-:Y:S06]  /*f060*/  BRA `(.L_x_25576) ;  /* 0x00000000000c7947 */ /* 0x000fec0003800000 */
.L_x_25600:
[----:B------:R0:W5:Y:S01]  /*f070*/  LDG.E.U8 R19, desc[UR36][R4.64] ;  /* 0x0000002404137981 */ /* 0x000162000c1e1100 */
[----:B------:R-:W-:Y:S05]  /*f080*/  BRA `(.L_x_25576) ;  /* 0x0000000000047947 */ /* 0x000fea0003800000 */
.L_x_25599:
[----:B------:R1:W5:Y:S02]  /*f090*/  LDG.E.U8 R19, desc[UR36][R4.64] ;  /* 0x0000002404137981 */ /* 0x000364000c1e1100 */
.L_x_25576:
        /* <DEDUP_REMOVED lines=17> */
.L_x_25607:
[----:B------:R1:W5:Y:S01]  /*f1b0*/  LDG.E.U8 R0, desc[UR36][R4.64] ;  /* 0x0000002404007981 */ /* 0x000362000c1e1100 */
[----:B------:R-:W-:Y:S05]  /*f1c0*/  BRA `(.L_x_25609) ;  /* 0x0000000c00647947 */ /* 0x000fea0003800000 */
.L_x_25606:
        /* <DEDUP_REMOVED lines=8> */
.L_x_25611:
[----:B------:R3:W5:Y:S01]  /*f250*/  LDG.E.U8 R0, desc[UR36][R4.64] ;  /* 0x0000002404007981 */ /* 0x000762000c1e1100 */
[----:B------:R-:W-:Y:S05]  /*f260*/  BRA `(.L_x_25609) ;  /* 0x0000000c003c7947 */ /* 0x000fea0003800000 */
.L_x_25610:
[----:B------:R4:W5:Y:S01]  /*f270*/  LDG.E.U16 R0, desc[UR36][R4.64] ;  /* 0x0000002404007981 */ /* 0x000962000c1e1500 */
[----:B------:R-:W-:Y:S05]  /*f280*/  BRA `(.L_x_25609) ;  /* 0x0000000c00347947 */ /* 0x000fea0003800000 */
.L_x_25605:
        /* <DEDUP_REMOVED lines=10> */
.L_x_25613:
[----:B------:R-:W2:Y:S02]  /*f330*/  LDG.E.U16 R2, desc[UR36][R4.64] ;  /* 0x0000002404027981 */ /* 0x000ea4000c1e1500 */
[----:B--2---:R-:W-:-:S06]  /*f340*/  HADD2.F32 R2, -RZ, R2.H0_H0 ;  /* 0x20000002ff027230 */ /* 0x004fcc0000004100 */
[----:B------:R-:W0:Y:S02]  /*f350*/  F2I.S64.TRUNC R2, R2 ;  /* 0x0000000200027311 */ /* 0x000e24000020d900 */
[----:B0-----:R-:W-:Y:S01]  /*f360*/  PRMT R0, R2, 0x7610, R0 ;  /* 0x0000761002007816 */ /* 0x001fe20000000000 */
[----:B------:R-:W-:Y:S06]  /*f370*/  BRA `(.L_x_25609) ;  /* 0x0000000800f87947 */ /* 0x000fec0003800000 */
.L_x_25612:
        /* <DEDUP_REMOVED lines=10> */
.L_x_25615:
[----:B------:R-:W2:Y:S02]  /*f420*/  LDG.E.U16 R4, desc[UR36][R4.64] ;  /* 0x0000002404047981 */ /* 0x000ea4000c1e1500 */
[----:B--2---:R-:W-:-:S06]  /*f430*/  HADD2.F32 R2, -RZ, R4.H0_H0 ;  /* 0x20000004ff027230 */ /* 0x004fcc0000004100 */
[----:B------:R-:W0:Y:S02]  /*f440*/  F2I.S64.TRUNC R2, R2 ;  /* 0x0000000200027311 */ /* 0x000e24000020d900 */
[----:B0-----:R-:W-:Y:S01]  /*f450*/  PRMT R0, R2, 0x7610, R0 ;  /* 0x0000761002007816 */ /* 0x001fe20000000000 */
[----:B------:R-:W-:Y:S06]  /*f460*/  BRA `(.L_x_25609) ;  /* 0x0000000800bc7947 */ /* 0x000fec0003800000 */
.L_x_25614:
[----:B------:R-:W2:Y:S02]  /*f470*/  LDG.E.64 R2, desc[UR36][R4.64] ;  /* 0x0000002404027981 */ /* 0x000ea4000c1e1b00 */
[----:B--2---:R-:W0:Y:S02]  /*f480*/  F2I.S64.F64.TRUNC R2, R2 ;  /* 0x0000000200027311 */ /* 0x004e24000030d900 */
[----:B0-----:R-:W-:Y:S01]  /*f490*/  PRMT R0, R2, 0x7610, R0 ;  /* 0x0000761002007816 */ /* 0x001fe20000000000 */
[----:B------:R-:W-:Y:S06]  /*f4a0*/  BRA `(.L_x_25609) ;  /* 0x0000000800ac7947 */ /* 0x000fec0003800000 */
.L_x_25604:
        /* <DEDUP_REMOVED lines=12> */
.L_x_25618:
[----:B------:R-:W2:Y:S02]  /*f570*/  LDG.E.64 R4, desc[UR36][R4.64] ;  /* 0x0000002404047981 */ /* 0x000ea4000c1e1b00 */
[----:B--2---:R-:W0:Y:S02]  /*f580*/  F2I.S64.F64.TRUNC R2, R4 ;  /* 0x0000000400027311 */ /* 0x004e24000030d900 */
[----:B0-----:R-:W-:Y:S01]  /*f590*/  PRMT R0, R2, 0x7610, R0 ;  /* 0x0000761002007816 */ /* 0x001fe20000000000 */
[----:B------:R-:W-:Y:S06]  /*f5a0*/  BRA `(.L_x_25609) ;  /* 0x00000008006c7947 */ /* 0x000fec0003800000 */
.L_x_25617:
        /* <DEDUP_REMOVED lines=28> */
.L_x_25620:
        /* <DEDUP_REMOVED lines=15> */
.L_x_25619:
[----:B------:R-:W2:Y:S02]  /*f860*/  LDG.E.U16 R2, desc[UR36][R4.64] ;  /* 0x0000002404027981 */ /* 0x000ea4000c1e1500 */
[----:B--2---:R-:W-:-:S06]  /*f870*/  IMAD.U32 R2, R2, 0x10000, RZ ;  /* 0x0001000002027824 */ /* 0x004fcc00078e00ff */
[----:B------:R-:W0:Y:S02]  /*f880*/  F2I.S64.TRUNC R2, R2 ;  /* 0x0000000200027311 */ /* 0x000e24000020d900 */
[----:B0-----:R-:W-:Y:S01]  /*f890*/  PRMT R0, R2, 0x7610, R0 ;  /* 0x0000761002007816 */ /* 0x001fe20000000000 */
[----:B------:R-:W-:Y:S06]  /*f8a0*/  BRA `(.L_x_25609) ;  /* 0x0000000400ac7947 */ /* 0x000fec0003800000 */
.L_x_25616:
        /* <DEDUP_REMOVED lines=10> */
.L_x_25623:
        /* <DEDUP_REMOVED lines=21> */
.L_x_25627:
[----:B------:R-:W-:Y:S05]  /*faa0*/  BSYNC B1 ;  /* 0x0000000000017941 */ /* 0x000fea0003800000 */
.L_x_25626:
[----:B------:R-:W-:Y:S01]  /*fab0*/  IMAD.SHL.U32 R2, R2, 0x100000, RZ ;  /* 0x0010000002027824 */ /* 0x000fe200078e00ff */
[----:B------:R-:W-:-:S04]  /*fac0*/  LEA R3, R0, 0x3b800000, 0x17 ;  /* 0x3b80000000037811 */ /* 0x000fc800078eb8ff */
[----:B------:R-:W-:-:S07]  /*fad0*/  LOP3.LUT R2, R3, R2, R4, 0xfe, !PT ;  /* 0x0000000203027212 */ /* 0x000fce00078efe04 */
.L_x_25625:
[----:B------:R-:W-:Y:S05]  /*fae0*/  BSYNC B0 ;  /* 0x0000000000007941 */ /* 0x000fea0003800000 */
.L_x_25624:
[----:B------:R-:W0:Y:S02]  /*faf0*/  F2I.S64.TRUNC R2, R2 ;  /* 0x0000000200027311 */ /* 0x000e24000020d900 */
[----:B0-----:R-:W-:Y:S01]  /*fb00*/  PRMT R0, R2, 0x7610, R0 ;  /* 0x0000761002007816 */ /* 0x001fe20000000000 */
[----:B------:R-:W-:Y:S06]  /*fb10*/  BRA `(.L_x_25609) ;  /* 0x0000000400107947 */ /* 0x000fec0003800000 */
.L_x_25622:
        /* <DEDUP_REMOVED lines=21> */
.L_x_25631:
[----:B------:R-:W-:Y:S05]  /*fc70*/  BSYNC B1 ;  /* 0x0000000000017941 */ /* 0x000fea0003800000 */
.L_x_25630:
[----:B------:R-:W-:Y:S01]  /*fc80*/  IMAD.SHL.U32 R2, R2, 0x200000, RZ ;  /* 0x0020000002027824 */ /* 0x000fe200078e00ff */
[----:B------:R-:W-:-:S04]  /*fc90*/  LEA R3, R0, 0x37800000, 0x17 ;  /* 0x3780000000037811 */ /* 0x000fc800078eb8ff */
[----:B------:R-:W-:-:S07]  /*fca0*/  LOP3.LUT R2, R3, R2, R4, 0xfe, !PT ;  /* 0x0000000203027212 */ /* 0x000fce00078efe04 */
.L_x_25629:
[----:B------:R-:W-:Y:S05]  /*fcb0*/  BSYNC B0 ;  /* 0x0000000000007941 */ /* 0x000fea0003800000 */
.L_x_25628:
[----:B------:R-:W0:Y:S02]  /*fcc0*/  F2I.S64.TRUNC R2, R2 ;  /* 0x0000000200027311 */ /* 0x000e24000020d900 */
[----:B0-----:R-:W-:Y:S01]  /*fcd0*/  PRMT R0, R2, 0x7610, R0 ;  /* 0x0000761002007816 */ /* 0x001fe20000000000 */
[----:B------:R-:W-:Y:S06]  /*fce0*/  BRA `(.L_x_25609) ;  /* 0x00000000009c7947 */ /* 0x000fec0003800000 */
.L_x_25621:
        /* <DEDUP_REMOVED lines=14> */
.L_x_25635:
[----:B------:R-:W-:Y:S05]  /*fdd0*/  BSYNC B0 ;  /* 0x0000000000007941 */ /* 0x000fea0003800000 */
.L_x_25634:
[----:B------:R-:W0:Y:S02]  /*fde0*/  F2I.S64.TRUNC R2, R2 ;  /* 0x0000000200027311 */ /* 0x000e24000020d900 */
[----:B0-----:R-:W-:Y:S01]  /*fdf0*/  PRMT R0, R2, 0x7610, R0 ;  /* 0x0000761002007816 */ /* 0x001fe20000000000 */
[----:B------:R-:W-:Y:S06]  /*fe00*/  BRA `(.L_x_25609) ;  /* 0x0000000000547947 */ /* 0x000fec0003800000 */
.L_x_25608:
        /* <DEDUP_REMOVED lines=16> */
.L_x_25636:
[----:B------:R-:W-:Y:S01]  /*ff10*/  PRMT R0, RZ, 0x7610, R0 ;  /* 0x00007610ff007816 */ /* 0x000fe20000000000 */
[----:B------:R-:W-:Y:S06]  /*ff20*/  BRA `(.L_x_25609) ;  /* 0x00000000000c7947 */ /* 0x000fec0003800000 */
.L_x_25633:
[----:B------:R0:W5:Y:S01]  /*ff30*/  LDG.E.U8 R0, desc[UR36][R4.64] ;  /* 0x0000002404007981 */ /* 0x000162000c1e1100 */
[----:B------:R-:W-:Y:S05]  /*ff40*/  BRA `(.L_x_25609) ;  /* 0x0000000000047947 */ /* 0x000fea0003800000 */
.L_x_25632:
[----:B------:R0:W5:Y:S02]  /*ff50*/  LDG.E.U8 R0, desc[UR36][R4.64] ;  /* 0x0000002404007981 */ /* 0x000164000c1e1100 */
.L_x_25609:
        /* <DEDUP_REMOVED lines=15> */
.L_x_25640:
[----:B------:R-:W-:Y:S01]  /*10050*/  STG.E.U8 desc[UR36][R16.64], R3 ;  /* 0x0000000310007986 */ /* 0x000fe2000c101124 */
[----:B------:R-:W-:Y:S05]  /*10060*/  EXIT ;  /* 0x000000000000794d */ /* 0x000fea0003800000 */
.L_x_25639:
        /* <DEDUP_REMOVED lines=10> */
.L_x_25643:
[----:B------:R-:W-:-:S05]  /*10110*/  LOP3.LUT R3, R3, 0xff, RZ, 0xc0, !PT ;  /* 0x000000ff03037812 */ /* 0x000fca00078ec0ff */
[----:B------:R-:W-:Y:S01]  /*10120*/  STG.E desc[UR36][R16.64], R3 ;  /* 0x0000000310007986 */ /* 0x000fe2000c101924 */
[----:B------:R-:W-:Y:S05]  /*10130*/  EXIT ;  /* 0x000000000000794d */ /* 0x000fea0003800000 */
.L_x_25642:
[----:B------:R-:W-:-:S05]  /*10140*/  LOP3.LUT R3, R3, 0xff, RZ, 0xc0, !PT ;  /* 0x000000ff03037812 */ /* 0x000fca00078ec0ff */
[----:B------:R-:W-:Y:S01]  /*10150*/  STG.E.U16 desc[UR36][R16.64], R3 ;  /* 0x0000000310007986 */ /* 0x000fe2000c101524 */
[----:B------:R-:W-:Y:S05]  /*10160*/  EXIT ;  /* 0x000000000000794d */ /* 0x000fea0003800000 */
.L_x_25638:
        /* <DEDUP_REMOVED lines=10> */
.L_x_25645:
[----:B------:R-:W-:-:S04]  /*10210*/  LOP3.LUT R3, R3, 0xff, RZ, 0xc0, !PT ;  /* 0x000000ff03037812 */ /* 0x000fc800078ec0ff */
[----:B------:R-:W0:Y:S02]  /*10220*/  I2F.U16 R0, R3 ;  /* 0x0000000300007306 */ /* 0x000e240000101000 */
[----:B0-----:R-:W-:-:S05]  /*10230*/  F2FP.F16.F32.PACK_AB R0, RZ, R0 ;  /* 0x00000000ff00723e */ /* 0x001fca00000000ff */
[----:B------:R-:W-:Y:S01]  /*10240*/  STG.E.U16 desc[UR36][R16.64], R0 ;  /* 0x0000000010007986 */ /* 0x000fe2000c101524 */
[----:B------:R-:W-:Y:S05]  /*10250*/  EXIT ;  /* 0x000000000000794d */ /* 0x000fea0003800000 */
.L_x_25644:
        /* <DEDUP_REMOVED lines=11> */
.L_x_25647:
[----:B------:R-:W-:-:S06]  /*10310*/  LOP3.LUT R3, R3, 0xff, RZ, 0xc0, !PT ;  /* 0x000000ff03037812 */ /* 0x000fcc00078ec0ff */
[----:B------:R-:W0:Y:S02]  /*10320*/  I2F.U16 R3, R3 ;  /* 0x0000000300037306 */ /* 0x000e240000101000 */
[----:B0-----:R-:W-:-:S04]  /*10330*/  F2FP.F16.F32.PACK_AB R3, RZ, R3 ;  /* 0x00000003ff03723e */ /* 0x001fc800000000ff */
[----:B------:R-:W-:-:S05]  /*10340*/  PRMT R3, R3, 0x5410, RZ ;  /* 0x0000541003037816 */ /* 0x000fca00000000ff */
[----:B------:R-:W-:Y:S01]  /*10350*/  STG.E desc[UR36][R16.64], R3 ;  /* 0x0000000310007986 */ /* 0x000fe2000c101924 */
[----:B------:R-:W-:Y:S05]  /*10360*/  EXIT ;  /* 0x000000000000794d */ /* 0x000fea0003800000 */
.L_x_25646:
[----:B------:R-:W-:-:S06]  /*10370*/  LOP3.LUT R3, R3, 0xff, RZ, 0xc0, !PT ;  /* 0x000000ff03037812 */ /* 0x000fcc00078ec0ff */
[----:B------:R-:W0:Y:S02]  /*10380*/  I2F.F64.U16 R2, R3 ;  /* 0x0000000300027312 */ /* 0x000e240000101800 */
[----:B0-----:R-:W-:Y:S01]  /*10390*/  STG.E.64 desc[UR36][R16.64], R2 ;  /* 0x0000000210007986 */ /* 0x001fe2000c101b24 */
[----:B------:R-:W-:Y:S05]  /*103a0*/  EXIT ;  /* 0x000000000000794d */ /* 0x000fea0003800000 */
.L_x_25637:
        /* <DEDUP_REMOVED lines=12> */
.L_x_25650:
[----:B------:R-:W-:Y:S02]  /*10470*/  LOP3.LUT R4, R3, 0xff, RZ, 0xc0, !PT ;  /* 0x000000ff03047812 */ /* 0x000fe400078ec0ff */
[----:B------:R-:W-:-:S04]  /*10480*/  CS2R R6, SRZ ;  /* 0x0000000000067805 */ /* 0x000fc8000001ff00 */
[----:B------:R-:W0:Y:S02]  /*10490*/  I2F.F64.U16 R4, R4 ;  /* 0x0000000400047312 */ /* 0x000e240000101800 */
[----:B0-----:R-:W-:Y:S01]  /*104a0*/  STG.E.128 desc[UR36][R16.64], R4 ;  /* 0x0000000410007986 */ /* 0x001fe2000c101d24 */
[----:B------:R-:W-:Y:S05]  /*104b0*/  EXIT ;  /* 0x000000000000794d */ /* 0x000fea0003800000 */
.L_x_25649:
        /* <DEDUP_REMOVED lines=22> */
.L_x_25654:
[----:B------:R-:W-:Y:S05]  /*10620*/  BSYNC B0 ;  /* 0x0000000000007941 */ /* 0x000fea0003800000 */
.L_x_25653:
[----:B------:R-:W-:-:S05]  /*10630*/  LOP3.LUT R3, R0, R3, RZ, 0xfc, !PT ;  /* 0x0000000300037212 */ /* 0x000fca00078efcff */
[----:B------:R-:W-:Y:S01]  /*10640*/  STG.E.U8 desc[UR36][R16.64], R3 ;  /* 0x0000000310007986 */ /* 0x000fe2000c101124 */
[----:B------:R-:W-:Y:S05]  /*10650*/  EXIT ;  /* 0x000000000000794d */ /* 0x000fea0003800000 */
.L_x_25652:
        /* <DEDUP_REMOVED lines=14> */
.L_x_25656:
[----:B------:R-:W-:Y:S01]  /*10740*/  IMAD.MOV.U32 R0, RZ, RZ, 0x7f ;  /* 0x0000007fff007424 */ /* 0x000fe200078e00ff */
[----:B------:R-:W-:-:S04]  /*10750*/  ISETP.GT.U32.AND P0, PT, R2, 0x7f800000, PT ;  /* 0x7f8000000200780c */ /* 0x000fc80003f04070 */
[----:B------:R-:W-:-:S09]  /*10760*/  SEL R0, R0, 0x7c, P0 ;  /* 0x0000007c00007807 */ /* 0x000fd20000000000 */
.L_x_25657:
[----:B------:R-:W-:Y:S05]  /*10770*/  BSYNC B0 ;  /* 0x0000000000007941 */ /* 0x000fea0003800000 */
.L_x_25655:
[----:B------:R-:W-:-:S04]  /*10780*/  LOP3.LUT R2, R3, 0x80000000, RZ, 0xc0, !PT ;  /* 0x8000000003027812 */ /* 0x000fc800078ec0ff */
[----:B------:R-:W-:-:S04]  /*10790*/  SHF.R.U32.HI R3, RZ, 0x18, R2 ;  /* 0x00000018ff037819 */ /* 0x000fc80000011602 */
[----:B------:R-:W-:-:S05]  /*107a0*/  LOP3.LUT R3, R0, R3, RZ, 0xfc, !PT ;  /* 0x0000000300037212 */ /* 0x000fca00078efcff */
[----:B------:R-:W-:Y:S01]  /*107b0*/  STG.E.U8 desc[UR36][R16.64], R3 ;  /* 0x0000000310007986 */ /* 0x000fe2000c101124 */
[----:B------:R-:W-:Y:S05]  /*107c0*/  EXIT ;  /* 0x000000000000794d */ /* 0x000fea0003800000 */
.L_x_25651:
[----:B------:R-:W-:-:S04]  /*107d0*/  LOP3.LUT R3, R3, 0xff, RZ, 0xc0, !PT ;  /* 0x000000ff03037812 */ /* 0x000fc800078ec0ff */
[----:B------:R-:W0:Y:S02]  /*107e0*/  I2F.U16 R0, R3 ;  /* 0x0000000300007306 */ /* 0x000e240000101000 */
[----:B0-----:R-:W-:-:S05]  /*107f0*/  F2FP.BF16.F32.PACK_AB R0, RZ, R0 ;  /* 0x00000000ff00723e */ /* 0x001fca00000010ff */
[----:B------:R-:W-:Y:S01]  /*10800*/  STG.E.U16 desc[UR36][R16.64], R0 ;  /* 0x0000000010007986 */ /* 0x000fe2000c101524 */
[----:B------:R-:W-:Y:S05]  /*10810*/  EXIT ;  /* 0x000000000000794d */ /* 0x000fea0003800000 */
.L_x_25648:
        /* <DEDUP_REMOVED lines=11> */
.L_x_25660:
        /* <DEDUP_REMOVED lines=18> */
.L_x_25663:
[----:B------:R-:W-:-:S04]  /*109f0*/  LOP3.LUT R2, R3, 0x80000000, RZ, 0xc0, !PT ;  /* 0x8000000003027812 */ /* 0x000fc800078ec0ff */
[----:B------:R-:W-:-:S04]  /*10a00*/  SHF.R.U32.HI R3, RZ, 0x18, R2 ;  /* 0x00000018ff037819 */ /* 0x000fc80000011602 */
[----:B------:R-:W-:-:S04]  /*10a10*/  LOP3.LUT R0, R0, R3, RZ, 0xfc, !PT ;  /* 0x0000000300007212 */ /* 0x000fc800078efcff */
[----:B------:R-:W-:-:S07]  /*10a20*/  PRMT R8, R0, 0x7610, R8 ;  /* 0x0000761000087816 */ /* 0x000fce0000000008 */
.L_x_25662:
[----:B------:R-:W-:Y:S05]  /*10a30*/  BSYNC B0 ;  /* 0x0000000000007941 */ /* 0x000fea0003800000 */
.L_x_25661:
[----:B------:R-:W-:Y:S01]  /*10a40*/  STG.E.U8 desc[UR36][R16.64], R8 ;  /* 0x0000000810007986 */ /* 0x000fe2000c101124 */
[----:B------:R-:W-:Y:S05]  /*10a50*/  EXIT ;  /* 0x000000000000794d */ /* 0x000fea0003800000 */
.L_x_25659:
        /* <DEDUP_REMOVED lines=18> */
.L_x_25666:
[----:B------:R-:W-:-:S04]  /*10b80*/  LOP3.LUT R2, R3, 0x80000000, RZ, 0xc0, !PT ;  /* 0x8000000003027812 */ /* 0x000fc800078ec0ff */
[----:B------:R-:W-:-:S04]  /*10b90*/  SHF.R.U32.HI R3, RZ, 0x18, R2 ;  /* 0x00000018ff037819 */ /* 0x000fc80000011602 */
[----:B------:R-:W-:-:S04]  /*10ba0*/  LOP3.LUT R0, R0, R3, RZ, 0xfc, !PT ;  /* 0x0000000300007212 */ /* 0x000fc800078efcff */
[----:B------:R-:W-:-:S07]  /*10bb0*/  PRMT R8, R0, 0x7610, R8 ;  /* 0x0000761000087816 */ /* 0x000fce0000000008 */
.L_x_25665:
[----:B------:R-:W-:Y:S05]  /*10bc0*/  BSYNC B0 ;  /* 0x0000000000007941 */ /* 0x000fea0003800000 */
.L_x_25664:
[----:B------:R-:W-:Y:S01]  /*10bd0*/  STG.E.U8 desc[UR36][R16.64], R8 ;  /* 0x0000000810007986 */ /* 0x000fe2000c101124 */
[----:B------:R-:W-:Y:S05]  /*10be0*/  EXIT ;  /* 0x000000000000794d */ /* 0x000fea0003800000 */
.L_x_25658:
        /* <DEDUP_REMOVED lines=23> */
.L_x_25641:
        /* <DEDUP_REMOVED lines=16> */
.L_x_25669:
[----:B------:R-:W-:Y:S05]  /*10e60*/  EXIT ;  /* 0x000000000000794d */ /* 0x000fea0003800000 */
.L_x_25668:
[----:B------:R-:W-:Y:S01]  /*10e70*/  LOP3.LUT R2, R3, 0xff, RZ, 0xc0, !PT ;  /* 0x000000ff03027812 */ /* 0x000fe200078ec0ff */
[----:B------:R-:W-:-:S05]  /*10e80*/  IMAD.MOV.U32 R3, RZ, RZ, RZ ;  /* 0x000000ffff037224 */ /* 0x000fca00078e00ff */
[----:B------:R-:W-:Y:S01]  /*10e90*/  STG.E.64 desc[UR36][R16.64], R2 ;  /* 0x0000000210007986 */ /* 0x000fe2000c101b24 */
[----:B------:R-:W-:Y:S05]  /*10ea0*/  EXIT ;  /* 0x000000000000794d */ /* 0x000fea0003800000 */
.L_x_25667:
[----:B------:R-:W-:-:S05]  /*10eb0*/  LOP3.LUT R3, R3, 0xff, RZ, 0xc0, !PT ;  /* 0x000000ff03037812 */ /* 0x000fca00078ec0ff */
[----:B------:R-:W-:Y:S01]  /*10ec0*/  STG.E desc[UR36][R16.64], R3 ;  /* 0x0000000310007986 */ /* 0x000fe2000c101924 */
[----:B------:R-:W-:Y:S05]  /*10ed0*/  EXIT ;  /* 0x000000000000794d */ /* 0x000fea0003800000 */
.L_x_25670:
        /* <DEDUP_REMOVED lines=10> */
.L_x_26365:


//--------------------- .text._ZN2at6native27unrolled_elementwise_kernelINS0_13BinaryFunctorIhhhNS0_17BitwiseAndFunctorIhEEEESt5arrayIPcLm3EELi4E23TrivialOffsetCalculatorILi2EjES9_ILi1EjENS0_6memory12LoadWithCastILi2EEENSC_13StoreWithCastILi1EEEEEviT_T0_T2_T3_T4_T5_ --------------------------
	.section	.text._ZN2at6native27unrolled_elementwise_kernelINS0_13BinaryFunctorIhhhNS0_17BitwiseAndFunctorIhEEEESt5arrayIPcLm3EELi4E23TrivialOffsetCalculatorILi2EjES9_ILi1EjENS0_6memory12LoadWithCastILi2EEENSC_13StoreWithCastILi1EEEEEviT_T0_T2_T3_T4_T5_,"ax",@progbits
	.align	128
        .global         _ZN2at6native27unrolled_elementwise_kernelINS0_13BinaryFunctorIhhhNS0_17BitwiseAndFunctorIhEEEESt5arrayIPcLm3EELi4E23TrivialOffsetCalculatorILi2EjES9_ILi1EjENS0_6memory12LoadWithCastILi2EEENSC_13StoreWithCastILi1EEEEEviT_T0_T2_T3_T4_T5_
        .type           _ZN2at6native27unrolled_elementwise_kernelINS0_13BinaryFunctorIhhhNS0_17BitwiseAndFunctorIhEEEESt5arrayIPcLm3EELi4E23TrivialOffsetCalculatorILi2EjES9_ILi1EjENS0_6memory12LoadWithCastILi2EEENSC_13StoreWithCastILi1EEEEEviT_T0_T2_T3_T4_T5_,@function
        .size           _ZN2at6native27unrolled_elementwise_kernelINS0_13BinaryFunctorIhhhNS0_17BitwiseAndFunctorIhEEEESt5arrayIPcLm3EELi4E23TrivialOffsetCalculatorILi2EjES9_ILi1EjENS0_6memory12LoadWithCastILi2EEENSC_13StoreWithCastILi1EEEEEviT_T0_T2_T3_T4_T5_,(.L_x_26366 - _ZN2at6native27unrolled_elementwise_kernelINS0_13BinaryFunctorIhhhNS0_17BitwiseAndFunctorIhEEEESt5arrayIPcLm3EELi4E23TrivialOffsetCalculatorILi2EjES9_ILi1EjENS0_6memory12LoadWithCastILi2EEENSC_13StoreWithCastILi1EEEEEviT_T0_T2_T3_T4_T5_)
        .other          _ZN2at6native27unrolled_elementwise_kernelINS0_13BinaryFunctorIhhhNS0_17BitwiseAndFunctorIhEEEESt5arrayIPcLm3EELi4E23TrivialOffsetCalculatorILi2EjES9_ILi1EjENS0_6memory12LoadWithCastILi2EEENSC_13StoreWithCastILi1EEEEEviT_T0_T2_T3_T4_T5_,@"STO_CUDA_ENTRY STV_DEFAULT"
_ZN2at6native27unrolled_elementwise_kernelINS0_13BinaryFunctorIhhhNS0_17BitwiseAndFunctorIhEEEESt5arrayIPcLm3EELi4E23TrivialOffsetCalculatorILi2EjES9_ILi1EjENS0_6memory12LoadWithCastILi2EEENSC_13StoreWithCastILi1EEEEEviT_T0_T2_T3_T4_T5_:
.text._ZN2at6native27unrolled_elementwise_kernelINS0_13BinaryFunctorIhhhNS0_17BitwiseAndFunctorIhEEEESt5arrayIPcLm3EELi4E23TrivialOffsetCalculatorILi2EjES9_ILi1EjENS0_6memory12LoadWithCastILi2EEENSC_13StoreWithCastILi1EEEEEviT_T0_T2_T3_T4_T5_:
        /* <DEDUP_REMOVED lines=33> */
.L_x_25676:
[----:B------:R3:W5:Y:S01]  /*0210*/  LDG.E.U8 R22, desc[UR36][R6.64] ;  /* 0x0000002406167981 */ /* 0x000762000c1e1100 */
[----:B------:R-:W-:Y:S05]  /*0220*/  BRA `(.L_x_25678) ;  /* 0x0000000c00687947 */ /* 0x000fea0003800000 */
.L_x_25675:
        /* <DEDUP_REMOVED lines=8> */
.L_x_25680:
[----:B------:R1:W5:Y:S01]  /*02b0*/  LDG.E.U8 R22, desc[UR36][R6.64] ;  /* 0x0000002406167981 */ /* 0x000362000c1e1100 */
[----:B------:R-:W-:Y:S05]  /*02c0*/  BRA `(.L_x_25678) ;  /* 0x0000000c00407947 */ /* 0x000fea0003800000 */
.L_x_25679:
[----:B------:R2:W5:Y:S01]  /*02d0*/  LDG.E.U16 R22, desc[UR36][R6.64] ;  /* 0x0000002406167981 */ /* 0x000562000c1e1500 */
[----:B------:R-:W-:Y:S05]  /*02e0*/  BRA `(.L_x_25678) ;  /* 0x0000000c00387947 */ /* 0x000fea0003800000 */
.L_x_25674:
        /* <DEDUP_REMOVED lines=10> */
.L_x_25682:
[----:B------:R-:W2:Y:S02]  /*0390*/  LDG.E.U16 R4, desc[UR36][R6.64] ;  /* 0x0000002406047981 */ /* 0x000ea4000c1e1500 */
[----:B--2---:R-:W-:-:S06]  /*03a0*/  HADD2.F32 R4, -RZ, R4.H0_H0 ;  /* 0x20000004ff047230 */ /* 0x004fcc0000004100 */
[----:B------:R-:W0:Y:S02]  /*03b0*/  F2I.S64.TRUNC R4, R4 ;  /* 0x0000000400047311 */ /* 0x000e24000020d900 */
[----:B0-----:R-:W-:Y:S01]  /*03c0*/  PRMT R22, R4, 0x7610, R22 ;  /* 0x0000761004167816 */ /* 0x001fe20000000016 */
[----:B------:R-:W-:Y:S06]  /*03d0*/  BRA `(.L_x_25678) ;  /* 0x0000000800fc7947 */ /* 0x000fec0003800000 */
.L_x_25681:
        /* <DEDUP_REMOVED lines=10> */
.L_x_25684:
[----:B------:R-:W2:Y:S02]  /*0480*/  LDG.E.U16 R6, desc[UR36][R6.64] ;  /* 0x0000002406067981 */ /* 0x000ea4000c1e1500 */
[----:B--2---:R-:W-:-:S06]  /*0490*/  HADD2.F32 R4, -RZ, R6.H0_H0 ;  /* 0x20000006ff047230 */ /* 0x004fcc0000004100 */
[----:B------:R-:W0:Y:S02]  /*04a0*/  F2I.S64.TRUNC R4, R4 ;  /* 0x0000000400047311 */ /* 0x000e24000020d900 */
[----:B0-----:R-:W-:Y:S01]  /*04b0*/  PRMT R22, R4, 0x7610, R22 ;  /* 0x0000761004167816 */ /* 0x001fe20000000016 */
[----:B------:R-:W-:Y:S06]  /*04c0*/  BRA `(.L_x_25678) ;  /* 0x0000000800c07947 */ /* 0x000fec0003800000 */
.L_x_25683:
[----:B------:R-:W2:Y:S02]  /*04d0*/  LDG.E.64 R4, desc[UR36][R6.64] ;  /* 0x0000002406047981 */ /* 0x000ea4000c1e1b00 */
[----:B--2---:R-:W0:Y:S02]  /*04e0*/  F2I.S64.F64.TRUNC R4, R4 ;  /* 0x0000000400047311 */ /* 0x004e24000030d900 */
[----:B0-----:R-:W-:Y:S01]  /*04f0*/  PRMT R22, R4, 0x7610, R22 ;  /* 0x0000761004167816 */ /* 0x001fe20000000016 */
[----:B------:R-:W-:Y:S06]  /*0500*/  BRA `(.L_x_25678) ;  /* 0x0000000800b07947 */ /* 0x000fec0003800000 */
.L_x_25673:
        /* <DEDUP_REMOVED lines=12> */
.L_x_25687:
[----:B------:R-:W2:Y:S02]  /*05d0*/  LDG.E.64 R6, desc[UR36][R6.64] ;  /* 0x0000002406067981 */ /* 0x000ea4000c1e1b00 */
[----:B--2---:R-:W0:Y:S02]  /*05e0*/  F2I.S64.F64.TRUNC R4, R6 ;  /* 0x0000000600047311 */ /* 0x004e24000030d900 */
[----:B0-----:R-:W-:Y:S01]  /*05f0*/  PRMT R22, R4, 0x7610, R22 ;  /* 0x0000761004167816 */ /* 0x001fe20000000016 */
[----:B------:R-:W-:Y:S06]  /*0600*/  BRA `(.L_x_25678) ;  /* 0x0000000800707947 */ /* 0x000fec0003800000 */
.L_x_25686:
        /* <DEDUP_REMOVED lines=28> */
.L_x_25689:
        /* <DEDUP_REMOVED lines=16> */
.L_x_25688:
[----:B------:R-:W2:Y:S02]  /*08d0*/  LDG.E.U16 R4, desc[UR36][R6.64] ;  /* 0x0000002406047981 */ /* 0x000ea4000c1e1500 */
[----:B--2---:R-:W-:-:S06]  /*08e0*/  IMAD.U32 R4, R4, 0x10000, RZ ;  /* 0x0001000004047824 */ /* 0x004fcc00078e00ff */
[----:B------:R-:W0:Y:S02]  /*08f0*/  F2I.S64.TRUNC R4, R4 ;  /* 0x0000000400047311 */ /* 0x000e24000020d900 */
[----:B0-----:R-:W-:Y:S01]  /*0900*/  PRMT R22, R4, 0x7610, R22 ;  /* 0x0000761004167816 */ /* 0x001fe20000000016 */
[----:B------:R-:W-:Y:S06]  /*0910*/  BRA `(.L_x_25678) ;  /* 0x0000000400ac7947 */ /* 0x000fec0003800000 */
.L_x_25685:
        /* <DEDUP_REMOVED lines=10> */
.L_x_25692:
        /* <DEDUP_REMOVED lines=21> */
.L_x_25696:
[----:B------:R-:W-:Y:S05]  /*0b10*/  BSYNC B1 ;  /* 0x0000000000017941 */ /* 0x000fea0003800000 */
.L_x_25695:
[----:B------:R-:W-:Y:S01]  /*0b20*/  IMAD.SHL.U32 R3, R3, 0x100000, RZ ;  /* 0x0010000003037824 */ /* 0x000fe200078e00ff */
[----:B------:R-:W-:-:S04]  /*0b30*/  LEA R5, R0, 0x3b800000, 0x17 ;  /* 0x3b80000000057811 */ /* 0x000fc800078eb8ff */
[----:B------:R-:W-:-:S07]  /*0b40*/  LOP3.LUT R4, R5, R3, R6, 0xfe, !PT ;  /* 0x0000000305047212 */ /* 0x000fce00078efe06 */
.L_x_25694:
[----:B------:R-:W-:Y:S05]  /*0b50*/  BSYNC B0 ;  /* 0x0000000000007941 */ /* 0x000fea0003800000 */
.L_x_25693:
[----:B------:R-:W0:Y:S02]  /*0b60*/  F2I.S64.TRUNC R4, R4 ;  /* 0x0000000400047311 */ /* 0x000e24000020d900 */
[----:B0-----:R-:W-:Y:S01]  /*0b70*/  PRMT R22, R4, 0x7610, R22 ;  /* 0x0000761004167816 */ /* 0x001fe20000000016 */
[----:B------:R-:W-:Y:S06]  /*0b80*/  BRA `(.L_x_25678) ;  /* 0x0000000400107947 */ /* 0x000fec0003800000 */
.L_x_25691:
        /* <DEDUP_REMOVED lines=21> */
.L_x_25700:
[----:B------:R-:W-:Y:S05]  /*0ce0*/  BSYNC B1 ;  /* 0x0000000000017941 */ /* 0x000fea0003800000 */
.L_x_25699:
[----:B------:R-:W-:Y:S01]  /*0cf0*/  IMAD.SHL.U32 R3, R3, 0x200000, RZ ;  /* 0x0020000003037824 */ /* 0x000fe200078e00ff */
[----:B------:R-:W-:-:S04]  /*0d00*/  LEA R5, R0, 0x37800000, 0x17 ;  /* 0x3780000000057811 */ /* 0x000fc800078eb8ff */
[----:B------:R-:W-:-:S07]  /*0d10*/  LOP3.LUT R4, R5, R3, R6, 0xfe, !PT ;  /* 0x0000000305047212 */ /* 0x000fce00078efe06 */
.L_x_25698:
[----:B------:R-:W-:Y:S05]  /*0d20*/  BSYNC B0 ;  /* 0x0000000000007941 */ /* 0x000fea0003800000 */
.L_x_25697:
[----:B------:R-:W0:Y:S02]  /*0d30*/  F2I.S64.TRUNC R4, R4 ;  /* 0x0000000400047311 */ /* 0x000e24000020d900 */
[----:B0-----:R-:W-:Y:S01]  /*0d40*/  PRMT R22, R4, 0x7610, R22 ;  /* 0x0000761004167816 */ /* 0x001fe20000000016 */
[----:B------:R-:W-:Y:S06]  /*0d50*/  BRA `(.L_x_25678) ;  /* 0x00000000009c7947 */ /* 0x000fec0003800000 */
.L_x_25690:
        /* <DEDUP_REMOVED lines=14> */
.L_x_25704:
[----:B------:R-:W-:Y:S05]  /*0e40*/  BSYNC B0 ;  /* 0x0000000000007941 */ /* 0x000fea0003800000 */
.L_x_25703:
[----:B------:R-:W0:Y:S02]  /*0e50*/  F2I.S64.TRUNC R4, R4 ;  /* 0x0000000400047311 */ /* 0x000e24000020d900 */
[----:B0-----:R-:W-:Y:S01]  /*0e60*/  PRMT R22, R4, 0x7610, R22 ;  /* 0x0000761004167816 */ /* 0x001fe20000000016 */
[----:B------:R-:W-:Y:S06]  /*0e70*/  BRA `(.L_x_25678) ;  /* 0x0000000000547947 */ /* 0x000fec0003800000 */
.L_x_25677:
        /* <DEDUP_REMOVED lines=16> */
.L_x_25705:
[----:B------:R-:W-:Y:S01]  /*0f80*/  PRMT R22, RZ, 0x7610, R22 ;  /* 0x00007610ff167816 */ /* 0x000fe20000000016 */
[----:B------:R-:W-:Y:S06]  /*0f90*/  BRA `(.L_x_25678) ;  /* 0x00000000000c7947 */ /* 0x000fec0003800000 */
.L_x_25702:
[----:B------:R0:W5:Y:S01]  /*0fa0*/  LDG.E.U8 R22, desc[UR36][R6.64] ;  /* 0x0000002406167981 */ /* 0x000162000c1e1100 */
[----:B------:R-:W-:Y:S05]  /*0fb0*/  BRA `(.L_x_25678) ;  /* 0x0000000000047947 */ /* 0x000fea0003800000 */
.L_x_25701:
[----:B------:R0:W5:Y:S02]  /*0fc0*/  LDG.E.U8 R22, desc[UR36][R6.64] ;  /* 0x0000002406167981 */ /* 0x000164000c1e1100 */
.L_x_25678:
        /* <DEDUP_REMOVED lines=18> */
.L_x_25709:
[----:B------:R1:W5:Y:S01]  /*10f0*/  LDG.E.U8 R25, desc[UR36][R6.64] ;  /* 0x0000002406197981 */ /* 0x000362000c1e1100 */
[----:B------:R-:W-:Y:S05]  /*1100*/  BRA `(.L_x_25711) ;  /* 0x0000000c00647947 */ /* 0x000fea0003800000 */
.L_x_25708:
        /* <DEDUP_REMOVED lines=8> */
.L_x_25713:
[----:B------:R3:W5:Y:S01]  /*1190*/  LDG.E.U8 R25, desc[UR36][R6.64] ;  /* 0x0000002406197981 */ /* 0x000762000c1e1100 */
[----:B------:R-:W-:Y:S05]  /*11a0*/  BRA `(.L_x_25711) ;  /* 0x0000000c003c7947 */ /* 0x000fea0003800000 */
.L_x_25712:
[----:B------:R2:W5:Y:S01]  /*11b0*/  LDG.E.U16 R25, desc[UR36][R6.64] ;  /* 0x0000002406197981 */ /* 0x000562000c1e1500 */
[----:B------:R-:W-:Y:S05]  /*11c0*/  BRA `(.L_x_25711) ;  /* 0x0000000c00347947 */ /* 0x000fea0003800000 */
.L_x_25707:
        /* <DEDUP_REMOVED lines=10> */
.L_x_25715:
[----:B------:R-:W2:Y:S02]  /*1270*/  LDG.E.U16 R4, desc[UR36][R6.64] ;  /* 0x0000002406047981 */ /* 0x000ea4000c1e1500 */
[----:B--2---:R-:W-:-:S06]  /*1280*/  HADD2.F32 R4, -RZ, R4.H0_H0 ;  /* 0x20000004ff047230 */ /* 0x004fcc0000004100 */
[----:B------:R-:W0:Y:S02]  /*1290*/  F2I.S64.TRUNC R4, R4 ;  /* 0x0000000400047311 */ /* 0x000e24000020d900 */
[----:B0-----:R-:W-:Y:S01]  /*12a0*/  PRMT R25, R4, 0x7610, R25 ;  /* 0x0000761004197816 */ /* 0x001fe20000000019 */
[----:B------:R-:W-:Y:S06]  /*12b0*/  BRA `(.L_x_25711) ;  /* 0x0000000800f87947 */ /* 0x000fec0003800000 */
.L_x_25714:
        /* <DEDUP_REMOVED lines=10> */
.L_x_25717:
[----:B------:R-:W2:Y:S02]  /*1360*/  LDG.E.U16 R6, desc[UR36][R6.64] ;  /* 0x0000002406067981 */ /* 0x000ea4000c1e1500 */
[----:B--2---:R-:W-:-:S06]  /*1370*/  HADD2.F32 R4, -RZ, R6.H0_H0 ;  /* 0x20000006ff047230 */ /* 0x004fcc0000004100 */
[----:B------:R-:W0:Y:S02]  /*1380*/  F2I.S64.TRUNC R4, R4 ;  /* 0x0000000400047311 */ /* 0x000e24000020d900 */
[----:B0-----:R-:W-:Y:S01]  /*1390*/  PRMT R25, R4, 0x7610, R25 ;  /* 0x0000761004197816 */ /* 0x001fe20000000019 */
[----:B------:R-:W-:Y:S06]  /*13a0*/  BRA `(.L_x_25711) ;  /* 0x0000000800bc7947 */ /* 0x000fec0003800000 */
.L_x_25716:
[----:B------:R-:W2:Y:S02]  /*13b0*/  LDG.E.64 R4, desc[UR36][R6.64] ;  /* 0x0000002406047981 */ /* 0x000ea4000c1e1b00 */
[----:B--2---:R-:W0:Y:S02]  /*13c0*/  F2I.S64.F64.TRUNC R4, R4 ;  /* 0x0000000400047311 */ /* 0x004e24000030d900 */
[----:B0-----:R-:W-:Y:S01]  /*13d0*/  PRMT R25, R4, 0x7610, R25 ;  /* 0x0000761004197816 */ /* 0x001fe20000000019 */
[----:B------:R-:W-:Y:S06]  /*13e0*/  BRA `(.L_x_25711) ;  /* 0x0000000800ac7947 */ /* 0x000fec0003800000 */
.L_x_25706:
        /* <DEDUP_REMOVED lines=12> */
.L_x_25720:
[----:B------:R-:W2:Y:S02]  /*14b0*/  LDG.E.64 R6, desc[UR36][R6.64] ;  /* 0x0000002406067981 */ /* 0x000ea4000c1e1b00 */
[----:B--2---:R-:W0:Y:S02]  /*14c0*/  F2I.S64.F64.TRUNC R4, R6 ;  /* 0x0000000600047311 */ /* 0x004e24000030d900 */
[----:B0-----:R-:W-:Y:S01]  /*14d0*/  PRMT R25, R4, 0x7610, R25 ;  /* 0x0000761004197816 */ /* 0x001fe20000000019 */
[----:B------:R-:W-:Y:S06]  /*14e0*/  BRA `(.L_x_25711) ;  /* 0x00000008006c7947 */ /* 0x000fec0003800000 */
.L_x_25719:
        /* <DEDUP_REMOVED lines=28> */
.L_x_25722:
        /* <DEDUP_REMOVED lines=15> */
.L_x_25721:
[----:B------:R-:W2:Y:S02]  /*17a0*/  LDG.E.U16 R4, desc[UR36][R6.64] ;  /* 0x0000002406047981 */ /* 0x000ea4000c1e1500 */
[----:B--2---:R-:W-:-:S06]  /*17b0*/  IMAD.U32 R4, R4, 0x10000, RZ ;  /* 0x0001000004047824 */ /* 0x004fcc00078e00ff */
[----:B------:R-:W0:Y:S02]  /*17c0*/  F2I.S64.TRUNC R4, R4 ;  /* 0x0000000400047311 */ /* 0x000e24000020d900 */
[----:B0-----:R-:W-:Y:S01]  /*17d0*/  PRMT R25, R4, 0x7610, R25 ;  /* 0x0000761004197816 */ /* 0x001fe20000000019 */
[----:B------:R-:W-:Y:S06]  /*17e0*/  BRA `(.L_x_25711) ;  /* 0x0000000400ac7947 */ /* 0x000fec0003800000 */
.L_x_25718:
        /* <DEDUP_REMOVED lines=10> */
.L_x_25725:
        /* <DEDUP_REMOVED lines=21> */
.L_x_25729:
[----:B------:R-:W-:Y:S05]  /*19e0*/  BSYNC B1 ;  /* 0x0000000000017941 */ /* 0x000fea0003800000 */
.L_x_25728:
[----:B------:R-:W-:Y:S01]  /*19f0*/  IMAD.SHL.U32 R3, R3, 0x100000, RZ ;  /* 0x0010000003037824 */ /* 0x000fe200078e00ff */
[----:B------:R-:W-:-:S04]  /*1a00*/  LEA R5, R0, 0x3b800000, 0x17 ;  /* 0x3b80000000057811 */ /* 0x000fc800078eb8ff */
[----:B------:R-:W-:-:S07]  /*1a10*/  LOP3.LUT R4, R5, R3, R6, 0xfe, !PT ;  /* 0x0000000305047212 */ /* 0x000fce00078efe06 */
.L_x_25727:
[----:B------:R-:W-:Y:S05]  /*1a20*/  BSYNC B0 ;  /* 0x0000000000007941 */ /* 0x000fea0003800000 */
.L_x_25726:
[----:B------:R-:W0:Y:S02]  /*1a30*/  F2I.S64.TRUNC R4, R4 ;  /* 0x0000000400047311 */ /* 0x000e24000020d900 */
[----:B0-----:R-:W-:Y:S01]  /*1a40*/  PRMT R25, R4, 0x7610, R25 ;  /* 0x0000761004197816 */ /* 0x001fe20000000019 */
[----:B------:R-:W-:Y:S06]  /*1a50*/  BRA `(.L_x_25711) ;  /* 0x0000000400107947 */ /* 0x000fec0003800000 */
.L_x_25724:
        /* <DEDUP_REMOVED lines=21> */
.L_x_25733:
[----:B------:R-:W-:Y:S05]  /*1bb0*/  BSYNC B1 ;  /* 0x0000000000017941 */ /* 0x000fea0003800000 */
.L_x_25732:
[----:B------:R-:W-:Y:S01]  /*1bc0*/  IMAD.SHL.U32 R3, R3, 0x200000, RZ ;  /* 0x0020000003037824 */ /* 0x000fe200078e00ff */
[----:B------:R-:W-:-:S04]  /*1bd0*/  LEA R5, R0, 0x37800000, 0x17 ;  /* 0x3780000000057811 */ /* 0x000fc800078eb8ff */
[----:B------:R-:W-:-:S07]  /*1be0*/  LOP3.LUT R4, R5, R3, R6, 0xfe, !PT ;  /* 0x0000000305047212 */ /* 0x000fce00078efe06 */
.L_x_25731:
[----:B------:R-:W-:Y:S05]  /*1bf0*/  BSYNC B0 ;  /* 0x0000000000007941 */ /* 0x000fea0003800000 */
.L_x_25730:
[----:B------:R-:W0:Y:S02]  /*1c00*/  F2I.S64.TRUNC R4, R4 ;  /* 0x0000000400047311 */ /* 0x000e24000020d900 */
[----:B0-----:R-:W-:Y:S01]  /*1c10*/  PRMT R25, R4, 0x7610, R25 ;  /* 0x0000761004197816 */ /* 0x001fe20000000019 */
[----:B------:R-:W-:Y:S06]  /*1c20*/  BRA `(.L_x_25711) ;  /* 0x00000000009c7947 */ /* 0x000fec0003800000 */
.L_x_25723:
        /* <DEDUP_REMOVED lines=14> */
.L_x_25737:
[----:B------:R-:W-:Y:S05]  /*1d10*/  BSYNC B0 ;  /* 0x0000000000007941 */ /* 0x000fea0003800000 */
.L_x_25736:
[----:B------:R-:W0:Y:S02]  /*1d20*/  F2I.S64.TRUNC R4, R4 ;  /* 0x0000000400047311 */ /* 0x000e24000020d900 */
[----:B0-----:R-:W-:Y:S01]  /*1d30*/  PRMT R25, R4, 0x7610, R25 ;  /* 0x0000761004197816 */ /* 0x001fe20000000019 */
[----:B------:R-:W-:Y:S06]  /*1d40*/  BRA `(.L_x_25711) ;  /* 0x0000000000547947 */ /* 0x000fec0003800000 */
.L_x_25710:
        /* <DEDUP_REMOVED lines=16> */
.L_x_25738:
[----:B------:R-:W-:Y:S01]  /*1e50*/  PRMT R25, RZ, 0x7610, R25 ;  /* 0x00007610ff197816 */ /* 0x000fe20000000019 */
[----:B------:R-:W-:Y:S06]  /*1e60*/  BRA `(.L_x_25711) ;  /* 0x00000000000c7947 */ /* 0x000fec0003800000 */
.L_x_25735:
[----:B------:R0:W5:Y:S01]  /*1e70*/  LDG.E.U8 R25, desc[UR36][R6.64] ;  /* 0x0000002406197981 */ /* 0x000162000c1e1100 */
[----:B------:R-:W-:Y:S05]  /*1e80*/  BRA `(.L_x_25711) ;  /* 0x0000000000047947 */ /* 0x000fea0003800000 */
.L_x_25734:
[----:B------:R0:W5:Y:S02]  /*1e90*/  LDG.E.U8 R25, desc[UR36][R6.64] ;  /* 0x0000002406197981 */ /* 0x000164000c1e1100 */
.L_x_25711:
[----:B------:R-:W1:Y:S02]  /*1ea0*/  S2R R29, SR_TID.X ;  /* 0x00000000001d7919 */ /* 0x000e640000002100 */
[----:B-1----:R-:W-:-:S07]  /*1eb0*/  VIADD R29, R29, 0x80 ;  /* 0x000000801d1d7836 */ /* 0x002fce0000000000 */
.L_x_25672:
[----:B------:R-:W-:Y:S05]  /*1ec0*/  BSYNC B6 ;  /* 0x0000000000067941 */ /* 0x000fea0003800000 */
.L_x_25671:
        /* <DEDUP_REMOVED lines=23> */
.L_x_25744:
[----:B------:R3:W5:Y:S01]  /*2040*/  LDG.E.U8 R28, desc[UR36][R6.64] ;  /* 0x00000024061c7981 */ /* 0x000762000c1e1100 */
[----:B------:R-:W-:Y:S05]  /*2050*/  BRA `(.L_x_25746) ;  /* 0x0000000c00647947 */ /* 0x000fea0003800000 */
.L_x_25743:
        /* <DEDUP_REMOVED lines=8> */
.L_x_25748:
[----:B------:R0:W5:Y:S01]  /*20e0*/  LDG.E.U8 R28, desc[UR36][R6.64] ;  /* 0x00000024061c7981 */ /* 0x000162000c1e1100 */
[----:B------:R-:W-:Y:S05]  /*20f0*/  BRA `(.L_x_25746) ;  /* 0x0000000c003c7947 */ /* 0x000fea0003800000 */
.L_x_25747:
[----:B------:R0:W5:Y:S01]  /*2100*/  LDG.E.U16 R28, desc[UR36][R6.64] ;  /* 0x00000024061c7981 */ /* 0x000162000c1e1500 */
[----:B------:R-:W-:Y:S05]  /*2110*/  BRA `(.L_x_25746) ;  /* 0x0000000c00347947 */ /* 0x000fea0003800000 */
.L_x_25742:
        /* <DEDUP_REMOVED lines=10> */
.L_x_25750:
[----:B------:R-:W2:Y:S02]  /*21c0*/  LDG.E.U16 R4, desc[UR36][R6.64] ;  /* 0x0000002406047981 */ /* 0x000ea4000c1e1500 */
[----:B--2---:R-:W-:-:S06]  /*21d0*/  HADD2.F32 R4, -RZ, R4.H0_H0 ;  /* 0x20000004ff047230 */ /* 0x004fcc0000004100 */
[----:B------:R-:W0:Y:S02]  /*21e0*/  F2I.S64.TRUNC R4, R4 ;  /* 0x0000000400047311 */ /* 0x000e24000020d900 */
[----:B0-----:R-:W-:Y:S01]  /*21f0*/  PRMT R28, R4, 0x7610, R28 ;  /* 0x00007610041c7816 */ /* 0x001fe2000000001c */
[----:B------:R-:W-:Y:S06]  /*2200*/  BRA `(.L_x_25746) ;  /* 0x0000000800f87947 */ /* 0x000fec0003800000 */
.L_x_25749:
        /* <DEDUP_REMOVED lines=10> */
.L_x_25752:
[----:B------:R-:W2:Y:S02]  /*22b0*/  LDG.E.U16 R6, desc[UR36][R6.64] ;  /* 0x0000002406067981 */ /* 0x000ea4000c1e1500 */
[----:B--2---:R-:W-:-:S06]  /*22c0*/  HADD2.F32 R4, -RZ, R6.H0_H0 ;  /* 0x20000006ff047230 */ /* 0x004fcc0000004100 */
[----:B------:R-:W0:Y:S02]  /*22d0*/  F2I.S64.TRUNC R4, R4 ;  /* 0x0000000400047311 */ /* 0x000e24000020d900 */
[----:B0-----:R-:W-:Y:S01]  /*22e0*/  PRMT R28, R4, 0x7610, R28 ;  /* 0x00007610041c7816 */ /* 0x001fe2000000001c */
[----:B------:R-:W-:Y:S06]  /*22f0*/  BRA `(.L_x_25746) ;  /* 0x0000000800bc7947 */ /* 0x000fec0003800000 */
.L_x_25751:
[----:B------:R-:W2:Y:S02]  /*2300*/  LDG.E.64 R4, desc[UR36][R6.64] ;  /* 0x0000002406047981 */ /* 0x000ea4000c1e1b00 */
[----:B--2---:R-:W0:Y:S02]  /*2310*/  F2I.S64.F64.TRUNC R4, R4 ;  /* 0x0000000400047311 */ /* 0x004e24000030d900 */
[----:B0-----:R-:W-:Y:S01]  /*2320*/  PRMT R28, R4, 0x7610, R28 ;  /* 0x00007610041c7816 */ /* 0x001fe2000000001c */
[----:B------:R-:W-:Y:S06]  /*2330*/  BRA `(.L_x_25746) ;  /* 0x0000000800ac7947 */ /* 0x000fec0003800000 */
.L_x_25741:
        /* <DEDUP_REMOVED lines=12> */
.L_x_25755:
[----:B------:R-:W2:Y:S02]  /*2400*/  LDG.E.64 R6, desc[UR36][R6.64] ;  /* 0x0000002406067981 */ /* 0x000ea4000c1e1b00 */
[----:B--2---:R-:W0:Y:S02]  /*2410*/  F2I.S64.F64.TRUNC R4, R6 ;  /* 0x0000000600047311 */ /* 0x004e24000030d900 */
[----:B0-----:R-:W-:Y:S01]  /*2420*/  PRMT R28, R4, 0x7610, R28 ;  /* 0x00007610041c7816 */ /* 0x001fe2000000001c */
[----:B------:R-:W-:Y:S06]  /*2430*/  BRA `(.L_x_25746) ;  /* 0x00000008006c7947 */ /* 0x000fec0003800000 */
.L_x_25754:
        /* <DEDUP_REMOVED lines=28> */
.L_x_25757:
        /* <DEDUP_REMOVED lines=15> */
.L_x_25756:
[----:B------:R-:W2:Y:S02]  /*26f0*/  LDG.E.U16 R4, desc[UR36][R6.64] ;  /* 0x0000002406047981 */ /* 0x000ea4000c1e1500 */
[----:B--2---:R-:W-:-:S06]  /*2700*/  IMAD.U32 R4, R4, 0x10000, RZ ;  /* 0x0001000004047824 */ /* 0x004fcc00078e00ff */
[----:B------:R-:W0:Y:S02]  /*2710*/  F2I.S64.TRUNC R4, R4 ;  /* 0x0000000400047311 */ /* 0x000e24000020d900 */
[----:B0-----:R-:W-:Y:S01]  /*2720*/  PRMT R28, R4, 0x7610, R28 ;  /* 0x00007610041c7816 */ /* 0x001fe2000000001c */
[----:B------:R-:W-:Y:S06]  /*2730*/  BRA `(.L_x_25746) ;  /* 0x0000000400ac7947 */ /* 0x000fec0003800000 */
.L_x_25753:
        /* <DEDUP_REMOVED lines=10> */
.L_x_25760:
        /* <DEDUP_REMOVED lines=21> */
.L_x_25764:
[----:B------:R-:W-:Y:S05]  /*2930*/  BSYNC B1 ;  /* 0x0000000000017941 */ /* 0x000fea0003800000 */
.L_x_25763:
[----:B------:R-:W-:Y:S01]  /*2940*/  IMAD.SHL.U32 R3, R3, 0x100000, RZ ;  /* 0x0010000003037824 */ /* 0x000fe200078e00ff */
[----:B------:R-:W-:-:S04]  /*2950*/  LEA R5, R0, 0x3b800000, 0x17 ;  /* 0x3b80000000057811 */ /* 0x000fc800078eb8ff */
[----:B------:R-:W-:-:S07]  /*2960*/  LOP3.LUT R4, R5, R3, R6, 0xfe, !PT ;  /* 0x0000000305047212 */ /* 0x000fce00078efe06 */
.L_x_25762:
[----:B------:R-:W-:Y:S05]  /*2970*/  BSYNC B0 ;  /* 0x0000000000007941 */ /* 0x000fea0003800000 */
.L_x_25761:
[----:B------:R-:W0:Y:S02]  /*2980*/  F2I.S64.TRUNC R4, R4 ;  /* 0x0000000400047311 */ /* 0x000e24000020d900 */
[----:B0-----:R-:W-:Y:S01]  /*2990*/  PRMT R28, R4, 0x7610, R28 ;  /* 0x00007610041c7816 */ /* 0x001fe2000000001c */
[----:B------:R-:W-:Y:S06]  /*29a0*/  BRA `(.L_x_25746) ;  /* 0x0000000400107947 */ /* 0x000fec0003800000 */
.L_x_25759:
        /* <DEDUP_REMOVED lines=21> */
.L_x_25768:
[----:B------:R-:W-:Y:S05]  /*2b00*/  BSYNC B1 ;  /* 0x0000000000017941 */ /* 0x000fea0003800000 */
.L_x_25767:
[----:B------:R-:W-:Y:S01]  /*2b10*/  IMAD.SHL.U32 R3, R3, 0x200000, RZ ;  /* 0x0020000003037824 */ /* 0x000fe200078e00ff */
[----:B------:R-:W-:-:S04]  /*2b20*/  LEA R5, R0, 0x37800000, 0x17 ;  /* 0x3780000000057811 */ /* 0x000fc800078eb8ff */
[----:B------:R-:W-:-:S07]  /*2b30*/  LOP3.LUT R4, R5, R3, R6, 0xfe, !PT ;  /* 0x0000000305047212 */ /* 0x000fce00078efe06 */
.L_x_25766:
[----:B------:R-:W-:Y:S05]  /*2b40*/  BSYNC B0 ;  /* 0x0000000000007941 */ /* 0x000fea0003800000 */
.L_x_25765:
[----:B------:R-:W0:Y:S02]  /*2b50*/  F2I.S64.TRUNC R4, R4 ;  /* 0x0000000400047311 */ /* 0x000e24000020d900 */
[----:B0-----:R-:W-:Y:S01]  /*2b60*/  PRMT R28, R4, 0x7610, R28 ;  /* 0x00007610041c7816 */ /* 0x001fe2000000001c */
[----:B------:R-:W-:Y:S06]  /*2b70*/  BRA `(.L_x_25746) ;  /* 0x00000000009c7947 */ /* 0x000fec0003800000 */
.L_x_25758:
        /* <DEDUP_REMOVED lines=14> */
.L_x_25772:
[----:B------:R-:W-:Y:S05]  /*2c60*/  BSYNC B0 ;  /* 0x0000000000007941 */ /* 0x000fea0003800000 */
.L_x_25771:
[----:B------:R-:W0:Y:S02]  /*2c70*/  F2I.S64.TRUNC R4, R4 ;  /* 0x0000000400047311 */ /* 0x000e24000020d900 */
[----:B0-----:R-:W-:Y:S01]  /*2c80*/  PRMT R28, R4, 0x7610, R28 ;  /* 0x00007610041c7816 */ /* 0x001fe2000000001c */
[----:B------:R-:W-:Y:S06]  /*2c90*/  BRA `(.L_x_25746) ;  /* 0x0000000000547947 */ /* 0x000fec0003800000 */
.L_x_25745:
        /* <DEDUP_REMOVED lines=16> */
.L_x_25773:
[----:B------:R-:W-:Y:S01]  /*2da0*/  PRMT R28, RZ, 0x7610, R28 ;  /* 0x00007610ff1c7816 */ /* 0x000fe2000000001c */
[----:B------:R-:W-:Y:S06]  /*2db0*/  BRA `(.L_x_25746) ;  /* 0x00000000000c7947 */ /* 0x000fec0003800000 */
.L_x_25770:
[----:B------:R0:W5:Y:S01]  /*2dc0*/  LDG.E.U8 R28, desc[UR36][R6.64] ;  /* 0x00000024061c7981 */ /* 0x000162000c1e1100 */
[----:B------:R-:W-:Y:S05]  /*2dd0*/  BRA `(.L_x_25746) ;  /* 0x0000000000047947 */ /* 0x000fea0003800000 */
.L_x_25769:
[----:B------:R1:W5:Y:S02]  /*2de0*/  LDG.E.U8 R28, desc[UR36][R6.64] ;  /* 0x00000024061c7981 */ /* 0x000364000c1e1100 */
.L_x_25746:
        /* <DEDUP_REMOVED lines=18> */
.L_x_25777:
[----:B------:R4:W5:Y:S01]  /*2f10*/  LDG.E.U8 R27, desc[UR36][R6.64] ;  /* 0x00000024061b7981 */ /* 0x000962000c1e1100 */
[----:B------:R-:W-:Y:S05]  /*2f20*/  BRA `(.L_x_25779) ;  /* 0x0000000c00647947 */ /* 0x000fea0003800000 */
.L_x_25776:
        /* <DEDUP_REMOVED lines=8> */
.L_x_25781:
[----:B------:R0:W5:Y:S01]  /*2fb0*/  LDG.E.U8 R27, desc[UR36][R6.64] ;  /* 0x00000024061b7981 */ /* 0x000162000c1e1100 */
[----:B------:R-:W-:Y:S05]  /*2fc0*/  BRA `(.L_x_25779) ;  /* 0x0000000c003c7947 */ /* 0x000fea0003800000 */
.L_x_25780:
[----:B------:R0:W5:Y:S01]  /*2fd0*/  LDG.E.U16 R27, desc[UR36][R6.64] ;  /* 0x00000024061b7981 */ /* 0x000162000c1e1500 */
[----:B------:R-:W-:Y:S05]  /*2fe0*/  BRA `(.L_x_25779) ;  /* 0x0000000c00347947 */ /* 0x000fea0003800000 */
.L_x_25775:
        /* <DEDUP_REMOVED lines=10> */
.L_x_25783:
[----:B------:R-:W2:Y:S02]  /*3090*/  LDG.E.U16 R4, desc[UR36][R6.64] ;  /* 0x0000002406047981 */ /* 0x000ea4000c1e1500 */
[----:B--2---:R-:W-:-:S06]  /*30a0*/  HADD2.F32 R4, -RZ, R4.H0_H0 ;  /* 0x20000004ff047230 */ /* 0x004fcc0000004100 */
[----:B------:R-:W0:Y:S02]  /*30b0*/  F2I.S64.TRUNC R4, R4 ;  /* 0x0000000400047311 */ /* 0x000e24000020d900 */
[----:B0-----:R-:W-:Y:S01]  /*30c0*/  PRMT R27, R4, 0x7610, R27 ;  /* 0x00007610041b7816 */ /* 0x001fe2000000001b */
[----:B------:R-:W-:Y:S06]  /*30d0*/  BRA `(.L_x_25779) ;  /* 0x0000000800f87947 */ /* 0x000fec0003800000 */
.L_x_25782:
        /* <DEDUP_REMOVED lines=10> */
.L_x_25785:
[----:B------:R-:W2:Y:S02]  /*3180*/  LDG.E.U16 R6, desc[UR36][R6.64] ;  /* 0x0000002406067981 */ /* 0x000ea4000c1e1500 */
[----:B--2---:R-:W-:-:S06]  /*3190*/  HADD2.F32 R4, -RZ, R6.H0_H0 ;  /* 0x20000006ff047230 */ /* 0x004fcc0000004100 */
[----:B------:R-:W0:Y:S02]  /*31a0*/  F2I.S64.TRUNC R4, R4 ;  /* 0x0000000400047311 */ /* 0x000e24000020d900 */
[----:B0-----:R-:W-:Y:S01]  /*31b0*/  PRMT R27, R4, 0x7610, R27 ;  /* 0x00007610041b7816 */ /* 0x001fe2000000001b */
[----:B------:R-:W-:Y:S06]  /*31c0*/  BRA `(.L_x_25779) ;  /* 0x0000000800bc7947 */ /* 0x000fec0003800000 */
.L_x_25784:
[----:B------:R-:W2:Y:S02]  /*31d0*/  LDG.E.64 R4, desc[UR36][R6.64] ;  /* 0x0000002406047981 */ /* 0x000ea4000c1e1b00 */
[----:B--2---:R-:W0:Y:S02]  /*31e0*/  F2I.S64.F64.TRUNC R4, R4 ;  /* 0x0000000400047311 */ /* 0x004e24000030d900 */
[----:B0-----:R-:W-:Y:S01]  /*31f0*/  PRMT R27, R4, 0x7610, R27 ;  /* 0x00007610041b7816 */ /* 0x001fe2000000001b */
[----:B------:R-:W-:Y:S06]  /*3200*/  BRA `(.L_x_25779) ;  /* 0x0000000800ac7947 */ /* 0x000fec0003800000 */
.L_x_25774:
        /* <DEDUP_REMOVED lines=12> */
.L_x_25788:
[----:B------:R-:W2:Y:S02]  /*32d0*/  LDG.E.64 R6, desc[UR36][R6.64] ;  /* 0x0000002406067981 */ /* 0x000ea4000c1e1b00 */
[----:B--2---:R-:W0:Y:S02]  /*32e0*/  F2I.S64.F64.TRUNC R4, R6 ;  /* 0x0000000600047311 */ /* 0x004e24000030d900 */
[----:B0-----:R-:W-:Y:S01]  /*32f0*/  PRMT R27, R4, 0x7610, R27 ;  /* 0x00007610041b7816 */ /* 0x001fe2000000001b */
[----:B------:R-:W-:Y:S06]  /*3300*/  BRA `(.L_x_25779) ;  /* 0x00000008006c7947 */ /* 0x000fec0003800000 */
.L_x_25787:
        /* <DEDUP_REMOVED lines=28> */
.L_x_25790:
        /* <DEDUP_REMOVED lines=15> */
.L_x_25789:
[----:B------:R-:W2:Y:S02]  /*35c0*/  LDG.E.U16 R4, desc[UR36][R6.64] ;  /* 0x0000002406047981 */ /* 0x000ea4000c1e1500 */
[----:B--2---:R-:W-:-:S06]  /*35d0*/  IMAD.U32 R4, R4, 0x10000, RZ ;  /* 0x0001000004047824 */ /* 0x004fcc00078e00ff */
[----:B------:R-:W0:Y:S02]  /*35e0*/  F2I.S64.TRUNC R4, R4 ;  /* 0x0000000400047311 */ /* 0x000e24000020d900 */
[----:B0-----:R-:W-:Y:S01]  /*35f0*/  PRMT R27, R4, 0x7610, R27 ;  /* 0x00007610041b7816 */ /* 0x001fe2000000001b */
[----:B------:R-:W-:Y:S06]  /*3600*/  BRA `(.L_x_25779) ;  /* 0x0000000400ac7947 */ /* 0x000fec0003800000 */
.L_x_25786:
        /* <DEDUP_REMOVED lines=10> */
.L_x_25793:
        /* <DEDUP_REMOVED lines=21> */
.L_x_25797:
[----:B------:R-:W-:Y:S05]  /*3800*/  BSYNC B1 ;  /* 0x0000000000017941 */ /* 0x000fea0003800000 */
.L_x_25796:
[----:B------:R-:W-:Y:S01]  /*3810*/  IMAD.SHL.U32 R3, R3, 0x100000, RZ ;  /* 0x0010000003037824 */ /* 0x000fe200078e00ff */
[----:B------:R-:W-:-:S04]  /*3820*/  LEA R5, R0, 0x3b800000, 0x17 ;  /* 0x3b80000000057811 */ /* 0x000fc800078eb8ff */
[----:B------:R-:W-:-:S07]  /*3830*/  LOP3.LUT R4, R5, R3, R6, 0xfe, !PT ;  /* 0x0000000305047212 */ /* 0x000fce00078efe06 */
.L_x_25795:
[----:B------:R-:W-:Y:S05]  /*3840*/  BSYNC B0 ;  /* 0x0000000000007941 */ /* 0x000fea0003800000 */
.L_x_25794:
[----:B------:R-:W0:Y:S02]  /*3850*/  F2I.S64.TRUNC R4, R4 ;  /* 0x0000000400047311 */ /* 0x000e24000020d900 */
[----:B0-----:R-:W-:Y:S01]  /*3860*/  PRMT R27, R4, 0x7610, R27 ;  /* 0x00007610041b7816 */ /* 0x001fe2000000001b */
[----:B------:R-:W-:Y:S06]  /*3870*/  BRA `(.L_x_25779) ;  /* 0x0000000400107947 */ /* 0x000fec0003800000 */
.L_x_25792:
        /* <DEDUP_REMOVED lines=21> */
.L_x_25801:
[----:B------:R-:W-:Y:S05]  /*39d0*/  BSYNC B1 ;  /* 0x0000000000017941 */ /* 0x000fea0003800000 */
.L_x_25800:
[----:B------:R-:W-:Y:S01]  /*39e0*/  IMAD.SHL.U32 R3, R3, 0x200000, RZ ;  /* 0x0020000003037824 */ /* 0x000fe200078e00ff */
[----:B------:R-:W-:-:S04]  /*39f0*/  LEA R5, R0, 0x37800000, 0x17 ;  /* 0x3780000000057811 */ /* 0x000fc800078eb8ff */
[----:B------:R-:W-:-:S07]  /*3a00*/  LOP3.LUT R4, R5, R3, R6, 0xfe, !PT ;  /* 0x0000000305047212 */ /* 0x000fce00078efe06 */
.L_x_25799:
[----:B------:R-:W-:Y:S05]  /*3a10*/  BSYNC B0 ;  /* 0x0000000000007941 */ /* 0x000fea0003800000 */
.L_x_25798:
[----:B------:R-:W0:Y:S02]  /*3a20*/  F2I.S64.TRUNC R4, R4 ;  /* 0x0000000400047311 */ /* 0x000e24000020d900 */
[----:B0-----:R-:W-:Y:S01]  /*3a30*/  PRMT R27, R4, 0x7610, R27 ;  /* 0x00007610041b7816 */ /* 0x001fe2000000001b */
[----:B------:R-:W-:Y:S06]  /*3a40*/  BRA `(.L_x_25779) ;  /* 0x00000000009c7947 */ /* 0x000fec0003800000 */
.L_x_25791:
        /* <DEDUP_REMOVED lines=14> */
.L_x_25805:
[----:B------:R-:W-:Y:S05]  /*3b30*/  BSYNC B0 ;  /* 0x0000000000007941 */ /* 0x000fea0003800000 */
.L_x_25804:
[----:B------:R-:W0:Y:S02]  /*3b40*/  F2I.S64.TRUNC R4, R4 ;  /* 0x0000000400047311 */ /* 0x000e24000020d900 */
[----:B0-----:R-:W-:Y:S01]  /*3b50*/  PRMT R27, R4, 0x7610, R27 ;  /* 0x00007610041b7816 */ /* 0x001fe2000000001b */
[----:B------:R-:W-:Y:S06]  /*3b60*/  BRA `(.L_x_25779) ;  /* 0x0000000000547947 */ /* 0x000fec0003800000 */
.L_x_25778:
        /* <DEDUP_REMOVED lines=16> */
.L_x_25806:
[----:B------:R-:W-:Y:S01]  /*3c70*/  PRMT R27, RZ, 0x7610, R27 ;  /* 0x00007610ff1b7816 */ /* 0x000fe2000000001b */
[----:B------:R-:W-:Y:S06]  /*3c80*/  BRA `(.L_x_25779) ;  /* 0x00000000000c7947 */ /* 0x000fec0003800000 */
.L_x_25803:
[----:B------:R1:W5:Y:S01]  /*3c90*/  LDG.E.U8 R27, desc[UR36][R6.64] ;  /* 0x00000024061b7981 */ /* 0x000362000c1e1100 */
[----:B------:R-:W-:Y:S05]  /*3ca0*/  BRA `(.L_x_25779) ;  /* 0x0000000000047947 */ /* 0x000fea0003800000 */
.L_x_25802:
[----:B------:R2:W5:Y:S02]  /*3cb0*/  LDG.E.U8 R27, desc[UR36][R6.64] ;  /* 0x00000024061b7981 */ /* 0x000564000c1e1100 */
.L_x_25779:
[----:B------:R-:W-:-:S07]  /*3cc0*/  VIADD R29, R29, 0x80 ;  /* 0x000000801d1d7836 */ /* 0x000fce0000000000 */
.L_x_25740:
[----:B------:R-:W-:Y:S05]  /*3cd0*/  BSYNC B6 ;  /* 0x0000000000067941 */ /* 0x000fea0003800000 */
.L_x_25739:
        /* <DEDUP_REMOVED lines=25> */
.L_x_25812:
[----:B------:R3:W5:Y:S01]  /*3e70*/  LDG.E.U8 R19, desc[UR36][R6.64] ;  /* 0x0000002406137981 */ /* 0x000762000c1e1100 */
[----:B------:R-:W-:Y:S05]  /*3e80*/  BRA `(.L_x_25814) ;  /* 0x0000000c00647947 */ /* 0x000fea0003800000 */
.L_x_25811:
        /* <DEDUP_REMOVED lines=8> */
.L_x_25816:
[----:B------:R0:W5:Y:S01]  /*3f10*/  LDG.E.U8 R19, desc[UR36][R6.64] ;  /* 0x0000002406137981 */ /* 0x000162000c1e1100 */
[----:B------:R-:W-:Y:S05]  /*3f20*/  BRA `(.L_x_25814) ;  /* 0x0000000c003c7947 */ /* 0x000fea0003800000 */
.L_x_25815:
[----:B------:R0:W5:Y:S01]  /*3f30*/  LDG.E.U16 R19, desc[UR36][R6.64] ;  /* 0x0000002406137981 */ /* 0x000162000c1e1500 */
[----:B------:R-:W-:Y:S05]  /*3f40*/  BRA `(.L_x_25814) ;  /* 0x0000000c00347947 */ /* 0x000fea0003800000 */
.L_x_25810:
        /* <DEDUP_REMOVED lines=10> */
.L_x_25818:
[----:B------:R-:W2:Y:S02]  /*3ff0*/  LDG.E.U16 R4, desc[UR36][R6.64] ;  /* 0x0000002406047981 */ /* 0x000ea4000c1e1500 */
[----:B--2---:R-:W-:-:S06]  /*4000*/  HADD2.F32 R4, -RZ, R4.H0_H0 ;  /* 0x20000004ff047230 */ /* 0x004fcc0000004100 */
[----:B------:R-:W0:Y:S02]  /*4010*/  F2I.S64.TRUNC R4, R4 ;  /* 0x0000000400047311 */ /* 0x000e24000020d900 */
[----:B0-----:R-:W-:Y:S01]  /*4020*/  PRMT R19, R4, 0x7610, R19 ;  /* 0x0000761004137816 */ /* 0x001fe20000000013 */
[----:B------:R-:W-:Y:S06]  /*4030*/  BRA `(.L_x_25814) ;  /* 0x0000000800f87947 */ /* 0x000fec0003800000 */
.L_x_25817:
        /* <DEDUP_REMOVED lines=10> */
.L_x_25820:
[----:B------:R-:W2:Y:S02]  /*40e0*/  LDG.E.U16 R6, desc[UR36][R6.64] ;  /* 0x0000002406067981 */ /* 0x000ea4000c1e1500 */
[----:B--2---:R-:W-:-:S06]  /*40f0*/  HADD2.F32 R4, -RZ, R6.H0_H0 ;  /* 0x20000006ff047230 */ /* 0x004fcc0000004100 */
[----:B------:R-:W0:Y:S02]  /*4100*/  F2I.S64.TRUNC R4, R4 ;  /* 0x0000000400047311 */ /* 0x000e24000020d900 */
[----:B0-----:R-:W-:Y:S01]  /*4110*/  PRMT R19, R4, 0x7610, R19 ;  /* 0x0000761004137816 */ /* 0x001fe20000000013 */
[----:B------:R-:W-:Y:S06]  /*4120*/  BRA `(.L_x_25814) ;  /* 0x0000000800bc7947 */ /* 0x000fec0003800000 */
.L_x_25819:
[----:B------:R-:W2:Y:S02]  /*4130*/  LDG.E.64 R4, desc[UR36][R6.64] ;  /* 0x0000002406047981 */ /* 0x000ea4000c1e1b00 */
[----:B--2---:R-:W0:Y:S02]  /*4140*/  F2I.S64.F64.TRUNC R4, R4 ;  /* 0x0000000400047311 */ /* 0x004e24000030d900 */
[----:B0-----:R-:W-:Y:S01]  /*4150*/  PRMT R19, R4, 0x7610, R19 ;  /* 0x0000761004137816 */ /* 0x001fe20000000013 */
[----:B------:R-:W-:Y:S06]  /*4160*/  BRA `(.L_x_25814) ;  /* 0x0000000800ac7947 */ /* 0x000fec0003800000 */
.L_x_25809:
        /* <DEDUP_REMOVED lines=12> */
.L_x_25823:
[----:B------:R-:W2:Y:S02]  /*4230*/  LDG.E.64 R6, desc[UR36][R6.64] ;  /* 0x0000002406067981 */ /* 0x000ea4000c1e1b00 */
[----:B--2---:R-:W0:Y:S02]  /*4240*/  F2I.S64.F64.TRUNC R4, R6 ;  /* 0x0000000600047311 */ /* 0x004e24000030d900 */
[----:B0-----:R-:W-:Y:S01]  /*4250*/  PRMT R19, R4, 0x7610, R19 ;  /* 0x0000761004137816 */ /* 0x001fe20000000013 */
[----:B------:R-:W-:Y:S06]  /*4260*/  BRA `(.L_x_25814) ;  /* 0x00000008006c7947 */ /* 0x000fec0003800000 */
.L_x_25822:
        /* <DEDUP_REMOVED lines=28> */
.L_x_25825:
        /* <DEDUP_REMOVED lines=15> */
.L_x_25824:
[----:B------:R-:W2:Y:S02]  /*4520*/  LDG.E.U16 R4, desc[UR36][R6.64] ;  /* 0x0000002406047981 */ /* 0x000ea4000c1e1500 */
[----:B--2---:R-:W-:-:S06]  /*4530*/  IMAD.U32 R4, R4, 0x10000, RZ ;  /* 0x0001000004047824 */ /* 0x004fcc00078e00ff */
[----:B------:R-:W0:Y:S02]  /*4540*/  F2I.S64.TRUNC R4, R4 ;  /* 0x0000000400047311 */ /* 0x000e24000020d900 */
[----:B0-----:R-:W-:Y:S01]  /*4550*/  PRMT R19, R4, 0x7610, R19 ;  /* 0x0000761004137816 */ /* 0x001fe20000000013 */
[----:B------:R-:W-:Y:S06]  /*4560*/  BRA `(.L_x_25814) ;  /* 0x0000000400ac7947 */ /* 0x000fec0003800000 */
.L_x_25821:
        /* <DEDUP_REMOVED lines=10> */
.L_x_25828:
        /* <DEDUP_REMOVED lines=21> */
.L_x_25832:
[----:B------:R-:W-:Y:S05]  /*4760*/  BSYNC B1 ;  /* 0x0000000000017941 */ /* 0x000fea0003800000 */
.L_x_25831:
[----:B------:R-:W-:Y:S01]  /*4770*/  IMAD.SHL.U32 R3, R3, 0x100000, RZ ;  /* 0x0010000003037824 */ /* 0x000fe200078e00ff */
[----:B------:R-:W-:-:S04]  /*4780*/  LEA R5, R0, 0x3b800000, 0x17 ;  /* 0x3b80000000057811 */ /* 0x000fc800078eb8ff */
[----:B------:R-:W-:-:S07]  /*4790*/  LOP3.LUT R4, R5, R3, R6, 0xfe, !PT ;  /* 0x0000000305047212 */ /* 0x000fce00078efe06 */
.L_x_25830:
[----:B------:R-:W-:Y:S05]  /*47a0*/  BSYNC B0 ;  /* 0x0000000000007941 */ /* 0x000fea0003800000 */
.L_x_25829:
[----:B------:R-:W0:Y:S02]  /*47b0*/  F2I.S64.TRUNC R4, R4 ;  /* 0x0000000400047311 */ /* 0x000e24000020d900 */
[----:B0-----:R-:W-:Y:S01]  /*47c0*/  PRMT R19, R4, 0x7610, R19 ;  /* 0x0000761004137816 */ /* 0x001fe20000000013 */
[----:B------:R-:W-:Y:S06]  /*47d0*/  BRA `(.L_x_25814) ;  /* 0x0000000400107947 */ /* 0x000fec0003800000 */
.L_x_25827:
        /* <DEDUP_REMOVED lines=21> */
.L_x_25836:
[----:B------:R-:W-:Y:S05]  /*4930*/  BSYNC B1 ;  /* 0x0000000000017941 */ /* 0x000fea0003800000 */
.L_x_25835:
[----:B------:R-:W-:Y:S01]  /*4940*/  IMAD.SHL.U32 R3, R3, 0x200000, RZ ;  /* 0x0020000003037824 */ /* 0x000fe200078e00ff */
[----:B------:R-:W-:-:S04]  /*4950*/  LEA R5, R0, 0x37800000, 0x17 ;  /* 0x3780000000057811 */ /* 0x000fc800078eb8ff */
[----:B------:R-:W-:-:S07]  /*4960*/  LOP3.LUT R4, R5, R3, R6, 0xfe, !PT ;  /* 0x0000000305047212 */ /* 0x000fce00078efe06 */
.L_x_25834:
[----:B------:R-:W-:Y:S05]  /*4970*/  BSYNC B0 ;  /* 0x0000000000007941 */ /* 0x000fea0003800000 */
.L_x_25833:
[----:B------:R-:W0:Y:S02]  /*4980*/  F2I.S64.TRUNC R4, R4 ;  /* 0x0000000400047311 */ /* 0x000e24000020d900 */
[----:B0-----:R-:W-:Y:S01]  /*4990*/  PRMT R19, R4, 0x7610, R19 ;  /* 0x0000761004137816 */ /* 0x001fe20000000013 */
[----:B------:R-:W-:Y:S06]  /*49a0*/  BRA `(.L_x_25814) ;  /* 0x00000000009c7947 */ /* 0x000fec0003800000 */
.L_x_25826:
        /* <DEDUP_REMOVED lines=14> */
.L_x_25840:
[----:B------:R-:W-:Y:S05]  /*4a90*/  BSYNC B0 ;  /* 0x0000000000007941 */ /* 0x000fea0003800000 */
.L_x_25839:
[----:B------:R-:W0:Y:S02]  /*4aa0*/  F2I.S64.TRUNC R4, R4 ;  /* 0x0000000400047311 */ /* 0x000e24000020d900 */
[----:B0-----:R-:W-:Y:S01]  /*4ab0*/  PRMT R19, R4, 0x7610, R19 ;  /* 0x0000761004137816 */ /* 0x001fe20000000013 */
[----:B------:R-:W-:Y:S06]  /*4ac0*/  BRA `(.L_x_25814) ;  /* 0x0000000000547947 */ /* 0x000fec0003800000 */
.L_x_25813:
        /* <DEDUP_REMOVED lines=16> */
.L_x_25841:
[----:B------:R-:W-:Y:S01]  /*4bd0*/  PRMT R19, RZ, 0x7610, R19 ;  /* 0x00007610ff137816 */ /* 0x000fe20000000013 */
[----:B------:R-:W-:Y:S06]  /*4be0*/  BRA `(.L_x_25814) ;  /* 0x00000000000c7947 */ /* 0x000fec0003800000 */
.L_x_25838:
[----:B------:R1:W5:Y:S01]  /*4bf0*/  LDG.E.U8 R19, desc[UR36][R6.64] ;  /* 0x0000002406137981 */ /* 0x000362000c1e1100 */
[----:B------:R-:W-:Y:S05]  /*4c00*/  BRA `(.L_x_25814) ;  /* 0x0000000000047947 */ /* 0x000fea0003800000 */
.L_x_25837:
[----:B------:R2:W5:Y:S02]  /*4c10*/  LDG.E.U8 R19, desc[UR36][R6.64] ;  /* 0x0000002406137981 */ /* 0x000564000c1e1100 */
.L_x_25814:
        /* <DEDUP_REMOVED lines=19> */
.L_x_25845:
[----:B------:R0:W5:Y:S01]  /*4d50*/  LDG.E.U8 R26, desc[UR36][R6.64] ;  /* 0x00000024061a7981 */ /* 0x000162000c1e1100 */
[----:B------:R-:W-:Y:S05]  /*4d60*/  BRA `(.L_x_25847) ;  /* 0x0000000c00647947 */ /* 0x000fea0003800000 */
.L_x_25844:
        /* <DEDUP_REMOVED lines=8> */
.L_x_25849:
[----:B------:R4:W5:Y:S01]  /*4df0*/  LDG.E.U8 R26, desc[UR36][R6.64] ;  /* 0x00000024061a7981 */ /* 0x000962000c1e1100 */
[----:B------:R-:W-:Y:S05]  /*4e00*/  BRA `(.L_x_25847) ;  /* 0x0000000c003c7947 */ /* 0x000fea0003800000 */
.L_x_25848:
[----:B------:R3:W5:Y:S01]  /*4e10*/  LDG.E.U16 R26, desc[UR36][R6.64] ;  /* 0x00000024061a7981 */ /* 0x000762000c1e1500 */
[----:B------:R-:W-:Y:S05]  /*4e20*/  BRA `(.L_x_25847) ;  /* 0x0000000c00347947 */ /* 0x000fea0003800000 */
.L_x_25843:
        /* <DEDUP_REMOVED lines=10> */
.L_x_25851:
[----:B------:R-:W2:Y:S02]  /*4ed0*/  LDG.E.U16 R4, desc[UR36][R6.64] ;  /* 0x0000002406047981 */ /* 0x000ea4000c1e1500 */
[----:B--2---:R-:W-:-:S06]  /*4ee0*/  HADD2.F32 R4, -RZ, R4.H0_H0 ;  /* 0x20000004ff047230 */ /* 0x004fcc0000004100 */
[----:B------:R-:W0:Y:S02]  /*4ef0*/  F2I.S64.TRUNC R4, R4 ;  /* 0x0000000400047311 */ /* 0x000e24000020d900 */
[----:B0-----:R-:W-:Y:S01]  /*4f00*/  PRMT R26, R4, 0x7610, R26 ;  /* 0x00007610041a7816 */ /* 0x001fe2000000001a */
[----:B------:R-:W-:Y:S06]  /*4f10*/  BRA `(.L_x_25847) ;  /* 0x0000000800f87947 */ /* 0x000fec0003800000 */
.L_x_25850:
        /* <DEDUP_REMOVED lines=10> */
.L_x_25853:
[----:B------:R-:W2:Y:S02]  /*4fc0*/  LDG.E.U16 R6, desc[UR36][R6.64] ;  /* 0x0000002406067981 */ /* 0x000ea4000c1e1500 */
[----:B--2---:R-:W-:-:S06]  /*4fd0*/  HADD2.F32 R4, -RZ, R6.H0_H0 ;  /* 0x20000006ff047230 */ /* 0x004fcc0000004100 */
[----:B------:R-:W0:Y:S02]  /*4fe0*/  F2I.S64.TRUNC R4, R4 ;  /* 0x0000000400047311 */ /* 0x000e24000020d900 */
[----:B0-----:R-:W-:Y:S01]  /*4ff0*/  PRMT R26, R4, 0x7610, R26 ;  /* 0x00007610041a7816 */ /* 0x001fe2000000001a */
[----:B------:R-:W-:Y:S06]  /*5000*/  BRA `(.L_x_25847) ;  /* 0x0000000800bc7947 */ /* 0x000fec0003800000 */
.L_x_25852:
[----:B------:R-:W2:Y:S02]  /*5010*/  LDG.E.64 R4, desc[UR36][R6.64] ;  /* 0x0000002406047981 */ /* 0x000ea4000c1e1b00 */
[----:B--2---:R-:W0:Y:S02]  /*5020*/  F2I.S64.F64.TRUNC R4, R4 ;  /* 0x0000000400047311 */ /* 0x004e24000030d900 */
[----:B0-----:R-:W-:Y:S01]  /*5030*/  PRMT R26, R4, 0x7610, R26 ;  /* 0x00007610041a7816 */ /* 0x001fe2000000001a */
[----:B------:R-:W-:Y:S06]  /*5040*/  BRA `(.L_x_25847) ;  /* 0x0000000800ac7947 */ /* 0x000fec0003800000 */
.L_x_25842:
        /* <DEDUP_REMOVED lines=12> */
.L_x_25856:
[----:B------:R-:W2:Y:S02]  /*5110*/  LDG.E.64 R6, desc[UR36][R6.64] ;  /* 0x0000002406067981 */ /* 0x000ea4000c1e1b00 */
[----:B--2---:R-:W0:Y:S02]  /*5120*/  F2I.S64.F64.TRUNC R4, R6 ;  /* 0x0000000600047311 */ /* 0x004e24000030d900 */
[----:B0-----:R-:W-:Y:S01]  /*5130*/  PRMT R26, R4, 0x7610, R26 ;  /* 0x00007610041a7816 */ /* 0x001fe2000000001a */
[----:B------:R-:W-:Y:S06]  /*5140*/  BRA `(.L_x_25847) ;  /* 0x00000008006c7947 */ /* 0x000fec0003800000 */
.L_x_25855:
        /* <DEDUP_REMOVED lines=28> */
.L_x_25858:
        /* <DEDUP_REMOVED lines=15> */
.L_x_25857:
[----:B------:R-:W2:Y:S02]  /*5400*/  LDG.E.U16 R4, desc[UR36][R6.64] ;  /* 0x0000002406047981 */ /* 0x000ea4000c1e1500 */
[----:B--2---:R-:W-:-:S06]  /*5410*/  IMAD.U32 R4, R4, 0x10000, RZ ;  /* 0x0001000004047824 */ /* 0x004fcc00078e00ff */
[----:B------:R-:W0:Y:S02]  /*5420*/  F2I.S64.TRUNC R4, R4 ;  /* 0x0000000400047311 */ /* 0x000e24000020d900 */
[----:B0-----:R-:W-:Y:S01]  /*5430*/  PRMT R26, R4, 0x7610, R26 ;  /* 0x00007610041a7816 */ /* 0x001fe2000000001a */
[----:B------:R-:W-:Y:S06]  /*5440*/  BRA `(.L_x_25847) ;  /* 0x0000000400ac7947 */ /* 0x000fec0003800000 */
.L_x_25854:
        /* <DEDUP_REMOVED lines=10> */
.L_x_25861:
        /* <DEDUP_REMOVED lines=21> */
.L_x_25865:
[----:B------:R-:W-:Y:S05]  /*5640*/  BSYNC B1 ;  /* 0x0000000000017941 */ /* 0x000fea0003800000 */
.L_x_25864:
[----:B------:R-:W-:Y:S01]  /*5650*/  IMAD.SHL.U32 R3, R3, 0x100000, RZ ;  /* 0x0010000003037824 */ /* 0x000fe200078e00ff */
[----:B------:R-:W-:-:S04]  /*5660*/  LEA R5, R0, 0x3b800000, 0x17 ;  /* 0x3b80000000057811 */ /* 0x000fc800078eb8ff */
[----:B------:R-:W-:-:S07]  /*5670*/  LOP3.LUT R4, R5, R3, R6, 0xfe, !PT ;  /* 0x0000000305047212 */ /* 0x000fce00078efe06 */
.L_x_25863:
[----:B------:R-:W-:Y:S05]  /*5680*/  BSYNC B0 ;  /* 0x0000000000007941 */ /* 0x000fea0003800000 */
.L_x_25862:
[----:B------:R-:W0:Y:S02]  /*5690*/  F2I.S64.TRUNC R4, R4 ;  /* 0x0000000400047311 */ /* 0x000e24000020d900 */
[----:B0-----:R-:W-:Y:S01]  /*56a0*/  PRMT R26, R4, 0x7610, R26 ;  /* 0x00007610041a7816 */ /* 0x001fe2000000001a */
[----:B------:R-:W-:Y:S06]  /*56b0*/  BRA `(.L_x_25847) ;  /* 0x0000000400107947 */ /* 0x000fec0003800000 */
.L_x_25860:
        /* <DEDUP_REMOVED lines=21> */
.L_x_25869:
[----:B------:R-:W-:Y:S05]  /*5810*/  BSYNC B1 ;  /* 0x0000000000017941 */ /* 0x000fea0003800000 */
.L_x_25868:
[----:B------:R-:W-:Y:S01]  /*5820*/  IMAD.SHL.U32 R3, R3, 0x200000, RZ ;  /* 0x0020000003037824 */ /* 0x000fe200078e00ff */
[----:B------:R-:W-:-:S04]  /*5830*/  LEA R5, R0, 0x37800000, 0x17 ;  /* 0x3780000000057811 */ /* 0x000fc800078eb8ff */
[----:B------:R-:W-:-:S07]  /*5840*/  LOP3.LUT R4, R5, R3, R6, 0xfe, !PT ;  /* 0x0000000305047212 */ /* 0x000fce00078efe06 */
.L_x_25867:
[----:B------:R-:W-:Y:S05]  /*5850*/  BSYNC B0 ;  /* 0x0000000000007941 */ /* 0x000fea0003800000 */
.L_x_25866:
[----:B------:R-:W0:Y:S02]  /*5860*/  F2I.S64.TRUNC R4, R4 ;  /* 0x0000000400047311 */ /* 0x000e24000020d900 */
[----:B0-----:R-:W-:Y:S01]  /*5870*/  PRMT R26, R4, 0x7610, R26 ;  /* 0x00007610041a7816 */ /* 0x001fe2000000001a */
[----:B------:R-:W-:Y:S06]  /*5880*/  BRA `(.L_x_25847) ;  /* 0x00000000009c7947 */ /* 0x000fec0003800000 */
.L_x_25859:
        /* <DEDUP_REMOVED lines=14> */
.L_x_25873:
[----:B------:R-:W-:Y:S05]  /*5970*/  BSYNC B0 ;  /* 0x0000000000007941 */ /* 0x000fea0003800000 */
.L_x_25872:
[----:B------:R-:W0:Y:S02]  /*5980*/  F2I.S64.TRUNC R4, R4 ;  /* 0x0000000400047311 */ /* 0x000e24000020d900 */
[----:B0-----:R-:W-:Y:S01]  /*5990*/  PRMT R26, R4, 0x7610, R26 ;  /* 0x00007610041a7816 */ /* 0x001fe2000000001a */
[----:B------:R-:W-:Y:S06]  /*59a0*/  BRA `(.L_x_25847) ;  /* 0x0000000000547947 */ /* 0x000fec0003800000 */
.L_x_25846:
        /* <DEDUP_REMOVED lines=16> */
.L_x_25874:
[----:B------:R-:W-:Y:S01]  /*5ab0*/  PRMT R26, RZ, 0x7610, R26 ;  /* 0x00007610ff1a7816 */ /* 0x000fe2000000001a */
[----:B------:R-:W-:Y:S06]  /*5ac0*/  BRA `(.L_x_25847) ;  /* 0x00000000000c7947 */ /* 0x000fec0003800000 */
.L_x_25871:
[----:B------:R1:W5:Y:S01]  /*5ad0*/  LDG.E.U8 R26, desc[UR36][R6.64] ;  /* 0x00000024061a7981 */ /* 0x000362000c1e1100 */
[----:B------:R-:W-:Y:S05]  /*5ae0*/  BRA `(.L_x_25847) ;  /* 0x0000000000047947 */ /* 0x000fea0003800000 */
.L_x_25870:
[----:B------:R2:W5:Y:S02]  /*5af0*/  LDG.E.U8 R26, desc[UR36][R6.64] ;  /* 0x00000024061a7981 */ /* 0x000564000c1e1100 */
.L_x_25847:
[----:B------:R-:W-:-:S07]  /*5b00*/  VIADD R29, R29, 0x80 ;  /* 0x000000801d1d7836 */ /* 0x000fce0000000000 */
.L_x_25808:
[----:B------:R-:W-:Y:S05]  /*5b10*/  BSYNC B6 ;  /* 0x0000000000067941 */ /* 0x000fea0003800000 */
.L_x_25807:
        /* <DEDUP_REMOVED lines=23> */
.L_x_25880:
[----:B------:R0:W5:Y:S01]  /*5c90*/  LDG.E.U8 R24, desc[UR36][R6.64] ;  /* 0x0000002406187981 */ /* 0x000162000c1e1100 */
[----:B------:R-:W-:Y:S05]  /*5ca0*/  BRA `(.L_x_25882) ;  /* 0x0000000c00647947 */ /* 0x000fea0003800000 */
.L_x_25879:
        /* <DEDUP_REMOVED lines=8> */
.L_x_25884:
[----:B------:R3:W5:Y:S01]  /*5d30*/  LDG.E.U8 R24, desc[UR36][R6.64] ;  /* 0x0000002406187981 */ /* 0x000762000c1e1100 */
[----:B------:R-:W-:Y:S05]  /*5d40*/  BRA `(.L_x_25882) ;  /* 0x0000000c003c7947 */ /* 0x000fea0003800000 */
.L_x_25883:
[----:B------:R2:W5:Y:S01]  /*5d50*/  LDG.E.U16 R24, desc[UR36][R6.64] ;  /* 0x0000002406187981 */ /* 0x000562000c1e1500 */
[----:B------:R-:W-:Y:S05]  /*5d60*/  BRA `(.L_x_25882) ;  /* 0x0000000c00347947 */ /* 0x000fea0003800000 */
.L_x_25878:
        /* <DEDUP_REMOVED lines=10> */
.L_x_25886:
[----:B------:R-:W2:Y:S02]  /*5e10*/  LDG.E.U16 R4, desc[UR36][R6.64] ;  /* 0x0000002406047981 */ /* 0x000ea4000c1e1500 */
[----:B--2---:R-:W-:-:S06]  /*5e20*/  HADD2.F32 R4, -RZ, R4.H0_H0 ;  /* 0x20000004ff047230 */ /* 0x004fcc0000004100 */
[----:B------:R-:W0:Y:S02]  /*5e30*/  F2I.S64.TRUNC R4, R4 ;  /* 0x0000000400047311 */ /* 0x000e24000020d900 */
[----:B0-----:R-:W-:Y:S01]  /*5e40*/  PRMT R24, R4, 0x7610, R24 ;  /* 0x0000761004187816 */ /* 0x001fe20000000018 */
[----:B------:R-:W-:Y:S06]  /*5e50*/  BRA `(.L_x_25882) ;  /* 0x0000000800f87947 */ /* 0x000fec0003800000 */
.L_x_25885:
        /* <DEDUP_REMOVED lines=10> */
.L_x_25888:
[----:B------:R-:W2:Y:S02]  /*5f00*/  LDG.E.U16 R6, desc[UR36][R6.64] ;  /* 0x0000002406067981 */ /* 0x000ea4000c1e1500 */
[----:B--2---:R-:W-:-:S06]  /*5f10*/  HADD2.F32 R4, -RZ, R6.H0_H0 ;  /* 0x20000006ff047230 */ /* 0x004fcc0000004100 */
[----:B------:R-:W0:Y:S02]  /*5f20*/  F2I.S64.TRUNC R4, R4 ;  /* 0x0000000400047311 */ /* 0x000e24000020d900 */
[----:B0-----:R-:W-:Y:S01]  /*5f30*/  PRMT R24, R4, 0x7610, R24 ;  /* 0x0000761004187816 */ /* 0x001fe20000000018 */
[----:B------:R-:W-:Y:S06]  /*5f40*/  BRA `(.L_x_25882) ;  /* 0x0000000800bc7947 */ /* 0x000fec0003800000 */
.L_x_25887:
[----:B------:R-:W2:Y:S02]  /*5f50*/  LDG.E.64 R4, desc[UR36][R6.64] ;  /* 0x0000002406047981 */ /* 0x000ea4000c1e1b00 */
[----:B--2---:R-:W0:Y:S02]  /*5f60*/  F2I.S64.F64.TRUNC R4, R4 ;  /* 0x0000000400047311 */ /* 0x004e24000030d900 */
[----:B0-----:R-:W-:Y:S01]  /*5f70*/  PRMT R24, R4, 0x7610, R24 ;  /* 0x0000761004187816 */ /* 0x001fe20000000018 */
[----:B------:R-:W-:Y:S06]  /*5f80*/  BRA `(.L_x_25882) ;  /* 0x0000000800ac7947 */ /* 0x000fec0003800000 */
.L_x_25877:
        /* <DEDUP_REMOVED lines=12> */
.L_x_25891:
[----:B------:R-:W2:Y:S02]  /*6050*/  LDG.E.64 R6, desc[UR36][R6.64] ;  /* 0x0000002406067981 */ /* 0x000ea4000c1e1b00 */
[----:B--2---:R-:W0:Y:S02]  /*6060*/  F2I.S64.F64.TRUNC R4, R6 ;  /* 0x0000000600047311 */ /* 0x004e24000030d900 */
[----:B0-----:R-:W-:Y:S01]  /*6070*/  PRMT R24, R4, 0x7610, R24 ;  /* 0x0000761004187816 */ /* 0x001fe20000000018 */
[----:B------:R-:W-:Y:S06]  /*6080*/  BRA `(.L_x_25882) ;  /* 0x00000008006c7947 */ /* 0x000fec0003800000 */
.L_x_25890:
        /* <DEDUP_REMOVED lines=28> */
.L_x_25893:
        /* <DEDUP_REMOVED lines=15> */
.L_x_25892:
[----:B------:R-:W2:Y:S02]  /*6340*/  LDG.E.U16 R4, desc[UR36][R6.64] ;  /* 0x0000002406047981 */ /* 0x000ea4000c1e1500 */
[----:B--2---:R-:W-:-:S06]  /*6350*/  IMAD.U32 R4, R4, 0x10000, RZ ;  /* 0x0001000004047824 */ /* 0x004fcc00078e00ff */
[----:B------:R-:W0:Y:S02]  /*6360*/  F2I.S64.TRUNC R4, R4 ;  /* 0x0000000400047311 */ /* 0x000e24000020d900 */
[----:B0-----:R-:W-:Y:S01]  /*6370*/  PRMT R24, R4, 0x7610, R24 ;  /* 0x0000761004187816 */ /* 0x001fe20000000018 */
[----:B------:R-:W-:Y:S06]  /*6380*/  BRA `(.L_x_25882) ;  /* 0x0000000400ac7947 */ /* 0x000fec0003800000 */
.L_x_25889:
        /* <DEDUP_REMOVED lines=10> */
.L_x_25896:
        /* <DEDUP_REMOVED lines=21> */
.L_x_25900:
[----:B------:R-:W-:Y:S05]  /*6580*/  BSYNC B1 ;  /* 0x0000000000017941 */ /* 0x000fea0003800000 */
.L_x_25899:
[----:B------:R-:W-:Y:S01]  /*6590*/  IMAD.SHL.U32 R3, R3, 0x100000, RZ ;  /* 0x0010000003037824 */ /* 0x000fe200078e00ff */
[----:B------:R-:W-:-:S04]  /*65a0*/  LEA R5, R0, 0x3b800000, 0x17 ;  /* 0x3b80000000057811 */ /* 0x000fc800078eb8ff */
[----:B------:R-:W-:-:S07]  /*65b0*/  LOP3.LUT R4, R5, R3, R6, 0xfe, !PT ;  /* 0x0000000305047212 */ /* 0x000fce00078efe06 */
.L_x_25898:
[----:B------:R-:W-:Y:S05]  /*65c0*/  BSYNC B0 ;  /* 0x0000000000007941 */ /* 0x000fea0003800000 */
.L_x_25897:
[----:B------:R-:W0:Y:S02]  /*65d0*/  F2I.S64.TRUNC R4, R4 ;  /* 0x0000000400047311 */ /* 0x000e24000020d900 */
[----:B0-----:R-:W-:Y:S01]  /*65e0*/  PRMT R24, R4, 0x7610, R24 ;  /* 0x0000761004187816 */ /* 0x001fe20000000018 */
[----:B------:R-:W-:Y:S06]  /*65f0*/  BRA `(.L_x_25882) ;  /* 0x0000000400107947 */ /* 0x000fec0003800000 */
.L_x_25895:
        /* <DEDUP_REMOVED lines=21> */
.L_x_25904:
[----:B------:R-:W-:Y:S05]  /*6750*/  BSYNC B1 ;  /* 0x0000000000017941 */ /* 0x000fea0003800000 */
.L_x_25903:
[----:B------:R-:W-:Y:S01]  /*6760*/  IMAD.SHL.U32 R3, R3, 0x200000, RZ ;  /* 0x0020000003037824 */ /* 0x000fe200078e00ff */
[----:B------:R-:W-:-:S04]  /*6770*/  LEA R5, R0, 0x37800000, 0x17 ;  /* 0x3780000000057811 */ /* 0x000fc800078eb8ff */
[----:B------:R-:W-:-:S07]  /*6780*/  LOP3.LUT R4, R5, R3, R6, 0xfe, !PT ;  /* 0x0000000305047212 */ /* 0x000fce00078efe06 */
.L_x_25902:
[----:B------:R-:W-:Y:S05]  /*6790*/  BSYNC B0 ;  /* 0x0000000000007941 */ /* 0x000fea0003800000 */
.L_x_25901:
[----:B------:R-:W0:Y:S02]  /*67a0*/  F2I.S64.TRUNC R4, R4 ;  /* 0x0000000400047311 */ /* 0x000e24000020d900 */
[----:B0-----:R-:W-:Y:S01]  /*67b0*/  PRMT R24, R4, 0x7610, R24 ;  /* 0x0000761004187816 */ /* 0x001fe20000000018 */
[----:B------:R-:W-:Y:S06]  /*67c0*/  BRA `(.L_x_25882) ;  /* 0x00000000009c7947 */ /* 0x000fec0003800000 */
.L_x_25894:
        /* <DEDUP_REMOVED lines=14> */
.L_x_25908:
[----:B------:R-:W-:Y:S05]  /*68b0*/  BSYNC B0 ;  /* 0x0000000000007941 */ /* 0x000fea0003800000 */
.L_x_25907:
[----:B------:R-:W0:Y:S02]  /*68c0*/  F2I.S64.TRUNC R4, R4 ;  /* 0x0000000400047311 */ /* 0x000e24000020d900 */
[----:B0-----:R-:W-:Y:S01]  /*68d0*/  PRMT R24, R4, 0x7610, R24 ;  /* 0x0000761004187816 */ /* 0x001fe20000000018 */
[----:B------:R-:W-:Y:S06]  /*68e0*/  BRA `(.L_x_25882) ;  /* 0x0000000000547947 */ /* 0x000fec0003800000 */
.L_x_25881:
        /* <DEDUP_REMOVED lines=16> */
.L_x_25909:
[----:B------:R-:W-:Y:S01]  /*69f0*/  PRMT R24, RZ, 0x7610, R24 ;  /* 0x00007610ff187816 */ /* 0x000fe20000000018 */
[----:B------:R-:W-:Y:S06]  /*6a00*/  BRA `(.L_x_25882) ;  /* 0x00000000000c7947 */ /* 0x000fec0003800000 */
.L_x_25906:
[----:B------:R0:W5:Y:S01]  /*6a10*/  LDG.E.U8 R24, desc[UR36][R6.64] ;  /* 0x0000002406187981 */ /* 0x000162000c1e1100 */
[----:B------:R-:W-:Y:S05]  /*6a20*/  BRA `(.L_x_25882) ;  /* 0x0000000000047947 */ /* 0x000fea0003800000 */
.L_x_25905:
[----:B------:R0:W5:Y:S02]  /*6a30*/  LDG.E.U8 R24, desc[UR36][R6.64] ;  /* 0x0000002406187981 */ /* 0x000164000c1e1100 */
.L_x_25882:
        /* <DEDUP_REMOVED lines=19> */
.L_x_25913:
[----:B------:R0:W5:Y:S01]  /*6b70*/  LDG.E.U8 R17, desc[UR36][R6.64] ;  /* 0x0000002406117981 */ /* 0x000162000c1e1100 */
[----:B------:R-:W-:Y:S05]  /*6b80*/  BRA `(.L_x_25876) ;  /* 0x0000000c00607947 */ /* 0x000fea0003800000 */
.L_x_25912:
        /* <DEDUP_REMOVED lines=8> */
.L_x_25916:
[----:B------:R0:W5:Y:S01]  /*6c10*/  LDG.E.U8 R17, desc[UR36][R6.64] ;  /* 0x0000002406117981 */ /* 0x000162000c1e1100 */
[----:B------:R-:W-:Y:S05]  /*6c20*/  BRA `(.L_x_25876) ;  /* 0x0000000c00387947 */ /* 0x000fea0003800000 */
.L_x_25915:
[----:B------:R0:W5:Y:S01]  /*6c30*/  LDG.E.U16 R17, desc[UR36][R6.64] ;  /* 0x0000002406117981 */ /* 0x000162000c1e1500 */
[----:B------:R-:W-:Y:S05]  /*6c40*/  BRA `(.L_x_25876) ;  /* 0x0000000c00307947 */ /* 0x000fea0003800000 */
.L_x_25911:
        /* <DEDUP_REMOVED lines=10> */
.L_x_25918:
[----:B------:R-:W2:Y:S02]  /*6cf0*/  LDG.E.U16 R4, desc[UR36][R6.64] ;  /* 0x0000002406047981 */ /* 0x000ea4000c1e1500 */
[----:B--2---:R-:W-:-:S06]  /*6d00*/  HADD2.F32 R4, -RZ, R4.H0_H0 ;  /* 0x20000004ff047230 */ /* 0x004fcc0000004100 */
[----:B------:R-:W0:Y:S02]  /*6d10*/  F2I.S64.TRUNC R4, R4 ;  /* 0x0000000400047311 */ /* 0x000e24000020d900 */
[----:B0-----:R-:W-:Y:S01]  /*6d20*/  PRMT R17, R4, 0x7610, R17 ;  /* 0x0000761004117816 */ /* 0x001fe20000000011 */
[----:B------:R-:W-:Y:S06]  /*6d30*/  BRA `(.L_x_25876) ;  /* 0x0000000800f47947 */ /* 0x000fec0003800000 */
.L_x_25917:
        /* <DEDUP_REMOVED lines=10> */
.L_x_25920:
[----:B------:R-:W2:Y:S02]  /*6de0*/  LDG.E.U16 R6, desc[UR36][R6.64] ;  /* 0x0000002406067981 */ /* 0x000ea4000c1e1500 */
[----:B--2---:R-:W-:-:S06]  /*6df0*/  HADD2.F32 R4, -RZ, R6.H0_H0 ;  /* 0x20000006ff047230 */ /* 0x004fcc0000004100 */
[----:B------:R-:W0:Y:S02]  /*6e00*/  F2I.S64.TRUNC R4, R4 ;  /* 0x0000000400047311 */ /* 0x000e24000020d900 */
[----:B0-----:R-:W-:Y:S01]  /*6e10*/  PRMT R17, R4, 0x7610, R17 ;  /* 0x0000761004117816 */ /* 0x001fe20000000011 */
[----:B------:R-:W-:Y:S06]  /*6e20*/  BRA `(.L_x_25876) ;  /* 0x0000000800b87947 */ /* 0x000fec0003800000 */
.L_x_25919:
[----:B------:R-:W2:Y:S02]  /*6e30*/  LDG.E.64 R4, desc[UR36][R6.64] ;  /* 0x0000002406047981 */ /* 0x000ea4000c1e1b00 */
[----:B--2---:R-:W0:Y:S02]  /*6e40*/  F2I.S64.F64.TRUNC R4, R4 ;  /* 0x0000000400047311 */ /* 0x004e24000030d900 */
[----:B0-----:R-:W-:Y:S01]  /*6e50*/  PRMT R17, R4, 0x7610, R17 ;  /* 0x0000761004117816 */ /* 0x001fe20000000011 */
[----:B------:R-:W-:Y:S06]  /*6e60*/  BRA `(.L_x_25876) ;  /* 0x0000000800a87947 */ /* 0x000fec0003800000 */
.L_x_25910:
        /* <DEDUP_REMOVED lines=12> */
.L_x_25923:
[----:B------:R-:W2:Y:S02]  /*6f30*/  LDG.E.64 R6, desc[UR36][R6.64] ;  /* 0x0000002406067981 */ /* 0x000ea4000c1e1b00 */
[----:B--2---:R-:W0:Y:S02]  /*6f40*/  F2I.S64.F64.TRUNC R4, R6 ;  /* 0x0000000600047311 */ /* 0x004e24000030d900 */
[----:B0-----:R-:W-:Y:S01]  /*6f50*/  PRMT R17, R4, 0x7610, R17 ;  /* 0x0000761004117816 */ /* 0x001fe20000000011 */
[----:B------:R-:W-:Y:S06]  /*6f60*/  BRA `(.L_x_25876) ;  /* 0x0000000800687947 */ /* 0x000fec0003800000 */
.L_x_25922:
        /* <DEDUP_REMOVED lines=28> */
.L_x_25925:
        /* <DEDUP_REMOVED lines=15> */
.L_x_25924:
[----:B------:R-:W2:Y:S02]  /*7220*/  LDG.E.U16 R4, desc[UR36][R6.64] ;  /* 0x0000002406047981 */ /* 0x000ea4000c1e1500 */
[----:B--2---:R-:W-:-:S06]  /*7230*/  IMAD.U32 R4, R4, 0x10000, RZ ;  /* 0x0001000004047824 */ /* 0x004fcc00078e00ff */
[----:B------:R-:W0:Y:S02]  /*7240*/  F2I.S64.TRUNC R4, R4 ;  /* 0x0000000400047311 */ /* 0x000e24000020d900 */
[----:B0-----:R-:W-:Y:S01]  /*7250*/  PRMT R17, R4, 0x7610, R17 ;  /* 0x0000761004117816 */ /* 0x001fe20000000011 */
[----:B------:R-:W-:Y:S06]  /*7260*/  BRA `(.L_x_25876) ;  /* 0x0000000400a87947 */ /* 0x000fec0003800000 */
.L_x_25921:
        /* <DEDUP_REMOVED lines=10> */
.L_x_25928:
        /* <DEDUP_REMOVED lines=21> */
.L_x_25932:
[----:B------:R-:W-:Y:S05]  /*7460*/  BSYNC B1 ;  /* 0x0000000000017941 */ /* 0x000fea0003800000 */
.L_x_25931:
[----:B------:R-:W-:Y:S01]  /*7470*/  IMAD.SHL.U32 R3, R3, 0x100000, RZ ;  /* 0x0010000003037824 */ /* 0x000fe200078e00ff */
[----:B------:R-:W-:-:S04]  /*7480*/  LEA R5, R0, 0x3b800000, 0x17 ;  /* 0x3b80000000057811 */ /* 0x000fc800078eb8ff */
[----:B------:R-:W-:-:S07]  /*7490*/  LOP3.LUT R4, R5, R3, R6, 0xfe, !PT ;  /* 0x0000000305047212 */ /* 0x000fce00078efe06 */
.L_x_25930:
[----:B------:R-:W-:Y:S05]  /*74a0*/  BSYNC B0 ;  /* 0x0000000000007941 */ /* 0x000fea0003800000 */
.L_x_25929:
[----:B------:R-:W0:Y:S02]  /*74b0*/  F2I.S64.TRUNC R4, R4 ;  /* 0x0000000400047311 */ /* 0x000e24000020d900 */
[----:B0-----:R-:W-:Y:S01]  /*74c0*/  PRMT R17, R4, 0x7610, R17 ;  /* 0x0000761004117816 */ /* 0x001fe20000000011 */
[----:B------:R-:W-:Y:S06]  /*74d0*/  BRA `(.L_x_25876) ;  /* 0x00000004000c7947 */ /* 0x000fec0003800000 */
.L_x_25927:
        /* <DEDUP_REMOVED lines=21> */
.L_x_25936:
[----:B------:R-:W-:Y:S05]  /*7630*/  BSYNC B1 ;  /* 0x0000000000017941 */ /* 0x000fea0003800000 */
.L_x_25935:
[----:B------:R-:W-:Y:S01]  /*7640*/  IMAD.SHL.U32 R3, R3, 0x200000, RZ ;  /* 0x0020000003037824 */ /* 0x000fe200078e00ff */
[----:B------:R-:W-:-:S04]  /*7650*/  LEA R5, R0, 0x37800000, 0x17 ;  /* 0x3780000000057811 */ /* 0x000fc800078eb8ff */
[----:B------:R-:W-:-:S07]  /*7660*/  LOP3.LUT R4, R5, R3, R6, 0xfe, !PT ;  /* 0x0000000305047212 */ /* 0x000fce00078efe06 */
.L_x_25934:
[----:B------:R-:W-:Y:S05]  /*7670*/  BSYNC B0 ;  /* 0x0000000000007941 */ /* 0x000fea0003800000 */
.L_x_25933:
[----:B------:R-:W0:Y:S02]  /*7680*/  F2I.S64.TRUNC R4, R4 ;  /* 0x0000000400047311 */ /* 0x000e24000020d900 */
[----:B0-----:R-:W-:Y:S01]  /*7690*/  PRMT R17, R4, 0x7610, R17 ;  /* 0x0000761004117816 */ /* 0x001fe20000000011 */
[----:B------:R-:W-:Y:S06]  /*76a0*/  BRA `(.L_x_25876) ;  /* 0x0000000000987947 */ /* 0x000fec0003800000 */
.L_x_25926:
        /* <DEDUP_REMOVED lines=14> */
.L_x_25940:
[----:B------:R-:W-:Y:S05]  /*7790*/  BSYNC B0 ;  /* 0x0000000000007941 */ /* 0x000fea0003800000 */
.L_x_25939:
[----:B------:R-:W0:Y:S02]  /*77a0*/  F2I.S64.TRUNC R4, R4 ;  /* 0x0000000400047311 */ /* 0x000e24000020d900 */
[----:B0-----:R-:W-:Y:S01]  /*77b0*/  PRMT R17, R4, 0x7610, R17 ;  /* 0x0000761004117816 */ /* 0x001fe20000000011 */
[----:B------:R-:W-:Y:S06]  /*77c0*/  BRA `(.L_x_25876) ;  /* 0x0000000000507947 */ /* 0x000fec0003800000 */
.L_x_25914:
        /* <DEDUP_REMOVED lines=16> */
.L_x_25941:
[----:B------:R-:W-:Y:S05]  /*78d0*/  BRA `(.L_x_25876) ;  /* 0x00000000000c7947 */ /* 0x000fea0003800000 */
.L_x_25938:
[----:B------:R0:W5:Y:S01]  /*78e0*/  LDG.E.U8 R17, desc[UR36][R6.64] ;  /* 0x0000002406117981 */ /* 0x000162000c1e1100 */
[----:B------:R-:W-:Y:S05]  /*78f0*/  BRA `(.L_x_25876) ;  /* 0x0000000000047947 */ /* 0x000fea0003800000 */
.L_x_25937:
[----:B------:R0:W5:Y:S02]  /*7900*/  LDG.E.U8 R17, desc[UR36][R6.64] ;  /* 0x0000002406117981 */ /* 0x000164000c1e1100 */
.L_x_25876:
[----:B------:R-:W-:Y:S05]  /*7910*/  BSYNC B6 ;  /* 0x0000000000067941 */ /* 0x000fea0003800000 */
.L_x_25875:
        /* <DEDUP_REMOVED lines=30> */
.L_x_25947:
[----:B------:R0:W-:Y:S01]  /*7b00*/  STG.E.U8 desc[UR36][R8.64], R5 ;  /* 0x0000000508007986 */ /* 0x0001e2000c101124 */
[----:B------:R-:W-:Y:S05]  /*7b10*/  BRA `(.L_x_25943) ;  /* 0x0000000c00987947 */ /* 0x000fea0003800000 */
.L_x_25946:
        /* <DEDUP_REMOVED lines=10> */
.L_x_25950:
[----:B------:R-:W-:-:S05]  /*7bc0*/  LOP3.LUT R5, R5, 0xff, RZ, 0xc0, !PT ;  /* 0x000000ff05057812 */ /* 0x000fca00078ec0ff */
[----:B------:R0:W-:Y:S01]  /*7bd0*/  STG.E desc[UR36][R8.64], R5 ;  /* 0x0000000508007986 */ /* 0x0001e2000c101924 */
[----:B------:R-:W-:Y:S05]  /*7be0*/  BRA `(.L_x_25943) ;  /* 0x0000000c00647947 */ /* 0x000fea0003800000 */
.L_x_25949:
[----:B------:R-:W-:-:S05]  /*7bf0*/  LOP3.LUT R3, R5, 0xff, RZ, 0xc0, !PT ;  /* 0x000000ff05037812 */ /* 0x000fca00078ec0ff */
[----:B------:R0:W-:Y:S01]  /*7c00*/  STG.E.U16 desc[UR36][R8.64], R3 ;  /* 0x0000000308007986 */ /* 0x0001e2000c101524 */
[----:B------:R-:W-:Y:S05]  /*7c10*/  BRA `(.L_x_25943) ;  /* 0x0000000c00587947 */ /* 0x000fea0003800000 */
.L_x_25945:
        /* <DEDUP_REMOVED lines=10> */
.L_x_25952:
[----:B------:R-:W-:-:S04]  /*7cc0*/  LOP3.LUT R5, R5, 0xff, RZ, 0xc0, !PT ;  /* 0x000000ff05057812 */ /* 0x000fc800078ec0ff */
[----:B------:R-:W0:Y:S02]  /*7cd0*/  I2F.U16 R0, R5 ;  /* 0x0000000500007306 */ /* 0x000e240000101000 */
[----:B0-----:R-:W-:-:S05]  /*7ce0*/  F2FP.F16.F32.PACK_AB R0, RZ, R0 ;  /* 0x00000000ff00723e */ /* 0x001fca00000000ff */
[----:B------:R1:W-:Y:S01]  /*7cf0*/  STG.E.U16 desc[UR36][R8.64], R0 ;  /* 0x0000000008007986 */ /* 0x0003e2000c101524 */
[----:B------:R-:W-:Y:S05]  /*7d00*/  BRA `(.L_x_25943) ;  /* 0x0000000c001c7947 */ /* 0x000fea0003800000 */
.L_x_25951:
        /* <DEDUP_REMOVED lines=11> */
.L_x_25954:
[----:B------:R-:W-:-:S06]  /*7dc0*/  LOP3.LUT R5, R5, 0xff, RZ, 0xc0, !PT ;  /* 0x000000ff05057812 */ /* 0x000fcc00078ec0ff */
[----:B------:R-:W0:Y:S02]  /*7dd0*/  I2F.U16 R5, R5 ;  /* 0x0000000500057306 */ /* 0x000e240000101000 */
[----:B0-----:R-:W-:-:S04]  /*7de0*/  F2FP.F16.F32.PACK_AB R3, RZ, R5 ;  /* 0x00000005ff03723e */ /* 0x001fc800000000ff */
[----:B------:R-:W-:-:S05]  /*7df0*/  PRMT R3, R3, 0x5410, RZ ;  /* 0x0000541003037816 */ /* 0x000fca00000000ff */
[----:B------:R0:W-:Y:S01]  /*7e00*/  STG.E desc[UR36][R8.64], R3 ;  /* 0x0000000308007986 */ /* 0x0001e2000c101924 */
[----:B------:R-:W-:Y:S05]  /*7e10*/  BRA `(.L_x_25943) ;  /* 0x0000000800d87947 */ /* 0x000fea0003800000 */
.L_x_25953:
[----:B------:R-:W-:-:S06]  /*7e20*/  LOP3.LUT R5, R5, 0xff, RZ, 0xc0, !PT ;  /* 0x000000ff05057812 */ /* 0x000fcc00078ec0ff */
[----:B------:R-:W0:Y:S02]  /*7e30*/  I2F.F64.U16 R4, R5 ;  /* 0x0000000500047312 */ /* 0x000e240000101800 */
[----:B0-----:R0:W-:Y:S01]  /*7e40*/  STG.E.64 desc[UR36][R8.64], R4 ;  /* 0x0000000408007986 */ /* 0x0011e2000c101b24 */
[----:B------:R-:W-:Y:S05]  /*7e50*/  BRA `(.L_x_25943) ;  /* 0x0000000800c87947 */ /* 0x000fea0003800000 */
.L_x_25944:
        /* <DEDUP_REMOVED lines=12> */
.L_x_25957:
[----:B------:R-:W-:Y:S02]  /*7f20*/  LOP3.LUT R5, R5, 0xff, RZ, 0xc0, !PT ;  /* 0x000000ff05057812 */ /* 0x000fe400078ec0ff */
[----:B--234-:R-:W-:-:S04]  /*7f30*/  CS2R R6, SRZ ;  /* 0x0000000000067805 */ /* 0x01cfc8000001ff00 */
[----:B------:R-:W0:Y:S02]  /*7f40*/  I2F.F64.U16 R4, R5 ;  /* 0x0000000500047312 */ /* 0x000e240000101800 */
[----:B0-----:R0:W-:Y:S01]  /*7f50*/  STG.E.128 desc[UR36][R8.64], R4 ;  /* 0x0000000408007986 */ /* 0x0011e2000c101d24 */
[----:B------:R-:W-:Y:S05]  /*7f60*/  BRA `(.L_x_25943) ;  /* 0x0000000800847947 */ /* 0x000fea0003800000 */
.L_x_25956:
        /* <DEDUP_REMOVED lines=22> */
.L_x_25961:
[----:B------:R-:W-:Y:S05]  /*80d0*/  BSYNC B0 ;  /* 0x0000000000007941 */ /* 0x000fea0003800000 */
.L_x_25960:
[----:B------:R-:W-:-:S05]  /*80e0*/  LOP3.LUT R5, R0, R5, RZ, 0xfc, !PT ;  /* 0x0000000500057212 */ /* 0x000fca00078efcff */
[----:B------:R0:W-:Y:S01]  /*80f0*/  STG.E.U8 desc[UR36][R8.64], R5 ;  /* 0x0000000508007986 */ /* 0x0001e2000c101124 */
[----:B------:R-:W-:Y:S05]  /*8100*/  BRA `(.L_x_25943) ;  /* 0x00000008001c7947 */ /* 0x000fea0003800000 */
.L_x_25959:
        /* <DEDUP_REMOVED lines=14> */
.L_x_25963:
[----:B------:R-:W-:Y:S01]  /*81f0*/  IMAD.MOV.U32 R0, RZ, RZ, 0x7f ;  /* 0x0000007fff007424 */ /* 0x000fe200078e00ff */
[----:B------:R-:W-:-:S04]  /*8200*/  ISETP.GT.U32.AND P0, PT, R3, 0x7f800000, PT ;  /* 0x7f8000000300780c */ /* 0x000fc80003f04070 */
[----:B------:R-:W-:-:S09]  /*8210*/  SEL R0, R0, 0x7c, P0 ;  /* 0x0000007c00007807 */ /* 0x000fd20000000000 */
.L_x_25964:
[----:B------:R-:W-:Y:S05]  /*8220*/  BSYNC B0 ;  /* 0x0000000000007941 */ /* 0x000fea0003800000 */
.L_x_25962:
[----:B------:R-:W-:-:S04]  /*8230*/  LOP3.LUT R3, R5, 0x80000000, RZ, 0xc0, !PT ;  /* 0x8000000005037812 */ /* 0x000fc800078ec0ff */
[----:B------:R-:W-:-:S04]  /*8240*/  SHF.R.U32.HI R3, RZ, 0x18, R3 ;  /* 0x00000018ff037819 */ /* 0x000fc80000011603 */
[----:B------:R-:W-:-:S05]  /*8250*/  LOP3.LUT R3, R0, R3, RZ, 0xfc, !PT ;  /* 0x0000000300037212 */ /* 0x000fca00078efcff */
[----:B------:R0:W-:Y:S01]  /*8260*/  STG.E.U8 desc[UR36][R8.64], R3 ;  /* 0x0000000308007986 */ /* 0x0001e2000c101124 */
[----:B------:R-:W-:Y:S05]  /*8270*/  BRA `(.L_x_25943) ;  /* 0x0000000400c07947 */ /* 0x000fea0003800000 */
.L_x_25958:
[----:B------:R-:W-:-:S04]  /*8280*/  LOP3.LUT R5, R5, 0xff, RZ, 0xc0, !PT ;  /* 0x000000ff05057812 */ /* 0x000fc800078ec0ff */
[----:B------:R-:W0:Y:S02]  /*8290*/  I2F.U16 R0, R5 ;  /* 0x0000000500007306 */ /* 0x000e240000101000 */
[----:B0-----:R-:W-:-:S05]  /*82a0*/  F2FP.BF16.F32.PACK_AB R0, RZ, R0 ;  /* 0x00000000ff00723e */ /* 0x001fca00000010ff */
[----:B------:R0:W-:Y:S01]  /*82b0*/  STG.E.U16 desc[UR36][R8.64], R0 ;  /* 0x0000000008007986 */ /* 0x0001e2000c101524 */
[----:B------:R-:W-:Y:S05]  /*82c0*/  BRA `(.L_x_25943) ;  /* 0x0000000400ac7947 */ /* 0x000fea0003800000 */
.L_x_25955:
        /* <DEDUP_REMOVED lines=11> */
.L_x_25967:
        /* <DEDUP_REMOVED lines=18> */
.L_x_25970:
[----:B------:R-:W-:-:S04]  /*84a0*/  LOP3.LUT R3, R5, 0x80000000, RZ, 0xc0, !PT ;  /* 0x8000000005037812 */ /* 0x000fc800078ec0ff */
[----:B------:R-:W-:-:S04]  /*84b0*/  SHF.R.U32.HI R3, RZ, 0x18, R3 ;  /* 0x00000018ff037819 */ /* 0x000fc80000011603 */
[----:B------:R-:W-:-:S04]  /*84c0*/  LOP3.LUT R0, R0, R3, RZ, 0xfc, !PT ;  /* 0x0000000300007212 */ /* 0x000fc800078efcff */
[----:B------:R-:W-:-:S07]  /*84d0*/  PRMT R4, R0, 0x7610, R4 ;  /* 0x0000761000047816 */ /* 0x000fce0000000004 */
.L_x_25969:
[----:B------:R-:W-:Y:S05]  /*84e0*/  BSYNC B0 ;  /* 0x0000000000007941 */ /* 0x000fea0003800000 */
.L_x_25968:
[----:B------:R0:W-:Y:S01]  /*84f0*/  STG.E.U8 desc[UR36][R8.64], R4 ;  /* 0x0000000408007986 */ /* 0x0001e2000c101124 */
[----:B------:R-:W-:Y:S05]  /*8500*/  BRA `(.L_x_25943) ;  /* 0x00000004001c7947 */ /* 0x000fea0003800000 */
.L_x_25966:
        /* <DEDUP_REMOVED lines=18> */
.L_x_25973:
[----:B------:R-:W-:-:S04]  /*8630*/  LOP3.LUT R3, R5, 0x80000000, RZ, 0xc0, !PT ;  /* 0x8000000005037812 */ /* 0x000fc800078ec0ff */
[----:B------:R-:W-:-:S04]  /*8640*/  SHF.R.U32.HI R3, RZ, 0x18, R3 ;  /* 0x00000018ff037819 */ /* 0x000fc80000011603 */
[----:B------:R-:W-:-:S04]  /*8650*/  LOP3.LUT R0, R0, R3, RZ, 0xfc, !PT ;  /* 0x0000000300007212 */ /* 0x000fc800078efcff */
[----:B------:R-:W-:-:S07]  /*8660*/  PRMT R4, R0, 0x7610, R4 ;  /* 0x0000761000047816 */ /* 0x000fce0000000004 */
.L_x_25972:
[----:B------:R-:W-:Y:S05]  /*8670*/  BSYNC B0 ;  /* 0x0000000000007941 */ /* 0x000fea0003800000 */
.L_x_25971:
[----:B------:R0:W-:Y:S01]  /*8680*/  STG.E.U8 desc[UR36][R8.64], R4 ;  /* 0x0000000408007986 */ /* 0x0001e2000c101124 */
[----:B------:R-:W-:Y:S05]  /*8690*/  BRA `(.L_x_25943) ;  /* 0x0000000000b87947 */ /* 0x000fea0003800000 */
.L_x_25965:
        /* <DEDUP_REMOVED lines=23> */
.L_x_25948:
        /* <DEDUP_REMOVED lines=16> */
.L_x_25976:
[----:B------:R-:W-:Y:S05]  /*8910*/  BRA `(.L_x_25943) ;  /* 0x0000000000187947 */ /* 0x000fea0003800000 */
.L_x_25975:
[----:B------:R-:W-:Y:S01]  /*8920*/  LOP3.LUT R4, R5, 0xff, RZ, 0xc0, !PT ;  /* 0x000000ff05047812 */ /* 0x000fe200078ec0ff */
[----:B------:R-:W-:-:S05]  /*8930*/  IMAD.MOV.U32 R5, RZ, RZ, RZ ;  /* 0x000000ffff057224 */ /* 0x000fca00078e00ff */
[----:B------:R0:W-:Y:S01]  /*8940*/  STG.E.64 desc[UR36][R8.64], R4 ;  /* 0x0000000408007986 */ /* 0x0001e2000c101b24 */
[----:B------:R-:W-:Y:S05]  /*8950*/  BRA `(.L_x_25943) ;  /* 0x0000000000087947 */ /* 0x000fea0003800000 */
.L_x_25974:
[----:B------:R-:W-:-:S05]  /*8960*/  LOP3.LUT R5, R5, 0xff, RZ, 0xc0, !PT ;  /* 0x000000ff05057812 */ /* 0x000fca00078ec0ff */
[----:B------:R0:W-:Y:S02]  /*8970*/  STG.E desc[UR36][R8.64], R5 ;  /* 0x0000000508007986 */ /* 0x0001e4000c101924 */
.L_x_25943:
[----:B------:R-:W-:Y:S05]  /*8980*/  BSYNC B6 ;  /* 0x0000000000067941 */ /* 0x000fea0003800000 */
.L_x_25942:
        /* <DEDUP_REMOVED lines=23> */
.L_x_25982:
[----:B------:R0:W-:Y:S01]  /*8b00*/  STG.E.U8 desc[UR36][R8.64], R22 ;  /* 0x0000001608007986 */ /* 0x0001e2000c101124 */
[----:B------:R-:W-:Y:S05]  /*8b10*/  BRA `(.L_x_25984) ;  /* 0x0000000c00987947 */ /* 0x000fea0003800000 */
.L_x_25981:
        /* <DEDUP_REMOVED lines=10> */
.L_x_25986:
[----:B------:R-:W-:-:S05]  /*8bc0*/  LOP3.LUT R3, R22, 0xff, RZ, 0xc0, !PT ;  /* 0x000000ff16037812 */ /* 0x000fca00078ec0ff */
[----:B------:R0:W-:Y:S01]  /*8bd0*/  STG.E desc[UR36][R8.64], R3 ;  /* 0x0000000308007986 */ /* 0x0001e2000c101924 */
[----:B------:R-:W-:Y:S05]  /*8be0*/  BRA `(.L_x_25984) ;  /* 0x0000000c00647947 */ /* 0x000fea0003800000 */
.L_x_25985:
[----:B------:R-:W-:-:S05]  /*8bf0*/  LOP3.LUT R3, R22, 0xff, RZ, 0xc0, !PT ;  /* 0x000000ff16037812 */ /* 0x000fca00078ec0ff */
[----:B------:R0:W-:Y:S01]  /*8c00*/  STG.E.U16 desc[UR36][R8.64], R3 ;  /* 0x0000000308007986 */ /* 0x0001e2000c101524 */
[----:B------:R-:W-:Y:S05]  /*8c10*/  BRA `(.L_x_25984) ;  /* 0x0000000c00587947 */ /* 0x000fea0003800000 */
.L_x_25980:
        /* <DEDUP_REMOVED lines=10> */
.L_x_25988:
[----:B------:R-:W-:-:S04]  /*8cc0*/  LOP3.LUT R22, R22, 0xff, RZ, 0xc0, !PT ;  /* 0x000000ff16167812 */ /* 0x000fc800078ec0ff */
[----:B------:R-:W0:Y:S02]  /*8cd0*/  I2F.U16 R0, R22 ;  /* 0x0000001600007306 */ /* 0x000e240000101000 */
[----:B0-----:R-:W-:-:S05]  /*8ce0*/  F2FP.F16.F32.PACK_AB R0, RZ, R0 ;  /* 0x00000000ff00723e */ /* 0x001fca00000000ff */
[----:B------:R0:W-:Y:S01]  /*8cf0*/  STG.E.U16 desc[UR36][R8.64], R0 ;  /* 0x0000000008007986 */ /* 0x0001e2000c101524 */
[----:B------:R-:W-:Y:S05]  /*8d00*/  BRA `(.L_x_25984) ;  /* 0x0000000c001c7947 */ /* 0x000fea0003800000 */
.L_x_25987:
        /* <DEDUP_REMOVED lines=11> */
.L_x_25990:
[----:B------:R-:W-:-:S06]  /*8dc0*/  LOP3.LUT R22, R22, 0xff, RZ, 0xc0, !PT ;  /* 0x000000ff16167812 */ /* 0x000fcc00078ec0ff */
[----:B------:R-:W0:Y:S02]  /*8dd0*/  I2F.U16 R22, R22 ;  /* 0x0000001600167306 */ /* 0x000e240000101000 */
[----:B0-----:R-:W-:-:S04]  /*8de0*/  F2FP.F16.F32.PACK_AB R3, RZ, R22 ;  /* 0x00000016ff03723e */ /* 0x001fc800000000ff */
[----:B------:R-:W-:-:S05]  /*8df0*/  PRMT R3, R3, 0x5410, RZ ;  /* 0x0000541003037816 */ /* 0x000fca00000000ff */
[----:B------:R0:W-:Y:S01]  /*8e00*/  STG.E desc[UR36][R8.64], R3 ;  /* 0x0000000308007986 */ /* 0x0001e2000c101924 */
[----:B------:R-:W-:Y:S05]  /*8e10*/  BRA `(.L_x_25984) ;  /* 0x0000000800d87947 */ /* 0x000fea0003800000 */
.L_x_25989:
[----:B------:R-:W-:-:S06]  /*8e20*/  LOP3.LUT R4, R22, 0xff, RZ, 0xc0, !PT ;  /* 0x000000ff16047812 */ /* 0x000fcc00078ec0ff */
[----:B------:R-:W0:Y:S02]  /*8e30*/  I2F.F64.U16 R4, R4 ;  /* 0x0000000400047312 */ /* 0x000e240000101800 */
[----:B0-----:R0:W-:Y:S01]  /*8e40*/  STG.E.64 desc[UR36][R8.64], R4 ;  /* 0x0000000408007986 */ /* 0x0011e2000c101b24 */
[----:B------:R-:W-:Y:S05]  /*8e50*/  BRA `(.L_x_25984) ;  /* 0x0000000800c87947 */ /* 0x000fea0003800000 */
.L_x_25979:
        /* <DEDUP_REMOVED lines=12> */
.L_x_25993:
[----:B------:R-:W-:Y:S02]  /*8f20*/  LOP3.LUT R4, R22, 0xff, RZ, 0xc0, !PT ;  /* 0x000000ff16047812 */ /* 0x000fe400078ec0ff */
[----:B--234-:R-:W-:-:S04]  /*8f30*/  CS2R R6, SRZ ;  /* 0x0000000000067805 */ /* 0x01cfc8000001ff00 */
[----:B------:R-:W0:Y:S02]  /*8f40*/  I2F.F64.U16 R4, R4 ;  /* 0x0000000400047312 */ /* 0x000e240000101800 */
[----:B0-----:R0:W-:Y:S01]  /*8f50*/  STG.E.128 desc[UR36][R8.64], R4 ;  /* 0x0000000408007986 */ /* 0x0011e2000c101d24 */
[----:B------:R-:W-:Y:S05]  /*8f60*/  BRA `(.L_x_25984) ;  /* 0x0000000800847947 */ /* 0x000fea0003800000 */
.L_x_25992:
        /* <DEDUP_REMOVED lines=22> */
.L_x_25997:
[----:B------:R-:W-:Y:S05]  /*90d0*/  BSYNC B0 ;  /* 0x0000000000007941 */ /* 0x000fea0003800000 */
.L_x_25996:
[----:B------:R-:W-:-:S05]  /*90e0*/  LOP3.LUT R5, R0, R5, RZ, 0xfc, !PT ;  /* 0x0000000500057212 */ /* 0x000fca00078efcff */
[----:B------:R0:W-:Y:S01]  /*90f0*/  STG.E.U8 desc[UR36][R8.64], R5 ;  /* 0x0000000508007986 */ /* 0x0001e2000c101124 */
[----:B------:R-:W-:Y:S05]  /*9100*/  BRA `(.L_x_25984) ;  /* 0x00000008001c7947 */ /* 0x000fea0003800000 */
.L_x_25995:
        /* <DEDUP_REMOVED lines=14> */
.L_x_25999:
[----:B------:R-:W-:Y:S01]  /*91f0*/  IMAD.MOV.U32 R0, RZ, RZ, 0x7f ;  /* 0x0000007fff007424 */ /* 0x000fe200078e00ff */
[----:B------:R-:W-:-:S04]  /*9200*/  ISETP.GT.U32.AND P0, PT, R3, 0x7f800000, PT ;  /* 0x7f8000000300780c */ /* 0x000fc80003f04070 */
[----:B------:R-:W-:-:S09]  /*9210*/  SEL R0, R0, 0x7c, P0 ;  /* 0x0000007c00007807 */ /* 0x000fd20000000000 */
.L_x_26000:
[----:B------:R-:W-:Y:S05]  /*9220*/  BSYNC B0 ;  /* 0x0000000000007941 */ /* 0x000fea0003800000 */
.L_x_25998:
[----:B------:R-:W-:-:S04]  /*9230*/  LOP3.LUT R3, R5, 0x80000000, RZ, 0xc0, !PT ;  /* 0x8000000005037812 */ /* 0x000fc800078ec0ff */
[----:B------:R-:W-:-:S04]  /*9240*/  SHF.R.U32.HI R3, RZ, 0x18, R3 ;  /* 0x00000018ff037819 */ /* 0x000fc80000011603 */
[----:B------:R-:W-:-:S05]  /*9250*/  LOP3.LUT R3, R0, R3, RZ, 0xfc, !PT ;  /* 0x0000000300037212 */ /* 0x000fca00078efcff */
[----:B------:R0:W-:Y:S01]  /*9260*/  STG.E.U8 desc[UR36][R8.64], R3 ;  /* 0x0000000308007986 */ /* 0x0001e2000c101124 */
[----:B------:R-:W-:Y:S05]  /*9270*/  BRA `(.L_x_25984) ;  /* 0x0000000400c07947 */ /* 0x000fea0003800000 */
.L_x_25994:
[----:B------:R-:W-:-:S04]  /*9280*/  LOP3.LUT R22, R22, 0xff, RZ, 0xc0, !PT ;  /* 0x000000ff16167812 */ /* 0x000fc800078ec0ff */
[----:B------:R-:W0:Y:S02]  /*9290*/  I2F.U16 R0, R22 ;  /* 0x0000001600007306 */ /* 0x000e240000101000 */
[----:B0-----:R-:W-:-:S05]  /*92a0*/  F2FP.BF16.F32.PACK_AB R0, RZ, R0 ;  /* 0x00000000ff00723e */ /* 0x001fca00000010ff */
[----:B------:R0:W-:Y:S01]  /*92b0*/  STG.E.U16 desc[UR36][R8.64], R0 ;  /* 0x0000000008007986 */ /* 0x0001e2000c101524 */
[----:B------:R-:W-:Y:S05]  /*92c0*/  BRA `(.L_x_25984) ;  /* 0x0000000400ac7947 */ /* 0x000fea0003800000 */
.L_x_25991:
        /* <DEDUP_REMOVED lines=11> */
.L_x_26003:
        /* <DEDUP_REMOVED lines=18> */
.L_x_26006:
[----:B------:R-:W-:-:S04]  /*94a0*/  LOP3.LUT R3, R5, 0x80000000, RZ, 0xc0, !PT ;  /* 0x8000000005037812 */ /* 0x000fc800078ec0ff */
[----:B------:R-:W-:-:S04]  /*94b0*/  SHF.R.U32.HI R3, RZ, 0x18, R3 ;  /* 0x00000018ff037819 */ /* 0x000fc80000011603 */
[----:B------:R-:W-:-:S04]  /*94c0*/  LOP3.LUT R0, R0, R3, RZ, 0xfc, !PT ;  /* 0x0000000300007212 */ /* 0x000fc800078efcff */
[----:B------:R-:W-:-:S07]  /*94d0*/  PRMT R4, R0, 0x7610, R4 ;  /* 0x0000761000047816 */ /* 0x000fce0000000004 */
.L_x_26005:
[----:B------:R-:W-:Y:S05]  /*94e0*/  BSYNC B0 ;  /* 0x0000000000007941 */ /* 0x000fea0003800000 */
.L_x_26004:
[----:B------:R0:W-:Y:S01]  /*94f0*/  STG.E.U8 desc[UR36][R8.64], R4 ;  /* 0x0000000408007986 */ /* 0x0001e2000c101124 */
[----:B------:R-:W-:Y:S05]  /*9500*/  BRA `(.L_x_25984) ;  /* 0x00000004001c7947 */ /* 0x000fea0003800000 */
.L_x_26002:
        /* <DEDUP_REMOVED lines=18> */
.L_x_26009:
[----:B------:R-:W-:-:S04]  /*9630*/  LOP3.LUT R3, R5, 0x80000000, RZ, 0xc0, !PT ;  /* 0x8000000005037812 */ /* 0x000fc800078ec0ff */
[----:B------:R-:W-:-:S04]  /*9640*/  SHF.R.U32.HI R3, RZ, 0x18, R3 ;  /* 0x00000018ff037819 */ /* 0x000fc80000011603 */
[----:B------:R-:W-:-:S04]  /*9650*/  LOP3.LUT R0, R0, R3, RZ, 0xfc, !PT ;  /* 0x0000000300007212 */ /* 0x000fc800078efcff */
[----:B------:R-:W-:-:S07]  /*9660*/  PRMT R4, R0, 0x7610, R4 ;  /* 0x0000761000047816 */ /* 0x000fce0000000004 */
.L_x_26008:
[----:B------:R-:W-:Y:S05]  /*9670*/  BSYNC B0 ;  /* 0x0000000000007941 */ /* 0x000fea0003800000 */
.L_x_26007:
[----:B------:R0:W-:Y:S01]  /*9680*/  STG.E.U8 desc[UR36][R8.64], R4 ;  /* 0x0000000408007986 */ /* 0x0001e2000c101124 */
[----:B------:R-:W-:Y:S05]  /*9690*/  BRA `(.L_x_25984) ;  /* 0x0000000000b87947 */ /* 0x000fea0003800000 */
.L_x_26001:
        /* <DEDUP_REMOVED lines=23> */
.L_x_25983:
        /* <DEDUP_REMOVED lines=16> */
.L_x_26012:
[----:B------:R-:W-:Y:S05]  /*9910*/  BRA `(.L_x_25984) ;  /* 0x0000000000187947 */ /* 0x000fea0003800000 */
.L_x_26011:
[----:B------:R-:W-:Y:S01]  /*9920*/  LOP3.LUT R4, R22, 0xff, RZ, 0xc0, !PT ;  /* 0x000000ff16047812 */ /* 0x000fe200078ec0ff */
[----:B------:R-:W-:-:S05]  /*9930*/  IMAD.MOV.U32 R5, RZ, RZ, RZ ;  /* 0x000000ffff057224 */ /* 0x000fca00078e00ff */
[----:B------:R0:W-:Y:S01]  /*9940*/  STG.E.64 desc[UR36][R8.64], R4 ;  /* 0x0000000408007986 */ /* 0x0001e2000c101b24 */
[----:B------:R-:W-:Y:S05]  /*9950*/  BRA `(.L_x_25984) ;  /* 0x0000000000087947 */ /* 0x000fea0003800000 */
.L_x_26010:
[----:B------:R-:W-:-:S05]  /*9960*/  LOP3.LUT R3, R22, 0xff, RZ, 0xc0, !PT ;  /* 0x000000ff16037812 */ /* 0x000fca00078ec0ff */
[----:B------:R0:W-:Y:S02]  /*9970*/  STG.E desc[UR36][R8.64], R3 ;  /* 0x0000000308007986 */ /* 0x0001e4000c101924 */
.L_x_25984:
        /* <DEDUP_REMOVED lines=23> */
.L_x_26016:
[----:B------:R0:W-:Y:S01]  /*9af0*/  STG.E.U8 desc[UR36][R8.64], R19 ;  /* 0x0000001308007986 */ /* 0x0001e2000c101124 */
[----:B------:R-:W-:Y:S05]  /*9b00*/  BRA `(.L_x_26018) ;  /* 0x0000000c00987947 */ /* 0x000fea0003800000 */
.L_x_26015:
        /* <DEDUP_REMOVED lines=10> */
.L_x_26020:
[----:B------:R-:W-:-:S05]  /*9bb0*/  LOP3.LUT R19, R19, 0xff, RZ, 0xc0, !PT ;  /* 0x000000ff13137812 */ /* 0x000fca00078ec0ff */
[----:B------:R0:W-:Y:S01]  /*9bc0*/  STG.E desc[UR36][R8.64], R19 ;  /* 0x0000001308007986 */ /* 0x0001e2000c101924 */
[----:B------:R-:W-:Y:S05]  /*9bd0*/  BRA `(.L_x_26018) ;  /* 0x0000000c00647947 */ /* 0x000fea0003800000 */
.L_x_26019:
[----:B------:R-:W-:-:S05]  /*9be0*/  LOP3.LUT R19, R19, 0xff, RZ, 0xc0, !PT ;  /* 0x000000ff13137812 */ /* 0x000fca00078ec0ff */
[----:B------:R0:W-:Y:S01]  /*9bf0*/  STG.E.U16 desc[UR36][R8.64], R19 ;  /* 0x0000001308007986 */ /* 0x0001e2000c101524 */
[----:B------:R-:W-:Y:S05]  /*9c00*/  BRA `(.L_x_26018) ;  /* 0x0000000c00587947 */ /* 0x000fea0003800000 */
.L_x_26014:
        /* <DEDUP_REMOVED lines=10> */
.L_x_26022:
[----:B------:R-:W-:-:S04]  /*9cb0*/  LOP3.LUT R19, R19, 0xff, RZ, 0xc0, !PT ;  /* 0x000000ff13137812 */ /* 0x000fc800078ec0ff */
[----:B------:R-:W0:Y:S02]  /*9cc0*/  I2F.U16 R0, R19 ;  /* 0x0000001300007306 */ /* 0x000e240000101000 */
[----:B0-----:R-:W-:-:S05]  /*9cd0*/  F2FP.F16.F32.PACK_AB R0, RZ, R0 ;  /* 0x00000000ff00723e */ /* 0x001fca00000000ff */
[----:B------:R0:W-:Y:S01]  /*9ce0*/  STG.E.U16 desc[UR36][R8.64], R0 ;  /* 0x0000000008007986 */ /* 0x0001e2000c101524 */
[----:B------:R-:W-:Y:S05]  /*9cf0*/  BRA `(.L_x_26018) ;  /* 0x0000000c001c7947 */ /* 0x000fea0003800000 */
.L_x_26021:
        /* <DEDUP_REMOVED lines=11> */
.L_x_26024:
[----:B------:R-:W-:-:S06]  /*9db0*/  LOP3.LUT R19, R19, 0xff, RZ, 0xc0, !PT ;  /* 0x000000ff13137812 */ /* 0x000fcc00078ec0ff */
[----:B------:R-:W0:Y:S02]  /*9dc0*/  I2F.U16 R19, R19 ;  /* 0x0000001300137306 */ /* 0x000e240000101000 */
[----:B0-----:R-:W-:-:S04]  /*9dd0*/  F2FP.F16.F32.PACK_AB R3, RZ, R19 ;  /* 0x00000013ff03723e */ /* 0x001fc800000000ff */
[----:B------:R-:W-:-:S05]  /*9de0*/  PRMT R3, R3, 0x5410, RZ ;  /* 0x0000541003037816 */ /* 0x000fca00000000ff */
[----:B------:R0:W-:Y:S01]  /*9df0*/  STG.E desc[UR36][R8.64], R3 ;  /* 0x0000000308007986 */ /* 0x0001e2000c101924 */
[----:B------:R-:W-:Y:S05]  /*9e00*/  BRA `(.L_x_26018) ;  /* 0x0000000800d87947 */ /* 0x000fea0003800000 */
.L_x_26023:
[----:B------:R-:W-:-:S06]  /*9e10*/  LOP3.LUT R4, R19, 0xff, RZ, 0xc0, !PT ;  /* 0x000000ff13047812 */ /* 0x000fcc00078ec0ff */
[----:B------:R-:W0:Y:S02]  /*9e20*/  I2F.F64.U16 R4, R4 ;  /* 0x0000000400047312 */ /* 0x000e240000101800 */
[----:B0-----:R0:W-:Y:S01]  /*9e30*/  STG.E.64 desc[UR36][R8.64], R4 ;  /* 0x0000000408007986 */ /* 0x0011e2000c101b24 */
[----:B------:R-:W-:Y:S05]  /*9e40*/  BRA `(.L_x_26018) ;  /* 0x0000000800c87947 */ /* 0x000fea0003800000 */
.L_x_26013:
        /* <DEDUP_REMOVED lines=12> */
.L_x_26027:
[----:B------:R-:W-:Y:S02]  /*9f10*/  LOP3.LUT R4, R19, 0xff, RZ, 0xc0, !PT ;  /* 0x000000ff13047812 */ /* 0x000fe400078ec0ff */
[----:B--234-:R-:W-:-:S04]  /*9f20*/  CS2R R6, SRZ ;  /* 0x0000000000067805 */ /* 0x01cfc8000001ff00 */
[----:B------:R-:W0:Y:S02]  /*9f30*/  I2F.F64.U16 R4, R4 ;  /* 0x0000000400047312 */ /* 0x000e240000101800 */
[----:B0-----:R0:W-:Y:S01]  /*9f40*/  STG.E.128 desc[UR36][R8.64], R4 ;  /* 0x0000000408007986 */ /* 0x0011e2000c101d24 */
[----:B------:R-:W-:Y:S05]  /*9f50*/  BRA `(.L_x_26018) ;  /* 0x0000000800847947 */ /* 0x000fea0003800000 */
.L_x_26026:
        /* <DEDUP_REMOVED lines=22> */
.L_x_26031:
[----:B------:R-:W-:Y:S05]  /*a0c0*/  BSYNC B0 ;  /* 0x0000000000007941 */ /* 0x000fea0003800000 */
.L_x_26030:
[----:B------:R-:W-:-:S05]  /*a0d0*/  LOP3.LUT R5, R0, R5, RZ, 0xfc, !PT ;  /* 0x0000000500057212 */ /* 0x000fca00078efcff */
[----:B------:R0:W-:Y:S01]  /*a0e0*/  STG.E.U8 desc[UR36][R8.64], R5 ;  /* 0x0000000508007986 */ /* 0x0001e2000c101124 */
[----:B------:R-:W-:Y:S05]  /*a0f0*/  BRA `(.L_x_26018) ;  /* 0x00000008001c7947 */ /* 0x000fea0003800000 */
.L_x_26029:
        /* <DEDUP_REMOVED lines=14> */
.L_x_26033:
[----:B------:R-:W-:Y:S01]  /*a1e0*/  IMAD.MOV.U32 R0, RZ, RZ, 0x7f ;  /* 0x0000007fff007424 */ /* 0x000fe200078e00ff */
[----:B------:R-:W-:-:S04]  /*a1f0*/  ISETP.GT.U32.AND P0, PT, R3, 0x7f800000, PT ;  /* 0x7f8000000300780c */ /* 0x000fc80003f04070 */
[----:B------:R-:W-:-:S09]  /*a200*/  SEL R0, R0, 0x7c, P0 ;  /* 0x0000007c00007807 */ /* 0x000fd20000000000 */
.L_x_26034:
[----:B------:R-:W-:Y:S05]  /*a210*/  BSYNC B0 ;  /* 0x0000000000007941 */ /* 0x000fea0003800000 */
.L_x_26032:
[----:B------:R-:W-:-:S04]  /*a220*/  LOP3.LUT R3, R19, 0x80000000, RZ, 0xc0, !PT ;  /* 0x8000000013037812 */ /* 0x000fc800078ec0ff */
[----:B------:R-:W-:-:S04]  /*a230*/  SHF.R.U32.HI R3, RZ, 0x18, R3 ;  /* 0x00000018ff037819 */ /* 0x000fc80000011603 */
[----:B------:R-:W-:-:S05]  /*a240*/  LOP3.LUT R3, R0, R3, RZ, 0xfc, !PT ;  /* 0x0000000300037212 */ /* 0x000fca00078efcff */
[----:B------:R0:W-:Y:S01]  /*a250*/  STG.E.U8 desc[UR36][R8.64], R3 ;  /* 0x0000000308007986 */ /* 0x0001e2000c101124 */
[----:B------:R-:W-:Y:S05]  /*a260*/  BRA `(.L_x_26018) ;  /* 0x0000000400c07947 */ /* 0x000fea0003800000 */
.L_x_26028:
[----:B------:R-:W-:-:S04]  /*a270*/  LOP3.LUT R19, R19, 0xff, RZ, 0xc0, !PT ;  /* 0x000000ff13137812 */ /* 0x000fc800078ec0ff */
[----:B------:R-:W0:Y:S02]  /*a280*/  I2F.U16 R0, R19 ;  /* 0x0000001300007306 */ /* 0x000e240000101000 */
[----:B0-----:R-:W-:-:S05]  /*a290*/  F2FP.BF16.F32.PACK_AB R0, RZ, R0 ;  /* 0x00000000ff00723e */ /* 0x001fca00000010ff */
[----:B------:R0:W-:Y:S01]  /*a2a0*/  STG.E.U16 desc[UR36][R8.64], R0 ;  /* 0x0000000008007986 */ /* 0x0001e2000c101524 */
[----:B------:R-:W-:Y:S05]  /*a2b0*/  BRA `(.L_x_26018) ;  /* 0x0000000400ac7947 */ /* 0x000fea0003800000 */
.L_x_26025:
        /* <DEDUP_REMOVED lines=11> */
.L_x_26037:
        /* <DEDUP_REMOVED lines=18> */
.L_x_26040:
[----:B------:R-:W-:-:S04]  /*a490*/  LOP3.LUT R3, R19, 0x80000000, RZ, 0xc0, !PT ;  /* 0x8000000013037812 */ /* 0x000fc800078ec0ff */
[----:B------:R-:W-:-:S04]  /*a4a0*/  SHF.R.U32.HI R3, RZ, 0x18, R3 ;  /* 0x00000018ff037819 */ /* 0x000fc80000011603 */
[----:B------:R-:W-:-:S04]  /*a4b0*/  LOP3.LUT R0, R0, R3, RZ, 0xfc, !PT ;  /* 0x0000000300007212 */ /* 0x000fc800078efcff */
[----:B------:R-:W-:-:S07]  /*a4c0*/  PRMT R4, R0, 0x7610, R4 ;  /* 0x0000761000047816 */ /* 0x000fce0000000004 */
.L_x_26039:
[----:B------:R-:W-:Y:S05]  /*a4d0*/  BSYNC B0 ;  /* 0x0000000000007941 */ /* 0x000fea0003800000 */
.L_x_26038:
[----:B------:R0:W-:Y:S01]  /*a4e0*/  STG.E.U8 desc[UR36][R8.64], R4 ;  /* 0x0000000408007986 */ /* 0x0001e2000c101124 */
[----:B------:R-:W-:Y:S05]  /*a4f0*/  BRA `(.L_x_26018) ;  /* 0x00000004001c7947 */ /* 0x000fea0003800000 */
.L_x_26036:
        /* <DEDUP_REMOVED lines=18> */
.L_x_26043:
[----:B------:R-:W-:-:S04]  /*a620*/  LOP3.LUT R3, R19, 0x80000000, RZ, 0xc0, !PT ;  /* 0x8000000013037812 */ /* 0x000fc800078ec0ff */
[----:B------:R-:W-:-:S04]  /*a630*/  SHF.R.U32.HI R3, RZ, 0x18, R3 ;  /* 0x00000018ff037819 */ /* 0x000fc80000011603 */
[----:B------:R-:W-:-:S04]  /*a640*/  LOP3.LUT R0, R0, R3, RZ, 0xfc, !PT ;  /* 0x0000000300007212 */ /* 0x000fc800078efcff */
[----:B------:R-:W-:-:S07]  /*a650*/  PRMT R4, R0, 0x7610, R4 ;  /* 0x0000761000047816 */ /* 0x000fce0000000004 */
.L_x_26042:
[----:B------:R-:W-:Y:S05]  /*a660*/  BSYNC B0 ;  /* 0x0000000000007941 */ /* 0x000fea0003800000 */
.L_x_26041:
[----:B------:R0:W-:Y:S01]  /*a670*/  STG.E.U8 desc[UR36][R8.64], R4 ;  /* 0x0000000408007986 */ /* 0x0001e2000c101124 */
[----:B------:R-:W-:Y:S05]  /*a680*/  BRA `(.L_x_26018) ;  /* 0x0000000000b87947 */ /* 0x000fea0003800000 */
.L_x_26035:
        /* <DEDUP_REMOVED lines=23> */
.L_x_26017:
        /* <DEDUP_REMOVED lines=16> */
.L_x_26046:
[----:B------:R-:W-:Y:S05]  /*a900*/  BRA `(.L_x_26018) ;  /* 0x0000000000187947 */ /* 0x000fea0003800000 */
.L_x_26045:
[----:B------:R-:W-:Y:S01]  /*a910*/  LOP3.LUT R4, R19, 0xff, RZ, 0xc0, !PT ;  /* 0x000000ff13047812 */ /* 0x000fe200078ec0ff */
[----:B------:R-:W-:-:S05]  /*a920*/  IMAD.MOV.U32 R5, RZ, RZ, RZ ;  /* 0x000000ffff057224 */ /* 0x000fca00078e00ff */
[----:B------:R0:W-:Y:S01]  /*a930*/  STG.E.64 desc[UR36][R8.64], R4 ;  /* 0x0000000408007986 */ /* 0x0001e2000c101b24 */
[----:B------:R-:W-:Y:S05]  /*a940*/  BRA `(.L_x_26018) ;  /* 0x0000000000087947 */ /* 0x000fea0003800000 */
.L_x_26044:
[----:B------:R-:W-:-:S05]  /*a950*/  LOP3.LUT R19, R19, 0xff, RZ, 0xc0, !PT ;  /* 0x000000ff13137812 */ /* 0x000fca00078ec0ff */
[----:B------:R0:W-:Y:S02]  /*a960*/  STG.E desc[UR36][R8.64], R19 ;  /* 0x0000001308007986 */ /* 0x0001e4000c101924 */
.L_x_26018:
[----:B------:R-:W-:-:S07]  /*a970*/  VIADD R23, R23, 0x80 ;  /* 0x0000008017177836 */ /* 0x000fce0000000000 */
.L_x_25978:
[----:B------:R-:W-:Y:S05]  /*a980*/  BSYNC B6 ;  /* 0x0000000000067941 */ /* 0x000fea0003800000 */
.L_x_25977:
        /* <DEDUP_REMOVED lines=21> */
.L_x_26050:
[----:B------:R-:W-:Y:S01]  /*aae0*/  STG.E.U8 desc[UR36][R2.64], R17 ;  /* 0x0000001102007986 */ /* 0x000fe2000c101124 */
[----:B------:R-:W-:Y:S05]  /*aaf0*/  EXIT ;  /* 0x000000000000794d */ /* 0x000fea0003800000 */
.L_x_26049:
        /* <DEDUP_REMOVED lines=10> */
.L_x_26053:
[----:B------:R-:W-:-:S05]  /*aba0*/  LOP3.LUT R17, R17, 0xff, RZ, 0xc0, !PT ;  /* 0x000000ff11117812 */ /* 0x000fca00078ec0ff */
[----:B------:R-:W-:Y:S01]  /*abb0*/  STG.E desc[UR36][R2.64], R17 ;  /* 0x0000001102007986 */ /* 0x000fe2000c101924 */
[----:B------:R-:W-:Y:S05]  /*abc0*/  EXIT ;  /* 0x000000000000794d */ /* 0x000fea0003800000 */
.L_x_26052:
[----:B------:R-:W-:-:S05]  /*abd0*/  LOP3.LUT R17, R17, 0xff, RZ, 0xc0, !PT ;  /* 0x000000ff11117812 */ /* 0x000fca00078ec0ff */
[----:B------:R-:W-:Y:S01]  /*abe0*/  STG.E.U16 desc[UR36][R2.64], R17 ;  /* 0x0000001102007986 */ /* 0x000fe2000c101524 */
[----:B------:R-:W-:Y:S05]  /*abf0*/  EXIT ;  /* 0x000000000000794d */ /* 0x000fea0003800000 */
.L_x_26048:
        /* <DEDUP_REMOVED lines=10> */
.L_x_26055:
[----:B------:R-:W-:-:S04]  /*aca0*/  LOP3.LUT R17, R17, 0xff, RZ, 0xc0, !PT ;  /* 0x000000ff11117812 */ /* 0x000fc800078ec0ff */
[----:B------:R-:W0:Y:S02]  /*acb0*/  I2F.U16 R0, R17 ;  /* 0x0000001100007306 */ /* 0x000e240000101000 */
[----:B0-----:R-:W-:-:S05]  /*acc0*/  F2FP.F16.F32.PACK_AB R0, RZ, R0 ;  /* 0x00000000ff00723e */ /* 0x001fca00000000ff */
[----:B------:R-:W-:Y:S01]  /*acd0*/  STG.E.U16 desc[UR36][R2.64], R0 ;  /* 0x0000000002007986 */ /* 0x000fe2000c101524 */
[----:B------:R-:W-:Y:S05]  /*ace0*/  EXIT ;  /* 0x000000000000794d */ /* 0x000fea0003800000 */
.L_x_26054:
        /* <DEDUP_REMOVED lines=11> */
.L_x_26057:
[----:B------:R-:W-:-:S06]  /*ada0*/  LOP3.LUT R17, R17, 0xff, RZ, 0xc0, !PT ;  /* 0x000000ff11117812 */ /* 0x000fcc00078ec0ff */
[----:B------:R-:W0:Y:S02]  /*adb0*/  I2F.U16 R17, R17 ;  /* 0x0000001100117306 */ /* 0x000e240000101000 */
[----:B0-----:R-:W-:-:S04]  /*adc0*/  F2FP.F16.F32.PACK_AB R5, RZ, R17 ;  /* 0x00000011ff05723e */ /* 0x001fc800000000ff */
[----:B------:R-:W-:-:S05]  /*add0*/  PRMT R5, R5, 0x5410, RZ ;  /* 0x0000541005057816 */ /* 0x000fca00000000ff */
[----:B------:R-:W-:Y:S01]  /*ade0*/  STG.E desc[UR36][R2.64], R5 ;  /* 0x0000000502007986 */ /* 0x000fe2000c101924 */
[----:B------:R-:W-:Y:S05]  /*adf0*/  EXIT ;  /* 0x000000000000794d */ /* 0x000fea0003800000 */
.L_x_26056:
[----:B------:R-:W-:-:S06]  /*ae00*/  LOP3.LUT R4, R17, 0xff, RZ, 0xc0, !PT ;  /* 0x000000ff11047812 */ /* 0x000fcc00078ec0ff */
[----:B------:R-:W0:Y:S02]  /*ae10*/  I2F.F64.U16 R4, R4 ;  /* 0x0000000400047312 */ /* 0x000e240000101800 */
[----:B0-----:R-:W-:Y:S01]  /*ae20*/  STG.E.64 desc[UR36][R2.64], R4 ;  /* 0x0000000402007986 */ /* 0x001fe2000c101b24 */
[----:B------:R-:W-:Y:S05]  /*ae30*/  EXIT ;  /* 0x000000000000794d */ /* 0x000fea0003800000 */
.L_x_26047:
        /* <DEDUP_REMOVED lines=12> */
.L_x_26060:
[----:B------:R-:W-:Y:S02]  /*af00*/  LOP3.LUT R4, R17, 0xff, RZ, 0xc0, !PT ;  /* 0x000000ff11047812 */ /* 0x000fe400078ec0ff */
[----:B--234-:R-:W-:-:S04]  /*af10*/  CS2R R6, SRZ ;  /* 0x0000000000067805 */ /* 0x01cfc8000001ff00 */
[----:B------:R-:W0:Y:S02]  /*af20*/  I2F.F64.U16 R4, R4 ;  /* 0x0000000400047312 */ /* 0x000e240000101800 */
[----:B0-----:R-:W-:Y:S01]  /*af30*/  STG.E.128 desc[UR36][R2.64], R4 ;  /* 0x0000000402007986 */ /* 0x001fe2000c101d24 */
[----:B------:R-:W-:Y:S05]  /*af40*/  EXIT ;  /* 0x000000000000794d */ /* 0x000fea0003800000 */
.L_x_26059:
        /* <DEDUP_REMOVED lines=22> */
.L_x_26064:
[----:B------:R-:W-:Y:S05]  /*b0b0*/  BSYNC B0 ;  /* 0x0000000000007941 */ /* 0x000fea0003800000 */
.L_x_26063:
[----:B------:R-:W-:-:S05]  /*b0c0*/  LOP3.LUT R5, R0, R5, RZ, 0xfc, !PT ;  /* 0x0000000500057212 */ /* 0x000fca00078efcff */
[----:B------:R-:W-:Y:S01]  /*b0d0*/  STG.E.U8 desc[UR36][R2.64], R5 ;  /* 0x0000000502007986 */ /* 0x000fe2000c101124 */
[----:B------:R-:W-:Y:S05]  /*b0e0*/  EXIT ;  /* 0x000000000000794d */ /* 0x000fea0003800000 */
.L_x_26062:
        /* <DEDUP_REMOVED lines=14> */
.L_x_26066:
[----:B------:R-:W-:Y:S01]  /*b1d0*/  IMAD.MOV.U32 R0, RZ, RZ, 0x7f ;  /* 0x0000007fff007424 */ /* 0x000fe200078e00ff */
[----:B------:R-:W-:-:S04]  /*b1e0*/  ISETP.GT.U32.AND P0, PT, R4, 0x7f800000, PT ;  /* 0x7f8000000400780c */ /* 0x000fc80003f04070 */
[----:B------:R-:W-:-:S09]  /*b1f0*/  SEL R0, R0, 0x7c, P0 ;  /* 0x0000007c00007807 */ /* 0x000fd20000000000 */
.L_x_26067:
[----:B------:R-:W-:Y:S05]  /*b200*/  BSYNC B0 ;  /* 0x0000000000007941 */ /* 0x000fea0003800000 */
.L_x_26065:
[----:B------:R-:W-:-:S04]  /*b210*/  LOP3.LUT R4, R17, 0x80000000, RZ, 0xc0, !PT ;  /* 0x8000000011047812 */ /* 0x000fc800078ec0ff */
[----:B------:R-:W-:-:S04]  /*b220*/  SHF.R.U32.HI R5, RZ, 0x18, R4 ;  /* 0x00000018ff057819 */ /* 0x000fc80000011604 */
[----:B------:R-:W-:-:S05]  /*b230*/  LOP3.LUT R5, R0, R5, RZ, 0xfc, !PT ;  /* 0x0000000500057212 */ /* 0x000fca00078efcff */
[----:B------:R-:W-:Y:S01]  /*b240*/  STG.E.U8 desc[UR36][R2.64], R5 ;  /* 0x0000000502007986 */ /* 0x000fe2000c101124 */
[----:B------:R-:W-:Y:S05]  /*b250*/  EXIT ;  /* 0x000000000000794d */ /* 0x000fea0003800000 */
.L_x_26061:
[----:B------:R-:W-:-:S04]  /*b260*/  LOP3.LUT R17, R17, 0xff, RZ, 0xc0, !PT ;  /* 0x000000ff11117812 */ /* 0x000fc800078ec0ff */
[----:B------:R-:W0:Y:S02]  /*b270*/  I2F.U16 R0, R17 ;  /* 0x0000001100007306 */ /* 0x000e240000101000 */
[----:B0-----:R-:W-:-:S05]  /*b280*/  F2FP.BF16.F32.PACK_AB R0, RZ, R0 ;  /* 0x00000000ff00723e */ /* 0x001fca00000010ff */
[----:B------:R-:W-:Y:S01]  /*b290*/  STG.E.U16 desc[UR36][R2.64], R0 ;  /* 0x0000000002007986 */ /* 0x000fe2000c101524 */
[----:B------:R-:W-:Y:S05]  /*b2a0*/  EXIT ;  /* 0x000000000000794d */ /* 0x000fea0003800000 */
.L_x_26058:
        /* <DEDUP_REMOVED lines=11> */
.L_x_26070:
        /* <DEDUP_REMOVED lines=18> */
.L_x_26073:
[----:B------:R-:W-:-:S04]  /*b480*/  LOP3.LUT R0, R17, 0x80000000, RZ, 0xc0, !PT ;  /* 0x8000000011007812 */ /* 0x000fc800078ec0ff */
[----:B------:R-:W-:-:S04]  /*b490*/  SHF.R.U32.HI R5, RZ, 0x18, R0 ;  /* 0x00000018ff057819 */ /* 0x000fc80000011600 */
[----:B------:R-:W-:-:S04]  /*b4a0*/  LOP3.LUT R4, R4, R5, RZ, 0xfc, !PT ;  /* 0x0000000504047212 */ /* 0x000fc800078efcff */
[----:B------:R-:W-:-:S07]  /*b4b0*/  PRMT R0, R4, 0x7610, R0 ;  /* 0x0000761004007816 */ /* 0x000fce0000000000 */
.L_x_26072:
[----:B------:R-:W-:Y:S05]  /*b4c0*/  BSYNC B0 ;  /* 0x0000000000007941 */ /* 0x000fea0003800000 */
.L_x_26071:
[----:B------:R-:W-:Y:S01]  /*b4d0*/  STG.E.U8 desc[UR36][R2.64], R0 ;  /* 0x0000000002007986 */ /* 0x000fe2000c101124 */
[----:B------:R-:W-:Y:S05]  /*b4e0*/  EXIT ;  /* 0x000000000000794d */ /* 0x000fea0003800000 */
.L_x_26069:
        /* <DEDUP_REMOVED lines=18> */
.L_x_26076:
[----:B------:R-:W-:-:S04]  /*b610*/  LOP3.LUT R0, R17, 0x80000000, RZ, 0xc0, !PT ;  /* 0x8000000011007812 */ /* 0x000fc800078ec0ff */
[----:B------:R-:W-:-:S04]  /*b620*/  SHF.R.U32.HI R5, RZ, 0x18, R0 ;  /* 0x00000018ff057819 */ /* 0x000fc80000011600 */
[----:B------:R-:W-:-:S04]  /*b630*/  LOP3.LUT R4, R4, R5, RZ, 0xfc, !PT ;  /* 0x0000000504047212 */ /* 0x000fc800078efcff */
[----:B------:R-:W-:-:S07]  /*b640*/  PRMT R0, R4, 0x7610, R0 ;  /* 0x0000761004007816 */ /* 0x000fce0000000000 */
.L_x_26075:
[----:B------:R-:W-:Y:S05]  /*b650*/  BSYNC B0 ;  /* 0x0000000000007941 */ /* 0x000fea0003800000 */
.L_x_26074:
[----:B------:R-:W-:Y:S01]  /*b660*/  STG.E.U8 desc[UR36][R2.64], R0 ;  /* 0x0000000002007986 */ /* 0x000fe2000c101124 */
[----:B------:R-:W-:Y:S05]  /*b670*/  EXIT ;  /* 0x000000000000794d */ /* 0x000fea0003800000 */
.L_x_26068:
        /* <DEDUP_REMOVED lines=23> */
.L_x_26051:
        /* <DEDUP_REMOVED lines=16> */
.L_x_26079:
[----:B------:R-:W-:Y:S05]  /*b8f0*/  EXIT ;  /* 0x000000000000794d */ /* 0x000fea0003800000 */
.L_x_26078:
[----:B------:R-:W-:Y:S01]  /*b900*/  LOP3.LUT R4, R17, 0xff, RZ, 0xc0, !PT ;  /* 0x000000ff11047812 */ /* 0x000fe200078ec0ff */
[----:B------:R-:W-:-:S05]  /*b910*/  IMAD.MOV.U32 R5, RZ, RZ, RZ ;  /* 0x000000ffff057224 */ /* 0x000fca00078e00ff */
[----:B------:R-:W-:Y:S01]  /*b920*/  STG.E.64 desc[UR36][R2.64], R4 ;  /* 0x0000000402007986 */ /* 0x000fe2000c101b24 */
[----:B------:R-:W-:Y:S05]  /*b930*/  EXIT ;  /* 0x000000000000794d */ /* 0x000fea0003800000 */
.L_x_26077:
[----:B------:R-:W-:-:S05]  /*b940*/  LOP3.LUT R17, R17, 0xff, RZ, 0xc0, !PT ;  /* 0x000000ff11117812 */ /* 0x000fca00078ec0ff */
[----:B------:R-:W-:Y:S01]  /*b950*/  STG.E desc[UR36][R2.64], R17 ;  /* 0x0000001102007986 */ /* 0x000fe2000c101924 */
[----:B------:R-:W-:Y:S05]  /*b960*/  EXIT ;  /* 0x000000000000794d */ /* 0x000fea0003800000 */
.L_x_26080:
        /* <DEDUP_REMOVED lines=9> */
.L_x_26366:


//--------------------- .text._ZN2at6native18elementwise_kernelILi128ELi4EZNS0_22gpu_kernel_impl_nocastINS0_13BinaryFunctorIhhhNS0_17BitwiseAndFunctorIhEEEEEEvRNS_18TensorIteratorBaseERKT_EUliE_EEviT1_ --------------------------
	.section	.text._ZN2at6native18elementwise_kernelILi128ELi4EZNS0_22gpu_kernel_impl_nocastINS0_13BinaryFunctorIhhhNS0_17BitwiseAndFunctorIhEEEEEEvRNS_18TensorIteratorBaseERKT_EUliE_EEviT1_,"ax",@progbits
	.align	128
        .global         _ZN2at6native18elementwise_kernelILi128ELi4EZNS0_22gpu_kernel_impl_nocastINS0_13BinaryFunctorIhhhNS0_17BitwiseAndFunctorIhEEEEEEvRNS_18TensorIteratorBaseERKT_EUliE_EEviT1_
        .type           _ZN2at6native18elementwise_kernelILi128ELi4EZNS0_22gpu_kernel_impl_nocastINS0_13BinaryFunctorIhhhNS0_17BitwiseAndFunctorIhEEEEEEvRNS_18TensorIteratorBaseERKT_EUliE_EEviT1_,@function
        .size           _ZN2at6native18elementwise_kernelILi128ELi4EZNS0_22gpu_kernel_impl_nocastINS0_13BinaryFunctorIhhhNS0_17BitwiseAndFunctorIhEEEEEEvRNS_18TensorIteratorBaseERKT_EUliE_EEviT1_,(.L_x_26367 - _ZN2at6native18elementwise_kernelILi128ELi4EZNS0_22gpu_kernel_impl_nocastINS0_13BinaryFunctorIhhhNS0_17BitwiseAndFunctorIhEEEEEEvRNS_18TensorIteratorBaseERKT_EUliE_EEviT1_)
        .other          _ZN2at6native18elementwise_kernelILi128ELi4EZNS0_22gpu_kernel_impl_nocastINS0_13BinaryFunctorIhhhNS0_17BitwiseAndFunctorIhEEEEEEvRNS_18TensorIteratorBaseERKT_EUliE_EEviT1_,@"STO_CUDA_ENTRY STV_DEFAULT"
_ZN2at6native18elementwise_kernelILi128ELi4EZNS0_22gpu_kernel_impl_nocastINS0_13BinaryFunctorIhhhNS0_17BitwiseAndFunctorIhEEEEEEvRNS_18TensorIteratorBaseERKT_EUliE_EEviT1_:
.text._ZN2at6native18elementwise_kernelILi128ELi4EZNS0_22gpu_kernel_impl_nocastINS0_13BinaryFunctorIhhhNS0_17BitwiseAndFunctorIhEEEEEEvRNS_18TensorIteratorBaseERKT_EUliE_EEviT1_:
        /* <DEDUP_REMOVED lines=363> */
.L_x_26083:
        /* <DEDUP_REMOVED lines=14> */
.L_x_26082:
[----:B------:R-:W-:Y:S05]  /*1790*/  BSYNC B0 ;  /* 0x0000000000007941 */ /* 0x000fea0003800000 */
.L_x_26081:
        /* <DEDUP_REMOVED lines=356> */
.L_x_26086:
        /* <DEDUP_REMOVED lines=369> */
.L_x_26087:
        /* <DEDUP_REMOVED lines=14> */
.L_x_26085:
[----:B------:R-:W-:Y:S05]  /*45d0*/  BSYNC B0 ;  /* 0x0000000000007941 */ /* 0x000fea0003800000 */
.L_x_26084:
        /* <DEDUP_REMOVED lines=355> */
.L_x_26088:
        /* <DEDUP_REMOVED lines=14> */
.L_x_26089:
        /* <DEDUP_REMOVED lines=9> */
.L_x_26367:


//--------------------- .text._ZN2at6native27unrolled_elementwise_kernelINS0_13BinaryFunctorIhhhNS0_17BitwiseAndFunctorIhEEEESt5arrayIPcLm3EELi4E23TrivialOffsetCalculatorILi2EjES9_ILi1EjENS0_6memory15LoadWithoutCastENSC_16StoreWithoutCastEEEviT_T0_T2_T3_T4_T5_ --------------------------
	.section	.text._ZN2at6native27unrolled_elementwise_kernelINS0_13BinaryFunctorIhhhNS0_17BitwiseAndFunctorIhEEEESt5arrayIPcLm3EELi4E23TrivialOffsetCalculatorILi2EjES9_ILi1EjENS0_6memory15LoadWithoutCastENSC_16StoreWithoutCastEEEviT_T0_T2_T3_T4_T5_,"ax",@progbits
	.align	128
        .global         _ZN2at6native27unrolled_elementwise_kernelINS0_13BinaryFunctorIhhhNS0_17BitwiseAndFunctorIhEEEESt5arrayIPcLm3EELi4E23TrivialOffsetCalculatorILi2EjES9_ILi1EjENS0_6memory15LoadWithoutCastENSC_16StoreWithoutCastEEEviT_T0_T2_T3_T4_T5_
        .type           _ZN2at6native27unrolled_elementwise_kernelINS0_13BinaryFunctorIhhhNS0_17BitwiseAndFunctorIhEEEESt5arrayIPcLm3EELi4E23TrivialOffsetCalculatorILi2EjES9_ILi1EjENS0_6memory15LoadWithoutCastENSC_16StoreWithoutCastEEEviT_T0_T2_T3_T4_T5_,@function
        .size           _ZN2at6native27unrolled_elementwise_kernelINS0_13BinaryFunctorIhhhNS0_17BitwiseAndFunctorIhEEEESt5arrayIPcLm3EELi4E23TrivialOffsetCalculatorILi2EjES9_ILi1EjENS0_6memory15LoadWithoutCastENSC_16StoreWithoutCastEEEviT_T0_T2_T3_T4_T5_,(.L_x_26368 - _ZN2at6native27unrolled_elementwise_kernelINS0_13BinaryFunctorIhhhNS0_17BitwiseAndFunctorIhEEEESt5arrayIPcLm3EELi4E23TrivialOffsetCalculatorILi2EjES9_ILi1EjENS0_6memory15LoadWithoutCastENSC_16StoreWithoutCastEEEviT_T0_T2_T3_T4_T5_)
        .other          _ZN2at6native27unrolled_elementwise_kernelINS0_13BinaryFunctorIhhhNS0_17BitwiseAndFunctorIhEEEESt5arrayIPcLm3EELi4E23TrivialOffsetCalculatorILi2EjES9_ILi1EjENS0_6memory15LoadWithoutCastENSC_16StoreWithoutCastEEEviT_T0_T2_T3_T4_T5_,@"STO_CUDA_ENTRY STV_DEFAULT"
_ZN2at6native27unrolled_elementwise_kernelINS0_13BinaryFunctorIhhhNS0_17BitwiseAndFunctorIhEEEESt5arrayIPcLm3EELi4E23TrivialOffsetCalculatorILi2EjES9_ILi1EjENS0_6memory15LoadWithoutCastENSC_16StoreWithoutCastEEEviT_T0_T2_T3_T4_T5_:
.text._ZN2at6native27unrolled_elementwise_kernelINS0_13BinaryFunctorIhhhNS0_17BitwiseAndFunctorIhEEEESt5arrayIPcLm3EELi4E23TrivialOffsetCalculatorILi2EjES9_ILi1EjENS0_6memory15LoadWithoutCastENSC_16StoreWithoutCastEEEviT_T0_T2_T3_T4_T5_:
        /* <DEDUP_REMOVED lines=83> */
.L_x_26091:
[----:B------:R-:W-:Y:S05]  /*0530*/  BSYNC B0 ;  /* 0x0000000000007941 */ /* 0x000fea0003800000 */
.L_x_26090:
        /* <DEDUP_REMOVED lines=9> */
.L_x_26092:
        /* <DEDUP_REMOVED lines=11> */
.L_x_26368:


//--------------------- .text._ZN2at6native29vectorized_elementwise_kernelILi2ENS0_13BinaryFunctorIhhhNS0_17BitwiseAndFunctorIhEEEESt5arrayIPcLm3EEEEviT0_T1_ --------------------------
	.section	.text._ZN2at6native29vectorized_elementwise_kernelILi2ENS0_13BinaryFunctorIhhhNS0_17BitwiseAndFunctorIhEEEESt5arrayIPcLm3EEEEviT0_T1_,"ax",@progbits
	.align	128
        .global         _ZN2at6native29vectorized_elementwise_kernelILi2ENS0_13BinaryFunctorIhhhNS0_17BitwiseAndFunctorIhEEEESt5arrayIPcLm3EEEEviT0_T1_
        .type           _ZN2at6native29vectorized_elementwise_kernelILi2ENS0_13BinaryFunctorIhhhNS0_17BitwiseAndFunctorIhEEEESt5arrayIPcLm3EEEEviT0_T1_,@function
        .size           _ZN2at6native29vectorized_elementwise_kernelILi2ENS0_13BinaryFunctorIhhhNS0_17BitwiseAndFunctorIhEEEESt5arrayIPcLm3EEEEviT0_T1_,(.L_x_26369 - _ZN2at6native29vectorized_elementwise_kernelILi2ENS0_13BinaryFunctorIhhhNS0_17BitwiseAndFunctorIhEEEESt5arrayIPcLm3EEEEviT0_T1_)
        .other          _ZN2at6native29vectorized_elementwise_kernelILi2ENS0_13BinaryFunctorIhhhNS0_17BitwiseAndFunctorIhEEEESt5arrayIPcLm3EEEEviT0_T1_,@"STO_CUDA_ENTRY STV_DEFAULT"
_ZN2at6native29vectorized_elementwise_kernelILi2ENS0_13BinaryFunctorIhhhNS0_17BitwiseAndFunctorIhEEEESt5arrayIPcLm3EEEEviT0_T1_:
.text._ZN2at6native29vectorized_elementwise_kernelILi2ENS0_13BinaryFunctorIhhhNS0_17BitwiseAndFunctorIhEEEESt5arrayIPcLm3EEEEviT0_T1_:
        /* <DEDUP_REMOVED lines=69> */
.L_x_26093:
        /* <DEDUP_REMOVED lines=138> */
.L_x_26096:
        /* <DEDUP_REMOVED lines=8> */
.L_x_26097:
        /* <DEDUP_REMOVED lines=8> */
.L_x_26098:
        /* <DEDUP_REMOVED lines=9> */
.L_x_26099:
[----:B------:R-:W-:Y:S05]  /*0e80*/  BSYNC B1 ;  /* 0x0000000000017941 */ /* 0x000fea0003800000 */
.L_x_26095:
[----:B------:R-:W-:-:S13]  /*0e90*/  ISETP.GE.AND P0, PT, R4, R3, PT ;  /* 0x000000030400720c */ /* 0x000fda0003f06270 */
[----:B------:R-:W3:Y:S01]  /*0ea0*/  @!P0 LDC.64 R8, c[0x0][0x218] ;  /* 0x00008600ff088b82 */ /* 0x000ee20000000a00 */
[C---:B012---:R-:W-:Y:S02]  /*0eb0*/  @!P0 VIADD R7, R4.reuse, UR4 ;  /* 0x0000000404078c36 */ /* 0x047fe40008000000 */
[----:B------:R-:W-:-:S03]  /*0ec0*/  @!P0 VIADD R4, R4, 0x80 ;  /* 0x0000008004048836 */ /* 0x000fc60000000000 */
[----:B---3--:R-:W-:-:S05]  /*0ed0*/  @!P0 IADD3 R6, P1, R7, R8, RZ ;  /* 0x0000000807068210 */ /* 0x008fca0007f3e0ff */
[----:B------:R-:W-:-:S05]  /*0ee0*/  @!P0 IMAD.X R7, RZ, RZ, R9, P1 ;  /* 0x000000ffff078224 */ /* 0x000fca00008e0609 */
[----:B------:R2:W-:Y:S03]  /*0ef0*/  @!P0 STG.E.U8 desc[UR12][R6.64], R0 ;  /* 0x0000000006008986 */ /* 0x0005e6000c10110c */
.L_x_26100:
[----:B------:R-:W-:Y:S05]  /*0f00*/  BSYNC B0 ;  /* 0x0000000000007941 */ /* 0x000fea0003800000 */
.L_x_26094:
        /* <DEDUP_REMOVED lines=9> */
.L_x_26101:
        /* <DEDUP_REMOVED lines=14> */
.L_x_26369:


//--------------------- .text._ZN2at6native29vectorized_elementwise_kernelILi4ENS0_13BinaryFunctorIhhhNS0_17BitwiseAndFunctorIhEEEESt5arrayIPcLm3EEEEviT0_T1_ --------------------------
	.section	.text._ZN2at6native29vectorized_elementwise_kernelILi4ENS0_13BinaryFunctorIhhhNS0_17BitwiseAndFunctorIhEEEESt5arrayIPcLm3EEEEviT0_T1_,"ax",@progbits
	.align	128
        .global         _ZN2at6native29vectorized_elementwise_kernelILi4ENS0_13BinaryFunctorIhhhNS0_17BitwiseAndFunctorIhEEEESt5arrayIPcLm3EEEEviT0_T1_
        .type           _ZN2at6native29vectorized_elementwise_kernelILi4ENS0_13BinaryFunctorIhhhNS0_17BitwiseAndFunctorIhEEEESt5arrayIPcLm3EEEEviT0_T1_,@function
        .size           _ZN2at6native29vectorized_elementwise_kernelILi4ENS0_13BinaryFunctorIhhhNS0_17BitwiseAndFunctorIhEEEESt5arrayIPcLm3EEEEviT0_T1_,(.L_x_26370 - _ZN2at6native29vectorized_elementwise_kernelILi4ENS0_13BinaryFunctorIhhhNS0_17BitwiseAndFunctorIhEEEESt5arrayIPcLm3EEEEviT0_T1_)
        .other          _ZN2at6native29vectorized_elementwise_kernelILi4ENS0_13BinaryFunctorIhhhNS0_17BitwiseAndFunctorIhEEEESt5arrayIPcLm3EEEEviT0_T1_,@"STO_CUDA_ENTRY STV_DEFAULT"
_ZN2at6native29vectorized_elementwise_kernelILi4ENS0_13BinaryFunctorIhhhNS0_17BitwiseAndFunctorIhEEEESt5arrayIPcLm3EEEEviT0_T1_:
.text._ZN2at6native29vectorized_elementwise_kernelILi4ENS0_13BinaryFunctorIhhhNS0_17BitwiseAndFunctorIhEEEESt5arrayIPcLm3EEEEviT0_T1_:
        /* <DEDUP_REMOVED lines=65> */
.L_x_26102:
        /* <DEDUP_REMOVED lines=138> */
.L_x_26105:
        /* <DEDUP_REMOVED lines=8> */
.L_x_26106:
        /* <DEDUP_REMOVED lines=8> */
.L_x_26107:
        /* <DEDUP_REMOVED lines=9> */
.L_x_26108:
[----:B------:R-:W-:Y:S05]  /*0e40*/  BSYNC B1 ;  /* 0x0000000000017941 */ /* 0x000fea0003800000 */
.L_x_26104:
[----:B------:R-:W-:-:S13]  /*0e50*/  ISETP.GE.AND P0, PT, R4, R3, PT ;  /* 0x000000030400720c */ /* 0x000fda0003f06270 */
[----:B------:R-:W3:Y:S01]  /*0e60*/  @!P0 LDC.64 R8, c[0x0][0x218] ;  /* 0x00008600ff088b82 */ /* 0x000ee20000000a00 */
[C---:B012---:R-:W-:Y:S02]  /*0e70*/  @!P0 VIADD R7, R4.reuse, UR4 ;  /* 0x0000000404078c36 */ /* 0x047fe40008000000 */
[----:B------:R-:W-:-:S03]  /*0e80*/  @!P0 VIADD R4, R4, 0x80 ;  /* 0x0000008004048836 */ /* 0x000fc60000000000 */
[----:B---3--:R-:W-:-:S05]  /*0e90*/  @!P0 IADD3 R6, P1, R7, R8, RZ ;  /* 0x0000000807068210 */ /* 0x008fca0007f3e0ff */
[----:B------:R-:W-:-:S05]  /*0ea0*/  @!P0 IMAD.X R7, RZ, RZ, R9, P1 ;  /* 0x000000ffff078224 */ /* 0x000fca00008e0609 */
[----:B------:R2:W-:Y:S03]  /*0eb0*/  @!P0 STG.E.U8 desc[UR12][R6.64], R0 ;  /* 0x0000000006008986 */ /* 0x0005e6000c10110c */
.L_x_26109:
[----:B------:R-:W-:Y:S05]  /*0ec0*/  BSYNC B0 ;  /* 0x0000000000007941 */ /* 0x000fea0003800000 */
.L_x_26103:
        /* <DEDUP_REMOVED lines=9> */
.L_x_26110:
        /* <DEDUP_REMOVED lines=10> */
.L_x_26370:


//--------------------- .text._ZN2at6native29vectorized_elementwise_kernelILi8ENS0_13BinaryFunctorIhhhNS0_17BitwiseAndFunctorIhEEEESt5arrayIPcLm3EEEEviT0_T1_ --------------------------
	.section	.text._ZN2at6native29vectorized_elementwise_kernelILi8ENS0_13BinaryFunctorIhhhNS0_17BitwiseAndFunctorIhEEEESt5arrayIPcLm3EEEEviT0_T1_,"ax",@progbits
	.align	128
        .global         _ZN2at6native29vectorized_elementwise_kernelILi8ENS0_13BinaryFunctorIhhhNS0_17BitwiseAndFunctorIhEEEESt5arrayIPcLm3EEEEviT0_T1_
        .type           _ZN2at6native29vectorized_elementwise_kernelILi8ENS0_13BinaryFunctorIhhhNS0_17BitwiseAndFunctorIhEEEESt5arrayIPcLm3EEEEviT0_T1_,@function
        .size           _ZN2at6native29vectorized_elementwise_kernelILi8ENS0_13BinaryFunctorIhhhNS0_17BitwiseAndFunctorIhEEEESt5arrayIPcLm3EEEEviT0_T1_,(.L_x_26371 - _ZN2at6native29vectorized_elementwise_kernelILi8ENS0_13BinaryFunctorIhhhNS0_17BitwiseAndFunctorIhEEEESt5arrayIPcLm3EEEEviT0_T1_)
        .other          _ZN2at6native29vectorized_elementwise_kernelILi8ENS0_13BinaryFunctorIhhhNS0_17BitwiseAndFunctorIhEEEESt5arrayIPcLm3EEEEviT0_T1_,@"STO_CUDA_ENTRY STV_DEFAULT"
_ZN2at6native29vectorized_elementwise_kernelILi8ENS0_13BinaryFunctorIhhhNS0_17BitwiseAndFunctorIhEEEESt5arrayIPcLm3EEEEviT0_T1_:
.text._ZN2at6native29vectorized_elementwise_kernelILi8ENS0_13BinaryFunctorIhhhNS0_17BitwiseAndFunctorIhEEEESt5arrayIPcLm3EEEEviT0_T1_:
        /* <DEDUP_REMOVED lines=60> */
.L_x_26111:
        /* <DEDUP_REMOVED lines=138> */
.L_x_26114:
        /* <DEDUP_REMOVED lines=8> */
.L_x_26115:
        /* <DEDUP_REMOVED lines=8> */
.L_x_26116:
        /* <DEDUP_REMOVED lines=9> */
.L_x_26117:
[----:B------:R-:W-:Y:S05]  /*0df0*/  BSYNC B1 ;  /* 0x0000000000017941 */ /* 0x000fea0003800000 */
.L_x_26113:
[----:B------:R-:W-:-:S13]  /*0e00*/  ISETP.GE.AND P0, PT, R4, R3, PT ;  /* 0x000000030400720c */ /* 0x000fda0003f06270 */
[----:B------:R-:W3:Y:S01]  /*0e10*/  @!P0 LDC.64 R8, c[0x0][0x218] ;  /* 0x00008600ff088b82 */ /* 0x000ee20000000a00 */
[C---:B012---:R-:W-:Y:S02]  /*0e20*/  @!P0 VIADD R7, R4.reuse, UR4 ;  /* 0x0000000404078c36 */ /* 0x047fe40008000000 */
[----:B------:R-:W-:-:S03]  /*0e30*/  @!P0 VIADD R4, R4, 0x80 ;  /* 0x0000008004048836 */ /* 0x000fc60000000000 */
[----:B---3--:R-:W-:-:S05]  /*0e40*/  @!P0 IADD3 R6, P1, R7, R8, RZ ;  /* 0x0000000807068210 */ /* 0x008fca0007f3e0ff */
[----:B------:R-:W-:-:S05]  /*0e50*/  @!P0 IMAD.X R7, RZ, RZ, R9, P1 ;  /* 0x000000ffff078224 */ /* 0x000fca00008e0609 */
[----:B------:R2:W-:Y:S03]  /*0e60*/  @!P0 STG.E.U8 desc[UR12][R6.64], R0 ;  /* 0x0000000006008986 */ /* 0x0005e6000c10110c */
.L_x_26118:
[----:B------:R-:W-:Y:S05]  /*0e70*/  BSYNC B0 ;  /* 0x0000000000007941 */ /* 0x000fea0003800000 */
.L_x_26112:
        /* <DEDUP_REMOVED lines=9> */
.L_x_26119:
        /* <DEDUP_REMOVED lines=15> */
.L_x_26371:


//--------------------- .nv.global.init           --------------------------
	.section	.nv.global.init,"aw",@progbits
.nv.global.init:
	.type		$str$7,@object
	.size		$str$7,(__unnamed_9 - $str$7)
$str$7:
        /*0000*/ 	.byte	0x66, 0x61, 0x6c, 0x73, 0x65, 0x00
	.type		__unnamed_9,@object
	.size		__unnamed_9,(__unnamed_1 - __unnamed_9)
__unnamed_9:
        /*0006*/ 	.byte	0x66, 0x65, 0x74, 0x63, 0x68, 0x5f, 0x61, 0x6e, 0x64, 0x5f, 0x63, 0x61, 0x73, 0x74, 0x00
	.type		__unnamed_1,@object
	.size		__unnamed_1,(__unnamed_5 - __unnamed_1)
__unnamed_1:
        /*0015*/ 	.byte	0x66, 0x65, 0x74, 0x63, 0x68, 0x5f, 0x61, 0x6e, 0x64, 0x5f, 0x63, 0x61, 0x73, 0x74, 0x00
	.type		__unnamed_5,@object
	.size		__unnamed_5,(__unnamed_11 - __unnamed_5)
__unnamed_5:
        /*0024*/ 	.byte	0x66, 0x65, 0x74, 0x63, 0x68, 0x5f, 0x61, 0x6e, 0x64, 0x5f, 0x63, 0x61, 0x73, 0x74, 0x00
	.type		__unnamed_11,@object
	.size		__unnamed_11,(__unnamed_3 - __unnamed_11)
__unnamed_11:
        /*0033*/ 	.byte	0x66, 0x65, 0x74, 0x63, 0x68, 0x5f, 0x61, 0x6e, 0x64, 0x5f, 0x63, 0x61, 0x73, 0x74, 0x00
	.type		__unnamed_3,@object
	.size		__unnamed_3,(__unnamed_7 - __unnamed_3)
__unnamed_3:
        /*0042*/ 	.byte	0x66, 0x65, 0x74, 0x63, 0x68, 0x5f, 0x61, 0x6e, 0x64, 0x5f, 0x63, 0x61, 0x73, 0x74, 0x00
	.type		__unnamed_7,@object
	.size		__unnamed_7,(__unnamed_10 - __unnamed_7)
__unnamed_7:
        /*0051*/ 	.byte	0x66, 0x65, 0x74, 0x63, 0x68, 0x5f, 0x61, 0x6e, 0x64, 0x5f, 0x63, 0x61, 0x73, 0x74, 0x00
	.type		__unnamed_10,@object
	.size		__unnamed_10,(__unnamed_2 - __unnamed_10)
__unnamed_10:
        /*0060*/ 	.byte	0x63, 0x61, 0x73, 0x74, 0x5f, 0x61, 0x6e, 0x64, 0x5f, 0x73, 0x74, 0x6f, 0x72, 0x65, 0x00
	.type		__unnamed_2,@object
	.size		__unnamed_2,(__unnamed_6 - __unnamed_2)
__unnamed_2:
        /*006f*/ 	.byte	0x63, 0x61, 0x73, 0x74, 0x5f, 0x61, 0x6e, 0x64, 0x5f, 0x73, 0x74, 0x6f, 0x72, 0x65, 0x00
	.type		__unnamed_6,@object
	.size		__unnamed_6,(__unnamed_12 - __unnamed_6)
__unnamed_6:
        /*007e*/ 	.byte	0x63, 0x61, 0x73, 0x74, 0x5f, 0x61, 0x6e, 0x64, 0x5f, 0x73, 0x74, 0x6f, 0x72, 0x65, 0x00
	.type		__unnamed_12,@object
	.size		__unnamed_12,(__unnamed_4 - __unnamed_12)
__unnamed_12:
        /*008d*/ 	.byte	0x63, 0x61, 0x73, 0x74, 0x5f, 0x61, 0x6e, 0x64, 0x5f, 0x73, 0x74, 0x6f, 0x72, 0x65, 0x00
	.type		__unnamed_4,@object
	.size		__unnamed_4,(__unnamed_8 - __unnamed_4)
__unnamed_4:
        /*009c*/ 	.byte	0x63, 0x61, 0x73, 0x74, 0x5f, 0x61, 0x6e, 0x64, 0x5f, 0x73, 0x74, 0x6f, 0x72, 0x65, 0x00
	.type		__unnamed_8,@object
	.size		__unnamed_8,($str$8 - __unnamed_8)
__unnamed_8:
        /*00ab*/ 	.byte	0x63, 0x61, 0x73, 0x74, 0x5f, 0x61, 0x6e, 0x64, 0x5f, 0x73, 0x74, 0x6f, 0x72, 0x65, 0x00
	.type		$str$8,@object
	.size		$str$8,(.L_41 - $str$8)
$str$8:
        /*00ba*/ 	.byte	0x2f, 0x72, 0x6f, 0x6f, 0x74, 0x2f, 0x2e, 0x70, 0x79, 0x65, 0x6e, 0x76, 0x2f, 0x76, 0x65, 0x72
        /*00ca*/ 	.byte	0x73, 0x69, 0x6f, 0x6e, 0x73, 0x2f, 0x33, 0x2e, 0x31, 0x33, 0x2e, 0x31, 0x32, 0x2f, 0x6c, 0x69
        /*00da*/ 	.byte	0x62, 0x2f, 0x70, 0x79, 0x74, 0x68, 0x6f, 0x6e, 0x33, 0x2e, 0x31, 0x33, 0x2f, 0x73, 0x69, 0x74
        /*00ea*/ 	.byte	0x65, 0x2d, 0x70, 0x61, 0x63, 0x6b, 0x61, 0x67, 0x65, 0x73, 0x2f, 0x74, 0x6f, 0x72, 0x63, 0x68
        /*00fa*/ 	.byte	0x2f, 0x69, 0x6e, 0x63, 0x6c, 0x75, 0x64, 0x65, 0x2f, 0x63, 0x31, 0x30, 0x2f, 0x63, 0x6f, 0x72
        /*010a*/ 	.byte	0x65, 0x2f, 0x44, 0x79, 0x6e, 0x61, 0x6d, 0x69, 0x63, 0x43, 0x61, 0x73, 0x74, 0x2e, 0x68, 0x00
.L_41:


//--------------------- .nv.shared.reserved.0     --------------------------
	.section	.nv.shared.reserved.0,"aw",@nobits
	.weak		__nv_reservedSMEM_offset_0_alias
	.size		__nv_reservedSMEM_offset_0_alias, 0, 0
	.other		__nv_reservedSMEM_offset_0_alias,@"STO_CUDA_RESERVED_SHARED STV_DEFAULT"
__nv_reservedSMEM_offset_0_alias:
	.zero		0


//--------------------- .nv.global                --------------------------
	.section	.nv.global,"aw",@nobits
.nv.global:
	.type		_ZN57_INTERNAL_058b85fc_26_BinaryBitwiseOpsKernels_cu_f9fd63074cuda3std3__48in_placeE,@object
	.size		_ZN57_INTERNAL_058b85fc_26_BinaryBitwiseOpsKernels_cu_f9fd63074cuda3std3__48in_placeE,(_ZN57_INTERNAL_058b85fc_26_BinaryBitwiseOpsKernels_cu_f9fd63074cuda3std6ranges3__45__cpo8distanceE - _ZN57_INTERNAL_058b85fc_26_BinaryBitwiseOpsKernels_cu_f9fd63074cuda3std3__48in_placeE)
_ZN57_INTERNAL_058b85fc_26_BinaryBitwiseOpsKernels_cu_f9fd63074cuda3std3__48in_placeE:
	.zero		1
	.type		_ZN57_INTERNAL_058b85fc_26_BinaryBitwiseOpsKernels_cu_f9fd63074cuda3std6ranges3__45__cpo8distanceE,@object
	.size		_ZN57_INTERNAL_058b85fc_26_BinaryBitwiseOpsKernels_cu_f9fd63074cuda3std6ranges3__45__cpo8distanceE,(_ZN57_INTERNAL_058b85fc_26_BinaryBitwiseOpsKernels_cu_f9fd63074cuda3std3__45__cpo6cbeginE - _ZN57_INTERNAL_058b85fc_26_BinaryBitwiseOpsKernels_cu_f9fd63074cuda3std6ranges3__45__cpo8distanceE)
_ZN57_INTERNAL_058b85fc_26_BinaryBitwiseOpsKernels_cu_f9fd63074cuda3std6ranges3__45__cpo8distanceE:
	.zero		1
	.type		_ZN57_INTERNAL_058b85fc_26_BinaryBitwiseOpsKernels_cu_f9fd63074cuda3std3__45__cpo6cbeginE,@object
	.size		_ZN57_INTERNAL_058b85fc_26_BinaryBitwiseOpsKernels_cu_f9fd63074cuda3std3__45__cpo6cbeginE,(_ZN57_INTERNAL_058b85fc_26_BinaryBitwiseOpsKernels_cu_f9fd63074cuda3std6ranges3__45__cpo7advanceE - _ZN57_INTERNAL_058b85fc_26_BinaryBitwiseOpsKernels_cu_f9fd63074cuda3std3__45__cpo6cbeginE)
_ZN57_INTERNAL_058b85fc_26_BinaryBitwiseOpsKernels_cu_f9fd63074cuda3std3__45__cpo6cbeginE:
	.zero		1
	.type		_ZN57_INTERNAL_058b85fc_26_BinaryBitwiseOpsKernels_cu_f9fd63074cuda3std6ranges3__45__cpo7advanceE,@object
	.size		_ZN57_INTERNAL_058b85fc_26_BinaryBitwiseOpsKernels_cu_f9fd63074cuda3std6ranges3__45__cpo7advanceE,(_ZN57_INTERNAL_058b85fc_26_BinaryBitwiseOpsKernels_cu_f9fd63074cuda3std3__45__cpo7crbeginE - _ZN57_INTERNAL_058b85fc_26_BinaryBitwiseOpsKernels_cu_f9fd63074cuda3std6ranges3__45__cpo7advanceE)
_ZN57_INTERNAL_058b85fc_26_BinaryBitwiseOpsKernels_cu_f9fd63074cuda3std6ranges3__45__cpo7advanceE:
	.zero		1
	.type		_ZN57_INTERNAL_058b85fc_26_BinaryBitwiseOpsKernels_cu_f9fd63074cuda3std3__45__cpo7crbeginE,@object
	.size		_ZN57_INTERNAL_058b85fc_26_BinaryBitwiseOpsKernels_cu_f9fd63074cuda3std3__45__cpo7crbeginE,(_ZN57_INTERNAL_058b85fc_26_BinaryBitwiseOpsKernels_cu_f9fd63074cuda3std6ranges3__45__cpo4dataE - _ZN57_INTERNAL_058b85fc_26_BinaryBitwiseOpsKernels_cu_f9fd63074cuda3std3__45__cpo7crbeginE)
_ZN57_INTERNAL_058b85fc_26_BinaryBitwiseOpsKernels_cu_f9fd63074cuda3std3__45__cpo7crbeginE:
	.zero		1
	.type		_ZN57_INTERNAL_058b85fc_26_BinaryBitwiseOpsKernels_cu_f9fd63074cuda3std6ranges3__45__cpo4dataE,@object
	.size		_ZN57_INTERNAL_058b85fc_26_BinaryBitwiseOpsKernels_cu_f9fd63074cuda3std6ranges3__45__cpo4dataE,(_ZN57_INTERNAL_058b85fc_26_BinaryBitwiseOpsKernels_cu_f9fd63074cuda3std6ranges3__45__cpo5beginE - _ZN57_INTERNAL_058b85fc_26_BinaryBitwiseOpsKernels_cu_f9fd63074cuda3std6ranges3__45__cpo4dataE)
_ZN57_INTERNAL_058b85fc_26_BinaryBitwiseOpsKernels_cu_f9fd63074cuda3std6ranges3__45__cpo4dataE:
	.zero		1
	.type		_ZN57_INTERNAL_058b85fc_26_BinaryBitwiseOpsKernels_cu_f9fd63074cuda3std6ranges3__45__cpo5beginE,@object
	.size		_ZN57_INTERNAL_058b85fc_26_BinaryBitwiseOpsKernels_cu_f9fd63074cuda3std6ranges3__45__cpo5beginE,(_ZN57_INTERNAL_058b85fc_26_BinaryBitwiseOpsKernels_cu_f9fd63074cuda3std3__459_GLOBAL__N__058b85fc_26_BinaryBitwiseOpsKernels_cu_f9fd63076ignoreE - _ZN57_INTERNAL_058b85fc_26_BinaryBitwiseOpsKernels_cu_f9fd63074cuda3std6ranges3__45__cpo5beginE)
_ZN57_INTERNAL_058b85fc_26_BinaryBitwiseOpsKernels_cu_f9fd63074cuda3std6ranges3__45__cpo5beginE:
	.zero		1
	.type		_ZN57_INTERNAL_058b85fc_26_BinaryBitwiseOpsKernels_cu_f9fd63074cuda3std3__459_GLOBAL__N__058b85fc_26_BinaryBitwiseOpsKernels_cu_f9fd63076ignoreE,@object
	.size		_ZN57_INTERNAL_058b85fc_26_BinaryBitwiseOpsKernels_cu_f9fd63074cuda3std3__459_GLOBAL__N__058b85fc_26_BinaryBitwiseOpsKernels_cu_f9fd63076ignoreE,(_ZN57_INTERNAL_058b85fc_26_BinaryBitwiseOpsKernels_cu_f9fd63074cuda3std6ranges3__45__cpo4sizeE - _ZN57_INTERNAL_058b85fc_26_BinaryBitwiseOpsKernels_cu_f9fd63074cuda3std3__459_GLOBAL__N__058b85fc_26_BinaryBitwiseOpsKernels_cu_f9fd63076ignoreE)
_ZN57_INTERNAL_058b85fc_26_BinaryBitwiseOpsKernels_cu_f9fd63074cuda3std3__459_GLOBAL__N__058b85fc_26_BinaryBitwiseOpsKernels_cu_f9fd63076ignoreE:
	.zero		1
	.type		_ZN57_INTERNAL_058b85fc_26_BinaryBitwiseOpsKernels_cu_f9fd63074cuda3std6ranges3__45__cpo4sizeE,@object
	.size		_ZN57_INTERNAL_058b85fc_26_BinaryBitwiseOpsKernels_cu_f9fd63074cuda3std6ranges3__45__cpo4sizeE,(_ZN57_INTERNAL_058b85fc_26_BinaryBitwiseOpsKernels_cu_f9fd63074cuda3std3__45__cpo5beginE - _ZN57_INTERNAL_058b85fc_26_BinaryBitwiseOpsKernels_cu_f9fd63074cuda3std6ranges3__45__cpo4sizeE)
_ZN57_INTERNAL_058b85fc_26_BinaryBitwiseOpsKernels_cu_f9fd63074cuda3std6ranges3__45__cpo4sizeE:
	.zero		1
	.type		_ZN57_INTERNAL_058b85fc_26_BinaryBitwiseOpsKernels_cu_f9fd63074cuda3std3__45__cpo5beginE,@object
	.size		_ZN57_INTERNAL_058b85fc_26_BinaryBitwiseOpsKernels_cu_f9fd63074cuda3std3__45__cpo5beginE,(_ZN57_INTERNAL_058b85fc_26_BinaryBitwiseOpsKernels_cu_f9fd63074cuda3std6ranges3__45__cpo6cbeginE - _ZN57_INTERNAL_058b85fc_26_BinaryBitwiseOpsKernels_cu_f9fd63074cuda3std3__45__cpo5beginE)
_ZN57_INTERNAL_058b85fc_26_BinaryBitwiseOpsKernels_cu_f9fd63074cuda3std3__45__cpo5beginE:
	.zero		1
	.type		_ZN57_INTERNAL_058b85fc_26_BinaryBitwiseOpsKernels_cu_f9fd63074cuda3std6ranges3__45__cpo6cbeginE,@object
	.size		_ZN57_INTERNAL_058b85fc_26_BinaryBitwiseOpsKernels_cu_f9fd63074cuda3std6ranges3__45__cpo6cbeginE,(_ZN57_INTERNAL_058b85fc_26_BinaryBitwiseOpsKernels_cu_f9fd63074cuda3std3__45__cpo6rbeginE - _ZN57_INTERNAL_058b85fc_26_BinaryBitwiseOpsKernels_cu_f9fd63074cuda3std6ranges3__45__cpo6cbeginE)
_ZN57_INTERNAL_058b85fc_26_BinaryBitwiseOpsKernels_cu_f9fd63074cuda3std6ranges3__45__cpo6cbeginE:
	.zero		1
	.type		_ZN57_INTERNAL_058b85fc_26_BinaryBitwiseOpsKernels_cu_f9fd63074cuda3std3__45__cpo6rbeginE,@object
	.size		_ZN57_INTERNAL_058b85fc_26_BinaryBitwiseOpsKernels_cu_f9fd63074cuda3std3__45__cpo6rbeginE,(_ZN57_INTERNAL_058b85fc_26_BinaryBitwiseOpsKernels_cu_f9fd63074cuda3std6ranges3__45__cpo4nextE - _ZN57_INTERNAL_058b85fc_26_BinaryBitwiseOpsKernels_cu_f9fd63074cuda3std3__45__cpo6rbeginE)
_ZN57_INTERNAL_058b85fc_26_BinaryBitwiseOpsKernels_cu_f9fd63074cuda3std3__45__cpo6rbeginE:
	.zero		1
	.type		_ZN57_INTERNAL_058b85fc_26_BinaryBitwiseOpsKernels_cu_f9fd63074cuda3std6ranges3__45__cpo4nextE,@object
	.size		_ZN57_INTERNAL_058b85fc_26_BinaryBitwiseOpsKernels_cu_f9fd63074cuda3std6ranges3__45__cpo4nextE,(_ZN57_INTERNAL_058b85fc_26_BinaryBitwiseOpsKernels_cu_f9fd63074cuda3std6ranges3__45__cpo4swapE - _ZN57_INTERNAL_058b85fc_26_BinaryBitwiseOpsKernels_cu_f9fd63074cuda3std6ranges3__45__cpo4nextE)
_ZN57_INTERNAL_058b85fc_26_BinaryBitwiseOpsKernels_cu_f9fd63074cuda3std6ranges3__45__cpo4nextE:
	.zero		1
	.type		_ZN57_INTERNAL_058b85fc_26_BinaryBitwiseOpsKernels_cu_f9fd63074cuda3std6ranges3__45__cpo4swapE,@object
	.size		_ZN57_INTERNAL_058b85fc_26_BinaryBitwiseOpsKernels_cu_f9fd63074cuda3std6ranges3__45__cpo4swapE,(_ZN57_INTERNAL_058b85fc_26_BinaryBitwiseOpsKernels_cu_f9fd63074cuda3std3__420unreachable_sentinelE - _ZN57_INTERNAL_058b85fc_26_BinaryBitwiseOpsKernels_cu_f9fd63074cuda3std6ranges3__45__cpo4swapE)
_ZN57_INTERNAL_058b85fc_26_BinaryBitwiseOpsKernels_cu_f9fd63074cuda3std6ranges3__45__cpo4swapE:
	.zero		1
	.type		_ZN57_INTERNAL_058b85fc_26_BinaryBitwiseOpsKernels_cu_f9fd63074cuda3std3__420unreachable_sentinelE,@object
	.size		_ZN57_INTERNAL_058b85fc_26_BinaryBitwiseOpsKernels_cu_f9fd63074cuda3std3__420unreachable_sentinelE,(_ZN57_INTERNAL_058b85fc_26_BinaryBitwiseOpsKernels_cu_f9fd63076thrust23THRUST_300001_SM_900_NS6system6detail10sequential3seqE - _ZN57_INTERNAL_058b85fc_26_BinaryBitwiseOpsKernels_cu_f9fd63074cuda3std3__420unreachable_sentinelE)
_ZN57_INTERNAL_058b85fc_26_BinaryBitwiseOpsKernels_cu_f9fd63074cuda3std3__420unreachable_sentinelE:
	.zero		1
	.type		_ZN57_INTERNAL_058b85fc_26_BinaryBitwiseOpsKernels_cu_f9fd63076thrust23THRUST_300001_SM_900_NS6system6detail10sequential3seqE,@object
	.size		_ZN57_INTERNAL_058b85fc_26_BinaryBitwiseOpsKernels_cu_f9fd63076thrust23THRUST_300001_SM_900_NS6system6detail10sequential3seqE,(_ZN57_INTERNAL_058b85fc_26_BinaryBitwiseOpsKernels_cu_f9fd63074cuda3std3__45__cpo4cendE - _ZN57_INTERNAL_058b85fc_26_BinaryBitwiseOpsKernels_cu_f9fd63076thrust23THRUST_300001_SM_900_NS6system6detail10sequential3seqE)
_ZN57_INTERNAL_058b85fc_26_BinaryBitwiseOpsKernels_cu_f9fd63076thrust23THRUST_300001_SM_900_NS6system6detail10sequential3seqE:
	.zero		1
	.type		_ZN57_INTERNAL_058b85fc_26_BinaryBitwiseOpsKernels_cu_f9fd63074cuda3std3__45__cpo4cendE,@object
	.size		_ZN57_INTERNAL_058b85fc_26_BinaryBitwiseOpsKernels_cu_f9fd63074cuda3std3__45__cpo4cendE,(_ZN57_INTERNAL_058b85fc_26_BinaryBitwiseOpsKernels_cu_f9fd63074cuda3std6ranges3__45__cpo9iter_swapE - _ZN57_INTERNAL_058b85fc_26_BinaryBitwiseOpsKernels_cu_f9fd63074cuda3std3__45__cpo4cendE)
_ZN57_INTERNAL_058b85fc_26_BinaryBitwiseOpsKernels_cu_f9fd63074cuda3std3__45__cpo4cendE:
	.zero		1
	.type		_ZN57_INTERNAL_058b85fc_26_BinaryBitwiseOpsKernels_cu_f9fd63074cuda3std6ranges3__45__cpo9iter_swapE,@object
	.size		_ZN57_INTERNAL_058b85fc_26_BinaryBitwiseOpsKernels_cu_f9fd63074cuda3std6ranges3__45__cpo9iter_swapE,(_ZN57_INTERNAL_058b85fc_26_BinaryBitwiseOpsKernels_cu_f9fd63074cuda3std3__45__cpo5crendE - _ZN57_INTERNAL_058b85fc_26_BinaryBitwiseOpsKernels_cu_f9fd63074cuda3std6ranges3__45__cpo9iter_swapE)
_ZN57_INTERNAL_058b85fc_26_BinaryBitwiseOpsKernels_cu_f9fd63074cuda3std6ranges3__45__cpo9iter_swapE:
	.zero		1
	.type		_ZN57_INTERNAL_058b85fc_26_BinaryBitwiseOpsKernels_cu_f9fd63074cuda3std3__45__cpo5crendE,@object
	.size		_ZN57_INTERNAL_058b85fc_26_BinaryBitwiseOpsKernels_cu_f9fd63074cuda3std3__45__cpo5crendE,(_ZN57_INTERNAL_058b85fc_26_BinaryBitwiseOpsKernels_cu_f9fd63074cuda3std6ranges3__45__cpo5cdataE - _ZN57_INTERNAL_058b85fc_26_BinaryBitwiseOpsKernels_cu_f9fd63074cuda3std3__45__cpo5crendE)
_ZN57_INTERNAL_058b85fc_26_BinaryBitwiseOpsKernels_cu_f9fd63074cuda3std3__45__cpo5crendE:
	.zero		1
	.type		_ZN57_INTERNAL_058b85fc_26_BinaryBitwiseOpsKernels_cu_f9fd63074cuda3std6ranges3__45__cpo5cdataE,@object
	.size		_ZN57_INTERNAL_058b85fc_26_BinaryBitwiseOpsKernels_cu_f9fd63074cuda3std6ranges3__45__cpo5cdataE,(_ZN57_INTERNAL_058b85fc_26_BinaryBitwiseOpsKernels_cu_f9fd63074cuda3std6ranges3__45__cpo3endE - _ZN57_INTERNAL_058b85fc_26_BinaryBitwiseOpsKernels_cu_f9fd63074cuda3std6ranges3__45__cpo5cdataE)
_ZN57_INTERNAL_058b85fc_26_BinaryBitwiseOpsKernels_cu_f9fd63074cuda3std6ranges3__45__cpo5cdataE:
	.zero		1
	.type		_ZN57_INTERNAL_058b85fc_26_BinaryBitwiseOpsKernels_cu_f9fd63074cuda3std6ranges3__45__cpo3endE,@object
	.size		_ZN57_INTERNAL_058b85fc_26_BinaryBitwiseOpsKernels_cu_f9fd63074cuda3std6ranges3__45__cpo3endE,(_ZN57_INTERNAL_058b85fc_26_BinaryBitwiseOpsKernels_cu_f9fd63074cuda3std3__419piecewise_constructE - _ZN57_INTERNAL_058b85fc_26_BinaryBitwiseOpsKernels_cu_f9fd63074cuda3std6ranges3__45__cpo3endE)
_ZN57_INTERNAL_058b85fc_26_BinaryBitwiseOpsKernels_cu_f9fd63074cuda3std6ranges3__45__cpo3endE:
	.zero		1
	.type		_ZN57_INTERNAL_058b85fc_26_BinaryBitwiseOpsKernels_cu_f9fd63074cuda3std3__419piecewise_constructE,@object
	.size		_ZN57_INTERNAL_058b85fc_26_BinaryBitwiseOpsKernels_cu_f9fd63074cuda3std3__419piecewise_constructE,(_ZN57_INTERNAL_058b85fc_26_BinaryBitwiseOpsKernels_cu_f9fd63074cuda3std6ranges3__45__cpo5ssizeE - _ZN57_INTERNAL_058b85fc_26_BinaryBitwiseOpsKernels_cu_f9fd63074cuda3std3__419piecewise_constructE)
_ZN57_INTERNAL_058b85fc_26_BinaryBitwiseOpsKernels_cu_f9fd63074cuda3std3__419piecewise_constructE:
	.zero		1
	.type		_ZN57_INTERNAL_058b85fc_26_BinaryBitwiseOpsKernels_cu_f9fd63074cuda3std6ranges3__45__cpo5ssizeE,@object
	.size		_ZN57_INTERNAL_058b85fc_26_BinaryBitwiseOpsKernels_cu_f9fd63074cuda3std6ranges3__45__cpo5ssizeE,(_ZN57_INTERNAL_058b85fc_26_BinaryBitwiseOpsKernels_cu_f9fd63074cuda3std3__45__cpo3endE - _ZN57_INTERNAL_058b85fc_26_BinaryBitwiseOpsKernels_cu_f9fd63074cuda3std6ranges3__45__cpo5ssizeE)
_ZN57_INTERNAL_058b85fc_26_BinaryBitwiseOpsKernels_cu_f9fd63074cuda3std6ranges3__45__cpo5ssizeE:
	.zero		1
	.type		_ZN57_INTERNAL_058b85fc_26_BinaryBitwiseOpsKernels_cu_f9fd63074cuda3std3__45__cpo3endE,@object
	.size		_ZN57_INTERNAL_058b85fc_26_BinaryBitwiseOpsKernels_cu_f9fd63074cuda3std3__45__cpo3endE,(_ZN57_INTERNAL_058b85fc_26_BinaryBitwiseOpsKernels_cu_f9fd63074cuda3std6ranges3__45__cpo4cendE - _ZN57_INTERNAL_058b85fc_26_BinaryBitwiseOpsKernels_cu_f9fd63074cuda3std3__45__cpo3endE)
_ZN57_INTERNAL_058b85fc_26_BinaryBitwiseOpsKernels_cu_f9fd63074cuda3std3__45__cpo3endE:
	.zero		1
	.type		_ZN57_INTERNAL_058b85fc_26_BinaryBitwiseOpsKernels_cu_f9fd63074cuda3std6ranges3__45__cpo4cendE,@object
	.size		_ZN57_INTERNAL_058b85fc_26_BinaryBitwiseOpsKernels_cu_f9fd63074cuda3std6ranges3__45__cpo4cendE,(_ZN57_INTERNAL_058b85fc_26_BinaryBitwiseOpsKernels_cu_f9fd63074cuda3std3__45__cpo4rendE - _ZN57_INTERNAL_058b85fc_26_BinaryBitwiseOpsKernels_cu_f9fd63074cuda3std6ranges3__45__cpo4cendE)
_ZN57_INTERNAL_058b85fc_26_BinaryBitwiseOpsKernels_cu_f9fd63074cuda3std6ranges3__45__cpo4cendE:
	.zero		1
	.type		_ZN57_INTERNAL_058b85fc_26_BinaryBitwiseOpsKernels_cu_f9fd63074cuda3std3__45__cpo4rendE,@object
	.size		_ZN57_INTERNAL_058b85fc_26_BinaryBitwiseOpsKernels_cu_f9fd63074cuda3std3__45__cpo4rendE,(_ZN57_INTERNAL_058b85fc_26_BinaryBitwiseOpsKernels_cu_f9fd63074cuda3std6ranges3__45__cpo4prevE - _ZN57_INTERNAL_058b85fc_26_BinaryBitwiseOpsKernels_cu_f9fd63074cuda3std3__45__cpo4rendE)
_ZN57_INTERNAL_058b85fc_26_BinaryBitwiseOpsKernels_cu_f9fd63074cuda3std3__45__cpo4rendE:
	.zero		1
	.type		_ZN57_INTERNAL_058b85fc_26_BinaryBitwiseOpsKernels_cu_f9fd63074cuda3std6ranges3__45__cpo4prevE,@object
	.size		_ZN57_INTERNAL_058b85fc_26_BinaryBitwiseOpsKernels_cu_f9fd63074cuda3std6ranges3__45__cpo4prevE,(_ZN57_INTERNAL_058b85fc_26_BinaryBitwiseOpsKernels_cu_f9fd63074cuda3std6ranges3__45__cpo9iter_moveE - _ZN57_INTERNAL_058b85fc_26_BinaryBitwiseOpsKernels_cu_f9fd63074cuda3std6ranges3__45__cpo4prevE)
_ZN57_INTERNAL_058b85fc_26_BinaryBitwiseOpsKernels_cu_f9fd63074cuda3std6ranges3__45__cpo4prevE:
	.zero		1
	.type		_ZN57_INTERNAL_058b85fc_26_BinaryBitwiseOpsKernels_cu_f9fd63074cuda3std6ranges3__45__cpo9iter_moveE,@object
	.size		_ZN57_INTERNAL_058b85fc_26_BinaryBitwiseOpsKernels_cu_f9fd63074cuda3std6ranges3__45__cpo9iter_moveE,(.L_25 - _ZN57_INTERNAL_058b85fc_26_BinaryBitwiseOpsKernels_cu_f9fd63074cuda3std6ranges3__45__cpo9iter_moveE)
_ZN57_INTERNAL_058b85fc_26_BinaryBitwiseOpsKernels_cu_f9fd63074cuda3std6ranges3__45__cpo9iter_moveE:
	.zero		1
.L_25:


//--------------------- .nv.constant0._ZN2at6native18elementwise_kernelILi128ELi4EZNS0_15gpu_kernel_implINS0_13AUnaryFunctorIbbbNS0_17BitwiseXorFunctorIbEEEEEEvRNS_18TensorIteratorBaseERKT_EUliE_EEviT1_ --------------------------
	.section	.nv.constant0._ZN2at6native18elementwise_kernelILi128ELi4EZNS0_15gpu_kernel_implINS0_13AUnaryFunctorIbbbNS0_17BitwiseXorFunctorIbEEEEEEvRNS_18TensorIteratorBaseERKT_EUliE_EEviT1_,"a",@progbits
	.sectionflags	@""
	.align	4
.nv.constant0._ZN2at6native18elementwise_kernelILi128ELi4EZNS0_15gpu_kernel_implINS0_13AUnaryFunctorIbbbNS0_17BitwiseXorFunctorIbEEEEEEvRNS_18TensorIteratorBaseERKT_EUliE_EEviT1_:
	.zero		1072


//--------------------- .nv.constant0._ZN2at6native27unrolled_elementwise_kernelINS0_13AUnaryFunctorIbbbNS0_17BitwiseXorFunctorIbEEEESt5arrayIPcLm2EELi4E23TrivialOffsetCalculatorILi1EjESA_NS0_6memory12LoadWithCastILi1EEENSB_13StoreWithCastILi1EEEEEviT_T0_T2_T3_T4_T5_ --------------------------
	.section	.nv.constant0._ZN2at6native27unrolled_elementwise_kernelINS0_13AUnaryFunctorIbbbNS0_17BitwiseXorFunctorIbEEEESt5arrayIPcLm2EELi4E23TrivialOffsetCalculatorILi1EjESA_NS0_6memory12LoadWithCastILi1EEENSB_13StoreWithCastILi1EEEEEviT_T0_T2_T3_T4_T5_,"a",@progbits
	.sectionflags	@""
	.align	4
.nv.constant0._ZN2at6native27unrolled_elementwise_kernelINS0_13AUnaryFunctorIbbbNS0_17BitwiseXorFunctorIbEEEESt5arrayIPcLm2EELi4E23TrivialOffsetCalculatorILi1EjESA_NS0_6memory12LoadWithCastILi1EEENSB_13StoreWithCastILi1EEEEEviT_T0_T2_T3_T4_T5_:
	.zero		572


//--------------------- .nv.constant0._ZN2at6native18elementwise_kernelILi128ELi4EZNS0_22gpu_kernel_impl_nocastINS0_13AUnaryFunctorIbbbNS0_17BitwiseXorFunctorIbEEEEEEvRNS_18TensorIteratorBaseERKT_EUliE_EEviT1_ --------------------------
	.section	.nv.constant0._ZN2at6native18elementwise_kernelILi128ELi4EZNS0_22gpu_kernel_impl_nocastINS0_13AUnaryFunctorIbbbNS0_17BitwiseXorFunctorIbEEEEEEvRNS_18TensorIteratorBaseERKT_EUliE_EEviT1_,"a",@progbits
	.sectionflags	@""
	.align	4
.nv.constant0._ZN2at6native18elementwise_kernelILi128ELi4EZNS0_22gpu_kernel_impl_nocastINS0_13AUnaryFunctorIbbbNS0_17BitwiseXorFunctorIbEEEEEEvRNS_18TensorIteratorBaseERKT_EUliE_EEviT1_:
	.zero		1072


//--------------------- .nv.constant0._ZN2at6native27unrolled_elementwise_kernelINS0_13AUnaryFunctorIbbbNS0_17BitwiseXorFunctorIbEEEESt5arrayIPcLm2EELi4E23TrivialOffsetCalculatorILi1EjESA_NS0_6memory15LoadWithoutCastENSB_16StoreWithoutCastEEEviT_T0_T2_T3_T4_T5_ --------------------------
	.section	.nv.constant0._ZN2at6native27unrolled_elementwise_kernelINS0_13AUnaryFunctorIbbbNS0_17BitwiseXorFunctorIbEEEESt5arrayIPcLm2EELi4E23TrivialOffsetCalculatorILi1EjESA_NS0_6memory15LoadWithoutCastENSB_16StoreWithoutCastEEEviT_T0_T2_T3_T4_T5_,"a",@progbits
	.sectionflags	@""
	.align	4
.nv.constant0._ZN2at6native27unrolled_elementwise_kernelINS0_13AUnaryFunctorIbbbNS0_17BitwiseXorFunctorIbEEEESt5arrayIPcLm2EELi4E23TrivialOffsetCalculatorILi1EjESA_NS0_6memory15LoadWithoutCastENSB_16StoreWithoutCastEEEviT_T0_T2_T3_T4_T5_:
	.zero		556


//--------------------- .nv.constant0._ZN2at6native29vectorized_elementwise_kernelILi2ENS0_13AUnaryFunctorIbbbNS0_17BitwiseXorFunctorIbEEEESt5arrayIPcLm2EEEEviT0_T1_ --------------------------
	.section	.nv.constant0._ZN2at6native29vectorized_elementwise_kernelILi2ENS0_13AUnaryFunctorIbbbNS0_17BitwiseXorFunctorIbEEEESt5arrayIPcLm2EEEEviT0_T1_,"a",@progbits
	.sectionflags	@""
	.align	4
.nv.constant0._ZN2at6native29vectorized_elementwise_kernelILi2ENS0_13AUnaryFunctorIbbbNS0_17BitwiseXorFunctorIbEEEESt5arrayIPcLm2EEEEviT0_T1_:
	.zero		552


//--------------------- .nv.constant0._ZN2at6native29vectorized_elementwise_kernelILi4ENS0_13AUnaryFunctorIbbbNS0_17BitwiseXorFunctorIbEEEESt5arrayIPcLm2EEEEviT0_T1_ --------------------------
	.section	.nv.constant0._ZN2at6native29vectorized_elementwise_kernelILi4ENS0_13AUnaryFunctorIbbbNS0_17BitwiseXorFunctorIbEEEESt5arrayIPcLm2EEEEviT0_T1_,"a",@progbits
	.sectionflags	@""
	.align	4
.nv.constant0._ZN2at6native29vectorized_elementwise_kernelILi4ENS0_13AUnaryFunctorIbbbNS0_17BitwiseXorFunctorIbEEEESt5arrayIPcLm2EEEEviT0_T1_:
	.zero		552


//--------------------- .nv.constant0._ZN2at6native29vectorized_elementwise_kernelILi8ENS0_13AUnaryFunctorIbbbNS0_17BitwiseXorFunctorIbEEEESt5arrayIPcLm2EEEEviT0_T1_ --------------------------
	.section	.nv.constant0._ZN2at6native29vectorized_elementwise_kernelILi8ENS0_13AUnaryFunctorIbbbNS0_17BitwiseXorFunctorIbEEEESt5arrayIPcLm2EEEEviT0_T1_,"a",@progbits
	.sectionflags	@""
	.align	4
.nv.constant0._ZN2at6native29vectorized_elementwise_kernelILi8ENS0_13AUnaryFunctorIbbbNS0_17BitwiseXorFunctorIbEEEESt5arrayIPcLm2EEEEviT0_T1_:
	.zero		552


//--------------------- .nv.constant0._ZN2at6native18elementwise_kernelILi128ELi4EZNS0_15gpu_kernel_implINS0_13BinaryFunctorIbbbNS0_17BitwiseXorFunctorIbEEEEEEvRNS_18TensorIteratorBaseERKT_EUliE_EEviT1_ --------------------------
	.section	.nv.constant0._ZN2at6native18elementwise_kernelILi128ELi4EZNS0_15gpu_kernel_implINS0_13BinaryFunctorIbbbNS0_17BitwiseXorFunctorIbEEEEEEvRNS_18TensorIteratorBaseERKT_EUliE_EEviT1_,"a",@progbits
	.sectionflags	@""
	.align	4
.nv.constant0._ZN2at6native18elementwise_kernelILi128ELi4EZNS0_15gpu_kernel_implINS0_13BinaryFunctorIbbbNS0_17BitwiseXorFunctorIbEEEEEEvRNS_18TensorIteratorBaseERKT_EUliE_EEviT1_:
	.zero		1184


//--------------------- .nv.constant0._ZN2at6native27unrolled_elementwise_kernelINS0_13BinaryFunctorIbbbNS0_17BitwiseXorFunctorIbEEEESt5arrayIPcLm3EELi4E23TrivialOffsetCalculatorILi2EjES9_ILi1EjENS0_6memory12LoadWithCastILi2EEENSC_13StoreWithCastILi1EEEEEviT_T0_T2_T3_T4_T5_ --------------------------
	.section	.nv.constant0._ZN2at6native27unrolled_elementwise_kernelINS0_13BinaryFunctorIbbbNS0_17BitwiseXorFunctorIbEEEESt5arrayIPcLm3EELi4E23TrivialOffsetCalculatorILi2EjES9_ILi1EjENS0_6memory12LoadWithCastILi2EEENSC_13StoreWithCastILi1EEEEEviT_T0_T2_T3_T4_T5_,"a",@progbits
	.sectionflags	@""
	.align	4
.nv.constant0._ZN2at6native27unrolled_elementwise_kernelINS0_13BinaryFunctorIbbbNS0_17BitwiseXorFunctorIbEEEESt5arrayIPcLm3EELi4E23TrivialOffsetCalculatorILi2EjES9_ILi1EjENS0_6memory12LoadWithCastILi2EEENSC_13StoreWithCastILi1EEEEEviT_T0_T2_T3_T4_T5_:
	.zero		584


//--------------------- .nv.constant0._ZN2at6native18elementwise_kernelILi128ELi4EZNS0_22gpu_kernel_impl_nocastINS0_13BinaryFunctorIbbbNS0_17BitwiseXorFunctorIbEEEEEEvRNS_18TensorIteratorBaseERKT_EUliE_EEviT1_ --------------------------
	.section	.nv.constant0._ZN2at6native18elementwise_kernelILi128ELi4EZNS0_22gpu_kernel_impl_nocastINS0_13BinaryFunctorIbbbNS0_17BitwiseXorFunctorIbEEEEEEvRNS_18TensorIteratorBaseERKT_EUliE_EEviT1_,"a",@progbits
	.sectionflags	@""
	.align	4
.nv.constant0._ZN2at6native18elementwise_kernelILi128ELi4EZNS0_22gpu_kernel_impl_nocastINS0_13BinaryFunctorIbbbNS0_17BitwiseXorFunctorIbEEEEEEvRNS_18TensorIteratorBaseERKT_EUliE_EEviT1_:
	.zero		1184


//--------------------- .nv.constant0._ZN2at6native27unrolled_elementwise_kernelINS0_13BinaryFunctorIbbbNS0_17BitwiseXorFunctorIbEEEESt5arrayIPcLm3EELi4E23TrivialOffsetCalculatorILi2EjES9_ILi1EjENS0_6memory15LoadWithoutCastENSC_16StoreWithoutCastEEEviT_T0_T2_T3_T4_T5_ --------------------------
	.section	.nv.constant0._ZN2at6native27unrolled_elementwise_kernelINS0_13BinaryFunctorIbbbNS0_17BitwiseXorFunctorIbEEEESt5arrayIPcLm3EELi4E23TrivialOffsetCalculatorILi2EjES9_ILi1EjENS0_6memory15LoadWithoutCastENSC_16StoreWithoutCastEEEviT_T0_T2_T3_T4_T5_,"a",@progbits
	.sectionflags	@""
	.align	4
.nv.constant0._ZN2at6native27unrolled_elementwise_kernelINS0_13BinaryFunctorIbbbNS0_17BitwiseXorFunctorIbEEEESt5arrayIPcLm3EELi4E23TrivialOffsetCalculatorILi2EjES9_ILi1EjENS0_6memory15LoadWithoutCastENSC_16StoreWithoutCastEEEviT_T0_T2_T3_T4_T5_:
	.zero		564


//--------------------- .nv.constant0._ZN2at6native29vectorized_elementwise_kernelILi2ENS0_13BinaryFunctorIbbbNS0_17BitwiseXorFunctorIbEEEESt5arrayIPcLm3EEEEviT0_T1_ --------------------------
	.section	.nv.constant0._ZN2at6native29vectorized_elementwise_kernelILi2ENS0_13BinaryFunctorIbbbNS0_17BitwiseXorFunctorIbEEEESt5arrayIPcLm3EEEEviT0_T1_,"a",@progbits
	.sectionflags	@""
	.align	4
.nv.constant0._ZN2at6native29vectorized_elementwise_kernelILi2ENS0_13BinaryFunctorIbbbNS0_17BitwiseXorFunctorIbEEEESt5arrayIPcLm3EEEEviT0_T1_:
	.zero		560


//--------------------- .nv.constant0._ZN2at6native29vectorized_elementwise_kernelILi4ENS0_13BinaryFunctorIbbbNS0_17BitwiseXorFunctorIbEEEESt5arrayIPcLm3EEEEviT0_T1_ --------------------------
	.section	.nv.constant0._ZN2at6native29vectorized_elementwise_kernelILi4ENS0_13BinaryFunctorIbbbNS0_17BitwiseXorFunctorIbEEEESt5arrayIPcLm3EEEEviT0_T1_,"a",@progbits
	.sectionflags	@""
	.align	4
.nv.constant0._ZN2at6native29vectorized_elementwise_kernelILi4ENS0_13BinaryFunctorIbbbNS0_17BitwiseXorFunctorIbEEEESt5arrayIPcLm3EEEEviT0_T1_:
	.zero		560


//--------------------- .nv.constant0._ZN2at6native29vectorized_elementwise_kernelILi8ENS0_13BinaryFunctorIbbbNS0_17BitwiseXorFunctorIbEEEESt5arrayIPcLm3EEEEviT0_T1_ --------------------------
	.section	.nv.constant0._ZN2at6native29vectorized_elementwise_kernelILi8ENS0_13BinaryFunctorIbbbNS0_17BitwiseXorFunctorIbEEEESt5arrayIPcLm3EEEEviT0_T1_,"a",@progbits
	.sectionflags	@""
	.align	4
.nv.constant0._ZN2at6native29vectorized_elementwise_kernelILi8ENS0_13BinaryFunctorIbbbNS0_17BitwiseXorFunctorIbEEEESt5arrayIPcLm3EEEEviT0_T1_:
	.zero		560


//--------------------- .nv.constant0._ZN2at6native18elementwise_kernelILi128ELi4EZNS0_15gpu_kernel_implINS0_13AUnaryFunctorIsssNS0_17BitwiseXorFunctorIsEEEEEEvRNS_18TensorIteratorBaseERKT_EUliE_EEviT1_ --------------------------
	.section	.nv.constant0._ZN2at6native18elementwise_kernelILi128ELi4EZNS0_15gpu_kernel_implINS0_13AUnaryFunctorIsssNS0_17BitwiseXorFunctorIsEEEEEEvRNS_18TensorIteratorBaseERKT_EUliE_EEviT1_,"a",@progbits
	.sectionflags	@""
	.align	4
.nv.constant0._ZN2at6native18elementwise_kernelILi128ELi4EZNS0_15gpu_kernel_implINS0_13AUnaryFunctorIsssNS0_17BitwiseXorFunctorIsEEEEEEvRNS_18TensorIteratorBaseERKT_EUliE_EEviT1_:
	.zero		1072


//--------------------- .nv.constant0._ZN2at6native27unrolled_elementwise_kernelINS0_13AUnaryFunctorIsssNS0_17BitwiseXorFunctorIsEEEESt5arrayIPcLm2EELi4E23TrivialOffsetCalculatorILi1EjESA_NS0_6memory12LoadWithCastILi1EEENSB_13StoreWithCastILi1EEEEEviT_T0_T2_T3_T4_T5_ --------------------------
	.section	.nv.constant0._ZN2at6native27unrolled_elementwise_kernelINS0_13AUnaryFunctorIsssNS0_17BitwiseXorFunctorIsEEEESt5arrayIPcLm2EELi4E23TrivialOffsetCalculatorILi1EjESA_NS0_6memory12LoadWithCastILi1EEENSB_13StoreWithCastILi1EEEEEviT_T0_T2_T3_T4_T5_,"a",@progbits
	.sectionflags	@""
	.align	4
.nv.constant0._ZN2at6native27unrolled_elementwise_kernelINS0_13AUnaryFunctorIsssNS0_17BitwiseXorFunctorIsEEEESt5arrayIPcLm2EELi4E23TrivialOffsetCalculatorILi1EjESA_NS0_6memory12LoadWithCastILi1EEENSB_13StoreWithCastILi1EEEEEviT_T0_T2_T3_T4_T5_:
	.zero		572


//--------------------- .nv.constant0._ZN2at6native18elementwise_kernelILi128ELi4EZNS0_22gpu_kernel_impl_nocastINS0_13AUnaryFunctorIsssNS0_17BitwiseXorFunctorIsEEEEEEvRNS_18TensorIteratorBaseERKT_EUliE_EEviT1_ --------------------------
	.section	.nv.constant0._ZN2at6native18elementwise_kernelILi128ELi4EZNS0_22gpu_kernel_impl_nocastINS0_13AUnaryFunctorIsssNS0_17BitwiseXorFunctorIsEEEEEEvRNS_18TensorIteratorBaseERKT_EUliE_EEviT1_,"a",@progbits
	.sectionflags	@""
	.align	4
.nv.constant0._ZN2at6native18elementwise_kernelILi128ELi4EZNS0_22gpu_kernel_impl_nocastINS0_13AUnaryFunctorIsssNS0_17BitwiseXorFunctorIsEEEEEEvRNS_18TensorIteratorBaseERKT_EUliE_EEviT1_:
	.zero		1072


//--------------------- .nv.constant0._ZN2at6native27unrolled_elementwise_kernelINS0_13AUnaryFunctorIsssNS0_17BitwiseXorFunctorIsEEEESt5arrayIPcLm2EELi4E23TrivialOffsetCalculatorILi1EjESA_NS0_6memory15LoadWithoutCastENSB_16StoreWithoutCastEEEviT_T0_T2_T3_T4_T5_ --------------------------
	.section	.nv.constant0._ZN2at6native27unrolled_elementwise_kernelINS0_13AUnaryFunctorIsssNS0_17BitwiseXorFunctorIsEEEESt5arrayIPcLm2EELi4E23TrivialOffsetCalculatorILi1EjESA_NS0_6memory15LoadWithoutCastENSB_16StoreWithoutCastEEEviT_T0_T2_T3_T4_T5_,"a",@progbits
	.sectionflags	@""
	.align	4
.nv.constant0._ZN2at6native27unrolled_elementwise_kernelINS0_13AUnaryFunctorIsssNS0_17BitwiseXorFunctorIsEEEESt5arrayIPcLm2EELi4E23TrivialOffsetCalculatorILi1EjESA_NS0_6memory15LoadWithoutCastENSB_16StoreWithoutCastEEEviT_T0_T2_T3_T4_T5_:
	.zero		556


//--------------------- .nv.constant0._ZN2at6native29vectorized_elementwise_kernelILi2ENS0_13AUnaryFunctorIsssNS0_17BitwiseXorFunctorIsEEEESt5arrayIPcLm2EEEEviT0_T1_ --------------------------
	.section	.nv.constant0._ZN2at6native29vectorized_elementwise_kernelILi2ENS0_13AUnaryFunctorIsssNS0_17BitwiseXorFunctorIsEEEESt5arrayIPcLm2EEEEviT0_T1_,"a",@progbits
	.sectionflags	@""
	.align	4
.nv.constant0._ZN2at6native29vectorized_elementwise_kernelILi2ENS0_13AUnaryFunctorIsssNS0_17BitwiseXorFunctorIsEEEESt5arrayIPcLm2EEEEviT0_T1_:
	.zero		552


//--------------------- .nv.constant0._ZN2at6native29vectorized_elementwise_kernelILi4ENS0_13AUnaryFunctorIsssNS0_17BitwiseXorFunctorIsEEEESt5arrayIPcLm2EEEEviT0_T1_ --------------------------
	.section	.nv.constant0._ZN2at6native29vectorized_elementwise_kernelILi4ENS0_13AUnaryFunctorIsssNS0_17BitwiseXorFunctorIsEEEESt5arrayIPcLm2EEEEviT0_T1_,"a",@progbits
	.sectionflags	@""
	.align	4
.nv.constant0._ZN2at6native29vectorized_elementwise_kernelILi4ENS0_13AUnaryFunctorIsssNS0_17BitwiseXorFunctorIsEEEESt5arrayIPcLm2EEEEviT0_T1_:
	.zero		552


//--------------------- .nv.constant0._ZN2at6native29vectorized_elementwise_kernelILi8ENS0_13AUnaryFunctorIsssNS0_17BitwiseXorFunctorIsEEEESt5arrayIPcLm2EEEEviT0_T1_ --------------------------
	.section	.nv.constant0._ZN2at6native29vectorized_elementwise_kernelILi8ENS0_13AUnaryFunctorIsssNS0_17BitwiseXorFunctorIsEEEESt5arrayIPcLm2EEEEviT0_T1_,"a",@progbits
	.sectionflags	@""
	.align	4
.nv.constant0._ZN2at6native29vectorized_elementwise_kernelILi8ENS0_13AUnaryFunctorIsssNS0_17BitwiseXorFunctorIsEEEESt5arrayIPcLm2EEEEviT0_T1_:
	.zero		552


//--------------------- .nv.constant0._ZN2at6native18elementwise_kernelILi128ELi4EZNS0_15gpu_kernel_implINS0_13BinaryFunctorIsssNS0_17BitwiseXorFunctorIsEEEEEEvRNS_18TensorIteratorBaseERKT_EUliE_EEviT1_ --------------------------
	.section	.nv.constant0._ZN2at6native18elementwise_kernelILi128ELi4EZNS0_15gpu_kernel_implINS0_13BinaryFunctorIsssNS0_17BitwiseXorFunctorIsEEEEEEvRNS_18TensorIteratorBaseERKT_EUliE_EEviT1_,"a",@progbits
	.sectionflags	@""
	.align	4
.nv.constant0._ZN2at6native18elementwise_kernelILi128ELi4EZNS0_15gpu_kernel_implINS0_13BinaryFunctorIsssNS0_17BitwiseXorFunctorIsEEEEEEvRNS_18TensorIteratorBaseERKT_EUliE_EEviT1_:
	.zero		1184


//--------------------- .nv.constant0._ZN2at6native27unrolled_elementwise_kernelINS0_13BinaryFunctorIsssNS0_17BitwiseXorFunctorIsEEEESt5arrayIPcLm3EELi4E23TrivialOffsetCalculatorILi2EjES9_ILi1EjENS0_6memory12LoadWithCastILi2EEENSC_13StoreWithCastILi1EEEEEviT_T0_T2_T3_T4_T5_ --------------------------
	.section	.nv.constant0._ZN2at6native27unrolled_elementwise_kernelINS0_13BinaryFunctorIsssNS0_17BitwiseXorFunctorIsEEEESt5arrayIPcLm3EELi4E23TrivialOffsetCalculatorILi2EjES9_ILi1EjENS0_6memory12LoadWithCastILi2EEENSC_13StoreWithCastILi1EEEEEviT_T0_T2_T3_T4_T5_,"a",@progbits
	.sectionflags	@""
	.align	4
.nv.constant0._ZN2at6native27unrolled_elementwise_kernelINS0_13BinaryFunctorIsssNS0_17BitwiseXorFunctorIsEEEESt5arrayIPcLm3EELi4E23TrivialOffsetCalculatorILi2EjES9_ILi1EjENS0_6memory12LoadWithCastILi2EEENSC_13StoreWithCastILi1EEEEEviT_T0_T2_T3_T4_T5_:
	.zero		584


//--------------------- .nv.constant0._ZN2at6native18elementwise_kernelILi128ELi4EZNS0_22gpu_kernel_impl_nocastINS0_13BinaryFunctorIsssNS0_17BitwiseXorFunctorIsEEEEEEvRNS_18TensorIteratorBaseERKT_EUliE_EEviT1_ --------------------------
	.section	.nv.constant0._ZN2at6native18elementwise_kernelILi128ELi4EZNS0_22gpu_kernel_impl_nocastINS0_13BinaryFunctorIsssNS0_17BitwiseXorFunctorIsEEEEEEvRNS_18TensorIteratorBaseERKT_EUliE_EEviT1_,"a",@progbits
	.sectionflags	@""
	.align	4
.nv.constant0._ZN2at6native18elementwise_kernelILi128ELi4EZNS0_22gpu_kernel_impl_nocastINS0_13BinaryFunctorIsssNS0_17BitwiseXorFunctorIsEEEEEEvRNS_18TensorIteratorBaseERKT_EUliE_EEviT1_:
	.zero		1184


//--------------------- .nv.constant0._ZN2at6native27unrolled_elementwise_kernelINS0_13BinaryFunctorIsssNS0_17BitwiseXorFunctorIsEEEESt5arrayIPcLm3EELi4E23TrivialOffsetCalculatorILi2EjES9_ILi1EjENS0_6memory15LoadWithoutCastENSC_16StoreWithoutCastEEEviT_T0_T2_T3_T4_T5_ --------------------------
	.section	.nv.constant0._ZN2at6native27unrolled_elementwise_kernelINS0_13BinaryFunctorIsssNS0_17BitwiseXorFunctorIsEEEESt5arrayIPcLm3EELi4E23TrivialOffsetCalculatorILi2EjES9_ILi1EjENS0_6memory15LoadWithoutCastENSC_16StoreWithoutCastEEEviT_T0_T2_T3_T4_T5_,"a",@progbits
	.sectionflags	@""
	.align	4
.nv.constant0._ZN2at6native27unrolled_elementwise_kernelINS0_13BinaryFunctorIsssNS0_17BitwiseXorFunctorIsEEEESt5arrayIPcLm3EELi4E23TrivialOffsetCalculatorILi2EjES9_ILi1EjENS0_6memory15LoadWithoutCastENSC_16StoreWithoutCastEEEviT_T0_T2_T3_T4_T5_:
	.zero		564


//--------------------- .nv.constant0._ZN2at6native29vectorized_elementwise_kernelILi2ENS0_13BinaryFunctorIsssNS0_17BitwiseXorFunctorIsEEEESt5arrayIPcLm3EEEEviT0_T1_ --------------------------
	.section	.nv.constant0._ZN2at6native29vectorized_elementwise_kernelILi2ENS0_13BinaryFunctorIsssNS0_17BitwiseXorFunctorIsEEEESt5arrayIPcLm3EEEEviT0_T1_,"a",@progbits
	.sectionflags	@""
	.align	4
.nv.constant0._ZN2at6native29vectorized_elementwise_kernelILi2ENS0_13BinaryFunctorIsssNS0_17BitwiseXorFunctorIsEEEESt5arrayIPcLm3EEEEviT0_T1_:
	.zero		560


//--------------------- .nv.constant0._ZN2at6native29vectorized_elementwise_kernelILi4ENS0_13BinaryFunctorIsssNS0_17BitwiseXorFunctorIsEEEESt5arrayIPcLm3EEEEviT0_T1_ --------------------------
	.section	.nv.constant0._ZN2at6native29vectorized_elementwise_kernelILi4ENS0_13BinaryFunctorIsssNS0_17BitwiseXorFunctorIsEEEESt5arrayIPcLm3EEEEviT0_T1_,"a",@progbits
	.sectionflags	@""
	.align	4
.nv.constant0._ZN2at6native29vectorized_elementwise_kernelILi4ENS0_13BinaryFunctorIsssNS0_17BitwiseXorFunctorIsEEEESt5arrayIPcLm3EEEEviT0_T1_:
	.zero		560


//--------------------- .nv.constant0._ZN2at6native29vectorized_elementwise_kernelILi8ENS0_13BinaryFunctorIsssNS0_17BitwiseXorFunctorIsEEEESt5arrayIPcLm3EEEEviT0_T1_ --------------------------
	.section	.nv.constant0._ZN2at6native29vectorized_elementwise_kernelILi8ENS0_13BinaryFunctorIsssNS0_17BitwiseXorFunctorIsEEEESt5arrayIPcLm3EEEEviT0_T1_,"a",@progbits
	.sectionflags	@""
	.align	4
.nv.constant0._ZN2at6native29vectorized_elementwise_kernelILi8ENS0_13BinaryFunctorIsssNS0_17BitwiseXorFunctorIsEEEESt5arrayIPcLm3EEEEviT0_T1_:
	.zero		560


//--------------------- .nv.constant0._ZN2at6native18elementwise_kernelILi128ELi4EZNS0_15gpu_kernel_implINS0_13AUnaryFunctorIlllNS0_17BitwiseXorFunctorIlEEEEEEvRNS_18TensorIteratorBaseERKT_EUliE_EEviT1_ --------------------------
	.section	.nv.constant0._ZN2at6native18elementwise_kernelILi128ELi4EZNS0_15gpu_kernel_implINS0_13AUnaryFunctorIlllNS0_17BitwiseXorFunctorIlEEEEEEvRNS_18TensorIteratorBaseERKT_EUliE_EEviT1_,"a",@progbits
	.sectionflags	@""
	.align	4
.nv.constant0._ZN2at6native18elementwise_kernelILi128ELi4EZNS0_15gpu_kernel_implINS0_13AUnaryFunctorIlllNS0_17BitwiseXorFunctorIlEEEEEEvRNS_18TensorIteratorBaseERKT_EUliE_EEviT1_:
	.zero		1088


//--------------------- .nv.constant0._ZN2at6native27unrolled_elementwise_kernelINS0_13AUnaryFunctorIlllNS0_17BitwiseXorFunctorIlEEEESt5arrayIPcLm2EELi4E23TrivialOffsetCalculatorILi1EjESA_NS0_6memory12LoadWithCastILi1EEENSB_13StoreWithCastILi1EEEEEviT_T0_T2_T3_T4_T5_ --------------------------
	.section	.nv.constant0._ZN2at6native27unrolled_elementwise_kernelINS0_13AUnaryFunctorIlllNS0_17BitwiseXorFunctorIlEEEESt5arrayIPcLm2EELi4E23TrivialOffsetCalculatorILi1EjESA_NS0_6memory12LoadWithCastILi1EEENSB_13StoreWithCastILi1EEEEEviT_T0_T2_T3_T4_T5_,"a",@progbits
	.sectionflags	@""
	.align	4
.nv.constant0._ZN2at6native27unrolled_elementwise_kernelINS0_13AUnaryFunctorIlllNS0_17BitwiseXorFunctorIlEEEESt5arrayIPcLm2EELi4E23TrivialOffsetCalculatorILi1EjESA_NS0_6memory12LoadWithCastILi1EEENSB_13StoreWithCastILi1EEEEEviT_T0_T2_T3_T4_T5_:
	.zero		588


//--------------------- .nv.constant0._ZN2at6native18elementwise_kernelILi128ELi2EZNS0_22gpu_kernel_impl_nocastINS0_13AUnaryFunctorIlllNS0_17BitwiseXorFunctorIlEEEEEEvRNS_18TensorIteratorBaseERKT_EUliE_EEviT1_ --------------------------
	.section	.nv.constant0._ZN2at6native18elementwise_kernelILi128ELi2EZNS0_22gpu_kernel_impl_nocastINS0_13AUnaryFunctorIlllNS0_17BitwiseXorFunctorIlEEEEEEvRNS_18TensorIteratorBaseERKT_EUliE_EEviT1_,"a",@progbits
	.sectionflags	@""
	.align	4
.nv.constant0._ZN2at6native18elementwise_kernelILi128ELi2EZNS0_22gpu_kernel_impl_nocastINS0_13AUnaryFunctorIlllNS0_17BitwiseXorFunctorIlEEEEEEvRNS_18TensorIteratorBaseERKT_EUliE_EEviT1_:
	.zero		1080


//--------------------- .nv.constant0._ZN2at6native27unrolled_elementwise_kernelINS0_13AUnaryFunctorIlllNS0_17BitwiseXorFunctorIlEEEESt5arrayIPcLm2EELi4E23TrivialOffsetCalculatorILi1EjESA_NS0_6memory15LoadWithoutCastENSB_16StoreWithoutCastEEEviT_T0_T2_T3_T4_T5_ --------------------------
	.section	.nv.constant0._ZN2at6native27unrolled_elementwise_kernelINS0_13AUnaryFunctorIlllNS0_17BitwiseXorFunctorIlEEEESt5arrayIPcLm2EELi4E23TrivialOffsetCalculatorILi1EjESA_NS0_6memory15LoadWithoutCastENSB_16StoreWithoutCastEEEviT_T0_T2_T3_T4_T5_,"a",@progbits
	.sectionflags	@""
	.align	4
.nv.constant0._ZN2at6native27unrolled_elementwise_kernelINS0_13AUnaryFunctorIlllNS0_17BitwiseXorFunctorIlEEEESt5arrayIPcLm2EELi4E23TrivialOffsetCalculatorILi1EjESA_NS0_6memory15LoadWithoutCastENSB_16StoreWithoutCastEEEviT_T0_T2_T3_T4_T5_:
	.zero		572


//--------------------- .nv.constant0._ZN2at6native29vectorized_elementwise_kernelILi2ENS0_13AUnaryFunctorIlllNS0_17BitwiseXorFunctorIlEEEESt5arrayIPcLm2EEEEviT0_T1_ --------------------------
	.section	.nv.constant0._ZN2at6native29vectorized_elementwise_kernelILi2ENS0_13AUnaryFunctorIlllNS0_17BitwiseXorFunctorIlEEEESt5arrayIPcLm2EEEEviT0_T1_,"a",@progbits
	.sectionflags	@""
	.align	4
.nv.constant0._ZN2at6native29vectorized_elementwise_kernelILi2ENS0_13AUnaryFunctorIlllNS0_17BitwiseXorFunctorIlEEEESt5arrayIPcLm2EEEEviT0_T1_:
	.zero		568


//--------------------- .nv.constant0._ZN2at6native29vectorized_elementwise_kernelILi4ENS0_13AUnaryFunctorIlllNS0_17BitwiseXorFunctorIlEEEESt5arrayIPcLm2EEEEviT0_T1_ --------------------------
	.section	.nv.constant0._ZN2at6native29vectorized_elementwise_kernelILi4ENS0_13AUnaryFunctorIlllNS0_17BitwiseXorFunctorIlEEEESt5arrayIPcLm2EEEEviT0_T1_,"a",@progbits
	.sectionflags	@""
	.align	4
.nv.constant0._ZN2at6native29vectorized_elementwise_kernelILi4ENS0_13AUnaryFunctorIlllNS0_17BitwiseXorFunctorIlEEEESt5arrayIPcLm2EEEEviT0_T1_:
	.zero		568


//--------------------- .nv.constant0._ZN2at6native29vectorized_elementwise_kernelILi8ENS0_13AUnaryFunctorIlllNS0_17BitwiseXorFunctorIlEEEESt5arrayIPcLm2EEEEviT0_T1_ --------------------------
	.section	.nv.constant0._ZN2at6native29vectorized_elementwise_kernelILi8ENS0_13AUnaryFunctorIlllNS0_17BitwiseXorFunctorIlEEEESt5arrayIPcLm2EEEEviT0_T1_,"a",@progbits
	.sectionflags	@""
	.align	4
.nv.constant0._ZN2at6native29vectorized_elementwise_kernelILi8ENS0_13AUnaryFunctorIlllNS0_17BitwiseXorFunctorIlEEEESt5arrayIPcLm2EEEEviT0_T1_:
	.zero		568


//--------------------- .nv.constant0._ZN2at6native18elementwise_kernelILi128ELi4EZNS0_15gpu_kernel_implINS0_13BinaryFunctorIlllNS0_17BitwiseXorFunctorIlEEEEEEvRNS_18TensorIteratorBaseERKT_EUliE_EEviT1_ --------------------------
	.section	.nv.constant0._ZN2at6native18elementwise_kernelILi128ELi4EZNS0_15gpu_kernel_implINS0_13BinaryFunctorIlllNS0_17BitwiseXorFunctorIlEEEEEEvRNS_18TensorIteratorBaseERKT_EUliE_EEviT1_,"a",@progbits
	.sectionflags	@""
	.align	4
.nv.constant0._ZN2at6native18elementwise_kernelILi128ELi4EZNS0_15gpu_kernel_implINS0_13BinaryFunctorIlllNS0_17BitwiseXorFunctorIlEEEEEEvRNS_18TensorIteratorBaseERKT_EUliE_EEviT1_:
	.zero		1184


//--------------------- .nv.constant0._ZN2at6native27unrolled_elementwise_kernelINS0_13BinaryFunctorIlllNS0_17BitwiseXorFunctorIlEEEESt5arrayIPcLm3EELi4E23TrivialOffsetCalculatorILi2EjES9_ILi1EjENS0_6memory12LoadWithCastILi2EEENSC_13StoreWithCastILi1EEEEEviT_T0_T2_T3_T4_T5_ --------------------------
	.section	.nv.constant0._ZN2at6native27unrolled_elementwise_kernelINS0_13BinaryFunctorIlllNS0_17BitwiseXorFunctorIlEEEESt5arrayIPcLm3EELi4E23TrivialOffsetCalculatorILi2EjES9_ILi1EjENS0_6memory12LoadWithCastILi2EEENSC_13StoreWithCastILi1EEEEEviT_T0_T2_T3_T4_T5_,"a",@progbits
	.sectionflags	@""
	.align	4
.nv.constant0._ZN2at6native27unrolled_elementwise_kernelINS0_13BinaryFunctorIlllNS0_17BitwiseXorFunctorIlEEEESt5arrayIPcLm3EELi4E23TrivialOffsetCalculatorILi2EjES9_ILi1EjENS0_6memory12LoadWithCastILi2EEENSC_13StoreWithCastILi1EEEEEviT_T0_T2_T3_T4_T5_:
	.zero		584


//--------------------- .nv.constant0._ZN2at6native18elementwise_kernelILi128ELi2EZNS0_22gpu_kernel_impl_nocastINS0_13BinaryFunctorIlllNS0_17BitwiseXorFunctorIlEEEEEEvRNS_18TensorIteratorBaseERKT_EUliE_EEviT1_ --------------------------
	.section	.nv.constant0._ZN2at6native18elementwise_kernelILi128ELi2EZNS0_22gpu_kernel_impl_nocastINS0_13BinaryFunctorIlllNS0_17BitwiseXorFunctorIlEEEEEEvRNS_18TensorIteratorBaseERKT_EUliE_EEviT1_,"a",@progbits
	.sectionflags	@""
	.align	4
.nv.constant0._ZN2at6native18elementwise_kernelILi128ELi2EZNS0_22gpu_kernel_impl_nocastINS0_13BinaryFunctorIlllNS0_17BitwiseXorFunctorIlEEEEEEvRNS_18TensorIteratorBaseERKT_EUliE_EEviT1_:
	.zero		1184


//--------------------- .nv.constant0._ZN2at6native27unrolled_elementwise_kernelINS0_13BinaryFunctorIlllNS0_17BitwiseXorFunctorIlEEEESt5arrayIPcLm3EELi4E23TrivialOffsetCalculatorILi2EjES9_ILi1EjENS0_6memory15LoadWithoutCastENSC_16StoreWithoutCastEEEviT_T0_T2_T3_T4_T5_ --------------------------
	.section	.nv.constant0._ZN2at6native27unrolled_elementwise_kernelINS0_13BinaryFunctorIlllNS0_17BitwiseXorFunctorIlEEEESt5arrayIPcLm3EELi4E23TrivialOffsetCalculatorILi2EjES9_ILi1EjENS0_6memory15LoadWithoutCastENSC_16StoreWithoutCastEEEviT_T0_T2_T3_T4_T5_,"a",@progbits
	.sectionflags	@""
	.align	4
.nv.constant0._ZN2at6native27unrolled_elementwise_kernelINS0_13BinaryFunctorIlllNS0_17BitwiseXorFunctorIlEEEESt5arrayIPcLm3EELi4E23TrivialOffsetCalculatorILi2EjES9_ILi1EjENS0_6memory15LoadWithoutCastENSC_16StoreWithoutCastEEEviT_T0_T2_T3_T4_T5_:
	.zero		564


//--------------------- .nv.constant0._ZN2at6native29vectorized_elementwise_kernelILi2ENS0_13BinaryFunctorIlllNS0_17BitwiseXorFunctorIlEEEESt5arrayIPcLm3EEEEviT0_T1_ --------------------------
	.section	.nv.constant0._ZN2at6native29vectorized_elementwise_kernelILi2ENS0_13BinaryFunctorIlllNS0_17BitwiseXorFunctorIlEEEESt5arrayIPcLm3EEEEviT0_T1_,"a",@progbits
	.sectionflags	@""
	.align	4
.nv.constant0._ZN2at6native29vectorized_elementwise_kernelILi2ENS0_13BinaryFunctorIlllNS0_17BitwiseXorFunctorIlEEEESt5arrayIPcLm3EEEEviT0_T1_:
	.zero		560


//--------------------- .nv.constant0._ZN2at6native29vectorized_elementwise_kernelILi4ENS0_13BinaryFunctorIlllNS0_17BitwiseXorFunctorIlEEEESt5arrayIPcLm3EEEEviT0_T1_ --------------------------
	.section	.nv.constant0._ZN2at6native29vectorized_elementwise_kernelILi4ENS0_13BinaryFunctorIlllNS0_17BitwiseXorFunctorIlEEEESt5arrayIPcLm3EEEEviT0_T1_,"a",@progbits
	.sectionflags	@""
	.align	4
.nv.constant0._ZN2at6native29vectorized_elementwise_kernelILi4ENS0_13BinaryFunctorIlllNS0_17BitwiseXorFunctorIlEEEESt5arrayIPcLm3EEEEviT0_T1_:
	.zero		560


//--------------------- .nv.constant0._ZN2at6native29vectorized_elementwise_kernelILi8ENS0_13BinaryFunctorIlllNS0_17BitwiseXorFunctorIlEEEESt5arrayIPcLm3EEEEviT0_T1_ --------------------------
	.section	.nv.constant0._ZN2at6native29vectorized_elementwise_kernelILi8ENS0_13BinaryFunctorIlllNS0_17BitwiseXorFunctorIlEEEESt5arrayIPcLm3EEEEviT0_T1_,"a",@progbits
	.sectionflags	@""
	.align	4
.nv.constant0._ZN2at6native29vectorized_elementwise_kernelILi8ENS0_13BinaryFunctorIlllNS0_17BitwiseXorFunctorIlEEEESt5arrayIPcLm3EEEEviT0_T1_:
	.zero		560


//--------------------- .nv.constant0._ZN2at6native18elementwise_kernelILi128ELi4EZNS0_15gpu_kernel_implINS0_13AUnaryFunctorIiiiNS0_17BitwiseXorFunctorIiEEEEEEvRNS_18TensorIteratorBaseERKT_EUliE_EEviT1_ --------------------------
	.section	.nv.constant0._ZN2at6native18elementwise_kernelILi128ELi4EZNS0_15gpu_kernel_implINS0_13AUnaryFunctorIiiiNS0_17BitwiseXorFunctorIiEEEEEEvRNS_18TensorIteratorBaseERKT_EUliE_EEviT1_,"a",@progbits
	.sectionflags	@""
	.align	4
.nv.constant0._ZN2at6native18elementwise_kernelILi128ELi4EZNS0_15gpu_kernel_implINS0_13AUnaryFunctorIiiiNS0_17BitwiseXorFunctorIiEEEEEEvRNS_18TensorIteratorBaseERKT_EUliE_EEviT1_:
	.zero		1080


//--------------------- .nv.constant0._ZN2at6native27unrolled_elementwise_kernelINS0_13AUnaryFunctorIiiiNS0_17BitwiseXorFunctorIiEEEESt5arrayIPcLm2EELi4E23TrivialOffsetCalculatorILi1EjESA_NS0_6memory12LoadWithCastILi1EEENSB_13StoreWithCastILi1EEEEEviT_T0_T2_T3_T4_T5_ --------------------------
	.section	.nv.constant0._ZN2at6native27unrolled_elementwise_kernelINS0_13AUnaryFunctorIiiiNS0_17BitwiseXorFunctorIiEEEESt5arrayIPcLm2EELi4E23TrivialOffsetCalculatorILi1EjESA_NS0_6memory12LoadWithCastILi1EEENSB_13StoreWithCastILi1EEEEEviT_T0_T2_T3_T4_T5_,"a",@progbits
	.sectionflags	@""
	.align	4
.nv.constant0._ZN2at6native27unrolled_elementwise_kernelINS0_13AUnaryFunctorIiiiNS0_17BitwiseXorFunctorIiEEEESt5arrayIPcLm2EELi4E23TrivialOffsetCalculatorILi1EjESA_NS0_6memory12LoadWithCastILi1EEENSB_13StoreWithCastILi1EEEEEviT_T0_T2_T3_T4_T5_:
	.zero		580


//--------------------- .nv.constant0._ZN2at6native18elementwise_kernelILi128ELi2EZNS0_22gpu_kernel_impl_nocastINS0_13AUnaryFunctorIiiiNS0_17BitwiseXorFunctorIiEEEEEEvRNS_18TensorIteratorBaseERKT_EUliE_EEviT1_ --------------------------
	.section	.nv.constant0._ZN2at6native18elementwise_kernelILi128ELi2EZNS0_22gpu_kernel_impl_nocastINS0_13AUnaryFunctorIiiiNS0_17BitwiseXorFunctorIiEEEEEEvRNS_18TensorIteratorBaseERKT_EUliE_EEviT1_,"a",@progbits
	.sectionflags	@""
	.align	4
.nv.constant0._ZN2at6native18elementwise_kernelILi128ELi2EZNS0_22gpu_kernel_impl_nocastINS0_13AUnaryFunctorIiiiNS0_17BitwiseXorFunctorIiEEEEEEvRNS_18TensorIteratorBaseERKT_EUliE_EEviT1_:
	.zero		1072


//--------------------- .nv.constant0._ZN2at6native27unrolled_elementwise_kernelINS0_13AUnaryFunctorIiiiNS0_17BitwiseXorFunctorIiEEEESt5arrayIPcLm2EELi4E23TrivialOffsetCalculatorILi1EjESA_NS0_6memory15LoadWithoutCastENSB_16StoreWithoutCastEEEviT_T0_T2_T3_T4_T5_ --------------------------
	.section	.nv.constant0._ZN2at6native27unrolled_elementwise_kernelINS0_13AUnaryFunctorIiiiNS0_17BitwiseXorFunctorIiEEEESt5arrayIPcLm2EELi4E23TrivialOffsetCalculatorILi1EjESA_NS0_6memory15LoadWithoutCastENSB_16StoreWithoutCastEEEviT_T0_T2_T3_T4_T5_,"a",@progbits
	.sectionflags	@""
	.align	4
.nv.constant0._ZN2at6native27unrolled_elementwise_kernelINS0_13AUnaryFunctorIiiiNS0_17BitwiseXorFunctorIiEEEESt5arrayIPcLm2EELi4E23TrivialOffsetCalculatorILi1EjESA_NS0_6memory15LoadWithoutCastENSB_16StoreWithoutCastEEEviT_T0_T2_T3_T4_T5_:
	.zero		564


//--------------------- .nv.constant0._ZN2at6native29vectorized_elementwise_kernelILi2ENS0_13AUnaryFunctorIiiiNS0_17BitwiseXorFunctorIiEEEESt5arrayIPcLm2EEEEviT0_T1_ --------------------------
	.section	.nv.constant0._ZN2at6native29vectorized_elementwise_kernelILi2ENS0_13AUnaryFunctorIiiiNS0_17BitwiseXorFunctorIiEEEESt5arrayIPcLm2EEEEviT0_T1_,"a",@progbits
	.sectionflags	@""
	.align	4
.nv.constant0._ZN2at6native29vectorized_elementwise_kernelILi2ENS0_13AUnaryFunctorIiiiNS0_17BitwiseXorFunctorIiEEEESt5arrayIPcLm2EEEEviT0_T1_:
	.zero		560


//--------------------- .nv.constant0._ZN2at6native29vectorized_elementwise_kernelILi4ENS0_13AUnaryFunctorIiiiNS0_17BitwiseXorFunctorIiEEEESt5arrayIPcLm2EEEEviT0_T1_ --------------------------
	.section	.nv.constant0._ZN2at6native29vectorized_elementwise_kernelILi4ENS0_13AUnaryFunctorIiiiNS0_17BitwiseXorFunctorIiEEEESt5arrayIPcLm2EEEEviT0_T1_,"a",@progbits
	.sectionflags	@""
	.align	4
.nv.constant0._ZN2at6native29vectorized_elementwise_kernelILi4ENS0_13AUnaryFunctorIiiiNS0_17BitwiseXorFunctorIiEEEESt5arrayIPcLm2EEEEviT0_T1_:
	.zero		560


//--------------------- .nv.constant0._ZN2at6native29vectorized_elementwise_kernelILi8ENS0_13AUnaryFunctorIiiiNS0_17BitwiseXorFunctorIiEEEESt5arrayIPcLm2EEEEviT0_T1_ --------------------------
	.section	.nv.constant0._ZN2at6native29vectorized_elementwise_kernelILi8ENS0_13AUnaryFunctorIiiiNS0_17BitwiseXorFunctorIiEEEESt5arrayIPcLm2EEEEviT0_T1_,"a",@progbits
	.sectionflags	@""
	.align	4
.nv.constant0._ZN2at6native29vectorized_elementwise_kernelILi8ENS0_13AUnaryFunctorIiiiNS0_17BitwiseXorFunctorIiEEEESt5arrayIPcLm2EEEEviT0_T1_:
	.zero		560


//--------------------- .nv.constant0._ZN2at6native18elementwise_kernelILi128ELi4EZNS0_15gpu_kernel_implINS0_13BinaryFunctorIiiiNS0_17BitwiseXorFunctorIiEEEEEEvRNS_18TensorIteratorBaseERKT_EUliE_EEviT1_ --------------------------
	.section	.nv.constant0._ZN2at6native18elementwise_kernelILi128ELi4EZNS0_15gpu_kernel_implINS0_13BinaryFunctorIiiiNS0_17BitwiseXorFunctorIiEEEEEEvRNS_18TensorIteratorBaseERKT_EUliE_EEviT1_,"a",@progbits
	.sectionflags	@""
	.align	4
.nv.constant0._ZN2at6native18elementwise_kernelILi128ELi4EZNS0_15gpu_kernel_implINS0_13BinaryFunctorIiiiNS0_17BitwiseXorFunctorIiEEEEEEvRNS_18TensorIteratorBaseERKT_EUliE_EEviT1_:
	.zero		1184


//--------------------- .nv.constant0._ZN2at6native27unrolled_elementwise_kernelINS0_13BinaryFunctorIiiiNS0_17BitwiseXorFunctorIiEEEESt5arrayIPcLm3EELi4E23TrivialOffsetCalculatorILi2EjES9_ILi1EjENS0_6memory12LoadWithCastILi2EEENSC_13StoreWithCastILi1EEEEEviT_T0_T2_T3_T4_T5_ --------------------------
	.section	.nv.constant0._ZN2at6native27unrolled_elementwise_kernelINS0_13BinaryFunctorIiiiNS0_17BitwiseXorFunctorIiEEEESt5arrayIPcLm3EELi4E23TrivialOffsetCalculatorILi2EjES9_ILi1EjENS0_6memory12LoadWithCastILi2EEENSC_13StoreWithCastILi1EEEEEviT_T0_T2_T3_T4_T5_,"a",@progbits
	.sectionflags	@""
	.align	4
.nv.constant0._ZN2at6native27unrolled_elementwise_kernelINS0_13BinaryFunctorIiiiNS0_17BitwiseXorFunctorIiEEEESt5arrayIPcLm3EELi4E23TrivialOffsetCalculatorILi2EjES9_ILi1EjENS0_6memory12LoadWithCastILi2EEENSC_13StoreWithCastILi1EEEEEviT_T0_T2_T3_T4_T5_:
	.zero		584


//--------------------- .nv.constant0._ZN2at6native18elementwise_kernelILi128ELi2EZNS0_22gpu_kernel_impl_nocastINS0_13BinaryFunctorIiiiNS0_17BitwiseXorFunctorIiEEEEEEvRNS_18TensorIteratorBaseERKT_EUliE_EEviT1_ --------------------------
	.section	.nv.constant0._ZN2at6native18elementwise_kernelILi128ELi2EZNS0_22gpu_kernel_impl_nocastINS0_13BinaryFunctorIiiiNS0_17BitwiseXorFunctorIiEEEEEEvRNS_18TensorIteratorBaseERKT_EUliE_EEviT1_,"a",@progbits
	.sectionflags	@""
	.align	4
.nv.constant0._ZN2at6native18elementwise_kernelILi128ELi2EZNS0_22gpu_kernel_impl_nocastINS0_13BinaryFunctorIiiiNS0_17BitwiseXorFunctorIiEEEEEEvRNS_18TensorIteratorBaseERKT_EUliE_EEviT1_:
	.zero		1184


//--------------------- .nv.constant0._ZN2at6native27unrolled_elementwise_kernelINS0_13BinaryFunctorIiiiNS0_17BitwiseXorFunctorIiEEEESt5arrayIPcLm3EELi4E23TrivialOffsetCalculatorILi2EjES9_ILi1EjENS0_6memory15LoadWithoutCastENSC_16StoreWithoutCastEEEviT_T0_T2_T3_T4_T5_ --------------------------
	.section	.nv.constant0._ZN2at6native27unrolled_elementwise_kernelINS0_13BinaryFunctorIiiiNS0_17BitwiseXorFunctorIiEEEESt5arrayIPcLm3EELi4E23TrivialOffsetCalculatorILi2EjES9_ILi1EjENS0_6memory15LoadWithoutCastENSC_16StoreWithoutCastEEEviT_T0_T2_T3_T4_T5_,"a",@progbits
	.sectionflags	@""
	.align	4
.nv.constant0._ZN2at6native27unrolled_elementwise_kernelINS0_13BinaryFunctorIiiiNS0_17BitwiseXorFunctorIiEEEESt5arrayIPcLm3EELi4E23TrivialOffsetCalculatorILi2EjES9_ILi1EjENS0_6memory15LoadWithoutCastENSC_16StoreWithoutCastEEEviT_T0_T2_T3_T4_T5_:
	.zero		564


//--------------------- .nv.constant0._ZN2at6native29vectorized_elementwise_kernelILi2ENS0_13BinaryFunctorIiiiNS0_17BitwiseXorFunctorIiEEEESt5arrayIPcLm3EEEEviT0_T1_ --------------------------
	.section	.nv.constant0._ZN2at6native29vectorized_elementwise_kernelILi2ENS0_13BinaryFunctorIiiiNS0_17BitwiseXorFunctorIiEEEESt5arrayIPcLm3EEEEviT0_T1_,"a",@progbits
	.sectionflags	@""
	.align	4
.nv.constant0._ZN2at6native29vectorized_elementwise_kernelILi2ENS0_13BinaryFunctorIiiiNS0_17BitwiseXorFunctorIiEEEESt5arrayIPcLm3EEEEviT0_T1_:
	.zero		560


//--------------------- .nv.constant0._ZN2at6native29vectorized_elementwise_kernelILi4ENS0_13BinaryFunctorIiiiNS0_17BitwiseXorFunctorIiEEEESt5arrayIPcLm3EEEEviT0_T1_ --------------------------
	.section	.nv.constant0._ZN2at6native29vectorized_elementwise_kernelILi4ENS0_13BinaryFunctorIiiiNS0_17BitwiseXorFunctorIiEEEESt5arrayIPcLm3EEEEviT0_T1_,"a",@progbits
	.sectionflags	@""
	.align	4
.nv.constant0._ZN2at6native29vectorized_elementwise_kernelILi4ENS0_13BinaryFunctorIiiiNS0_17BitwiseXorFunctorIiEEEESt5arrayIPcLm3EEEEviT0_T1_:
	.zero		560


//--------------------- .nv.constant0._ZN2at6native29vectorized_elementwise_kernelILi8ENS0_13BinaryFunctorIiiiNS0_17BitwiseXorFunctorIiEEEESt5arrayIPcLm3EEEEviT0_T1_ --------------------------
	.section	.nv.constant0._ZN2at6native29vectorized_elementwise_kernelILi8ENS0_13BinaryFunctorIiiiNS0_17BitwiseXorFunctorIiEEEESt5arrayIPcLm3EEEEviT0_T1_,"a",@progbits
	.sectionflags	@""
	.align	4
.nv.constant0._ZN2at6native29vectorized_elementwise_kernelILi8ENS0_13BinaryFunctorIiiiNS0_17BitwiseXorFunctorIiEEEESt5arrayIPcLm3EEEEviT0_T1_:
	.zero		560


//--------------------- .nv.constant0._ZN2at6native18elementwise_kernelILi128ELi4EZNS0_15gpu_kernel_implINS0_13AUnaryFunctorIaaaNS0_17BitwiseXorFunctorIaEEEEEEvRNS_18TensorIteratorBaseERKT_EUliE_EEviT1_ --------------------------
	.section	.nv.constant0._ZN2at6native18elementwise_kernelILi128ELi4EZNS0_15gpu_kernel_implINS0_13AUnaryFunctorIaaaNS0_17BitwiseXorFunctorIaEEEEEEvRNS_18TensorIteratorBaseERKT_EUliE_EEviT1_,"a",@progbits
	.sectionflags	@""
	.align	4
.nv.constant0._ZN2at6native18elementwise_kernelILi128ELi4EZNS0_15gpu_kernel_implINS0_13AUnaryFunctorIaaaNS0_17BitwiseXorFunctorIaEEEEEEvRNS_18TensorIteratorBaseERKT_EUliE_EEviT1_:
	.zero		1072


//--------------------- .nv.constant0._ZN2at6native27unrolled_elementwise_kernelINS0_13AUnaryFunctorIaaaNS0_17BitwiseXorFunctorIaEEEESt5arrayIPcLm2EELi4E23TrivialOffsetCalculatorILi1EjESA_NS0_6memory12LoadWithCastILi1EEENSB_13StoreWithCastILi1EEEEEviT_T0_T2_T3_T4_T5_ --------------------------
	.section	.nv.constant0._ZN2at6native27unrolled_elementwise_kernelINS0_13AUnaryFunctorIaaaNS0_17BitwiseXorFunctorIaEEEESt5arrayIPcLm2EELi4E23TrivialOffsetCalculatorILi1EjESA_NS0_6memory12LoadWithCastILi1EEENSB_13StoreWithCastILi1EEEEEviT_T0_T2_T3_T4_T5_,"a",@progbits
	.sectionflags	@""
	.align	4
.nv.constant0._ZN2at6native27unrolled_elementwise_kernelINS0_13AUnaryFunctorIaaaNS0_17BitwiseXorFunctorIaEEEESt5arrayIPcLm2EELi4E23TrivialOffsetCalculatorILi1EjESA_NS0_6memory12LoadWithCastILi1EEENSB_13StoreWithCastILi1EEEEEviT_T0_T2_T3_T4_T5_:
	.zero		572


//--------------------- .nv.constant0._ZN2at6native18elementwise_kernelILi128ELi4EZNS0_22gpu_kernel_impl_nocastINS0_13AUnaryFunctorIaaaNS0_17BitwiseXorFunctorIaEEEEEEvRNS_18TensorIteratorBaseERKT_EUliE_EEviT1_ --------------------------
	.section	.nv.constant0._ZN2at6native18elementwise_kernelILi128ELi4EZNS0_22gpu_kernel_impl_nocastINS0_13AUnaryFunctorIaaaNS0_17BitwiseXorFunctorIaEEEEEEvRNS_18TensorIteratorBaseERKT_EUliE_EEviT1_,"a",@progbits
	.sectionflags	@""
	.align	4
.nv.constant0._ZN2at6native18elementwise_kernelILi128ELi4EZNS0_22gpu_kernel_impl_nocastINS0_13AUnaryFunctorIaaaNS0_17BitwiseXorFunctorIaEEEEEEvRNS_18TensorIteratorBaseERKT_EUliE_EEviT1_:
	.zero		1072


//--------------------- .nv.constant0._ZN2at6native27unrolled_elementwise_kernelINS0_13AUnaryFunctorIaaaNS0_17BitwiseXorFunctorIaEEEESt5arrayIPcLm2EELi4E23TrivialOffsetCalculatorILi1EjESA_NS0_6memory15LoadWithoutCastENSB_16StoreWithoutCastEEEviT_T0_T2_T3_T4_T5_ --------------------------
	.section	.nv.constant0._ZN2at6native27unrolled_elementwise_kernelINS0_13AUnaryFunctorIaaaNS0_17BitwiseXorFunctorIaEEEESt5arrayIPcLm2EELi4E23TrivialOffsetCalculatorILi1EjESA_NS0_6memory15LoadWithoutCastENSB_16StoreWithoutCastEEEviT_T0_T2_T3_T4_T5_,"a",@progbits
	.sectionflags	@""
	.align	4
.nv.constant0._ZN2at6native27unrolled_elementwise_kernelINS0_13AUnaryFunctorIaaaNS0_17BitwiseXorFunctorIaEEEESt5arrayIPcLm2EELi4E23TrivialOffsetCalculatorILi1EjESA_NS0_6memory15LoadWithoutCastENSB_16StoreWithoutCastEEEviT_T0_T2_T3_T4_T5_:
	.zero		556


//--------------------- .nv.constant0._ZN2at6native29vectorized_elementwise_kernelILi2ENS0_13AUnaryFunctorIaaaNS0_17BitwiseXorFunctorIaEEEESt5arrayIPcLm2EEEEviT0_T1_ --------------------------
	.section	.nv.constant0._ZN2at6native29vectorized_elementwise_kernelILi2ENS0_13AUnaryFunctorIaaaNS0_17BitwiseXorFunctorIaEEEESt5arrayIPcLm2EEEEviT0_T1_,"a",@progbits
	.sectionflags	@""
	.align	4
.nv.constant0._ZN2at6native29vectorized_elementwise_kernelILi2ENS0_13AUnaryFunctorIaaaNS0_17BitwiseXorFunctorIaEEEESt5arrayIPcLm2EEEEviT0_T1_:
	.zero		552


//--------------------- .nv.constant0._ZN2at6native29vectorized_elementwise_kernelILi4ENS0_13AUnaryFunctorIaaaNS0_17BitwiseXorFunctorIaEEEESt5arrayIPcLm2EEEEviT0_T1_ --------------------------
	.section	.nv.constant0._ZN2at6native29vectorized_elementwise_kernelILi4ENS0_13AUnaryFunctorIaaaNS0_17BitwiseXorFunctorIaEEEESt5arrayIPcLm2EEEEviT0_T1_,"a",@progbits
	.sectionflags	@""
	.align	4
.nv.constant0._ZN2at6native29vectorized_elementwise_kernelILi4ENS0_13AUnaryFunctorIaaaNS0_17BitwiseXorFunctorIaEEEESt5arrayIPcLm2EEEEviT0_T1_:
	.zero		552


//--------------------- .nv.constant0._ZN2at6native29vectorized_elementwise_kernelILi8ENS0_13AUnaryFunctorIaaaNS0_17BitwiseXorFunctorIaEEEESt5arrayIPcLm2EEEEviT0_T1_ --------------------------
	.section	.nv.constant0._ZN2at6native29vectorized_elementwise_kernelILi8ENS0_13AUnaryFunctorIaaaNS0_17BitwiseXorFunctorIaEEEESt5arrayIPcLm2EEEEviT0_T1_,"a",@progbits
	.sectionflags	@""
	.align	4
.nv.constant0._ZN2at6native29vectorized_elementwise_kernelILi8ENS0_13AUnaryFunctorIaaaNS0_17BitwiseXorFunctorIaEEEESt5arrayIPcLm2EEEEviT0_T1_:
	.zero		552


//--------------------- .nv.constant0._ZN2at6native18elementwise_kernelILi128ELi4EZNS0_15gpu_kernel_implINS0_13BinaryFunctorIaaaNS0_17BitwiseXorFunctorIaEEEEEEvRNS_18TensorIteratorBaseERKT_EUliE_EEviT1_ --------------------------
	.section	.nv.constant0._ZN2at6native18elementwise_kernelILi128ELi4EZNS0_15gpu_kernel_implINS0_13BinaryFunctorIaaaNS0_17BitwiseXorFunctorIaEEEEEEvRNS_18TensorIteratorBaseERKT_EUliE_EEviT1_,"a",@progbits
	.sectionflags	@""
	.align	4
.nv.constant0._ZN2at6native18elementwise_kernelILi128ELi4EZNS0_15gpu_kernel_implINS0_13BinaryFunctorIaaaNS0_17BitwiseXorFunctorIaEEEEEEvRNS_18TensorIteratorBaseERKT_EUliE_EEviT1_:
	.zero		1184


//--------------------- .nv.constant0._ZN2at6native27unrolled_elementwise_kernelINS0_13BinaryFunctorIaaaNS0_17BitwiseXorFunctorIaEEEESt5arrayIPcLm3EELi4E23TrivialOffsetCalculatorILi2EjES9_ILi1EjENS0_6memory12LoadWithCastILi2EEENSC_13StoreWithCastILi1EEEEEviT_T0_T2_T3_T4_T5_ --------------------------
	.section	.nv.constant0._ZN2at6native27unrolled_elementwise_kernelINS0_13BinaryFunctorIaaaNS0_17BitwiseXorFunctorIaEEEESt5arrayIPcLm3EELi4E23TrivialOffsetCalculatorILi2EjES9_ILi1EjENS0_6memory12LoadWithCastILi2EEENSC_13StoreWithCastILi1EEEEEviT_T0_T2_T3_T4_T5_,"a",@progbits
	.sectionflags	@""
	.align	4
.nv.constant0._ZN2at6native27unrolled_elementwise_kernelINS0_13BinaryFunctorIaaaNS0_17BitwiseXorFunctorIaEEEESt5arrayIPcLm3EELi4E23TrivialOffsetCalculatorILi2EjES9_ILi1EjENS0_6memory12LoadWithCastILi2EEENSC_13StoreWithCastILi1EEEEEviT_T0_T2_T3_T4_T5_:
	.zero		584


//--------------------- .nv.constant0._ZN2at6native18elementwise_kernelILi128ELi4EZNS0_22gpu_kernel_impl_nocastINS0_13BinaryFunctorIaaaNS0_17BitwiseXorFunctorIaEEEEEEvRNS_18TensorIteratorBaseERKT_EUliE_EEviT1_ --------------------------
	.section	.nv.constant0._ZN2at6native18elementwise_kernelILi128ELi4EZNS0_22gpu_kernel_impl_nocastINS0_13BinaryFunctorIaaaNS0_17BitwiseXorFunctorIaEEEEEEvRNS_18TensorIteratorBaseERKT_EUliE_EEviT1_,"a",@progbits
	.sectionflags	@""
	.align	4
.nv.constant0._ZN2at6native18elementwise_kernelILi128ELi4EZNS0_22gpu_kernel_impl_nocastINS0_13BinaryFunctorIaaaNS0_17BitwiseXorFunctorIaEEEEEEvRNS_18TensorIteratorBaseERKT_EUliE_EEviT1_:
	.zero		1184


//--------------------- .nv.constant0._ZN2at6native27unrolled_elementwise_kernelINS0_13BinaryFunctorIaaaNS0_17BitwiseXorFunctorIaEEEESt5arrayIPcLm3EELi4E23TrivialOffsetCalculatorILi2EjES9_ILi1EjENS0_6memory15LoadWithoutCastENSC_16StoreWithoutCastEEEviT_T0_T2_T3_T4_T5_ --------------------------
	.section	.nv.constant0._ZN2at6native27unrolled_elementwise_kernelINS0_13BinaryFunctorIaaaNS0_17BitwiseXorFunctorIaEEEESt5arrayIPcLm3EELi4E23TrivialOffsetCalculatorILi2EjES9_ILi1EjENS0_6memory15LoadWithoutCastENSC_16StoreWithoutCastEEEviT_T0_T2_T3_T4_T5_,"a",@progbits
	.sectionflags	@""
	.align	4
.nv.constant0._ZN2at6native27unrolled_elementwise_kernelINS0_13BinaryFunctorIaaaNS0_17BitwiseXorFunctorIaEEEESt5arrayIPcLm3EELi4E23TrivialOffsetCalculatorILi2EjES9_ILi1EjENS0_6memory15LoadWithoutCastENSC_16StoreWithoutCastEEEviT_T0_T2_T3_T4_T5_:
	.zero		564


//--------------------- .nv.constant0._ZN2at6native29vectorized_elementwise_kernelILi2ENS0_13BinaryFunctorIaaaNS0_17BitwiseXorFunctorIaEEEESt5arrayIPcLm3EEEEviT0_T1_ --------------------------
	.section	.nv.constant0._ZN2at6native29vectorized_elementwise_kernelILi2ENS0_13BinaryFunctorIaaaNS0_17BitwiseXorFunctorIaEEEESt5arrayIPcLm3EEEEviT0_T1_,"a",@progbits
	.sectionflags	@""
	.align	4
.nv.constant0._ZN2at6native29vectorized_elementwise_kernelILi2ENS0_13BinaryFunctorIaaaNS0_17BitwiseXorFunctorIaEEEESt5arrayIPcLm3EEEEviT0_T1_:
	.zero		560


//--------------------- .nv.constant0._ZN2at6native29vectorized_elementwise_kernelILi4ENS0_13BinaryFunctorIaaaNS0_17BitwiseXorFunctorIaEEEESt5arrayIPcLm3EEEEviT0_T1_ --------------------------
	.section	.nv.constant0._ZN2at6native29vectorized_elementwise_kernelILi4ENS0_13BinaryFunctorIaaaNS0_17BitwiseXorFunctorIaEEEESt5arrayIPcLm3EEEEviT0_T1_,"a",@progbits
	.sectionflags	@""
	.align	4
.nv.constant0._ZN2at6native29vectorized_elementwise_kernelILi4ENS0_13BinaryFunctorIaaaNS0_17BitwiseXorFunctorIaEEEESt5arrayIPcLm3EEEEviT0_T1_:
	.zero		560


//--------------------- .nv.constant0._ZN2at6native29vectorized_elementwise_kernelILi8ENS0_13BinaryFunctorIaaaNS0_17BitwiseXorFunctorIaEEEESt5arrayIPcLm3EEEEviT0_T1_ --------------------------
	.section	.nv.constant0._ZN2at6native29vectorized_elementwise_kernelILi8ENS0_13BinaryFunctorIaaaNS0_17BitwiseXorFunctorIaEEEESt5arrayIPcLm3EEEEviT0_T1_,"a",@progbits
	.sectionflags	@""
	.align	4
.nv.constant0._ZN2at6native29vectorized_elementwise_kernelILi8ENS0_13BinaryFunctorIaaaNS0_17BitwiseXorFunctorIaEEEESt5arrayIPcLm3EEEEviT0_T1_:
	.zero		560


//--------------------- .nv.constant0._ZN2at6native18elementwise_kernelILi128ELi4EZNS0_15gpu_kernel_implINS0_13AUnaryFunctorIhhhNS0_17BitwiseXorFunctorIhEEEEEEvRNS_18TensorIteratorBaseERKT_EUliE_EEviT1_ --------------------------
	.section	.nv.constant0._ZN2at6native18elementwise_kernelILi128ELi4EZNS0_15gpu_kernel_implINS0_13AUnaryFunctorIhhhNS0_17BitwiseXorFunctorIhEEEEEEvRNS_18TensorIteratorBaseERKT_EUliE_EEviT1_,"a",@progbits
	.sectionflags	@""
	.align	4
.nv.constant0._ZN2at6native18elementwise_kernelILi128ELi4EZNS0_15gpu_kernel_implINS0_13AUnaryFunctorIhhhNS0_17BitwiseXorFunctorIhEEEEEEvRNS_18TensorIteratorBaseERKT_EUliE_EEviT1_:
	.zero		1072


//--------------------- .nv.constant0._ZN2at6native27unrolled_elementwise_kernelINS0_13AUnaryFunctorIhhhNS0_17BitwiseXorFunctorIhEEEESt5arrayIPcLm2EELi4E23TrivialOffsetCalculatorILi1EjESA_NS0_6memory12LoadWithCastILi1EEENSB_13StoreWithCastILi1EEEEEviT_T0_T2_T3_T4_T5_ --------------------------
	.section	.nv.constant0._ZN2at6native27unrolled_elementwise_kernelINS0_13AUnaryFunctorIhhhNS0_17BitwiseXorFunctorIhEEEESt5arrayIPcLm2EELi4E23TrivialOffsetCalculatorILi1EjESA_NS0_6memory12LoadWithCastILi1EEENSB_13StoreWithCastILi1EEEEEviT_T0_T2_T3_T4_T5_,"a",@progbits
	.sectionflags	@""
	.align	4
.nv.constant0._ZN2at6native27unrolled_elementwise_kernelINS0_13AUnaryFunctorIhhhNS0_17BitwiseXorFunctorIhEEEESt5arrayIPcLm2EELi4E23TrivialOffsetCalculatorILi1EjESA_NS0_6memory12LoadWithCastILi1EEENSB_13StoreWithCastILi1EEEEEviT_T0_T2_T3_T4_T5_:
	.zero		572


//--------------------- .nv.constant0._ZN2at6native18elementwise_kernelILi128ELi4EZNS0_22gpu_kernel_impl_nocastINS0_13AUnaryFunctorIhhhNS0_17BitwiseXorFunctorIhEEEEEEvRNS_18TensorIteratorBaseERKT_EUliE_EEviT1_ --------------------------
	.section	.nv.constant0._ZN2at6native18elementwise_kernelILi128ELi4EZNS0_22gpu_kernel_impl_nocastINS0_13AUnaryFunctorIhhhNS0_17BitwiseXorFunctorIhEEEEEEvRNS_18TensorIteratorBaseERKT_EUliE_EEviT1_,"a",@progbits
	.sectionflags	@""
	.align	4
.nv.constant0._ZN2at6native18elementwise_kernelILi128ELi4EZNS0_22gpu_kernel_impl_nocastINS0_13AUnaryFunctorIhhhNS0_17BitwiseXorFunctorIhEEEEEEvRNS_18TensorIteratorBaseERKT_EUliE_EEviT1_:
	.zero		1072


//--------------------- .nv.constant0._ZN2at6native27unrolled_elementwise_kernelINS0_13AUnaryFunctorIhhhNS0_17BitwiseXorFunctorIhEEEESt5arrayIPcLm2EELi4E23TrivialOffsetCalculatorILi1EjESA_NS0_6memory15LoadWithoutCastENSB_16StoreWithoutCastEEEviT_T0_T2_T3_T4_T5_ --------------------------
	.section	.nv.constant0._ZN2at6native27unrolled_elementwise_kernelINS0_13AUnaryFunctorIhhhNS0_17BitwiseXorFunctorIhEEEESt5arrayIPcLm2EELi4E23TrivialOffsetCalculatorILi1EjESA_NS0_6memory15LoadWithoutCastENSB_16StoreWithoutCastEEEviT_T0_T2_T3_T4_T5_,"a",@progbits
	.sectionflags	@""
	.align	4
.nv.constant0._ZN2at6native27unrolled_elementwise_kernelINS0_13AUnaryFunctorIhhhNS0_17BitwiseXorFunctorIhEEEESt5arrayIPcLm2EELi4E23TrivialOffsetCalculatorILi1EjESA_NS0_6memory15LoadWithoutCastENSB_16StoreWithoutCastEEEviT_T0_T2_T3_T4_T5_:
	.zero		556


//--------------------- .nv.constant0._ZN2at6native29vectorized_elementwise_kernelILi2ENS0_13AUnaryFunctorIhhhNS0_17BitwiseXorFunctorIhEEEESt5arrayIPcLm2EEEEviT0_T1_ --------------------------
	.section	.nv.constant0._ZN2at6native29vectorized_elementwise_kernelILi2ENS0_13AUnaryFunctorIhhhNS0_17BitwiseXorFunctorIhEEEESt5arrayIPcLm2EEEEviT0_T1_,"a",@progbits
	.sectionflags	@""
	.align	4
.nv.constant0._ZN2at6native29vectorized_elementwise_kernelILi2ENS0_13AUnaryFunctorIhhhNS0_17BitwiseXorFunctorIhEEEESt5arrayIPcLm2EEEEviT0_T1_:
	.zero		552


//--------------------- .nv.constant0._ZN2at6native29vectorized_elementwise_kernelILi4ENS0_13AUnaryFunctorIhhhNS0_17BitwiseXorFunctorIhEEEESt5arrayIPcLm2EEEEviT0_T1_ --------------------------
	.section	.nv.constant0._ZN2at6native29vectorized_elementwise_kernelILi4ENS0_13AUnaryFunctorIhhhNS0_17BitwiseXorFunctorIhEEEESt5arrayIPcLm2EEEEviT0_T1_,"a",@progbits
	.sectionflags	@""
	.align	4
.nv.constant0._ZN2at6native29vectorized_elementwise_kernelILi4ENS0_13AUnaryFunctorIhhhNS0_17BitwiseXorFunctorIhEEEESt5arrayIPcLm2EEEEviT0_T1_:
	.zero		552


//--------------------- .nv.constant0._ZN2at6native29vectorized_elementwise_kernelILi8ENS0_13AUnaryFunctorIhhhNS0_17BitwiseXorFunctorIhEEEESt5arrayIPcLm2EEEEviT0_T1_ --------------------------
	.section	.nv.constant0._ZN2at6native29vectorized_elementwise_kernelILi8ENS0_13AUnaryFunctorIhhhNS0_17BitwiseXorFunctorIhEEEESt5arrayIPcLm2EEEEviT0_T1_,"a",@progbits
	.sectionflags	@""
	.align	4
.nv.constant0._ZN2at6native29vectorized_elementwise_kernelILi8ENS0_13AUnaryFunctorIhhhNS0_17BitwiseXorFunctorIhEEEESt5arrayIPcLm2EEEEviT0_T1_:
	.zero		552


//--------------------- .nv.constant0._ZN2at6native18elementwise_kernelILi128ELi4EZNS0_15gpu_kernel_implINS0_13BinaryFunctorIhhhNS0_17BitwiseXorFunctorIhEEEEEEvRNS_18TensorIteratorBaseERKT_EUliE_EEviT1_ --------------------------
	.section	.nv.constant0._ZN2at6native18elementwise_kernelILi128ELi4EZNS0_15gpu_kernel_implINS0_13BinaryFunctorIhhhNS0_17BitwiseXorFunctorIhEEEEEEvRNS_18TensorIteratorBaseERKT_EUliE_EEviT1_,"a",@progbits
	.sectionflags	@""
	.align	4
.nv.constant0._ZN2at6native18elementwise_kernelILi128ELi4EZNS0_15gpu_kernel_implINS0_13BinaryFunctorIhhhNS0_17BitwiseXorFunctorIhEEEEEEvRNS_18TensorIteratorBaseERKT_EUliE_EEviT1_:
	.zero		1184


//--------------------- .nv.constant0._ZN2at6native27unrolled_elementwise_kernelINS0_13BinaryFunctorIhhhNS0_17BitwiseXorFunctorIhEEEESt5arrayIPcLm3EELi4E23TrivialOffsetCalculatorILi2EjES9_ILi1EjENS0_6memory12LoadWithCastILi2EEENSC_13StoreWithCastILi1EEEEEviT_T0_T2_T3_T4_T5_ --------------------------
	.section	.nv.constant0._ZN2at6native27unrolled_elementwise_kernelINS0_13BinaryFunctorIhhhNS0_17BitwiseXorFunctorIhEEEESt5arrayIPcLm3EELi4E23TrivialOffsetCalculatorILi2EjES9_ILi1EjENS0_6memory12LoadWithCastILi2EEENSC_13StoreWithCastILi1EEEEEviT_T0_T2_T3_T4_T5_,"a",@progbits
	.sectionflags	@""
	.align	4
.nv.constant0._ZN2at6native27unrolled_elementwise_kernelINS0_13BinaryFunctorIhhhNS0_17BitwiseXorFunctorIhEEEESt5arrayIPcLm3EELi4E23TrivialOffsetCalculatorILi2EjES9_ILi1EjENS0_6memory12LoadWithCastILi2EEENSC_13StoreWithCastILi1EEEEEviT_T0_T2_T3_T4_T5_:
	.zero		584


//--------------------- .nv.constant0._ZN2at6native18elementwise_kernelILi128ELi4EZNS0_22gpu_kernel_impl_nocastINS0_13BinaryFunctorIhhhNS0_17BitwiseXorFunctorIhEEEEEEvRNS_18TensorIteratorBaseERKT_EUliE_EEviT1_ --------------------------
	.section	.nv.constant0._ZN2at6native18elementwise_kernelILi128ELi4EZNS0_22gpu_kernel_impl_nocastINS0_13BinaryFunctorIhhhNS0_17BitwiseXorFunctorIhEEEEEEvRNS_18TensorIteratorBaseERKT_EUliE_EEviT1_,"a",@progbits
	.sectionflags	@""
	.align	4
.nv.constant0._ZN2at6native18elementwise_kernelILi128ELi4EZNS0_22gpu_kernel_impl_nocastINS0_13BinaryFunctorIhhhNS0_17BitwiseXorFunctorIhEEEEEEvRNS_18TensorIteratorBaseERKT_EUliE_EEviT1_:
	.zero		1184


//--------------------- .nv.constant0._ZN2at6native27unrolled_elementwise_kernelINS0_13BinaryFunctorIhhhNS0_17BitwiseXorFunctorIhEEEESt5arrayIPcLm3EELi4E23TrivialOffsetCalculatorILi2EjES9_ILi1EjENS0_6memory15LoadWithoutCastENSC_16StoreWithoutCastEEEviT_T0_T2_T3_T4_T5_ --------------------------
	.section	.nv.constant0._ZN2at6native27unrolled_elementwise_kernelINS0_13BinaryFunctorIhhhNS0_17BitwiseXorFunctorIhEEEESt5arrayIPcLm3EELi4E23TrivialOffsetCalculatorILi2EjES9_ILi1EjENS0_6memory15LoadWithoutCastENSC_16StoreWithoutCastEEEviT_T0_T2_T3_T4_T5_,"a",@progbits
	.sectionflags	@""
	.align	4
.nv.constant0._ZN2at6native27unrolled_elementwise_kernelINS0_13BinaryFunctorIhhhNS0_17BitwiseXorFunctorIhEEEESt5arrayIPcLm3EELi4E23TrivialOffsetCalculatorILi2EjES9_ILi1EjENS0_6memory15LoadWithoutCastENSC_16StoreWithoutCastEEEviT_T0_T2_T3_T4_T5_:
	.zero		564


//--------------------- .nv.constant0._ZN2at6native29vectorized_elementwise_kernelILi2ENS0_13BinaryFunctorIhhhNS0_17BitwiseXorFunctorIhEEEESt5arrayIPcLm3EEEEviT0_T1_ --------------------------
	.section	.nv.constant0._ZN2at6native29vectorized_elementwise_kernelILi2ENS0_13BinaryFunctorIhhhNS0_17BitwiseXorFunctorIhEEEESt5arrayIPcLm3EEEEviT0_T1_,"a",@progbits
	.sectionflags	@""
	.align	4
.nv.constant0._ZN2at6native29vectorized_elementwise_kernelILi2ENS0_13BinaryFunctorIhhhNS0_17BitwiseXorFunctorIhEEEESt5arrayIPcLm3EEEEviT0_T1_:
	.zero		560


//--------------------- .nv.constant0._ZN2at6native29vectorized_elementwise_kernelILi4ENS0_13BinaryFunctorIhhhNS0_17BitwiseXorFunctorIhEEEESt5arrayIPcLm3EEEEviT0_T1_ --------------------------
	.section	.nv.constant0._ZN2at6native29vectorized_elementwise_kernelILi4ENS0_13BinaryFunctorIhhhNS0_17BitwiseXorFunctorIhEEEESt5arrayIPcLm3EEEEviT0_T1_,"a",@progbits
	.sectionflags	@""
	.align	4
.nv.constant0._ZN2at6native29vectorized_elementwise_kernelILi4ENS0_13BinaryFunctorIhhhNS0_17BitwiseXorFunctorIhEEEESt5arrayIPcLm3EEEEviT0_T1_:
	.zero		560


//--------------------- .nv.constant0._ZN2at6native29vectorized_elementwise_kernelILi8ENS0_13BinaryFunctorIhhhNS0_17BitwiseXorFunctorIhEEEESt5arrayIPcLm3EEEEviT0_T1_ --------------------------
	.section	.nv.constant0._ZN2at6native29vectorized_elementwise_kernelILi8ENS0_13BinaryFunctorIhhhNS0_17BitwiseXorFunctorIhEEEESt5arrayIPcLm3EEEEviT0_T1_,"a",@progbits
	.sectionflags	@""
	.align	4
.nv.constant0._ZN2at6native29vectorized_elementwise_kernelILi8ENS0_13BinaryFunctorIhhhNS0_17BitwiseXorFunctorIhEEEESt5arrayIPcLm3EEEEviT0_T1_:
	.zero		560


//--------------------- .nv.constant0._ZN2at6native18elementwise_kernelILi128ELi4EZNS0_15gpu_kernel_implINS0_13AUnaryFunctorIbbbNS0_16BitwiseOrFunctorIbEEEEEEvRNS_18TensorIteratorBaseERKT_EUliE_EEviT1_ --------------------------
	.section	.nv.constant0._ZN2at6native18elementwise_kernelILi128ELi4EZNS0_15gpu_kernel_implINS0_13AUnaryFunctorIbbbNS0_16BitwiseOrFunctorIbEEEEEEvRNS_18TensorIteratorBaseERKT_EUliE_EEviT1_,"a",@progbits
	.sectionflags	@""
	.align	4
.nv.constant0._ZN2at6native18elementwise_kernelILi128ELi4EZNS0_15gpu_kernel_implINS0_13AUnaryFunctorIbbbNS0_16BitwiseOrFunctorIbEEEEEEvRNS_18TensorIteratorBaseERKT_EUliE_EEviT1_:
	.zero		1072


//--------------------- .nv.constant0._ZN2at6native27unrolled_elementwise_kernelINS0_13AUnaryFunctorIbbbNS0_16BitwiseOrFunctorIbEEEESt5arrayIPcLm2EELi4E23TrivialOffsetCalculatorILi1EjESA_NS0_6memory12LoadWithCastILi1EEENSB_13StoreWithCastILi1EEEEEviT_T0_T2_T3_T4_T5_ --------------------------
	.section	.nv.constant0._ZN2at6native27unrolled_elementwise_kernelINS0_13AUnaryFunctorIbbbNS0_16BitwiseOrFunctorIbEEEESt5arrayIPcLm2EELi4E23TrivialOffsetCalculatorILi1EjESA_NS0_6memory12LoadWithCastILi1EEENSB_13StoreWithCastILi1EEEEEviT_T0_T2_T3_T4_T5_,"a",@progbits
	.sectionflags	@""
	.align	4
.nv.constant0._ZN2at6native27unrolled_elementwise_kernelINS0_13AUnaryFunctorIbbbNS0_16BitwiseOrFunctorIbEEEESt5arrayIPcLm2EELi4E23TrivialOffsetCalculatorILi1EjESA_NS0_6memory12LoadWithCastILi1EEENSB_13StoreWithCastILi1EEEEEviT_T0_T2_T3_T4_T5_:
	.zero		572


//--------------------- .nv.constant0._ZN2at6native18elementwise_kernelILi128ELi4EZNS0_22gpu_kernel_impl_nocastINS0_13AUnaryFunctorIbbbNS0_16BitwiseOrFunctorIbEEEEEEvRNS_18TensorIteratorBaseERKT_EUliE_EEviT1_ --------------------------
	.section	.nv.constant0._ZN2at6native18elementwise_kernelILi128ELi4EZNS0_22gpu_kernel_impl_nocastINS0_13AUnaryFunctorIbbbNS0_16BitwiseOrFunctorIbEEEEEEvRNS_18TensorIteratorBaseERKT_EUliE_EEviT1_,"a",@progbits
	.sectionflags	@""
	.align	4
.nv.constant0._ZN2at6native18elementwise_kernelILi128ELi4EZNS0_22gpu_kernel_impl_nocastINS0_13AUnaryFunctorIbbbNS0_16BitwiseOrFunctorIbEEEEEEvRNS_18TensorIteratorBaseERKT_EUliE_EEviT1_:
	.zero		1072


//--------------------- .nv.constant0._ZN2at6native27unrolled_elementwise_kernelINS0_13AUnaryFunctorIbbbNS0_16BitwiseOrFunctorIbEEEESt5arrayIPcLm2EELi4E23TrivialOffsetCalculatorILi1EjESA_NS0_6memory15LoadWithoutCastENSB_16StoreWithoutCastEEEviT_T0_T2_T3_T4_T5_ --------------------------
	.section	.nv.constant0._ZN2at6native27unrolled_elementwise_kernelINS0_13AUnaryFunctorIbbbNS0_16BitwiseOrFunctorIbEEEESt5arrayIPcLm2EELi4E23TrivialOffsetCalculatorILi1EjESA_NS0_6memory15LoadWithoutCastENSB_16StoreWithoutCastEEEviT_T0_T2_T3_T4_T5_,"a",@progbits
	.sectionflags	@""
	.align	4
.nv.constant0._ZN2at6native27unrolled_elementwise_kernelINS0_13AUnaryFunctorIbbbNS0_16BitwiseOrFunctorIbEEEESt5arrayIPcLm2EELi4E23TrivialOffsetCalculatorILi1EjESA_NS0_6memory15LoadWithoutCastENSB_16StoreWithoutCastEEEviT_T0_T2_T3_T4_T5_:
	.zero		556


//--------------------- .nv.constant0._ZN2at6native29vectorized_elementwise_kernelILi2ENS0_13AUnaryFunctorIbbbNS0_16BitwiseOrFunctorIbEEEESt5arrayIPcLm2EEEEviT0_T1_ --------------------------
	.section	.nv.constant0._ZN2at6native29vectorized_elementwise_kernelILi2ENS0_13AUnaryFunctorIbbbNS0_16BitwiseOrFunctorIbEEEESt5arrayIPcLm2EEEEviT0_T1_,"a",@progbits
	.sectionflags	@""
	.align	4
.nv.constant0._ZN2at6native29vectorized_elementwise_kernelILi2ENS0_13AUnaryFunctorIbbbNS0_16BitwiseOrFunctorIbEEEESt5arrayIPcLm2EEEEviT0_T1_:
	.zero		552


//--------------------- .nv.constant0._ZN2at6native29vectorized_elementwise_kernelILi4ENS0_13AUnaryFunctorIbbbNS0_16BitwiseOrFunctorIbEEEESt5arrayIPcLm2EEEEviT0_T1_ --------------------------
	.section	.nv.constant0._ZN2at6native29vectorized_elementwise_kernelILi4ENS0_13AUnaryFunctorIbbbNS0_16BitwiseOrFunctorIbEEEESt5arrayIPcLm2EEEEviT0_T1_,"a",@progbits
	.sectionflags	@""
	.align	4
.nv.constant0._ZN2at6native29vectorized_elementwise_kernelILi4ENS0_13AUnaryFunctorIbbbNS0_16BitwiseOrFunctorIbEEEESt5arrayIPcLm2EEEEviT0_T1_:
	.zero		552


//--------------------- .nv.constant0._ZN2at6native29vectorized_elementwise_kernelILi8ENS0_13AUnaryFunctorIbbbNS0_16BitwiseOrFunctorIbEEEESt5arrayIPcLm2EEEEviT0_T1_ --------------------------
	.section	.nv.constant0._ZN2at6native29vectorized_elementwise_kernelILi8ENS0_13AUnaryFunctorIbbbNS0_16BitwiseOrFunctorIbEEEESt5arrayIPcLm2EEEEviT0_T1_,"a",@progbits
	.sectionflags	@""
	.align	4
.nv.constant0._ZN2at6native29vectorized_elementwise_kernelILi8ENS0_13AUnaryFunctorIbbbNS0_16BitwiseOrFunctorIbEEEESt5arrayIPcLm2EEEEviT0_T1_:
	.zero		552


//--------------------- .nv.constant0._ZN2at6native18elementwise_kernelILi128ELi4EZNS0_15gpu_kernel_implINS0_13BinaryFunctorIbbbNS0_16BitwiseOrFunctorIbEEEEEEvRNS_18TensorIteratorBaseERKT_EUliE_EEviT1_ --------------------------
	.section	.nv.constant0._ZN2at6native18elementwise_kernelILi128ELi4EZNS0_15gpu_kernel_implINS0_13BinaryFunctorIbbbNS0_16BitwiseOrFunctorIbEEEEEEvRNS_18TensorIteratorBaseERKT_EUliE_EEviT1_,"a",@progbits
	.sectionflags	@""
	.align	4
.nv.constant0._ZN2at6native18elementwise_kernelILi128ELi4EZNS0_15gpu_kernel_implINS0_13BinaryFunctorIbbbNS0_16BitwiseOrFunctorIbEEEEEEvRNS_18TensorIteratorBaseERKT_EUliE_EEviT1_:
	.zero		1184


//--------------------- .nv.constant0._ZN2at6native27unrolled_elementwise_kernelINS0_13BinaryFunctorIbbbNS0_16BitwiseOrFunctorIbEEEESt5arrayIPcLm3EELi4E23TrivialOffsetCalculatorILi2EjES9_ILi1EjENS0_6memory12LoadWithCastILi2EEENSC_13StoreWithCastILi1EEEEEviT_T0_T2_T3_T4_T5_ --------------------------
	.section	.nv.constant0._ZN2at6native27unrolled_elementwise_kernelINS0_13BinaryFunctorIbbbNS0_16BitwiseOrFunctorIbEEEESt5arrayIPcLm3EELi4E23TrivialOffsetCalculatorILi2EjES9_ILi1EjENS0_6memory12LoadWithCastILi2EEENSC_13StoreWithCastILi1EEEEEviT_T0_T2_T3_T4_T5_,"a",@progbits
	.sectionflags	@""
	.align	4
.nv.constant0._ZN2at6native27unrolled_elementwise_kernelINS0_13BinaryFunctorIbbbNS0_16BitwiseOrFunctorIbEEEESt5arrayIPcLm3EELi4E23TrivialOffsetCalculatorILi2EjES9_ILi1EjENS0_6memory12LoadWithCastILi2EEENSC_13StoreWithCastILi1EEEEEviT_T0_T2_T3_T4_T5_:
	.zero		584


//--------------------- .nv.constant0._ZN2at6native18elementwise_kernelILi128ELi4EZNS0_22gpu_kernel_impl_nocastINS0_13BinaryFunctorIbbbNS0_16BitwiseOrFunctorIbEEEEEEvRNS_18TensorIteratorBaseERKT_EUliE_EEviT1_ --------------------------
	.section	.nv.constant0._ZN2at6native18elementwise_kernelILi128ELi4EZNS0_22gpu_kernel_impl_nocastINS0_13BinaryFunctorIbbbNS0_16BitwiseOrFunctorIbEEEEEEvRNS_18TensorIteratorBaseERKT_EUliE_EEviT1_,"a",@progbits
	.sectionflags	@""
	.align	4
.nv.constant0._ZN2at6native18elementwise_kernelILi128ELi4EZNS0_22gpu_kernel_impl_nocastINS0_13BinaryFunctorIbbbNS0_16BitwiseOrFunctorIbEEEEEEvRNS_18TensorIteratorBaseERKT_EUliE_EEviT1_:
	.zero		1184


//--------------------- .nv.constant0._ZN2at6native27unrolled_elementwise_kernelINS0_13BinaryFunctorIbbbNS0_16BitwiseOrFunctorIbEEEESt5arrayIPcLm3EELi4E23TrivialOffsetCalculatorILi2EjES9_ILi1EjENS0_6memory15LoadWithoutCastENSC_16StoreWithoutCastEEEviT_T0_T2_T3_T4_T5_ --------------------------
	.section	.nv.constant0._ZN2at6native27unrolled_elementwise_kernelINS0_13BinaryFunctorIbbbNS0_16BitwiseOrFunctorIbEEEESt5arrayIPcLm3EELi4E23TrivialOffsetCalculatorILi2EjES9_ILi1EjENS0_6memory15LoadWithoutCastENSC_16StoreWithoutCastEEEviT_T0_T2_T3_T4_T5_,"a",@progbits
	.sectionflags	@""
	.align	4
.nv.constant0._ZN2at6native27unrolled_elementwise_kernelINS0_13BinaryFunctorIbbbNS0_16BitwiseOrFunctorIbEEEESt5arrayIPcLm3EELi4E23TrivialOffsetCalculatorILi2EjES9_ILi1EjENS0_6memory15LoadWithoutCastENSC_16StoreWithoutCastEEEviT_T0_T2_T3_T4_T5_:
	.zero		564


//--------------------- .nv.constant0._ZN2at6native29vectorized_elementwise_kernelILi2ENS0_13BinaryFunctorIbbbNS0_16BitwiseOrFunctorIbEEEESt5arrayIPcLm3EEEEviT0_T1_ --------------------------
	.section	.nv.constant0._ZN2at6native29vectorized_elementwise_kernelILi2ENS0_13BinaryFunctorIbbbNS0_16BitwiseOrFunctorIbEEEESt5arrayIPcLm3EEEEviT0_T1_,"a",@progbits
	.sectionflags	@""
	.align	4
.nv.constant0._ZN2at6native29vectorized_elementwise_kernelILi2ENS0_13BinaryFunctorIbbbNS0_16BitwiseOrFunctorIbEEEESt5arrayIPcLm3EEEEviT0_T1_:
	.zero		560


//--------------------- .nv.constant0._ZN2at6native29vectorized_elementwise_kernelILi4ENS0_13BinaryFunctorIbbbNS0_16BitwiseOrFunctorIbEEEESt5arrayIPcLm3EEEEviT0_T1_ --------------------------
	.section	.nv.constant0._ZN2at6native29vectorized_elementwise_kernelILi4ENS0_13BinaryFunctorIbbbNS0_16BitwiseOrFunctorIbEEEESt5arrayIPcLm3EEEEviT0_T1_,"a",@progbits
	.sectionflags	@""
	.align	4
.nv.constant0._ZN2at6native29vectorized_elementwise_kernelILi4ENS0_13BinaryFunctorIbbbNS0_16BitwiseOrFunctorIbEEEESt5arrayIPcLm3EEEEviT0_T1_:
	.zero		560


//--------------------- .nv.constant0._ZN2at6native29vectorized_elementwise_kernelILi8ENS0_13BinaryFunctorIbbbNS0_16BitwiseOrFunctorIbEEEESt5arrayIPcLm3EEEEviT0_T1_ --------------------------
	.section	.nv.constant0._ZN2at6native29vectorized_elementwise_kernelILi8ENS0_13BinaryFunctorIbbbNS0_16BitwiseOrFunctorIbEEEESt5arrayIPcLm3EEEEviT0_T1_,"a",@progbits
	.sectionflags	@""
	.align	4
.nv.constant0._ZN2at6native29vectorized_elementwise_kernelILi8ENS0_13BinaryFunctorIbbbNS0_16BitwiseOrFunctorIbEEEESt5arrayIPcLm3EEEEviT0_T1_:
	.zero		560


//--------------------- .nv.constant0._ZN2at6native18elementwise_kernelILi128ELi4EZNS0_15gpu_kernel_implINS0_13AUnaryFunctorIsssNS0_16BitwiseOrFunctorIsEEEEEEvRNS_18TensorIteratorBaseERKT_EUliE_EEviT1_ --------------------------
	.section	.nv.constant0._ZN2at6native18elementwise_kernelILi128ELi4EZNS0_15gpu_kernel_implINS0_13AUnaryFunctorIsssNS0_16BitwiseOrFunctorIsEEEEEEvRNS_18TensorIteratorBaseERKT_EUliE_EEviT1_,"a",@progbits
	.sectionflags	@""
	.align	4
.nv.constant0._ZN2at6native18elementwise_kernelILi128ELi4EZNS0_15gpu_kernel_implINS0_13AUnaryFunctorIsssNS0_16BitwiseOrFunctorIsEEEEEEvRNS_18TensorIteratorBaseERKT_EUliE_EEviT1_:
	.zero		1072


//--------------------- .nv.constant0._ZN2at6native27unrolled_elementwise_kernelINS0_13AUnaryFunctorIsssNS0_16BitwiseOrFunctorIsEEEESt5arrayIPcLm2EELi4E23TrivialOffsetCalculatorILi1EjESA_NS0_6memory12LoadWithCastILi1EEENSB_13StoreWithCastILi1EEEEEviT_T0_T2_T3_T4_T5_ --------------------------
	.section	.nv.constant0._ZN2at6native27unrolled_elementwise_kernelINS0_13AUnaryFunctorIsssNS0_16BitwiseOrFunctorIsEEEESt5arrayIPcLm2EELi4E23TrivialOffsetCalculatorILi1EjESA_NS0_6memory12LoadWithCastILi1EEENSB_13StoreWithCastILi1EEEEEviT_T0_T2_T3_T4_T5_,"a",@progbits
	.sectionflags	@""
	.align	4
.nv.constant0._ZN2at6native27unrolled_elementwise_kernelINS0_13AUnaryFunctorIsssNS0_16BitwiseOrFunctorIsEEEESt5arrayIPcLm2EELi4E23TrivialOffsetCalculatorILi1EjESA_NS0_6memory12LoadWithCastILi1EEENSB_13StoreWithCastILi1EEEEEviT_T0_T2_T3_T4_T5_:
	.zero		572


//--------------------- .nv.constant0._ZN2at6native18elementwise_kernelILi128ELi4EZNS0_22gpu_kernel_impl_nocastINS0_13AUnaryFunctorIsssNS0_16BitwiseOrFunctorIsEEEEEEvRNS_18TensorIteratorBaseERKT_EUliE_EEviT1_ --------------------------
	.section	.nv.constant0._ZN2at6native18elementwise_kernelILi128ELi4EZNS0_22gpu_kernel_impl_nocastINS0_13AUnaryFunctorIsssNS0_16BitwiseOrFunctorIsEEEEEEvRNS_18TensorIteratorBaseERKT_EUliE_EEviT1_,"a",@progbits
	.sectionflags	@""
	.align	4
.nv.constant0._ZN2at6native18elementwise_kernelILi128ELi4EZNS0_22gpu_kernel_impl_nocastINS0_13AUnaryFunctorIsssNS0_16BitwiseOrFunctorIsEEEEEEvRNS_18TensorIteratorBaseERKT_EUliE_EEviT1_:
	.zero		1072


//--------------------- .nv.constant0._ZN2at6native27unrolled_elementwise_kernelINS0_13AUnaryFunctorIsssNS0_16BitwiseOrFunctorIsEEEESt5arrayIPcLm2EELi4E23TrivialOffsetCalculatorILi1EjESA_NS0_6memory15LoadWithoutCastENSB_16StoreWithoutCastEEEviT_T0_T2_T3_T4_T5_ --------------------------
	.section	.nv.constant0._ZN2at6native27unrolled_elementwise_kernelINS0_13AUnaryFunctorIsssNS0_16BitwiseOrFunctorIsEEEESt5arrayIPcLm2EELi4E23TrivialOffsetCalculatorILi1EjESA_NS0_6memory15LoadWithoutCastENSB_16StoreWithoutCastEEEviT_T0_T2_T3_T4_T5_,"a",@progbits
	.sectionflags	@""
	.align	4
.nv.constant0._ZN2at6native27unrolled_elementwise_kernelINS0_13AUnaryFunctorIsssNS0_16BitwiseOrFunctorIsEEEESt5arrayIPcLm2EELi4E23TrivialOffsetCalculatorILi1EjESA_NS0_6memory15LoadWithoutCastENSB_16StoreWithoutCastEEEviT_T0_T2_T3_T4_T5_:
	.zero		556


//--------------------- .nv.constant0._ZN2at6native29vectorized_elementwise_kernelILi2ENS0_13AUnaryFunctorIsssNS0_16BitwiseOrFunctorIsEEEESt5arrayIPcLm2EEEEviT0_T1_ --------------------------
	.section	.nv.constant0._ZN2at6native29vectorized_elementwise_kernelILi2ENS0_13AUnaryFunctorIsssNS0_16BitwiseOrFunctorIsEEEESt5arrayIPcLm2EEEEviT0_T1_,"a",@progbits
	.sectionflags	@""
	.align	4
.nv.constant0._ZN2at6native29vectorized_elementwise_kernelILi2ENS0_13AUnaryFunctorIsssNS0_16BitwiseOrFunctorIsEEEESt5arrayIPcLm2EEEEviT0_T1_:
	.zero		552


//--------------------- .nv.constant0._ZN2at6native29vectorized_elementwise_kernelILi4ENS0_13AUnaryFunctorIsssNS0_16BitwiseOrFunctorIsEEEESt5arrayIPcLm2EEEEviT0_T1_ --------------------------
	.section	.nv.constant0._ZN2at6native29vectorized_elementwise_kernelILi4ENS0_13AUnaryFunctorIsssNS0_16BitwiseOrFunctorIsEEEESt5arrayIPcLm2EEEEviT0_T1_,"a",@progbits
	.sectionflags	@""
	.align	4
.nv.constant0._ZN2at6native29vectorized_elementwise_kernelILi4ENS0_13AUnaryFunctorIsssNS0_16BitwiseOrFunctorIsEEEESt5arrayIPcLm2EEEEviT0_T1_:
	.zero		552


//--------------------- .nv.constant0._ZN2at6native29vectorized_elementwise_kernelILi8ENS0_13AUnaryFunctorIsssNS0_16BitwiseOrFunctorIsEEEESt5arrayIPcLm2EEEEviT0_T1_ --------------------------
	.section	.nv.constant0._ZN2at6native29vectorized_elementwise_kernelILi8ENS0_13AUnaryFunctorIsssNS0_16BitwiseOrFunctorIsEEEESt5arrayIPcLm2EEEEviT0_T1_,"a",@progbits
	.sectionflags	@""
	.align	4
.nv.constant0._ZN2at6native29vectorized_elementwise_kernelILi8ENS0_13AUnaryFunctorIsssNS0_16BitwiseOrFunctorIsEEEESt5arrayIPcLm2EEEEviT0_T1_:
	.zero		552


//--------------------- .nv.constant0._ZN2at6native18elementwise_kernelILi128ELi4EZNS0_15gpu_kernel_implINS0_13BinaryFunctorIsssNS0_16BitwiseOrFunctorIsEEEEEEvRNS_18TensorIteratorBaseERKT_EUliE_EEviT1_ --------------------------
	.section	.nv.constant0._ZN2at6native18elementwise_kernelILi128ELi4EZNS0_15gpu_kernel_implINS0_13BinaryFunctorIsssNS0_16BitwiseOrFunctorIsEEEEEEvRNS_18TensorIteratorBaseERKT_EUliE_EEviT1_,"a",@progbits
	.sectionflags	@""
	.align	4
.nv.constant0._ZN2at6native18elementwise_kernelILi128ELi4EZNS0_15gpu_kernel_implINS0_13BinaryFunctorIsssNS0_16BitwiseOrFunctorIsEEEEEEvRNS_18TensorIteratorBaseERKT_EUliE_EEviT1_:
	.zero		1184


//--------------------- .nv.constant0._ZN2at6native27unrolled_elementwise_kernelINS0_13BinaryFunctorIsssNS0_16BitwiseOrFunctorIsEEEESt5arrayIPcLm3EELi4E23TrivialOffsetCalculatorILi2EjES9_ILi1EjENS0_6memory12LoadWithCastILi2EEENSC_13StoreWithCastILi1EEEEEviT_T0_T2_T3_T4_T5_ --------------------------
	.section	.nv.constant0._ZN2at6native27unrolled_elementwise_kernelINS0_13BinaryFunctorIsssNS0_16BitwiseOrFunctorIsEEEESt5arrayIPcLm3EELi4E23TrivialOffsetCalculatorILi2EjES9_ILi1EjENS0_6memory12LoadWithCastILi2EEENSC_13StoreWithCastILi1EEEEEviT_T0_T2_T3_T4_T5_,"a",@progbits
	.sectionflags	@""
	.align	4
.nv.constant0._ZN2at6native27unrolled_elementwise_kernelINS0_13BinaryFunctorIsssNS0_16BitwiseOrFunctorIsEEEESt5arrayIPcLm3EELi4E23TrivialOffsetCalculatorILi2EjES9_ILi1EjENS0_6memory12LoadWithCastILi2EEENSC_13StoreWithCastILi1EEEEEviT_T0_T2_T3_T4_T5_:
	.zero		584


//--------------------- .nv.constant0._ZN2at6native18elementwise_kernelILi128ELi4EZNS0_22gpu_kernel_impl_nocastINS0_13BinaryFunctorIsssNS0_16BitwiseOrFunctorIsEEEEEEvRNS_18TensorIteratorBaseERKT_EUliE_EEviT1_ --------------------------
	.section	.nv.constant0._ZN2at6native18elementwise_kernelILi128ELi4EZNS0_22gpu_kernel_impl_nocastINS0_13BinaryFunctorIsssNS0_16BitwiseOrFunctorIsEEEEEEvRNS_18TensorIteratorBaseERKT_EUliE_EEviT1_,"a",@progbits
	.sectionflags	@""
	.align	4
.nv.constant0._ZN2at6native18elementwise_kernelILi128ELi4EZNS0_22gpu_kernel_impl_nocastINS0_13BinaryFunctorIsssNS0_16BitwiseOrFunctorIsEEEEEEvRNS_18TensorIteratorBaseERKT_EUliE_EEviT1_:
	.zero		1184


//--------------------- .nv.constant0._ZN2at6native27unrolled_elementwise_kernelINS0_13BinaryFunctorIsssNS0_16BitwiseOrFunctorIsEEEESt5arrayIPcLm3EELi4E23TrivialOffsetCalculatorILi2EjES9_ILi1EjENS0_6memory15LoadWithoutCastENSC_16StoreWithoutCastEEEviT_T0_T2_T3_T4_T5_ --------------------------
	.section	.nv.constant0._ZN2at6native27unrolled_elementwise_kernelINS0_13BinaryFunctorIsssNS0_16BitwiseOrFunctorIsEEEESt5arrayIPcLm3EELi4E23TrivialOffsetCalculatorILi2EjES9_ILi1EjENS0_6memory15LoadWithoutCastENSC_16StoreWithoutCastEEEviT_T0_T2_T3_T4_T5_,"a",@progbits
	.sectionflags	@""
	.align	4
.nv.constant0._ZN2at6native27unrolled_elementwise_kernelINS0_13BinaryFunctorIsssNS0_16BitwiseOrFunctorIsEEEESt5arrayIPcLm3EELi4E23TrivialOffsetCalculatorILi2EjES9_ILi1EjENS0_6memory15LoadWithoutCastENSC_16StoreWithoutCastEEEviT_T0_T2_T3_T4_T5_:
	.zero		564


//--------------------- .nv.constant0._ZN2at6native29vectorized_elementwise_kernelILi2ENS0_13BinaryFunctorIsssNS0_16BitwiseOrFunctorIsEEEESt5arrayIPcLm3EEEEviT0_T1_ --------------------------
	.section	.nv.constant0._ZN2at6native29vectorized_elementwise_kernelILi2ENS0_13BinaryFunctorIsssNS0_16BitwiseOrFunctorIsEEEESt5arrayIPcLm3EEEEviT0_T1_,"a",@progbits
	.sectionflags	@""
	.align	4
.nv.constant0._ZN2at6native29vectorized_elementwise_kernelILi2ENS0_13BinaryFunctorIsssNS0_16BitwiseOrFunctorIsEEEESt5arrayIPcLm3EEEEviT0_T1_:
	.zero		560


//--------------------- .nv.constant0._ZN2at6native29vectorized_elementwise_kernelILi4ENS0_13BinaryFunctorIsssNS0_16BitwiseOrFunctorIsEEEESt5arrayIPcLm3EEEEviT0_T1_ --------------------------
	.section	.nv.constant0._ZN2at6native29vectorized_elementwise_kernelILi4ENS0_13BinaryFunctorIsssNS0_16BitwiseOrFunctorIsEEEESt5arrayIPcLm3EEEEviT0_T1_,"a",@progbits
	.sectionflags	@""
	.align	4
.nv.constant0._ZN2at6native29vectorized_elementwise_kernelILi4ENS0_13BinaryFunctorIsssNS0_16BitwiseOrFunctorIsEEEESt5arrayIPcLm3EEEEviT0_T1_:
	.zero		560


//--------------------- .nv.constant0._ZN2at6native29vectorized_elementwise_kernelILi8ENS0_13BinaryFunctorIsssNS0_16BitwiseOrFunctorIsEEEESt5arrayIPcLm3EEEEviT0_T1_ --------------------------
	.section	.nv.constant0._ZN2at6native29vectorized_elementwise_kernelILi8ENS0_13BinaryFunctorIsssNS0_16BitwiseOrFunctorIsEEEESt5arrayIPcLm3EEEEviT0_T1_,"a",@progbits
	.sectionflags	@""
	.align	4
.nv.constant0._ZN2at6native29vectorized_elementwise_kernelILi8ENS0_13BinaryFunctorIsssNS0_16BitwiseOrFunctorIsEEEESt5arrayIPcLm3EEEEviT0_T1_:
	.zero		560


//--------------------- .nv.constant0._ZN2at6native18elementwise_kernelILi128ELi4EZNS0_15gpu_kernel_implINS0_13AUnaryFunctorIlllNS0_16BitwiseOrFunctorIlEEEEEEvRNS_18TensorIteratorBaseERKT_EUliE_EEviT1_ --------------------------
	.section	.nv.constant0._ZN2at6native18elementwise_kernelILi128ELi4EZNS0_15gpu_kernel_implINS0_13AUnaryFunctorIlllNS0_16BitwiseOrFunctorIlEEEEEEvRNS_18TensorIteratorBaseERKT_EUliE_EEviT1_,"a",@progbits
	.sectionflags	@""
	.align	4
.nv.constant0._ZN2at6native18elementwise_kernelILi128ELi4EZNS0_15gpu_kernel_implINS0_13AUnaryFunctorIlllNS0_16BitwiseOrFunctorIlEEEEEEvRNS_18TensorIteratorBaseERKT_EUliE_EEviT1_:
	.zero		1088


//--------------------- .nv.constant0._ZN2at6native27unrolled_elementwise_kernelINS0_13AUnaryFunctorIlllNS0_16BitwiseOrFunctorIlEEEESt5arrayIPcLm2EELi4E23TrivialOffsetCalculatorILi1EjESA_NS0_6memory12LoadWithCastILi1EEENSB_13StoreWithCastILi1EEEEEviT_T0_T2_T3_T4_T5_ --------------------------
	.section	.nv.constant0._ZN2at6native27unrolled_elementwise_kernelINS0_13AUnaryFunctorIlllNS0_16BitwiseOrFunctorIlEEEESt5arrayIPcLm2EELi4E23TrivialOffsetCalculatorILi1EjESA_NS0_6memory12LoadWithCastILi1EEENSB_13StoreWithCastILi1EEEEEviT_T0_T2_T3_T4_T5_,"a",@progbits
	.sectionflags	@""
	.align	4
.nv.constant0._ZN2at6native27unrolled_elementwise_kernelINS0_13AUnaryFunctorIlllNS0_16BitwiseOrFunctorIlEEEESt5arrayIPcLm2EELi4E23TrivialOffsetCalculatorILi1EjESA_NS0_6memory12LoadWithCastILi1EEENSB_13StoreWithCastILi1EEEEEviT_T0_T2_T3_T4_T5_:
	.zero		588


//--------------------- .nv.constant0._ZN2at6native18elementwise_kernelILi128ELi2EZNS0_22gpu_kernel_impl_nocastINS0_13AUnaryFunctorIlllNS0_16BitwiseOrFunctorIlEEEEEEvRNS_18TensorIteratorBaseERKT_EUliE_EEviT1_ --------------------------
	.section	.nv.constant0._ZN2at6native18elementwise_kernelILi128ELi2EZNS0_22gpu_kernel_impl_nocastINS0_13AUnaryFunctorIlllNS0_16BitwiseOrFunctorIlEEEEEEvRNS_18TensorIteratorBaseERKT_EUliE_EEviT1_,"a",@progbits
	.sectionflags	@""
	.align	4
.nv.constant0._ZN2at6native18elementwise_kernelILi128ELi2EZNS0_22gpu_kernel_impl_nocastINS0_13AUnaryFunctorIlllNS0_16BitwiseOrFunctorIlEEEEEEvRNS_18TensorIteratorBaseERKT_EUliE_EEviT1_:
	.zero		1080


//--------------------- .nv.constant0._ZN2at6native27unrolled_elementwise_kernelINS0_13AUnaryFunctorIlllNS0_16BitwiseOrFunctorIlEEEESt5arrayIPcLm2EELi4E23TrivialOffsetCalculatorILi1EjESA_NS0_6memory15LoadWithoutCastENSB_16StoreWithoutCastEEEviT_T0_T2_T3_T4_T5_ --------------------------
	.section	.nv.constant0._ZN2at6native27unrolled_elementwise_kernelINS0_13AUnaryFunctorIlllNS0_16BitwiseOrFunctorIlEEEESt5arrayIPcLm2EELi4E23TrivialOffsetCalculatorILi1EjESA_NS0_6memory15LoadWithoutCastENSB_16StoreWithoutCastEEEviT_T0_T2_T3_T4_T5_,"a",@progbits
	.sectionflags	@""
	.align	4
.nv.constant0._ZN2at6native27unrolled_elementwise_kernelINS0_13AUnaryFunctorIlllNS0_16BitwiseOrFunctorIlEEEESt5arrayIPcLm2EELi4E23TrivialOffsetCalculatorILi1EjESA_NS0_6memory15LoadWithoutCastENSB_16StoreWithoutCastEEEviT_T0_T2_T3_T4_T5_:
	.zero		572


//--------------------- .nv.constant0._ZN2at6native29vectorized_elementwise_kernelILi2ENS0_13AUnaryFunctorIlllNS0_16BitwiseOrFunctorIlEEEESt5arrayIPcLm2EEEEviT0_T1_ --------------------------
	.section	.nv.constant0._ZN2at6native29vectorized_elementwise_kernelILi2ENS0_13AUnaryFunctorIlllNS0_16BitwiseOrFunctorIlEEEESt5arrayIPcLm2EEEEviT0_T1_,"a",@progbits
	.sectionflags	@""
	.align	4
.nv.constant0._ZN2at6native29vectorized_elementwise_kernelILi2ENS0_13AUnaryFunctorIlllNS0_16BitwiseOrFunctorIlEEEESt5arrayIPcLm2EEEEviT0_T1_:
	.zero		568


//--------------------- .nv.constant0._ZN2at6native29vectorized_elementwise_kernelILi4ENS0_13AUnaryFunctorIlllNS0_16BitwiseOrFunctorIlEEEESt5arrayIPcLm2EEEEviT0_T1_ --------------------------
	.section	.nv.constant0._ZN2at6native29vectorized_elementwise_kernelILi4ENS0_13AUnaryFunctorIlllNS0_16BitwiseOrFunctorIlEEEESt5arrayIPcLm2EEEEviT0_T1_,"a",@progbits
	.sectionflags	@""
	.align	4
.nv.constant0._ZN2at6native29vectorized_elementwise_kernelILi4ENS0_13AUnaryFunctorIlllNS0_16BitwiseOrFunctorIlEEEESt5arrayIPcLm2EEEEviT0_T1_:
	.zero		568


//--------------------- .nv.constant0._ZN2at6native29vectorized_elementwise_kernelILi8ENS0_13AUnaryFunctorIlllNS0_16BitwiseOrFunctorIlEEEESt5arrayIPcLm2EEEEviT0_T1_ --------------------------
	.section	.nv.constant0._ZN2at6native29vectorized_elementwise_kernelILi8ENS0_13AUnaryFunctorIlllNS0_16BitwiseOrFunctorIlEEEESt5arrayIPcLm2EEEEviT0_T1_,"a",@progbits
	.sectionflags	@""
	.align	4
.nv.constant0._ZN2at6native29vectorized_elementwise_kernelILi8ENS0_13AUnaryFunctorIlllNS0_16BitwiseOrFunctorIlEEEESt5arrayIPcLm2EEEEviT0_T1_:
	.zero		568


//--------------------- .nv.constant0._ZN2at6native18elementwise_kernelILi128ELi4EZNS0_15gpu_kernel_implINS0_13BinaryFunctorIlllNS0_16BitwiseOrFunctorIlEEEEEEvRNS_18TensorIteratorBaseERKT_EUliE_EEviT1_ --------------------------
	.section	.nv.constant0._ZN2at6native18elementwise_kernelILi128ELi4EZNS0_15gpu_kernel_implINS0_13BinaryFunctorIlllNS0_16BitwiseOrFunctorIlEEEEEEvRNS_18TensorIteratorBaseERKT_EUliE_EEviT1_,"a",@progbits
	.sectionflags	@""
	.align	4
.nv.constant0._ZN2at6native18elementwise_kernelILi128ELi4EZNS0_15gpu_kernel_implINS0_13BinaryFunctorIlllNS0_16BitwiseOrFunctorIlEEEEEEvRNS_18TensorIteratorBaseERKT_EUliE_EEviT1_:
	.zero		1184


//--------------------- .nv.constant0._ZN2at6native27unrolled_elementwise_kernelINS0_13BinaryFunctorIlllNS0_16BitwiseOrFunctorIlEEEESt5arrayIPcLm3EELi4E23TrivialOffsetCalculatorILi2EjES9_ILi1EjENS0_6memory12LoadWithCastILi2EEENSC_13StoreWithCastILi1EEEEEviT_T0_T2_T3_T4_T5_ --------------------------
	.section	.nv.constant0._ZN2at6native27unrolled_elementwise_kernelINS0_13BinaryFunctorIlllNS0_16BitwiseOrFunctorIlEEEESt5arrayIPcLm3EELi4E23TrivialOffsetCalculatorILi2EjES9_ILi1EjENS0_6memory12LoadWithCastILi2EEENSC_13StoreWithCastILi1EEEEEviT_T0_T2_T3_T4_T5_,"a",@progbits
	.sectionflags	@""
	.align	4
.nv.constant0._ZN2at6native27unrolled_elementwise_kernelINS0_13BinaryFunctorIlllNS0_16BitwiseOrFunctorIlEEEESt5arrayIPcLm3EELi4E23TrivialOffsetCalculatorILi2EjES9_ILi1EjENS0_6memory12LoadWithCastILi2EEENSC_13StoreWithCastILi1EEEEEviT_T0_T2_T3_T4_T5_:
	.zero		584


//--------------------- .nv.constant0._ZN2at6native18elementwise_kernelILi128ELi2EZNS0_22gpu_kernel_impl_nocastINS0_13BinaryFunctorIlllNS0_16BitwiseOrFunctorIlEEEEEEvRNS_18TensorIteratorBaseERKT_EUliE_EEviT1_ --------------------------
	.section	.nv.constant0._ZN2at6native18elementwise_kernelILi128ELi2EZNS0_22gpu_kernel_impl_nocastINS0_13BinaryFunctorIlllNS0_16BitwiseOrFunctorIlEEEEEEvRNS_18TensorIteratorBaseERKT_EUliE_EEviT1_,"a",@progbits
	.sectionflags	@""
	.align	4
.nv.constant0._ZN2at6native18elementwise_kernelILi128ELi2EZNS0_22gpu_kernel_impl_nocastINS0_13BinaryFunctorIlllNS0_16BitwiseOrFunctorIlEEEEEEvRNS_18TensorIteratorBaseERKT_EUliE_EEviT1_:
	.zero		1184


//--------------------- .nv.constant0._ZN2at6native27unrolled_elementwise_kernelINS0_13BinaryFunctorIlllNS0_16BitwiseOrFunctorIlEEEESt5arrayIPcLm3EELi4E23TrivialOffsetCalculatorILi2EjES9_ILi1EjENS0_6memory15LoadWithoutCastENSC_16StoreWithoutCastEEEviT_T0_T2_T3_T4_T5_ --------------------------
	.section	.nv.constant0._ZN2at6native27unrolled_elementwise_kernelINS0_13BinaryFunctorIlllNS0_16BitwiseOrFunctorIlEEEESt5arrayIPcLm3EELi4E23TrivialOffsetCalculatorILi2EjES9_ILi1EjENS0_6memory15LoadWithoutCastENSC_16StoreWithoutCastEEEviT_T0_T2_T3_T4_T5_,"a",@progbits
	.sectionflags	@""
	.align	4
.nv.constant0._ZN2at6native27unrolled_elementwise_kernelINS0_13BinaryFunctorIlllNS0_16BitwiseOrFunctorIlEEEESt5arrayIPcLm3EELi4E23TrivialOffsetCalculatorILi2EjES9_ILi1EjENS0_6memory15LoadWithoutCastENSC_16StoreWithoutCastEEEviT_T0_T2_T3_T4_T5_:
	.zero		564


//--------------------- .nv.constant0._ZN2at6native29vectorized_elementwise_kernelILi2ENS0_13BinaryFunctorIlllNS0_16BitwiseOrFunctorIlEEEESt5arrayIPcLm3EEEEviT0_T1_ --------------------------
	.section	.nv.constant0._ZN2at6native29vectorized_elementwise_kernelILi2ENS0_13BinaryFunctorIlllNS0_16BitwiseOrFunctorIlEEEESt5arrayIPcLm3EEEEviT0_T1_,"a",@progbits
	.sectionflags	@""
	.align	4
.nv.constant0._ZN2at6native29vectorized_elementwise_kernelILi2ENS0_13BinaryFunctorIlllNS0_16BitwiseOrFunctorIlEEEESt5arrayIPcLm3EEEEviT0_T1_:
	.zero		560


//--------------------- .nv.constant0._ZN2at6native29vectorized_elementwise_kernelILi4ENS0_13BinaryFunctorIlllNS0_16BitwiseOrFunctorIlEEEESt5arrayIPcLm3EEEEviT0_T1_ --------------------------
	.section	.nv.constant0._ZN2at6native29vectorized_elementwise_kernelILi4ENS0_13BinaryFunctorIlllNS0_16BitwiseOrFunctorIlEEEESt5arrayIPcLm3EEEEviT0_T1_,"a",@progbits
	.sectionflags	@""
	.align	4
.nv.constant0._ZN2at6native29vectorized_elementwise_kernelILi4ENS0_13BinaryFunctorIlllNS0_16BitwiseOrFunctorIlEEEESt5arrayIPcLm3EEEEviT0_T1_:
	.zero		560


//--------------------- .nv.constant0._ZN2at6native29vectorized_elementwise_kernelILi8ENS0_13BinaryFunctorIlllNS0_16BitwiseOrFunctorIlEEEESt5arrayIPcLm3EEEEviT0_T1_ --------------------------
	.section	.nv.constant0._ZN2at6native29vectorized_elementwise_kernelILi8ENS0_13BinaryFunctorIlllNS0_16BitwiseOrFunctorIlEEEESt5arrayIPcLm3EEEEviT0_T1_,"a",@progbits
	.sectionflags	@""
	.align	4
.nv.constant0._ZN2at6native29vectorized_elementwise_kernelILi8ENS0_13BinaryFunctorIlllNS0_16BitwiseOrFunctorIlEEEESt5arrayIPcLm3EEEEviT0_T1_:
	.zero		560


//--------------------- .nv.constant0._ZN2at6native18elementwise_kernelILi128ELi4EZNS0_15gpu_kernel_implINS0_13AUnaryFunctorIiiiNS0_16BitwiseOrFunctorIiEEEEEEvRNS_18TensorIteratorBaseERKT_EUliE_EEviT1_ --------------------------
	.section	.nv.constant0._ZN2at6native18elementwise_kernelILi128ELi4EZNS0_15gpu_kernel_implINS0_13AUnaryFunctorIiiiNS0_16BitwiseOrFunctorIiEEEEEEvRNS_18TensorIteratorBaseERKT_EUliE_EEviT1_,"a",@progbits
	.sectionflags	@""
	.align	4
.nv.constant0._ZN2at6native18elementwise_kernelILi128ELi4EZNS0_15gpu_kernel_implINS0_13AUnaryFunctorIiiiNS0_16BitwiseOrFunctorIiEEEEEEvRNS_18TensorIteratorBaseERKT_EUliE_EEviT1_:
	.zero		1080


//--------------------- .nv.constant0._ZN2at6native27unrolled_elementwise_kernelINS0_13AUnaryFunctorIiiiNS0_16BitwiseOrFunctorIiEEEESt5arrayIPcLm2EELi4E23TrivialOffsetCalculatorILi1EjESA_NS0_6memory12LoadWithCastILi1EEENSB_13StoreWithCastILi1EEEEEviT_T0_T2_T3_T4_T5_ --------------------------
	.section	.nv.constant0._ZN2at6native27unrolled_elementwise_kernelINS0_13AUnaryFunctorIiiiNS0_16BitwiseOrFunctorIiEEEESt5arrayIPcLm2EELi4E23TrivialOffsetCalculatorILi1EjESA_NS0_6memory12LoadWithCastILi1EEENSB_13StoreWithCastILi1EEEEEviT_T0_T2_T3_T4_T5_,"a",@progbits
	.sectionflags	@""
	.align	4
.nv.constant0._ZN2at6native27unrolled_elementwise_kernelINS0_13AUnaryFunctorIiiiNS0_16BitwiseOrFunctorIiEEEESt5arrayIPcLm2EELi4E23TrivialOffsetCalculatorILi1EjESA_NS0_6memory12LoadWithCastILi1EEENSB_13StoreWithCastILi1EEEEEviT_T0_T2_T3_T4_T5_:
	.zero		580


//--------------------- .nv.constant0._ZN2at6native18elementwise_kernelILi128ELi2EZNS0_22gpu_kernel_impl_nocastINS0_13AUnaryFunctorIiiiNS0_16BitwiseOrFunctorIiEEEEEEvRNS_18TensorIteratorBaseERKT_EUliE_EEviT1_ --------------------------
	.section	.nv.constant0._ZN2at6native18elementwise_kernelILi128ELi2EZNS0_22gpu_kernel_impl_nocastINS0_13AUnaryFunctorIiiiNS0_16BitwiseOrFunctorIiEEEEEEvRNS_18TensorIteratorBaseERKT_EUliE_EEviT1_,"a",@progbits
	.sectionflags	@""
	.align	4
.nv.constant0._ZN2at6native18elementwise_kernelILi128ELi2EZNS0_22gpu_kernel_impl_nocastINS0_13AUnaryFunctorIiiiNS0_16BitwiseOrFunctorIiEEEEEEvRNS_18TensorIteratorBaseERKT_EUliE_EEviT1_:
	.zero		1072


//--------------------- .nv.constant0._ZN2at6native27unrolled_elementwise_kernelINS0_13AUnaryFunctorIiiiNS0_16BitwiseOrFunctorIiEEEESt5arrayIPcLm2EELi4E23TrivialOffsetCalculatorILi1EjESA_NS0_6memory15LoadWithoutCastENSB_16StoreWithoutCastEEEviT_T0_T2_T3_T4_T5_ --------------------------
	.section	.nv.constant0._ZN2at6native27unrolled_elementwise_kernelINS0_13AUnaryFunctorIiiiNS0_16BitwiseOrFunctorIiEEEESt5arrayIPcLm2EELi4E23TrivialOffsetCalculatorILi1EjESA_NS0_6memory15LoadWithoutCastENSB_16StoreWithoutCastEEEviT_T0_T2_T3_T4_T5_,"a",@progbits
	.sectionflags	@""
	.align	4
.nv.constant0._ZN2at6native27unrolled_elementwise_kernelINS0_13AUnaryFunctorIiiiNS0_16BitwiseOrFunctorIiEEEESt5arrayIPcLm2EELi4E23TrivialOffsetCalculatorILi1EjESA_NS0_6memory15LoadWithoutCastENSB_16StoreWithoutCastEEEviT_T0_T2_T3_T4_T5_:
	.zero		564


//--------------------- .nv.constant0._ZN2at6native29vectorized_elementwise_kernelILi2ENS0_13AUnaryFunctorIiiiNS0_16BitwiseOrFunctorIiEEEESt5arrayIPcLm2EEEEviT0_T1_ --------------------------
	.section	.nv.constant0._ZN2at6native29vectorized_elementwise_kernelILi2ENS0_13AUnaryFunctorIiiiNS0_16BitwiseOrFunctorIiEEEESt5arrayIPcLm2EEEEviT0_T1_,"a",@progbits
	.sectionflags	@""
	.align	4
.nv.constant0._ZN2at6native29vectorized_elementwise_kernelILi2ENS0_13AUnaryFunctorIiiiNS0_16BitwiseOrFunctorIiEEEESt5arrayIPcLm2EEEEviT0_T1_:
	.zero		560


//--------------------- .nv.constant0._ZN2at6native29vectorized_elementwise_kernelILi4ENS0_13AUnaryFunctorIiiiNS0_16BitwiseOrFunctorIiEEEESt5arrayIPcLm2EEEEviT0_T1_ --------------------------
	.section	.nv.constant0._ZN2at6native29vectorized_elementwise_kernelILi4ENS0_13AUnaryFunctorIiiiNS0_16BitwiseOrFunctorIiEEEESt5arrayIPcLm2EEEEviT0_T1_,"a",@progbits
	.sectionflags	@""
	.align	4
.nv.constant0._ZN2at6native29vectorized_elementwise_kernelILi4ENS0_13AUnaryFunctorIiiiNS0_16BitwiseOrFunctorIiEEEESt5arrayIPcLm2EEEEviT0_T1_:
	.zero		560


//--------------------- .nv.constant0._ZN2at6native29vectorized_elementwise_kernelILi8ENS0_13AUnaryFunctorIiiiNS0_16BitwiseOrFunctorIiEEEESt5arrayIPcLm2EEEEviT0_T1_ --------------------------
	.section	.nv.constant0._ZN2at6native29vectorized_elementwise_kernelILi8ENS0_13AUnaryFunctorIiiiNS0_16BitwiseOrFunctorIiEEEESt5arrayIPcLm2EEEEviT0_T1_,"a",@progbits
	.sectionflags	@""
	.align	4
.nv.constant0._ZN2at6native29vectorized_elementwise_kernelILi8ENS0_13AUnaryFunctorIiiiNS0_16BitwiseOrFunctorIiEEEESt5arrayIPcLm2EEEEviT0_T1_:
	.zero		560


//--------------------- .nv.constant0._ZN2at6native18elementwise_kernelILi128ELi4EZNS0_15gpu_kernel_implINS0_13BinaryFunctorIiiiNS0_16BitwiseOrFunctorIiEEEEEEvRNS_18TensorIteratorBaseERKT_EUliE_EEviT1_ --------------------------
	.section	.nv.constant0._ZN2at6native18elementwise_kernelILi128ELi4EZNS0_15gpu_kernel_implINS0_13BinaryFunctorIiiiNS0_16BitwiseOrFunctorIiEEEEEEvRNS_18TensorIteratorBaseERKT_EUliE_EEviT1_,"a",@progbits
	.sectionflags	@""
	.align	4
.nv.constant0._ZN2at6native18elementwise_kernelILi128ELi4EZNS0_15gpu_kernel_implINS0_13BinaryFunctorIiiiNS0_16BitwiseOrFunctorIiEEEEEEvRNS_18TensorIteratorBaseERKT_EUliE_EEviT1_:
	.zero		1184


//--------------------- .nv.constant0._ZN2at6native27unrolled_elementwise_kernelINS0_13BinaryFunctorIiiiNS0_16BitwiseOrFunctorIiEEEESt5arrayIPcLm3EELi4E23TrivialOffsetCalculatorILi2EjES9_ILi1EjENS0_6memory12LoadWithCastILi2EEENSC_13StoreWithCastILi1EEEEEviT_T0_T2_T3_T4_T5_ --------------------------
	.section	.nv.constant0._ZN2at6native27unrolled_elementwise_kernelINS0_13BinaryFunctorIiiiNS0_16BitwiseOrFunctorIiEEEESt5arrayIPcLm3EELi4E23TrivialOffsetCalculatorILi2EjES9_ILi1EjENS0_6memory12LoadWithCastILi2EEENSC_13StoreWithCastILi1EEEEEviT_T0_T2_T3_T4_T5_,"a",@progbits
	.sectionflags	@""
	.align	4
.nv.constant0._ZN2at6native27unrolled_elementwise_kernelINS0_13BinaryFunctorIiiiNS0_16BitwiseOrFunctorIiEEEESt5arrayIPcLm3EELi4E23TrivialOffsetCalculatorILi2EjES9_ILi1EjENS0_6memory12LoadWithCastILi2EEENSC_13StoreWithCastILi1EEEEEviT_T0_T2_T3_T4_T5_:
	.zero		584


//--------------------- .nv.constant0._ZN2at6native18elementwise_kernelILi128ELi2EZNS0_22gpu_kernel_impl_nocastINS0_13BinaryFunctorIiiiNS0_16BitwiseOrFunctorIiEEEEEEvRNS_18TensorIteratorBaseERKT_EUliE_EEviT1_ --------------------------
	.section	.nv.constant0._ZN2at6native18elementwise_kernelILi128ELi2EZNS0_22gpu_kernel_impl_nocastINS0_13BinaryFunctorIiiiNS0_16BitwiseOrFunctorIiEEEEEEvRNS_18TensorIteratorBaseERKT_EUliE_EEviT1_,"a",@progbits
	.sectionflags	@""
	.align	4
.nv.constant0._ZN2at6native18elementwise_kernelILi128ELi2EZNS0_22gpu_kernel_impl_nocastINS0_13BinaryFunctorIiiiNS0_16BitwiseOrFunctorIiEEEEEEvRNS_18TensorIteratorBaseERKT_EUliE_EEviT1_:
	.zero		1184


//--------------------- .nv.constant0._ZN2at6native27unrolled_elementwise_kernelINS0_13BinaryFunctorIiiiNS0_16BitwiseOrFunctorIiEEEESt5arrayIPcLm3EELi4E23TrivialOffsetCalculatorILi2EjES9_ILi1EjENS0_6memory15LoadWithoutCastENSC_16StoreWithoutCastEEEviT_T0_T2_T3_T4_T5_ --------------------------
	.section	.nv.constant0._ZN2at6native27unrolled_elementwise_kernelINS0_13BinaryFunctorIiiiNS0_16BitwiseOrFunctorIiEEEESt5arrayIPcLm3EELi4E23TrivialOffsetCalculatorILi2EjES9_ILi1EjENS0_6memory15LoadWithoutCastENSC_16StoreWithoutCastEEEviT_T0_T2_T3_T4_T5_,"a",@progbits
	.sectionflags	@""
	.align	4
.nv.constant0._ZN2at6native27unrolled_elementwise_kernelINS0_13BinaryFunctorIiiiNS0_16BitwiseOrFunctorIiEEEESt5arrayIPcLm3EELi4E23TrivialOffsetCalculatorILi2EjES9_ILi1EjENS0_6memory15LoadWithoutCastENSC_16StoreWithoutCastEEEviT_T0_T2_T3_T4_T5_:
	.zero		564


//--------------------- .nv.constant0._ZN2at6native29vectorized_elementwise_kernelILi2ENS0_13BinaryFunctorIiiiNS0_16BitwiseOrFunctorIiEEEESt5arrayIPcLm3EEEEviT0_T1_ --------------------------
	.section	.nv.constant0._ZN2at6native29vectorized_elementwise_kernelILi2ENS0_13BinaryFunctorIiiiNS0_16BitwiseOrFunctorIiEEEESt5arrayIPcLm3EEEEviT0_T1_,"a",@progbits
	.sectionflags	@""
	.align	4
.nv.constant0._ZN2at6native29vectorized_elementwise_kernelILi2ENS0_13BinaryFunctorIiiiNS0_16BitwiseOrFunctorIiEEEESt5arrayIPcLm3EEEEviT0_T1_:
	.zero		560


//--------------------- .nv.constant0._ZN2at6native29vectorized_elementwise_kernelILi4ENS0_13BinaryFunctorIiiiNS0_16BitwiseOrFunctorIiEEEESt5arrayIPcLm3EEEEviT0_T1_ --------------------------
	.section	.nv.constant0._ZN2at6native29vectorized_elementwise_kernelILi4ENS0_13BinaryFunctorIiiiNS0_16BitwiseOrFunctorIiEEEESt5arrayIPcLm3EEEEviT0_T1_,"a",@progbits
	.sectionflags	@""
	.align	4
.nv.constant0._ZN2at6native29vectorized_elementwise_kernelILi4ENS0_13BinaryFunctorIiiiNS0_16BitwiseOrFunctorIiEEEESt5arrayIPcLm3EEEEviT0_T1_:
	.zero		560


//--------------------- .nv.constant0._ZN2at6native29vectorized_elementwise_kernelILi8ENS0_13BinaryFunctorIiiiNS0_16BitwiseOrFunctorIiEEEESt5arrayIPcLm3EEEEviT0_T1_ --------------------------
	.section	.nv.constant0._ZN2at6native29vectorized_elementwise_kernelILi8ENS0_13BinaryFunctorIiiiNS0_16BitwiseOrFunctorIiEEEESt5arrayIPcLm3EEEEviT0_T1_,"a",@progbits
	.sectionflags	@""
	.align	4
.nv.constant0._ZN2at6native29vectorized_elementwise_kernelILi8ENS0_13BinaryFunctorIiiiNS0_16BitwiseOrFunctorIiEEEESt5arrayIPcLm3EEEEviT0_T1_:
	.zero		560


//--------------------- .nv.constant0._ZN2at6native18elementwise_kernelILi128ELi4EZNS0_15gpu_kernel_implINS0_13AUnaryFunctorIaaaNS0_16BitwiseOrFunctorIaEEEEEEvRNS_18TensorIteratorBaseERKT_EUliE_EEviT1_ --------------------------
	.section	.nv.constant0._ZN2at6native18elementwise_kernelILi128ELi4EZNS0_15gpu_kernel_implINS0_13AUnaryFunctorIaaaNS0_16BitwiseOrFunctorIaEEEEEEvRNS_18TensorIteratorBaseERKT_EUliE_EEviT1_,"a",@progbits
	.sectionflags	@""
	.align	4
.nv.constant0._ZN2at6native18elementwise_kernelILi128ELi4EZNS0_15gpu_kernel_implINS0_13AUnaryFunctorIaaaNS0_16BitwiseOrFunctorIaEEEEEEvRNS_18TensorIteratorBaseERKT_EUliE_EEviT1_:
	.zero		1072


//--------------------- .nv.constant0._ZN2at6native27unrolled_elementwise_kernelINS0_13AUnaryFunctorIaaaNS0_16BitwiseOrFunctorIaEEEESt5arrayIPcLm2EELi4E23TrivialOffsetCalculatorILi1EjESA_NS0_6memory12LoadWithCastILi1EEENSB_13StoreWithCastILi1EEEEEviT_T0_T2_T3_T4_T5_ --------------------------
	.section	.nv.constant0._ZN2at6native27unrolled_elementwise_kernelINS0_13AUnaryFunctorIaaaNS0_16BitwiseOrFunctorIaEEEESt5arrayIPcLm2EELi4E23TrivialOffsetCalculatorILi1EjESA_NS0_6memory12LoadWithCastILi1EEENSB_13StoreWithCastILi1EEEEEviT_T0_T2_T3_T4_T5_,"a",@progbits
	.sectionflags	@""
	.align	4
.nv.constant0._ZN2at6native27unrolled_elementwise_kernelINS0_13AUnaryFunctorIaaaNS0_16BitwiseOrFunctorIaEEEESt5arrayIPcLm2EELi4E23TrivialOffsetCalculatorILi1EjESA_NS0_6memory12LoadWithCastILi1EEENSB_13StoreWithCastILi1EEEEEviT_T0_T2_T3_T4_T5_:
	.zero		572


//--------------------- .nv.constant0._ZN2at6native18elementwise_kernelILi128ELi4EZNS0_22gpu_kernel_impl_nocastINS0_13AUnaryFunctorIaaaNS0_16BitwiseOrFunctorIaEEEEEEvRNS_18TensorIteratorBaseERKT_EUliE_EEviT1_ --------------------------
	.section	.nv.constant0._ZN2at6native18elementwise_kernelILi128ELi4EZNS0_22gpu_kernel_impl_nocastINS0_13AUnaryFunctorIaaaNS0_16BitwiseOrFunctorIaEEEEEEvRNS_18TensorIteratorBaseERKT_EUliE_EEviT1_,"a",@progbits
	.sectionflags	@""
	.align	4
.nv.constant0._ZN2at6native18elementwise_kernelILi128ELi4EZNS0_22gpu_kernel_impl_nocastINS0_13AUnaryFunctorIaaaNS0_16BitwiseOrFunctorIaEEEEEEvRNS_18TensorIteratorBaseERKT_EUliE_EEviT1_:
	.zero		1072


//--------------------- .nv.constant0._ZN2at6native27unrolled_elementwise_kernelINS0_13AUnaryFunctorIaaaNS0_16BitwiseOrFunctorIaEEEESt5arrayIPcLm2EELi4E23TrivialOffsetCalculatorILi1EjESA_NS0_6memory15LoadWithoutCastENSB_16StoreWithoutCastEEEviT_T0_T2_T3_T4_T5_ --------------------------
	.section	.nv.constant0._ZN2at6native27unrolled_elementwise_kernelINS0_13AUnaryFunctorIaaaNS0_16BitwiseOrFunctorIaEEEESt5arrayIPcLm2EELi4E23TrivialOffsetCalculatorILi1EjESA_NS0_6memory15LoadWithoutCastENSB_16StoreWithoutCastEEEviT_T0_T2_T3_T4_T5_,"a",@progbits
	.sectionflags	@""
	.align	4
.nv.constant0._ZN2at6native27unrolled_elementwise_kernelINS0_13AUnaryFunctorIaaaNS0_16BitwiseOrFunctorIaEEEESt5arrayIPcLm2EELi4E23TrivialOffsetCalculatorILi1EjESA_NS0_6memory15LoadWithoutCastENSB_16StoreWithoutCastEEEviT_T0_T2_T3_T4_T5_:
	.zero		556


//--------------------- .nv.constant0._ZN2at6native29vectorized_elementwise_kernelILi2ENS0_13AUnaryFunctorIaaaNS0_16BitwiseOrFunctorIaEEEESt5arrayIPcLm2EEEEviT0_T1_ --------------------------
	.section	.nv.constant0._ZN2at6native29vectorized_elementwise_kernelILi2ENS0_13AUnaryFunctorIaaaNS0_16BitwiseOrFunctorIaEEEESt5arrayIPcLm2EEEEviT0_T1_,"a",@progbits
	.sectionflags	@""
	.align	4
.nv.constant0._ZN2at6native29vectorized_elementwise_kernelILi2ENS0_13AUnaryFunctorIaaaNS0_16BitwiseOrFunctorIaEEEESt5arrayIPcLm2EEEEviT0_T1_:
	.zero		552


//--------------------- .nv.constant0._ZN2at6native29vectorized_elementwise_kernelILi4ENS0_13AUnaryFunctorIaaaNS0_16BitwiseOrFunctorIaEEEESt5arrayIPcLm2EEEEviT0_T1_ --------------------------
	.section	.nv.constant0._ZN2at6native29vectorized_elementwise_kernelILi4ENS0_13AUnaryFunctorIaaaNS0_16BitwiseOrFunctorIaEEEESt5arrayIPcLm2EEEEviT0_T1_,"a",@progbits
	.sectionflags	@""
	.align	4
.nv.constant0._ZN2at6native29vectorized_elementwise_kernelILi4ENS0_13AUnaryFunctorIaaaNS0_16BitwiseOrFunctorIaEEEESt5arrayIPcLm2EEEEviT0_T1_:
	.zero		552


//--------------------- .nv.constant0._ZN2at6native29vectorized_elementwise_kernelILi8ENS0_13AUnaryFunctorIaaaNS0_16BitwiseOrFunctorIaEEEESt5arrayIPcLm2EEEEviT0_T1_ --------------------------
	.section	.nv.constant0._ZN2at6native29vectorized_elementwise_kernelILi8ENS0_13AUnaryFunctorIaaaNS0_16BitwiseOrFunctorIaEEEESt5arrayIPcLm2EEEEviT0_T1_,"a",@progbits
	.sectionflags	@""
	.align	4
.nv.constant0._ZN2at6native29vectorized_elementwise_kernelILi8ENS0_13AUnaryFunctorIaaaNS0_16BitwiseOrFunctorIaEEEESt5arrayIPcLm2EEEEviT0_T1_:
	.zero		552


//--------------------- .nv.constant0._ZN2at6native18elementwise_kernelILi128ELi4EZNS0_15gpu_kernel_implINS0_13BinaryFunctorIaaaNS0_16BitwiseOrFunctorIaEEEEEEvRNS_18TensorIteratorBaseERKT_EUliE_EEviT1_ --------------------------
	.section	.nv.constant0._ZN2at6native18elementwise_kernelILi128ELi4EZNS0_15gpu_kernel_implINS0_13BinaryFunctorIaaaNS0_16BitwiseOrFunctorIaEEEEEEvRNS_18TensorIteratorBaseERKT_EUliE_EEviT1_,"a",@progbits
	.sectionflags	@""
	.align	4
.nv.constant0._ZN2at6native18elementwise_kernelILi128ELi4EZNS0_15gpu_kernel_implINS0_13BinaryFunctorIaaaNS0_16BitwiseOrFunctorIaEEEEEEvRNS_18TensorIteratorBaseERKT_EUliE_EEviT1_:
	.zero		1184


//--------------------- .nv.constant0._ZN2at6native27unrolled_elementwise_kernelINS0_13BinaryFunctorIaaaNS0_16BitwiseOrFunctorIaEEEESt5arrayIPcLm3EELi4E23TrivialOffsetCalculatorILi2EjES9_ILi1EjENS0_6memory12LoadWithCastILi2EEENSC_13StoreWithCastILi1EEEEEviT_T0_T2_T3_T4_T5_ --------------------------
	.section	.nv.constant0._ZN2at6native27unrolled_elementwise_kernelINS0_13BinaryFunctorIaaaNS0_16BitwiseOrFunctorIaEEEESt5arrayIPcLm3EELi4E23TrivialOffsetCalculatorILi2EjES9_ILi1EjENS0_6memory12LoadWithCastILi2EEENSC_13StoreWithCastILi1EEEEEviT_T0_T2_T3_T4_T5_,"a",@progbits
	.sectionflags	@""
	.align	4
.nv.constant0._ZN2at6native27unrolled_elementwise_kernelINS0_13BinaryFunctorIaaaNS0_16BitwiseOrFunctorIaEEEESt5arrayIPcLm3EELi4E23TrivialOffsetCalculatorILi2EjES9_ILi1EjENS0_6memory12LoadWithCastILi2EEENSC_13StoreWithCastILi1EEEEEviT_T0_T2_T3_T4_T5_:
	.zero		584


//--------------------- .nv.constant0._ZN2at6native18elementwise_kernelILi128ELi4EZNS0_22gpu_kernel_impl_nocastINS0_13BinaryFunctorIaaaNS0_16BitwiseOrFunctorIaEEEEEEvRNS_18TensorIteratorBaseERKT_EUliE_EEviT1_ --------------------------
	.section	.nv.constant0._ZN2at6native18elementwise_kernelILi128ELi4EZNS0_22gpu_kernel_impl_nocastINS0_13BinaryFunctorIaaaNS0_16BitwiseOrFunctorIaEEEEEEvRNS_18TensorIteratorBaseERKT_EUliE_EEviT1_,"a",@progbits
	.sectionflags	@""
	.align	4
.nv.constant0._ZN2at6native18elementwise_kernelILi128ELi4EZNS0_22gpu_kernel_impl_nocastINS0_13BinaryFunctorIaaaNS0_16BitwiseOrFunctorIaEEEEEEvRNS_18TensorIteratorBaseERKT_EUliE_EEviT1_:
	.zero		1184


//--------------------- .nv.constant0._ZN2at6native27unrolled_elementwise_kernelINS0_13BinaryFunctorIaaaNS0_16BitwiseOrFunctorIaEEEESt5arrayIPcLm3EELi4E23TrivialOffsetCalculatorILi2EjES9_ILi1EjENS0_6memory15LoadWithoutCastENSC_16StoreWithoutCastEEEviT_T0_T2_T3_T4_T5_ --------------------------
	.section	.nv.constant0._ZN2at6native27unrolled_elementwise_kernelINS0_13BinaryFunctorIaaaNS0_16BitwiseOrFunctorIaEEEESt5arrayIPcLm3EELi4E23TrivialOffsetCalculatorILi2EjES9_ILi1EjENS0_6memory15LoadWithoutCastENSC_16StoreWithoutCastEEEviT_T0_T2_T3_T4_T5_,"a",@progbits
	.sectionflags	@""
	.align	4
.nv.constant0._ZN2at6native27unrolled_elementwise_kernelINS0_13BinaryFunctorIaaaNS0_16BitwiseOrFunctorIaEEEESt5arrayIPcLm3EELi4E23TrivialOffsetCalculatorILi2EjES9_ILi1EjENS0_6memory15LoadWithoutCastENSC_16StoreWithoutCastEEEviT_T0_T2_T3_T4_T5_:
	.zero		564


//--------------------- .nv.constant0._ZN2at6native29vectorized_elementwise_kernelILi2ENS0_13BinaryFunctorIaaaNS0_16BitwiseOrFunctorIaEEEESt5arrayIPcLm3EEEEviT0_T1_ --------------------------
	.section	.nv.constant0._ZN2at6native29vectorized_elementwise_kernelILi2ENS0_13BinaryFunctorIaaaNS0_16BitwiseOrFunctorIaEEEESt5arrayIPcLm3EEEEviT0_T1_,"a",@progbits
	.sectionflags	@""
	.align	4
.nv.constant0._ZN2at6native29vectorized_elementwise_kernelILi2ENS0_13BinaryFunctorIaaaNS0_16BitwiseOrFunctorIaEEEESt5arrayIPcLm3EEEEviT0_T1_:
	.zero		560


//--------------------- .nv.constant0._ZN2at6native29vectorized_elementwise_kernelILi4ENS0_13BinaryFunctorIaaaNS0_16BitwiseOrFunctorIaEEEESt5arrayIPcLm3EEEEviT0_T1_ --------------------------
	.section	.nv.constant0._ZN2at6native29vectorized_elementwise_kernelILi4ENS0_13BinaryFunctorIaaaNS0_16BitwiseOrFunctorIaEEEESt5arrayIPcLm3EEEEviT0_T1_,"a",@progbits
	.sectionflags	@""
	.align	4
.nv.constant0._ZN2at6native29vectorized_elementwise_kernelILi4ENS0_13BinaryFunctorIaaaNS0_16BitwiseOrFunctorIaEEEESt5arrayIPcLm3EEEEviT0_T1_:
	.zero		560


//--------------------- .nv.constant0._ZN2at6native29vectorized_elementwise_kernelILi8ENS0_13BinaryFunctorIaaaNS0_16BitwiseOrFunctorIaEEEESt5arrayIPcLm3EEEEviT0_T1_ --------------------------
	.section	.nv.constant0._ZN2at6native29vectorized_elementwise_kernelILi8ENS0_13BinaryFunctorIaaaNS0_16BitwiseOrFunctorIaEEEESt5arrayIPcLm3EEEEviT0_T1_,"a",@progbits
	.sectionflags	@""
	.align	4
.nv.constant0._ZN2at6native29vectorized_elementwise_kernelILi8ENS0_13BinaryFunctorIaaaNS0_16BitwiseOrFunctorIaEEEESt5arrayIPcLm3EEEEviT0_T1_:
	.zero		560


//--------------------- .nv.constant0._ZN2at6native18elementwise_kernelILi128ELi4EZNS0_15gpu_kernel_implINS0_13AUnaryFunctorIhhhNS0_16BitwiseOrFunctorIhEEEEEEvRNS_18TensorIteratorBaseERKT_EUliE_EEviT1_ --------------------------
	.section	.nv.constant0._ZN2at6native18elementwise_kernelILi128ELi4EZNS0_15gpu_kernel_implINS0_13AUnaryFunctorIhhhNS0_16BitwiseOrFunctorIhEEEEEEvRNS_18TensorIteratorBaseERKT_EUliE_EEviT1_,"a",@progbits
	.sectionflags	@""
	.align	4
.nv.constant0._ZN2at6native18elementwise_kernelILi128ELi4EZNS0_15gpu_kernel_implINS0_13AUnaryFunctorIhhhNS0_16BitwiseOrFunctorIhEEEEEEvRNS_18TensorIteratorBaseERKT_EUliE_EEviT1_:
	.zero		1072


//--------------------- .nv.constant0._ZN2at6native27unrolled_elementwise_kernelINS0_13AUnaryFunctorIhhhNS0_16BitwiseOrFunctorIhEEEESt5arrayIPcLm2EELi4E23TrivialOffsetCalculatorILi1EjESA_NS0_6memory12LoadWithCastILi1EEENSB_13StoreWithCastILi1EEEEEviT_T0_T2_T3_T4_T5_ --------------------------
	.section	.nv.constant0._ZN2at6native27unrolled_elementwise_kernelINS0_13AUnaryFunctorIhhhNS0_16BitwiseOrFunctorIhEEEESt5arrayIPcLm2EELi4E23TrivialOffsetCalculatorILi1EjESA_NS0_6memory12LoadWithCastILi1EEENSB_13StoreWithCastILi1EEEEEviT_T0_T2_T3_T4_T5_,"a",@progbits
	.sectionflags	@""
	.align	4
.nv.constant0._ZN2at6native27unrolled_elementwise_kernelINS0_13AUnaryFunctorIhhhNS0_16BitwiseOrFunctorIhEEEESt5arrayIPcLm2EELi4E23TrivialOffsetCalculatorILi1EjESA_NS0_6memory12LoadWithCastILi1EEENSB_13StoreWithCastILi1EEEEEviT_T0_T2_T3_T4_T5_:
	.zero		572


//--------------------- .nv.constant0._ZN2at6native18elementwise_kernelILi128ELi4EZNS0_22gpu_kernel_impl_nocastINS0_13AUnaryFunctorIhhhNS0_16BitwiseOrFunctorIhEEEEEEvRNS_18TensorIteratorBaseERKT_EUliE_EEviT1_ --------------------------
	.section	.nv.constant0._ZN2at6native18elementwise_kernelILi128ELi4EZNS0_22gpu_kernel_impl_nocastINS0_13AUnaryFunctorIhhhNS0_16BitwiseOrFunctorIhEEEEEEvRNS_18TensorIteratorBaseERKT_EUliE_EEviT1_,"a",@progbits
	.sectionflags	@""
	.align	4
.nv.constant0._ZN2at6native18elementwise_kernelILi128ELi4EZNS0_22gpu_kernel_impl_nocastINS0_13AUnaryFunctorIhhhNS0_16BitwiseOrFunctorIhEEEEEEvRNS_18TensorIteratorBaseERKT_EUliE_EEviT1_:
	.zero		1072


//--------------------- .nv.constant0._ZN2at6native27unrolled_elementwise_kernelINS0_13AUnaryFunctorIhhhNS0_16BitwiseOrFunctorIhEEEESt5arrayIPcLm2EELi4E23TrivialOffsetCalculatorILi1EjESA_NS0_6memory15LoadWithoutCastENSB_16StoreWithoutCastEEEviT_T0_T2_T3_T4_T5_ --------------------------
	.section	.nv.constant0._ZN2at6native27unrolled_elementwise_kernelINS0_13AUnaryFunctorIhhhNS0_16BitwiseOrFunctorIhEEEESt5arrayIPcLm2EELi4E23TrivialOffsetCalculatorILi1EjESA_NS0_6memory15LoadWithoutCastENSB_16StoreWithoutCastEEEviT_T0_T2_T3_T4_T5_,"a",@progbits
	.sectionflags	@""
	.align	4
.nv.constant0._ZN2at6native27unrolled_elementwise_kernelINS0_13AUnaryFunctorIhhhNS0_16BitwiseOrFunctorIhEEEESt5arrayIPcLm2EELi4E23TrivialOffsetCalculatorILi1EjESA_NS0_6memory15LoadWithoutCastENSB_16StoreWithoutCastEEEviT_T0_T2_T3_T4_T5_:
	.zero		556


//--------------------- .nv.constant0._ZN2at6native29vectorized_elementwise_kernelILi2ENS0_13AUnaryFunctorIhhhNS0_16BitwiseOrFunctorIhEEEESt5arrayIPcLm2EEEEviT0_T1_ --------------------------
	.section	.nv.constant0._ZN2at6native29vectorized_elementwise_kernelILi2ENS0_13AUnaryFunctorIhhhNS0_16BitwiseOrFunctorIhEEEESt5arrayIPcLm2EEEEviT0_T1_,"a",@progbits
	.sectionflags	@""
	.align	4
.nv.constant0._ZN2at6native29vectorized_elementwise_kernelILi2ENS0_13AUnaryFunctorIhhhNS0_16BitwiseOrFunctorIhEEEESt5arrayIPcLm2EEEEviT0_T1_:
	.zero		552


//--------------------- .nv.constant0._ZN2at6native29vectorized_elementwise_kernelILi4ENS0_13AUnaryFunctorIhhhNS0_16BitwiseOrFunctorIhEEEESt5arrayIPcLm2EEEEviT0_T1_ --------------------------
	.section	.nv.constant0._ZN2at6native29vectorized_elementwise_kernelILi4ENS0_13AUnaryFunctorIhhhNS0_16BitwiseOrFunctorIhEEEESt5arrayIPcLm2EEEEviT0_T1_,"a",@progbits
	.sectionflags	@""
	.align	4
.nv.constant0._ZN2at6native29vectorized_elementwise_kernelILi4ENS0_13AUnaryFunctorIhhhNS0_16BitwiseOrFunctorIhEEEESt5arrayIPcLm2EEEEviT0_T1_:
	.zero		552


//--------------------- .nv.constant0._ZN2at6native29vectorized_elementwise_kernelILi8ENS0_13AUnaryFunctorIhhhNS0_16BitwiseOrFunctorIhEEEESt5arrayIPcLm2EEEEviT0_T1_ --------------------------
	.section	.nv.constant0._ZN2at6native29vectorized_elementwise_kernelILi8ENS0_13AUnaryFunctorIhhhNS0_16BitwiseOrFunctorIhEEEESt5arrayIPcLm2EEEEviT0_T1_,"a",@progbits
	.sectionflags	@""
	.align	4
.nv.constant0._ZN2at6native29vectorized_elementwise_kernelILi8ENS0_13AUnaryFunctorIhhhNS0_16BitwiseOrFunctorIhEEEESt5arrayIPcLm2EEEEviT0_T1_:
	.zero		552


//--------------------- .nv.constant0._ZN2at6native18elementwise_kernelILi128ELi4EZNS0_15gpu_kernel_implINS0_13BinaryFunctorIhhhNS0_16BitwiseOrFunctorIhEEEEEEvRNS_18TensorIteratorBaseERKT_EUliE_EEviT1_ --------------------------
	.section	.nv.constant0._ZN2at6native18elementwise_kernelILi128ELi4EZNS0_15gpu_kernel_implINS0_13BinaryFunctorIhhhNS0_16BitwiseOrFunctorIhEEEEEEvRNS_18TensorIteratorBaseERKT_EUliE_EEviT1_,"a",@progbits
	.sectionflags	@""
	.align	4
.nv.constant0._ZN2at6native18elementwise_kernelILi128ELi4EZNS0_15gpu_kernel_implINS0_13BinaryFunctorIhhhNS0_16BitwiseOrFunctorIhEEEEEEvRNS_18TensorIteratorBaseERKT_EUliE_EEviT1_:
	.zero		1184


//--------------------- .nv.constant0._ZN2at6native27unrolled_elementwise_kernelINS0_13BinaryFunctorIhhhNS0_16BitwiseOrFunctorIhEEEESt5arrayIPcLm3EELi4E23TrivialOffsetCalculatorILi2EjES9_ILi1EjENS0_6memory12LoadWithCastILi2EEENSC_13StoreWithCastILi1EEEEEviT_T0_T2_T3_T4_T5_ --------------------------
	.section	.nv.constant0._ZN2at6native27unrolled_elementwise_kernelINS0_13BinaryFunctorIhhhNS0_16BitwiseOrFunctorIhEEEESt5arrayIPcLm3EELi4E23TrivialOffsetCalculatorILi2EjES9_ILi1EjENS0_6memory12LoadWithCastILi2EEENSC_13StoreWithCastILi1EEEEEviT_T0_T2_T3_T4_T5_,"a",@progbits
	.sectionflags	@""
	.align	4
.nv.constant0._ZN2at6native27unrolled_elementwise_kernelINS0_13BinaryFunctorIhhhNS0_16BitwiseOrFunctorIhEEEESt5arrayIPcLm3EELi4E23TrivialOffsetCalculatorILi2EjES9_ILi1EjENS0_6memory12LoadWithCastILi2EEENSC_13StoreWithCastILi1EEEEEviT_T0_T2_T3_T4_T5_:
	.zero		584


//--------------------- .nv.constant0._ZN2at6native18elementwise_kernelILi128ELi4EZNS0_22gpu_kernel_impl_nocastINS0_13BinaryFunctorIhhhNS0_16BitwiseOrFunctorIhEEEEEEvRNS_18TensorIteratorBaseERKT_EUliE_EEviT1_ --------------------------
	.section	.nv.constant0._ZN2at6native18elementwise_kernelILi128ELi4EZNS0_22gpu_kernel_impl_nocastINS0_13BinaryFunctorIhhhNS0_16BitwiseOrFunctorIhEEEEEEvRNS_18TensorIteratorBaseERKT_EUliE_EEviT1_,"a",@progbits
	.sectionflags	@""
	.align	4
.nv.constant0._ZN2at6native18elementwise_kernelILi128ELi4EZNS0_22gpu_kernel_impl_nocastINS0_13BinaryFunctorIhhhNS0_16BitwiseOrFunctorIhEEEEEEvRNS_18TensorIteratorBaseERKT_EUliE_EEviT1_:
	.zero		1184


//--------------------- .nv.constant0._ZN2at6native27unrolled_elementwise_kernelINS0_13BinaryFunctorIhhhNS0_16BitwiseOrFunctorIhEEEESt5arrayIPcLm3EELi4E23TrivialOffsetCalculatorILi2EjES9_ILi1EjENS0_6memory15LoadWithoutCastENSC_16StoreWithoutCastEEEviT_T0_T2_T3_T4_T5_ --------------------------
	.section	.nv.constant0._ZN2at6native27unrolled_elementwise_kernelINS0_13BinaryFunctorIhhhNS0_16BitwiseOrFunctorIhEEEESt5arrayIPcLm3EELi4E23TrivialOffsetCalculatorILi2EjES9_ILi1EjENS0_6memory15LoadWithoutCastENSC_16StoreWithoutCastEEEviT_T0_T2_T3_T4_T5_,"a",@progbits
	.sectionflags	@""
	.align	4
.nv.constant0._ZN2at6native27unrolled_elementwise_kernelINS0_13BinaryFunctorIhhhNS0_16BitwiseOrFunctorIhEEEESt5arrayIPcLm3EELi4E23TrivialOffsetCalculatorILi2EjES9_ILi1EjENS0_6memory15LoadWithoutCastENSC_16StoreWithoutCastEEEviT_T0_T2_T3_T4_T5_:
	.zero		564


//--------------------- .nv.constant0._ZN2at6native29vectorized_elementwise_kernelILi2ENS0_13BinaryFunctorIhhhNS0_16BitwiseOrFunctorIhEEEESt5arrayIPcLm3EEEEviT0_T1_ --------------------------
	.section	.nv.constant0._ZN2at6native29vectorized_elementwise_kernelILi2ENS0_13BinaryFunctorIhhhNS0_16BitwiseOrFunctorIhEEEESt5arrayIPcLm3EEEEviT0_T1_,"a",@progbits
	.sectionflags	@""
	.align	4
.nv.constant0._ZN2at6native29vectorized_elementwise_kernelILi2ENS0_13BinaryFunctorIhhhNS0_16BitwiseOrFunctorIhEEEESt5arrayIPcLm3EEEEviT0_T1_:
	.zero		560


//--------------------- .nv.constant0._ZN2at6native29vectorized_elementwise_kernelILi4ENS0_13BinaryFunctorIhhhNS0_16BitwiseOrFunctorIhEEEESt5arrayIPcLm3EEEEviT0_T1_ --------------------------
	.section	.nv.constant0._ZN2at6native29vectorized_elementwise_kernelILi4ENS0_13BinaryFunctorIhhhNS0_16BitwiseOrFunctorIhEEEESt5arrayIPcLm3EEEEviT0_T1_,"a",@progbits
	.sectionflags	@""
	.align	4
.nv.constant0._ZN2at6native29vectorized_elementwise_kernelILi4ENS0_13BinaryFunctorIhhhNS0_16BitwiseOrFunctorIhEEEESt5arrayIPcLm3EEEEviT0_T1_:
	.zero		560


//--------------------- .nv.constant0._ZN2at6native29vectorized_elementwise_kernelILi8ENS0_13BinaryFunctorIhhhNS0_16BitwiseOrFunctorIhEEEESt5arrayIPcLm3EEEEviT0_T1_ --------------------------
	.section	.nv.constant0._ZN2at6native29vectorized_elementwise_kernelILi8ENS0_13BinaryFunctorIhhhNS0_16BitwiseOrFunctorIhEEEESt5arrayIPcLm3EEEEviT0_T1_,"a",@progbits
	.sectionflags	@""
	.align	4
.nv.constant0._ZN2at6native29vectorized_elementwise_kernelILi8ENS0_13BinaryFunctorIhhhNS0_16BitwiseOrFunctorIhEEEESt5arrayIPcLm3EEEEviT0_T1_:
	.zero		560


//--------------------- .nv.constant0._ZN2at6native18elementwise_kernelILi128ELi4EZNS0_15gpu_kernel_implINS0_13AUnaryFunctorIbbbNS0_17BitwiseAndFunctorIbEEEEEEvRNS_18TensorIteratorBaseERKT_EUliE_EEviT1_ --------------------------
	.section	.nv.constant0._ZN2at6native18elementwise_kernelILi128ELi4EZNS0_15gpu_kernel_implINS0_13AUnaryFunctorIbbbNS0_17BitwiseAndFunctorIbEEEEEEvRNS_18TensorIteratorBaseERKT_EUliE_EEviT1_,"a",@progbits
	.sectionflags	@""
	.align	4
.nv.constant0._ZN2at6native18elementwise_kernelILi128ELi4EZNS0_15gpu_kernel_implINS0_13AUnaryFunctorIbbbNS0_17BitwiseAndFunctorIbEEEEEEvRNS_18TensorIteratorBaseERKT_EUliE_EEviT1_:
	.zero		1072


//--------------------- .nv.constant0._ZN2at6native27unrolled_elementwise_kernelINS0_13AUnaryFunctorIbbbNS0_17BitwiseAndFunctorIbEEEESt5arrayIPcLm2EELi4E23TrivialOffsetCalculatorILi1EjESA_NS0_6memory12LoadWithCastILi1EEENSB_13StoreWithCastILi1EEEEEviT_T0_T2_T3_T4_T5_ --------------------------
	.section	.nv.constant0._ZN2at6native27unrolled_elementwise_kernelINS0_13AUnaryFunctorIbbbNS0_17BitwiseAndFunctorIbEEEESt5arrayIPcLm2EELi4E23TrivialOffsetCalculatorILi1EjESA_NS0_6memory12LoadWithCastILi1EEENSB_13StoreWithCastILi1EEEEEviT_T0_T2_T3_T4_T5_,"a",@progbits
	.sectionflags	@""
	.align	4
.nv.constant0._ZN2at6native27unrolled_elementwise_kernelINS0_13AUnaryFunctorIbbbNS0_17BitwiseAndFunctorIbEEEESt5arrayIPcLm2EELi4E23TrivialOffsetCalculatorILi1EjESA_NS0_6memory12LoadWithCastILi1EEENSB_13StoreWithCastILi1EEEEEviT_T0_T2_T3_T4_T5_:
	.zero		572


//--------------------- .nv.constant0._ZN2at6native18elementwise_kernelILi128ELi4EZNS0_22gpu_kernel_impl_nocastINS0_13AUnaryFunctorIbbbNS0_17BitwiseAndFunctorIbEEEEEEvRNS_18TensorIteratorBaseERKT_EUliE_EEviT1_ --------------------------
	.section	.nv.constant0._ZN2at6native18elementwise_kernelILi128ELi4EZNS0_22gpu_kernel_impl_nocastINS0_13AUnaryFunctorIbbbNS0_17BitwiseAndFunctorIbEEEEEEvRNS_18TensorIteratorBaseERKT_EUliE_EEviT1_,"a",@progbits
	.sectionflags	@""
	.align	4
.nv.constant0._ZN2at6native18elementwise_kernelILi128ELi4EZNS0_22gpu_kernel_impl_nocastINS0_13AUnaryFunctorIbbbNS0_17BitwiseAndFunctorIbEEEEEEvRNS_18TensorIteratorBaseERKT_EUliE_EEviT1_:
	.zero		1072


//--------------------- .nv.constant0._ZN2at6native27unrolled_elementwise_kernelINS0_13AUnaryFunctorIbbbNS0_17BitwiseAndFunctorIbEEEESt5arrayIPcLm2EELi4E23TrivialOffsetCalculatorILi1EjESA_NS0_6memory15LoadWithoutCastENSB_16StoreWithoutCastEEEviT_T0_T2_T3_T4_T5_ --------------------------
	.section	.nv.constant0._ZN2at6native27unrolled_elementwise_kernelINS0_13AUnaryFunctorIbbbNS0_17BitwiseAndFunctorIbEEEESt5arrayIPcLm2EELi4E23TrivialOffsetCalculatorILi1EjESA_NS0_6memory15LoadWithoutCastENSB_16StoreWithoutCastEEEviT_T0_T2_T3_T4_T5_,"a",@progbits
	.sectionflags	@""
	.align	4
.nv.constant0._ZN2at6native27unrolled_elementwise_kernelINS0_13AUnaryFunctorIbbbNS0_17BitwiseAndFunctorIbEEEESt5arrayIPcLm2EELi4E23TrivialOffsetCalculatorILi1EjESA_NS0_6memory15LoadWithoutCastENSB_16StoreWithoutCastEEEviT_T0_T2_T3_T4_T5_:
	.zero		556


//--------------------- .nv.constant0._ZN2at6native29vectorized_elementwise_kernelILi2ENS0_13AUnaryFunctorIbbbNS0_17BitwiseAndFunctorIbEEEESt5arrayIPcLm2EEEEviT0_T1_ --------------------------
	.section	.nv.constant0._ZN2at6native29vectorized_elementwise_kernelILi2ENS0_13AUnaryFunctorIbbbNS0_17BitwiseAndFunctorIbEEEESt5arrayIPcLm2EEEEviT0_T1_,"a",@progbits
	.sectionflags	@""
	.align	4
.nv.constant0._ZN2at6native29vectorized_elementwise_kernelILi2ENS0_13AUnaryFunctorIbbbNS0_17BitwiseAndFunctorIbEEEESt5arrayIPcLm2EEEEviT0_T1_:
	.zero		552


//--------------------- .nv.constant0._ZN2at6native29vectorized_elementwise_kernelILi4ENS0_13AUnaryFunctorIbbbNS0_17BitwiseAndFunctorIbEEEESt5arrayIPcLm2EEEEviT0_T1_ --------------------------
	.section	.nv.constant0._ZN2at6native29vectorized_elementwise_kernelILi4ENS0_13AUnaryFunctorIbbbNS0_17BitwiseAndFunctorIbEEEESt5arrayIPcLm2EEEEviT0_T1_,"a",@progbits
	.sectionflags	@""
	.align	4
.nv.constant0._ZN2at6native29vectorized_elementwise_kernelILi4ENS0_13AUnaryFunctorIbbbNS0_17BitwiseAndFunctorIbEEEESt5arrayIPcLm2EEEEviT0_T1_:
	.zero		552


//--------------------- .nv.constant0._ZN2at6native29vectorized_elementwise_kernelILi8ENS0_13AUnaryFunctorIbbbNS0_17BitwiseAndFunctorIbEEEESt5arrayIPcLm2EEEEviT0_T1_ --------------------------
	.section	.nv.constant0._ZN2at6native29vectorized_elementwise_kernelILi8ENS0_13AUnaryFunctorIbbbNS0_17BitwiseAndFunctorIbEEEESt5arrayIPcLm2EEEEviT0_T1_,"a",@progbits
	.sectionflags	@""
	.align	4
.nv.constant0._ZN2at6native29vectorized_elementwise_kernelILi8ENS0_13AUnaryFunctorIbbbNS0_17BitwiseAndFunctorIbEEEESt5arrayIPcLm2EEEEviT0_T1_:
	.zero		552


//--------------------- .nv.constant0._ZN2at6native18elementwise_kernelILi128ELi4EZNS0_15gpu_kernel_implINS0_13BinaryFunctorIbbbNS0_17BitwiseAndFunctorIbEEEEEEvRNS_18TensorIteratorBaseERKT_EUliE_EEviT1_ --------------------------
	.section	.nv.constant0._ZN2at6native18elementwise_kernelILi128ELi4EZNS0_15gpu_kernel_implINS0_13BinaryFunctorIbbbNS0_17BitwiseAndFunctorIbEEEEEEvRNS_18TensorIteratorBaseERKT_EUliE_EEviT1_,"a",@progbits
	.sectionflags	@""
	.align	4
.nv.constant0._ZN2at6native18elementwise_kernelILi128ELi4EZNS0_15gpu_kernel_implINS0_13BinaryFunctorIbbbNS0_17BitwiseAndFunctorIbEEEEEEvRNS_18TensorIteratorBaseERKT_EUliE_EEviT1_:
	.zero		1184


//--------------------- .nv.constant0._ZN2at6native27unrolled_elementwise_kernelINS0_13BinaryFunctorIbbbNS0_17BitwiseAndFunctorIbEEEESt5arrayIPcLm3EELi4E23TrivialOffsetCalculatorILi2EjES9_ILi1EjENS0_6memory12LoadWithCastILi2EEENSC_13StoreWithCastILi1EEEEEviT_T0_T2_T3_T4_T5_ --------------------------
	.section	.nv.constant0._ZN2at6native27unrolled_elementwise_kernelINS0_13BinaryFunctorIbbbNS0_17BitwiseAndFunctorIbEEEESt5arrayIPcLm3EELi4E23TrivialOffsetCalculatorILi2EjES9_ILi1EjENS0_6memory12LoadWithCastILi2EEENSC_13StoreWithCastILi1EEEEEviT_T0_T2_T3_T4_T5_,"a",@progbits
	.sectionflags	@""
	.align	4
.nv.constant0._ZN2at6native27unrolled_elementwise_kernelINS0_13BinaryFunctorIbbbNS0_17BitwiseAndFunctorIbEEEESt5arrayIPcLm3EELi4E23TrivialOffsetCalculatorILi2EjES9_ILi1EjENS0_6memory12LoadWithCastILi2EEENSC_13StoreWithCastILi1EEEEEviT_T0_T2_T3_T4_T5_:
	.zero		584


//--------------------- .nv.constant0._ZN2at6native18elementwise_kernelILi128ELi4EZNS0_22gpu_kernel_impl_nocastINS0_13BinaryFunctorIbbbNS0_17BitwiseAndFunctorIbEEEEEEvRNS_18TensorIteratorBaseERKT_EUliE_EEviT1_ --------------------------
	.section	.nv.constant0._ZN2at6native18elementwise_kernelILi128ELi4EZNS0_22gpu_kernel_impl_nocastINS0_13BinaryFunctorIbbbNS0_17BitwiseAndFunctorIbEEEEEEvRNS_18TensorIteratorBaseERKT_EUliE_EEviT1_,"a",@progbits
	.sectionflags	@""
	.align	4
.nv.constant0._ZN2at6native18elementwise_kernelILi128ELi4EZNS0_22gpu_kernel_impl_nocastINS0_13BinaryFunctorIbbbNS0_17BitwiseAndFunctorIbEEEEEEvRNS_18TensorIteratorBaseERKT_EUliE_EEviT1_:
	.zero		1184


//--------------------- .nv.constant0._ZN2at6native27unrolled_elementwise_kernelINS0_13BinaryFunctorIbbbNS0_17BitwiseAndFunctorIbEEEESt5arrayIPcLm3EELi4E23TrivialOffsetCalculatorILi2EjES9_ILi1EjENS0_6memory15LoadWithoutCastENSC_16StoreWithoutCastEEEviT_T0_T2_T3_T4_T5_ --------------------------
	.section	.nv.constant0._ZN2at6native27unrolled_elementwise_kernelINS0_13BinaryFunctorIbbbNS0_17BitwiseAndFunctorIbEEEESt5arrayIPcLm3EELi4E23TrivialOffsetCalculatorILi2EjES9_ILi1EjENS0_6memory15LoadWithoutCastENSC_16StoreWithoutCastEEEviT_T0_T2_T3_T4_T5_,"a",@progbits
	.sectionflags	@""
	.align	4
.nv.constant0._ZN2at6native27unrolled_elementwise_kernelINS0_13BinaryFunctorIbbbNS0_17BitwiseAndFunctorIbEEEESt5arrayIPcLm3EELi4E23TrivialOffsetCalculatorILi2EjES9_ILi1EjENS0_6memory15LoadWithoutCastENSC_16StoreWithoutCastEEEviT_T0_T2_T3_T4_T5_:
	.zero		564


//--------------------- .nv.constant0._ZN2at6native29vectorized_elementwise_kernelILi2ENS0_13BinaryFunctorIbbbNS0_17BitwiseAndFunctorIbEEEESt5arrayIPcLm3EEEEviT0_T1_ --------------------------
	.section	.nv.constant0._ZN2at6native29vectorized_elementwise_kernelILi2ENS0_13BinaryFunctorIbbbNS0_17BitwiseAndFunctorIbEEEESt5arrayIPcLm3EEEEviT0_T1_,"a",@progbits
	.sectionflags	@""
	.align	4
.nv.constant0._ZN2at6native29vectorized_elementwise_kernelILi2ENS0_13BinaryFunctorIbbbNS0_17BitwiseAndFunctorIbEEEESt5arrayIPcLm3EEEEviT0_T1_:
	.zero		560


//--------------------- .nv.constant0._ZN2at6native29vectorized_elementwise_kernelILi4ENS0_13BinaryFunctorIbbbNS0_17BitwiseAndFunctorIbEEEESt5arrayIPcLm3EEEEviT0_T1_ --------------------------
	.section	.nv.constant0._ZN2at6native29vectorized_elementwise_kernelILi4ENS0_13BinaryFunctorIbbbNS0_17BitwiseAndFunctorIbEEEESt5arrayIPcLm3EEEEviT0_T1_,"a",@progbits
	.sectionflags	@""
	.align	4
.nv.constant0._ZN2at6native29vectorized_elementwise_kernelILi4ENS0_13BinaryFunctorIbbbNS0_17BitwiseAndFunctorIbEEEESt5arrayIPcLm3EEEEviT0_T1_:
	.zero		560


//--------------------- .nv.constant0._ZN2at6native29vectorized_elementwise_kernelILi8ENS0_13BinaryFunctorIbbbNS0_17BitwiseAndFunctorIbEEEESt5arrayIPcLm3EEEEviT0_T1_ --------------------------
	.section	.nv.constant0._ZN2at6native29vectorized_elementwise_kernelILi8ENS0_13BinaryFunctorIbbbNS0_17BitwiseAndFunctorIbEEEESt5arrayIPcLm3EEEEviT0_T1_,"a",@progbits
	.sectionflags	@""
	.align	4
.nv.constant0._ZN2at6native29vectorized_elementwise_kernelILi8ENS0_13BinaryFunctorIbbbNS0_17BitwiseAndFunctorIbEEEESt5arrayIPcLm3EEEEviT0_T1_:
	.zero		560


//--------------------- .nv.constant0._ZN2at6native18elementwise_kernelILi128ELi4EZNS0_15gpu_kernel_implINS0_13AUnaryFunctorIsssNS0_17BitwiseAndFunctorIsEEEEEEvRNS_18TensorIteratorBaseERKT_EUliE_EEviT1_ --------------------------
	.section	.nv.constant0._ZN2at6native18elementwise_kernelILi128ELi4EZNS0_15gpu_kernel_implINS0_13AUnaryFunctorIsssNS0_17BitwiseAndFunctorIsEEEEEEvRNS_18TensorIteratorBaseERKT_EUliE_EEviT1_,"a",@progbits
	.sectionflags	@""
	.align	4
.nv.constant0._ZN2at6native18elementwise_kernelILi128ELi4EZNS0_15gpu_kernel_implINS0_13AUnaryFunctorIsssNS0_17BitwiseAndFunctorIsEEEEEEvRNS_18TensorIteratorBaseERKT_EUliE_EEviT1_:
	.zero		1072


//--------------------- .nv.constant0._ZN2at6native27unrolled_elementwise_kernelINS0_13AUnaryFunctorIsssNS0_17BitwiseAndFunctorIsEEEESt5arrayIPcLm2EELi4E23TrivialOffsetCalculatorILi1EjESA_NS0_6memory12LoadWithCastILi1EEENSB_13StoreWithCastILi1EEEEEviT_T0_T2_T3_T4_T5_ --------------------------
	.section	.nv.constant0._ZN2at6native27unrolled_elementwise_kernelINS0_13AUnaryFunctorIsssNS0_17BitwiseAndFunctorIsEEEESt5arrayIPcLm2EELi4E23TrivialOffsetCalculatorILi1EjESA_NS0_6memory12LoadWithCastILi1EEENSB_13StoreWithCastILi1EEEEEviT_T0_T2_T3_T4_T5_,"a",@progbits
	.sectionflags	@""
	.align	4
.nv.constant0._ZN2at6native27unrolled_elementwise_kernelINS0_13AUnaryFunctorIsssNS0_17BitwiseAndFunctorIsEEEESt5arrayIPcLm2EELi4E23TrivialOffsetCalculatorILi1EjESA_NS0_6memory12LoadWithCastILi1EEENSB_13StoreWithCastILi1EEEEEviT_T0_T2_T3_T4_T5_:
	.zero		572


//--------------------- .nv.constant0._ZN2at6native18elementwise_kernelILi128ELi4EZNS0_22gpu_kernel_impl_nocastINS0_13AUnaryFunctorIsssNS0_17BitwiseAndFunctorIsEEEEEEvRNS_18TensorIteratorBaseERKT_EUliE_EEviT1_ --------------------------
	.section	.nv.constant0._ZN2at6native18elementwise_kernelILi128ELi4EZNS0_22gpu_kernel_impl_nocastINS0_13AUnaryFunctorIsssNS0_17BitwiseAndFunctorIsEEEEEEvRNS_18TensorIteratorBaseERKT_EUliE_EEviT1_,"a",@progbits
	.sectionflags	@""
	.align	4
.nv.constant0._ZN2at6native18elementwise_kernelILi128ELi4EZNS0_22gpu_kernel_impl_nocastINS0_13AUnaryFunctorIsssNS0_17BitwiseAndFunctorIsEEEEEEvRNS_18TensorIteratorBaseERKT_EUliE_EEviT1_:
	.zero		1072


//--------------------- .nv.constant0._ZN2at6native27unrolled_elementwise_kernelINS0_13AUnaryFunctorIsssNS0_17BitwiseAndFunctorIsEEEESt5arrayIPcLm2EELi4E23TrivialOffsetCalculatorILi1EjESA_NS0_6memory15LoadWithoutCastENSB_16StoreWithoutCastEEEviT_T0_T2_T3_T4_T5_ --------------------------
	.section	.nv.constant0._ZN2at6native27unrolled_elementwise_kernelINS0_13AUnaryFunctorIsssNS0_17BitwiseAndFunctorIsEEEESt5arrayIPcLm2EELi4E23TrivialOffsetCalculatorILi1EjESA_NS0_6memory15LoadWithoutCastENSB_16StoreWithoutCastEEEviT_T0_T2_T3_T4_T5_,"a",@progbits
	.sectionflags	@""
	.align	4
.nv.constant0._ZN2at6native27unrolled_elementwise_kernelINS0_13AUnaryFunctorIsssNS0_17BitwiseAndFunctorIsEEEESt5arrayIPcLm2EELi4E23TrivialOffsetCalculatorILi1EjESA_NS0_6memory15LoadWithoutCastENSB_16StoreWithoutCastEEEviT_T0_T2_T3_T4_T5_:
	.zero		556


//--------------------- .nv.constant0._ZN2at6native29vectorized_elementwise_kernelILi2ENS0_13AUnaryFunctorIsssNS0_17BitwiseAndFunctorIsEEEESt5arrayIPcLm2EEEEviT0_T1_ --------------------------
	.section	.nv.constant0._ZN2at6native29vectorized_elementwise_kernelILi2ENS0_13AUnaryFunctorIsssNS0_17BitwiseAndFunctorIsEEEESt5arrayIPcLm2EEEEviT0_T1_,"a",@progbits
	.sectionflags	@""
	.align	4
.nv.constant0._ZN2at6native29vectorized_elementwise_kernelILi2ENS0_13AUnaryFunctorIsssNS0_17BitwiseAndFunctorIsEEEESt5arrayIPcLm2EEEEviT0_T1_:
	.zero		552


//--------------------- .nv.constant0._ZN2at6native29vectorized_elementwise_kernelILi4ENS0_13AUnaryFunctorIsssNS0_17BitwiseAndFunctorIsEEEESt5arrayIPcLm2EEEEviT0_T1_ --------------------------
	.section	.nv.constant0._ZN2at6native29vectorized_elementwise_kernelILi4ENS0_13AUnaryFunctorIsssNS0_17BitwiseAndFunctorIsEEEESt5arrayIPcLm2EEEEviT0_T1_,"a",@progbits
	.sectionflags	@""
	.align	4
.nv.constant0._ZN2at6native29vectorized_elementwise_kernelILi4ENS0_13AUnaryFunctorIsssNS0_17BitwiseAndFunctorIsEEEESt5arrayIPcLm2EEEEviT0_T1_:
	.zero		552


//--------------------- .nv.constant0._ZN2at6native29vectorized_elementwise_kernelILi8ENS0_13AUnaryFunctorIsssNS0_17BitwiseAndFunctorIsEEEESt5arrayIPcLm2EEEEviT0_T1_ --------------------------
	.section	.nv.constant0._ZN2at6native29vectorized_elementwise_kernelILi8ENS0_13AUnaryFunctorIsssNS0_17BitwiseAndFunctorIsEEEESt5arrayIPcLm2EEEEviT0_T1_,"a",@progbits
	.sectionflags	@""
	.align	4
.nv.constant0._ZN2at6native29vectorized_elementwise_kernelILi8ENS0_13AUnaryFunctorIsssNS0_17BitwiseAndFunctorIsEEEESt5arrayIPcLm2EEEEviT0_T1_:
	.zero		552


//--------------------- .nv.constant0._ZN2at6native18elementwise_kernelILi128ELi4EZNS0_15gpu_kernel_implINS0_13BinaryFunctorIsssNS0_17BitwiseAndFunctorIsEEEEEEvRNS_18TensorIteratorBaseERKT_EUliE_EEviT1_ --------------------------
	.section	.nv.constant0._ZN2at6native18elementwise_kernelILi128ELi4EZNS0_15gpu_kernel_implINS0_13BinaryFunctorIsssNS0_17BitwiseAndFunctorIsEEEEEEvRNS_18TensorIteratorBaseERKT_EUliE_EEviT1_,"a",@progbits
	.sectionflags	@""
	.align	4
.nv.constant0._ZN2at6native18elementwise_kernelILi128ELi4EZNS0_15gpu_kernel_implINS0_13BinaryFunctorIsssNS0_17BitwiseAndFunctorIsEEEEEEvRNS_18TensorIteratorBaseERKT_EUliE_EEviT1_:
	.zero		1184


//--------------------- .nv.constant0._ZN2at6native27unrolled_elementwise_kernelINS0_13BinaryFunctorIsssNS0_17BitwiseAndFunctorIsEEEESt5arrayIPcLm3EELi4E23TrivialOffsetCalculatorILi2EjES9_ILi1EjENS0_6memory12LoadWithCastILi2EEENSC_13StoreWithCastILi1EEEEEviT_T0_T2_T3_T4_T5_ --------------------------
	.section	.nv.constant0._ZN2at6native27unrolled_elementwise_kernelINS0_13BinaryFunctorIsssNS0_17BitwiseAndFunctorIsEEEESt5arrayIPcLm3EELi4E23TrivialOffsetCalculatorILi2EjES9_ILi1EjENS0_6memory12LoadWithCastILi2EEENSC_13StoreWithCastILi1EEEEEviT_T0_T2_T3_T4_T5_,"a",@progbits
	.sectionflags	@""
	.align	4
.nv.constant0._ZN2at6native27unrolled_elementwise_kernelINS0_13BinaryFunctorIsssNS0_17BitwiseAndFunctorIsEEEESt5arrayIPcLm3EELi4E23TrivialOffsetCalculatorILi2EjES9_ILi1EjENS0_6memory12LoadWithCastILi2EEENSC_13StoreWithCastILi1EEEEEviT_T0_T2_T3_T4_T5_:
	.zero		584


//--------------------- .nv.constant0._ZN2at6native18elementwise_kernelILi128ELi4EZNS0_22gpu_kernel_impl_nocastINS0_13BinaryFunctorIsssNS0_17BitwiseAndFunctorIsEEEEEEvRNS_18TensorIteratorBaseERKT_EUliE_EEviT1_ --------------------------
	.section	.nv.constant0._ZN2at6native18elementwise_kernelILi128ELi4EZNS0_22gpu_kernel_impl_nocastINS0_13BinaryFunctorIsssNS0_17BitwiseAndFunctorIsEEEEEEvRNS_18TensorIteratorBaseERKT_EUliE_EEviT1_,"a",@progbits
	.sectionflags	@""
	.align	4
.nv.constant0._ZN2at6native18elementwise_kernelILi128ELi4EZNS0_22gpu_kernel_impl_nocastINS0_13BinaryFunctorIsssNS0_17BitwiseAndFunctorIsEEEEEEvRNS_18TensorIteratorBaseERKT_EUliE_EEviT1_:
	.zero		1184


//--------------------- .nv.constant0._ZN2at6native27unrolled_elementwise_kernelINS0_13BinaryFunctorIsssNS0_17BitwiseAndFunctorIsEEEESt5arrayIPcLm3EELi4E23TrivialOffsetCalculatorILi2EjES9_ILi1EjENS0_6memory15LoadWithoutCastENSC_16StoreWithoutCastEEEviT_T0_T2_T3_T4_T5_ --------------------------
	.section	.nv.constant0._ZN2at6native27unrolled_elementwise_kernelINS0_13BinaryFunctorIsssNS0_17BitwiseAndFunctorIsEEEESt5arrayIPcLm3EELi4E23TrivialOffsetCalculatorILi2EjES9_ILi1EjENS0_6memory15LoadWithoutCastENSC_16StoreWithoutCastEEEviT_T0_T2_T3_T4_T5_,"a",@progbits
	.sectionflags	@""
	.align	4
.nv.constant0._ZN2at6native27unrolled_elementwise_kernelINS0_13BinaryFunctorIsssNS0_17BitwiseAndFunctorIsEEEESt5arrayIPcLm3EELi4E23TrivialOffsetCalculatorILi2EjES9_ILi1EjENS0_6memory15LoadWithoutCastENSC_16StoreWithoutCastEEEviT_T0_T2_T3_T4_T5_:
	.zero		564


//--------------------- .nv.constant0._ZN2at6native29vectorized_elementwise_kernelILi2ENS0_13BinaryFunctorIsssNS0_17BitwiseAndFunctorIsEEEESt5arrayIPcLm3EEEEviT0_T1_ --------------------------
	.section	.nv.constant0._ZN2at6native29vectorized_elementwise_kernelILi2ENS0_13BinaryFunctorIsssNS0_17BitwiseAndFunctorIsEEEESt5arrayIPcLm3EEEEviT0_T1_,"a",@progbits
	.sectionflags	@""
	.align	4
.nv.constant0._ZN2at6native29vectorized_elementwise_kernelILi2ENS0_13BinaryFunctorIsssNS0_17BitwiseAndFunctorIsEEEESt5arrayIPcLm3EEEEviT0_T1_:
	.zero		560


//--------------------- .nv.constant0._ZN2at6native29vectorized_elementwise_kernelILi4ENS0_13BinaryFunctorIsssNS0_17BitwiseAndFunctorIsEEEESt5arrayIPcLm3EEEEviT0_T1_ --------------------------
	.section	.nv.constant0._ZN2at6native29vectorized_elementwise_kernelILi4ENS0_13BinaryFunctorIsssNS0_17BitwiseAndFunctorIsEEEESt5arrayIPcLm3EEEEviT0_T1_,"a",@progbits
	.sectionflags	@""
	.align	4
.nv.constant0._ZN2at6native29vectorized_elementwise_kernelILi4ENS0_13BinaryFunctorIsssNS0_17BitwiseAndFunctorIsEEEESt5arrayIPcLm3EEEEviT0_T1_:
	.zero		560


//--------------------- .nv.constant0._ZN2at6native29vectorized_elementwise_kernelILi8ENS0_13BinaryFunctorIsssNS0_17BitwiseAndFunctorIsEEEESt5arrayIPcLm3EEEEviT0_T1_ --------------------------
	.section	.nv.constant0._ZN2at6native29vectorized_elementwise_kernelILi8ENS0_13BinaryFunctorIsssNS0_17BitwiseAndFunctorIsEEEESt5arrayIPcLm3EEEEviT0_T1_,"a",@progbits
	.sectionflags	@""
	.align	4
.nv.constant0._ZN2at6native29vectorized_elementwise_kernelILi8ENS0_13BinaryFunctorIsssNS0_17BitwiseAndFunctorIsEEEESt5arrayIPcLm3EEEEviT0_T1_:
	.zero		560


//--------------------- .nv.constant0._ZN2at6native18elementwise_kernelILi128ELi4EZNS0_15gpu_kernel_implINS0_13AUnaryFunctorIlllNS0_17BitwiseAndFunctorIlEEEEEEvRNS_18TensorIteratorBaseERKT_EUliE_EEviT1_ --------------------------
	.section	.nv.constant0._ZN2at6native18elementwise_kernelILi128ELi4EZNS0_15gpu_kernel_implINS0_13AUnaryFunctorIlllNS0_17BitwiseAndFunctorIlEEEEEEvRNS_18TensorIteratorBaseERKT_EUliE_EEviT1_,"a",@progbits
	.sectionflags	@""
	.align	4
.nv.constant0._ZN2at6native18elementwise_kernelILi128ELi4EZNS0_15gpu_kernel_implINS0_13AUnaryFunctorIlllNS0_17BitwiseAndFunctorIlEEEEEEvRNS_18TensorIteratorBaseERKT_EUliE_EEviT1_:
	.zero		1088


//--------------------- .nv.constant0._ZN2at6native27unrolled_elementwise_kernelINS0_13AUnaryFunctorIlllNS0_17BitwiseAndFunctorIlEEEESt5arrayIPcLm2EELi4E23TrivialOffsetCalculatorILi1EjESA_NS0_6memory12LoadWithCastILi1EEENSB_13StoreWithCastILi1EEEEEviT_T0_T2_T3_T4_T5_ --------------------------
	.section	.nv.constant0._ZN2at6native27unrolled_elementwise_kernelINS0_13AUnaryFunctorIlllNS0_17BitwiseAndFunctorIlEEEESt5arrayIPcLm2EELi4E23TrivialOffsetCalculatorILi1EjESA_NS0_6memory12LoadWithCastILi1EEENSB_13StoreWithCastILi1EEEEEviT_T0_T2_T3_T4_T5_,"a",@progbits
	.sectionflags	@""
	.align	4
.nv.constant0._ZN2at6native27unrolled_elementwise_kernelINS0_13AUnaryFunctorIlllNS0_17BitwiseAndFunctorIlEEEESt5arrayIPcLm2EELi4E23TrivialOffsetCalculatorILi1EjESA_NS0_6memory12LoadWithCastILi1EEENSB_13StoreWithCastILi1EEEEEviT_T0_T2_T3_T4_T5_:
	.zero		588


//--------------------- .nv.constant0._ZN2at6native18elementwise_kernelILi128ELi2EZNS0_22gpu_kernel_impl_nocastINS0_13AUnaryFunctorIlllNS0_17BitwiseAndFunctorIlEEEEEEvRNS_18TensorIteratorBaseERKT_EUliE_EEviT1_ --------------------------
	.section	.nv.constant0._ZN2at6native18elementwise_kernelILi128ELi2EZNS0_22gpu_kernel_impl_nocastINS0_13AUnaryFunctorIlllNS0_17BitwiseAndFunctorIlEEEEEEvRNS_18TensorIteratorBaseERKT_EUliE_EEviT1_,"a",@progbits
	.sectionflags	@""
	.align	4
.nv.constant0._ZN2at6native18elementwise_kernelILi128ELi2EZNS0_22gpu_kernel_impl_nocastINS0_13AUnaryFunctorIlllNS0_17BitwiseAndFunctorIlEEEEEEvRNS_18TensorIteratorBaseERKT_EUliE_EEviT1_:
	.zero		1080


//--------------------- .nv.constant0._ZN2at6native27unrolled_elementwise_kernelINS0_13AUnaryFunctorIlllNS0_17BitwiseAndFunctorIlEEEESt5arrayIPcLm2EELi4E23TrivialOffsetCalculatorILi1EjESA_NS0_6memory15LoadWithoutCastENSB_16StoreWithoutCastEEEviT_T0_T2_T3_T4_T5_ --------------------------
	.section	.nv.constant0._ZN2at6native27unrolled_elementwise_kernelINS0_13AUnaryFunctorIlllNS0_17BitwiseAndFunctorIlEEEESt5arrayIPcLm2EELi4E23TrivialOffsetCalculatorILi1EjESA_NS0_6memory15LoadWithoutCastENSB_16StoreWithoutCastEEEviT_T0_T2_T3_T4_T5_,"a",@progbits
	.sectionflags	@""
	.align	4
.nv.constant0._ZN2at6native27unrolled_elementwise_kernelINS0_13AUnaryFunctorIlllNS0_17BitwiseAndFunctorIlEEEESt5arrayIPcLm2EELi4E23TrivialOffsetCalculatorILi1EjESA_NS0_6memory15LoadWithoutCastENSB_16StoreWithoutCastEEEviT_T0_T2_T3_T4_T5_:
	.zero		572


//--------------------- .nv.constant0._ZN2at6native29vectorized_elementwise_kernelILi2ENS0_13AUnaryFunctorIlllNS0_17BitwiseAndFunctorIlEEEESt5arrayIPcLm2EEEEviT0_T1_ --------------------------
	.section	.nv.constant0._ZN2at6native29vectorized_elementwise_kernelILi2ENS0_13AUnaryFunctorIlllNS0_17BitwiseAndFunctorIlEEEESt5arrayIPcLm2EEEEviT0_T1_,"a",@progbits
	.sectionflags	@""
	.align	4
.nv.constant0._ZN2at6native29vectorized_elementwise_kernelILi2ENS0_13AUnaryFunctorIlllNS0_17BitwiseAndFunctorIlEEEESt5arrayIPcLm2EEEEviT0_T1_:
	.zero		568


//--------------------- .nv.constant0._ZN2at6native29vectorized_elementwise_kernelILi4ENS0_13AUnaryFunctorIlllNS0_17BitwiseAndFunctorIlEEEESt5arrayIPcLm2EEEEviT0_T1_ --------------------------
	.section	.nv.constant0._ZN2at6native29vectorized_elementwise_kernelILi4ENS0_13AUnaryFunctorIlllNS0_17BitwiseAndFunctorIlEEEESt5arrayIPcLm2EEEEviT0_T1_,"a",@progbits
	.sectionflags	@""
	.align	4
.nv.constant0._ZN2at6native29vectorized_elementwise_kernelILi4ENS0_13AUnaryFunctorIlllNS0_17BitwiseAndFunctorIlEEEESt5arrayIPcLm2EEEEviT0_T1_:
	.zero		568


//--------------------- .nv.constant0._ZN2at6native29vectorized_elementwise_kernelILi8ENS0_13AUnaryFunctorIlllNS0_17BitwiseAndFunctorIlEEEESt5arrayIPcLm2EEEEviT0_T1_ --------------------------
	.section	.nv.constant0._ZN2at6native29vectorized_elementwise_kernelILi8ENS0_13AUnaryFunctorIlllNS0_17BitwiseAndFunctorIlEEEESt5arrayIPcLm2EEEEviT0_T1_,"a",@progbits
	.sectionflags	@""
	.align	4
.nv.constant0._ZN2at6native29vectorized_elementwise_kernelILi8ENS0_13AUnaryFunctorIlllNS0_17BitwiseAndFunctorIlEEEESt5arrayIPcLm2EEEEviT0_T1_:
	.zero		568


//--------------------- .nv.constant0._ZN2at6native18elementwise_kernelILi128ELi4EZNS0_15gpu_kernel_implINS0_13BinaryFunctorIlllNS0_17BitwiseAndFunctorIlEEEEEEvRNS_18TensorIteratorBaseERKT_EUliE_EEviT1_ --------------------------
	.section	.nv.constant0._ZN2at6native18elementwise_kernelILi128ELi4EZNS0_15gpu_kernel_implINS0_13BinaryFunctorIlllNS0_17BitwiseAndFunctorIlEEEEEEvRNS_18TensorIteratorBaseERKT_EUliE_EEviT1_,"a",@progbits
	.sectionflags	@""
	.align	4
.nv.constant0._ZN2at6native18elementwise_kernelILi128ELi4EZNS0_15gpu_kernel_implINS0_13BinaryFunctorIlllNS0_17BitwiseAndFunctorIlEEEEEEvRNS_18TensorIteratorBaseERKT_EUliE_EEviT1_:
	.zero		1184


//--------------------- .nv.constant0._ZN2at6native27unrolled_elementwise_kernelINS0_13BinaryFunctorIlllNS0_17BitwiseAndFunctorIlEEEESt5arrayIPcLm3EELi4E23TrivialOffsetCalculatorILi2EjES9_ILi1EjENS0_6memory12LoadWithCastILi2EEENSC_13StoreWithCastILi1EEEEEviT_T0_T2_T3_T4_T5_ --------------------------
	.section	.nv.constant0._ZN2at6native27unrolled_elementwise_kernelINS0_13BinaryFunctorIlllNS0_17BitwiseAndFunctorIlEEEESt5arrayIPcLm3EELi4E23TrivialOffsetCalculatorILi2EjES9_ILi1EjENS0_6memory12LoadWithCastILi2EEENSC_13StoreWithCastILi1EEEEEviT_T0_T2_T3_T4_T5_,"a",@progbits
	.sectionflags	@""
	.align	4
.nv.constant0._ZN2at6native27unrolled_elementwise_kernelINS0_13BinaryFunctorIlllNS0_17BitwiseAndFunctorIlEEEESt5arrayIPcLm3EELi4E23TrivialOffsetCalculatorILi2EjES9_ILi1EjENS0_6memory12LoadWithCastILi2EEENSC_13StoreWithCastILi1EEEEEviT_T0_T2_T3_T4_T5_:
	.zero		584


//--------------------- .nv.constant0._ZN2at6native18elementwise_kernelILi128ELi2EZNS0_22gpu_kernel_impl_nocastINS0_13BinaryFunctorIlllNS0_17BitwiseAndFunctorIlEEEEEEvRNS_18TensorIteratorBaseERKT_EUliE_EEviT1_ --------------------------
	.section	.nv.constant0._ZN2at6native18elementwise_kernelILi128ELi2EZNS0_22gpu_kernel_impl_nocastINS0_13BinaryFunctorIlllNS0_17BitwiseAndFunctorIlEEEEEEvRNS_18TensorIteratorBaseERKT_EUliE_EEviT1_,"a",@progbits
	.sectionflags	@""
	.align	4
.nv.constant0._ZN2at6native18elementwise_kernelILi128ELi2EZNS0_22gpu_kernel_impl_nocastINS0_13BinaryFunctorIlllNS0_17BitwiseAndFunctorIlEEEEEEvRNS_18TensorIteratorBaseERKT_EUliE_EEviT1_:
	.zero		1184


//--------------------- .nv.constant0._ZN2at6native27unrolled_elementwise_kernelINS0_13BinaryFunctorIlllNS0_17BitwiseAndFunctorIlEEEESt5arrayIPcLm3EELi4E23TrivialOffsetCalculatorILi2EjES9_ILi1EjENS0_6memory15LoadWithoutCastENSC_16StoreWithoutCastEEEviT_T0_T2_T3_T4_T5_ --------------------------
	.section	.nv.constant0._ZN2at6native27unrolled_elementwise_kernelINS0_13BinaryFunctorIlllNS0_17BitwiseAndFunctorIlEEEESt5arrayIPcLm3EELi4E23TrivialOffsetCalculatorILi2EjES9_ILi1EjENS0_6memory15LoadWithoutCastENSC_16StoreWithoutCastEEEviT_T0_T2_T3_T4_T5_,"a",@progbits
	.sectionflags	@""
	.align	4
.nv.constant0._ZN2at6native27unrolled_elementwise_kernelINS0_13BinaryFunctorIlllNS0_17BitwiseAndFunctorIlEEEESt5arrayIPcLm3EELi4E23TrivialOffsetCalculatorILi2EjES9_ILi1EjENS0_6memory15LoadWithoutCastENSC_16StoreWithoutCastEEEviT_T0_T2_T3_T4_T5_:
	.zero		564


//--------------------- .nv.constant0._ZN2at6native29vectorized_elementwise_kernelILi2ENS0_13BinaryFunctorIlllNS0_17BitwiseAndFunctorIlEEEESt5arrayIPcLm3EEEEviT0_T1_ --------------------------
	.section	.nv.constant0._ZN2at6native29vectorized_elementwise_kernelILi2ENS0_13BinaryFunctorIlllNS0_17BitwiseAndFunctorIlEEEESt5arrayIPcLm3EEEEviT0_T1_,"a",@progbits
	.sectionflags	@""
	.align	4
.nv.constant0._ZN2at6native29vectorized_elementwise_kernelILi2ENS0_13BinaryFunctorIlllNS0_17BitwiseAndFunctorIlEEEESt5arrayIPcLm3EEEEviT0_T1_:
	.zero		560


//--------------------- .nv.constant0._ZN2at6native29vectorized_elementwise_kernelILi4ENS0_13BinaryFunctorIlllNS0_17BitwiseAndFunctorIlEEEESt5arrayIPcLm3EEEEviT0_T1_ --------------------------
	.section	.nv.constant0._ZN2at6native29vectorized_elementwise_kernelILi4ENS0_13BinaryFunctorIlllNS0_17BitwiseAndFunctorIlEEEESt5arrayIPcLm3EEEEviT0_T1_,"a",@progbits
	.sectionflags	@""
	.align	4
.nv.constant0._ZN2at6native29vectorized_elementwise_kernelILi4ENS0_13BinaryFunctorIlllNS0_17BitwiseAndFunctorIlEEEESt5arrayIPcLm3EEEEviT0_T1_:
	.zero		560


//--------------------- .nv.constant0._ZN2at6native29vectorized_elementwise_kernelILi8ENS0_13BinaryFunctorIlllNS0_17BitwiseAndFunctorIlEEEESt5arrayIPcLm3EEEEviT0_T1_ --------------------------
	.section	.nv.constant0._ZN2at6native29vectorized_elementwise_kernelILi8ENS0_13BinaryFunctorIlllNS0_17BitwiseAndFunctorIlEEEESt5arrayIPcLm3EEEEviT0_T1_,"a",@progbits
	.sectionflags	@""
	.align	4
.nv.constant0._ZN2at6native29vectorized_elementwise_kernelILi8ENS0_13BinaryFunctorIlllNS0_17BitwiseAndFunctorIlEEEESt5arrayIPcLm3EEEEviT0_T1_:
	.zero		560


//--------------------- .nv.constant0._ZN2at6native18elementwise_kernelILi128ELi4EZNS0_15gpu_kernel_implINS0_13AUnaryFunctorIiiiNS0_17BitwiseAndFunctorIiEEEEEEvRNS_18TensorIteratorBaseERKT_EUliE_EEviT1_ --------------------------
	.section	.nv.constant0._ZN2at6native18elementwise_kernelILi128ELi4EZNS0_15gpu_kernel_implINS0_13AUnaryFunctorIiiiNS0_17BitwiseAndFunctorIiEEEEEEvRNS_18TensorIteratorBaseERKT_EUliE_EEviT1_,"a",@progbits
	.sectionflags	@""
	.align	4
.nv.constant0._ZN2at6native18elementwise_kernelILi128ELi4EZNS0_15gpu_kernel_implINS0_13AUnaryFunctorIiiiNS0_17BitwiseAndFunctorIiEEEEEEvRNS_18TensorIteratorBaseERKT_EUliE_EEviT1_:
	.zero		1080


//--------------------- .nv.constant0._ZN2at6native27unrolled_elementwise_kernelINS0_13AUnaryFunctorIiiiNS0_17BitwiseAndFunctorIiEEEESt5arrayIPcLm2EELi4E23TrivialOffsetCalculatorILi1EjESA_NS0_6memory12LoadWithCastILi1EEENSB_13StoreWithCastILi1EEEEEviT_T0_T2_T3_T4_T5_ --------------------------
	.section	.nv.constant0._ZN2at6native27unrolled_elementwise_kernelINS0_13AUnaryFunctorIiiiNS0_17BitwiseAndFunctorIiEEEESt5arrayIPcLm2EELi4E23TrivialOffsetCalculatorILi1EjESA_NS0_6memory12LoadWithCastILi1EEENSB_13StoreWithCastILi1EEEEEviT_T0_T2_T3_T4_T5_,"a",@progbits
	.sectionflags	@""
	.align	4
.nv.constant0._ZN2at6native27unrolled_elementwise_kernelINS0_13AUnaryFunctorIiiiNS0_17BitwiseAndFunctorIiEEEESt5arrayIPcLm2EELi4E23TrivialOffsetCalculatorILi1EjESA_NS0_6memory12LoadWithCastILi1EEENSB_13StoreWithCastILi1EEEEEviT_T0_T2_T3_T4_T5_:
	.zero		580


//--------------------- .nv.constant0._ZN2at6native18elementwise_kernelILi128ELi2EZNS0_22gpu_kernel_impl_nocastINS0_13AUnaryFunctorIiiiNS0_17BitwiseAndFunctorIiEEEEEEvRNS_18TensorIteratorBaseERKT_EUliE_EEviT1_ --------------------------
	.section	.nv.constant0._ZN2at6native18elementwise_kernelILi128ELi2EZNS0_22gpu_kernel_impl_nocastINS0_13AUnaryFunctorIiiiNS0_17BitwiseAndFunctorIiEEEEEEvRNS_18TensorIteratorBaseERKT_EUliE_EEviT1_,"a",@progbits
	.sectionflags	@""
	.align	4
.nv.constant0._ZN2at6native18elementwise_kernelILi128ELi2EZNS0_22gpu_kernel_impl_nocastINS0_13AUnaryFunctorIiiiNS0_17BitwiseAndFunctorIiEEEEEEvRNS_18TensorIteratorBaseERKT_EUliE_EEviT1_:
	.zero		1072


//--------------------- .nv.constant0._ZN2at6native27unrolled_elementwise_kernelINS0_13AUnaryFunctorIiiiNS0_17BitwiseAndFunctorIiEEEESt5arrayIPcLm2EELi4E23TrivialOffsetCalculatorILi1EjESA_NS0_6memory15LoadWithoutCastENSB_16StoreWithoutCastEEEviT_T0_T2_T3_T4_T5_ --------------------------
	.section	.nv.constant0._ZN2at6native27unrolled_elementwise_kernelINS0_13AUnaryFunctorIiiiNS0_17BitwiseAndFunctorIiEEEESt5arrayIPcLm2EELi4E23TrivialOffsetCalculatorILi1EjESA_NS0_6memory15LoadWithoutCastENSB_16StoreWithoutCastEEEviT_T0_T2_T3_T4_T5_,"a",@progbits
	.sectionflags	@""
	.align	4
.nv.constant0._ZN2at6native27unrolled_elementwise_kernelINS0_13AUnaryFunctorIiiiNS0_17BitwiseAndFunctorIiEEEESt5arrayIPcLm2EELi4E23TrivialOffsetCalculatorILi1EjESA_NS0_6memory15LoadWithoutCastENSB_16StoreWithoutCastEEEviT_T0_T2_T3_T4_T5_:
	.zero		564


//--------------------- .nv.constant0._ZN2at6native29vectorized_elementwise_kernelILi2ENS0_13AUnaryFunctorIiiiNS0_17BitwiseAndFunctorIiEEEESt5arrayIPcLm2EEEEviT0_T1_ --------------------------
	.section	.nv.constant0._ZN2at6native29vectorized_elementwise_kernelILi2ENS0_13AUnaryFunctorIiiiNS0_17BitwiseAndFunctorIiEEEESt5arrayIPcLm2EEEEviT0_T1_,"a",@progbits
	.sectionflags	@""
	.align	4
.nv.constant0._ZN2at6native29vectorized_elementwise_kernelILi2ENS0_13AUnaryFunctorIiiiNS0_17BitwiseAndFunctorIiEEEESt5arrayIPcLm2EEEEviT0_T1_:
	.zero		560


//--------------------- .nv.constant0._ZN2at6native29vectorized_elementwise_kernelILi4ENS0_13AUnaryFunctorIiiiNS0_17BitwiseAndFunctorIiEEEESt5arrayIPcLm2EEEEviT0_T1_ --------------------------
	.section	.nv.constant0._ZN2at6native29vectorized_elementwise_kernelILi4ENS0_13AUnaryFunctorIiiiNS0_17BitwiseAndFunctorIiEEEESt5arrayIPcLm2EEEEviT0_T1_,"a",@progbits
	.sectionflags	@""
	.align	4
.nv.constant0._ZN2at6native29vectorized_elementwise_kernelILi4ENS0_13AUnaryFunctorIiiiNS0_17BitwiseAndFunctorIiEEEESt5arrayIPcLm2EEEEviT0_T1_:
	.zero		560


//--------------------- .nv.constant0._ZN2at6native29vectorized_elementwise_kernelILi8ENS0_13AUnaryFunctorIiiiNS0_17BitwiseAndFunctorIiEEEESt5arrayIPcLm2EEEEviT0_T1_ --------------------------
	.section	.nv.constant0._ZN2at6native29vectorized_elementwise_kernelILi8ENS0_13AUnaryFunctorIiiiNS0_17BitwiseAndFunctorIiEEEESt5arrayIPcLm2EEEEviT0_T1_,"a",@progbits
	.sectionflags	@""
	.align	4
.nv.constant0._ZN2at6native29vectorized_elementwise_kernelILi8ENS0_13AUnaryFunctorIiiiNS0_17BitwiseAndFunctorIiEEEESt5arrayIPcLm2EEEEviT0_T1_:
	.zero		560


//--------------------- .nv.constant0._ZN2at6native18elementwise_kernelILi128ELi4EZNS0_15gpu_kernel_implINS0_13BinaryFunctorIiiiNS0_17BitwiseAndFunctorIiEEEEEEvRNS_18TensorIteratorBaseERKT_EUliE_EEviT1_ --------------------------
	.section	.nv.constant0._ZN2at6native18elementwise_kernelILi128ELi4EZNS0_15gpu_kernel_implINS0_13BinaryFunctorIiiiNS0_17BitwiseAndFunctorIiEEEEEEvRNS_18TensorIteratorBaseERKT_EUliE_EEviT1_,"a",@progbits
	.sectionflags	@""
	.align	4
.nv.constant0._ZN2at6native18elementwise_kernelILi128ELi4EZNS0_15gpu_kernel_implINS0_13BinaryFunctorIiiiNS0_17BitwiseAndFunctorIiEEEEEEvRNS_18TensorIteratorBaseERKT_EUliE_EEviT1_:
	.zero		1184


//--------------------- .nv.constant0._ZN2at6native27unrolled_elementwise_kernelINS0_13BinaryFunctorIiiiNS0_17BitwiseAndFunctorIiEEEESt5arrayIPcLm3EELi4E23TrivialOffsetCalculatorILi2EjES9_ILi1EjENS0_6memory12LoadWithCastILi2EEENSC_13StoreWithCastILi1EEEEEviT_T0_T2_T3_T4_T5_ --------------------------
	.section	.nv.constant0._ZN2at6native27unrolled_elementwise_kernelINS0_13BinaryFunctorIiiiNS0_17BitwiseAndFunctorIiEEEESt5arrayIPcLm3EELi4E23TrivialOffsetCalculatorILi2EjES9_ILi1EjENS0_6memory12LoadWithCastILi2EEENSC_13StoreWithCastILi1EEEEEviT_T0_T2_T3_T4_T5_,"a",@progbits
	.sectionflags	@""
	.align	4
.nv.constant0._ZN2at6native27unrolled_elementwise_kernelINS0_13BinaryFunctorIiiiNS0_17BitwiseAndFunctorIiEEEESt5arrayIPcLm3EELi4E23TrivialOffsetCalculatorILi2EjES9_ILi1EjENS0_6memory12LoadWithCastILi2EEENSC_13StoreWithCastILi1EEEEEviT_T0_T2_T3_T4_T5_:
	.zero		584


//--------------------- .nv.constant0._ZN2at6native18elementwise_kernelILi128ELi2EZNS0_22gpu_kernel_impl_nocastINS0_13BinaryFunctorIiiiNS0_17BitwiseAndFunctorIiEEEEEEvRNS_18TensorIteratorBaseERKT_EUliE_EEviT1_ --------------------------
	.section	.nv.constant0._ZN2at6native18elementwise_kernelILi128ELi2EZNS0_22gpu_kernel_impl_nocastINS0_13BinaryFunctorIiiiNS0_17BitwiseAndFunctorIiEEEEEEvRNS_18TensorIteratorBaseERKT_EUliE_EEviT1_,"a",@progbits
	.sectionflags	@""
	.align	4
.nv.constant0._ZN2at6native18elementwise_kernelILi128ELi2EZNS0_22gpu_kernel_impl_nocastINS0_13BinaryFunctorIiiiNS0_17BitwiseAndFunctorIiEEEEEEvRNS_18TensorIteratorBaseERKT_EUliE_EEviT1_:
	.zero		1184


//--------------------- .nv.constant0._ZN2at6native27unrolled_elementwise_kernelINS0_13BinaryFunctorIiiiNS0_17BitwiseAndFunctorIiEEEESt5arrayIPcLm3EELi4E23TrivialOffsetCalculatorILi2EjES9_ILi1EjENS0_6memory15LoadWithoutCastENSC_16StoreWithoutCastEEEviT_T0_T2_T3_T4_T5_ --------------------------
	.section	.nv.constant0._ZN2at6native27unrolled_elementwise_kernelINS0_13BinaryFunctorIiiiNS0_17BitwiseAndFunctorIiEEEESt5arrayIPcLm3EELi4E23TrivialOffsetCalculatorILi2EjES9_ILi1EjENS0_6memory15LoadWithoutCastENSC_16StoreWithoutCastEEEviT_T0_T2_T3_T4_T5_,"a",@progbits
	.sectionflags	@""
	.align	4
.nv.constant0._ZN2at6native27unrolled_elementwise_kernelINS0_13BinaryFunctorIiiiNS0_17BitwiseAndFunctorIiEEEESt5arrayIPcLm3EELi4E23TrivialOffsetCalculatorILi2EjES9_ILi1EjENS0_6memory15LoadWithoutCastENSC_16StoreWithoutCastEEEviT_T0_T2_T3_T4_T5_:
	.zero		564


//--------------------- .nv.constant0._ZN2at6native29vectorized_elementwise_kernelILi2ENS0_13BinaryFunctorIiiiNS0_17BitwiseAndFunctorIiEEEESt5arrayIPcLm3EEEEviT0_T1_ --------------------------
	.section	.nv.constant0._ZN2at6native29vectorized_elementwise_kernelILi2ENS0_13BinaryFunctorIiiiNS0_17BitwiseAndFunctorIiEEEESt5arrayIPcLm3EEEEviT0_T1_,"a",@progbits
	.sectionflags	@""
	.align	4
.nv.constant0._ZN2at6native29vectorized_elementwise_kernelILi2ENS0_13BinaryFunctorIiiiNS0_17BitwiseAndFunctorIiEEEESt5arrayIPcLm3EEEEviT0_T1_:
	.zero		560


//--------------------- .nv.constant0._ZN2at6native29vectorized_elementwise_kernelILi4ENS0_13BinaryFunctorIiiiNS0_17BitwiseAndFunctorIiEEEESt5arrayIPcLm3EEEEviT0_T1_ --------------------------
	.section	.nv.constant0._ZN2at6native29vectorized_elementwise_kernelILi4ENS0_13BinaryFunctorIiiiNS0_17BitwiseAndFunctorIiEEEESt5arrayIPcLm3EEEEviT0_T1_,"a",@progbits
	.sectionflags	@""
	.align	4
.nv.constant0._ZN2at6native29vectorized_elementwise_kernelILi4ENS0_13BinaryFunctorIiiiNS0_17BitwiseAndFunctorIiEEEESt5arrayIPcLm3EEEEviT0_T1_:
	.zero		560


//--------------------- .nv.constant0._ZN2at6native29vectorized_elementwise_kernelILi8ENS0_13BinaryFunctorIiiiNS0_17BitwiseAndFunctorIiEEEESt5arrayIPcLm3EEEEviT0_T1_ --------------------------
	.section	.nv.constant0._ZN2at6native29vectorized_elementwise_kernelILi8ENS0_13BinaryFunctorIiiiNS0_17BitwiseAndFunctorIiEEEESt5arrayIPcLm3EEEEviT0_T1_,"a",@progbits
	.sectionflags	@""
	.align	4
.nv.constant0._ZN2at6native29vectorized_elementwise_kernelILi8ENS0_13BinaryFunctorIiiiNS0_17BitwiseAndFunctorIiEEEESt5arrayIPcLm3EEEEviT0_T1_:
	.zero		560


//--------------------- .nv.constant0._ZN2at6native18elementwise_kernelILi128ELi4EZNS0_15gpu_kernel_implINS0_13AUnaryFunctorIaaaNS0_17BitwiseAndFunctorIaEEEEEEvRNS_18TensorIteratorBaseERKT_EUliE_EEviT1_ --------------------------
	.section	.nv.constant0._ZN2at6native18elementwise_kernelILi128ELi4EZNS0_15gpu_kernel_implINS0_13AUnaryFunctorIaaaNS0_17BitwiseAndFunctorIaEEEEEEvRNS_18TensorIteratorBaseERKT_EUliE_EEviT1_,"a",@progbits
	.sectionflags	@""
	.align	4
.nv.constant0._ZN2at6native18elementwise_kernelILi128ELi4EZNS0_15gpu_kernel_implINS0_13AUnaryFunctorIaaaNS0_17BitwiseAndFunctorIaEEEEEEvRNS_18TensorIteratorBaseERKT_EUliE_EEviT1_:
	.zero		1072


//--------------------- .nv.constant0._ZN2at6native27unrolled_elementwise_kernelINS0_13AUnaryFunctorIaaaNS0_17BitwiseAndFunctorIaEEEESt5arrayIPcLm2EELi4E23TrivialOffsetCalculatorILi1EjESA_NS0_6memory12LoadWithCastILi1EEENSB_13StoreWithCastILi1EEEEEviT_T0_T2_T3_T4_T5_ --------------------------
	.section	.nv.constant0._ZN2at6native27unrolled_elementwise_kernelINS0_13AUnaryFunctorIaaaNS0_17BitwiseAndFunctorIaEEEESt5arrayIPcLm2EELi4E23TrivialOffsetCalculatorILi1EjESA_NS0_6memory12LoadWithCastILi1EEENSB_13StoreWithCastILi1EEEEEviT_T0_T2_T3_T4_T5_,"a",@progbits
	.sectionflags	@""
	.align	4
.nv.constant0._ZN2at6native27unrolled_elementwise_kernelINS0_13AUnaryFunctorIaaaNS0_17BitwiseAndFunctorIaEEEESt5arrayIPcLm2EELi4E23TrivialOffsetCalculatorILi1EjESA_NS0_6memory12LoadWithCastILi1EEENSB_13StoreWithCastILi1EEEEEviT_T0_T2_T3_T4_T5_:
	.zero		572


//--------------------- .nv.constant0._ZN2at6native18elementwise_kernelILi128ELi4EZNS0_22gpu_kernel_impl_nocastINS0_13AUnaryFunctorIaaaNS0_17BitwiseAndFunctorIaEEEEEEvRNS_18TensorIteratorBaseERKT_EUliE_EEviT1_ --------------------------
	.section	.nv.constant0._ZN2at6native18elementwise_kernelILi128ELi4EZNS0_22gpu_kernel_impl_nocastINS0_13AUnaryFunctorIaaaNS0_17BitwiseAndFunctorIaEEEEEEvRNS_18TensorIteratorBaseERKT_EUliE_EEviT1_,"a",@progbits
	.sectionflags	@""
	.align	4
.nv.constant0._ZN2at6native18elementwise_kernelILi128ELi4EZNS0_22gpu_kernel_impl_nocastINS0_13AUnaryFunctorIaaaNS0_17BitwiseAndFunctorIaEEEEEEvRNS_18TensorIteratorBaseERKT_EUliE_EEviT1_:
	.zero		1072


//--------------------- .nv.constant0._ZN2at6native27unrolled_elementwise_kernelINS0_13AUnaryFunctorIaaaNS0_17BitwiseAndFunctorIaEEEESt5arrayIPcLm2EELi4E23TrivialOffsetCalculatorILi1EjESA_NS0_6memory15LoadWithoutCastENSB_16StoreWithoutCastEEEviT_T0_T2_T3_T4_T5_ --------------------------
	.section	.nv.constant0._ZN2at6native27unrolled_elementwise_kernelINS0_13AUnaryFunctorIaaaNS0_17BitwiseAndFunctorIaEEEESt5arrayIPcLm2EELi4E23TrivialOffsetCalculatorILi1EjESA_NS0_6memory15LoadWithoutCastENSB_16StoreWithoutCastEEEviT_T0_T2_T3_T4_T5_,"a",@progbits
	.sectionflags	@""
	.align	4
.nv.constant0._ZN2at6native27unrolled_elementwise_kernelINS0_13AUnaryFunctorIaaaNS0_17BitwiseAndFunctorIaEEEESt5arrayIPcLm2EELi4E23TrivialOffsetCalculatorILi1EjESA_NS0_6memory15LoadWithoutCastENSB_16StoreWithoutCastEEEviT_T0_T2_T3_T4_T5_:
	.zero		556


//--------------------- .nv.constant0._ZN2at6native29vectorized_elementwise_kernelILi2ENS0_13AUnaryFunctorIaaaNS0_17BitwiseAndFunctorIaEEEESt5arrayIPcLm2EEEEviT0_T1_ --------------------------
	.section	.nv.constant0._ZN2at6native29vectorized_elementwise_kernelILi2ENS0_13AUnaryFunctorIaaaNS0_17BitwiseAndFunctorIaEEEESt5arrayIPcLm2EEEEviT0_T1_,"a",@progbits
	.sectionflags	@""
	.align	4
.nv.constant0._ZN2at6native29vectorized_elementwise_kernelILi2ENS0_13AUnaryFunctorIaaaNS0_17BitwiseAndFunctorIaEEEESt5arrayIPcLm2EEEEviT0_T1_:
	.zero		552


//--------------------- .nv.constant0._ZN2at6native29vectorized_elementwise_kernelILi4ENS0_13AUnaryFunctorIaaaNS0_17BitwiseAndFunctorIaEEEESt5arrayIPcLm2EEEEviT0_T1_ --------------------------
	.section	.nv.constant0._ZN2at6native29vectorized_elementwise_kernelILi4ENS0_13AUnaryFunctorIaaaNS0_17BitwiseAndFunctorIaEEEESt5arrayIPcLm2EEEEviT0_T1_,"a",@progbits
	.sectionflags	@""
	.align	4
.nv.constant0._ZN2at6native29vectorized_elementwise_kernelILi4ENS0_13AUnaryFunctorIaaaNS0_17BitwiseAndFunctorIaEEEESt5arrayIPcLm2EEEEviT0_T1_:
	.zero		552


//--------------------- .nv.constant0._ZN2at6native29vectorized_elementwise_kernelILi8ENS0_13AUnaryFunctorIaaaNS0_17BitwiseAndFunctorIaEEEESt5arrayIPcLm2EEEEviT0_T1_ --------------------------
	.section	.nv.constant0._ZN2at6native29vectorized_elementwise_kernelILi8ENS0_13AUnaryFunctorIaaaNS0_17BitwiseAndFunctorIaEEEESt5arrayIPcLm2EEEEviT0_T1_,"a",@progbits
	.sectionflags	@""
	.align	4
.nv.constant0._ZN2at6native29vectorized_elementwise_kernelILi8ENS0_13AUnaryFunctorIaaaNS0_17BitwiseAndFunctorIaEEEESt5arrayIPcLm2EEEEviT0_T1_:
	.zero		552


//--------------------- .nv.constant0._ZN2at6native18elementwise_kernelILi128ELi4EZNS0_15gpu_kernel_implINS0_13BinaryFunctorIaaaNS0_17BitwiseAndFunctorIaEEEEEEvRNS_18TensorIteratorBaseERKT_EUliE_EEviT1_ --------------------------
	.section	.nv.constant0._ZN2at6native18elementwise_kernelILi128ELi4EZNS0_15gpu_kernel_implINS0_13BinaryFunctorIaaaNS0_17BitwiseAndFunctorIaEEEEEEvRNS_18TensorIteratorBaseERKT_EUliE_EEviT1_,"a",@progbits
	.sectionflags	@""
	.align	4
.nv.constant0._ZN2at6native18elementwise_kernelILi128ELi4EZNS0_15gpu_kernel_implINS0_13BinaryFunctorIaaaNS0_17BitwiseAndFunctorIaEEEEEEvRNS_18TensorIteratorBaseERKT_EUliE_EEviT1_:
	.zero		1184


//--------------------- .nv.constant0._ZN2at6native27unrolled_elementwise_kernelINS0_13BinaryFunctorIaaaNS0_17BitwiseAndFunctorIaEEEESt5arrayIPcLm3EELi4E23TrivialOffsetCalculatorILi2EjES9_ILi1EjENS0_6memory12LoadWithCastILi2EEENSC_13StoreWithCastILi1EEEEEviT_T0_T2_T3_T4_T5_ --------------------------
	.section	.nv.constant0._ZN2at6native27unrolled_elementwise_kernelINS0_13BinaryFunctorIaaaNS0_17BitwiseAndFunctorIaEEEESt5arrayIPcLm3EELi4E23TrivialOffsetCalculatorILi2EjES9_ILi1EjENS0_6memory12LoadWithCastILi2EEENSC_13StoreWithCastILi1EEEEEviT_T0_T2_T3_T4_T5_,"a",@progbits
	.sectionflags	@""
	.align	4
.nv.constant0._ZN2at6native27unrolled_elementwise_kernelINS0_13BinaryFunctorIaaaNS0_17BitwiseAndFunctorIaEEEESt5arrayIPcLm3EELi4E23TrivialOffsetCalculatorILi2EjES9_ILi1EjENS0_6memory12LoadWithCastILi2EEENSC_13StoreWithCastILi1EEEEEviT_T0_T2_T3_T4_T5_:
	.zero		584


//--------------------- .nv.constant0._ZN2at6native18elementwise_kernelILi128ELi4EZNS0_22gpu_kernel_impl_nocastINS0_13BinaryFunctorIaaaNS0_17BitwiseAndFunctorIaEEEEEEvRNS_18TensorIteratorBaseERKT_EUliE_EEviT1_ --------------------------
	.section	.nv.constant0._ZN2at6native18elementwise_kernelILi128ELi4EZNS0_22gpu_kernel_impl_nocastINS0_13BinaryFunctorIaaaNS0_17BitwiseAndFunctorIaEEEEEEvRNS_18TensorIteratorBaseERKT_EUliE_EEviT1_,"a",@progbits
	.sectionflags	@""
	.align	4
.nv.constant0._ZN2at6native18elementwise_kernelILi128ELi4EZNS0_22gpu_kernel_impl_nocastINS0_13BinaryFunctorIaaaNS0_17BitwiseAndFunctorIaEEEEEEvRNS_18TensorIteratorBaseERKT_EUliE_EEviT1_:
	.zero		1184


//--------------------- .nv.constant0._ZN2at6native27unrolled_elementwise_kernelINS0_13BinaryFunctorIaaaNS0_17BitwiseAndFunctorIaEEEESt5arrayIPcLm3EELi4E23TrivialOffsetCalculatorILi2EjES9_ILi1EjENS0_6memory15LoadWithoutCastENSC_16StoreWithoutCastEEEviT_T0_T2_T3_T4_T5_ --------------------------
	.section	.nv.constant0._ZN2at6native27unrolled_elementwise_kernelINS0_13BinaryFunctorIaaaNS0_17BitwiseAndFunctorIaEEEESt5arrayIPcLm3EELi4E23TrivialOffsetCalculatorILi2EjES9_ILi1EjENS0_6memory15LoadWithoutCastENSC_16StoreWithoutCastEEEviT_T0_T2_T3_T4_T5_,"a",@progbits
	.sectionflags	@""
	.align	4
.nv.constant0._ZN2at6native27unrolled_elementwise_kernelINS0_13BinaryFunctorIaaaNS0_17BitwiseAndFunctorIaEEEESt5arrayIPcLm3EELi4E23TrivialOffsetCalculatorILi2EjES9_ILi1EjENS0_6memory15LoadWithoutCastENSC_16StoreWithoutCastEEEviT_T0_T2_T3_T4_T5_:
	.zero		564


//--------------------- .nv.constant0._ZN2at6native29vectorized_elementwise_kernelILi2ENS0_13BinaryFunctorIaaaNS0_17BitwiseAndFunctorIaEEEESt5arrayIPcLm3EEEEviT0_T1_ --------------------------
	.section	.nv.constant0._ZN2at6native29vectorized_elementwise_kernelILi2ENS0_13BinaryFunctorIaaaNS0_17BitwiseAndFunctorIaEEEESt5arrayIPcLm3EEEEviT0_T1_,"a",@progbits
	.sectionflags	@""
	.align	4
.nv.constant0._ZN2at6native29vectorized_elementwise_kernelILi2ENS0_13BinaryFunctorIaaaNS0_17BitwiseAndFunctorIaEEEESt5arrayIPcLm3EEEEviT0_T1_:
	.zero		560


//--------------------- .nv.constant0._ZN2at6native29vectorized_elementwise_kernelILi4ENS0_13BinaryFunctorIaaaNS0_17BitwiseAndFunctorIaEEEESt5arrayIPcLm3EEEEviT0_T1_ --------------------------
	.section	.nv.constant0._ZN2at6native29vectorized_elementwise_kernelILi4ENS0_13BinaryFunctorIaaaNS0_17BitwiseAndFunctorIaEEEESt5arrayIPcLm3EEEEviT0_T1_,"a",@progbits
	.sectionflags	@""
	.align	4
.nv.constant0._ZN2at6native29vectorized_elementwise_kernelILi4ENS0_13BinaryFunctorIaaaNS0_17BitwiseAndFunctorIaEEEESt5arrayIPcLm3EEEEviT0_T1_:
	.zero		560


//--------------------- .nv.constant0._ZN2at6native29vectorized_elementwise_kernelILi8ENS0_13BinaryFunctorIaaaNS0_17BitwiseAndFunctorIaEEEESt5arrayIPcLm3EEEEviT0_T1_ --------------------------
	.section	.nv.constant0._ZN2at6native29vectorized_elementwise_kernelILi8ENS0_13BinaryFunctorIaaaNS0_17BitwiseAndFunctorIaEEEESt5arrayIPcLm3EEEEviT0_T1_,"a",@progbits
	.sectionflags	@""
	.align	4
.nv.constant0._ZN2at6native29vectorized_elementwise_kernelILi8ENS0_13BinaryFunctorIaaaNS0_17BitwiseAndFunctorIaEEEESt5arrayIPcLm3EEEEviT0_T1_:
	.zero		560


//--------------------- .nv.constant0._ZN2at6native18elementwise_kernelILi128ELi4EZNS0_15gpu_kernel_implINS0_13AUnaryFunctorIhhhNS0_17BitwiseAndFunctorIhEEEEEEvRNS_18TensorIteratorBaseERKT_EUliE_EEviT1_ --------------------------
	.section	.nv.constant0._ZN2at6native18elementwise_kernelILi128ELi4EZNS0_15gpu_kernel_implINS0_13AUnaryFunctorIhhhNS0_17BitwiseAndFunctorIhEEEEEEvRNS_18TensorIteratorBaseERKT_EUliE_EEviT1_,"a",@progbits
	.sectionflags	@""
	.align	4
.nv.constant0._ZN2at6native18elementwise_kernelILi128ELi4EZNS0_15gpu_kernel_implINS0_13AUnaryFunctorIhhhNS0_17BitwiseAndFunctorIhEEEEEEvRNS_18TensorIteratorBaseERKT_EUliE_EEviT1_:
	.zero		1072


//--------------------- .nv.constant0._ZN2at6native27unrolled_elementwise_kernelINS0_13AUnaryFunctorIhhhNS0_17BitwiseAndFunctorIhEEEESt5arrayIPcLm2EELi4E23TrivialOffsetCalculatorILi1EjESA_NS0_6memory12LoadWithCastILi1EEENSB_13StoreWithCastILi1EEEEEviT_T0_T2_T3_T4_T5_ --------------------------
	.section	.nv.constant0._ZN2at6native27unrolled_elementwise_kernelINS0_13AUnaryFunctorIhhhNS0_17BitwiseAndFunctorIhEEEESt5arrayIPcLm2EELi4E23TrivialOffsetCalculatorILi1EjESA_NS0_6memory12LoadWithCastILi1EEENSB_13StoreWithCastILi1EEEEEviT_T0_T2_T3_T4_T5_,"a",@progbits
	.sectionflags	@""
	.align	4
.nv.constant0._ZN2at6native27unrolled_elementwise_kernelINS0_13AUnaryFunctorIhhhNS0_17BitwiseAndFunctorIhEEEESt5arrayIPcLm2EELi4E23TrivialOffsetCalculatorILi1EjESA_NS0_6memory12LoadWithCastILi1EEENSB_13StoreWithCastILi1EEEEEviT_T0_T2_T3_T4_T5_:
	.zero		572


//--------------------- .nv.constant0._ZN2at6native18elementwise_kernelILi128ELi4EZNS0_22gpu_kernel_impl_nocastINS0_13AUnaryFunctorIhhhNS0_17BitwiseAndFunctorIhEEEEEEvRNS_18TensorIteratorBaseERKT_EUliE_EEviT1_ --------------------------
	.section	.nv.constant0._ZN2at6native18elementwise_kernelILi128ELi4EZNS0_22gpu_kernel_impl_nocastINS0_13AUnaryFunctorIhhhNS0_17BitwiseAndFunctorIhEEEEEEvRNS_18TensorIteratorBaseERKT_EUliE_EEviT1_,"a",@progbits
	.sectionflags	@""
	.align	4
.nv.constant0._ZN2at6native18elementwise_kernelILi128ELi4EZNS0_22gpu_kernel_impl_nocastINS0_13AUnaryFunctorIhhhNS0_17BitwiseAndFunctorIhEEEEEEvRNS_18TensorIteratorBaseERKT_EUliE_EEviT1_:
	.zero		1072


//--------------------- .nv.constant0._ZN2at6native27unrolled_elementwise_kernelINS0_13AUnaryFunctorIhhhNS0_17BitwiseAndFunctorIhEEEESt5arrayIPcLm2EELi4E23TrivialOffsetCalculatorILi1EjESA_NS0_6memory15LoadWithoutCastENSB_16StoreWithoutCastEEEviT_T0_T2_T3_T4_T5_ --------------------------
	.section	.nv.constant0._ZN2at6native27unrolled_elementwise_kernelINS0_13AUnaryFunctorIhhhNS0_17BitwiseAndFunctorIhEEEESt5arrayIPcLm2EELi4E23TrivialOffsetCalculatorILi1EjESA_NS0_6memory15LoadWithoutCastENSB_16StoreWithoutCastEEEviT_T0_T2_T3_T4_T5_,"a",@progbits
	.sectionflags	@""
	.align	4
.nv.constant0._ZN2at6native27unrolled_elementwise_kernelINS0_13AUnaryFunctorIhhhNS0_17BitwiseAndFunctorIhEEEESt5arrayIPcLm2EELi4E23TrivialOffsetCalculatorILi1EjESA_NS0_6memory15LoadWithoutCastENSB_16StoreWithoutCastEEEviT_T0_T2_T3_T4_T5_:
	.zero		556


//--------------------- .nv.constant0._ZN2at6native29vectorized_elementwise_kernelILi2ENS0_13AUnaryFunctorIhhhNS0_17BitwiseAndFunctorIhEEEESt5arrayIPcLm2EEEEviT0_T1_ --------------------------
	.section	.nv.constant0._ZN2at6native29vectorized_elementwise_kernelILi2ENS0_13AUnaryFunctorIhhhNS0_17BitwiseAndFunctorIhEEEESt5arrayIPcLm2EEEEviT0_T1_,"a",@progbits
	.sectionflags	@""
	.align	4
.nv.constant0._ZN2at6native29vectorized_elementwise_kernelILi2ENS0_13AUnaryFunctorIhhhNS0_17BitwiseAndFunctorIhEEEESt5arrayIPcLm2EEEEviT0_T1_:
	.zero		552


//--------------------- .nv.constant0._ZN2at6native29vectorized_elementwise_kernelILi4ENS0_13AUnaryFunctorIhhhNS0_17BitwiseAndFunctorIhEEEESt5arrayIPcLm2EEEEviT0_T1_ --------------------------
	.section	.nv.constant0._ZN2at6native29vectorized_elementwise_kernelILi4ENS0_13AUnaryFunctorIhhhNS0_17BitwiseAndFunctorIhEEEESt5arrayIPcLm2EEEEviT0_T1_,"a",@progbits
	.sectionflags	@""
	.align	4
.nv.constant0._ZN2at6native29vectorized_elementwise_kernelILi4ENS0_13AUnaryFunctorIhhhNS0_17BitwiseAndFunctorIhEEEESt5arrayIPcLm2EEEEviT0_T1_:
	.zero		552


//--------------------- .nv.constant0._ZN2at6native29vectorized_elementwise_kernelILi8ENS0_13AUnaryFunctorIhhhNS0_17BitwiseAndFunctorIhEEEESt5arrayIPcLm2EEEEviT0_T1_ --------------------------
	.section	.nv.constant0._ZN2at6native29vectorized_elementwise_kernelILi8ENS0_13AUnaryFunctorIhhhNS0_17BitwiseAndFunctorIhEEEESt5arrayIPcLm2EEEEviT0_T1_,"a",@progbits
	.sectionflags	@""
	.align	4
.nv.constant0._ZN2at6native29vectorized_elementwise_kernelILi8ENS0_13AUnaryFunctorIhhhNS0_17BitwiseAndFunctorIhEEEESt5arrayIPcLm2EEEEviT0_T1_:
	.zero		552


//--------------------- .nv.constant0._ZN2at6native18elementwise_kernelILi128ELi4EZNS0_15gpu_kernel_implINS0_13BinaryFunctorIhhhNS0_17BitwiseAndFunctorIhEEEEEEvRNS_18TensorIteratorBaseERKT_EUliE_EEviT1_ --------------------------
	.section	.nv.constant0._ZN2at6native18elementwise_kernelILi128ELi4EZNS0_15gpu_kernel_implINS0_13BinaryFunctorIhhhNS0_17BitwiseAndFunctorIhEEEEEEvRNS_18TensorIteratorBaseERKT_EUliE_EEviT1_,"a",@progbits
	.sectionflags	@""
	.align	4
.nv.constant0._ZN2at6native18elementwise_kernelILi128ELi4EZNS0_15gpu_kernel_implINS0_13BinaryFunctorIhhhNS0_17BitwiseAndFunctorIhEEEEEEvRNS_18TensorIteratorBaseERKT_EUliE_EEviT1_:
	.zero		1184


//--------------------- .nv.constant0._ZN2at6native27unrolled_elementwise_kernelINS0_13BinaryFunctorIhhhNS0_17BitwiseAndFunctorIhEEEESt5arrayIPcLm3EELi4E23TrivialOffsetCalculatorILi2EjES9_ILi1EjENS0_6memory12LoadWithCastILi2EEENSC_13StoreWithCastILi1EEEEEviT_T0_T2_T3_T4_T5_ --------------------------
	.section	.nv.constant0._ZN2at6native27unrolled_elementwise_kernelINS0_13BinaryFunctorIhhhNS0_17BitwiseAndFunctorIhEEEESt5arrayIPcLm3EELi4E23TrivialOffsetCalculatorILi2EjES9_ILi1EjENS0_6memory12LoadWithCastILi2EEENSC_13StoreWithCastILi1EEEEEviT_T0_T2_T3_T4_T5_,"a",@progbits
	.sectionflags	@""
	.align	4
.nv.constant0._ZN2at6native27unrolled_elementwise_kernelINS0_13BinaryFunctorIhhhNS0_17BitwiseAndFunctorIhEEEESt5arrayIPcLm3EELi4E23TrivialOffsetCalculatorILi2EjES9_ILi1EjENS0_6memory12LoadWithCastILi2EEENSC_13StoreWithCastILi1EEEEEviT_T0_T2_T3_T4_T5_:
	.zero		584


//--------------------- .nv.constant0._ZN2at6native18elementwise_kernelILi128ELi4EZNS0_22gpu_kernel_impl_nocastINS0_13BinaryFunctorIhhhNS0_17BitwiseAndFunctorIhEEEEEEvRNS_18TensorIteratorBaseERKT_EUliE_EEviT1_ --------------------------
	.section	.nv.constant0._ZN2at6native18elementwise_kernelILi128ELi4EZNS0_22gpu_kernel_impl_nocastINS0_13BinaryFunctorIhhhNS0_17BitwiseAndFunctorIhEEEEEEvRNS_18TensorIteratorBaseERKT_EUliE_EEviT1_,"a",@progbits
	.sectionflags	@""
	.align	4
.nv.constant0._ZN2at6native18elementwise_kernelILi128ELi4EZNS0_22gpu_kernel_impl_nocastINS0_13BinaryFunctorIhhhNS0_17BitwiseAndFunctorIhEEEEEEvRNS_18TensorIteratorBaseERKT_EUliE_EEviT1_:
	.zero		1184


//--------------------- .nv.constant0._ZN2at6native27unrolled_elementwise_kernelINS0_13BinaryFunctorIhhhNS0_17BitwiseAndFunctorIhEEEESt5arrayIPcLm3EELi4E23TrivialOffsetCalculatorILi2EjES9_ILi1EjENS0_6memory15LoadWithoutCastENSC_16StoreWithoutCastEEEviT_T0_T2_T3_T4_T5_ --------------------------
	.section	.nv.constant0._ZN2at6native27unrolled_elementwise_kernelINS0_13BinaryFunctorIhhhNS0_17BitwiseAndFunctorIhEEEESt5arrayIPcLm3EELi4E23TrivialOffsetCalculatorILi2EjES9_ILi1EjENS0_6memory15LoadWithoutCastENSC_16StoreWithoutCastEEEviT_T0_T2_T3_T4_T5_,"a",@progbits
	.sectionflags	@""
	.align	4
.nv.constant0._ZN2at6native27unrolled_elementwise_kernelINS0_13BinaryFunctorIhhhNS0_17BitwiseAndFunctorIhEEEESt5arrayIPcLm3EELi4E23TrivialOffsetCalculatorILi2EjES9_ILi1EjENS0_6memory15LoadWithoutCastENSC_16StoreWithoutCastEEEviT_T0_T2_T3_T4_T5_:
	.zero		564


//--------------------- .nv.constant0._ZN2at6native29vectorized_elementwise_kernelILi2ENS0_13BinaryFunctorIhhhNS0_17BitwiseAndFunctorIhEEEESt5arrayIPcLm3EEEEviT0_T1_ --------------------------
	.section	.nv.constant0._ZN2at6native29vectorized_elementwise_kernelILi2ENS0_13BinaryFunctorIhhhNS0_17BitwiseAndFunctorIhEEEESt5arrayIPcLm3EEEEviT0_T1_,"a",@progbits
	.sectionflags	@""
	.align	4
.nv.constant0._ZN2at6native29vectorized_elementwise_kernelILi2ENS0_13BinaryFunctorIhhhNS0_17BitwiseAndFunctorIhEEEESt5arrayIPcLm3EEEEviT0_T1_:
	.zero		560


//--------------------- .nv.constant0._ZN2at6native29vectorized_elementwise_kernelILi4ENS0_13BinaryFunctorIhhhNS0_17BitwiseAndFunctorIhEEEESt5arrayIPcLm3EEEEviT0_T1_ --------------------------
	.section	.nv.constant0._ZN2at6native29vectorized_elementwise_kernelILi4ENS0_13BinaryFunctorIhhhNS0_17BitwiseAndFunctorIhEEEESt5arrayIPcLm3EEEEviT0_T1_,"a",@progbits
	.sectionflags	@""
	.align	4
.nv.constant0._ZN2at6native29vectorized_elementwise_kernelILi4ENS0_13BinaryFunctorIhhhNS0_17BitwiseAndFunctorIhEEEESt5arrayIPcLm3EEEEviT0_T1_:
	.zero		560


//--------------------- .nv.constant0._ZN2at6native29vectorized_elementwise_kernelILi8ENS0_13BinaryFunctorIhhhNS0_17BitwiseAndFunctorIhEEEESt5arrayIPcLm3EEEEviT0_T1_ --------------------------
	.section	.nv.constant0._ZN2at6native29vectorized_elementwise_kernelILi8ENS0_13BinaryFunctorIhhhNS0_17BitwiseAndFunctorIhEEEESt5arrayIPcLm3EEEEviT0_T1_,"a",@progbits
	.sectionflags	@""
	.align	4
.nv.constant0._ZN2at6native29vectorized_elementwise_kernelILi8ENS0_13BinaryFunctorIhhhNS0_17BitwiseAndFunctorIhEEEESt5arrayIPcLm3EEEEviT0_T1_:
	.zero		560


//--------------------- SYMBOLS --------------------------

	.type		.nv.reservedSmem.offset0,@object
	.size		.nv.reservedSmem.offset0,0x4
	.type		__assertfail,@function
